	.target	sm_80

	.elftype	@"ET_EXEC"


//--------------------- .note.nv.tkinfo           --------------------------
	.section	.note.nv.tkinfo,"",@"SHT_NOTE"
	.sectionflags	@"SHF_NOTE_NV_TKINFO"
	.tkinfo
        /*0018*/ 	.word	0x00000002
        /*0030*/ 	.string	""
        /*0030*/ 	.string	"ptxas"
        /*0030*/ 	.string	"Cuda compilation tools, release 13.0, V13.0.88"
        /*0030*/ 	.string	"Build cuda_13.0.r13.0/compiler.36424714_0"
        /*0030*/ 	.string	"-arch sm_80 -m 64 "



//--------------------- .note.nv.cuinfo           --------------------------
	.section	.note.nv.cuinfo,"",@"SHT_NOTE"
	.sectionflags	@"SHF_NOTE_NV_CUINFO"
        /*0018*/ 	.short	0x0002
        /*001a*/ 	.short	0x0050
        /*001c*/ 	.short	0x0082
	.zero		2


//--------------------- .nv.info                  --------------------------
	.section	.nv.info,"",@"SHT_CUDA_INFO"
	.align	4


	//----- nvinfo : EIATTR_REGCOUNT
	.align		4
        /*0000*/ 	.byte	0x04, 0x2f
        /*0002*/ 	.short	(.L_12 - .L_11)
	.align		4
.L_11:
        /*0004*/ 	.word	index@(_ZN5flash16flash_fwd_kernelI23Flash_fwd_kernel_traitsILi96ELi128ELi64ELi4ELb0ELb0EN7cutlass6half_tE19Flash_kernel_traitsILi96ELi128ELi64ELi4ES3_EELb0ELb0ELb1ELb1ELb0ELb0ELb1ELb0EEEvNS_16Flash_fwd_paramsE)
        /*0008*/ 	.word	0x000000ff


	//----- nvinfo : EIATTR_FRAME_SIZE
	.align		4
.L_12:
        /*000c*/ 	.byte	0x04, 0x11
        /*000e*/ 	.short	(.L_14 - .L_13)
	.align		4
.L_13:
        /*0010*/ 	.word	index@(_ZN5flash16flash_fwd_kernelI23Flash_fwd_kernel_traitsILi96ELi128ELi64ELi4ELb0ELb0EN7cutlass6half_tE19Flash_kernel_traitsILi96ELi128ELi64ELi4ES3_EELb0ELb0ELb1ELb1ELb0ELb0ELb1ELb0EEEvNS_16Flash_fwd_paramsE)
        /*0014*/ 	.word	0x00000080


	//----- nvinfo : EIATTR_REGCOUNT
	.align		4
.L_14:
        /*0018*/ 	.byte	0x04, 0x2f
        /*001a*/ 	.short	(.L_16 - .L_15)
	.align		4
.L_15:
        /*001c*/ 	.word	index@(_ZN5flash16flash_fwd_kernelI23Flash_fwd_kernel_traitsILi96ELi128ELi64ELi4ELb0ELb0EN7cutlass6half_tE19Flash_kernel_traitsILi96ELi128ELi64ELi4ES3_EELb1ELb0ELb1ELb1ELb0ELb0ELb0ELb1EEEvNS_16Flash_fwd_paramsE)
        /*0020*/ 	.word	0x000000ff


	//----- nvinfo : EIATTR_FRAME_SIZE
	.align		4
.L_16:
        /*0024*/ 	.byte	0x04, 0x11
        /*0026*/ 	.short	(.L_18 - .L_17)
	.align		4
.L_17:
        /*0028*/ 	.word	index@($__internal_1_$__cuda_sm70_shflsync_bfly_p)
        /*002c*/ 	.word	0x00000000


	//----- nvinfo : EIATTR_FRAME_SIZE
	.align		4
.L_18:
        /*0030*/ 	.byte	0x04, 0x11
        /*0032*/ 	.short	(.L_20 - .L_19)
	.align		4
.L_19:
        /*0034*/ 	.word	index@($_ZN5flash16flash_fwd_kernelI23Flash_fwd_kernel_traitsILi96ELi128ELi64ELi4ELb0ELb0EN7cutlass6half_tE19Flash_kernel_traitsILi96ELi128ELi64ELi4ES3_EELb1ELb0ELb1ELb1ELb0ELb0ELb0ELb1EEEvNS_16Flash_fwd_paramsE$_ZN5flash22compute_attn_1rowblockI23Flash_fwd_kernel_traitsILi96ELi128ELi64ELi4ELb0ELb0EN7cutlass6half_tE19Flash_kernel_traitsILi96ELi128ELi64ELi4ES3_EELb1ELb0ELb1ELb1ELb0ELb0ELb0ELb1ENS_16Flash_fwd_paramsEEEvRKT8_iii)
        /*0038*/ 	.word	0x00000000


	//----- nvinfo : EIATTR_FRAME_SIZE
	.align		4
.L_20:
        /*003c*/ 	.byte	0x04, 0x11
        /*003e*/ 	.short	(.L_22 - .L_21)
	.align		4
.L_21:
        /*0040*/ 	.word	index@(_ZN5flash16flash_fwd_kernelI23Flash_fwd_kernel_traitsILi96ELi128ELi64ELi4ELb0ELb0EN7cutlass6half_tE19Flash_kernel_traitsILi96ELi128ELi64ELi4ES3_EELb1ELb0ELb1ELb1ELb0ELb0ELb0ELb1EEEvNS_16Flash_fwd_paramsE)
        /*0044*/ 	.word	0x000002b8


	//----- nvinfo : EIATTR_REGCOUNT
	.align		4
.L_22:
        /*0048*/ 	.byte	0x04, 0x2f
        /*004a*/ 	.short	(.L_24 - .L_23)
	.align		4
.L_23:
        /*004c*/ 	.word	index@(_ZN5flash16flash_fwd_kernelI23Flash_fwd_kernel_traitsILi96ELi128ELi64ELi4ELb0ELb0EN7cutlass6half_tE19Flash_kernel_traitsILi96ELi128ELi64ELi4ES3_EELb0ELb0ELb1ELb0ELb0ELb0ELb1ELb0EEEvNS_16Flash_fwd_paramsE)
        /*0050*/ 	.word	0x000000ff


	//----- nvinfo : EIATTR_FRAME_SIZE
	.align		4
.L_24:
        /*0054*/ 	.byte	0x04, 0x11
        /*0056*/ 	.short	(.L_26 - .L_25)
	.align		4
.L_25:
        /*0058*/ 	.word	index@(_ZN5flash16flash_fwd_kernelI23Flash_fwd_kernel_traitsILi96ELi128ELi64ELi4ELb0ELb0EN7cutlass6half_tE19Flash_kernel_traitsILi96ELi128ELi64ELi4ES3_EELb0ELb0ELb1ELb0ELb0ELb0ELb1ELb0EEEvNS_16Flash_fwd_paramsE)
        /*005c*/ 	.word	0x00000068


	//----- nvinfo : EIATTR_REGCOUNT
	.align		4
.L_26:
        /*0060*/ 	.byte	0x04, 0x2f
        /*0062*/ 	.short	(.L_28 - .L_27)
	.align		4
.L_27:
        /*0064*/ 	.word	index@(_ZN5flash16flash_fwd_kernelI23Flash_fwd_kernel_traitsILi96ELi128ELi64ELi4ELb0ELb0EN7cutlass6half_tE19Flash_kernel_traitsILi96ELi128ELi64ELi4ES3_EELb1ELb0ELb1ELb0ELb0ELb0ELb0ELb1EEEvNS_16Flash_fwd_paramsE)
        /*0068*/ 	.word	0x000000ff


	//----- nvinfo : EIATTR_FRAME_SIZE
	.align		4
.L_28:
        /*006c*/ 	.byte	0x04, 0x11
        /*006e*/ 	.short	(.L_30 - .L_29)
	.align		4
.L_29:
        /*0070*/ 	.word	index@($__internal_0_$__cuda_sm70_shflsync_bfly_p)
        /*0074*/ 	.word	0x00000000


	//----- nvinfo : EIATTR_FRAME_SIZE
	.align		4
.L_30:
        /*0078*/ 	.byte	0x04, 0x11
        /*007a*/ 	.short	(.L_32 - .L_31)
	.align		4
.L_31:
        /*007c*/ 	.word	index@($_ZN5flash16flash_fwd_kernelI23Flash_fwd_kernel_traitsILi96ELi128ELi64ELi4ELb0ELb0EN7cutlass6half_tE19Flash_kernel_traitsILi96ELi128ELi64ELi4ES3_EELb1ELb0ELb1ELb0ELb0ELb0ELb0ELb1EEEvNS_16Flash_fwd_paramsE$_ZN5flash22compute_attn_1rowblockI23Flash_fwd_kernel_traitsILi96ELi128ELi64ELi4ELb0ELb0EN7cutlass6half_tE19Flash_kernel_traitsILi96ELi128ELi64ELi4ES3_EELb1ELb0ELb1ELb0ELb0ELb0ELb0ELb1ENS_16Flash_fwd_paramsEEEvRKT8_iii)
        /*0080*/ 	.word	0x00000000


	//----- nvinfo : EIATTR_FRAME_SIZE
	.align		4
.L_32:
        /*0084*/ 	.byte	0x04, 0x11
        /*0086*/ 	.short	(.L_34 - .L_33)
	.align		4
.L_33:
        /*0088*/ 	.word	index@(_ZN5flash16flash_fwd_kernelI23Flash_fwd_kernel_traitsILi96ELi128ELi64ELi4ELb0ELb0EN7cutlass6half_tE19Flash_kernel_traitsILi96ELi128ELi64ELi4ES3_EELb1ELb0ELb1ELb0ELb0ELb0ELb0ELb1EEEvNS_16Flash_fwd_paramsE)
        /*008c*/ 	.word	0x00000298


	//----- nvinfo : EIATTR_REGCOUNT
	.align		4
.L_34:
        /*0090*/ 	.byte	0x04, 0x2f
        /*0092*/ 	.short	(.L_36 - .L_35)
	.align		4
.L_35:
        /*0094*/ 	.word	index@(_ZN5flash16flash_fwd_kernelI23Flash_fwd_kernel_traitsILi96ELi128ELi64ELi4ELb0ELb0EN7cutlass6half_tE19Flash_kernel_traitsILi96ELi128ELi64ELi4ES3_EELb1ELb0ELb1ELb1ELb0ELb0ELb0ELb0EEEvNS_16Flash_fwd_paramsE)
        /*0098*/ 	.word	0x000000ff


	//----- nvinfo : EIATTR_FRAME_SIZE
	.align		4
.L_36:
        /*009c*/ 	.byte	0x04, 0x11
        /*009e*/ 	.short	(.L_38 - .L_37)
	.align		4
.L_37:
        /*00a0*/ 	.word	index@(_ZN5flash16flash_fwd_kernelI23Flash_fwd_kernel_traitsILi96ELi128ELi64ELi4ELb0ELb0EN7cutlass6half_tE19Flash_kernel_traitsILi96ELi128ELi64ELi4ES3_EELb1ELb0ELb1ELb1ELb0ELb0ELb0ELb0EEEvNS_16Flash_fwd_paramsE)
        /*00a4*/ 	.word	0x000000e8


	//----- nvinfo : EIATTR_REGCOUNT
	.align		4
.L_38:
        /*00a8*/ 	.byte	0x04, 0x2f
        /*00aa*/ 	.short	(.L_40 - .L_39)
	.align		4
.L_39:
        /*00ac*/ 	.word	index@(_ZN5flash16flash_fwd_kernelI23Flash_fwd_kernel_traitsILi96ELi128ELi64ELi4ELb0ELb0EN7cutlass6half_tE19Flash_kernel_traitsILi96ELi128ELi64ELi4ES3_EELb0ELb0ELb1ELb0ELb0ELb1ELb1ELb0EEEvNS_16Flash_fwd_paramsE)
        /*00b0*/ 	.word	0x000000ff


	//----- nvinfo : EIATTR_FRAME_SIZE
	.align		4
.L_40:
        /*00b4*/ 	.byte	0x04, 0x11
        /*00b6*/ 	.short	(.L_42 - .L_41)
	.align		4
.L_41:
        /*00b8*/ 	.word	index@(_ZN5flash16flash_fwd_kernelI23Flash_fwd_kernel_traitsILi96ELi128ELi64ELi4ELb0ELb0EN7cutlass6half_tE19Flash_kernel_traitsILi96ELi128ELi64ELi4ES3_EELb0ELb0ELb1ELb0ELb0ELb1ELb1ELb0EEEvNS_16Flash_fwd_paramsE)
        /*00bc*/ 	.word	0x00000058


	//----- nvinfo : EIATTR_REGCOUNT
	.align		4
.L_42:
        /*00c0*/ 	.byte	0x04, 0x2f
        /*00c2*/ 	.short	(.L_44 - .L_43)
	.align		4
.L_43:
        /*00c4*/ 	.word	index@(_ZN5flash16flash_fwd_kernelI23Flash_fwd_kernel_traitsILi96ELi128ELi64ELi4ELb0ELb0EN7cutlass6half_tE19Flash_kernel_traitsILi96ELi128ELi64ELi4ES3_EELb1ELb0ELb1ELb0ELb0ELb1ELb0ELb0EEEvNS_16Flash_fwd_paramsE)
        /*00c8*/ 	.word	0x000000ff


	//----- nvinfo : EIATTR_FRAME_SIZE
	.align		4
.L_44:
        /*00cc*/ 	.byte	0x04, 0x11
        /*00ce*/ 	.short	(.L_46 - .L_45)
	.align		4
.L_45:
        /*00d0*/ 	.word	index@(_ZN5flash16flash_fwd_kernelI23Flash_fwd_kernel_traitsILi96ELi128ELi64ELi4ELb0ELb0EN7cutlass6half_tE19Flash_kernel_traitsILi96ELi128ELi64ELi4ES3_EELb1ELb0ELb1ELb0ELb0ELb1ELb0ELb0EEEvNS_16Flash_fwd_paramsE)
        /*00d4*/ 	.word	0x000000a8


	//----- nvinfo : EIATTR_REGCOUNT
	.align		4
.L_46:
        /*00d8*/ 	.byte	0x04, 0x2f
        /*00da*/ 	.short	(.L_48 - .L_47)
	.align		4
.L_47:
        /*00dc*/ 	.word	index@(_ZN5flash16flash_fwd_kernelI23Flash_fwd_kernel_traitsILi96ELi128ELi64ELi4ELb0ELb0EN7cutlass6half_tE19Flash_kernel_traitsILi96ELi128ELi64ELi4ES3_EELb0ELb0ELb0ELb1ELb0ELb0ELb1ELb0EEEvNS_16Flash_fwd_paramsE)
        /*00e0*/ 	.word	0x000000ff


	//----- nvinfo : EIATTR_FRAME_SIZE
	.align		4
.L_48:
        /*00e4*/ 	.byte	0x04, 0x11
        /*00e6*/ 	.short	(.L_50 - .L_49)
	.align		4
.L_49:
        /*00e8*/ 	.word	index@(_ZN5flash16flash_fwd_kernelI23Flash_fwd_kernel_traitsILi96ELi128ELi64ELi4ELb0ELb0EN7cutlass6half_tE19Flash_kernel_traitsILi96ELi128ELi64ELi4ES3_EELb0ELb0ELb0ELb1ELb0ELb0ELb1ELb0EEEvNS_16Flash_fwd_paramsE)
        /*00ec*/ 	.word	0x00000070


	//----- nvinfo : EIATTR_REGCOUNT
	.align		4
.L_50:
        /*00f0*/ 	.byte	0x04, 0x2f
        /*00f2*/ 	.short	(.L_52 - .L_51)
	.align		4
.L_51:
        /*00f4*/ 	.word	index@(_ZN5flash16flash_fwd_kernelI23Flash_fwd_kernel_traitsILi96ELi128ELi64ELi4ELb0ELb0EN7cutlass6half_tE19Flash_kernel_traitsILi96ELi128ELi64ELi4ES3_EELb1ELb0ELb0ELb1ELb0ELb0ELb0ELb1EEEvNS_16Flash_fwd_paramsE)
        /*00f8*/ 	.word	0x000000ff


	//----- nvinfo : EIATTR_FRAME_SIZE
	.align		4
.L_52:
        /*00fc*/ 	.byte	0x04, 0x11
        /*00fe*/ 	.short	(.L_54 - .L_53)
	.align		4
.L_53:
        /*0100*/ 	.word	index@(_ZN5flash16flash_fwd_kernelI23Flash_fwd_kernel_traitsILi96ELi128ELi64ELi4ELb0ELb0EN7cutlass6half_tE19Flash_kernel_traitsILi96ELi128ELi64ELi4ES3_EELb1ELb0ELb0ELb1ELb0ELb0ELb0ELb1EEEvNS_16Flash_fwd_paramsE)
        /*0104*/ 	.word	0x00000130


	//----- nvinfo : EIATTR_REGCOUNT
	.align		4
.L_54:
        /*0108*/ 	.byte	0x04, 0x2f
        /*010a*/ 	.short	(.L_56 - .L_55)
	.align		4
.L_55:
        /*010c*/ 	.word	index@(_ZN5flash16flash_fwd_kernelI23Flash_fwd_kernel_traitsILi96ELi128ELi64ELi4ELb0ELb0EN7cutlass6half_tE19Flash_kernel_traitsILi96ELi128ELi64ELi4ES3_EELb0ELb0ELb0ELb0ELb0ELb0ELb1ELb0EEEvNS_16Flash_fwd_paramsE)
        /*0110*/ 	.word	0x000000ff


	//----- nvinfo : EIATTR_FRAME_SIZE
	.align		4
.L_56:
        /*0114*/ 	.byte	0x04, 0x11
        /*0116*/ 	.short	(.L_58 - .L_57)
	.align		4
.L_57:
        /*0118*/ 	.word	index@(_ZN5flash16flash_fwd_kernelI23Flash_fwd_kernel_traitsILi96ELi128ELi64ELi4ELb0ELb0EN7cutlass6half_tE19Flash_kernel_traitsILi96ELi128ELi64ELi4ES3_EELb0ELb0ELb0ELb0ELb0ELb0ELb1ELb0EEEvNS_16Flash_fwd_paramsE)
        /*011c*/ 	.word	0x00000068


	//----- nvinfo : EIATTR_REGCOUNT
	.align		4
.L_58:
        /*0120*/ 	.byte	0x04, 0x2f
        /*0122*/ 	.short	(.L_60 - .L_59)
	.align		4
.L_59:
        /*0124*/ 	.word	index@(_ZN5flash16flash_fwd_kernelI23Flash_fwd_kernel_traitsILi96ELi128ELi64ELi4ELb0ELb0EN7cutlass6half_tE19Flash_kernel_traitsILi96ELi128ELi64ELi4ES3_EELb1ELb0ELb0ELb0ELb0ELb0ELb0ELb1EEEvNS_16Flash_fwd_paramsE)
        /*0128*/ 	.word	0x000000ff


	//----- nvinfo : EIATTR_FRAME_SIZE
	.align		4
.L_60:
        /*012c*/ 	.byte	0x04, 0x11
        /*012e*/ 	.short	(.L_62 - .L_61)
	.align		4
.L_61:
        /*0130*/ 	.word	index@(_ZN5flash16flash_fwd_kernelI23Flash_fwd_kernel_traitsILi96ELi128ELi64ELi4ELb0ELb0EN7cutlass6half_tE19Flash_kernel_traitsILi96ELi128ELi64ELi4ES3_EELb1ELb0ELb0ELb0ELb0ELb0ELb0ELb1EEEvNS_16Flash_fwd_paramsE)
        /*0134*/ 	.word	0x00000110


	//----- nvinfo : EIATTR_REGCOUNT
	.align		4
.L_62:
        /*0138*/ 	.byte	0x04, 0x2f
        /*013a*/ 	.short	(.L_64 - .L_63)
	.align		4
.L_63:
        /*013c*/ 	.word	index@(_ZN5flash16flash_fwd_kernelI23Flash_fwd_kernel_traitsILi96ELi128ELi64ELi4ELb0ELb0EN7cutlass6half_tE19Flash_kernel_traitsILi96ELi128ELi64ELi4ES3_EELb1ELb0ELb0ELb1ELb0ELb0ELb0ELb0EEEvNS_16Flash_fwd_paramsE)
        /*0140*/ 	.word	0x000000ff


	//----- nvinfo : EIATTR_FRAME_SIZE
	.align		4
.L_64:
        /*0144*/ 	.byte	0x04, 0x11
        /*0146*/ 	.short	(.L_66 - .L_65)
	.align		4
.L_65:
        /*0148*/ 	.word	index@(_ZN5flash16flash_fwd_kernelI23Flash_fwd_kernel_traitsILi96ELi128ELi64ELi4ELb0ELb0EN7cutlass6half_tE19Flash_kernel_traitsILi96ELi128ELi64ELi4ES3_EELb1ELb0ELb0ELb1ELb0ELb0ELb0ELb0EEEvNS_16Flash_fwd_paramsE)
        /*014c*/ 	.word	0x00000068


	//----- nvinfo : EIATTR_REGCOUNT
	.align		4
.L_66:
        /*0150*/ 	.byte	0x04, 0x2f
        /*0152*/ 	.short	(.L_68 - .L_67)
	.align		4
.L_67:
        /*0154*/ 	.word	index@(_ZN5flash16flash_fwd_kernelI23Flash_fwd_kernel_traitsILi96ELi128ELi64ELi4ELb0ELb0EN7cutlass6half_tE19Flash_kernel_traitsILi96ELi128ELi64ELi4ES3_EELb0ELb0ELb0ELb0ELb1ELb1ELb1ELb0EEEvNS_16Flash_fwd_paramsE)
        /*0158*/ 	.word	0x000000ff


	//----- nvinfo : EIATTR_FRAME_SIZE
	.align		4
.L_68:
        /*015c*/ 	.byte	0x04, 0x11
        /*015e*/ 	.short	(.L_70 - .L_69)
	.align		4
.L_69:
        /*0160*/ 	.word	index@(_ZN5flash16flash_fwd_kernelI23Flash_fwd_kernel_traitsILi96ELi128ELi64ELi4ELb0ELb0EN7cutlass6half_tE19Flash_kernel_traitsILi96ELi128ELi64ELi4ES3_EELb0ELb0ELb0ELb0ELb1ELb1ELb1ELb0EEEvNS_16Flash_fwd_paramsE)
        /*0164*/ 	.word	0x00000038


	//----- nvinfo : EIATTR_REGCOUNT
	.align		4
.L_70:
        /*0168*/ 	.byte	0x04, 0x2f
        /*016a*/ 	.short	(.L_72 - .L_71)
	.align		4
.L_71:
        /*016c*/ 	.word	index@(_ZN5flash16flash_fwd_kernelI23Flash_fwd_kernel_traitsILi96ELi128ELi64ELi4ELb0ELb0EN7cutlass6half_tE19Flash_kernel_traitsILi96ELi128ELi64ELi4ES3_EELb1ELb0ELb0ELb0ELb1ELb1ELb0ELb0EEEvNS_16Flash_fwd_paramsE)
        /*0170*/ 	.word	0x000000ff


	//----- nvinfo : EIATTR_FRAME_SIZE
	.align		4
.L_72:
        /*0174*/ 	.byte	0x04, 0x11
        /*0176*/ 	.short	(.L_74 - .L_73)
	.align		4
.L_73:
        /*0178*/ 	.word	index@(_ZN5flash16flash_fwd_kernelI23Flash_fwd_kernel_traitsILi96ELi128ELi64ELi4ELb0ELb0EN7cutlass6half_tE19Flash_kernel_traitsILi96ELi128ELi64ELi4ES3_EELb1ELb0ELb0ELb0ELb1ELb1ELb0ELb0EEEvNS_16Flash_fwd_paramsE)
        /*017c*/ 	.word	0x00000000


	//----- nvinfo : EIATTR_REGCOUNT
	.align		4
.L_74:
        /*0180*/ 	.byte	0x04, 0x2f
        /*0182*/ 	.short	(.L_76 - .L_75)
	.align		4
.L_75:
        /*0184*/ 	.word	index@(_ZN5flash16flash_fwd_kernelI23Flash_fwd_kernel_traitsILi96ELi128ELi64ELi4ELb0ELb0EN7cutlass6half_tE19Flash_kernel_traitsILi96ELi128ELi64ELi4ES3_EELb1ELb0ELb1ELb0ELb0ELb0ELb0ELb0EEEvNS_16Flash_fwd_paramsE)
        /*0188*/ 	.word	0x000000ff


	//----- nvinfo : EIATTR_FRAME_SIZE
	.align		4
.L_76:
        /*018c*/ 	.byte	0x04, 0x11
        /*018e*/ 	.short	(.L_78 - .L_77)
	.align		4
.L_77:
        /*0190*/ 	.word	index@(_ZN5flash16flash_fwd_kernelI23Flash_fwd_kernel_traitsILi96ELi128ELi64ELi4ELb0ELb0EN7cutlass6half_tE19Flash_kernel_traitsILi96ELi128ELi64ELi4ES3_EELb1ELb0ELb1ELb0ELb0ELb0ELb0ELb0EEEvNS_16Flash_fwd_paramsE)
        /*0194*/ 	.word	0x000000a0


	//----- nvinfo : EIATTR_REGCOUNT
	.align		4
.L_78:
        /*0198*/ 	.byte	0x04, 0x2f
        /*019a*/ 	.short	(.L_80 - .L_79)
	.align		4
.L_79:
        /*019c*/ 	.word	index@(_ZN5flash16flash_fwd_kernelI23Flash_fwd_kernel_traitsILi96ELi128ELi64ELi4ELb0ELb0EN7cutlass6half_tE19Flash_kernel_traitsILi96ELi128ELi64ELi4ES3_EELb1ELb0ELb0ELb0ELb0ELb0ELb0ELb0EEEvNS_16Flash_fwd_paramsE)
        /*01a0*/ 	.word	0x000000ff


	//----- nvinfo : EIATTR_FRAME_SIZE
	.align		4
.L_80:
        /*01a4*/ 	.byte	0x04, 0x11
        /*01a6*/ 	.short	(.L_82 - .L_81)
	.align		4
.L_81:
        /*01a8*/ 	.word	index@(_ZN5flash16flash_fwd_kernelI23Flash_fwd_kernel_traitsILi96ELi128ELi64ELi4ELb0ELb0EN7cutlass6half_tE19Flash_kernel_traitsILi96ELi128ELi64ELi4ES3_EELb1ELb0ELb0ELb0ELb0ELb0ELb0ELb0EEEvNS_16Flash_fwd_paramsE)
        /*01ac*/ 	.word	0x00000068


	//----- nvinfo : EIATTR_REGCOUNT
	.align		4
.L_82:
        /*01b0*/ 	.byte	0x04, 0x2f
        /*01b2*/ 	.short	(.L_84 - .L_83)
	.align		4
.L_83:
        /*01b4*/ 	.word	index@(_ZN5flash16flash_fwd_kernelI23Flash_fwd_kernel_traitsILi96ELi128ELi64ELi4ELb0ELb0EN7cutlass6half_tE19Flash_kernel_traitsILi96ELi128ELi64ELi4ES3_EELb0ELb0ELb0ELb0ELb0ELb1ELb1ELb0EEEvNS_16Flash_fwd_paramsE)
        /*01b8*/ 	.word	0x000000ff


	//----- nvinfo : EIATTR_FRAME_SIZE
	.align		4
.L_84:
        /*01bc*/ 	.byte	0x04, 0x11
        /*01be*/ 	.short	(.L_86 - .L_85)
	.align		4
.L_85:
        /*01c0*/ 	.word	index@(_ZN5flash16flash_fwd_kernelI23Flash_fwd_kernel_traitsILi96ELi128ELi64ELi4ELb0ELb0EN7cutlass6half_tE19Flash_kernel_traitsILi96ELi128ELi64ELi4ES3_EELb0ELb0ELb0ELb0ELb0ELb1ELb1ELb0EEEvNS_16Flash_fwd_paramsE)
        /*01c4*/ 	.word	0x00000060


	//----- nvinfo : EIATTR_REGCOUNT
	.align		4
.L_86:
        /*01c8*/ 	.byte	0x04, 0x2f
        /*01ca*/ 	.short	(.L_88 - .L_87)
	.align		4
.L_87:
        /*01cc*/ 	.word	index@(_ZN5flash16flash_fwd_kernelI23Flash_fwd_kernel_traitsILi96ELi128ELi64ELi4ELb0ELb0EN7cutlass6half_tE19Flash_kernel_traitsILi96ELi128ELi64ELi4ES3_EELb1ELb0ELb0ELb0ELb0ELb1ELb0ELb0EEEvNS_16Flash_fwd_paramsE)
        /*01d0*/ 	.word	0x000000ff


	//----- nvinfo : EIATTR_FRAME_SIZE
	.align		4
.L_88:
        /*01d4*/ 	.byte	0x04, 0x11
        /*01d6*/ 	.short	(.L_90 - .L_89)
	.align		4
.L_89:
        /*01d8*/ 	.word	index@(_ZN5flash16flash_fwd_kernelI23Flash_fwd_kernel_traitsILi96ELi128ELi64ELi4ELb0ELb0EN7cutlass6half_tE19Flash_kernel_traitsILi96ELi128ELi64ELi4ES3_EELb1ELb0ELb0ELb0ELb0ELb1ELb0ELb0EEEvNS_16Flash_fwd_paramsE)
        /*01dc*/ 	.word	0x00000048


	//----- nvinfo : EIATTR_REGCOUNT
	.align		4
.L_90:
        /*01e0*/ 	.byte	0x04, 0x2f
        /*01e2*/ 	.short	(.L_92 - .L_91)
	.align		4
.L_91:
        /*01e4*/ 	.word	index@(_ZN5flash16flash_fwd_kernelI23Flash_fwd_kernel_traitsILi96ELi128ELi64ELi4ELb0ELb0EN7cutlass6half_tE19Flash_kernel_traitsILi96ELi128ELi64ELi4ES3_EELb0ELb0ELb1ELb1ELb0ELb0ELb0ELb0EEEvNS_16Flash_fwd_paramsE)
        /*01e8*/ 	.word	0x000000ff


	//----- nvinfo : EIATTR_FRAME_SIZE
	.align		4
.L_92:
        /*01ec*/ 	.byte	0x04, 0x11
        /*01ee*/ 	.short	(.L_94 - .L_93)
	.align		4
.L_93:
        /*01f0*/ 	.word	index@(_ZN5flash16flash_fwd_kernelI23Flash_fwd_kernel_traitsILi96ELi128ELi64ELi4ELb0ELb0EN7cutlass6half_tE19Flash_kernel_traitsILi96ELi128ELi64ELi4ES3_EELb0ELb0ELb1ELb1ELb0ELb0ELb0ELb0EEEvNS_16Flash_fwd_paramsE)
        /*01f4*/ 	.word	0x00000090


	//----- nvinfo : EIATTR_REGCOUNT
	.align		4
.L_94:
        /*01f8*/ 	.byte	0x04, 0x2f
        /*01fa*/ 	.short	(.L_96 - .L_95)
	.align		4
.L_95:
        /*01fc*/ 	.word	index@(_ZN5flash16flash_fwd_kernelI23Flash_fwd_kernel_traitsILi96ELi128ELi64ELi4ELb0ELb0EN7cutlass6half_tE19Flash_kernel_traitsILi96ELi128ELi64ELi4ES3_EELb0ELb0ELb1ELb0ELb0ELb0ELb0ELb0EEEvNS_16Flash_fwd_paramsE)
        /*0200*/ 	.word	0x000000ff


	//----- nvinfo : EIATTR_FRAME_SIZE
	.align		4
.L_96:
        /*0204*/ 	.byte	0x04, 0x11
        /*0206*/ 	.short	(.L_98 - .L_97)
	.align		4
.L_97:
        /*0208*/ 	.word	index@(_ZN5flash16flash_fwd_kernelI23Flash_fwd_kernel_traitsILi96ELi128ELi64ELi4ELb0ELb0EN7cutlass6half_tE19Flash_kernel_traitsILi96ELi128ELi64ELi4ES3_EELb0ELb0ELb1ELb0ELb0ELb0ELb0ELb0EEEvNS_16Flash_fwd_paramsE)
        /*020c*/ 	.word	0x00000070


	//----- nvinfo : EIATTR_REGCOUNT
	.align		4
.L_98:
        /*0210*/ 	.byte	0x04, 0x2f
        /*0212*/ 	.short	(.L_100 - .L_99)
	.align		4
.L_99:
        /*0214*/ 	.word	index@(_ZN5flash16flash_fwd_kernelI23Flash_fwd_kernel_traitsILi96ELi128ELi64ELi4ELb0ELb0EN7cutlass6half_tE19Flash_kernel_traitsILi96ELi128ELi64ELi4ES3_EELb0ELb0ELb1ELb0ELb0ELb1ELb0ELb0EEEvNS_16Flash_fwd_paramsE)
        /*0218*/ 	.word	0x000000ff


	//----- nvinfo : EIATTR_FRAME_SIZE
	.align		4
.L_100:
        /*021c*/ 	.byte	0x04, 0x11
        /*021e*/ 	.short	(.L_102 - .L_101)
	.align		4
.L_101:
        /*0220*/ 	.word	index@(_ZN5flash16flash_fwd_kernelI23Flash_fwd_kernel_traitsILi96ELi128ELi64ELi4ELb0ELb0EN7cutlass6half_tE19Flash_kernel_traitsILi96ELi128ELi64ELi4ES3_EELb0ELb0ELb1ELb0ELb0ELb1ELb0ELb0EEEvNS_16Flash_fwd_paramsE)
        /*0224*/ 	.word	0x00000070


	//----- nvinfo : EIATTR_REGCOUNT
	.align		4
.L_102:
        /*0228*/ 	.byte	0x04, 0x2f
        /*022a*/ 	.short	(.L_104 - .L_103)
	.align		4
.L_103:
        /*022c*/ 	.word	index@(_ZN5flash16flash_fwd_kernelI23Flash_fwd_kernel_traitsILi96ELi128ELi64ELi4ELb0ELb0EN7cutlass6half_tE19Flash_kernel_traitsILi96ELi128ELi64ELi4ES3_EELb0ELb0ELb0ELb1ELb0ELb0ELb0ELb0EEEvNS_16Flash_fwd_paramsE)
        /*0230*/ 	.word	0x000000ff


	//----- nvinfo : EIATTR_FRAME_SIZE
	.align		4
.L_104:
        /*0234*/ 	.byte	0x04, 0x11
        /*0236*/ 	.short	(.L_106 - .L_105)
	.align		4
.L_105:
        /*0238*/ 	.word	index@(_ZN5flash16flash_fwd_kernelI23Flash_fwd_kernel_traitsILi96ELi128ELi64ELi4ELb0ELb0EN7cutlass6half_tE19Flash_kernel_traitsILi96ELi128ELi64ELi4ES3_EELb0ELb0ELb0ELb1ELb0ELb0ELb0ELb0EEEvNS_16Flash_fwd_paramsE)
        /*023c*/ 	.word	0x00000020


	//----- nvinfo : EIATTR_REGCOUNT
	.align		4
.L_106:
        /*0240*/ 	.byte	0x04, 0x2f
        /*0242*/ 	.short	(.L_108 - .L_107)
	.align		4
.L_107:
        /*0244*/ 	.word	index@(_ZN5flash16flash_fwd_kernelI23Flash_fwd_kernel_traitsILi96ELi128ELi64ELi4ELb0ELb0EN7cutlass6half_tE19Flash_kernel_traitsILi96ELi128ELi64ELi4ES3_EELb0ELb0ELb0ELb0ELb0ELb0ELb0ELb0EEEvNS_16Flash_fwd_paramsE)
        /*0248*/ 	.word	0x000000ff


	//----- nvinfo : EIATTR_FRAME_SIZE
	.align		4
.L_108:
        /*024c*/ 	.byte	0x04, 0x11
        /*024e*/ 	.short	(.L_110 - .L_109)
	.align		4
.L_109:
        /*0250*/ 	.word	index@(_ZN5flash16flash_fwd_kernelI23Flash_fwd_kernel_traitsILi96ELi128ELi64ELi4ELb0ELb0EN7cutlass6half_tE19Flash_kernel_traitsILi96ELi128ELi64ELi4ES3_EELb0ELb0ELb0ELb0ELb0ELb0ELb0ELb0EEEvNS_16Flash_fwd_paramsE)
        /*0254*/ 	.word	0x00000010


	//----- nvinfo : EIATTR_REGCOUNT
	.align		4
.L_110:
        /*0258*/ 	.byte	0x04, 0x2f
        /*025a*/ 	.short	(.L_112 - .L_111)
	.align		4
.L_111:
        /*025c*/ 	.word	index@(_ZN5flash16flash_fwd_kernelI23Flash_fwd_kernel_traitsILi96ELi128ELi64ELi4ELb0ELb0EN7cutlass6half_tE19Flash_kernel_traitsILi96ELi128ELi64ELi4ES3_EELb0ELb0ELb0ELb0ELb1ELb1ELb0ELb0EEEvNS_16Flash_fwd_paramsE)
        /*0260*/ 	.word	0x000000fc


	//----- nvinfo : EIATTR_FRAME_SIZE
	.align		4
.L_112:
        /*0264*/ 	.byte	0x04, 0x11
        /*0266*/ 	.short	(.L_114 - .L_113)
	.align		4
.L_113:
        /*0268*/ 	.word	index@(_ZN5flash16flash_fwd_kernelI23Flash_fwd_kernel_traitsILi96ELi128ELi64ELi4ELb0ELb0EN7cutlass6half_tE19Flash_kernel_traitsILi96ELi128ELi64ELi4ES3_EELb0ELb0ELb0ELb0ELb1ELb1ELb0ELb0EEEvNS_16Flash_fwd_paramsE)
        /*026c*/ 	.word	0x00000000


	//----- nvinfo : EIATTR_REGCOUNT
	.align		4
.L_114:
        /*0270*/ 	.byte	0x04, 0x2f
        /*0272*/ 	.short	(.L_116 - .L_115)
	.align		4
.L_115:
        /*0274*/ 	.word	index@(_ZN5flash16flash_fwd_kernelI23Flash_fwd_kernel_traitsILi96ELi128ELi64ELi4ELb0ELb0EN7cutlass6half_tE19Flash_kernel_traitsILi96ELi128ELi64ELi4ES3_EELb0ELb0ELb0ELb0ELb0ELb1ELb0ELb0EEEvNS_16Flash_fwd_paramsE)
        /*0278*/ 	.word	0x000000ff


	//----- nvinfo : EIATTR_FRAME_SIZE
	.align		4
.L_116:
        /*027c*/ 	.byte	0x04, 0x11
        /*027e*/ 	.short	(.L_118 - .L_117)
	.align		4
.L_117:
        /*0280*/ 	.word	index@(_ZN5flash16flash_fwd_kernelI23Flash_fwd_kernel_traitsILi96ELi128ELi64ELi4ELb0ELb0EN7cutlass6half_tE19Flash_kernel_traitsILi96ELi128ELi64ELi4ES3_EELb0ELb0ELb0ELb0ELb0ELb1ELb0ELb0EEEvNS_16Flash_fwd_paramsE)
        /*0284*/ 	.word	0x00000010


	//----- nvinfo : EIATTR_MIN_STACK_SIZE
	.align		4
.L_118:
        /*0288*/ 	.byte	0x04, 0x12
        /*028a*/ 	.short	(.L_120 - .L_119)
	.align		4
.L_119:
        /*028c*/ 	.word	index@(_ZN5flash16flash_fwd_kernelI23Flash_fwd_kernel_traitsILi96ELi128ELi64ELi4ELb0ELb0EN7cutlass6half_tE19Flash_kernel_traitsILi96ELi128ELi64ELi4ES3_EELb0ELb0ELb0ELb0ELb0ELb1ELb0ELb0EEEvNS_16Flash_fwd_paramsE)
        /*0290*/ 	.word	0x00000010


	//----- nvinfo : EIATTR_MIN_STACK_SIZE
	.align		4
.L_120:
        /*0294*/ 	.byte	0x04, 0x12
        /*0296*/ 	.short	(.L_122 - .L_121)
	.align		4
.L_121:
        /*0298*/ 	.word	index@(_ZN5flash16flash_fwd_kernelI23Flash_fwd_kernel_traitsILi96ELi128ELi64ELi4ELb0ELb0EN7cutlass6half_tE19Flash_kernel_traitsILi96ELi128ELi64ELi4ES3_EELb0ELb0ELb0ELb0ELb1ELb1ELb0ELb0EEEvNS_16Flash_fwd_paramsE)
        /*029c*/ 	.word	0x00000000


	//----- nvinfo : EIATTR_MIN_STACK_SIZE
	.align		4
.L_122:
        /*02a0*/ 	.byte	0x04, 0x12
        /*02a2*/ 	.short	(.L_124 - .L_123)
	.align		4
.L_123:
        /*02a4*/ 	.word	index@(_ZN5flash16flash_fwd_kernelI23Flash_fwd_kernel_traitsILi96ELi128ELi64ELi4ELb0ELb0EN7cutlass6half_tE19Flash_kernel_traitsILi96ELi128ELi64ELi4ES3_EELb0ELb0ELb0ELb0ELb0ELb0ELb0ELb0EEEvNS_16Flash_fwd_paramsE)
        /*02a8*/ 	.word	0x00000010


	//----- nvinfo : EIATTR_MIN_STACK_SIZE
	.align		4
.L_124:
        /*02ac*/ 	.byte	0x04, 0x12
        /*02ae*/ 	.short	(.L_126 - .L_125)
	.align		4
.L_125:
        /*02b0*/ 	.word	index@(_ZN5flash16flash_fwd_kernelI23Flash_fwd_kernel_traitsILi96ELi128ELi64ELi4ELb0ELb0EN7cutlass6half_tE19Flash_kernel_traitsILi96ELi128ELi64ELi4ES3_EELb0ELb0ELb0ELb1ELb0ELb0ELb0ELb0EEEvNS_16Flash_fwd_paramsE)
        /*02b4*/ 	.word	0x00000020


	//----- nvinfo : EIATTR_MIN_STACK_SIZE
	.align		4
.L_126:
        /*02b8*/ 	.byte	0x04, 0x12
        /*02ba*/ 	.short	(.L_128 - .L_127)
	.align		4
.L_127:
        /*02bc*/ 	.word	index@(_ZN5flash16flash_fwd_kernelI23Flash_fwd_kernel_traitsILi96ELi128ELi64ELi4ELb0ELb0EN7cutlass6half_tE19Flash_kernel_traitsILi96ELi128ELi64ELi4ES3_EELb0ELb0ELb1ELb0ELb0ELb1ELb0ELb0EEEvNS_16Flash_fwd_paramsE)
        /*02c0*/ 	.word	0x00000070


	//----- nvinfo : EIATTR_MIN_STACK_SIZE
	.align		4
.L_128:
        /*02c4*/ 	.byte	0x04, 0x12
        /*02c6*/ 	.short	(.L_130 - .L_129)
	.align		4
.L_129:
        /*02c8*/ 	.word	index@(_ZN5flash16flash_fwd_kernelI23Flash_fwd_kernel_traitsILi96ELi128ELi64ELi4ELb0ELb0EN7cutlass6half_tE19Flash_kernel_traitsILi96ELi128ELi64ELi4ES3_EELb0ELb0ELb1ELb0ELb0ELb0ELb0ELb0EEEvNS_16Flash_fwd_paramsE)
        /*02cc*/ 	.word	0x00000070


	//----- nvinfo : EIATTR_MIN_STACK_SIZE
	.align		4
.L_130:
        /*02d0*/ 	.byte	0x04, 0x12
        /*02d2*/ 	.short	(.L_132 - .L_131)
	.align		4
.L_131:
        /*02d4*/ 	.word	index@(_ZN5flash16flash_fwd_kernelI23Flash_fwd_kernel_traitsILi96ELi128ELi64ELi4ELb0ELb0EN7cutlass6half_tE19Flash_kernel_traitsILi96ELi128ELi64ELi4ES3_EELb0ELb0ELb1ELb1ELb0ELb0ELb0ELb0EEEvNS_16Flash_fwd_paramsE)
        /*02d8*/ 	.word	0x00000090


	//----- nvinfo : EIATTR_MIN_STACK_SIZE
	.align		4
.L_132:
        /*02dc*/ 	.byte	0x04, 0x12
        /*02de*/ 	.short	(.L_134 - .L_133)
	.align		4
.L_133:
        /*02e0*/ 	.word	index@(_ZN5flash16flash_fwd_kernelI23Flash_fwd_kernel_traitsILi96ELi128ELi64ELi4ELb0ELb0EN7cutlass6half_tE19Flash_kernel_traitsILi96ELi128ELi64ELi4ES3_EELb1ELb0ELb0ELb0ELb0ELb1ELb0ELb0EEEvNS_16Flash_fwd_paramsE)
        /*02e4*/ 	.word	0x00000048


	//----- nvinfo : EIATTR_MIN_STACK_SIZE
	.align		4
.L_134:
        /*02e8*/ 	.byte	0x04, 0x12
        /*02ea*/ 	.short	(.L_136 - .L_135)
	.align		4
.L_135:
        /*02ec*/ 	.word	index@(_ZN5flash16flash_fwd_kernelI23Flash_fwd_kernel_traitsILi96ELi128ELi64ELi4ELb0ELb0EN7cutlass6half_tE19Flash_kernel_traitsILi96ELi128ELi64ELi4ES3_EELb0ELb0ELb0ELb0ELb0ELb1ELb1ELb0EEEvNS_16Flash_fwd_paramsE)
        /*02f0*/ 	.word	0x00000060


	//----- nvinfo : EIATTR_MIN_STACK_SIZE
	.align		4
.L_136:
        /*02f4*/ 	.byte	0x04, 0x12
        /*02f6*/ 	.short	(.L_138 - .L_137)
	.align		4
.L_137:
        /*02f8*/ 	.word	index@(_ZN5flash16flash_fwd_kernelI23Flash_fwd_kernel_traitsILi96ELi128ELi64ELi4ELb0ELb0EN7cutlass6half_tE19Flash_kernel_traitsILi96ELi128ELi64ELi4ES3_EELb1ELb0ELb0ELb0ELb0ELb0ELb0ELb0EEEvNS_16Flash_fwd_paramsE)
        /*02fc*/ 	.word	0x00000068


	//----- nvinfo : EIATTR_MIN_STACK_SIZE
	.align		4
.L_138:
        /*0300*/ 	.byte	0x04, 0x12
        /*0302*/ 	.short	(.L_140 - .L_139)
	.align		4
.L_139:
        /*0304*/ 	.word	index@(_ZN5flash16flash_fwd_kernelI23Flash_fwd_kernel_traitsILi96ELi128ELi64ELi4ELb0ELb0EN7cutlass6half_tE19Flash_kernel_traitsILi96ELi128ELi64ELi4ES3_EELb1ELb0ELb1ELb0ELb0ELb0ELb0ELb0EEEvNS_16Flash_fwd_paramsE)
        /*0308*/ 	.word	0x000000a0


	//----- nvinfo : EIATTR_MIN_STACK_SIZE
	.align		4
.L_140:
        /*030c*/ 	.byte	0x04, 0x12
        /*030e*/ 	.short	(.L_142 - .L_141)
	.align		4
.L_141:
        /*0310*/ 	.word	index@(_ZN5flash16flash_fwd_kernelI23Flash_fwd_kernel_traitsILi96ELi128ELi64ELi4ELb0ELb0EN7cutlass6half_tE19Flash_kernel_traitsILi96ELi128ELi64ELi4ES3_EELb1ELb0ELb0ELb0ELb1ELb1ELb0ELb0EEEvNS_16Flash_fwd_paramsE)
        /*0314*/ 	.word	0x00000000


	//----- nvinfo : EIATTR_MIN_STACK_SIZE
	.align		4
.L_142:
        /*0318*/ 	.byte	0x04, 0x12
        /*031a*/ 	.short	(.L_144 - .L_143)
	.align		4
.L_143:
        /*031c*/ 	.word	index@(_ZN5flash16flash_fwd_kernelI23Flash_fwd_kernel_traitsILi96ELi128ELi64ELi4ELb0ELb0EN7cutlass6half_tE19Flash_kernel_traitsILi96ELi128ELi64ELi4ES3_EELb0ELb0ELb0ELb0ELb1ELb1ELb1ELb0EEEvNS_16Flash_fwd_paramsE)
        /*0320*/ 	.word	0x00000038


	//----- nvinfo : EIATTR_MIN_STACK_SIZE
	.align		4
.L_144:
        /*0324*/ 	.byte	0x04, 0x12
        /*0326*/ 	.short	(.L_146 - .L_145)
	.align		4
.L_145:
        /*0328*/ 	.word	index@(_ZN5flash16flash_fwd_kernelI23Flash_fwd_kernel_traitsILi96ELi128ELi64ELi4ELb0ELb0EN7cutlass6half_tE19Flash_kernel_traitsILi96ELi128ELi64ELi4ES3_EELb1ELb0ELb0ELb1ELb0ELb0ELb0ELb0EEEvNS_16Flash_fwd_paramsE)
        /*032c*/ 	.word	0x00000068


	//----- nvinfo : EIATTR_MIN_STACK_SIZE
	.align		4
.L_146:
        /*0330*/ 	.byte	0x04, 0x12
        /*0332*/ 	.short	(.L_148 - .L_147)
	.align		4
.L_147:
        /*0334*/ 	.word	index@(_ZN5flash16flash_fwd_kernelI23Flash_fwd_kernel_traitsILi96ELi128ELi64ELi4ELb0ELb0EN7cutlass6half_tE19Flash_kernel_traitsILi96ELi128ELi64ELi4ES3_EELb1ELb0ELb0ELb0ELb0ELb0ELb0ELb1EEEvNS_16Flash_fwd_paramsE)
        /*0338*/ 	.word	0x00000110


	//----- nvinfo : EIATTR_MIN_STACK_SIZE
	.align		4
.L_148:
        /*033c*/ 	.byte	0x04, 0x12
        /*033e*/ 	.short	(.L_150 - .L_149)
	.align		4
.L_149:
        /*0340*/ 	.word	index@(_ZN5flash16flash_fwd_kernelI23Flash_fwd_kernel_traitsILi96ELi128ELi64ELi4ELb0ELb0EN7cutlass6half_tE19Flash_kernel_traitsILi96ELi128ELi64ELi4ES3_EELb0ELb0ELb0ELb0ELb0ELb0ELb1ELb0EEEvNS_16Flash_fwd_paramsE)
        /*0344*/ 	.word	0x00000068


	//----- nvinfo : EIATTR_MIN_STACK_SIZE
	.align		4
.L_150:
        /*0348*/ 	.byte	0x04, 0x12
        /*034a*/ 	.short	(.L_152 - .L_151)
	.align		4
.L_151:
        /*034c*/ 	.word	index@(_ZN5flash16flash_fwd_kernelI23Flash_fwd_kernel_traitsILi96ELi128ELi64ELi4ELb0ELb0EN7cutlass6half_tE19Flash_kernel_traitsILi96ELi128ELi64ELi4ES3_EELb1ELb0ELb0ELb1ELb0ELb0ELb0ELb1EEEvNS_16Flash_fwd_paramsE)
        /*0350*/ 	.word	0x00000130


	//----- nvinfo : EIATTR_MIN_STACK_SIZE
	.align		4
.L_152:
        /*0354*/ 	.byte	0x04, 0x12
        /*0356*/ 	.short	(.L_154 - .L_153)
	.align		4
.L_153:
        /*0358*/ 	.word	index@(_ZN5flash16flash_fwd_kernelI23Flash_fwd_kernel_traitsILi96ELi128ELi64ELi4ELb0ELb0EN7cutlass6half_tE19Flash_kernel_traitsILi96ELi128ELi64ELi4ES3_EELb0ELb0ELb0ELb1ELb0ELb0ELb1ELb0EEEvNS_16Flash_fwd_paramsE)
        /*035c*/ 	.word	0x00000070


	//----- nvinfo : EIATTR_MIN_STACK_SIZE
	.align		4
.L_154:
        /*0360*/ 	.byte	0x04, 0x12
        /*0362*/ 	.short	(.L_156 - .L_155)
	.align		4
.L_155:
        /*0364*/ 	.word	index@(_ZN5flash16flash_fwd_kernelI23Flash_fwd_kernel_traitsILi96ELi128ELi64ELi4ELb0ELb0EN7cutlass6half_tE19Flash_kernel_traitsILi96ELi128ELi64ELi4ES3_EELb1ELb0ELb1ELb0ELb0ELb1ELb0ELb0EEEvNS_16Flash_fwd_paramsE)
        /*0368*/ 	.word	0x000000a8


	//----- nvinfo : EIATTR_MIN_STACK_SIZE
	.align		4
.L_156:
        /*036c*/ 	.byte	0x04, 0x12
        /*036e*/ 	.short	(.L_158 - .L_157)
	.align		4
.L_157:
        /*0370*/ 	.word	index@(_ZN5flash16flash_fwd_kernelI23Flash_fwd_kernel_traitsILi96ELi128ELi64ELi4ELb0ELb0EN7cutlass6half_tE19Flash_kernel_traitsILi96ELi128ELi64ELi4ES3_EELb0ELb0ELb1ELb0ELb0ELb1ELb1ELb0EEEvNS_16Flash_fwd_paramsE)
        /*0374*/ 	.word	0x00000058


	//----- nvinfo : EIATTR_MIN_STACK_SIZE
	.align		4
.L_158:
        /*0378*/ 	.byte	0x04, 0x12
        /*037a*/ 	.short	(.L_160 - .L_159)
	.align		4
.L_159:
        /*037c*/ 	.word	index@(_ZN5flash16flash_fwd_kernelI23Flash_fwd_kernel_traitsILi96ELi128ELi64ELi4ELb0ELb0EN7cutlass6half_tE19Flash_kernel_traitsILi96ELi128ELi64ELi4ES3_EELb1ELb0ELb1ELb1ELb0ELb0ELb0ELb0EEEvNS_16Flash_fwd_paramsE)
        /*0380*/ 	.word	0x000000e8


	//----- nvinfo : EIATTR_MIN_STACK_SIZE
	.align		4
.L_160:
        /*0384*/ 	.byte	0x04, 0x12
        /*0386*/ 	.short	(.L_162 - .L_161)
	.align		4
.L_161:
        /*0388*/ 	.word	index@(_ZN5flash16flash_fwd_kernelI23Flash_fwd_kernel_traitsILi96ELi128ELi64ELi4ELb0ELb0EN7cutlass6half_tE19Flash_kernel_traitsILi96ELi128ELi64ELi4ES3_EELb1ELb0ELb1ELb0ELb0ELb0ELb0ELb1EEEvNS_16Flash_fwd_paramsE)
        /*038c*/ 	.word	0x00000298


	//----- nvinfo : EIATTR_MIN_STACK_SIZE
	.align		4
.L_162:
        /*0390*/ 	.byte	0x04, 0x12
        /*0392*/ 	.short	(.L_164 - .L_163)
	.align		4
.L_163:
        /*0394*/ 	.word	index@(_ZN5flash16flash_fwd_kernelI23Flash_fwd_kernel_traitsILi96ELi128ELi64ELi4ELb0ELb0EN7cutlass6half_tE19Flash_kernel_traitsILi96ELi128ELi64ELi4ES3_EELb0ELb0ELb1ELb0ELb0ELb0ELb1ELb0EEEvNS_16Flash_fwd_paramsE)
        /*0398*/ 	.word	0x00000068


	//----- nvinfo : EIATTR_MIN_STACK_SIZE
	.align		4
.L_164:
        /*039c*/ 	.byte	0x04, 0x12
        /*039e*/ 	.short	(.L_166 - .L_165)
	.align		4
.L_165:
        /*03a0*/ 	.word	index@(_ZN5flash16flash_fwd_kernelI23Flash_fwd_kernel_traitsILi96ELi128ELi64ELi4ELb0ELb0EN7cutlass6half_tE19Flash_kernel_traitsILi96ELi128ELi64ELi4ES3_EELb1ELb0ELb1ELb1ELb0ELb0ELb0ELb1EEEvNS_16Flash_fwd_paramsE)
        /*03a4*/ 	.word	0x000002b8


	//----- nvinfo : EIATTR_MIN_STACK_SIZE
	.align		4
.L_166:
        /*03a8*/ 	.byte	0x04, 0x12
        /*03aa*/ 	.short	(.L_168 - .L_167)
	.align		4
.L_167:
        /*03ac*/ 	.word	index@(_ZN5flash16flash_fwd_kernelI23Flash_fwd_kernel_traitsILi96ELi128ELi64ELi4ELb0ELb0EN7cutlass6half_tE19Flash_kernel_traitsILi96ELi128ELi64ELi4ES3_EELb0ELb0ELb1ELb1ELb0ELb0ELb1ELb0EEEvNS_16Flash_fwd_paramsE)
        /*03b0*/ 	.word	0x00000080
.L_168:


//--------------------- .nv.info._ZN5flash16flash_fwd_kernelI23Flash_fwd_kernel_traitsILi96ELi128ELi64ELi4ELb0ELb0EN7cutlass6half_tE19Flash_kernel_traitsILi96ELi128ELi64ELi4ES3_EELb0ELb0ELb0ELb0ELb0ELb1ELb0ELb0EEEvNS_16Flash_fwd_paramsE --------------------------
	.section	.nv.info._ZN5flash16flash_fwd_kernelI23Flash_fwd_kernel_traitsILi96ELi128ELi64ELi4ELb0ELb0EN7cutlass6half_tE19Flash_kernel_traitsILi96ELi128ELi64ELi4ES3_EELb0ELb0ELb0ELb0ELb0ELb1ELb0ELb0EEEvNS_16Flash_fwd_paramsE,"",@"SHT_CUDA_INFO"
	.sectionflags	@""
	.align	4


	//----- nvinfo : EIATTR_CUDA_API_VERSION
	.align		4
        /*0000*/ 	.byte	0x04, 0x37
        /*0002*/ 	.short	(.L_170 - .L_169)
.L_169:
        /*0004*/ 	.word	0x00000082


	//----- nvinfo : EIATTR_SW2861232_WAR
	.align		4
.L_170:
        /*0008*/ 	.byte	0x01, 0x35
	.zero		2


	//----- nvinfo : EIATTR_PARAM_CBANK
	.align		4
        /*000c*/ 	.byte	0x04, 0x0a
        /*000e*/ 	.short	(.L_172 - .L_171)
	.align		4
.L_171:
        /*0010*/ 	.word	index@(.nv.constant0._ZN5flash16flash_fwd_kernelI23Flash_fwd_kernel_traitsILi96ELi128ELi64ELi4ELb0ELb0EN7cutlass6half_tE19Flash_kernel_traitsILi96ELi128ELi64ELi4ES3_EELb0ELb0ELb0ELb0ELb0ELb1ELb0ELb0EEEvNS_16Flash_fwd_paramsE)
        /*0014*/ 	.short	0x0160
        /*0016*/ 	.short	0x01d0


	//----- nvinfo : EIATTR_CBANK_PARAM_SIZE
	.align		4
.L_172:
        /*0018*/ 	.byte	0x03, 0x19
        /*001a*/ 	.short	0x01d0


	//----- nvinfo : EIATTR_KPARAM_INFO
	.align		4
        /*001c*/ 	.byte	0x04, 0x17
        /*001e*/ 	.short	(.L_174 - .L_173)
.L_173:
        /*0020*/ 	.word	0x00000000
        /*0024*/ 	.short	0x0000
        /*0026*/ 	.short	0x0000
        /*0028*/ 	.byte	0x00, 0xf0, 0x41, 0x07


	//----- nvinfo : EIATTR_MAXREG_COUNT
	.align		4
.L_174:
        /*002c*/ 	.byte	0x03, 0x1b
        /*002e*/ 	.short	0x00ff


	//----- nvinfo : EIATTR_NUM_BARRIERS
	.align		4
        /*0030*/ 	.byte	0x02, 0x4c
        /*0032*/ 	.byte	0x01
	.zero		1


	//----- nvinfo : EIATTR_ANNOTATIONS
	.align		4
        /*0034*/ 	.byte	0x04, 0x55
        /*0036*/ 	.short	(.L_176 - .L_175)


	//   ....[0]....
.L_175:
        /*0038*/ 	.word	0x00000001
        /*003c*/ 	.byte	0xc0, 0x08, 0x00, 0x00, 0x01, 0x00, 0x00, 0x00, 0x90, 0x09, 0x00, 0x00, 0x01, 0x00, 0x00, 0x00
        /*004c*/ 	.byte	0x30, 0x0a, 0x00, 0x00, 0x01, 0x00, 0x00, 0x00, 0x00, 0x17, 0x00, 0x00, 0x01, 0x00, 0x00, 0x00
        /*005c*/ 	.byte	0x40, 0x72, 0x00, 0x00, 0x01, 0x00, 0x00, 0x00, 0x60, 0x8a, 0x00, 0x00, 0x01, 0x00, 0x00, 0x00
        /*006c*/ 	.byte	0x80, 0x8b, 0x00, 0x00, 0x01, 0x00, 0x00, 0x00, 0xa0, 0x8c, 0x00, 0x00


	//----- nvinfo : EIATTR_MERCURY_ISA_VERSION
	.align		4
.L_176:
        /*0078*/ 	.byte	0x03, 0x5f
        /*007a*/ 	.short	0x0000


	//----- nvinfo : EIATTR_COOP_GROUP_MASK_REGIDS
	.align		4
        /*007c*/ 	.byte	0x04, 0x29
        /*007e*/ 	.short	(.L_178 - .L_177)


	//   ....[0]....
.L_177:
        /*0080*/ 	.word	0xffffffff


	//   ....[1]....
        /*0084*/ 	.word	0xffffffff


	//   ....[2]....
        /*0088*/ 	.word	0xffffffff


	//   ....[3]....
        /*008c*/ 	.word	0xffffffff


	//   ....[4]....
        /*0090*/ 	.word	0xffffffff


	//   ....[5]....
        /*0094*/ 	.word	0xffffffff


	//   ....[6]....
        /*0098*/ 	.word	0xffffffff


	//   ....[7]....
        /*009c*/ 	.word	0xffffffff


	//   ....[8]....
        /*00a0*/ 	.word	0xffffffff


	//   ....[9]....
        /*00a4*/ 	.word	0xffffffff


	//   ....[10]....
        /*00a8*/ 	.word	0xffffffff


	//   ....[11]....
        /*00ac*/ 	.word	0xffffffff


	//   ....[12]....
        /*00b0*/ 	.word	0xffffffff


	//   ....[13]....
        /*00b4*/ 	.word	0xffffffff


	//   ....[14]....
        /*00b8*/ 	.word	0xffffffff


	//   ....[15]....
        /*00bc*/ 	.word	0xffffffff


	//   ....[16]....
        /*00c0*/ 	.word	0xffffffff


	//   ....[17]....
        /*00c4*/ 	.word	0xffffffff


	//   ....[18]....
        /*00c8*/ 	.word	0xffffffff


	//   ....[19]....
        /*00cc*/ 	.word	0xffffffff


	//   ....[20]....
        /*00d0*/ 	.word	0xffffffff


	//   ....[21]....
        /*00d4*/ 	.word	0xffffffff


	//   ....[22]....
        /*00d8*/ 	.word	0xffffffff


	//   ....[23]....
        /*00dc*/ 	.word	0xffffffff


	//----- nvinfo : EIATTR_COOP_GROUP_INSTR_OFFSETS
	.align		4
.L_178:
        /*00e0*/ 	.byte	0x04, 0x28
        /*00e2*/ 	.short	(.L_180 - .L_179)


	//   ....[0]....
.L_179:
        /*00e4*/ 	.word	0x00002820


	//   ....[1]....
        /*00e8*/ 	.word	0x00002910


	//   ....[2]....
        /*00ec*/ 	.word	0x00002940


	//   ....[3]....
        /*00f0*/ 	.word	0x00002a10


	//   ....[4]....
        /*00f4*/ 	.word	0x00002a40


	//   ....[5]....
        /*00f8*/ 	.word	0x00002b30


	//   ....[6]....
        /*00fc*/ 	.word	0x00002b60


	//   ....[7]....
        /*0100*/ 	.word	0x00002cd0


	//   ....[8]....
        /*0104*/ 	.word	0x00005250


	//   ....[9]....
        /*0108*/ 	.word	0x000053e0


	//   ....[10]....
        /*010c*/ 	.word	0x00005420


	//   ....[11]....
        /*0110*/ 	.word	0x00005440


	//   ....[12]....
        /*0114*/ 	.word	0x00005450


	//   ....[13]....
        /*0118*/ 	.word	0x00005490


	//   ....[14]....
        /*011c*/ 	.word	0x000054d0


	//   ....[15]....
        /*0120*/ 	.word	0x00005500


	//   ....[16]....
        /*0124*/ 	.word	0x00007270


	//   ....[17]....
        /*0128*/ 	.word	0x00007280


	//   ....[18]....
        /*012c*/ 	.word	0x00007290


	//   ....[19]....
        /*0130*/ 	.word	0x000072a0


	//   ....[20]....
        /*0134*/ 	.word	0x000072e0


	//   ....[21]....
        /*0138*/ 	.word	0x00007300


	//   ....[22]....
        /*013c*/ 	.word	0x00007320


	//   ....[23]....
        /*0140*/ 	.word	0x00007340


	//----- nvinfo : EIATTR_EXIT_INSTR_OFFSETS
	.align		4
.L_180:
        /*0144*/ 	.byte	0x04, 0x1c
        /*0146*/ 	.short	(.L_182 - .L_181)


	//   ....[0]....
.L_181:
        /*0148*/ 	.word	0x000002f0


	//   ....[1]....
        /*014c*/ 	.word	0x00008cc0


	//   ....[2]....
        /*0150*/ 	.word	0x00008da0


	//   ....[3]....
        /*0154*/ 	.word	0x000096c0


	//   ....[4]....
        /*0158*/ 	.word	0x00009740


	//----- nvinfo : EIATTR_CTAIDZ_USED
	.align		4
.L_182:
        /*015c*/ 	.byte	0x01, 0x04
	.zero		2


	//----- nvinfo : EIATTR_CRS_STACK_SIZE
	.align		4
        /*0160*/ 	.byte	0x04, 0x1e
        /*0162*/ 	.short	(.L_184 - .L_183)
.L_183:
        /*0164*/ 	.word	0x00000000
.L_184:


//--------------------- .nv.info._ZN5flash16flash_fwd_kernelI23Flash_fwd_kernel_traitsILi96ELi128ELi64ELi4ELb0ELb0EN7cutlass6half_tE19Flash_kernel_traitsILi96ELi128ELi64ELi4ES3_EELb0ELb0ELb0ELb0ELb1ELb1ELb0ELb0EEEvNS_16Flash_fwd_paramsE --------------------------
	.section	.nv.info._ZN5flash16flash_fwd_kernelI23Flash_fwd_kernel_traitsILi96ELi128ELi64ELi4ELb0ELb0EN7cutlass6half_tE19Flash_kernel_traitsILi96ELi128ELi64ELi4ES3_EELb0ELb0ELb0ELb0ELb1ELb1ELb0ELb0EEEvNS_16Flash_fwd_paramsE,"",@"SHT_CUDA_INFO"
	.sectionflags	@""
	.align	4


	//----- nvinfo : EIATTR_CUDA_API_VERSION
	.align		4
        /*0000*/ 	.byte	0x04, 0x37
        /*0002*/ 	.short	(.L_186 - .L_185)
.L_185:
        /*0004*/ 	.word	0x00000082


	//----- nvinfo : EIATTR_SW2861232_WAR
	.align		4
.L_186:
        /*0008*/ 	.byte	0x01, 0x35
	.zero		2


	//----- nvinfo : EIATTR_PARAM_CBANK
	.align		4
        /*000c*/ 	.byte	0x04, 0x0a
        /*000e*/ 	.short	(.L_188 - .L_187)
	.align		4
.L_187:
        /*0010*/ 	.word	index@(.nv.constant0._ZN5flash16flash_fwd_kernelI23Flash_fwd_kernel_traitsILi96ELi128ELi64ELi4ELb0ELb0EN7cutlass6half_tE19Flash_kernel_traitsILi96ELi128ELi64ELi4ES3_EELb0ELb0ELb0ELb0ELb1ELb1ELb0ELb0EEEvNS_16Flash_fwd_paramsE)
        /*0014*/ 	.short	0x0160
        /*0016*/ 	.short	0x01d0


	//----- nvinfo : EIATTR_CBANK_PARAM_SIZE
	.align		4
.L_188:
        /*0018*/ 	.byte	0x03, 0x19
        /*001a*/ 	.short	0x01d0


	//----- nvinfo : EIATTR_KPARAM_INFO
	.align		4
        /*001c*/ 	.byte	0x04, 0x17
        /*001e*/ 	.short	(.L_190 - .L_189)
.L_189:
        /*0020*/ 	.word	0x00000000
        /*0024*/ 	.short	0x0000
        /*0026*/ 	.short	0x0000
        /*0028*/ 	.byte	0x00, 0xf0, 0x41, 0x07


	//----- nvinfo : EIATTR_MAXREG_COUNT
	.align		4
.L_190:
        /*002c*/ 	.byte	0x03, 0x1b
        /*002e*/ 	.short	0x00ff


	//----- nvinfo : EIATTR_NUM_BARRIERS
	.align		4
        /*0030*/ 	.byte	0x02, 0x4c
        /*0032*/ 	.byte	0x01
	.zero		1


	//----- nvinfo : EIATTR_MERCURY_ISA_VERSION
	.align		4
        /*0034*/ 	.byte	0x03, 0x5f
        /*0036*/ 	.short	0x0000


	//----- nvinfo : EIATTR_COOP_GROUP_MASK_REGIDS
	.align		4
        /*0038*/ 	.byte	0x04, 0x29
        /*003a*/ 	.short	(.L_192 - .L_191)


	//   ....[0]....
.L_191:
        /*003c*/ 	.word	0xffffffff


	//   ....[1]....
        /*0040*/ 	.word	0xffffffff


	//   ....[2]....
        /*0044*/ 	.word	0xffffffff


	//   ....[3]....
        /*0048*/ 	.word	0xffffffff


	//   ....[4]....
        /*004c*/ 	.word	0xffffffff


	//   ....[5]....
        /*0050*/ 	.word	0xffffffff


	//   ....[6]....
        /*0054*/ 	.word	0xffffffff


	//   ....[7]....
        /*0058*/ 	.word	0xffffffff


	//   ....[8]....
        /*005c*/ 	.word	0xffffffff


	//   ....[9]....
        /*0060*/ 	.word	0xffffffff


	//   ....[10]....
        /*0064*/ 	.word	0xffffffff


	//   ....[11]....
        /*0068*/ 	.word	0xffffffff


	//   ....[12]....
        /*006c*/ 	.word	0xffffffff


	//   ....[13]....
        /*0070*/ 	.word	0xffffffff


	//   ....[14]....
        /*0074*/ 	.word	0xffffffff


	//   ....[15]....
        /*0078*/ 	.word	0xffffffff


	//   ....[16]....
        /*007c*/ 	.word	0xffffffff


	//   ....[17]....
        /*0080*/ 	.word	0xffffffff


	//   ....[18]....
        /*0084*/ 	.word	0xffffffff


	//   ....[19]....
        /*0088*/ 	.word	0xffffffff


	//   ....[20]....
        /*008c*/ 	.word	0xffffffff


	//   ....[21]....
        /*0090*/ 	.word	0xffffffff


	//   ....[22]....
        /*0094*/ 	.word	0xffffffff


	//   ....[23]....
        /*0098*/ 	.word	0xffffffff


	//----- nvinfo : EIATTR_COOP_GROUP_INSTR_OFFSETS
	.align		4
.L_192:
        /*009c*/ 	.byte	0x04, 0x28
        /*009e*/ 	.short	(.L_194 - .L_193)


	//   ....[0]....
.L_193:
        /*00a0*/ 	.word	0x00001b50


	//   ....[1]....
        /*00a4*/ 	.word	0x00001c30


	//   ....[2]....
        /*00a8*/ 	.word	0x00001c60


	//   ....[3]....
        /*00ac*/ 	.word	0x00001d40


	//   ....[4]....
        /*00b0*/ 	.word	0x00001de0


	//   ....[5]....
        /*00b4*/ 	.word	0x00001e80


	//   ....[6]....
        /*00b8*/ 	.word	0x00001f50


	//   ....[7]....
        /*00bc*/ 	.word	0x00001ff0


	//   ....[8]....
        /*00c0*/ 	.word	0x00004380


	//   ....[9]....
        /*00c4*/ 	.word	0x000043e0


	//   ....[10]....
        /*00c8*/ 	.word	0x00004430


	//   ....[11]....
        /*00cc*/ 	.word	0x00004440


	//   ....[12]....
        /*00d0*/ 	.word	0x00004460


	//   ....[13]....
        /*00d4*/ 	.word	0x00004490


	//   ....[14]....
        /*00d8*/ 	.word	0x000044b0


	//   ....[15]....
        /*00dc*/ 	.word	0x000044d0


	//   ....[16]....
        /*00e0*/ 	.word	0x00006250


	//   ....[17]....
        /*00e4*/ 	.word	0x00006290


	//   ....[18]....
        /*00e8*/ 	.word	0x000062d0


	//   ....[19]....
        /*00ec*/ 	.word	0x000062e0


	//   ....[20]....
        /*00f0*/ 	.word	0x00006340


	//   ....[21]....
        /*00f4*/ 	.word	0x00006360


	//   ....[22]....
        /*00f8*/ 	.word	0x00006380


	//   ....[23]....
        /*00fc*/ 	.word	0x000063a0


	//----- nvinfo : EIATTR_EXIT_INSTR_OFFSETS
	.align		4
.L_194:
        /*0100*/ 	.byte	0x04, 0x1c
        /*0102*/ 	.short	(.L_196 - .L_195)


	//   ....[0]....
.L_195:
        /*0104*/ 	.word	0x00000160


	//   ....[1]....
        /*0108*/ 	.word	0x00007b20


	//----- nvinfo : EIATTR_CTAIDZ_USED
	.align		4
.L_196:
        /*010c*/ 	.byte	0x01, 0x04
	.zero		2


	//----- nvinfo : EIATTR_CRS_STACK_SIZE
	.align		4
        /*0110*/ 	.byte	0x04, 0x1e
        /*0112*/ 	.short	(.L_198 - .L_197)
.L_197:
        /*0114*/ 	.word	0x00000000
.L_198:


//--------------------- .nv.info._ZN5flash16flash_fwd_kernelI23Flash_fwd_kernel_traitsILi96ELi128ELi64ELi4ELb0ELb0EN7cutlass6half_tE19Flash_kernel_traitsILi96ELi128ELi64ELi4ES3_EELb0ELb0ELb0ELb0ELb0ELb0ELb0ELb0EEEvNS_16Flash_fwd_paramsE --------------------------
	.section	.nv.info._ZN5flash16flash_fwd_kernelI23Flash_fwd_kernel_traitsILi96ELi128ELi64ELi4ELb0ELb0EN7cutlass6half_tE19Flash_kernel_traitsILi96ELi128ELi64ELi4ES3_EELb0ELb0ELb0ELb0ELb0ELb0ELb0ELb0EEEvNS_16Flash_fwd_paramsE,"",@"SHT_CUDA_INFO"
	.sectionflags	@""
	.align	4


	//----- nvinfo : EIATTR_CUDA_API_VERSION
	.align		4
        /*0000*/ 	.byte	0x04, 0x37
        /*0002*/ 	.short	(.L_200 - .L_199)
.L_199:
        /*0004*/ 	.word	0x00000082


	//----- nvinfo : EIATTR_SW2861232_WAR
	.align		4
.L_200:
        /*0008*/ 	.byte	0x01, 0x35
	.zero		2


	//----- nvinfo : EIATTR_PARAM_CBANK
	.align		4
        /*000c*/ 	.byte	0x04, 0x0a
        /*000e*/ 	.short	(.L_202 - .L_201)
	.align		4
.L_201:
        /*0010*/ 	.word	index@(.nv.constant0._ZN5flash16flash_fwd_kernelI23Flash_fwd_kernel_traitsILi96ELi128ELi64ELi4ELb0ELb0EN7cutlass6half_tE19Flash_kernel_traitsILi96ELi128ELi64ELi4ES3_EELb0ELb0ELb0ELb0ELb0ELb0ELb0ELb0EEEvNS_16Flash_fwd_paramsE)
        /*0014*/ 	.short	0x0160
        /*0016*/ 	.short	0x01d0


	//----- nvinfo : EIATTR_CBANK_PARAM_SIZE
	.align		4
.L_202:
        /*0018*/ 	.byte	0x03, 0x19
        /*001a*/ 	.short	0x01d0


	//----- nvinfo : EIATTR_KPARAM_INFO
	.align		4
        /*001c*/ 	.byte	0x04, 0x17
        /*001e*/ 	.short	(.L_204 - .L_203)
.L_203:
        /*0020*/ 	.word	0x00000000
        /*0024*/ 	.short	0x0000
        /*0026*/ 	.short	0x0000
        /*0028*/ 	.byte	0x00, 0xf0, 0x41, 0x07


	//----- nvinfo : EIATTR_MAXREG_COUNT
	.align		4
.L_204:
        /*002c*/ 	.byte	0x03, 0x1b
        /*002e*/ 	.short	0x00ff


	//----- nvinfo : EIATTR_NUM_BARRIERS
	.align		4
        /*0030*/ 	.byte	0x02, 0x4c
        /*0032*/ 	.byte	0x01
	.zero		1


	//----- nvinfo : EIATTR_ANNOTATIONS
	.align		4
        /*0034*/ 	.byte	0x04, 0x55
        /*0036*/ 	.short	(.L_206 - .L_205)


	//   ....[0]....
.L_205:
        /*0038*/ 	.word	0x00000001
        /*003c*/ 	.byte	0x60, 0x0b, 0x00, 0x00, 0x01, 0x00, 0x00, 0x00, 0x40, 0x0e, 0x00, 0x00, 0x01, 0x00, 0x00, 0x00
        /*004c*/ 	.byte	0xb0, 0x10, 0x00, 0x00, 0x01, 0x00, 0x00, 0x00, 0x40, 0x13, 0x00, 0x00, 0x01, 0x00, 0x00, 0x00
        /*005c*/ 	.byte	0xf0, 0x84, 0x00, 0x00, 0x01, 0x00, 0x00, 0x00, 0x40, 0x9d, 0x00, 0x00, 0x01, 0x00, 0x00, 0x00
        /*006c*/ 	.byte	0x90, 0x9e, 0x00, 0x00, 0x01, 0x00, 0x00, 0x00, 0xe0, 0x9f, 0x00, 0x00


	//----- nvinfo : EIATTR_MERCURY_ISA_VERSION
	.align		4
.L_206:
        /*0078*/ 	.byte	0x03, 0x5f
        /*007a*/ 	.short	0x0000


	//----- nvinfo : EIATTR_COOP_GROUP_MASK_REGIDS
	.align		4
        /*007c*/ 	.byte	0x04, 0x29
        /*007e*/ 	.short	(.L_208 - .L_207)


	//   ....[0]....
.L_207:
        /*0080*/ 	.word	0xffffffff


	//   ....[1]....
        /*0084*/ 	.word	0xffffffff


	//   ....[2]....
        /*0088*/ 	.word	0xffffffff


	//   ....[3]....
        /*008c*/ 	.word	0xffffffff


	//   ....[4]....
        /*0090*/ 	.word	0xffffffff


	//   ....[5]....
        /*0094*/ 	.word	0xffffffff


	//   ....[6]....
        /*0098*/ 	.word	0xffffffff


	//   ....[7]....
        /*009c*/ 	.word	0xffffffff


	//   ....[8]....
        /*00a0*/ 	.word	0xffffffff


	//   ....[9]....
        /*00a4*/ 	.word	0xffffffff


	//   ....[10]....
        /*00a8*/ 	.word	0xffffffff


	//   ....[11]....
        /*00ac*/ 	.word	0xffffffff


	//   ....[12]....
        /*00b0*/ 	.word	0xffffffff


	//   ....[13]....
        /*00b4*/ 	.word	0xffffffff


	//   ....[14]....
        /*00b8*/ 	.word	0xffffffff


	//   ....[15]....
        /*00bc*/ 	.word	0xffffffff


	//   ....[16]....
        /*00c0*/ 	.word	0xffffffff


	//   ....[17]....
        /*00c4*/ 	.word	0xffffffff


	//   ....[18]....
        /*00c8*/ 	.word	0xffffffff


	//   ....[19]....
        /*00cc*/ 	.word	0xffffffff


	//   ....[20]....
        /*00d0*/ 	.word	0xffffffff


	//   ....[21]....
        /*00d4*/ 	.word	0xffffffff


	//   ....[22]....
        /*00d8*/ 	.word	0xffffffff


	//   ....[23]....
        /*00dc*/ 	.word	0xffffffff


	//----- nvinfo : EIATTR_COOP_GROUP_INSTR_OFFSETS
	.align		4
.L_208:
        /*00e0*/ 	.byte	0x04, 0x28
        /*00e2*/ 	.short	(.L_210 - .L_209)


	//   ....[0]....
.L_209:
        /*00e4*/ 	.word	0x00003680


	//   ....[1]....
        /*00e8*/ 	.word	0x00003770


	//   ....[2]....
        /*00ec*/ 	.word	0x000037a0


	//   ....[3]....
        /*00f0*/ 	.word	0x00003870


	//   ....[4]....
        /*00f4*/ 	.word	0x000038a0


	//   ....[5]....
        /*00f8*/ 	.word	0x00003980


	//   ....[6]....
        /*00fc*/ 	.word	0x000039b0


	//   ....[7]....
        /*0100*/ 	.word	0x00003ad0


	//   ....[8]....
        /*0104*/ 	.word	0x00006500


	//   ....[9]....
        /*0108*/ 	.word	0x00006690


	//   ....[10]....
        /*010c*/ 	.word	0x000066d0


	//   ....[11]....
        /*0110*/ 	.word	0x000066f0


	//   ....[12]....
        /*0114*/ 	.word	0x00006700


	//   ....[13]....
        /*0118*/ 	.word	0x00006740


	//   ....[14]....
        /*011c*/ 	.word	0x00006780


	//   ....[15]....
        /*0120*/ 	.word	0x000067b0


	//   ....[16]....
        /*0124*/ 	.word	0x00008520


	//   ....[17]....
        /*0128*/ 	.word	0x00008530


	//   ....[18]....
        /*012c*/ 	.word	0x00008540


	//   ....[19]....
        /*0130*/ 	.word	0x00008550


	//   ....[20]....
        /*0134*/ 	.word	0x00008590


	//   ....[21]....
        /*0138*/ 	.word	0x000085b0


	//   ....[22]....
        /*013c*/ 	.word	0x000085d0


	//   ....[23]....
        /*0140*/ 	.word	0x000085f0


	//----- nvinfo : EIATTR_EXIT_INSTR_OFFSETS
	.align		4
.L_210:
        /*0144*/ 	.byte	0x04, 0x1c
        /*0146*/ 	.short	(.L_212 - .L_211)


	//   ....[0]....
.L_211:
        /*0148*/ 	.word	0x000002f0


	//   ....[1]....
        /*014c*/ 	.word	0x0000a000


	//   ....[2]....
        /*0150*/ 	.word	0x0000a100


	//   ....[3]....
        /*0154*/ 	.word	0x0000a120


	//   ....[4]....
        /*0158*/ 	.word	0x0000ab20


	//   ....[5]....
        /*015c*/ 	.word	0x0000aba0


	//----- nvinfo : EIATTR_CTAIDZ_USED
	.align		4
.L_212:
        /*0160*/ 	.byte	0x01, 0x04
	.zero		2


	//----- nvinfo : EIATTR_CRS_STACK_SIZE
	.align		4
        /*0164*/ 	.byte	0x04, 0x1e
        /*0166*/ 	.short	(.L_214 - .L_213)
.L_213:
        /*0168*/ 	.word	0x00000000
.L_214:


//--------------------- .nv.info._ZN5flash16flash_fwd_kernelI23Flash_fwd_kernel_traitsILi96ELi128ELi64ELi4ELb0ELb0EN7cutlass6half_tE19Flash_kernel_traitsILi96ELi128ELi64ELi4ES3_EELb0ELb0ELb0ELb1ELb0ELb0ELb0ELb0EEEvNS_16Flash_fwd_paramsE --------------------------
	.section	.nv.info._ZN5flash16flash_fwd_kernelI23Flash_fwd_kernel_traitsILi96ELi128ELi64ELi4ELb0ELb0EN7cutlass6half_tE19Flash_kernel_traitsILi96ELi128ELi64ELi4ES3_EELb0ELb0ELb0ELb1ELb0ELb0ELb0ELb0EEEvNS_16Flash_fwd_paramsE,"",@"SHT_CUDA_INFO"
	.sectionflags	@""
	.align	4


	//----- nvinfo : EIATTR_CUDA_API_VERSION
	.align		4
        /*0000*/ 	.byte	0x04, 0x37
        /*0002*/ 	.short	(.L_216 - .L_215)
.L_215:
        /*0004*/ 	.word	0x00000082


	//----- nvinfo : EIATTR_SW2861232_WAR
	.align		4
.L_216:
        /*0008*/ 	.byte	0x01, 0x35
	.zero		2


	//----- nvinfo : EIATTR_PARAM_CBANK
	.align		4
        /*000c*/ 	.byte	0x04, 0x0a
        /*000e*/ 	.short	(.L_218 - .L_217)
	.align		4
.L_217:
        /*0010*/ 	.word	index@(.nv.constant0._ZN5flash16flash_fwd_kernelI23Flash_fwd_kernel_traitsILi96ELi128ELi64ELi4ELb0ELb0EN7cutlass6half_tE19Flash_kernel_traitsILi96ELi128ELi64ELi4ES3_EELb0ELb0ELb0ELb1ELb0ELb0ELb0ELb0EEEvNS_16Flash_fwd_paramsE)
        /*0014*/ 	.short	0x0160
        /*0016*/ 	.short	0x01d0


	//----- nvinfo : EIATTR_CBANK_PARAM_SIZE
	.align		4
.L_218:
        /*0018*/ 	.byte	0x03, 0x19
        /*001a*/ 	.short	0x01d0


	//----- nvinfo : EIATTR_KPARAM_INFO
	.align		4
        /*001c*/ 	.byte	0x04, 0x17
        /*001e*/ 	.short	(.L_220 - .L_219)
.L_219:
        /*0020*/ 	.word	0x00000000
        /*0024*/ 	.short	0x0000
        /*0026*/ 	.short	0x0000
        /*0028*/ 	.byte	0x00, 0xf0, 0x41, 0x07


	//----- nvinfo : EIATTR_MAXREG_COUNT
	.align		4
.L_220:
        /*002c*/ 	.byte	0x03, 0x1b
        /*002e*/ 	.short	0x00ff


	//----- nvinfo : EIATTR_NUM_BARRIERS
	.align		4
        /*0030*/ 	.byte	0x02, 0x4c
        /*0032*/ 	.byte	0x01
	.zero		1


	//----- nvinfo : EIATTR_ANNOTATIONS
	.align		4
        /*0034*/ 	.byte	0x04, 0x55
        /*0036*/ 	.short	(.L_222 - .L_221)


	//   ....[0]....
.L_221:
        /*0038*/ 	.word	0x00000001
        /*003c*/ 	.byte	0xc0, 0x07, 0x00, 0x00, 0x01, 0x00, 0x00, 0x00, 0x80, 0x09, 0x00, 0x00, 0x01, 0x00, 0x00, 0x00
        /*004c*/ 	.byte	0x00, 0x0a, 0x00, 0x00, 0x01, 0x00, 0x00, 0x00, 0x30, 0x0e, 0x00, 0x00, 0x01, 0x00, 0x00, 0x00
        /*005c*/ 	.byte	0xa0, 0x10, 0x00, 0x00, 0x01, 0x00, 0x00, 0x00, 0x30, 0x13, 0x00, 0x00, 0x01, 0x00, 0x00, 0x00
        /*006c*/ 	.byte	0x40, 0x25, 0x00, 0x00, 0x01, 0x00, 0x00, 0x00, 0x00, 0x38, 0x00, 0x00, 0x01, 0x00, 0x00, 0x00
        /*007c*/ 	.byte	0xa0, 0x66, 0x00, 0x00, 0x01, 0x00, 0x00, 0x00, 0xf0, 0x66, 0x00, 0x00, 0x01, 0x00, 0x00, 0x00
        /*008c*/ 	.byte	0x50, 0xa6, 0x00, 0x00, 0x01, 0x00, 0x00, 0x00, 0xc0, 0xba, 0x00, 0x00, 0x01, 0x00, 0x00, 0x00
        /*009c*/ 	.byte	0xd0, 0xba, 0x00, 0x00, 0x01, 0x00, 0x00, 0x00, 0xf0, 0xbc, 0x00, 0x00, 0x01, 0x00, 0x00, 0x00
        /*00ac*/ 	.byte	0x00, 0xbd, 0x00, 0x00, 0x01, 0x00, 0x00, 0x00, 0x90, 0xbe, 0x00, 0x00, 0x01, 0x00, 0x00, 0x00
        /*00bc*/ 	.byte	0xe0, 0xbf, 0x00, 0x00, 0x01, 0x00, 0x00, 0x00, 0x30, 0xc1, 0x00, 0x00


	//----- nvinfo : EIATTR_MERCURY_ISA_VERSION
	.align		4
.L_222:
        /*00c8*/ 	.byte	0x03, 0x5f
        /*00ca*/ 	.short	0x0000


	//----- nvinfo : EIATTR_COOP_GROUP_MASK_REGIDS
	.align		4
        /*00cc*/ 	.byte	0x04, 0x29
        /*00ce*/ 	.short	(.L_224 - .L_223)


	//   ....[0]....
.L_223:
        /*00d0*/ 	.word	0xffffffff


	//   ....[1]....
        /*00d4*/ 	.word	0xffffffff


	//   ....[2]....
        /*00d8*/ 	.word	0xffffffff


	//   ....[3]....
        /*00dc*/ 	.word	0xffffffff


	//   ....[4]....
        /*00e0*/ 	.word	0xffffffff


	//   ....[5]....
        /*00e4*/ 	.word	0xffffffff


	//   ....[6]....
        /*00e8*/ 	.word	0xffffffff


	//   ....[7]....
        /*00ec*/ 	.word	0xffffffff


	//   ....[8]....
        /*00f0*/ 	.word	0xffffffff


	//   ....[9]....
        /*00f4*/ 	.word	0xffffffff


	//   ....[10]....
        /*00f8*/ 	.word	0xffffffff


	//   ....[11]....
        /*00fc*/ 	.word	0xffffffff


	//   ....[12]....
        /*0100*/ 	.word	0xffffffff


	//   ....[13]....
        /*0104*/ 	.word	0xffffffff


	//   ....[14]....
        /*0108*/ 	.word	0xffffffff


	//   ....[15]....
        /*010c*/ 	.word	0xffffffff


	//   ....[16]....
        /*0110*/ 	.word	0xffffffff


	//   ....[17]....
        /*0114*/ 	.word	0xffffffff


	//   ....[18]....
        /*0118*/ 	.word	0xffffffff


	//   ....[19]....
        /*011c*/ 	.word	0xffffffff


	//   ....[20]....
        /*0120*/ 	.word	0xffffffff


	//   ....[21]....
        /*0124*/ 	.word	0xffffffff


	//   ....[22]....
        /*0128*/ 	.word	0xffffffff


	//   ....[23]....
        /*012c*/ 	.word	0xffffffff


	//----- nvinfo : EIATTR_COOP_GROUP_INSTR_OFFSETS
	.align		4
.L_224:
        /*0130*/ 	.byte	0x04, 0x28
        /*0132*/ 	.short	(.L_226 - .L_225)


	//   ....[0]....
.L_225:
        /*0134*/ 	.word	0x00004b10


	//   ....[1]....
        /*0138*/ 	.word	0x00004c00


	//   ....[2]....
        /*013c*/ 	.word	0x00004c30


	//   ....[3]....
        /*0140*/ 	.word	0x00004d00


	//   ....[4]....
        /*0144*/ 	.word	0x00004d30


	//   ....[5]....
        /*0148*/ 	.word	0x00004e10


	//   ....[6]....
        /*014c*/ 	.word	0x00004e40


	//   ....[7]....
        /*0150*/ 	.word	0x00004f50


	//   ....[8]....
        /*0154*/ 	.word	0x000085d0


	//   ....[9]....
        /*0158*/ 	.word	0x000086d0


	//   ....[10]....
        /*015c*/ 	.word	0x00008780


	//   ....[11]....
        /*0160*/ 	.word	0x00008810


	//   ....[12]....
        /*0164*/ 	.word	0x00008840


	//   ....[13]....
        /*0168*/ 	.word	0x00008890


	//   ....[14]....
        /*016c*/ 	.word	0x000088e0


	//   ....[15]....
        /*0170*/ 	.word	0x00008990


	//   ....[16]....
        /*0174*/ 	.word	0x0000a680


	//   ....[17]....
        /*0178*/ 	.word	0x0000a690


	//   ....[18]....
        /*017c*/ 	.word	0x0000a6a0


	//   ....[19]....
        /*0180*/ 	.word	0x0000a6b0


	//   ....[20]....
        /*0184*/ 	.word	0x0000a6f0


	//   ....[21]....
        /*0188*/ 	.word	0x0000a700


	//   ....[22]....
        /*018c*/ 	.word	0x0000a730


	//   ....[23]....
        /*0190*/ 	.word	0x0000a7c0


	//----- nvinfo : EIATTR_EXIT_INSTR_OFFSETS
	.align		4
.L_226:
        /*0194*/ 	.byte	0x04, 0x1c
        /*0196*/ 	.short	(.L_228 - .L_227)


	//   ....[0]....
.L_227:
        /*0198*/ 	.word	0x000002f0


	//   ....[1]....
        /*019c*/ 	.word	0x0000c150


	//   ....[2]....
        /*01a0*/ 	.word	0x0000c250


	//   ....[3]....
        /*01a4*/ 	.word	0x0000c270


	//   ....[4]....
        /*01a8*/ 	.word	0x0000cc70


	//   ....[5]....
        /*01ac*/ 	.word	0x0000ccf0


	//----- nvinfo : EIATTR_CTAIDZ_USED
	.align		4
.L_228:
        /*01b0*/ 	.byte	0x01, 0x04
	.zero		2


	//----- nvinfo : EIATTR_CRS_STACK_SIZE
	.align		4
        /*01b4*/ 	.byte	0x04, 0x1e
        /*01b6*/ 	.short	(.L_230 - .L_229)
.L_229:
        /*01b8*/ 	.word	0x00000000
.L_230:


//--------------------- .nv.info._ZN5flash16flash_fwd_kernelI23Flash_fwd_kernel_traitsILi96ELi128ELi64ELi4ELb0ELb0EN7cutlass6half_tE19Flash_kernel_traitsILi96ELi128ELi64ELi4ES3_EELb0ELb0ELb1ELb0ELb0ELb1ELb0ELb0EEEvNS_16Flash_fwd_paramsE --------------------------
	.section	.nv.info._ZN5flash16flash_fwd_kernelI23Flash_fwd_kernel_traitsILi96ELi128ELi64ELi4ELb0ELb0EN7cutlass6half_tE19Flash_kernel_traitsILi96ELi128ELi64ELi4ES3_EELb0ELb0ELb1ELb0ELb0ELb1ELb0ELb0EEEvNS_16Flash_fwd_paramsE,"",@"SHT_CUDA_INFO"
	.sectionflags	@""
	.align	4


	//----- nvinfo : EIATTR_CUDA_API_VERSION
	.align		4
        /*0000*/ 	.byte	0x04, 0x37
        /*0002*/ 	.short	(.L_232 - .L_231)
.L_231:
        /*0004*/ 	.word	0x00000082


	//----- nvinfo : EIATTR_SW2861232_WAR
	.align		4
.L_232:
        /*0008*/ 	.byte	0x01, 0x35
	.zero		2


	//----- nvinfo : EIATTR_PARAM_CBANK
	.align		4
        /*000c*/ 	.byte	0x04, 0x0a
        /*000e*/ 	.short	(.L_234 - .L_233)
	.align		4
.L_233:
        /*0010*/ 	.word	index@(.nv.constant0._ZN5flash16flash_fwd_kernelI23Flash_fwd_kernel_traitsILi96ELi128ELi64ELi4ELb0ELb0EN7cutlass6half_tE19Flash_kernel_traitsILi96ELi128ELi64ELi4ES3_EELb0ELb0ELb1ELb0ELb0ELb1ELb0ELb0EEEvNS_16Flash_fwd_paramsE)
        /*0014*/ 	.short	0x0160
        /*0016*/ 	.short	0x01d0


	//----- nvinfo : EIATTR_CBANK_PARAM_SIZE
	.align		4
.L_234:
        /*0018*/ 	.byte	0x03, 0x19
        /*001a*/ 	.short	0x01d0


	//----- nvinfo : EIATTR_KPARAM_INFO
	.align		4
        /*001c*/ 	.byte	0x04, 0x17
        /*001e*/ 	.short	(.L_236 - .L_235)
.L_235:
        /*0020*/ 	.word	0x00000000
        /*0024*/ 	.short	0x0000
        /*0026*/ 	.short	0x0000
        /*0028*/ 	.byte	0x00, 0xf0, 0x41, 0x07


	//----- nvinfo : EIATTR_MAXREG_COUNT
	.align		4
.L_236:
        /*002c*/ 	.byte	0x03, 0x1b
        /*002e*/ 	.short	0x00ff


	//----- nvinfo : EIATTR_NUM_BARRIERS
	.align		4
        /*0030*/ 	.byte	0x02, 0x4c
        /*0032*/ 	.byte	0x01
	.zero		1


	//----- nvinfo : EIATTR_ANNOTATIONS
	.align		4
        /*0034*/ 	.byte	0x04, 0x55
        /*0036*/ 	.short	(.L_238 - .L_237)


	//   ....[0]....
.L_237:
        /* <DEDUP_REMOVED lines=36> */


	//----- nvinfo : EIATTR_MERCURY_ISA_VERSION
	.align		4
.L_238:
        /*0268*/ 	.byte	0x03, 0x5f
        /*026a*/ 	.short	0x0000


	//----- nvinfo : EIATTR_COOP_GROUP_MASK_REGIDS
	.align		4
        /*026c*/ 	.byte	0x04, 0x29
        /*026e*/ 	.short	(.L_240 - .L_239)


	//   ....[0]....
.L_239:
        /*0270*/ 	.word	0xffffffff


	//   ....[1]....
        /*0274*/ 	.word	0xffffffff


	//   ....[2]....
        /*0278*/ 	.word	0xffffffff


	//   ....[3]....
        /*027c*/ 	.word	0xffffffff


	//   ....[4]....
        /*0280*/ 	.word	0xffffffff


	//   ....[5]....
        /*0284*/ 	.word	0xffffffff


	//   ....[6]....
        /*0288*/ 	.word	0xffffffff


	//   ....[7]....
        /*028c*/ 	.word	0xffffffff


	//   ....[8]....
        /*0290*/ 	.word	0xffffffff


	//   ....[9]....
        /*0294*/ 	.word	0xffffffff


	//   ....[10]....
        /*0298*/ 	.word	0xffffffff


	//   ....[11]....
        /*029c*/ 	.word	0xffffffff


	//   ....[12]....
        /*02a0*/ 	.word	0xffffffff


	//   ....[13]....
        /*02a4*/ 	.word	0xffffffff


	//   ....[14]....
        /*02a8*/ 	.word	0xffffffff


	//   ....[15]....
        /*02ac*/ 	.word	0xffffffff


	//   ....[16]....
        /*02b0*/ 	.word	0xffffffff


	//   ....[17]....
        /*02b4*/ 	.word	0xffffffff


	//   ....[18]....
        /*02b8*/ 	.word	0xffffffff


	//   ....[19]....
        /*02bc*/ 	.word	0xffffffff


	//   ....[20]....
        /*02c0*/ 	.word	0xffffffff


	//   ....[21]....
        /*02c4*/ 	.word	0xffffffff


	//   ....[22]....
        /*02c8*/ 	.word	0xffffffff


	//   ....[23]....
        /*02cc*/ 	.word	0xffffffff


	//   ....[24]....
        /*02d0*/ 	.word	0xffffffff


	//   ....[25]....
        /*02d4*/ 	.word	0xffffffff


	//   ....[26]....
        /*02d8*/ 	.word	0xffffffff


	//   ....[27]....
        /*02dc*/ 	.word	0xffffffff


	//   ....[28]....
        /*02e0*/ 	.word	0xffffffff


	//   ....[29]....
        /*02e4*/ 	.word	0xffffffff


	//   ....[30]....
        /*02e8*/ 	.word	0xffffffff


	//   ....[31]....
        /*02ec*/ 	.word	0xffffffff


	//   ....[32]....
        /*02f0*/ 	.word	0xffffffff


	//   ....[33]....
        /*02f4*/ 	.word	0xffffffff


	//   ....[34]....
        /*02f8*/ 	.word	0xffffffff


	//   ....[35]....
        /*02fc*/ 	.word	0xffffffff


	//   ....[36]....
        /*0300*/ 	.word	0xffffffff


	//   ....[37]....
        /*0304*/ 	.word	0xffffffff


	//   ....[38]....
        /*0308*/ 	.word	0xffffffff


	//   ....[39]....
        /*030c*/ 	.word	0xffffffff


	//----- nvinfo : EIATTR_COOP_GROUP_INSTR_OFFSETS
	.align		4
.L_240:
        /*0310*/ 	.byte	0x04, 0x28
        /*0312*/ 	.short	(.L_242 - .L_241)


	//   ....[0]....
.L_241:
        /*0314*/ 	.word	0x00003c60


	//   ....[1]....
        /*0318*/ 	.word	0x00003d50


	//   ....[2]....
        /*031c*/ 	.word	0x00003d80


	//   ....[3]....
        /*0320*/ 	.word	0x00003e50


	//   ....[4]....
        /*0324*/ 	.word	0x00003e80


	//   ....[5]....
        /*0328*/ 	.word	0x00003f40


	//   ....[6]....
        /*032c*/ 	.word	0x00003f90


	//   ....[7]....
        /*0330*/ 	.word	0x00004010


	//   ....[8]....
        /*0334*/ 	.word	0x000070c0


	//   ....[9]....
        /*0338*/ 	.word	0x000071b0


	//   ....[10]....
        /*033c*/ 	.word	0x000071e0


	//   ....[11]....
        /*0340*/ 	.word	0x000072d0


	//   ....[12]....
        /*0344*/ 	.word	0x00007390


	//   ....[13]....
        /*0348*/ 	.word	0x00007410


	//   ....[14]....
        /*034c*/ 	.word	0x000074d0


	//   ....[15]....
        /*0350*/ 	.word	0x00007560


	//   ....[16]....
        /*0354*/ 	.word	0x0000b150


	//   ....[17]....
        /*0358*/ 	.word	0x0000b3a0


	//   ....[18]....
        /*035c*/ 	.word	0x0000b440


	//   ....[19]....
        /*0360*/ 	.word	0x0000b620


	//   ....[20]....
        /*0364*/ 	.word	0x0000b6c0


	//   ....[21]....
        /*0368*/ 	.word	0x0000b7a0


	//   ....[22]....
        /*036c*/ 	.word	0x0000b7f0


	//   ....[23]....
        /*0370*/ 	.word	0x0000b880


	//   ....[24]....
        /*0374*/ 	.word	0x0000f510


	//   ....[25]....
        /*0378*/ 	.word	0x0000f7d0


	//   ....[26]....
        /*037c*/ 	.word	0x0000fbf0


	//   ....[27]....
        /*0380*/ 	.word	0x0000fd20


	//   ....[28]....
        /*0384*/ 	.word	0x0000fe10


	//   ....[29]....
        /*0388*/ 	.word	0x0000fe70


	//   ....[30]....
        /*038c*/ 	.word	0x0000fee0


	//   ....[31]....
        /*0390*/ 	.word	0x0000ff00


	//   ....[32]....
        /*0394*/ 	.word	0x000120f0


	//   ....[33]....
        /*0398*/ 	.word	0x00012100


	//   ....[34]....
        /*039c*/ 	.word	0x00012110


	//   ....[35]....
        /*03a0*/ 	.word	0x00012130


	//   ....[36]....
        /*03a4*/ 	.word	0x00012150


	//   ....[37]....
        /*03a8*/ 	.word	0x00012170


	//   ....[38]....
        /*03ac*/ 	.word	0x000121a0


	//   ....[39]....
        /*03b0*/ 	.word	0x00012220


	//----- nvinfo : EIATTR_EXIT_INSTR_OFFSETS
	.align		4
.L_242:
        /*03b4*/ 	.byte	0x04, 0x1c
        /*03b6*/ 	.short	(.L_244 - .L_243)


	//   ....[0]....
.L_243:
        /*03b8*/ 	.word	0x000002f0


	//   ....[1]....
        /*03bc*/ 	.word	0x00000d70


	//   ....[2]....
        /*03c0*/ 	.word	0x00000df0


	//   ....[3]....
        /*03c4*/ 	.word	0x00013bc0


	//   ....[4]....
        /*03c8*/ 	.word	0x00013ca0


	//----- nvinfo : EIATTR_CTAIDZ_USED
	.align		4
.L_244:
        /*03cc*/ 	.byte	0x01, 0x04
	.zero		2


	//----- nvinfo : EIATTR_CRS_STACK_SIZE
	.align		4
        /*03d0*/ 	.byte	0x04, 0x1e
        /*03d2*/ 	.short	(.L_246 - .L_245)
.L_245:
        /*03d4*/ 	.word	0x00000000
.L_246:


//--------------------- .nv.info._ZN5flash16flash_fwd_kernelI23Flash_fwd_kernel_traitsILi96ELi128ELi64ELi4ELb0ELb0EN7cutlass6half_tE19Flash_kernel_traitsILi96ELi128ELi64ELi4ES3_EELb0ELb0ELb1ELb0ELb0ELb0ELb0ELb0EEEvNS_16Flash_fwd_paramsE --------------------------
	.section	.nv.info._ZN5flash16flash_fwd_kernelI23Flash_fwd_kernel_traitsILi96ELi128ELi64ELi4ELb0ELb0EN7cutlass6half_tE19Flash_kernel_traitsILi96ELi128ELi64ELi4ES3_EELb0ELb0ELb1ELb0ELb0ELb0ELb0ELb0EEEvNS_16Flash_fwd_paramsE,"",@"SHT_CUDA_INFO"
	.sectionflags	@""
	.align	4


	//----- nvinfo : EIATTR_CUDA_API_VERSION
	.align		4
        /*0000*/ 	.byte	0x04, 0x37
        /*0002*/ 	.short	(.L_248 - .L_247)
.L_247:
        /*0004*/ 	.word	0x00000082


	//----- nvinfo : EIATTR_SW2861232_WAR
	.align		4
.L_248:
        /*0008*/ 	.byte	0x01, 0x35
	.zero		2


	//----- nvinfo : EIATTR_PARAM_CBANK
	.align		4
        /*000c*/ 	.byte	0x04, 0x0a
        /*000e*/ 	.short	(.L_250 - .L_249)
	.align		4
.L_249:
        /*0010*/ 	.word	index@(.nv.constant0._ZN5flash16flash_fwd_kernelI23Flash_fwd_kernel_traitsILi96ELi128ELi64ELi4ELb0ELb0EN7cutlass6half_tE19Flash_kernel_traitsILi96ELi128ELi64ELi4ES3_EELb0ELb0ELb1ELb0ELb0ELb0ELb0ELb0EEEvNS_16Flash_fwd_paramsE)
        /*0014*/ 	.short	0x0160
        /*0016*/ 	.short	0x01d0


	//----- nvinfo : EIATTR_CBANK_PARAM_SIZE
	.align		4
.L_250:
        /*0018*/ 	.byte	0x03, 0x19
        /*001a*/ 	.short	0x01d0


	//----- nvinfo : EIATTR_KPARAM_INFO
	.align		4
        /*001c*/ 	.byte	0x04, 0x17
        /*001e*/ 	.short	(.L_252 - .L_251)
.L_251:
        /*0020*/ 	.word	0x00000000
        /*0024*/ 	.short	0x0000
        /*0026*/ 	.short	0x0000
        /*0028*/ 	.byte	0x00, 0xf0, 0x41, 0x07


	//----- nvinfo : EIATTR_MAXREG_COUNT
	.align		4
.L_252:
        /*002c*/ 	.byte	0x03, 0x1b
        /*002e*/ 	.short	0x00ff


	//----- nvinfo : EIATTR_NUM_BARRIERS
	.align		4
        /*0030*/ 	.byte	0x02, 0x4c
        /*0032*/ 	.byte	0x01
	.zero		1


	//----- nvinfo : EIATTR_ANNOTATIONS
	.align		4
        /*0034*/ 	.byte	0x04, 0x55
        /*0036*/ 	.short	(.L_254 - .L_253)


	//   ....[0]....
.L_253:
        /* <DEDUP_REMOVED lines=45> */
        /*02fc*/ 	.byte	0xd0, 0x54, 0x01, 0x00


	//----- nvinfo : EIATTR_MERCURY_ISA_VERSION
	.align		4
.L_254:
        /*0300*/ 	.byte	0x03, 0x5f
        /*0302*/ 	.short	0x0000


	//----- nvinfo : EIATTR_COOP_GROUP_MASK_REGIDS
	.align		4
        /*0304*/ 	.byte	0x04, 0x29
        /*0306*/ 	.short	(.L_256 - .L_255)


	//   ....[0]....
.L_255:
        /*0308*/ 	.word	0xffffffff


	//   ....[1]....
        /*030c*/ 	.word	0xffffffff


	//   ....[2]....
        /*0310*/ 	.word	0xffffffff


	//   ....[3]....
        /*0314*/ 	.word	0xffffffff


	//   ....[4]....
        /*0318*/ 	.word	0xffffffff


	//   ....[5]....
        /*031c*/ 	.word	0xffffffff


	//   ....[6]....
        /*0320*/ 	.word	0xffffffff


	//   ....[7]....
        /*0324*/ 	.word	0xffffffff


	//   ....[8]....
        /*0328*/ 	.word	0xffffffff


	//   ....[9]....
        /*032c*/ 	.word	0xffffffff


	//   ....[10]....
        /*0330*/ 	.word	0xffffffff


	//   ....[11]....
        /*0334*/ 	.word	0xffffffff


	//   ....[12]....
        /*0338*/ 	.word	0xffffffff


	//   ....[13]....
        /*033c*/ 	.word	0xffffffff


	//   ....[14]....
        /*0340*/ 	.word	0xffffffff


	//   ....[15]....
        /*0344*/ 	.word	0xffffffff


	//   ....[16]....
        /*0348*/ 	.word	0xffffffff


	//   ....[17]....
        /*034c*/ 	.word	0xffffffff


	//   ....[18]....
        /*0350*/ 	.word	0xffffffff


	//   ....[19]....
        /*0354*/ 	.word	0xffffffff


	//   ....[20]....
        /*0358*/ 	.word	0xffffffff


	//   ....[21]....
        /*035c*/ 	.word	0xffffffff


	//   ....[22]....
        /*0360*/ 	.word	0xffffffff


	//   ....[23]....
        /*0364*/ 	.word	0xffffffff


	//   ....[24]....
        /*0368*/ 	.word	0xffffffff


	//   ....[25]....
        /*036c*/ 	.word	0xffffffff


	//   ....[26]....
        /*0370*/ 	.word	0xffffffff


	//   ....[27]....
        /*0374*/ 	.word	0xffffffff


	//   ....[28]....
        /*0378*/ 	.word	0xffffffff


	//   ....[29]....
        /*037c*/ 	.word	0xffffffff


	//   ....[30]....
        /*0380*/ 	.word	0xffffffff


	//   ....[31]....
        /*0384*/ 	.word	0xffffffff


	//   ....[32]....
        /*0388*/ 	.word	0xffffffff


	//   ....[33]....
        /*038c*/ 	.word	0xffffffff


	//   ....[34]....
        /*0390*/ 	.word	0xffffffff


	//   ....[35]....
        /*0394*/ 	.word	0xffffffff


	//   ....[36]....
        /*0398*/ 	.word	0xffffffff


	//   ....[37]....
        /*039c*/ 	.word	0xffffffff


	//   ....[38]....
        /*03a0*/ 	.word	0xffffffff


	//   ....[39]....
        /*03a4*/ 	.word	0xffffffff


	//----- nvinfo : EIATTR_COOP_GROUP_INSTR_OFFSETS
	.align		4
.L_256:
        /*03a8*/ 	.byte	0x04, 0x28
        /*03aa*/ 	.short	(.L_258 - .L_257)


	//   ....[0]....
.L_257:
        /*03ac*/ 	.word	0x00004b90


	//   ....[1]....
        /*03b0*/ 	.word	0x00004c80


	//   ....[2]....
        /*03b4*/ 	.word	0x00004cb0


	//   ....[3]....
        /*03b8*/ 	.word	0x00004d80


	//   ....[4]....
        /*03bc*/ 	.word	0x00004db0


	//   ....[5]....
        /*03c0*/ 	.word	0x00004e70


	//   ....[6]....
        /*03c4*/ 	.word	0x00004ec0


	//   ....[7]....
        /*03c8*/ 	.word	0x00004f40


	//   ....[8]....
        /*03cc*/ 	.word	0x00008600


	//   ....[9]....
        /*03d0*/ 	.word	0x00008700


	//   ....[10]....
        /*03d4*/ 	.word	0x00008730


	//   ....[11]....
        /*03d8*/ 	.word	0x00008860


	//   ....[12]....
        /*03dc*/ 	.word	0x000088c0


	//   ....[13]....
        /*03e0*/ 	.word	0x00008950


	//   ....[14]....
        /*03e4*/ 	.word	0x000089b0


	//   ....[15]....
        /*03e8*/ 	.word	0x00008ab0


	//   ....[16]....
        /*03ec*/ 	.word	0x0000c9f0


	//   ....[17]....
        /*03f0*/ 	.word	0x0000cc30


	//   ....[18]....
        /*03f4*/ 	.word	0x0000ccd0


	//   ....[19]....
        /*03f8*/ 	.word	0x0000ced0


	//   ....[20]....
        /*03fc*/ 	.word	0x0000cf30


	//   ....[21]....
        /*0400*/ 	.word	0x0000cff0


	//   ....[22]....
        /*0404*/ 	.word	0x0000d000


	//   ....[23]....
        /*0408*/ 	.word	0x0000d0a0


	//   ....[24]....
        /*040c*/ 	.word	0x000110d0


	//   ....[25]....
        /*0410*/ 	.word	0x000111d0


	//   ....[26]....
        /*0414*/ 	.word	0x00011580


	//   ....[27]....
        /*0418*/ 	.word	0x000117e0


	//   ....[28]....
        /*041c*/ 	.word	0x000118d0


	//   ....[29]....
        /*0420*/ 	.word	0x00011920


	//   ....[30]....
        /*0424*/ 	.word	0x000119a0


	//   ....[31]....
        /*0428*/ 	.word	0x000119d0


	//   ....[32]....
        /*042c*/ 	.word	0x00013d60


	//   ....[33]....
        /*0430*/ 	.word	0x00013d70


	//   ....[34]....
        /*0434*/ 	.word	0x00013d80


	//   ....[35]....
        /*0438*/ 	.word	0x00013db0


	//   ....[36]....
        /*043c*/ 	.word	0x00013de0


	//   ....[37]....
        /*0440*/ 	.word	0x00013e00


	//   ....[38]....
        /*0444*/ 	.word	0x00013e30


	//   ....[39]....
        /*0448*/ 	.word	0x00013e60


	//----- nvinfo : EIATTR_EXIT_INSTR_OFFSETS
	.align		4
.L_258:
        /*044c*/ 	.byte	0x04, 0x1c
        /*044e*/ 	.short	(.L_260 - .L_259)


	//   ....[0]....
.L_259:
        /*0450*/ 	.word	0x00000300


	//   ....[1]....
        /*0454*/ 	.word	0x00000e50


	//   ....[2]....
        /*0458*/ 	.word	0x00000ed0


	//   ....[3]....
        /*045c*/ 	.word	0x000159b0


	//   ....[4]....
        /*0460*/ 	.word	0x00015ab0


	//   ....[5]....
        /*0464*/ 	.word	0x00015ad0


	//----- nvinfo : EIATTR_CTAIDZ_USED
	.align		4
.L_260:
        /*0468*/ 	.byte	0x01, 0x04
	.zero		2


	//----- nvinfo : EIATTR_CRS_STACK_SIZE
	.align		4
        /*046c*/ 	.byte	0x04, 0x1e
        /*046e*/ 	.short	(.L_262 - .L_261)
.L_261:
        /*0470*/ 	.word	0x00000000
.L_262:


//--------------------- .nv.info._ZN5flash16flash_fwd_kernelI23Flash_fwd_kernel_traitsILi96ELi128ELi64ELi4ELb0ELb0EN7cutlass6half_tE19Flash_kernel_traitsILi96ELi128ELi64ELi4ES3_EELb0ELb0ELb1ELb1ELb0ELb0ELb0ELb0EEEvNS_16Flash_fwd_paramsE --------------------------
	.section	.nv.info._ZN5flash16flash_fwd_kernelI23Flash_fwd_kernel_traitsILi96ELi128ELi64ELi4ELb0ELb0EN7cutlass6half_tE19Flash_kernel_traitsILi96ELi128ELi64ELi4ES3_EELb0ELb0ELb1ELb1ELb0ELb0ELb0ELb0EEEvNS_16Flash_fwd_paramsE,"",@"SHT_CUDA_INFO"
	.sectionflags	@""
	.align	4


	//----- nvinfo : EIATTR_CUDA_API_VERSION
	.align		4
        /*0000*/ 	.byte	0x04, 0x37
        /*0002*/ 	.short	(.L_264 - .L_263)
.L_263:
        /*0004*/ 	.word	0x00000082


	//----- nvinfo : EIATTR_SW2861232_WAR
	.align		4
.L_264:
        /*0008*/ 	.byte	0x01, 0x35
	.zero		2


	//----- nvinfo : EIATTR_PARAM_CBANK
	.align		4
        /*000c*/ 	.byte	0x04, 0x0a
        /*000e*/ 	.short	(.L_266 - .L_265)
	.align		4
.L_265:
        /*0010*/ 	.word	index@(.nv.constant0._ZN5flash16flash_fwd_kernelI23Flash_fwd_kernel_traitsILi96ELi128ELi64ELi4ELb0ELb0EN7cutlass6half_tE19Flash_kernel_traitsILi96ELi128ELi64ELi4ES3_EELb0ELb0ELb1ELb1ELb0ELb0ELb0ELb0EEEvNS_16Flash_fwd_paramsE)
        /*0014*/ 	.short	0x0160
        /*0016*/ 	.short	0x01d0


	//----- nvinfo : EIATTR_CBANK_PARAM_SIZE
	.align		4
.L_266:
        /*0018*/ 	.byte	0x03, 0x19
        /*001a*/ 	.short	0x01d0


	//----- nvinfo : EIATTR_KPARAM_INFO
	.align		4
        /*001c*/ 	.byte	0x04, 0x17
        /*001e*/ 	.short	(.L_268 - .L_267)
.L_267:
        /*0020*/ 	.word	0x00000000
        /*0024*/ 	.short	0x0000
        /*0026*/ 	.short	0x0000
        /*0028*/ 	.byte	0x00, 0xf0, 0x41, 0x07


	//----- nvinfo : EIATTR_MAXREG_COUNT
	.align		4
.L_268:
        /*002c*/ 	.byte	0x03, 0x1b
        /*002e*/ 	.short	0x00ff


	//----- nvinfo : EIATTR_NUM_BARRIERS
	.align		4
        /*0030*/ 	.byte	0x02, 0x4c
        /*0032*/ 	.byte	0x01
	.zero		1


	//----- nvinfo : EIATTR_ANNOTATIONS
	.align		4
        /*0034*/ 	.byte	0x04, 0x55
        /*0036*/ 	.short	(.L_270 - .L_269)


	//   ....[0]....
.L_269:
        /* <DEDUP_REMOVED lines=57> */


	//----- nvinfo : EIATTR_MERCURY_ISA_VERSION
	.align		4
.L_270:
        /*03b8*/ 	.byte	0x03, 0x5f
        /*03ba*/ 	.short	0x0000


	//----- nvinfo : EIATTR_COOP_GROUP_MASK_REGIDS
	.align		4
        /*03bc*/ 	.byte	0x04, 0x29
        /*03be*/ 	.short	(.L_272 - .L_271)


	//   ....[0]....
.L_271:
        /*03c0*/ 	.word	0xffffffff


	//   ....[1]....
        /*03c4*/ 	.word	0xffffffff


	//   ....[2]....
        /*03c8*/ 	.word	0xffffffff


	//   ....[3]....
        /*03cc*/ 	.word	0xffffffff


	//   ....[4]....
        /*03d0*/ 	.word	0xffffffff


	//   ....[5]....
        /*03d4*/ 	.word	0xffffffff


	//   ....[6]....
        /*03d8*/ 	.word	0xffffffff


	//   ....[7]....
        /*03dc*/ 	.word	0xffffffff


	//   ....[8]....
        /*03e0*/ 	.word	0xffffffff


	//   ....[9]....
        /*03e4*/ 	.word	0xffffffff


	//   ....[10]....
        /*03e8*/ 	.word	0xffffffff


	//   ....[11]....
        /*03ec*/ 	.word	0xffffffff


	//   ....[12]....
        /*03f0*/ 	.word	0xffffffff


	//   ....[13]....
        /*03f4*/ 	.word	0xffffffff


	//   ....[14]....
        /*03f8*/ 	.word	0xffffffff


	//   ....[15]....
        /*03fc*/ 	.word	0xffffffff


	//   ....[16]....
        /*0400*/ 	.word	0xffffffff


	//   ....[17]....
        /*0404*/ 	.word	0xffffffff


	//   ....[18]....
        /*0408*/ 	.word	0xffffffff


	//   ....[19]....
        /*040c*/ 	.word	0xffffffff


	//   ....[20]....
        /*0410*/ 	.word	0xffffffff


	//   ....[21]....
        /*0414*/ 	.word	0xffffffff


	//   ....[22]....
        /*0418*/ 	.word	0xffffffff


	//   ....[23]....
        /*041c*/ 	.word	0xffffffff


	//   ....[24]....
        /*0420*/ 	.word	0xffffffff


	//   ....[25]....
        /*0424*/ 	.word	0xffffffff


	//   ....[26]....
        /*0428*/ 	.word	0xffffffff


	//   ....[27]....
        /*042c*/ 	.word	0xffffffff


	//   ....[28]....
        /*0430*/ 	.word	0xffffffff


	//   ....[29]....
        /*0434*/ 	.word	0xffffffff


	//   ....[30]....
        /*0438*/ 	.word	0xffffffff


	//   ....[31]....
        /*043c*/ 	.word	0xffffffff


	//   ....[32]....
        /*0440*/ 	.word	0xffffffff


	//   ....[33]....
        /*0444*/ 	.word	0xffffffff


	//   ....[34]....
        /*0448*/ 	.word	0xffffffff


	//   ....[35]....
        /*044c*/ 	.word	0xffffffff


	//   ....[36]....
        /*0450*/ 	.word	0xffffffff


	//   ....[37]....
        /*0454*/ 	.word	0xffffffff


	//   ....[38]....
        /*0458*/ 	.word	0xffffffff


	//   ....[39]....
        /*045c*/ 	.word	0xffffffff


	//----- nvinfo : EIATTR_COOP_GROUP_INSTR_OFFSETS
	.align		4
.L_272:
        /*0460*/ 	.byte	0x04, 0x28
        /*0462*/ 	.short	(.L_274 - .L_273)


	//   ....[0]....
.L_273:
        /*0464*/ 	.word	0x00005f20


	//   ....[1]....
        /*0468*/ 	.word	0x00005fb0


	//   ....[2]....
        /*046c*/ 	.word	0x00006000


	//   ....[3]....
        /*0470*/ 	.word	0x00006050


	//   ....[4]....
        /*0474*/ 	.word	0x00006340


	//   ....[5]....
        /*0478*/ 	.word	0x00006410


	//   ....[6]....
        /*047c*/ 	.word	0x00006420


	//   ....[7]....
        /*0480*/ 	.word	0x000064a0


	//   ....[8]....
        /*0484*/ 	.word	0x0000acf0


	//   ....[9]....
        /*0488*/ 	.word	0x0000ad40


	//   ....[10]....
        /*048c*/ 	.word	0x0000ad60


	//   ....[11]....
        /*0490*/ 	.word	0x0000ad80


	//   ....[12]....
        /*0494*/ 	.word	0x0000b1b0


	//   ....[13]....
        /*0498*/ 	.word	0x0000b240


	//   ....[14]....
        /*049c*/ 	.word	0x0000b260


	//   ....[15]....
        /*04a0*/ 	.word	0x0000b690


	//   ....[16]....
        /*04a4*/ 	.word	0x00011040


	//   ....[17]....
        /*04a8*/ 	.word	0x00011080


	//   ....[18]....
        /*04ac*/ 	.word	0x000110a0


	//   ....[19]....
        /*04b0*/ 	.word	0x000110c0


	//   ....[20]....
        /*04b4*/ 	.word	0x00011550


	//   ....[21]....
        /*04b8*/ 	.word	0x000115d0


	//   ....[22]....
        /*04bc*/ 	.word	0x000115f0


	//   ....[23]....
        /*04c0*/ 	.word	0x00011a20


	//   ....[24]....
        /*04c4*/ 	.word	0x00016e00


	//   ....[25]....
        /*04c8*/ 	.word	0x00016e50


	//   ....[26]....
        /*04cc*/ 	.word	0x00016f70


	//   ....[27]....
        /*04d0*/ 	.word	0x00017120


	//   ....[28]....
        /*04d4*/ 	.word	0x00017280


	//   ....[29]....
        /*04d8*/ 	.word	0x00017320


	//   ....[30]....
        /*04dc*/ 	.word	0x00017350


	//   ....[31]....
        /*04e0*/ 	.word	0x00017440


	//   ....[32]....
        /*04e4*/ 	.word	0x00019a60


	//   ....[33]....
        /*04e8*/ 	.word	0x00019a70


	//   ....[34]....
        /*04ec*/ 	.word	0x00019a80


	//   ....[35]....
        /*04f0*/ 	.word	0x00019a90


	//   ....[36]....
        /*04f4*/ 	.word	0x00019ad0


	//   ....[37]....
        /*04f8*/ 	.word	0x00019af0


	//   ....[38]....
        /*04fc*/ 	.word	0x00019b10


	//   ....[39]....
        /*0500*/ 	.word	0x00019b20


	//----- nvinfo : EIATTR_EXIT_INSTR_OFFSETS
	.align		4
.L_274:
        /*0504*/ 	.byte	0x04, 0x1c
        /*0506*/ 	.short	(.L_276 - .L_275)


	//   ....[0]....
.L_275:
        /*0508*/ 	.word	0x00000310


	//   ....[1]....
        /*050c*/ 	.word	0x00000e50


	//   ....[2]....
        /*0510*/ 	.word	0x00000ed0


	//   ....[3]....
        /*0514*/ 	.word	0x0001b670


	//   ....[4]....
        /*0518*/ 	.word	0x0001b770


	//   ....[5]....
        /*051c*/ 	.word	0x0001b790


	//----- nvinfo : EIATTR_CTAIDZ_USED
	.align		4
.L_276:
        /*0520*/ 	.byte	0x01, 0x04
	.zero		2


	//----- nvinfo : EIATTR_CRS_STACK_SIZE
	.align		4
        /*0524*/ 	.byte	0x04, 0x1e
        /*0526*/ 	.short	(.L_278 - .L_277)
.L_277:
        /*0528*/ 	.word	0x00000000
.L_278:


//--------------------- .nv.info._ZN5flash16flash_fwd_kernelI23Flash_fwd_kernel_traitsILi96ELi128ELi64ELi4ELb0ELb0EN7cutlass6half_tE19Flash_kernel_traitsILi96ELi128ELi64ELi4ES3_EELb1ELb0ELb0ELb0ELb0ELb1ELb0ELb0EEEvNS_16Flash_fwd_paramsE --------------------------
	.section	.nv.info._ZN5flash16flash_fwd_kernelI23Flash_fwd_kernel_traitsILi96ELi128ELi64ELi4ELb0ELb0EN7cutlass6half_tE19Flash_kernel_traitsILi96ELi128ELi64ELi4ES3_EELb1ELb0ELb0ELb0ELb0ELb1ELb0ELb0EEEvNS_16Flash_fwd_paramsE,"",@"SHT_CUDA_INFO"
	.sectionflags	@""
	.align	4


	//----- nvinfo : EIATTR_CUDA_API_VERSION
	.align		4
        /*0000*/ 	.byte	0x04, 0x37
        /*0002*/ 	.short	(.L_280 - .L_279)
.L_279:
        /*0004*/ 	.word	0x00000082


	//----- nvinfo : EIATTR_SW2861232_WAR
	.align		4
.L_280:
        /*0008*/ 	.byte	0x01, 0x35
	.zero		2


	//----- nvinfo : EIATTR_PARAM_CBANK
	.align		4
        /*000c*/ 	.byte	0x04, 0x0a
        /*000e*/ 	.short	(.L_282 - .L_281)
	.align		4
.L_281:
        /*0010*/ 	.word	index@(.nv.constant0._ZN5flash16flash_fwd_kernelI23Flash_fwd_kernel_traitsILi96ELi128ELi64ELi4ELb0ELb0EN7cutlass6half_tE19Flash_kernel_traitsILi96ELi128ELi64ELi4ES3_EELb1ELb0ELb0ELb0ELb0ELb1ELb0ELb0EEEvNS_16Flash_fwd_paramsE)
        /*0014*/ 	.short	0x0160
        /*0016*/ 	.short	0x01d0


	//----- nvinfo : EIATTR_CBANK_PARAM_SIZE
	.align		4
.L_282:
        /*0018*/ 	.byte	0x03, 0x19
        /*001a*/ 	.short	0x01d0


	//----- nvinfo : EIATTR_KPARAM_INFO
	.align		4
        /*001c*/ 	.byte	0x04, 0x17
        /*001e*/ 	.short	(.L_284 - .L_283)
.L_283:
        /*0020*/ 	.word	0x00000000
        /*0024*/ 	.short	0x0000
        /*0026*/ 	.short	0x0000
        /*0028*/ 	.byte	0x00, 0xf0, 0x41, 0x07


	//----- nvinfo : EIATTR_MAXREG_COUNT
	.align		4
.L_284:
        /*002c*/ 	.byte	0x03, 0x1b
        /*002e*/ 	.short	0x00ff


	//----- nvinfo : EIATTR_NUM_BARRIERS
	.align		4
        /*0030*/ 	.byte	0x02, 0x4c
        /*0032*/ 	.byte	0x01
	.zero		1


	//----- nvinfo : EIATTR_ANNOTATIONS
	.align		4
        /*0034*/ 	.byte	0x04, 0x55
        /*0036*/ 	.short	(.L_286 - .L_285)


	//   ....[0]....
.L_285:
        /* <DEDUP_REMOVED lines=13> */


	//----- nvinfo : EIATTR_MERCURY_ISA_VERSION
	.align		4
.L_286:
        /*00f8*/ 	.byte	0x03, 0x5f
        /*00fa*/ 	.short	0x0000


	//----- nvinfo : EIATTR_COOP_GROUP_MASK_REGIDS
	.align		4
        /*00fc*/ 	.byte	0x04, 0x29
        /*00fe*/ 	.short	(.L_288 - .L_287)


	//   ....[0]....
.L_287:
        /*0100*/ 	.word	0xffffffff


	//   ....[1]....
        /*0104*/ 	.word	0xffffffff


	//   ....[2]....
        /*0108*/ 	.word	0xffffffff


	//   ....[3]....
        /*010c*/ 	.word	0xffffffff


	//   ....[4]....
        /*0110*/ 	.word	0xffffffff


	//   ....[5]....
        /*0114*/ 	.word	0xffffffff


	//   ....[6]....
        /*0118*/ 	.word	0xffffffff


	//   ....[7]....
        /*011c*/ 	.word	0xffffffff


	//   ....[8]....
        /*0120*/ 	.word	0xffffffff


	//   ....[9]....
        /*0124*/ 	.word	0xffffffff


	//   ....[10]....
        /*0128*/ 	.word	0xffffffff


	//   ....[11]....
        /*012c*/ 	.word	0xffffffff


	//   ....[12]....
        /*0130*/ 	.word	0xffffffff


	//   ....[13]....
        /*0134*/ 	.word	0xffffffff


	//   ....[14]....
        /*0138*/ 	.word	0xffffffff


	//   ....[15]....
        /*013c*/ 	.word	0xffffffff


	//   ....[16]....
        /*0140*/ 	.word	0xffffffff


	//   ....[17]....
        /*0144*/ 	.word	0xffffffff


	//   ....[18]....
        /*0148*/ 	.word	0xffffffff


	//   ....[19]....
        /*014c*/ 	.word	0xffffffff


	//   ....[20]....
        /*0150*/ 	.word	0xffffffff


	//   ....[21]....
        /*0154*/ 	.word	0xffffffff


	//   ....[22]....
        /*0158*/ 	.word	0xffffffff


	//   ....[23]....
        /*015c*/ 	.word	0xffffffff


	//----- nvinfo : EIATTR_COOP_GROUP_INSTR_OFFSETS
	.align		4
.L_288:
        /*0160*/ 	.byte	0x04, 0x28
        /*0162*/ 	.short	(.L_290 - .L_289)


	//   ....[0]....
.L_289:
        /*0164*/ 	.word	0x00002c30


	//   ....[1]....
        /*0168*/ 	.word	0x00002d10


	//   ....[2]....
        /*016c*/ 	.word	0x00002d40


	//   ....[3]....
        /*0170*/ 	.word	0x00002df0


	//   ....[4]....
        /*0174*/ 	.word	0x00003480


	//   ....[5]....
        /*0178*/ 	.word	0x000034a0


	//   ....[6]....
        /*017c*/ 	.word	0x000035f0


	//   ....[7]....
        /*0180*/ 	.word	0x000037f0


	//   ....[8]....
        /*0184*/ 	.word	0x00006e70


	//   ....[9]....
        /*0188*/ 	.word	0x00006ed0


	//   ....[10]....
        /*018c*/ 	.word	0x00006ef0


	//   ....[11]....
        /*0190*/ 	.word	0x00006f40


	//   ....[12]....
        /*0194*/ 	.word	0x00006f70


	//   ....[13]....
        /*0198*/ 	.word	0x00006fa0


	//   ....[14]....
        /*019c*/ 	.word	0x00007540


	//   ....[15]....
        /*01a0*/ 	.word	0x00007670


	//   ....[16]....
        /*01a4*/ 	.word	0x0000a080


	//   ....[17]....
        /*01a8*/ 	.word	0x0000a090


	//   ....[18]....
        /*01ac*/ 	.word	0x0000a0a0


	//   ....[19]....
        /*01b0*/ 	.word	0x0000a0b0


	//   ....[20]....
        /*01b4*/ 	.word	0x0000a100


	//   ....[21]....
        /*01b8*/ 	.word	0x0000a120


	//   ....[22]....
        /*01bc*/ 	.word	0x0000a140


	//   ....[23]....
        /*01c0*/ 	.word	0x0000a150


	//----- nvinfo : EIATTR_EXIT_INSTR_OFFSETS
	.align		4
.L_290:
        /*01c4*/ 	.byte	0x04, 0x1c
        /*01c6*/ 	.short	(.L_292 - .L_291)


	//   ....[0]....
.L_291:
        /*01c8*/ 	.word	0x00000540


	//   ....[1]....
        /*01cc*/ 	.word	0x0000bbe0


	//   ....[2]....
        /*01d0*/ 	.word	0x0000bcc0


	//   ....[3]....
        /*01d4*/ 	.word	0x0000c600


	//   ....[4]....
        /*01d8*/ 	.word	0x0000c680


	//----- nvinfo : EIATTR_CTAIDZ_USED
	.align		4
.L_292:
        /*01dc*/ 	.byte	0x01, 0x04
	.zero		2


	//----- nvinfo : EIATTR_CRS_STACK_SIZE
	.align		4
        /*01e0*/ 	.byte	0x04, 0x1e
        /*01e2*/ 	.short	(.L_294 - .L_293)
.L_293:
        /*01e4*/ 	.word	0x00000000
.L_294:


//--------------------- .nv.info._ZN5flash16flash_fwd_kernelI23Flash_fwd_kernel_traitsILi96ELi128ELi64ELi4ELb0ELb0EN7cutlass6half_tE19Flash_kernel_traitsILi96ELi128ELi64ELi4ES3_EELb0ELb0ELb0ELb0ELb0ELb1ELb1ELb0EEEvNS_16Flash_fwd_paramsE --------------------------
	.section	.nv.info._ZN5flash16flash_fwd_kernelI23Flash_fwd_kernel_traitsILi96ELi128ELi64ELi4ELb0ELb0EN7cutlass6half_tE19Flash_kernel_traitsILi96ELi128ELi64ELi4ES3_EELb0ELb0ELb0ELb0ELb0ELb1ELb1ELb0EEEvNS_16Flash_fwd_paramsE,"",@"SHT_CUDA_INFO"
	.sectionflags	@""
	.align	4


	//----- nvinfo : EIATTR_CUDA_API_VERSION
	.align		4
        /*0000*/ 	.byte	0x04, 0x37
        /*0002*/ 	.short	(.L_296 - .L_295)
.L_295:
        /*0004*/ 	.word	0x00000082


	//----- nvinfo : EIATTR_SW2861232_WAR
	.align		4
.L_296:
        /*0008*/ 	.byte	0x01, 0x35
	.zero		2


	//----- nvinfo : EIATTR_PARAM_CBANK
	.align		4
        /*000c*/ 	.byte	0x04, 0x0a
        /*000e*/ 	.short	(.L_298 - .L_297)
	.align		4
.L_297:
        /*0010*/ 	.word	index@(.nv.constant0._ZN5flash16flash_fwd_kernelI23Flash_fwd_kernel_traitsILi96ELi128ELi64ELi4ELb0ELb0EN7cutlass6half_tE19Flash_kernel_traitsILi96ELi128ELi64ELi4ES3_EELb0ELb0ELb0ELb0ELb0ELb1ELb1ELb0EEEvNS_16Flash_fwd_paramsE)
        /*0014*/ 	.short	0x0160
        /*0016*/ 	.short	0x01d0


	//----- nvinfo : EIATTR_CBANK_PARAM_SIZE
	.align		4
.L_298:
        /*0018*/ 	.byte	0x03, 0x19
        /*001a*/ 	.short	0x01d0


	//----- nvinfo : EIATTR_KPARAM_INFO
	.align		4
        /*001c*/ 	.byte	0x04, 0x17
        /*001e*/ 	.short	(.L_300 - .L_299)
.L_299:
        /*0020*/ 	.word	0x00000000
        /*0024*/ 	.short	0x0000
        /*0026*/ 	.short	0x0000
        /*0028*/ 	.byte	0x00, 0xf0, 0x41, 0x07


	//----- nvinfo : EIATTR_MAXREG_COUNT
	.align		4
.L_300:
        /*002c*/ 	.byte	0x03, 0x1b
        /*002e*/ 	.short	0x00ff


	//----- nvinfo : EIATTR_NUM_BARRIERS
	.align		4
        /*0030*/ 	.byte	0x02, 0x4c
        /*0032*/ 	.byte	0x01
	.zero		1


	//----- nvinfo : EIATTR_ANNOTATIONS
	.align		4
        /*0034*/ 	.byte	0x04, 0x55
        /*0036*/ 	.short	(.L_302 - .L_301)


	//   ....[0]....
.L_301:
        /* <DEDUP_REMOVED lines=23> */


	//----- nvinfo : EIATTR_MERCURY_ISA_VERSION
	.align		4
.L_302:
        /*0198*/ 	.byte	0x03, 0x5f
        /*019a*/ 	.short	0x0000


	//----- nvinfo : EIATTR_COOP_GROUP_MASK_REGIDS
	.align		4
        /*019c*/ 	.byte	0x04, 0x29
        /*019e*/ 	.short	(.L_304 - .L_303)


	//   ....[0]....
.L_303:
        /*01a0*/ 	.word	0xffffffff


	//   ....[1]....
        /*01a4*/ 	.word	0xffffffff


	//   ....[2]....
        /*01a8*/ 	.word	0xffffffff


	//   ....[3]....
        /*01ac*/ 	.word	0xffffffff


	//   ....[4]....
        /*01b0*/ 	.word	0xffffffff


	//   ....[5]....
        /*01b4*/ 	.word	0xffffffff


	//   ....[6]....
        /*01b8*/ 	.word	0xffffffff


	//   ....[7]....
        /*01bc*/ 	.word	0xffffffff


	//   ....[8]....
        /*01c0*/ 	.word	0xffffffff


	//   ....[9]....
        /*01c4*/ 	.word	0xffffffff


	//   ....[10]....
        /*01c8*/ 	.word	0xffffffff


	//   ....[11]....
        /*01cc*/ 	.word	0xffffffff


	//   ....[12]....
        /*01d0*/ 	.word	0xffffffff


	//   ....[13]....
        /*01d4*/ 	.word	0xffffffff


	//   ....[14]....
        /*01d8*/ 	.word	0xffffffff


	//   ....[15]....
        /*01dc*/ 	.word	0xffffffff


	//   ....[16]....
        /*01e0*/ 	.word	0xffffffff


	//   ....[17]....
        /*01e4*/ 	.word	0xffffffff


	//   ....[18]....
        /*01e8*/ 	.word	0xffffffff


	//   ....[19]....
        /*01ec*/ 	.word	0xffffffff


	//   ....[20]....
        /*01f0*/ 	.word	0xffffffff


	//   ....[21]....
        /*01f4*/ 	.word	0xffffffff


	//   ....[22]....
        /*01f8*/ 	.word	0xffffffff


	//   ....[23]....
        /*01fc*/ 	.word	0xffffffff


	//----- nvinfo : EIATTR_COOP_GROUP_INSTR_OFFSETS
	.align		4
.L_304:
        /*0200*/ 	.byte	0x04, 0x28
        /*0202*/ 	.short	(.L_306 - .L_305)


	//   ....[0]....
.L_305:
        /*0204*/ 	.word	0x000030b0


	//   ....[1]....
        /*0208*/ 	.word	0x000031a0


	//   ....[2]....
        /*020c*/ 	.word	0x000031d0


	//   ....[3]....
        /*0210*/ 	.word	0x000032a0


	//   ....[4]....
        /*0214*/ 	.word	0x000032d0


	//   ....[5]....
        /*0218*/ 	.word	0x000033c0


	//   ....[6]....
        /*021c*/ 	.word	0x000033f0


	//   ....[7]....
        /*0220*/ 	.word	0x00003580


	//   ....[8]....
        /*0224*/ 	.word	0x00006190


	//   ....[9]....
        /*0228*/ 	.word	0x00006310


	//   ....[10]....
        /*022c*/ 	.word	0x00006350


	//   ....[11]....
        /*0230*/ 	.word	0x00006370


	//   ....[12]....
        /*0234*/ 	.word	0x00006390


	//   ....[13]....
        /*0238*/ 	.word	0x000063c0


	//   ....[14]....
        /*023c*/ 	.word	0x00006400


	//   ....[15]....
        /*0240*/ 	.word	0x00006430


	//   ....[16]....
        /*0244*/ 	.word	0x000084d0


	//   ....[17]....
        /*0248*/ 	.word	0x000084e0


	//   ....[18]....
        /*024c*/ 	.word	0x000084f0


	//   ....[19]....
        /*0250*/ 	.word	0x00008500


	//   ....[20]....
        /*0254*/ 	.word	0x00008540


	//   ....[21]....
        /*0258*/ 	.word	0x00008560


	//   ....[22]....
        /*025c*/ 	.word	0x00008580


	//   ....[23]....
        /*0260*/ 	.word	0x00008590


	//----- nvinfo : EIATTR_EXIT_INSTR_OFFSETS
	.align		4
.L_306:
        /*0264*/ 	.byte	0x04, 0x1c
        /*0266*/ 	.short	(.L_308 - .L_307)


	//   ....[0]....
.L_307:
        /*0268*/ 	.word	0x00000300


	//   ....[1]....
        /*026c*/ 	.word	0x00009f40


	//   ....[2]....
        /*0270*/ 	.word	0x0000a020


	//   ....[3]....
        /*0274*/ 	.word	0x0000a960


	//   ....[4]....
        /*0278*/ 	.word	0x0000a9e0


	//----- nvinfo : EIATTR_CTAIDZ_USED
	.align		4
.L_308:
        /*027c*/ 	.byte	0x01, 0x04
	.zero		2


	//----- nvinfo : EIATTR_CRS_STACK_SIZE
	.align		4
        /*0280*/ 	.byte	0x04, 0x1e
        /*0282*/ 	.short	(.L_310 - .L_309)
.L_309:
        /*0284*/ 	.word	0x00000000
.L_310:


//--------------------- .nv.info._ZN5flash16flash_fwd_kernelI23Flash_fwd_kernel_traitsILi96ELi128ELi64ELi4ELb0ELb0EN7cutlass6half_tE19Flash_kernel_traitsILi96ELi128ELi64ELi4ES3_EELb1ELb0ELb0ELb0ELb0ELb0ELb0ELb0EEEvNS_16Flash_fwd_paramsE --------------------------
	.section	.nv.info._ZN5flash16flash_fwd_kernelI23Flash_fwd_kernel_traitsILi96ELi128ELi64ELi4ELb0ELb0EN7cutlass6half_tE19Flash_kernel_traitsILi96ELi128ELi64ELi4ES3_EELb1ELb0ELb0ELb0ELb0ELb0ELb0ELb0EEEvNS_16Flash_fwd_paramsE,"",@"SHT_CUDA_INFO"
	.sectionflags	@""
	.align	4


	//----- nvinfo : EIATTR_CUDA_API_VERSION
	.align		4
        /*0000*/ 	.byte	0x04, 0x37
        /*0002*/ 	.short	(.L_312 - .L_311)
.L_311:
        /*0004*/ 	.word	0x00000082


	//----- nvinfo : EIATTR_SW2861232_WAR
	.align		4
.L_312:
        /*0008*/ 	.byte	0x01, 0x35
	.zero		2


	//----- nvinfo : EIATTR_PARAM_CBANK
	.align		4
        /*000c*/ 	.byte	0x04, 0x0a
        /*000e*/ 	.short	(.L_314 - .L_313)
	.align		4
.L_313:
        /*0010*/ 	.word	index@(.nv.constant0._ZN5flash16flash_fwd_kernelI23Flash_fwd_kernel_traitsILi96ELi128ELi64ELi4ELb0ELb0EN7cutlass6half_tE19Flash_kernel_traitsILi96ELi128ELi64ELi4ES3_EELb1ELb0ELb0ELb0ELb0ELb0ELb0ELb0EEEvNS_16Flash_fwd_paramsE)
        /*0014*/ 	.short	0x0160
        /*0016*/ 	.short	0x01d0


	//----- nvinfo : EIATTR_CBANK_PARAM_SIZE
	.align		4
.L_314:
        /*0018*/ 	.byte	0x03, 0x19
        /*001a*/ 	.short	0x01d0


	//----- nvinfo : EIATTR_KPARAM_INFO
	.align		4
        /*001c*/ 	.byte	0x04, 0x17
        /*001e*/ 	.short	(.L_316 - .L_315)
.L_315:
        /*0020*/ 	.word	0x00000000
        /*0024*/ 	.short	0x0000
        /*0026*/ 	.short	0x0000
        /*0028*/ 	.byte	0x00, 0xf0, 0x41, 0x07


	//----- nvinfo : EIATTR_MAXREG_COUNT
	.align		4
.L_316:
        /*002c*/ 	.byte	0x03, 0x1b
        /*002e*/ 	.short	0x00ff


	//----- nvinfo : EIATTR_NUM_BARRIERS
	.align		4
        /*0030*/ 	.byte	0x02, 0x4c
        /*0032*/ 	.byte	0x01
	.zero		1


	//----- nvinfo : EIATTR_ANNOTATIONS
	.align		4
        /*0034*/ 	.byte	0x04, 0x55
        /*0036*/ 	.short	(.L_318 - .L_317)


	//   ....[0]....
.L_317:
        /* <DEDUP_REMOVED lines=26> */


	//----- nvinfo : EIATTR_MERCURY_ISA_VERSION
	.align		4
.L_318:
        /*01c8*/ 	.byte	0x03, 0x5f
        /*01ca*/ 	.short	0x0000


	//----- nvinfo : EIATTR_COOP_GROUP_MASK_REGIDS
	.align		4
        /*01cc*/ 	.byte	0x04, 0x29
        /*01ce*/ 	.short	(.L_320 - .L_319)


	//   ....[0]....
.L_319:
        /*01d0*/ 	.word	0xffffffff


	//   ....[1]....
        /*01d4*/ 	.word	0xffffffff


	//   ....[2]....
        /*01d8*/ 	.word	0xffffffff


	//   ....[3]....
        /*01dc*/ 	.word	0xffffffff


	//   ....[4]....
        /*01e0*/ 	.word	0xffffffff


	//   ....[5]....
        /*01e4*/ 	.word	0xffffffff


	//   ....[6]....
        /*01e8*/ 	.word	0xffffffff


	//   ....[7]....
        /*01ec*/ 	.word	0xffffffff


	//   ....[8]....
        /*01f0*/ 	.word	0xffffffff


	//   ....[9]....
        /*01f4*/ 	.word	0xffffffff


	//   ....[10]....
        /*01f8*/ 	.word	0xffffffff


	//   ....[11]....
        /*01fc*/ 	.word	0xffffffff


	//   ....[12]....
        /*0200*/ 	.word	0xffffffff


	//   ....[13]....
        /*0204*/ 	.word	0xffffffff


	//   ....[14]....
        /*0208*/ 	.word	0xffffffff


	//   ....[15]....
        /*020c*/ 	.word	0xffffffff


	//   ....[16]....
        /*0210*/ 	.word	0xffffffff


	//   ....[17]....
        /*0214*/ 	.word	0xffffffff


	//   ....[18]....
        /*0218*/ 	.word	0xffffffff


	//   ....[19]....
        /*021c*/ 	.word	0xffffffff


	//   ....[20]....
        /*0220*/ 	.word	0xffffffff


	//   ....[21]....
        /*0224*/ 	.word	0xffffffff


	//   ....[22]....
        /*0228*/ 	.word	0xffffffff


	//   ....[23]....
        /*022c*/ 	.word	0xffffffff


	//----- nvinfo : EIATTR_COOP_GROUP_INSTR_OFFSETS
	.align		4
.L_320:
        /*0230*/ 	.byte	0x04, 0x28
        /*0232*/ 	.short	(.L_322 - .L_321)


	//   ....[0]....
.L_321:
        /*0234*/ 	.word	0x00003980


	//   ....[1]....
        /*0238*/ 	.word	0x00003a10


	//   ....[2]....
        /*023c*/ 	.word	0x00003a30


	//   ....[3]....
        /*0240*/ 	.word	0x00003b20


	//   ....[4]....
        /*0244*/ 	.word	0x000042e0


	//   ....[5]....
        /*0248*/ 	.word	0x000042f0


	//   ....[6]....
        /*024c*/ 	.word	0x00004440


	//   ....[7]....
        /*0250*/ 	.word	0x00004610


	//   ....[8]....
        /*0254*/ 	.word	0x00007ec0


	//   ....[9]....
        /*0258*/ 	.word	0x00007f20


	//   ....[10]....
        /*025c*/ 	.word	0x00007f40


	//   ....[11]....
        /*0260*/ 	.word	0x00007f90


	//   ....[12]....
        /*0264*/ 	.word	0x00007fc0


	//   ....[13]....
        /*0268*/ 	.word	0x00007ff0


	//   ....[14]....
        /*026c*/ 	.word	0x00008590


	//   ....[15]....
        /*0270*/ 	.word	0x000086c0


	//   ....[16]....
        /*0274*/ 	.word	0x0000b0d0


	//   ....[17]....
        /*0278*/ 	.word	0x0000b0e0


	//   ....[18]....
        /*027c*/ 	.word	0x0000b0f0


	//   ....[19]....
        /*0280*/ 	.word	0x0000b110


	//   ....[20]....
        /*0284*/ 	.word	0x0000b150


	//   ....[21]....
        /*0288*/ 	.word	0x0000b170


	//   ....[22]....
        /*028c*/ 	.word	0x0000b180


	//   ....[23]....
        /*0290*/ 	.word	0x0000b1b0


	//----- nvinfo : EIATTR_EXIT_INSTR_OFFSETS
	.align		4
.L_322:
        /*0294*/ 	.byte	0x04, 0x1c
        /*0296*/ 	.short	(.L_324 - .L_323)


	//   ....[0]....
.L_323:
        /*0298*/ 	.word	0x00000540


	//   ....[1]....
        /*029c*/ 	.word	0x0000cd10


	//   ....[2]....
        /*02a0*/ 	.word	0x0000ce10


	//   ....[3]....
        /*02a4*/ 	.word	0x0000ce30


	//   ....[4]....
        /*02a8*/ 	.word	0x0000d860


	//   ....[5]....
        /*02ac*/ 	.word	0x0000d8e0


	//----- nvinfo : EIATTR_CTAIDZ_USED
	.align		4
.L_324:
        /*02b0*/ 	.byte	0x01, 0x04
	.zero		2


	//----- nvinfo : EIATTR_CRS_STACK_SIZE
	.align		4
        /*02b4*/ 	.byte	0x04, 0x1e
        /*02b6*/ 	.short	(.L_326 - .L_325)
.L_325:
        /*02b8*/ 	.word	0x00000000
.L_326:


//--------------------- .nv.info._ZN5flash16flash_fwd_kernelI23Flash_fwd_kernel_traitsILi96ELi128ELi64ELi4ELb0ELb0EN7cutlass6half_tE19Flash_kernel_traitsILi96ELi128ELi64ELi4ES3_EELb1ELb0ELb1ELb0ELb0ELb0ELb0ELb0EEEvNS_16Flash_fwd_paramsE --------------------------
	.section	.nv.info._ZN5flash16flash_fwd_kernelI23Flash_fwd_kernel_traitsILi96ELi128ELi64ELi4ELb0ELb0EN7cutlass6half_tE19Flash_kernel_traitsILi96ELi128ELi64ELi4ES3_EELb1ELb0ELb1ELb0ELb0ELb0ELb0ELb0EEEvNS_16Flash_fwd_paramsE,"",@"SHT_CUDA_INFO"
	.sectionflags	@""
	.align	4


	//----- nvinfo : EIATTR_CUDA_API_VERSION
	.align		4
        /*0000*/ 	.byte	0x04, 0x37
        /*0002*/ 	.short	(.L_328 - .L_327)
.L_327:
        /*0004*/ 	.word	0x00000082


	//----- nvinfo : EIATTR_SW2861232_WAR
	.align		4
.L_328:
        /*0008*/ 	.byte	0x01, 0x35
	.zero		2


	//----- nvinfo : EIATTR_PARAM_CBANK
	.align		4
        /*000c*/ 	.byte	0x04, 0x0a
        /*000e*/ 	.short	(.L_330 - .L_329)
	.align		4
.L_329:
        /*0010*/ 	.word	index@(.nv.constant0._ZN5flash16flash_fwd_kernelI23Flash_fwd_kernel_traitsILi96ELi128ELi64ELi4ELb0ELb0EN7cutlass6half_tE19Flash_kernel_traitsILi96ELi128ELi64ELi4ES3_EELb1ELb0ELb1ELb0ELb0ELb0ELb0ELb0EEEvNS_16Flash_fwd_paramsE)
        /*0014*/ 	.short	0x0160
        /*0016*/ 	.short	0x01d0


	//----- nvinfo : EIATTR_CBANK_PARAM_SIZE
	.align		4
.L_330:
        /*0018*/ 	.byte	0x03, 0x19
        /*001a*/ 	.short	0x01d0


	//----- nvinfo : EIATTR_KPARAM_INFO
	.align		4
        /*001c*/ 	.byte	0x04, 0x17
        /*001e*/ 	.short	(.L_332 - .L_331)
.L_331:
        /*0020*/ 	.word	0x00000000
        /*0024*/ 	.short	0x0000
        /*0026*/ 	.short	0x0000
        /*0028*/ 	.byte	0x00, 0xf0, 0x41, 0x07


	//----- nvinfo : EIATTR_MAXREG_COUNT
	.align		4
.L_332:
        /*002c*/ 	.byte	0x03, 0x1b
        /*002e*/ 	.short	0x00ff


	//----- nvinfo : EIATTR_NUM_BARRIERS
	.align		4
        /*0030*/ 	.byte	0x02, 0x4c
        /*0032*/ 	.byte	0x01
	.zero		1


	//----- nvinfo : EIATTR_ANNOTATIONS
	.align		4
        /*0034*/ 	.byte	0x04, 0x55
        /*0036*/ 	.short	(.L_334 - .L_333)


	//   ....[0]....
.L_333:
        /* <DEDUP_REMOVED lines=61> */


	//----- nvinfo : EIATTR_MERCURY_ISA_VERSION
	.align		4
.L_334:
        /*03f8*/ 	.byte	0x03, 0x5f
        /*03fa*/ 	.short	0x0000


	//----- nvinfo : EIATTR_COOP_GROUP_MASK_REGIDS
	.align		4
        /*03fc*/ 	.byte	0x04, 0x29
        /*03fe*/ 	.short	(.L_336 - .L_335)


	//   ....[0]....
.L_335:
        /*0400*/ 	.word	0xffffffff


	//   ....[1]....
        /*0404*/ 	.word	0xffffffff


	//   ....[2]....
        /*0408*/ 	.word	0xffffffff


	//   ....[3]....
        /*040c*/ 	.word	0xffffffff


	//   ....[4]....
        /*0410*/ 	.word	0xffffffff


	//   ....[5]....
        /*0414*/ 	.word	0xffffffff


	//   ....[6]....
        /*0418*/ 	.word	0xffffffff


	//   ....[7]....
        /*041c*/ 	.word	0xffffffff


	//   ....[8]....
        /*0420*/ 	.word	0xffffffff


	//   ....[9]....
        /*0424*/ 	.word	0xffffffff


	//   ....[10]....
        /*0428*/ 	.word	0xffffffff


	//   ....[11]....
        /*042c*/ 	.word	0xffffffff


	//   ....[12]....
        /*0430*/ 	.word	0xffffffff


	//   ....[13]....
        /*0434*/ 	.word	0xffffffff


	//   ....[14]....
        /*0438*/ 	.word	0xffffffff


	//   ....[15]....
        /*043c*/ 	.word	0xffffffff


	//   ....[16]....
        /*0440*/ 	.word	0xffffffff


	//   ....[17]....
        /*0444*/ 	.word	0xffffffff


	//   ....[18]....
        /*0448*/ 	.word	0xffffffff


	//   ....[19]....
        /*044c*/ 	.word	0xffffffff


	//   ....[20]....
        /*0450*/ 	.word	0xffffffff


	//   ....[21]....
        /*0454*/ 	.word	0xffffffff


	//   ....[22]....
        /*0458*/ 	.word	0xffffffff


	//   ....[23]....
        /*045c*/ 	.word	0xffffffff


	//   ....[24]....
        /*0460*/ 	.word	0xffffffff


	//   ....[25]....
        /*0464*/ 	.word	0xffffffff


	//   ....[26]....
        /*0468*/ 	.word	0xffffffff


	//   ....[27]....
        /*046c*/ 	.word	0xffffffff


	//   ....[28]....
        /*0470*/ 	.word	0xffffffff


	//   ....[29]....
        /*0474*/ 	.word	0xffffffff


	//   ....[30]....
        /*0478*/ 	.word	0xffffffff


	//   ....[31]....
        /*047c*/ 	.word	0xffffffff


	//   ....[32]....
        /*0480*/ 	.word	0xffffffff


	//   ....[33]....
        /*0484*/ 	.word	0xffffffff


	//   ....[34]....
        /*0488*/ 	.word	0xffffffff


	//   ....[35]....
        /*048c*/ 	.word	0xffffffff


	//   ....[36]....
        /*0490*/ 	.word	0xffffffff


	//   ....[37]....
        /*0494*/ 	.word	0xffffffff


	//   ....[38]....
        /*0498*/ 	.word	0xffffffff


	//   ....[39]....
        /*049c*/ 	.word	0xffffffff


	//----- nvinfo : EIATTR_COOP_GROUP_INSTR_OFFSETS
	.align		4
.L_336:
        /*04a0*/ 	.byte	0x04, 0x28
        /*04a2*/ 	.short	(.L_338 - .L_337)


	//   ....[0]....
.L_337:
        /*04a4*/ 	.word	0x000052a0


	//   ....[1]....
        /*04a8*/ 	.word	0x000053b0


	//   ....[2]....
        /*04ac*/ 	.word	0x00005400


	//   ....[3]....
        /*04b0*/ 	.word	0x000054e0


	//   ....[4]....
        /*04b4*/ 	.word	0x00005ac0


	//   ....[5]....
        /*04b8*/ 	.word	0x00005ad0


	//   ....[6]....
        /*04bc*/ 	.word	0x00005b80


	//   ....[7]....
        /*04c0*/ 	.word	0x00005d80


	//   ....[8]....
        /*04c4*/ 	.word	0x0000a8a0


	//   ....[9]....
        /*04c8*/ 	.word	0x0000aa00


	//   ....[10]....
        /*04cc*/ 	.word	0x0000aa30


	//   ....[11]....
        /*04d0*/ 	.word	0x0000ab90


	//   ....[12]....
        /*04d4*/ 	.word	0x0000ac00


	//   ....[13]....
        /*04d8*/ 	.word	0x0000ac30


	//   ....[14]....
        /*04dc*/ 	.word	0x0000adc0


	//   ....[15]....
        /*04e0*/ 	.word	0x0000af00


	//   ....[16]....
        /*04e4*/ 	.word	0x00010890


	//   ....[17]....
        /*04e8*/ 	.word	0x000109f0


	//   ....[18]....
        /*04ec*/ 	.word	0x00010b20


	//   ....[19]....
        /*04f0*/ 	.word	0x00010bb0


	//   ....[20]....
        /*04f4*/ 	.word	0x00010c10


	//   ....[21]....
        /*04f8*/ 	.word	0x00010c60


	//   ....[22]....
        /*04fc*/ 	.word	0x00010cb0


	//   ....[23]....
        /*0500*/ 	.word	0x00010db0


	//   ....[24]....
        /*0504*/ 	.word	0x00016a60


	//   ....[25]....
        /*0508*/ 	.word	0x00016bf0


	//   ....[26]....
        /*050c*/ 	.word	0x00016c40


	//   ....[27]....
        /*0510*/ 	.word	0x00016d00


	//   ....[28]....
        /*0514*/ 	.word	0x00016f30


	//   ....[29]....
        /*0518*/ 	.word	0x00016f40


	//   ....[30]....
        /*051c*/ 	.word	0x00016fb0


	//   ....[31]....
        /*0520*/ 	.word	0x00016fe0


	//   ....[32]....
        /*0524*/ 	.word	0x0001af50


	//   ....[33]....
        /*0528*/ 	.word	0x0001af60


	//   ....[34]....
        /*052c*/ 	.word	0x0001af80


	//   ....[35]....
        /*0530*/ 	.word	0x0001afa0


	//   ....[36]....
        /*0534*/ 	.word	0x0001afb0


	//   ....[37]....
        /*0538*/ 	.word	0x0001afc0


	//   ....[38]....
        /*053c*/ 	.word	0x0001b040


	//   ....[39]....
        /*0540*/ 	.word	0x0001b060


	//----- nvinfo : EIATTR_EXIT_INSTR_OFFSETS
	.align		4
.L_338:
        /*0544*/ 	.byte	0x04, 0x1c
        /*0546*/ 	.short	(.L_340 - .L_339)


	//   ....[0]....
.L_339:
        /*0548*/ 	.word	0x00000730


	//   ....[1]....
        /*054c*/ 	.word	0x00001310


	//   ....[2]....
        /*0550*/ 	.word	0x00001390


	//   ....[3]....
        /*0554*/ 	.word	0x0001c950


	//   ....[4]....
        /*0558*/ 	.word	0x0001ca50


	//   ....[5]....
        /*055c*/ 	.word	0x0001ca70


	//----- nvinfo : EIATTR_CTAIDZ_USED
	.align		4
.L_340:
        /*0560*/ 	.byte	0x01, 0x04
	.zero		2


	//----- nvinfo : EIATTR_CRS_STACK_SIZE
	.align		4
        /*0564*/ 	.byte	0x04, 0x1e
        /*0566*/ 	.short	(.L_342 - .L_341)
.L_341:
        /*0568*/ 	.word	0x00000000
.L_342:


//--------------------- .nv.info._ZN5flash16flash_fwd_kernelI23Flash_fwd_kernel_traitsILi96ELi128ELi64ELi4ELb0ELb0EN7cutlass6half_tE19Flash_kernel_traitsILi96ELi128ELi64ELi4ES3_EELb1ELb0ELb0ELb0ELb1ELb1ELb0ELb0EEEvNS_16Flash_fwd_paramsE --------------------------
	.section	.nv.info._ZN5flash16flash_fwd_kernelI23Flash_fwd_kernel_traitsILi96ELi128ELi64ELi4ELb0ELb0EN7cutlass6half_tE19Flash_kernel_traitsILi96ELi128ELi64ELi4ES3_EELb1ELb0ELb0ELb0ELb1ELb1ELb0ELb0EEEvNS_16Flash_fwd_paramsE,"",@"SHT_CUDA_INFO"
	.sectionflags	@""
	.align	4


	//----- nvinfo : EIATTR_CUDA_API_VERSION
	.align		4
        /*0000*/ 	.byte	0x04, 0x37
        /*0002*/ 	.short	(.L_344 - .L_343)
.L_343:
        /*0004*/ 	.word	0x00000082


	//----- nvinfo : EIATTR_SW2861232_WAR
	.align		4
.L_344:
        /*0008*/ 	.byte	0x01, 0x35
	.zero		2


	//----- nvinfo : EIATTR_PARAM_CBANK
	.align		4
        /*000c*/ 	.byte	0x04, 0x0a
        /*000e*/ 	.short	(.L_346 - .L_345)
	.align		4
.L_345:
        /*0010*/ 	.word	index@(.nv.constant0._ZN5flash16flash_fwd_kernelI23Flash_fwd_kernel_traitsILi96ELi128ELi64ELi4ELb0ELb0EN7cutlass6half_tE19Flash_kernel_traitsILi96ELi128ELi64ELi4ES3_EELb1ELb0ELb0ELb0ELb1ELb1ELb0ELb0EEEvNS_16Flash_fwd_paramsE)
        /*0014*/ 	.short	0x0160
        /*0016*/ 	.short	0x01d0


	//----- nvinfo : EIATTR_CBANK_PARAM_SIZE
	.align		4
.L_346:
        /*0018*/ 	.byte	0x03, 0x19
        /*001a*/ 	.short	0x01d0


	//----- nvinfo : EIATTR_KPARAM_INFO
	.align		4
        /*001c*/ 	.byte	0x04, 0x17
        /*001e*/ 	.short	(.L_348 - .L_347)
.L_347:
        /*0020*/ 	.word	0x00000000
        /*0024*/ 	.short	0x0000
        /*0026*/ 	.short	0x0000
        /*0028*/ 	.byte	0x00, 0xf0, 0x41, 0x07


	//----- nvinfo : EIATTR_MAXREG_COUNT
	.align		4
.L_348:
        /*002c*/ 	.byte	0x03, 0x1b
        /*002e*/ 	.short	0x00ff


	//----- nvinfo : EIATTR_NUM_BARRIERS
	.align		4
        /*0030*/ 	.byte	0x02, 0x4c
        /*0032*/ 	.byte	0x01
	.zero		1


	//----- nvinfo : EIATTR_MERCURY_ISA_VERSION
	.align		4
        /*0034*/ 	.byte	0x03, 0x5f
        /*0036*/ 	.short	0x0000


	//----- nvinfo : EIATTR_COOP_GROUP_MASK_REGIDS
	.align		4
        /*0038*/ 	.byte	0x04, 0x29
        /*003a*/ 	.short	(.L_350 - .L_349)


	//   ....[0]....
.L_349:
        /*003c*/ 	.word	0xffffffff


	//   ....[1]....
        /*0040*/ 	.word	0xffffffff


	//   ....[2]....
        /*0044*/ 	.word	0xffffffff


	//   ....[3]....
        /*0048*/ 	.word	0xffffffff


	//   ....[4]....
        /*004c*/ 	.word	0xffffffff


	//   ....[5]....
        /*0050*/ 	.word	0xffffffff


	//   ....[6]....
        /*0054*/ 	.word	0xffffffff


	//   ....[7]....
        /*0058*/ 	.word	0xffffffff


	//   ....[8]....
        /*005c*/ 	.word	0xffffffff


	//   ....[9]....
        /*0060*/ 	.word	0xffffffff


	//   ....[10]....
        /*0064*/ 	.word	0xffffffff


	//   ....[11]....
        /*0068*/ 	.word	0xffffffff


	//   ....[12]....
        /*006c*/ 	.word	0xffffffff


	//   ....[13]....
        /*0070*/ 	.word	0xffffffff


	//   ....[14]....
        /*0074*/ 	.word	0xffffffff


	//   ....[15]....
        /*0078*/ 	.word	0xffffffff


	//   ....[16]....
        /*007c*/ 	.word	0xffffffff


	//   ....[17]....
        /*0080*/ 	.word	0xffffffff


	//   ....[18]....
        /*0084*/ 	.word	0xffffffff


	//   ....[19]....
        /*0088*/ 	.word	0xffffffff


	//   ....[20]....
        /*008c*/ 	.word	0xffffffff


	//   ....[21]....
        /*0090*/ 	.word	0xffffffff


	//   ....[22]....
        /*0094*/ 	.word	0xffffffff


	//   ....[23]....
        /*0098*/ 	.word	0xffffffff


	//----- nvinfo : EIATTR_COOP_GROUP_INSTR_OFFSETS
	.align		4
.L_350:
        /*009c*/ 	.byte	0x04, 0x28
        /*009e*/ 	.short	(.L_352 - .L_351)


	//   ....[0]....
.L_351:
        /*00a0*/ 	.word	0x00001ec0


	//   ....[1]....
        /*00a4*/ 	.word	0x00001ef0


	//   ....[2]....
        /*00a8*/ 	.word	0x00002000


	//   ....[3]....
        /*00ac*/ 	.word	0x00002040


	//   ....[4]....
        /*00b0*/ 	.word	0x00002350


	//   ....[5]....
        /*00b4*/ 	.word	0x00002760


	//   ....[6]....
        /*00b8*/ 	.word	0x000027a0


	//   ....[7]....
        /*00bc*/ 	.word	0x00002940


	//   ....[8]....
        /*00c0*/ 	.word	0x000057d0


	//   ....[9]....
        /*00c4*/ 	.word	0x00005840


	//   ....[10]....
        /*00c8*/ 	.word	0x00005940


	//   ....[11]....
        /*00cc*/ 	.word	0x00005990


	//   ....[12]....
        /*00d0*/ 	.word	0x000059f0


	//   ....[13]....
        /*00d4*/ 	.word	0x00005b20


	//   ....[14]....
        /*00d8*/ 	.word	0x00005b90


	//   ....[15]....
        /*00dc*/ 	.word	0x00005ce0


	//   ....[16]....
        /*00e0*/ 	.word	0x00008a00


	//   ....[17]....
        /*00e4*/ 	.word	0x00008a40


	//   ....[18]....
        /*00e8*/ 	.word	0x00008a80


	//   ....[19]....
        /*00ec*/ 	.word	0x00008aa0


	//   ....[20]....
        /*00f0*/ 	.word	0x00008b30


	//   ....[21]....
        /*00f4*/ 	.word	0x00008b70


	//   ....[22]....
        /*00f8*/ 	.word	0x00008b80


	//   ....[23]....
        /*00fc*/ 	.word	0x00008ba0


	//----- nvinfo : EIATTR_EXIT_INSTR_OFFSETS
	.align		4
.L_352:
        /*0100*/ 	.byte	0x04, 0x1c
        /*0102*/ 	.short	(.L_354 - .L_353)


	//   ....[0]....
.L_353:
        /*0104*/ 	.word	0x000003b0


	//   ....[1]....
        /*0108*/ 	.word	0x0000a370


	//----- nvinfo : EIATTR_CTAIDZ_USED
	.align		4
.L_354:
        /*010c*/ 	.byte	0x01, 0x04
	.zero		2


	//----- nvinfo : EIATTR_CRS_STACK_SIZE
	.align		4
        /*0110*/ 	.byte	0x04, 0x1e
        /*0112*/ 	.short	(.L_356 - .L_355)
.L_355:
        /*0114*/ 	.word	0x00000000
.L_356:


//--------------------- .nv.info._ZN5flash16flash_fwd_kernelI23Flash_fwd_kernel_traitsILi96ELi128ELi64ELi4ELb0ELb0EN7cutlass6half_tE19Flash_kernel_traitsILi96ELi128ELi64ELi4ES3_EELb0ELb0ELb0ELb0ELb1ELb1ELb1ELb0EEEvNS_16Flash_fwd_paramsE --------------------------
	.section	.nv.info._ZN5flash16flash_fwd_kernelI23Flash_fwd_kernel_traitsILi96ELi128ELi64ELi4ELb0ELb0EN7cutlass6half_tE19Flash_kernel_traitsILi96ELi128ELi64ELi4ES3_EELb0ELb0ELb0ELb0ELb1ELb1ELb1ELb0EEEvNS_16Flash_fwd_paramsE,"",@"SHT_CUDA_INFO"
	.sectionflags	@""
	.align	4


	//----- nvinfo : EIATTR_CUDA_API_VERSION
	.align		4
        /*0000*/ 	.byte	0x04, 0x37
        /*0002*/ 	.short	(.L_358 - .L_357)
.L_357:
        /*0004*/ 	.word	0x00000082


	//----- nvinfo : EIATTR_SW2861232_WAR
	.align		4
.L_358:
        /*0008*/ 	.byte	0x01, 0x35
	.zero		2


	//----- nvinfo : EIATTR_PARAM_CBANK
	.align		4
        /*000c*/ 	.byte	0x04, 0x0a
        /*000e*/ 	.short	(.L_360 - .L_359)
	.align		4
.L_359:
        /*0010*/ 	.word	index@(.nv.constant0._ZN5flash16flash_fwd_kernelI23Flash_fwd_kernel_traitsILi96ELi128ELi64ELi4ELb0ELb0EN7cutlass6half_tE19Flash_kernel_traitsILi96ELi128ELi64ELi4ES3_EELb0ELb0ELb0ELb0ELb1ELb1ELb1ELb0EEEvNS_16Flash_fwd_paramsE)
        /*0014*/ 	.short	0x0160
        /*0016*/ 	.short	0x01d0


	//----- nvinfo : EIATTR_CBANK_PARAM_SIZE
	.align		4
.L_360:
        /*0018*/ 	.byte	0x03, 0x19
        /*001a*/ 	.short	0x01d0


	//----- nvinfo : EIATTR_KPARAM_INFO
	.align		4
        /*001c*/ 	.byte	0x04, 0x17
        /*001e*/ 	.short	(.L_362 - .L_361)
.L_361:
        /*0020*/ 	.word	0x00000000
        /*0024*/ 	.short	0x0000
        /*0026*/ 	.short	0x0000
        /*0028*/ 	.byte	0x00, 0xf0, 0x41, 0x07


	//----- nvinfo : EIATTR_MAXREG_COUNT
	.align		4
.L_362:
        /*002c*/ 	.byte	0x03, 0x1b
        /*002e*/ 	.short	0x00ff


	//----- nvinfo : EIATTR_NUM_BARRIERS
	.align		4
        /*0030*/ 	.byte	0x02, 0x4c
        /*0032*/ 	.byte	0x01
	.zero		1


	//----- nvinfo : EIATTR_ANNOTATIONS
	.align		4
        /*0034*/ 	.byte	0x04, 0x55
        /*0036*/ 	.short	(.L_364 - .L_363)


	//   ....[0]....
.L_363:
        /* <DEDUP_REMOVED lines=14> */


	//----- nvinfo : EIATTR_MERCURY_ISA_VERSION
	.align		4
.L_364:
        /*0108*/ 	.byte	0x03, 0x5f
        /*010a*/ 	.short	0x0000


	//----- nvinfo : EIATTR_COOP_GROUP_MASK_REGIDS
	.align		4
        /*010c*/ 	.byte	0x04, 0x29
        /*010e*/ 	.short	(.L_366 - .L_365)


	//   ....[0]....
.L_365:
        /*0110*/ 	.word	0xffffffff


	//   ....[1]....
        /*0114*/ 	.word	0xffffffff


	//   ....[2]....
        /*0118*/ 	.word	0xffffffff


	//   ....[3]....
        /*011c*/ 	.word	0xffffffff


	//   ....[4]....
        /*0120*/ 	.word	0xffffffff


	//   ....[5]....
        /*0124*/ 	.word	0xffffffff


	//   ....[6]....
        /*0128*/ 	.word	0xffffffff


	//   ....[7]....
        /*012c*/ 	.word	0xffffffff


	//   ....[8]....
        /*0130*/ 	.word	0xffffffff


	//   ....[9]....
        /*0134*/ 	.word	0xffffffff


	//   ....[10]....
        /*0138*/ 	.word	0xffffffff


	//   ....[11]....
        /*013c*/ 	.word	0xffffffff


	//   ....[12]....
        /*0140*/ 	.word	0xffffffff


	//   ....[13]....
        /*0144*/ 	.word	0xffffffff


	//   ....[14]....
        /*0148*/ 	.word	0xffffffff


	//   ....[15]....
        /*014c*/ 	.word	0xffffffff


	//   ....[16]....
        /*0150*/ 	.word	0xffffffff


	//   ....[17]....
        /*0154*/ 	.word	0xffffffff


	//   ....[18]....
        /*0158*/ 	.word	0xffffffff


	//   ....[19]....
        /*015c*/ 	.word	0xffffffff


	//   ....[20]....
        /*0160*/ 	.word	0xffffffff


	//   ....[21]....
        /*0164*/ 	.word	0xffffffff


	//   ....[22]....
        /*0168*/ 	.word	0xffffffff


	//   ....[23]....
        /*016c*/ 	.word	0xffffffff


	//----- nvinfo : EIATTR_COOP_GROUP_INSTR_OFFSETS
	.align		4
.L_366:
        /*0170*/ 	.byte	0x04, 0x28
        /*0172*/ 	.short	(.L_368 - .L_367)


	//   ....[0]....
.L_367:
        /*0174*/ 	.word	0x00002420


	//   ....[1]....
        /*0178*/ 	.word	0x00002510


	//   ....[2]....
        /*017c*/ 	.word	0x00002540


	//   ....[3]....
        /*0180*/ 	.word	0x00002610


	//   ....[4]....
        /*0184*/ 	.word	0x00002640


	//   ....[5]....
        /*0188*/ 	.word	0x00002720


	//   ....[6]....
        /*018c*/ 	.word	0x00002750


	//   ....[7]....
        /*0190*/ 	.word	0x00002860


	//   ....[8]....
        /*0194*/ 	.word	0x00005440


	//   ....[9]....
        /*0198*/ 	.word	0x000055c0


	//   ....[10]....
        /*019c*/ 	.word	0x00005600


	//   ....[11]....
        /*01a0*/ 	.word	0x00005620


	//   ....[12]....
        /*01a4*/ 	.word	0x00005640


	//   ....[13]....
        /*01a8*/ 	.word	0x00005670


	//   ....[14]....
        /*01ac*/ 	.word	0x000056b0


	//   ....[15]....
        /*01b0*/ 	.word	0x000056e0


	//   ....[16]....
        /*01b4*/ 	.word	0x000077e0


	//   ....[17]....
        /*01b8*/ 	.word	0x000077f0


	//   ....[18]....
        /*01bc*/ 	.word	0x00007800


	//   ....[19]....
        /*01c0*/ 	.word	0x00007820


	//   ....[20]....
        /*01c4*/ 	.word	0x00007840


	//   ....[21]....
        /*01c8*/ 	.word	0x00007860


	//   ....[22]....
        /*01cc*/ 	.word	0x00007870


	//   ....[23]....
        /*01d0*/ 	.word	0x00007890


	//----- nvinfo : EIATTR_EXIT_INSTR_OFFSETS
	.align		4
.L_368:
        /*01d4*/ 	.byte	0x04, 0x1c
        /*01d6*/ 	.short	(.L_370 - .L_369)


	//   ....[0]....
.L_369:
        /*01d8*/ 	.word	0x00000170


	//   ....[1]....
        /*01dc*/ 	.word	0x00009000


	//----- nvinfo : EIATTR_CTAIDZ_USED
	.align		4
.L_370:
        /*01e0*/ 	.byte	0x01, 0x04
	.zero		2


	//----- nvinfo : EIATTR_CRS_STACK_SIZE
	.align		4
        /*01e4*/ 	.byte	0x04, 0x1e
        /*01e6*/ 	.short	(.L_372 - .L_371)
.L_371:
        /*01e8*/ 	.word	0x00000000
.L_372:


//--------------------- .nv.info._ZN5flash16flash_fwd_kernelI23Flash_fwd_kernel_traitsILi96ELi128ELi64ELi4ELb0ELb0EN7cutlass6half_tE19Flash_kernel_traitsILi96ELi128ELi64ELi4ES3_EELb1ELb0ELb0ELb1ELb0ELb0ELb0ELb0EEEvNS_16Flash_fwd_paramsE --------------------------
	.section	.nv.info._ZN5flash16flash_fwd_kernelI23Flash_fwd_kernel_traitsILi96ELi128ELi64ELi4ELb0ELb0EN7cutlass6half_tE19Flash_kernel_traitsILi96ELi128ELi64ELi4ES3_EELb1ELb0ELb0ELb1ELb0ELb0ELb0ELb0EEEvNS_16Flash_fwd_paramsE,"",@"SHT_CUDA_INFO"
	.sectionflags	@""
	.align	4


	//----- nvinfo : EIATTR_CUDA_API_VERSION
	.align		4
        /*0000*/ 	.byte	0x04, 0x37
        /*0002*/ 	.short	(.L_374 - .L_373)
.L_373:
        /*0004*/ 	.word	0x00000082


	//----- nvinfo : EIATTR_SW2861232_WAR
	.align		4
.L_374:
        /*0008*/ 	.byte	0x01, 0x35
	.zero		2


	//----- nvinfo : EIATTR_PARAM_CBANK
	.align		4
        /*000c*/ 	.byte	0x04, 0x0a
        /*000e*/ 	.short	(.L_376 - .L_375)
	.align		4
.L_375:
        /*0010*/ 	.word	index@(.nv.constant0._ZN5flash16flash_fwd_kernelI23Flash_fwd_kernel_traitsILi96ELi128ELi64ELi4ELb0ELb0EN7cutlass6half_tE19Flash_kernel_traitsILi96ELi128ELi64ELi4ES3_EELb1ELb0ELb0ELb1ELb0ELb0ELb0ELb0EEEvNS_16Flash_fwd_paramsE)
        /*0014*/ 	.short	0x0160
        /*0016*/ 	.short	0x01d0


	//----- nvinfo : EIATTR_CBANK_PARAM_SIZE
	.align		4
.L_376:
        /*0018*/ 	.byte	0x03, 0x19
        /*001a*/ 	.short	0x01d0


	//----- nvinfo : EIATTR_KPARAM_INFO
	.align		4
        /*001c*/ 	.byte	0x04, 0x17
        /*001e*/ 	.short	(.L_378 - .L_377)
.L_377:
        /*0020*/ 	.word	0x00000000
        /*0024*/ 	.short	0x0000
        /*0026*/ 	.short	0x0000
        /*0028*/ 	.byte	0x00, 0xf0, 0x41, 0x07


	//----- nvinfo : EIATTR_MAXREG_COUNT
	.align		4
.L_378:
        /*002c*/ 	.byte	0x03, 0x1b
        /*002e*/ 	.short	0x00ff


	//----- nvinfo : EIATTR_NUM_BARRIERS
	.align		4
        /*0030*/ 	.byte	0x02, 0x4c
        /*0032*/ 	.byte	0x01
	.zero		1


	//----- nvinfo : EIATTR_ANNOTATIONS
	.align		4
        /*0034*/ 	.byte	0x04, 0x55
        /*0036*/ 	.short	(.L_380 - .L_379)


	//   ....[0]....
.L_379:
        /* <DEDUP_REMOVED lines=25> */


	//----- nvinfo : EIATTR_MERCURY_ISA_VERSION
	.align		4
.L_380:
        /*01b8*/ 	.byte	0x03, 0x5f
        /*01ba*/ 	.short	0x0000


	//----- nvinfo : EIATTR_COOP_GROUP_MASK_REGIDS
	.align		4
        /*01bc*/ 	.byte	0x04, 0x29
        /*01be*/ 	.short	(.L_382 - .L_381)


	//   ....[0]....
.L_381:
        /*01c0*/ 	.word	0xffffffff


	//   ....[1]....
        /*01c4*/ 	.word	0xffffffff


	//   ....[2]....
        /*01c8*/ 	.word	0xffffffff


	//   ....[3]....
        /*01cc*/ 	.word	0xffffffff


	//   ....[4]....
        /*01d0*/ 	.word	0xffffffff


	//   ....[5]....
        /*01d4*/ 	.word	0xffffffff


	//   ....[6]....
        /*01d8*/ 	.word	0xffffffff


	//   ....[7]....
        /*01dc*/ 	.word	0xffffffff


	//   ....[8]....
        /*01e0*/ 	.word	0xffffffff


	//   ....[9]....
        /*01e4*/ 	.word	0xffffffff


	//   ....[10]....
        /*01e8*/ 	.word	0xffffffff


	//   ....[11]....
        /*01ec*/ 	.word	0xffffffff


	//   ....[12]....
        /*01f0*/ 	.word	0xffffffff


	//   ....[13]....
        /*01f4*/ 	.word	0xffffffff


	//   ....[14]....
        /*01f8*/ 	.word	0xffffffff


	//   ....[15]....
        /*01fc*/ 	.word	0xffffffff


	//   ....[16]....
        /*0200*/ 	.word	0xffffffff


	//   ....[17]....
        /*0204*/ 	.word	0xffffffff


	//   ....[18]....
        /*0208*/ 	.word	0xffffffff


	//   ....[19]....
        /*020c*/ 	.word	0xffffffff


	//   ....[20]....
        /*0210*/ 	.word	0xffffffff


	//   ....[21]....
        /*0214*/ 	.word	0xffffffff


	//   ....[22]....
        /*0218*/ 	.word	0xffffffff


	//   ....[23]....
        /*021c*/ 	.word	0xffffffff


	//----- nvinfo : EIATTR_COOP_GROUP_INSTR_OFFSETS
	.align		4
.L_382:
        /*0220*/ 	.byte	0x04, 0x28
        /*0222*/ 	.short	(.L_384 - .L_383)


	//   ....[0]....
.L_383:
        /*0224*/ 	.word	0x00004ea0


	//   ....[1]....
        /*0228*/ 	.word	0x00005010


	//   ....[2]....
        /*022c*/ 	.word	0x00005050


	//   ....[3]....
        /*0230*/ 	.word	0x00005140


	//   ....[4]....
        /*0234*/ 	.word	0x000056f0


	//   ....[5]....
        /*0238*/ 	.word	0x00005700


	//   ....[6]....
        /*023c*/ 	.word	0x000059f0


	//   ....[7]....
        /*0240*/ 	.word	0x00005a80


	//   ....[8]....
        /*0244*/ 	.word	0x00009e40


	//   ....[9]....
        /*0248*/ 	.word	0x0000a010


	//   ....[10]....
        /*024c*/ 	.word	0x0000a150


	//   ....[11]....
        /*0250*/ 	.word	0x0000a260


	//   ....[12]....
        /*0254*/ 	.word	0x0000a370


	//   ....[13]....
        /*0258*/ 	.word	0x0000a3e0


	//   ....[14]....
        /*025c*/ 	.word	0x0000a570


	//   ....[15]....
        /*0260*/ 	.word	0x0000a870


	//   ....[16]....
        /*0264*/ 	.word	0x0000d2c0


	//   ....[17]....
        /*0268*/ 	.word	0x0000d2d0


	//   ....[18]....
        /*026c*/ 	.word	0x0000d2e0


	//   ....[19]....
        /*0270*/ 	.word	0x0000d320


	//   ....[20]....
        /*0274*/ 	.word	0x0000d340


	//   ....[21]....
        /*0278*/ 	.word	0x0000d650


	//   ....[22]....
        /*027c*/ 	.word	0x0000d6e0


	//   ....[23]....
        /*0280*/ 	.word	0x0000d710


	//----- nvinfo : EIATTR_EXIT_INSTR_OFFSETS
	.align		4
.L_384:
        /*0284*/ 	.byte	0x04, 0x1c
        /*0286*/ 	.short	(.L_386 - .L_385)


	//   ....[0]....
.L_385:
        /*0288*/ 	.word	0x00000540


	//   ....[1]....
        /*028c*/ 	.word	0x0000ef50


	//   ....[2]....
        /*0290*/ 	.word	0x0000f050


	//   ....[3]....
        /*0294*/ 	.word	0x0000f070


	//   ....[4]....
        /*0298*/ 	.word	0x0000faa0


	//   ....[5]....
        /*029c*/ 	.word	0x0000fb20


	//----- nvinfo : EIATTR_CTAIDZ_USED
	.align		4
.L_386:
        /*02a0*/ 	.byte	0x01, 0x04
	.zero		2


	//----- nvinfo : EIATTR_CRS_STACK_SIZE
	.align		4
        /*02a4*/ 	.byte	0x04, 0x1e
        /*02a6*/ 	.short	(.L_388 - .L_387)
.L_387:
        /*02a8*/ 	.word	0x00000000
.L_388:


//--------------------- .nv.info._ZN5flash16flash_fwd_kernelI23Flash_fwd_kernel_traitsILi96ELi128ELi64ELi4ELb0ELb0EN7cutlass6half_tE19Flash_kernel_traitsILi96ELi128ELi64ELi4ES3_EELb1ELb0ELb0ELb0ELb0ELb0ELb0ELb1EEEvNS_16Flash_fwd_paramsE --------------------------
	.section	.nv.info._ZN5flash16flash_fwd_kernelI23Flash_fwd_kernel_traitsILi96ELi128ELi64ELi4ELb0ELb0EN7cutlass6half_tE19Flash_kernel_traitsILi96ELi128ELi64ELi4ES3_EELb1ELb0ELb0ELb0ELb0ELb0ELb0ELb1EEEvNS_16Flash_fwd_paramsE,"",@"SHT_CUDA_INFO"
	.sectionflags	@""
	.align	4


	//----- nvinfo : EIATTR_CUDA_API_VERSION
	.align		4
        /*0000*/ 	.byte	0x04, 0x37
        /*0002*/ 	.short	(.L_390 - .L_389)
.L_389:
        /*0004*/ 	.word	0x00000082


	//----- nvinfo : EIATTR_SW2861232_WAR
	.align		4
.L_390:
        /*0008*/ 	.byte	0x01, 0x35
	.zero		2


	//----- nvinfo : EIATTR_PARAM_CBANK
	.align		4
        /*000c*/ 	.byte	0x04, 0x0a
        /*000e*/ 	.short	(.L_392 - .L_391)
	.align		4
.L_391:
        /*0010*/ 	.word	index@(.nv.constant0._ZN5flash16flash_fwd_kernelI23Flash_fwd_kernel_traitsILi96ELi128ELi64ELi4ELb0ELb0EN7cutlass6half_tE19Flash_kernel_traitsILi96ELi128ELi64ELi4ES3_EELb1ELb0ELb0ELb0ELb0ELb0ELb0ELb1EEEvNS_16Flash_fwd_paramsE)
        /*0014*/ 	.short	0x0160
        /*0016*/ 	.short	0x01d0


	//----- nvinfo : EIATTR_CBANK_PARAM_SIZE
	.align		4
.L_392:
        /*0018*/ 	.byte	0x03, 0x19
        /*001a*/ 	.short	0x01d0


	//----- nvinfo : EIATTR_KPARAM_INFO
	.align		4
        /*001c*/ 	.byte	0x04, 0x17
        /*001e*/ 	.short	(.L_394 - .L_393)
.L_393:
        /*0020*/ 	.word	0x00000000
        /*0024*/ 	.short	0x0000
        /*0026*/ 	.short	0x0000
        /*0028*/ 	.byte	0x00, 0xf0, 0x41, 0x07


	//----- nvinfo : EIATTR_MAXREG_COUNT
	.align		4
.L_394:
        /*002c*/ 	.byte	0x03, 0x1b
        /*002e*/ 	.short	0x00ff


	//----- nvinfo : EIATTR_NUM_BARRIERS
	.align		4
        /*0030*/ 	.byte	0x02, 0x4c
        /*0032*/ 	.byte	0x01
	.zero		1


	//----- nvinfo : EIATTR_ANNOTATIONS
	.align		4
        /*0034*/ 	.byte	0x04, 0x55
        /*0036*/ 	.short	(.L_396 - .L_395)


	//   ....[0]....
.L_395:
        /* <DEDUP_REMOVED lines=60> */


	//----- nvinfo : EIATTR_MERCURY_ISA_VERSION
	.align		4
.L_396:
        /*03e8*/ 	.byte	0x03, 0x5f
        /*03ea*/ 	.short	0x0000


	//----- nvinfo : EIATTR_COOP_GROUP_MASK_REGIDS
	.align		4
        /*03ec*/ 	.byte	0x04, 0x29
        /*03ee*/ 	.short	(.L_398 - .L_397)


	//   ....[0]....
.L_397:
        /*03f0*/ 	.word	0xffffffff


	//   ....[1]....
        /*03f4*/ 	.word	0xffffffff


	//   ....[2]....
        /*03f8*/ 	.word	0xffffffff


	//   ....[3]....
        /*03fc*/ 	.word	0xffffffff


	//   ....[4]....
        /*0400*/ 	.word	0xffffffff


	//   ....[5]....
        /*0404*/ 	.word	0xffffffff


	//   ....[6]....
        /*0408*/ 	.word	0xffffffff


	//   ....[7]....
        /*040c*/ 	.word	0xffffffff


	//   ....[8]....
        /*0410*/ 	.word	0xffffffff


	//   ....[9]....
        /*0414*/ 	.word	0xffffffff


	//   ....[10]....
        /*0418*/ 	.word	0xffffffff


	//   ....[11]....
        /*041c*/ 	.word	0xffffffff


	//   ....[12]....
        /*0420*/ 	.word	0xffffffff


	//   ....[13]....
        /*0424*/ 	.word	0xffffffff


	//   ....[14]....
        /*0428*/ 	.word	0xffffffff


	//   ....[15]....
        /*042c*/ 	.word	0xffffffff


	//   ....[16]....
        /*0430*/ 	.word	0xffffffff


	//   ....[17]....
        /*0434*/ 	.word	0xffffffff


	//   ....[18]....
        /*0438*/ 	.word	0xffffffff


	//   ....[19]....
        /*043c*/ 	.word	0xffffffff


	//   ....[20]....
        /*0440*/ 	.word	0xffffffff


	//   ....[21]....
        /*0444*/ 	.word	0xffffffff


	//   ....[22]....
        /*0448*/ 	.word	0xffffffff


	//   ....[23]....
        /*044c*/ 	.word	0xffffffff


	//----- nvinfo : EIATTR_COOP_GROUP_INSTR_OFFSETS
	.align		4
.L_398:
        /*0450*/ 	.byte	0x04, 0x28
        /*0452*/ 	.short	(.L_400 - .L_399)


	//   ....[0]....
.L_399:
        /*0454*/ 	.word	0x000043d0


	//   ....[1]....
        /*0458*/ 	.word	0x00004650


	//   ....[2]....
        /*045c*/ 	.word	0x00004810


	//   ....[3]....
        /*0460*/ 	.word	0x000048b0


	//   ....[4]....
        /*0464*/ 	.word	0x000048e0


	//   ....[5]....
        /*0468*/ 	.word	0x00004910


	//   ....[6]....
        /*046c*/ 	.word	0x00004a30


	//   ....[7]....
        /*0470*/ 	.word	0x00004a70


	//   ....[8]....
        /*0474*/ 	.word	0x0000a1f0


	//   ....[9]....
        /*0478*/ 	.word	0x0000a300


	//   ....[10]....
        /*047c*/ 	.word	0x0000a310


	//   ....[11]....
        /*0480*/ 	.word	0x0000a320


	//   ....[12]....
        /*0484*/ 	.word	0x0000a370


	//   ....[13]....
        /*0488*/ 	.word	0x0000a3c0


	//   ....[14]....
        /*048c*/ 	.word	0x0000a5d0


	//   ....[15]....
        /*0490*/ 	.word	0x0000a610


	//   ....[16]....
        /*0494*/ 	.word	0x00010060


	//   ....[17]....
        /*0498*/ 	.word	0x00010070


	//   ....[18]....
        /*049c*/ 	.word	0x00010080


	//   ....[19]....
        /*04a0*/ 	.word	0x00010090


	//   ....[20]....
        /*04a4*/ 	.word	0x000100d0


	//   ....[21]....
        /*04a8*/ 	.word	0x000100f0


	//   ....[22]....
        /*04ac*/ 	.word	0x00010110


	//   ....[23]....
        /*04b0*/ 	.word	0x00010120


	//----- nvinfo : EIATTR_EXIT_INSTR_OFFSETS
	.align		4
.L_400:
        /*04b4*/ 	.byte	0x04, 0x1c
        /*04b6*/ 	.short	(.L_402 - .L_401)


	//   ....[0]....
.L_401:
        /*04b8*/ 	.word	0x000006a0


	//   ....[1]....
        /*04bc*/ 	.word	0x00011a70


	//   ....[2]....
        /*04c0*/ 	.word	0x00011b60


	//   ....[3]....
        /*04c4*/ 	.word	0x00011b80


	//   ....[4]....
        /*04c8*/ 	.word	0x00012600


	//   ....[5]....
        /*04cc*/ 	.word	0x00012680


	//----- nvinfo : EIATTR_CTAIDZ_USED
	.align		4
.L_402:
        /*04d0*/ 	.byte	0x01, 0x04
	.zero		2


	//----- nvinfo : EIATTR_CRS_STACK_SIZE
	.align		4
        /*04d4*/ 	.byte	0x04, 0x1e
        /*04d6*/ 	.short	(.L_404 - .L_403)
.L_403:
        /*04d8*/ 	.word	0x00000000
.L_404:


//--------------------- .nv.info._ZN5flash16flash_fwd_kernelI23Flash_fwd_kernel_traitsILi96ELi128ELi64ELi4ELb0ELb0EN7cutlass6half_tE19Flash_kernel_traitsILi96ELi128ELi64ELi4ES3_EELb0ELb0ELb0ELb0ELb0ELb0ELb1ELb0EEEvNS_16Flash_fwd_paramsE --------------------------
	.section	.nv.info._ZN5flash16flash_fwd_kernelI23Flash_fwd_kernel_traitsILi96ELi128ELi64ELi4ELb0ELb0EN7cutlass6half_tE19Flash_kernel_traitsILi96ELi128ELi64ELi4ES3_EELb0ELb0ELb0ELb0ELb0ELb0ELb1ELb0EEEvNS_16Flash_fwd_paramsE,"",@"SHT_CUDA_INFO"
	.sectionflags	@""
	.align	4


	//----- nvinfo : EIATTR_CUDA_API_VERSION
	.align		4
        /*0000*/ 	.byte	0x04, 0x37
        /*0002*/ 	.short	(.L_406 - .L_405)
.L_405:
        /*0004*/ 	.word	0x00000082


	//----- nvinfo : EIATTR_SW2861232_WAR
	.align		4
.L_406:
        /*0008*/ 	.byte	0x01, 0x35
	.zero		2


	//----- nvinfo : EIATTR_PARAM_CBANK
	.align		4
        /*000c*/ 	.byte	0x04, 0x0a
        /*000e*/ 	.short	(.L_408 - .L_407)
	.align		4
.L_407:
        /*0010*/ 	.word	index@(.nv.constant0._ZN5flash16flash_fwd_kernelI23Flash_fwd_kernel_traitsILi96ELi128ELi64ELi4ELb0ELb0EN7cutlass6half_tE19Flash_kernel_traitsILi96ELi128ELi64ELi4ES3_EELb0ELb0ELb0ELb0ELb0ELb0ELb1ELb0EEEvNS_16Flash_fwd_paramsE)
        /*0014*/ 	.short	0x0160
        /*0016*/ 	.short	0x01d0


	//----- nvinfo : EIATTR_CBANK_PARAM_SIZE
	.align		4
.L_408:
        /*0018*/ 	.byte	0x03, 0x19
        /*001a*/ 	.short	0x01d0


	//----- nvinfo : EIATTR_KPARAM_INFO
	.align		4
        /*001c*/ 	.byte	0x04, 0x17
        /*001e*/ 	.short	(.L_410 - .L_409)
.L_409:
        /*0020*/ 	.word	0x00000000
        /*0024*/ 	.short	0x0000
        /*0026*/ 	.short	0x0000
        /*0028*/ 	.byte	0x00, 0xf0, 0x41, 0x07


	//----- nvinfo : EIATTR_MAXREG_COUNT
	.align		4
.L_410:
        /*002c*/ 	.byte	0x03, 0x1b
        /*002e*/ 	.short	0x00ff


	//----- nvinfo : EIATTR_NUM_BARRIERS
	.align		4
        /*0030*/ 	.byte	0x02, 0x4c
        /*0032*/ 	.byte	0x01
	.zero		1


	//----- nvinfo : EIATTR_ANNOTATIONS
	.align		4
        /*0034*/ 	.byte	0x04, 0x55
        /*0036*/ 	.short	(.L_412 - .L_411)


	//   ....[0]....
.L_411:
        /* <DEDUP_REMOVED lines=27> */


	//----- nvinfo : EIATTR_MERCURY_ISA_VERSION
	.align		4
.L_412:
        /*01d8*/ 	.byte	0x03, 0x5f
        /*01da*/ 	.short	0x0000


	//----- nvinfo : EIATTR_COOP_GROUP_MASK_REGIDS
	.align		4
        /*01dc*/ 	.byte	0x04, 0x29
        /*01de*/ 	.short	(.L_414 - .L_413)


	//   ....[0]....
.L_413:
        /*01e0*/ 	.word	0xffffffff


	//   ....[1]....
        /*01e4*/ 	.word	0xffffffff


	//   ....[2]....
        /*01e8*/ 	.word	0xffffffff


	//   ....[3]....
        /*01ec*/ 	.word	0xffffffff


	//   ....[4]....
        /*01f0*/ 	.word	0xffffffff


	//   ....[5]....
        /*01f4*/ 	.word	0xffffffff


	//   ....[6]....
        /*01f8*/ 	.word	0xffffffff


	//   ....[7]....
        /*01fc*/ 	.word	0xffffffff


	//   ....[8]....
        /*0200*/ 	.word	0xffffffff


	//   ....[9]....
        /*0204*/ 	.word	0xffffffff


	//   ....[10]....
        /*0208*/ 	.word	0xffffffff


	//   ....[11]....
        /*020c*/ 	.word	0xffffffff


	//   ....[12]....
        /*0210*/ 	.word	0xffffffff


	//   ....[13]....
        /*0214*/ 	.word	0xffffffff


	//   ....[14]....
        /*0218*/ 	.word	0xffffffff


	//   ....[15]....
        /*021c*/ 	.word	0xffffffff


	//   ....[16]....
        /*0220*/ 	.word	0xffffffff


	//   ....[17]....
        /*0224*/ 	.word	0xffffffff


	//   ....[18]....
        /*0228*/ 	.word	0xffffffff


	//   ....[19]....
        /*022c*/ 	.word	0xffffffff


	//   ....[20]....
        /*0230*/ 	.word	0xffffffff


	//   ....[21]....
        /*0234*/ 	.word	0xffffffff


	//   ....[22]....
        /*0238*/ 	.word	0xffffffff


	//   ....[23]....
        /*023c*/ 	.word	0xffffffff


	//----- nvinfo : EIATTR_COOP_GROUP_INSTR_OFFSETS
	.align		4
.L_414:
        /*0240*/ 	.byte	0x04, 0x28
        /*0242*/ 	.short	(.L_416 - .L_415)


	//   ....[0]....
.L_415:
        /*0244*/ 	.word	0x00003f50


	//   ....[1]....
        /*0248*/ 	.word	0x00004040


	//   ....[2]....
        /*024c*/ 	.word	0x00004070


	//   ....[3]....
        /*0250*/ 	.word	0x00004130


	//   ....[4]....
        /*0254*/ 	.word	0x00004160


	//   ....[5]....
        /*0258*/ 	.word	0x00004240


	//   ....[6]....
        /*025c*/ 	.word	0x00004270


	//   ....[7]....
        /*0260*/ 	.word	0x000043c0


	//   ....[8]....
        /*0264*/ 	.word	0x00007450


	//   ....[9]....
        /*0268*/ 	.word	0x000075e0


	//   ....[10]....
        /*026c*/ 	.word	0x00007620


	//   ....[11]....
        /*0270*/ 	.word	0x00007640


	//   ....[12]....
        /*0274*/ 	.word	0x00007650


	//   ....[13]....
        /*0278*/ 	.word	0x00007690


	//   ....[14]....
        /*027c*/ 	.word	0x000076d0


	//   ....[15]....
        /*0280*/ 	.word	0x00007700


	//   ....[16]....
        /*0284*/ 	.word	0x000097b0


	//   ....[17]....
        /*0288*/ 	.word	0x000097c0


	//   ....[18]....
        /*028c*/ 	.word	0x000097d0


	//   ....[19]....
        /*0290*/ 	.word	0x000097e0


	//   ....[20]....
        /*0294*/ 	.word	0x00009820


	//   ....[21]....
        /*0298*/ 	.word	0x00009840


	//   ....[22]....
        /*029c*/ 	.word	0x00009860


	//   ....[23]....
        /*02a0*/ 	.word	0x00009870


	//----- nvinfo : EIATTR_EXIT_INSTR_OFFSETS
	.align		4
.L_416:
        /*02a4*/ 	.byte	0x04, 0x1c
        /*02a6*/ 	.short	(.L_418 - .L_417)


	//   ....[0]....
.L_417:
        /*02a8*/ 	.word	0x00000300


	//   ....[1]....
        /*02ac*/ 	.word	0x0000b2d0


	//   ....[2]....
        /*02b0*/ 	.word	0x0000b3d0


	//   ....[3]....
        /*02b4*/ 	.word	0x0000b3f0


	//   ....[4]....
        /*02b8*/ 	.word	0x0000be10


	//   ....[5]....
        /*02bc*/ 	.word	0x0000be90


	//----- nvinfo : EIATTR_CTAIDZ_USED
	.align		4
.L_418:
        /*02c0*/ 	.byte	0x01, 0x04
	.zero		2


	//----- nvinfo : EIATTR_CRS_STACK_SIZE
	.align		4
        /*02c4*/ 	.byte	0x04, 0x1e
        /*02c6*/ 	.short	(.L_420 - .L_419)
.L_419:
        /*02c8*/ 	.word	0x00000000
.L_420:


//--------------------- .nv.info._ZN5flash16flash_fwd_kernelI23Flash_fwd_kernel_traitsILi96ELi128ELi64ELi4ELb0ELb0EN7cutlass6half_tE19Flash_kernel_traitsILi96ELi128ELi64ELi4ES3_EELb1ELb0ELb0ELb1ELb0ELb0ELb0ELb1EEEvNS_16Flash_fwd_paramsE --------------------------
	.section	.nv.info._ZN5flash16flash_fwd_kernelI23Flash_fwd_kernel_traitsILi96ELi128ELi64ELi4ELb0ELb0EN7cutlass6half_tE19Flash_kernel_traitsILi96ELi128ELi64ELi4ES3_EELb1ELb0ELb0ELb1ELb0ELb0ELb0ELb1EEEvNS_16Flash_fwd_paramsE,"",@"SHT_CUDA_INFO"
	.sectionflags	@""
	.align	4


	//----- nvinfo : EIATTR_CUDA_API_VERSION
	.align		4
        /*0000*/ 	.byte	0x04, 0x37
        /*0002*/ 	.short	(.L_422 - .L_421)
.L_421:
        /*0004*/ 	.word	0x00000082


	//----- nvinfo : EIATTR_SW2861232_WAR
	.align		4
.L_422:
        /*0008*/ 	.byte	0x01, 0x35
	.zero		2


	//----- nvinfo : EIATTR_PARAM_CBANK
	.align		4
        /*000c*/ 	.byte	0x04, 0x0a
        /*000e*/ 	.short	(.L_424 - .L_423)
	.align		4
.L_423:
        /*0010*/ 	.word	index@(.nv.constant0._ZN5flash16flash_fwd_kernelI23Flash_fwd_kernel_traitsILi96ELi128ELi64ELi4ELb0ELb0EN7cutlass6half_tE19Flash_kernel_traitsILi96ELi128ELi64ELi4ES3_EELb1ELb0ELb0ELb1ELb0ELb0ELb0ELb1EEEvNS_16Flash_fwd_paramsE)
        /*0014*/ 	.short	0x0160
        /*0016*/ 	.short	0x01d0


	//----- nvinfo : EIATTR_CBANK_PARAM_SIZE
	.align		4
.L_424:
        /*0018*/ 	.byte	0x03, 0x19
        /*001a*/ 	.short	0x01d0


	//----- nvinfo : EIATTR_KPARAM_INFO
	.align		4
        /*001c*/ 	.byte	0x04, 0x17
        /*001e*/ 	.short	(.L_426 - .L_425)
.L_425:
        /*0020*/ 	.word	0x00000000
        /*0024*/ 	.short	0x0000
        /*0026*/ 	.short	0x0000
        /*0028*/ 	.byte	0x00, 0xf0, 0x41, 0x07


	//----- nvinfo : EIATTR_MAXREG_COUNT
	.align		4
.L_426:
        /*002c*/ 	.byte	0x03, 0x1b
        /*002e*/ 	.short	0x00ff


	//----- nvinfo : EIATTR_NUM_BARRIERS
	.align		4
        /*0030*/ 	.byte	0x02, 0x4c
        /*0032*/ 	.byte	0x01
	.zero		1


	//----- nvinfo : EIATTR_ANNOTATIONS
	.align		4
        /*0034*/ 	.byte	0x04, 0x55
        /*0036*/ 	.short	(.L_428 - .L_427)


	//   ....[0]....
.L_427:
        /* <DEDUP_REMOVED lines=68> */


	//----- nvinfo : EIATTR_MERCURY_ISA_VERSION
	.align		4
.L_428:
        /*0468*/ 	.byte	0x03, 0x5f
        /*046a*/ 	.short	0x0000


	//----- nvinfo : EIATTR_COOP_GROUP_MASK_REGIDS
	.align		4
        /*046c*/ 	.byte	0x04, 0x29
        /*046e*/ 	.short	(.L_430 - .L_429)


	//   ....[0]....
.L_429:
        /*0470*/ 	.word	0xffffffff


	//   ....[1]....
        /*0474*/ 	.word	0xffffffff


	//   ....[2]....
        /*0478*/ 	.word	0xffffffff


	//   ....[3]....
        /*047c*/ 	.word	0xffffffff


	//   ....[4]....
        /*0480*/ 	.word	0xffffffff


	//   ....[5]....
        /*0484*/ 	.word	0xffffffff


	//   ....[6]....
        /*0488*/ 	.word	0xffffffff


	//   ....[7]....
        /*048c*/ 	.word	0xffffffff


	//   ....[8]....
        /*0490*/ 	.word	0xffffffff


	//   ....[9]....
        /*0494*/ 	.word	0xffffffff


	//   ....[10]....
        /*0498*/ 	.word	0xffffffff


	//   ....[11]....
        /*049c*/ 	.word	0xffffffff


	//   ....[12]....
        /*04a0*/ 	.word	0xffffffff


	//   ....[13]....
        /*04a4*/ 	.word	0xffffffff


	//   ....[14]....
        /*04a8*/ 	.word	0xffffffff


	//   ....[15]....
        /*04ac*/ 	.word	0xffffffff


	//   ....[16]....
        /*04b0*/ 	.word	0xffffffff


	//   ....[17]....
        /*04b4*/ 	.word	0xffffffff


	//   ....[18]....
        /*04b8*/ 	.word	0xffffffff


	//   ....[19]....
        /*04bc*/ 	.word	0xffffffff


	//   ....[20]....
        /*04c0*/ 	.word	0xffffffff


	//   ....[21]....
        /*04c4*/ 	.word	0xffffffff


	//   ....[22]....
        /*04c8*/ 	.word	0xffffffff


	//   ....[23]....
        /*04cc*/ 	.word	0xffffffff


	//----- nvinfo : EIATTR_COOP_GROUP_INSTR_OFFSETS
	.align		4
.L_430:
        /*04d0*/ 	.byte	0x04, 0x28
        /*04d2*/ 	.short	(.L_432 - .L_431)


	//   ....[0]....
.L_431:
        /*04d4*/ 	.word	0x000054c0


	//   ....[1]....
        /*04d8*/ 	.word	0x00005910


	//   ....[2]....
        /*04dc*/ 	.word	0x00005a00


	//   ....[3]....
        /*04e0*/ 	.word	0x00005a40


	//   ....[4]....
        /*04e4*/ 	.word	0x00005ad0


	//   ....[5]....
        /*04e8*/ 	.word	0x00005b10


	//   ....[6]....
        /*04ec*/ 	.word	0x00005bd0


	//   ....[7]....
        /*04f0*/ 	.word	0x00005c70


	//   ....[8]....
        /*04f4*/ 	.word	0x0000c380


	//   ....[9]....
        /*04f8*/ 	.word	0x0000c460


	//   ....[10]....
        /*04fc*/ 	.word	0x0000c4c0


	//   ....[11]....
        /*0500*/ 	.word	0x0000c500


	//   ....[12]....
        /*0504*/ 	.word	0x0000c550


	//   ....[13]....
        /*0508*/ 	.word	0x0000c5c0


	//   ....[14]....
        /*050c*/ 	.word	0x0000c5f0


	//   ....[15]....
        /*0510*/ 	.word	0x0000c640


	//   ....[16]....
        /*0514*/ 	.word	0x00012150


	//   ....[17]....
        /*0518*/ 	.word	0x00012160


	//   ....[18]....
        /*051c*/ 	.word	0x00012170


	//   ....[19]....
        /*0520*/ 	.word	0x00012180


	//   ....[20]....
        /*0524*/ 	.word	0x000121c0


	//   ....[21]....
        /*0528*/ 	.word	0x000121e0


	//   ....[22]....
        /*052c*/ 	.word	0x00012200


	//   ....[23]....
        /*0530*/ 	.word	0x00012210


	//----- nvinfo : EIATTR_EXIT_INSTR_OFFSETS
	.align		4
.L_432:
        /*0534*/ 	.byte	0x04, 0x1c
        /*0536*/ 	.short	(.L_434 - .L_433)


	//   ....[0]....
.L_433:
        /*0538*/ 	.word	0x000006a0


	//   ....[1]....
        /*053c*/ 	.word	0x00013b60


	//   ....[2]....
        /*0540*/ 	.word	0x00013c50


	//   ....[3]....
        /*0544*/ 	.word	0x00013c70


	//   ....[4]....
        /*0548*/ 	.word	0x000146f0


	//   ....[5]....
        /*054c*/ 	.word	0x00014770


	//----- nvinfo : EIATTR_CTAIDZ_USED
	.align		4
.L_434:
        /*0550*/ 	.byte	0x01, 0x04
	.zero		2


	//----- nvinfo : EIATTR_CRS_STACK_SIZE
	.align		4
        /*0554*/ 	.byte	0x04, 0x1e
        /*0556*/ 	.short	(.L_436 - .L_435)
.L_435:
        /*0558*/ 	.word	0x00000000
.L_436:


//--------------------- .nv.info._ZN5flash16flash_fwd_kernelI23Flash_fwd_kernel_traitsILi96ELi128ELi64ELi4ELb0ELb0EN7cutlass6half_tE19Flash_kernel_traitsILi96ELi128ELi64ELi4ES3_EELb0ELb0ELb0ELb1ELb0ELb0ELb1ELb0EEEvNS_16Flash_fwd_paramsE --------------------------
	.section	.nv.info._ZN5flash16flash_fwd_kernelI23Flash_fwd_kernel_traitsILi96ELi128ELi64ELi4ELb0ELb0EN7cutlass6half_tE19Flash_kernel_traitsILi96ELi128ELi64ELi4ES3_EELb0ELb0ELb0ELb1ELb0ELb0ELb1ELb0EEEvNS_16Flash_fwd_paramsE,"",@"SHT_CUDA_INFO"
	.sectionflags	@""
	.align	4


	//----- nvinfo : EIATTR_CUDA_API_VERSION
	.align		4
        /*0000*/ 	.byte	0x04, 0x37
        /*0002*/ 	.short	(.L_438 - .L_437)
.L_437:
        /*0004*/ 	.word	0x00000082


	//----- nvinfo : EIATTR_SW2861232_WAR
	.align		4
.L_438:
        /*0008*/ 	.byte	0x01, 0x35
	.zero		2


	//----- nvinfo : EIATTR_PARAM_CBANK
	.align		4
        /*000c*/ 	.byte	0x04, 0x0a
        /*000e*/ 	.short	(.L_440 - .L_439)
	.align		4
.L_439:
        /*0010*/ 	.word	index@(.nv.constant0._ZN5flash16flash_fwd_kernelI23Flash_fwd_kernel_traitsILi96ELi128ELi64ELi4ELb0ELb0EN7cutlass6half_tE19Flash_kernel_traitsILi96ELi128ELi64ELi4ES3_EELb0ELb0ELb0ELb1ELb0ELb0ELb1ELb0EEEvNS_16Flash_fwd_paramsE)
        /*0014*/ 	.short	0x0160
        /*0016*/ 	.short	0x01d0


	//----- nvinfo : EIATTR_CBANK_PARAM_SIZE
	.align		4
.L_440:
        /*0018*/ 	.byte	0x03, 0x19
        /*001a*/ 	.short	0x01d0


	//----- nvinfo : EIATTR_KPARAM_INFO
	.align		4
        /*001c*/ 	.byte	0x04, 0x17
        /*001e*/ 	.short	(.L_442 - .L_441)
.L_441:
        /*0020*/ 	.word	0x00000000
        /*0024*/ 	.short	0x0000
        /*0026*/ 	.short	0x0000
        /*0028*/ 	.byte	0x00, 0xf0, 0x41, 0x07


	//----- nvinfo : EIATTR_MAXREG_COUNT
	.align		4
.L_442:
        /*002c*/ 	.byte	0x03, 0x1b
        /*002e*/ 	.short	0x00ff


	//----- nvinfo : EIATTR_NUM_BARRIERS
	.align		4
        /*0030*/ 	.byte	0x02, 0x4c
        /*0032*/ 	.byte	0x01
	.zero		1


	//----- nvinfo : EIATTR_ANNOTATIONS
	.align		4
        /*0034*/ 	.byte	0x04, 0x55
        /*0036*/ 	.short	(.L_444 - .L_443)


	//   ....[0]....
.L_443:
        /* <DEDUP_REMOVED lines=30> */


	//----- nvinfo : EIATTR_MERCURY_ISA_VERSION
	.align		4
.L_444:
        /*0208*/ 	.byte	0x03, 0x5f
        /*020a*/ 	.short	0x0000


	//----- nvinfo : EIATTR_COOP_GROUP_MASK_REGIDS
	.align		4
        /*020c*/ 	.byte	0x04, 0x29
        /*020e*/ 	.short	(.L_446 - .L_445)


	//   ....[0]....
.L_445:
        /*0210*/ 	.word	0xffffffff


	//   ....[1]....
        /*0214*/ 	.word	0xffffffff


	//   ....[2]....
        /*0218*/ 	.word	0xffffffff


	//   ....[3]....
        /*021c*/ 	.word	0xffffffff


	//   ....[4]....
        /*0220*/ 	.word	0xffffffff


	//   ....[5]....
        /*0224*/ 	.word	0xffffffff


	//   ....[6]....
        /*0228*/ 	.word	0xffffffff


	//   ....[7]....
        /*022c*/ 	.word	0xffffffff


	//   ....[8]....
        /*0230*/ 	.word	0xffffffff


	//   ....[9]....
        /*0234*/ 	.word	0xffffffff


	//   ....[10]....
        /*0238*/ 	.word	0xffffffff


	//   ....[11]....
        /*023c*/ 	.word	0xffffffff


	//   ....[12]....
        /*0240*/ 	.word	0xffffffff


	//   ....[13]....
        /*0244*/ 	.word	0xffffffff


	//   ....[14]....
        /*0248*/ 	.word	0xffffffff


	//   ....[15]....
        /*024c*/ 	.word	0xffffffff


	//   ....[16]....
        /*0250*/ 	.word	0xffffffff


	//   ....[17]....
        /*0254*/ 	.word	0xffffffff


	//   ....[18]....
        /*0258*/ 	.word	0xffffffff


	//   ....[19]....
        /*025c*/ 	.word	0xffffffff


	//   ....[20]....
        /*0260*/ 	.word	0xffffffff


	//   ....[21]....
        /*0264*/ 	.word	0xffffffff


	//   ....[22]....
        /*0268*/ 	.word	0xffffffff


	//   ....[23]....
        /*026c*/ 	.word	0xffffffff


	//----- nvinfo : EIATTR_COOP_GROUP_INSTR_OFFSETS
	.align		4
.L_446:
        /*0270*/ 	.byte	0x04, 0x28
        /*0272*/ 	.short	(.L_448 - .L_447)


	//   ....[0]....
.L_447:
        /*0274*/ 	.word	0x00005390


	//   ....[1]....
        /*0278*/ 	.word	0x00005480


	//   ....[2]....
        /*027c*/ 	.word	0x000054b0


	//   ....[3]....
        /*0280*/ 	.word	0x00005580


	//   ....[4]....
        /*0284*/ 	.word	0x000055b0


	//   ....[5]....
        /*0288*/ 	.word	0x00005690


	//   ....[6]....
        /*028c*/ 	.word	0x000056c0


	//   ....[7]....
        /*0290*/ 	.word	0x000057f0


	//   ....[8]....
        /*0294*/ 	.word	0x00009630


	//   ....[9]....
        /*0298*/ 	.word	0x00009690


	//   ....[10]....
        /*029c*/ 	.word	0x00009700


	//   ....[11]....
        /*02a0*/ 	.word	0x00009750


	//   ....[12]....
        /*02a4*/ 	.word	0x00009780


	//   ....[13]....
        /*02a8*/ 	.word	0x000097d0


	//   ....[14]....
        /*02ac*/ 	.word	0x00009810


	//   ....[15]....
        /*02b0*/ 	.word	0x000098f0


	//   ....[16]....
        /*02b4*/ 	.word	0x0000b7f0


	//   ....[17]....
        /*02b8*/ 	.word	0x0000b800


	//   ....[18]....
        /*02bc*/ 	.word	0x0000b810


	//   ....[19]....
        /*02c0*/ 	.word	0x0000b820


	//   ....[20]....
        /*02c4*/ 	.word	0x0000b860


	//   ....[21]....
        /*02c8*/ 	.word	0x0000b880


	//   ....[22]....
        /*02cc*/ 	.word	0x0000b890


	//   ....[23]....
        /*02d0*/ 	.word	0x0000b8f0


	//----- nvinfo : EIATTR_EXIT_INSTR_OFFSETS
	.align		4
.L_448:
        /*02d4*/ 	.byte	0x04, 0x1c
        /*02d6*/ 	.short	(.L_450 - .L_449)


	//   ....[0]....
.L_449:
        /*02d8*/ 	.word	0x00000300


	//   ....[1]....
        /*02dc*/ 	.word	0x0000d2d0


	//   ....[2]....
        /*02e0*/ 	.word	0x0000d3d0


	//   ....[3]....
        /*02e4*/ 	.word	0x0000d3f0


	//   ....[4]....
        /*02e8*/ 	.word	0x0000de10


	//   ....[5]....
        /*02ec*/ 	.word	0x0000de90


	//----- nvinfo : EIATTR_CTAIDZ_USED
	.align		4
.L_450:
        /*02f0*/ 	.byte	0x01, 0x04
	.zero		2


	//----- nvinfo : EIATTR_CRS_STACK_SIZE
	.align		4
        /*02f4*/ 	.byte	0x04, 0x1e
        /*02f6*/ 	.short	(.L_452 - .L_451)
.L_451:
        /*02f8*/ 	.word	0x00000000
.L_452:


//--------------------- .nv.info._ZN5flash16flash_fwd_kernelI23Flash_fwd_kernel_traitsILi96ELi128ELi64ELi4ELb0ELb0EN7cutlass6half_tE19Flash_kernel_traitsILi96ELi128ELi64ELi4ES3_EELb1ELb0ELb1ELb0ELb0ELb1ELb0ELb0EEEvNS_16Flash_fwd_paramsE --------------------------
	.section	.nv.info._ZN5flash16flash_fwd_kernelI23Flash_fwd_kernel_traitsILi96ELi128ELi64ELi4ELb0ELb0EN7cutlass6half_tE19Flash_kernel_traitsILi96ELi128ELi64ELi4ES3_EELb1ELb0ELb1ELb0ELb0ELb1ELb0ELb0EEEvNS_16Flash_fwd_paramsE,"",@"SHT_CUDA_INFO"
	.sectionflags	@""
	.align	4


	//----- nvinfo : EIATTR_CUDA_API_VERSION
	.align		4
        /*0000*/ 	.byte	0x04, 0x37
        /*0002*/ 	.short	(.L_454 - .L_453)
.L_453:
        /*0004*/ 	.word	0x00000082


	//----- nvinfo : EIATTR_SW2861232_WAR
	.align		4
.L_454:
        /*0008*/ 	.byte	0x01, 0x35
	.zero		2


	//----- nvinfo : EIATTR_PARAM_CBANK
	.align		4
        /*000c*/ 	.byte	0x04, 0x0a
        /*000e*/ 	.short	(.L_456 - .L_455)
	.align		4
.L_455:
        /*0010*/ 	.word	index@(.nv.constant0._ZN5flash16flash_fwd_kernelI23Flash_fwd_kernel_traitsILi96ELi128ELi64ELi4ELb0ELb0EN7cutlass6half_tE19Flash_kernel_traitsILi96ELi128ELi64ELi4ES3_EELb1ELb0ELb1ELb0ELb0ELb1ELb0ELb0EEEvNS_16Flash_fwd_paramsE)
        /*0014*/ 	.short	0x0160
        /*0016*/ 	.short	0x01d0


	//----- nvinfo : EIATTR_CBANK_PARAM_SIZE
	.align		4
.L_456:
        /*0018*/ 	.byte	0x03, 0x19
        /*001a*/ 	.short	0x01d0


	//----- nvinfo : EIATTR_KPARAM_INFO
	.align		4
        /*001c*/ 	.byte	0x04, 0x17
        /*001e*/ 	.short	(.L_458 - .L_457)
.L_457:
        /*0020*/ 	.word	0x00000000
        /*0024*/ 	.short	0x0000
        /*0026*/ 	.short	0x0000
        /*0028*/ 	.byte	0x00, 0xf0, 0x41, 0x07


	//----- nvinfo : EIATTR_MAXREG_COUNT
	.align		4
.L_458:
        /*002c*/ 	.byte	0x03, 0x1b
        /*002e*/ 	.short	0x00ff


	//----- nvinfo : EIATTR_NUM_BARRIERS
	.align		4
        /*0030*/ 	.byte	0x02, 0x4c
        /*0032*/ 	.byte	0x01
	.zero		1


	//----- nvinfo : EIATTR_ANNOTATIONS
	.align		4
        /*0034*/ 	.byte	0x04, 0x55
        /*0036*/ 	.short	(.L_460 - .L_459)


	//   ....[0]....
.L_459:
        /* <DEDUP_REMOVED lines=49> */


	//----- nvinfo : EIATTR_MERCURY_ISA_VERSION
	.align		4
.L_460:
        /*0338*/ 	.byte	0x03, 0x5f
        /*033a*/ 	.short	0x0000


	//----- nvinfo : EIATTR_COOP_GROUP_MASK_REGIDS
	.align		4
        /*033c*/ 	.byte	0x04, 0x29
        /*033e*/ 	.short	(.L_462 - .L_461)


	//   ....[0]....
.L_461:
        /*0340*/ 	.word	0xffffffff


	//   ....[1]....
        /*0344*/ 	.word	0xffffffff


	//   ....[2]....
        /*0348*/ 	.word	0xffffffff


	//   ....[3]....
        /*034c*/ 	.word	0xffffffff


	//   ....[4]....
        /*0350*/ 	.word	0xffffffff


	//   ....[5]....
        /*0354*/ 	.word	0xffffffff


	//   ....[6]....
        /*0358*/ 	.word	0xffffffff


	//   ....[7]....
        /*035c*/ 	.word	0xffffffff


	//   ....[8]....
        /*0360*/ 	.word	0xffffffff


	//   ....[9]....
        /*0364*/ 	.word	0xffffffff


	//   ....[10]....
        /*0368*/ 	.word	0xffffffff


	//   ....[11]....
        /*036c*/ 	.word	0xffffffff


	//   ....[12]....
        /*0370*/ 	.word	0xffffffff


	//   ....[13]....
        /*0374*/ 	.word	0xffffffff


	//   ....[14]....
        /*0378*/ 	.word	0xffffffff


	//   ....[15]....
        /*037c*/ 	.word	0xffffffff


	//   ....[16]....
        /*0380*/ 	.word	0xffffffff


	//   ....[17]....
        /*0384*/ 	.word	0xffffffff


	//   ....[18]....
        /*0388*/ 	.word	0xffffffff


	//   ....[19]....
        /*038c*/ 	.word	0xffffffff


	//   ....[20]....
        /*0390*/ 	.word	0xffffffff


	//   ....[21]....
        /*0394*/ 	.word	0xffffffff


	//   ....[22]....
        /*0398*/ 	.word	0xffffffff


	//   ....[23]....
        /*039c*/ 	.word	0xffffffff


	//   ....[24]....
        /*03a0*/ 	.word	0xffffffff


	//   ....[25]....
        /*03a4*/ 	.word	0xffffffff


	//   ....[26]....
        /*03a8*/ 	.word	0xffffffff


	//   ....[27]....
        /*03ac*/ 	.word	0xffffffff


	//   ....[28]....
        /*03b0*/ 	.word	0xffffffff


	//   ....[29]....
        /*03b4*/ 	.word	0xffffffff


	//   ....[30]....
        /*03b8*/ 	.word	0xffffffff


	//   ....[31]....
        /*03bc*/ 	.word	0xffffffff


	//   ....[32]....
        /*03c0*/ 	.word	0xffffffff


	//   ....[33]....
        /*03c4*/ 	.word	0xffffffff


	//   ....[34]....
        /*03c8*/ 	.word	0xffffffff


	//   ....[35]....
        /*03cc*/ 	.word	0xffffffff


	//   ....[36]....
        /*03d0*/ 	.word	0xffffffff


	//   ....[37]....
        /*03d4*/ 	.word	0xffffffff


	//   ....[38]....
        /*03d8*/ 	.word	0xffffffff


	//   ....[39]....
        /*03dc*/ 	.word	0xffffffff


	//----- nvinfo : EIATTR_COOP_GROUP_INSTR_OFFSETS
	.align		4
.L_462:
        /*03e0*/ 	.byte	0x04, 0x28
        /*03e2*/ 	.short	(.L_464 - .L_463)


	//   ....[0]....
.L_463:
        /*03e4*/ 	.word	0x000043c0


	//   ....[1]....
        /*03e8*/ 	.word	0x00004490


	//   ....[2]....
        /*03ec*/ 	.word	0x000044b0


	//   ....[3]....
        /*03f0*/ 	.word	0x00004570


	//   ....[4]....
        /*03f4*/ 	.word	0x00004b20


	//   ....[5]....
        /*03f8*/ 	.word	0x00004e20


	//   ....[6]....
        /*03fc*/ 	.word	0x00004e50


	//   ....[7]....
        /*0400*/ 	.word	0x00004fe0


	//   ....[8]....
        /*0404*/ 	.word	0x000098c0


	//   ....[9]....
        /*0408*/ 	.word	0x000098f0


	//   ....[10]....
        /*040c*/ 	.word	0x00009a70


	//   ....[11]....
        /*0410*/ 	.word	0x00009b40


	//   ....[12]....
        /*0414*/ 	.word	0x00009b80


	//   ....[13]....
        /*0418*/ 	.word	0x00009c60


	//   ....[14]....
        /*041c*/ 	.word	0x00009cd0


	//   ....[15]....
        /*0420*/ 	.word	0x00009e20


	//   ....[16]....
        /*0424*/ 	.word	0x0000ebd0


	//   ....[17]....
        /*0428*/ 	.word	0x0000ec00


	//   ....[18]....
        /*042c*/ 	.word	0x0000ece0


	//   ....[19]....
        /*0430*/ 	.word	0x0000ed50


	//   ....[20]....
        /*0434*/ 	.word	0x0000ee80


	//   ....[21]....
        /*0438*/ 	.word	0x0000f010


	//   ....[22]....
        /*043c*/ 	.word	0x0000f0b0


	//   ....[23]....
        /*0440*/ 	.word	0x0000f160


	//   ....[24]....
        /*0444*/ 	.word	0x00014000


	//   ....[25]....
        /*0448*/ 	.word	0x000140b0


	//   ....[26]....
        /*044c*/ 	.word	0x00014170


	//   ....[27]....
        /*0450*/ 	.word	0x00014230


	//   ....[28]....
        /*0454*/ 	.word	0x000144c0


	//   ....[29]....
        /*0458*/ 	.word	0x00014500


	//   ....[30]....
        /*045c*/ 	.word	0x00014570


	//   ....[31]....
        /*0460*/ 	.word	0x000145a0


	//   ....[32]....
        /*0464*/ 	.word	0x00018380


	//   ....[33]....
        /*0468*/ 	.word	0x00018390


	//   ....[34]....
        /*046c*/ 	.word	0x000183b0


	//   ....[35]....
        /*0470*/ 	.word	0x000183d0


	//   ....[36]....
        /*0474*/ 	.word	0x000183e0


	//   ....[37]....
        /*0478*/ 	.word	0x000183f0


	//   ....[38]....
        /*047c*/ 	.word	0x00018460


	//   ....[39]....
        /*0480*/ 	.word	0x00018480


	//----- nvinfo : EIATTR_EXIT_INSTR_OFFSETS
	.align		4
.L_464:
        /*0484*/ 	.byte	0x04, 0x1c
        /*0486*/ 	.short	(.L_466 - .L_465)


	//   ....[0]....
.L_465:
        /*0488*/ 	.word	0x00000730


	//   ....[1]....
        /*048c*/ 	.word	0x00001240


	//   ....[2]....
        /*0490*/ 	.word	0x000012c0


	//   ....[3]....
        /*0494*/ 	.word	0x00019c20


	//   ....[4]....
        /*0498*/ 	.word	0x00019d00


	//----- nvinfo : EIATTR_CTAIDZ_USED
	.align		4
.L_466:
        /*049c*/ 	.byte	0x01, 0x04
	.zero		2


	//----- nvinfo : EIATTR_CRS_STACK_SIZE
	.align		4
        /*04a0*/ 	.byte	0x04, 0x1e
        /*04a2*/ 	.short	(.L_468 - .L_467)
.L_467:
        /*04a4*/ 	.word	0x00000000
.L_468:


//--------------------- .nv.info._ZN5flash16flash_fwd_kernelI23Flash_fwd_kernel_traitsILi96ELi128ELi64ELi4ELb0ELb0EN7cutlass6half_tE19Flash_kernel_traitsILi96ELi128ELi64ELi4ES3_EELb0ELb0ELb1ELb0ELb0ELb1ELb1ELb0EEEvNS_16Flash_fwd_paramsE --------------------------
	.section	.nv.info._ZN5flash16flash_fwd_kernelI23Flash_fwd_kernel_traitsILi96ELi128ELi64ELi4ELb0ELb0EN7cutlass6half_tE19Flash_kernel_traitsILi96ELi128ELi64ELi4ES3_EELb0ELb0ELb1ELb0ELb0ELb1ELb1ELb0EEEvNS_16Flash_fwd_paramsE,"",@"SHT_CUDA_INFO"
	.sectionflags	@""
	.align	4


	//----- nvinfo : EIATTR_CUDA_API_VERSION
	.align		4
        /*0000*/ 	.byte	0x04, 0x37
        /*0002*/ 	.short	(.L_470 - .L_469)
.L_469:
        /*0004*/ 	.word	0x00000082


	//----- nvinfo : EIATTR_SW2861232_WAR
	.align		4
.L_470:
        /*0008*/ 	.byte	0x01, 0x35
	.zero		2


	//----- nvinfo : EIATTR_PARAM_CBANK
	.align		4
        /*000c*/ 	.byte	0x04, 0x0a
        /*000e*/ 	.short	(.L_472 - .L_471)
	.align		4
.L_471:
        /*0010*/ 	.word	index@(.nv.constant0._ZN5flash16flash_fwd_kernelI23Flash_fwd_kernel_traitsILi96ELi128ELi64ELi4ELb0ELb0EN7cutlass6half_tE19Flash_kernel_traitsILi96ELi128ELi64ELi4ES3_EELb0ELb0ELb1ELb0ELb0ELb1ELb1ELb0EEEvNS_16Flash_fwd_paramsE)
        /*0014*/ 	.short	0x0160
        /*0016*/ 	.short	0x01d0


	//----- nvinfo : EIATTR_CBANK_PARAM_SIZE
	.align		4
.L_472:
        /*0018*/ 	.byte	0x03, 0x19
        /*001a*/ 	.short	0x01d0


	//----- nvinfo : EIATTR_KPARAM_INFO
	.align		4
        /*001c*/ 	.byte	0x04, 0x17
        /*001e*/ 	.short	(.L_474 - .L_473)
.L_473:
        /*0020*/ 	.word	0x00000000
        /*0024*/ 	.short	0x0000
        /*0026*/ 	.short	0x0000
        /*0028*/ 	.byte	0x00, 0xf0, 0x41, 0x07


	//----- nvinfo : EIATTR_MAXREG_COUNT
	.align		4
.L_474:
        /*002c*/ 	.byte	0x03, 0x1b
        /*002e*/ 	.short	0x00ff


	//----- nvinfo : EIATTR_NUM_BARRIERS
	.align		4
        /*0030*/ 	.byte	0x02, 0x4c
        /*0032*/ 	.byte	0x01
	.zero		1


	//----- nvinfo : EIATTR_ANNOTATIONS
	.align		4
        /*0034*/ 	.byte	0x04, 0x55
        /*0036*/ 	.short	(.L_476 - .L_475)


	//   ....[0]....
.L_475:
        /* <DEDUP_REMOVED lines=32> */


	//----- nvinfo : EIATTR_MERCURY_ISA_VERSION
	.align		4
.L_476:
        /*0220*/ 	.byte	0x03, 0x5f
        /*0222*/ 	.short	0x0000


	//----- nvinfo : EIATTR_COOP_GROUP_MASK_REGIDS
	.align		4
        /*0224*/ 	.byte	0x04, 0x29
        /*0226*/ 	.short	(.L_478 - .L_477)


	//   ....[0]....
.L_477:
        /*0228*/ 	.word	0xffffffff


	//   ....[1]....
        /*022c*/ 	.word	0xffffffff


	//   ....[2]....
        /*0230*/ 	.word	0xffffffff


	//   ....[3]....
        /*0234*/ 	.word	0xffffffff


	//   ....[4]....
        /*0238*/ 	.word	0xffffffff


	//   ....[5]....
        /*023c*/ 	.word	0xffffffff


	//   ....[6]....
        /*0240*/ 	.word	0xffffffff


	//   ....[7]....
        /*0244*/ 	.word	0xffffffff


	//   ....[8]....
        /*0248*/ 	.word	0xffffffff


	//   ....[9]....
        /*024c*/ 	.word	0xffffffff


	//   ....[10]....
        /*0250*/ 	.word	0xffffffff


	//   ....[11]....
        /*0254*/ 	.word	0xffffffff


	//   ....[12]....
        /*0258*/ 	.word	0xffffffff


	//   ....[13]....
        /*025c*/ 	.word	0xffffffff


	//   ....[14]....
        /*0260*/ 	.word	0xffffffff


	//   ....[15]....
        /*0264*/ 	.word	0xffffffff


	//   ....[16]....
        /*0268*/ 	.word	0xffffffff


	//   ....[17]....
        /*026c*/ 	.word	0xffffffff


	//   ....[18]....
        /*0270*/ 	.word	0xffffffff


	//   ....[19]....
        /*0274*/ 	.word	0xffffffff


	//   ....[20]....
        /*0278*/ 	.word	0xffffffff


	//   ....[21]....
        /*027c*/ 	.word	0xffffffff


	//   ....[22]....
        /*0280*/ 	.word	0xffffffff


	//   ....[23]....
        /*0284*/ 	.word	0xffffffff


	//   ....[24]....
        /*0288*/ 	.word	0xffffffff


	//   ....[25]....
        /*028c*/ 	.word	0xffffffff


	//   ....[26]....
        /*0290*/ 	.word	0xffffffff


	//   ....[27]....
        /*0294*/ 	.word	0xffffffff


	//   ....[28]....
        /*0298*/ 	.word	0xffffffff


	//   ....[29]....
        /*029c*/ 	.word	0xffffffff


	//   ....[30]....
        /*02a0*/ 	.word	0xffffffff


	//   ....[31]....
        /*02a4*/ 	.word	0xffffffff


	//   ....[32]....
        /*02a8*/ 	.word	0xffffffff


	//   ....[33]....
        /*02ac*/ 	.word	0xffffffff


	//   ....[34]....
        /*02b0*/ 	.word	0xffffffff


	//   ....[35]....
        /*02b4*/ 	.word	0xffffffff


	//   ....[36]....
        /*02b8*/ 	.word	0xffffffff


	//   ....[37]....
        /*02bc*/ 	.word	0xffffffff


	//   ....[38]....
        /*02c0*/ 	.word	0xffffffff


	//   ....[39]....
        /*02c4*/ 	.word	0xffffffff


	//----- nvinfo : EIATTR_COOP_GROUP_INSTR_OFFSETS
	.align		4
.L_478:
        /*02c8*/ 	.byte	0x04, 0x28
        /*02ca*/ 	.short	(.L_480 - .L_479)


	//   ....[0]....
.L_479:
        /*02cc*/ 	.word	0x00004450


	//   ....[1]....
        /*02d0*/ 	.word	0x00004540


	//   ....[2]....
        /*02d4*/ 	.word	0x00004570


	//   ....[3]....
        /*02d8*/ 	.word	0x00004640


	//   ....[4]....
        /*02dc*/ 	.word	0x00004670


	//   ....[5]....
        /*02e0*/ 	.word	0x00004730


	//   ....[6]....
        /*02e4*/ 	.word	0x00004780


	//   ....[7]....
        /*02e8*/ 	.word	0x00004800


	//   ....[8]....
        /*02ec*/ 	.word	0x000082b0


	//   ....[9]....
        /*02f0*/ 	.word	0x000083b0


	//   ....[10]....
        /*02f4*/ 	.word	0x000083e0


	//   ....[11]....
        /*02f8*/ 	.word	0x00008500


	//   ....[12]....
        /*02fc*/ 	.word	0x00008560


	//   ....[13]....
        /*0300*/ 	.word	0x000085f0


	//   ....[14]....
        /*0304*/ 	.word	0x00008640


	//   ....[15]....
        /*0308*/ 	.word	0x00008730


	//   ....[16]....
        /*030c*/ 	.word	0x0000ca70


	//   ....[17]....
        /*0310*/ 	.word	0x0000cc20


	//   ....[18]....
        /*0314*/ 	.word	0x0000cd70


	//   ....[19]....
        /*0318*/ 	.word	0x0000cf90


	//   ....[20]....
        /*031c*/ 	.word	0x0000cfc0


	//   ....[21]....
        /*0320*/ 	.word	0x0000cfd0


	//   ....[22]....
        /*0324*/ 	.word	0x0000d030


	//   ....[23]....
        /*0328*/ 	.word	0x0000d0a0


	//   ....[24]....
        /*032c*/ 	.word	0x000113f0


	//   ....[25]....
        /*0330*/ 	.word	0x00011620


	//   ....[26]....
        /*0334*/ 	.word	0x00011940


	//   ....[27]....
        /*0338*/ 	.word	0x00011a80


	//   ....[28]....
        /*033c*/ 	.word	0x00011b40


	//   ....[29]....
        /*0340*/ 	.word	0x00011b80


	//   ....[30]....
        /*0344*/ 	.word	0x00011c10


	//   ....[31]....
        /*0348*/ 	.word	0x00011c40


	//   ....[32]....
        /*034c*/ 	.word	0x00013dd0


	//   ....[33]....
        /*0350*/ 	.word	0x00013de0


	//   ....[34]....
        /*0354*/ 	.word	0x00013df0


	//   ....[35]....
        /*0358*/ 	.word	0x00013e10


	//   ....[36]....
        /*035c*/ 	.word	0x00013e30


	//   ....[37]....
        /*0360*/ 	.word	0x00013e50


	//   ....[38]....
        /*0364*/ 	.word	0x00013e80


	//   ....[39]....
        /*0368*/ 	.word	0x00013f00


	//----- nvinfo : EIATTR_EXIT_INSTR_OFFSETS
	.align		4
.L_480:
        /*036c*/ 	.byte	0x04, 0x1c
        /*036e*/ 	.short	(.L_482 - .L_481)


	//   ....[0]....
.L_481:
        /*0370*/ 	.word	0x000002f0


	//   ....[1]....
        /*0374*/ 	.word	0x00000d70


	//   ....[2]....
        /*0378*/ 	.word	0x00000df0


	//   ....[3]....
        /*037c*/ 	.word	0x000158a0


	//   ....[4]....
        /*0380*/ 	.word	0x00015980


	//----- nvinfo : EIATTR_CTAIDZ_USED
	.align		4
.L_482:
        /*0384*/ 	.byte	0x01, 0x04
	.zero		2


	//----- nvinfo : EIATTR_CRS_STACK_SIZE
	.align		4
        /*0388*/ 	.byte	0x04, 0x1e
        /*038a*/ 	.short	(.L_484 - .L_483)
.L_483:
        /*038c*/ 	.word	0x00000000
.L_484:


//--------------------- .nv.info._ZN5flash16flash_fwd_kernelI23Flash_fwd_kernel_traitsILi96ELi128ELi64ELi4ELb0ELb0EN7cutlass6half_tE19Flash_kernel_traitsILi96ELi128ELi64ELi4ES3_EELb1ELb0ELb1ELb1ELb0ELb0ELb0ELb0EEEvNS_16Flash_fwd_paramsE --------------------------
	.section	.nv.info._ZN5flash16flash_fwd_kernelI23Flash_fwd_kernel_traitsILi96ELi128ELi64ELi4ELb0ELb0EN7cutlass6half_tE19Flash_kernel_traitsILi96ELi128ELi64ELi4ES3_EELb1ELb0ELb1ELb1ELb0ELb0ELb0ELb0EEEvNS_16Flash_fwd_paramsE,"",@"SHT_CUDA_INFO"
	.sectionflags	@""
	.align	4


	//----- nvinfo : EIATTR_CUDA_API_VERSION
	.align		4
        /*0000*/ 	.byte	0x04, 0x37
        /*0002*/ 	.short	(.L_486 - .L_485)
.L_485:
        /*0004*/ 	.word	0x00000082


	//----- nvinfo : EIATTR_SW2861232_WAR
	.align		4
.L_486:
        /*0008*/ 	.byte	0x01, 0x35
	.zero		2


	//----- nvinfo : EIATTR_PARAM_CBANK
	.align		4
        /*000c*/ 	.byte	0x04, 0x0a
        /*000e*/ 	.short	(.L_488 - .L_487)
	.align		4
.L_487:
        /*0010*/ 	.word	index@(.nv.constant0._ZN5flash16flash_fwd_kernelI23Flash_fwd_kernel_traitsILi96ELi128ELi64ELi4ELb0ELb0EN7cutlass6half_tE19Flash_kernel_traitsILi96ELi128ELi64ELi4ES3_EELb1ELb0ELb1ELb1ELb0ELb0ELb0ELb0EEEvNS_16Flash_fwd_paramsE)
        /*0014*/ 	.short	0x0160
        /*0016*/ 	.short	0x01d0


	//----- nvinfo : EIATTR_CBANK_PARAM_SIZE
	.align		4
.L_488:
        /*0018*/ 	.byte	0x03, 0x19
        /*001a*/ 	.short	0x01d0


	//----- nvinfo : EIATTR_KPARAM_INFO
	.align		4
        /*001c*/ 	.byte	0x04, 0x17
        /*001e*/ 	.short	(.L_490 - .L_489)
.L_489:
        /*0020*/ 	.word	0x00000000
        /*0024*/ 	.short	0x0000
        /*0026*/ 	.short	0x0000
        /*0028*/ 	.byte	0x00, 0xf0, 0x41, 0x07


	//----- nvinfo : EIATTR_MAXREG_COUNT
	.align		4
.L_490:
        /*002c*/ 	.byte	0x03, 0x1b
        /*002e*/ 	.short	0x00ff


	//----- nvinfo : EIATTR_NUM_BARRIERS
	.align		4
        /*0030*/ 	.byte	0x02, 0x4c
        /*0032*/ 	.byte	0x01
	.zero		1


	//----- nvinfo : EIATTR_ANNOTATIONS
	.align		4
        /*0034*/ 	.byte	0x04, 0x55
        /*0036*/ 	.short	(.L_492 - .L_491)


	//   ....[0]....
.L_491:
        /* <DEDUP_REMOVED lines=63> */


	//----- nvinfo : EIATTR_MERCURY_ISA_VERSION
	.align		4
.L_492:
        /*0418*/ 	.byte	0x03, 0x5f
        /*041a*/ 	.short	0x0000


	//----- nvinfo : EIATTR_COOP_GROUP_MASK_REGIDS
	.align		4
        /*041c*/ 	.byte	0x04, 0x29
        /*041e*/ 	.short	(.L_494 - .L_493)


	//   ....[0]....
.L_493:
        /*0420*/ 	.word	0xffffffff


	//   ....[1]....
        /*0424*/ 	.word	0xffffffff


	//   ....[2]....
        /*0428*/ 	.word	0xffffffff


	//   ....[3]....
        /*042c*/ 	.word	0xffffffff


	//   ....[4]....
        /*0430*/ 	.word	0xffffffff


	//   ....[5]....
        /*0434*/ 	.word	0xffffffff


	//   ....[6]....
        /*0438*/ 	.word	0xffffffff


	//   ....[7]....
        /*043c*/ 	.word	0xffffffff


	//   ....[8]....
        /*0440*/ 	.word	0xffffffff


	//   ....[9]....
        /*0444*/ 	.word	0xffffffff


	//   ....[10]....
        /*0448*/ 	.word	0xffffffff


	//   ....[11]....
        /*044c*/ 	.word	0xffffffff


	//   ....[12]....
        /*0450*/ 	.word	0xffffffff


	//   ....[13]....
        /*0454*/ 	.word	0xffffffff


	//   ....[14]....
        /*0458*/ 	.word	0xffffffff


	//   ....[15]....
        /*045c*/ 	.word	0xffffffff


	//   ....[16]....
        /*0460*/ 	.word	0xffffffff


	//   ....[17]....
        /*0464*/ 	.word	0xffffffff


	//   ....[18]....
        /*0468*/ 	.word	0xffffffff


	//   ....[19]....
        /*046c*/ 	.word	0xffffffff


	//   ....[20]....
        /*0470*/ 	.word	0xffffffff


	//   ....[21]....
        /*0474*/ 	.word	0xffffffff


	//   ....[22]....
        /*0478*/ 	.word	0xffffffff


	//   ....[23]....
        /*047c*/ 	.word	0xffffffff


	//   ....[24]....
        /*0480*/ 	.word	0xffffffff


	//   ....[25]....
        /*0484*/ 	.word	0xffffffff


	//   ....[26]....
        /*0488*/ 	.word	0xffffffff


	//   ....[27]....
        /*048c*/ 	.word	0xffffffff


	//   ....[28]....
        /*0490*/ 	.word	0xffffffff


	//   ....[29]....
        /*0494*/ 	.word	0xffffffff


	//   ....[30]....
        /*0498*/ 	.word	0xffffffff


	//   ....[31]....
        /*049c*/ 	.word	0xffffffff


	//   ....[32]....
        /*04a0*/ 	.word	0xffffffff


	//   ....[33]....
        /*04a4*/ 	.word	0xffffffff


	//   ....[34]....
        /*04a8*/ 	.word	0xffffffff


	//   ....[35]....
        /*04ac*/ 	.word	0xffffffff


	//   ....[36]....
        /*04b0*/ 	.word	0xffffffff


	//   ....[37]....
        /*04b4*/ 	.word	0xffffffff


	//   ....[38]....
        /*04b8*/ 	.word	0xffffffff


	//   ....[39]....
        /*04bc*/ 	.word	0xffffffff


	//----- nvinfo : EIATTR_COOP_GROUP_INSTR_OFFSETS
	.align		4
.L_494:
        /*04c0*/ 	.byte	0x04, 0x28
        /*04c2*/ 	.short	(.L_496 - .L_495)


	//   ....[0]....
.L_495:
        /*04c4*/ 	.word	0x00006710


	//   ....[1]....
        /*04c8*/ 	.word	0x000067d0


	//   ....[2]....
        /*04cc*/ 	.word	0x000067e0


	//   ....[3]....
        /*04d0*/ 	.word	0x000068b0


	//   ....[4]....
        /*04d4*/ 	.word	0x00006e20


	//   ....[5]....
        /*04d8*/ 	.word	0x000071a0


	//   ....[6]....
        /*04dc*/ 	.word	0x00007290


	//   ....[7]....
        /*04e0*/ 	.word	0x00007350


	//   ....[8]....
        /*04e4*/ 	.word	0x0000d070


	//   ....[9]....
        /*04e8*/ 	.word	0x0000d1f0


	//   ....[10]....
        /*04ec*/ 	.word	0x0000d220


	//   ....[11]....
        /*04f0*/ 	.word	0x0000d340


	//   ....[12]....
        /*04f4*/ 	.word	0x0000d370


	//   ....[13]....
        /*04f8*/ 	.word	0x0000d3a0


	//   ....[14]....
        /*04fc*/ 	.word	0x0000d440


	//   ....[15]....
        /*0500*/ 	.word	0x0000d460


	//   ....[16]....
        /*0504*/ 	.word	0x00013b40


	//   ....[17]....
        /*0508*/ 	.word	0x00013ca0


	//   ....[18]....
        /*050c*/ 	.word	0x00013cd0


	//   ....[19]....
        /*0510*/ 	.word	0x00013e10


	//   ....[20]....
        /*0514*/ 	.word	0x00013e30


	//   ....[21]....
        /*0518*/ 	.word	0x00013e40


	//   ....[22]....
        /*051c*/ 	.word	0x00013eb0


	//   ....[23]....
        /*0520*/ 	.word	0x00013ed0


	//   ....[24]....
        /*0524*/ 	.word	0x0001a3a0


	//   ....[25]....
        /*0528*/ 	.word	0x0001a4f0


	//   ....[26]....
        /*052c*/ 	.word	0x0001a720


	//   ....[27]....
        /*0530*/ 	.word	0x0001a760


	//   ....[28]....
        /*0534*/ 	.word	0x0001a7c0


	//   ....[29]....
        /*0538*/ 	.word	0x0001a7f0


	//   ....[30]....
        /*053c*/ 	.word	0x0001ab10


	//   ....[31]....
        /*0540*/ 	.word	0x0001ad00


	//   ....[32]....
        /*0544*/ 	.word	0x0001e9c0


	//   ....[33]....
        /*0548*/ 	.word	0x0001e9d0


	//   ....[34]....
        /*054c*/ 	.word	0x0001e9f0


	//   ....[35]....
        /*0550*/ 	.word	0x0001ea00


	//   ....[36]....
        /*0554*/ 	.word	0x0001ea20


	//   ....[37]....
        /*0558*/ 	.word	0x0001ea30


	//   ....[38]....
        /*055c*/ 	.word	0x0001eac0


	//   ....[39]....
        /*0560*/ 	.word	0x0001eae0


	//----- nvinfo : EIATTR_EXIT_INSTR_OFFSETS
	.align		4
.L_496:
        /*0564*/ 	.byte	0x04, 0x1c
        /*0566*/ 	.short	(.L_498 - .L_497)


	//   ....[0]....
.L_497:
        /*0568*/ 	.word	0x00000730


	//   ....[1]....
        /*056c*/ 	.word	0x00001310


	//   ....[2]....
        /*0570*/ 	.word	0x00001390


	//   ....[3]....
        /*0574*/ 	.word	0x00020350


	//   ....[4]....
        /*0578*/ 	.word	0x00020450


	//   ....[5]....
        /*057c*/ 	.word	0x00020470


	//----- nvinfo : EIATTR_CTAIDZ_USED
	.align		4
.L_498:
        /*0580*/ 	.byte	0x01, 0x04
	.zero		2


	//----- nvinfo : EIATTR_CRS_STACK_SIZE
	.align		4
        /*0584*/ 	.byte	0x04, 0x1e
        /*0586*/ 	.short	(.L_500 - .L_499)
.L_499:
        /*0588*/ 	.word	0x00000000
.L_500:


//--------------------- .nv.info._ZN5flash16flash_fwd_kernelI23Flash_fwd_kernel_traitsILi96ELi128ELi64ELi4ELb0ELb0EN7cutlass6half_tE19Flash_kernel_traitsILi96ELi128ELi64ELi4ES3_EELb1ELb0ELb1ELb0ELb0ELb0ELb0ELb1EEEvNS_16Flash_fwd_paramsE --------------------------
	.section	.nv.info._ZN5flash16flash_fwd_kernelI23Flash_fwd_kernel_traitsILi96ELi128ELi64ELi4ELb0ELb0EN7cutlass6half_tE19Flash_kernel_traitsILi96ELi128ELi64ELi4ES3_EELb1ELb0ELb1ELb0ELb0ELb0ELb0ELb1EEEvNS_16Flash_fwd_paramsE,"",@"SHT_CUDA_INFO"
	.sectionflags	@""
	.align	4


	//----- nvinfo : EIATTR_CUDA_API_VERSION
	.align		4
        /*0000*/ 	.byte	0x04, 0x37
        /*0002*/ 	.short	(.L_502 - .L_501)
.L_501:
        /*0004*/ 	.word	0x00000082


	//----- nvinfo : EIATTR_SW2861232_WAR
	.align		4
.L_502:
        /*0008*/ 	.byte	0x01, 0x35
	.zero		2


	//----- nvinfo : EIATTR_PARAM_CBANK
	.align		4
        /*000c*/ 	.byte	0x04, 0x0a
        /*000e*/ 	.short	(.L_504 - .L_503)
	.align		4
.L_503:
        /*0010*/ 	.word	index@(.nv.constant0._ZN5flash16flash_fwd_kernelI23Flash_fwd_kernel_traitsILi96ELi128ELi64ELi4ELb0ELb0EN7cutlass6half_tE19Flash_kernel_traitsILi96ELi128ELi64ELi4ES3_EELb1ELb0ELb1ELb0ELb0ELb0ELb0ELb1EEEvNS_16Flash_fwd_paramsE)
        /*0014*/ 	.short	0x0160
        /*0016*/ 	.short	0x01d0


	//----- nvinfo : EIATTR_CBANK_PARAM_SIZE
	.align		4
.L_504:
        /*0018*/ 	.byte	0x03, 0x19
        /*001a*/ 	.short	0x01d0


	//----- nvinfo : EIATTR_KPARAM_INFO
	.align		4
        /*001c*/ 	.byte	0x04, 0x17
        /*001e*/ 	.short	(.L_506 - .L_505)
.L_505:
        /*0020*/ 	.word	0x00000000
        /*0024*/ 	.short	0x0000
        /*0026*/ 	.short	0x0000
        /*0028*/ 	.byte	0x00, 0xf0, 0x41, 0x07


	//----- nvinfo : EIATTR_MAXREG_COUNT
	.align		4
.L_506:
        /*002c*/ 	.byte	0x03, 0x1b
        /*002e*/ 	.short	0x00ff


	//----- nvinfo : EIATTR_NUM_BARRIERS
	.align		4
        /*0030*/ 	.byte	0x02, 0x4c
        /*0032*/ 	.byte	0x01
	.zero		1


	//----- nvinfo : EIATTR_ANNOTATIONS
	.align		4
        /*0034*/ 	.byte	0x04, 0x55
        /*0036*/ 	.short	(.L_508 - .L_507)


	//   ....[0]....
.L_507:
        /* <DEDUP_REMOVED lines=253> */


	//----- nvinfo : EIATTR_MERCURY_ISA_VERSION
	.align		4
.L_508:
        /*0ff0*/ 	.byte	0x03, 0x5f
        /*0ff2*/ 	.short	0x0000


	//----- nvinfo : EIATTR_COOP_GROUP_MASK_REGIDS
	.align		4
        /*0ff4*/ 	.byte	0x04, 0x29
        /*0ff6*/ 	.short	(.L_510 - .L_509)


	//   ....[0]....
.L_509:
        /*0ff8*/ 	.word	0xffffffff


	//   ....[1]....
        /*0ffc*/ 	.word	0xffffffff


	//   ....[2]....
        /*1000*/ 	.word	0xffffffff


	//   ....[3]....
        /*1004*/ 	.word	0xffffffff


	//   ....[4]....
        /*1008*/ 	.word	0xffffffff


	//   ....[5]....
        /*100c*/ 	.word	0xffffffff


	//   ....[6]....
        /*1010*/ 	.word	0xffffffff


	//   ....[7]....
        /*1014*/ 	.word	0xffffffff


	//   ....[8]....
        /*1018*/ 	.word	0xffffffff


	//   ....[9]....
        /*101c*/ 	.word	0xffffffff


	//   ....[10]....
        /*1020*/ 	.word	0xffffffff


	//   ....[11]....
        /*1024*/ 	.word	0xffffffff


	//   ....[12]....
        /*1028*/ 	.word	0xffffffff


	//   ....[13]....
        /*102c*/ 	.word	0xffffffff


	//   ....[14]....
        /*1030*/ 	.word	0xffffffff


	//   ....[15]....
        /*1034*/ 	.word	0xffffffff


	//   ....[16]....
        /*1038*/ 	.word	0xffffffff


	//   ....[17]....
        /*103c*/ 	.word	0xffffffff


	//   ....[18]....
        /*1040*/ 	.word	0xffffffff


	//   ....[19]....
        /*1044*/ 	.word	0xffffffff


	//   ....[20]....
        /*1048*/ 	.word	0xffffffff


	//   ....[21]....
        /*104c*/ 	.word	0xffffffff


	//   ....[22]....
        /*1050*/ 	.word	0xffffffff


	//   ....[23]....
        /*1054*/ 	.word	0xffffffff


	//   ....[24]....
        /*1058*/ 	.word	0xffffffff


	//   ....[25]....
        /*105c*/ 	.word	0xffffffff


	//   ....[26]....
        /*1060*/ 	.word	0xffffffff


	//   ....[27]....
        /*1064*/ 	.word	0xffffffff


	//   ....[28]....
        /*1068*/ 	.word	0xffffffff


	//   ....[29]....
        /*106c*/ 	.word	0xffffffff


	//   ....[30]....
        /*1070*/ 	.word	0xffffffff


	//   ....[31]....
        /*1074*/ 	.word	0xffffffff


	//   ....[32]....
        /*1078*/ 	.word	0xffffffff


	//   ....[33]....
        /*107c*/ 	.word	0xffffffff


	//   ....[34]....
        /*1080*/ 	.word	0xffffffff


	//   ....[35]....
        /*1084*/ 	.word	0xffffffff


	//   ....[36]....
        /*1088*/ 	.word	0xffffffff


	//   ....[37]....
        /*108c*/ 	.word	0xffffffff


	//   ....[38]....
        /*1090*/ 	.word	0xffffffff


	//   ....[39]....
        /*1094*/ 	.word	0xffffffff


	//   ....[40]....
        /*1098*/ 	.word	0xffffffff


	//   ....[41]....
        /*109c*/ 	.word	0xffffffff


	//   ....[42]....
        /*10a0*/ 	.word	0xffffffff


	//   ....[43]....
        /*10a4*/ 	.word	0xffffffff


	//   ....[44]....
        /*10a8*/ 	.word	0xffffffff


	//   ....[45]....
        /*10ac*/ 	.word	0xffffffff


	//   ....[46]....
        /*10b0*/ 	.word	0xffffffff


	//   ....[47]....
        /*10b4*/ 	.word	0xffffffff


	//----- nvinfo : EIATTR_COOP_GROUP_INSTR_OFFSETS
	.align		4
.L_510:
        /*10b8*/ 	.byte	0x04, 0x28
        /*10ba*/ 	.short	(.L_512 - .L_511)


	//   ....[0]....
.L_511:
        /*10bc*/ 	.word	0x00005460


	//   ....[1]....
        /*10c0*/ 	.word	0x000054f0


	//   ....[2]....
        /*10c4*/ 	.word	0x000055b0


	//   ....[3]....
        /*10c8*/ 	.word	0x00005750


	//   ....[4]....
        /*10cc*/ 	.word	0x00006910


	//   ....[5]....
        /*10d0*/ 	.word	0x00006990


	//   ....[6]....
        /*10d4*/ 	.word	0x00006ba0


	//   ....[7]....
        /*10d8*/ 	.word	0x00006c00


	//   ....[8]....
        /*10dc*/ 	.word	0x0000c4f0


	//   ....[9]....
        /*10e0*/ 	.word	0x0000c560


	//   ....[10]....
        /*10e4*/ 	.word	0x0000c810


	//   ....[11]....
        /*10e8*/ 	.word	0x0000c830


	//   ....[12]....
        /*10ec*/ 	.word	0x0000cb50


	//   ....[13]....
        /*10f0*/ 	.word	0x0000cb70


	//   ....[14]....
        /*10f4*/ 	.word	0x0000ceb0


	//   ....[15]....
        /*10f8*/ 	.word	0x0000ced0


	//   ....[16]....
        /*10fc*/ 	.word	0x00014710


	//   ....[17]....
        /*1100*/ 	.word	0x00014870


	//   ....[18]....
        /*1104*/ 	.word	0x00014c60


	//   ....[19]....
        /*1108*/ 	.word	0x00014c80


	//   ....[20]....
        /*110c*/ 	.word	0x00015270


	//   ....[21]....
        /*1110*/ 	.word	0x00015290


	//   ....[22]....
        /*1114*/ 	.word	0x000156f0


	//   ....[23]....
        /*1118*/ 	.word	0x00015710


	//   ....[24]....
        /*111c*/ 	.word	0x0001d020


	//   ....[25]....
        /*1120*/ 	.word	0x0001d070


	//   ....[26]....
        /*1124*/ 	.word	0x0001d100


	//   ....[27]....
        /*1128*/ 	.word	0x0001d140


	//   ....[28]....
        /*112c*/ 	.word	0x0001d170


	//   ....[29]....
        /*1130*/ 	.word	0x0001d1c0


	//   ....[30]....
        /*1134*/ 	.word	0x0001d240


	//   ....[31]....
        /*1138*/ 	.word	0x0001d370


	//   ....[32]....
        /*113c*/ 	.word	0x00023190


	//   ....[33]....
        /*1140*/ 	.word	0x00023200


	//   ....[34]....
        /*1144*/ 	.word	0x00023220


	//   ....[35]....
        /*1148*/ 	.word	0x00023230


	//   ....[36]....
        /*114c*/ 	.word	0x00023240


	//   ....[37]....
        /*1150*/ 	.word	0x00023270


	//   ....[38]....
        /*1154*/ 	.word	0x00023290


	//   ....[39]....
        /*1158*/ 	.word	0x000232a0


	//   ....[40]....
        /*115c*/ 	.word	0x00025160


	//   ....[41]....
        /*1160*/ 	.word	0x000251c0


	//   ....[42]....
        /*1164*/ 	.word	0x00025210


	//   ....[43]....
        /*1168*/ 	.word	0x00025260


	//   ....[44]....
        /*116c*/ 	.word	0x000252b0


	//   ....[45]....
        /*1170*/ 	.word	0x00025310


	//   ....[46]....
        /*1174*/ 	.word	0x00025360


	//   ....[47]....
        /*1178*/ 	.word	0x000253c0


	//----- nvinfo : EIATTR_EXIT_INSTR_OFFSETS
	.align		4
.L_512:
        /*117c*/ 	.byte	0x04, 0x1c
        /*117e*/ 	.short	(.L_514 - .L_513)


	//   ....[0]....
.L_513:
        /*1180*/ 	.word	0x00000080


	//----- nvinfo : EIATTR_CTAIDZ_USED
	.align		4
.L_514:
        /*1184*/ 	.byte	0x01, 0x04
	.zero		2


	//----- nvinfo : EIATTR_CRS_STACK_SIZE
	.align		4
        /*1188*/ 	.byte	0x04, 0x1e
        /*118a*/ 	.short	(.L_516 - .L_515)
.L_515:
        /*118c*/ 	.word	0x00000000
.L_516:


//--------------------- .nv.info._ZN5flash16flash_fwd_kernelI23Flash_fwd_kernel_traitsILi96ELi128ELi64ELi4ELb0ELb0EN7cutlass6half_tE19Flash_kernel_traitsILi96ELi128ELi64ELi4ES3_EELb0ELb0ELb1ELb0ELb0ELb0ELb1ELb0EEEvNS_16Flash_fwd_paramsE --------------------------
	.section	.nv.info._ZN5flash16flash_fwd_kernelI23Flash_fwd_kernel_traitsILi96ELi128ELi64ELi4ELb0ELb0EN7cutlass6half_tE19Flash_kernel_traitsILi96ELi128ELi64ELi4ES3_EELb0ELb0ELb1ELb0ELb0ELb0ELb1ELb0EEEvNS_16Flash_fwd_paramsE,"",@"SHT_CUDA_INFO"
	.sectionflags	@""
	.align	4


	//----- nvinfo : EIATTR_CUDA_API_VERSION
	.align		4
        /*0000*/ 	.byte	0x04, 0x37
        /*0002*/ 	.short	(.L_518 - .L_517)
.L_517:
        /*0004*/ 	.word	0x00000082


	//----- nvinfo : EIATTR_SW2861232_WAR
	.align		4
.L_518:
        /*0008*/ 	.byte	0x01, 0x35
	.zero		2


	//----- nvinfo : EIATTR_PARAM_CBANK
	.align		4
        /*000c*/ 	.byte	0x04, 0x0a
        /*000e*/ 	.short	(.L_520 - .L_519)
	.align		4
.L_519:
        /*0010*/ 	.word	index@(.nv.constant0._ZN5flash16flash_fwd_kernelI23Flash_fwd_kernel_traitsILi96ELi128ELi64ELi4ELb0ELb0EN7cutlass6half_tE19Flash_kernel_traitsILi96ELi128ELi64ELi4ES3_EELb0ELb0ELb1ELb0ELb0ELb0ELb1ELb0EEEvNS_16Flash_fwd_paramsE)
        /*0014*/ 	.short	0x0160
        /*0016*/ 	.short	0x01d0


	//----- nvinfo : EIATTR_CBANK_PARAM_SIZE
	.align		4
.L_520:
        /*0018*/ 	.byte	0x03, 0x19
        /*001a*/ 	.short	0x01d0


	//----- nvinfo : EIATTR_KPARAM_INFO
	.align		4
        /*001c*/ 	.byte	0x04, 0x17
        /*001e*/ 	.short	(.L_522 - .L_521)
.L_521:
        /*0020*/ 	.word	0x00000000
        /*0024*/ 	.short	0x0000
        /*0026*/ 	.short	0x0000
        /*0028*/ 	.byte	0x00, 0xf0, 0x41, 0x07


	//----- nvinfo : EIATTR_MAXREG_COUNT
	.align		4
.L_522:
        /*002c*/ 	.byte	0x03, 0x1b
        /*002e*/ 	.short	0x00ff


	//----- nvinfo : EIATTR_NUM_BARRIERS
	.align		4
        /*0030*/ 	.byte	0x02, 0x4c
        /*0032*/ 	.byte	0x01
	.zero		1


	//----- nvinfo : EIATTR_ANNOTATIONS
	.align		4
        /*0034*/ 	.byte	0x04, 0x55
        /*0036*/ 	.short	(.L_524 - .L_523)


	//   ....[0]....
.L_523:
        /* <DEDUP_REMOVED lines=40> */


	//----- nvinfo : EIATTR_MERCURY_ISA_VERSION
	.align		4
.L_524:
        /*02a8*/ 	.byte	0x03, 0x5f
        /*02aa*/ 	.short	0x0000


	//----- nvinfo : EIATTR_COOP_GROUP_MASK_REGIDS
	.align		4
        /*02ac*/ 	.byte	0x04, 0x29
        /*02ae*/ 	.short	(.L_526 - .L_525)


	//   ....[0]....
.L_525:
        /*02b0*/ 	.word	0xffffffff


	//   ....[1]....
        /*02b4*/ 	.word	0xffffffff


	//   ....[2]....
        /*02b8*/ 	.word	0xffffffff


	//   ....[3]....
        /*02bc*/ 	.word	0xffffffff


	//   ....[4]....
        /*02c0*/ 	.word	0xffffffff


	//   ....[5]....
        /*02c4*/ 	.word	0xffffffff


	//   ....[6]....
        /*02c8*/ 	.word	0xffffffff


	//   ....[7]....
        /*02cc*/ 	.word	0xffffffff


	//   ....[8]....
        /*02d0*/ 	.word	0xffffffff


	//   ....[9]....
        /*02d4*/ 	.word	0xffffffff


	//   ....[10]....
        /*02d8*/ 	.word	0xffffffff


	//   ....[11]....
        /*02dc*/ 	.word	0xffffffff


	//   ....[12]....
        /*02e0*/ 	.word	0xffffffff


	//   ....[13]....
        /*02e4*/ 	.word	0xffffffff


	//   ....[14]....
        /*02e8*/ 	.word	0xffffffff


	//   ....[15]....
        /*02ec*/ 	.word	0xffffffff


	//   ....[16]....
        /*02f0*/ 	.word	0xffffffff


	//   ....[17]....
        /*02f4*/ 	.word	0xffffffff


	//   ....[18]....
        /*02f8*/ 	.word	0xffffffff


	//   ....[19]....
        /*02fc*/ 	.word	0xffffffff


	//   ....[20]....
        /*0300*/ 	.word	0xffffffff


	//   ....[21]....
        /*0304*/ 	.word	0xffffffff


	//   ....[22]....
        /*0308*/ 	.word	0xffffffff


	//   ....[23]....
        /*030c*/ 	.word	0xffffffff


	//   ....[24]....
        /*0310*/ 	.word	0xffffffff


	//   ....[25]....
        /*0314*/ 	.word	0xffffffff


	//   ....[26]....
        /*0318*/ 	.word	0xffffffff


	//   ....[27]....
        /*031c*/ 	.word	0xffffffff


	//   ....[28]....
        /*0320*/ 	.word	0xffffffff


	//   ....[29]....
        /*0324*/ 	.word	0xffffffff


	//   ....[30]....
        /*0328*/ 	.word	0xffffffff


	//   ....[31]....
        /*032c*/ 	.word	0xffffffff


	//   ....[32]....
        /*0330*/ 	.word	0xffffffff


	//   ....[33]....
        /*0334*/ 	.word	0xffffffff


	//   ....[34]....
        /*0338*/ 	.word	0xffffffff


	//   ....[35]....
        /*033c*/ 	.word	0xffffffff


	//   ....[36]....
        /*0340*/ 	.word	0xffffffff


	//   ....[37]....
        /*0344*/ 	.word	0xffffffff


	//   ....[38]....
        /*0348*/ 	.word	0xffffffff


	//   ....[39]....
        /*034c*/ 	.word	0xffffffff


	//----- nvinfo : EIATTR_COOP_GROUP_INSTR_OFFSETS
	.align		4
.L_526:
        /*0350*/ 	.byte	0x04, 0x28
        /*0352*/ 	.short	(.L_528 - .L_527)


	//   ....[0]....
.L_527:
        /*0354*/ 	.word	0x000053a0


	//   ....[1]....
        /*0358*/ 	.word	0x00005490


	//   ....[2]....
        /*035c*/ 	.word	0x000054c0


	//   ....[3]....
        /*0360*/ 	.word	0x00005590


	//   ....[4]....
        /*0364*/ 	.word	0x000055c0


	//   ....[5]....
        /*0368*/ 	.word	0x00005680


	//   ....[6]....
        /*036c*/ 	.word	0x000056d0


	//   ....[7]....
        /*0370*/ 	.word	0x00005750


	//   ....[8]....
        /*0374*/ 	.word	0x00009640


	//   ....[9]....
        /*0378*/ 	.word	0x00009720


	//   ....[10]....
        /*037c*/ 	.word	0x00009750


	//   ....[11]....
        /*0380*/ 	.word	0x00009840


	//   ....[12]....
        /*0384*/ 	.word	0x00009910


	//   ....[13]....
        /*0388*/ 	.word	0x000099a0


	//   ....[14]....
        /*038c*/ 	.word	0x000099f0


	//   ....[15]....
        /*0390*/ 	.word	0x00009ae0


	//   ....[16]....
        /*0394*/ 	.word	0x0000e300


	//   ....[17]....
        /*0398*/ 	.word	0x0000e4c0


	//   ....[18]....
        /*039c*/ 	.word	0x0000e5c0


	//   ....[19]....
        /*03a0*/ 	.word	0x0000e800


	//   ....[20]....
        /*03a4*/ 	.word	0x0000e830


	//   ....[21]....
        /*03a8*/ 	.word	0x0000e840


	//   ....[22]....
        /*03ac*/ 	.word	0x0000e890


	//   ....[23]....
        /*03b0*/ 	.word	0x0000e900


	//   ....[24]....
        /*03b4*/ 	.word	0x00013150


	//   ....[25]....
        /*03b8*/ 	.word	0x00013310


	//   ....[26]....
        /*03bc*/ 	.word	0x00013520


	//   ....[27]....
        /*03c0*/ 	.word	0x00013770


	//   ....[28]....
        /*03c4*/ 	.word	0x00013810


	//   ....[29]....
        /*03c8*/ 	.word	0x00013840


	//   ....[30]....
        /*03cc*/ 	.word	0x000138e0


	//   ....[31]....
        /*03d0*/ 	.word	0x00013910


	//   ....[32]....
        /*03d4*/ 	.word	0x00015a60


	//   ....[33]....
        /*03d8*/ 	.word	0x00015a70


	//   ....[34]....
        /*03dc*/ 	.word	0x00015a80


	//   ....[35]....
        /*03e0*/ 	.word	0x00015ab0


	//   ....[36]....
        /*03e4*/ 	.word	0x00015ae0


	//   ....[37]....
        /*03e8*/ 	.word	0x00015b00


	//   ....[38]....
        /*03ec*/ 	.word	0x00015b30


	//   ....[39]....
        /*03f0*/ 	.word	0x00015b60


	//----- nvinfo : EIATTR_EXIT_INSTR_OFFSETS
	.align		4
.L_528:
        /*03f4*/ 	.byte	0x04, 0x1c
        /*03f6*/ 	.short	(.L_530 - .L_529)


	//   ....[0]....
.L_529:
        /*03f8*/ 	.word	0x00000300


	//   ....[1]....
        /*03fc*/ 	.word	0x00000e50


	//   ....[2]....
        /*0400*/ 	.word	0x00000ed0


	//   ....[3]....
        /*0404*/ 	.word	0x000176b0


	//   ....[4]....
        /*0408*/ 	.word	0x000177b0


	//   ....[5]....
        /*040c*/ 	.word	0x000177d0


	//----- nvinfo : EIATTR_CTAIDZ_USED
	.align		4
.L_530:
        /*0410*/ 	.byte	0x01, 0x04
	.zero		2


	//----- nvinfo : EIATTR_CRS_STACK_SIZE
	.align		4
        /*0414*/ 	.byte	0x04, 0x1e
        /*0416*/ 	.short	(.L_532 - .L_531)
.L_531:
        /*0418*/ 	.word	0x00000000
.L_532:


//--------------------- .nv.info._ZN5flash16flash_fwd_kernelI23Flash_fwd_kernel_traitsILi96ELi128ELi64ELi4ELb0ELb0EN7cutlass6half_tE19Flash_kernel_traitsILi96ELi128ELi64ELi4ES3_EELb1ELb0ELb1ELb1ELb0ELb0ELb0ELb1EEEvNS_16Flash_fwd_paramsE --------------------------
	.section	.nv.info._ZN5flash16flash_fwd_kernelI23Flash_fwd_kernel_traitsILi96ELi128ELi64ELi4ELb0ELb0EN7cutlass6half_tE19Flash_kernel_traitsILi96ELi128ELi64ELi4ES3_EELb1ELb0ELb1ELb1ELb0ELb0ELb0ELb1EEEvNS_16Flash_fwd_paramsE,"",@"SHT_CUDA_INFO"
	.sectionflags	@""
	.align	4


	//----- nvinfo : EIATTR_CUDA_API_VERSION
	.align		4
        /*0000*/ 	.byte	0x04, 0x37
        /*0002*/ 	.short	(.L_534 - .L_533)
.L_533:
        /*0004*/ 	.word	0x00000082


	//----- nvinfo : EIATTR_SW2861232_WAR
	.align		4
.L_534:
        /*0008*/ 	.byte	0x01, 0x35
	.zero		2


	//----- nvinfo : EIATTR_PARAM_CBANK
	.align		4
        /*000c*/ 	.byte	0x04, 0x0a
        /*000e*/ 	.short	(.L_536 - .L_535)
	.align		4
.L_535:
        /*0010*/ 	.word	index@(.nv.constant0._ZN5flash16flash_fwd_kernelI23Flash_fwd_kernel_traitsILi96ELi128ELi64ELi4ELb0ELb0EN7cutlass6half_tE19Flash_kernel_traitsILi96ELi128ELi64ELi4ES3_EELb1ELb0ELb1ELb1ELb0ELb0ELb0ELb1EEEvNS_16Flash_fwd_paramsE)
        /*0014*/ 	.short	0x0160
        /*0016*/ 	.short	0x01d0


	//----- nvinfo : EIATTR_CBANK_PARAM_SIZE
	.align		4
.L_536:
        /*0018*/ 	.byte	0x03, 0x19
        /*001a*/ 	.short	0x01d0


	//----- nvinfo : EIATTR_KPARAM_INFO
	.align		4
        /*001c*/ 	.byte	0x04, 0x17
        /*001e*/ 	.short	(.L_538 - .L_537)
.L_537:
        /*0020*/ 	.word	0x00000000
        /*0024*/ 	.short	0x0000
        /*0026*/ 	.short	0x0000
        /*0028*/ 	.byte	0x00, 0xf0, 0x41, 0x07


	//----- nvinfo : EIATTR_MAXREG_COUNT
	.align		4
.L_538:
        /*002c*/ 	.byte	0x03, 0x1b
        /*002e*/ 	.short	0x00ff


	//----- nvinfo : EIATTR_NUM_BARRIERS
	.align		4
        /*0030*/ 	.byte	0x02, 0x4c
        /*0032*/ 	.byte	0x01
	.zero		1


	//----- nvinfo : EIATTR_ANNOTATIONS
	.align		4
        /*0034*/ 	.byte	0x04, 0x55
        /*0036*/ 	.short	(.L_540 - .L_539)


	//   ....[0]....
.L_539:
        /* <DEDUP_REMOVED lines=283> */


	//----- nvinfo : EIATTR_MERCURY_ISA_VERSION
	.align		4
.L_540:
        /*11d0*/ 	.byte	0x03, 0x5f
        /*11d2*/ 	.short	0x0000


	//----- nvinfo : EIATTR_COOP_GROUP_MASK_REGIDS
	.align		4
        /*11d4*/ 	.byte	0x04, 0x29
        /*11d6*/ 	.short	(.L_542 - .L_541)


	//   ....[0]....
.L_541:
        /*11d8*/ 	.word	0xffffffff


	//   ....[1]....
        /*11dc*/ 	.word	0xffffffff


	//   ....[2]....
        /*11e0*/ 	.word	0xffffffff


	//   ....[3]....
        /*11e4*/ 	.word	0xffffffff


	//   ....[4]....
        /*11e8*/ 	.word	0xffffffff


	//   ....[5]....
        /*11ec*/ 	.word	0xffffffff


	//   ....[6]....
        /*11f0*/ 	.word	0xffffffff


	//   ....[7]....
        /*11f4*/ 	.word	0xffffffff


	//   ....[8]....
        /*11f8*/ 	.word	0xffffffff


	//   ....[9]....
        /*11fc*/ 	.word	0xffffffff


	//   ....[10]....
        /*1200*/ 	.word	0xffffffff


	//   ....[11]....
        /*1204*/ 	.word	0xffffffff


	//   ....[12]....
        /*1208*/ 	.word	0xffffffff


	//   ....[13]....
        /*120c*/ 	.word	0xffffffff


	//   ....[14]....
        /*1210*/ 	.word	0xffffffff


	//   ....[15]....
        /*1214*/ 	.word	0xffffffff


	//   ....[16]....
        /*1218*/ 	.word	0xffffffff


	//   ....[17]....
        /*121c*/ 	.word	0xffffffff


	//   ....[18]....
        /*1220*/ 	.word	0xffffffff


	//   ....[19]....
        /*1224*/ 	.word	0xffffffff


	//   ....[20]....
        /*1228*/ 	.word	0xffffffff


	//   ....[21]....
        /*122c*/ 	.word	0xffffffff


	//   ....[22]....
        /*1230*/ 	.word	0xffffffff


	//   ....[23]....
        /*1234*/ 	.word	0xffffffff


	//   ....[24]....
        /*1238*/ 	.word	0xffffffff


	//   ....[25]....
        /*123c*/ 	.word	0xffffffff


	//   ....[26]....
        /*1240*/ 	.word	0xffffffff


	//   ....[27]....
        /*1244*/ 	.word	0xffffffff


	//   ....[28]....
        /*1248*/ 	.word	0xffffffff


	//   ....[29]....
        /*124c*/ 	.word	0xffffffff


	//   ....[30]....
        /*1250*/ 	.word	0xffffffff


	//   ....[31]....
        /*1254*/ 	.word	0xffffffff


	//   ....[32]....
        /*1258*/ 	.word	0xffffffff


	//   ....[33]....
        /*125c*/ 	.word	0xffffffff


	//   ....[34]....
        /*1260*/ 	.word	0xffffffff


	//   ....[35]....
        /*1264*/ 	.word	0xffffffff


	//   ....[36]....
        /*1268*/ 	.word	0xffffffff


	//   ....[37]....
        /*126c*/ 	.word	0xffffffff


	//   ....[38]....
        /*1270*/ 	.word	0xffffffff


	//   ....[39]....
        /*1274*/ 	.word	0xffffffff


	//   ....[40]....
        /*1278*/ 	.word	0xffffffff


	//   ....[41]....
        /*127c*/ 	.word	0xffffffff


	//   ....[42]....
        /*1280*/ 	.word	0xffffffff


	//   ....[43]....
        /*1284*/ 	.word	0xffffffff


	//   ....[44]....
        /*1288*/ 	.word	0xffffffff


	//   ....[45]....
        /*128c*/ 	.word	0xffffffff


	//   ....[46]....
        /*1290*/ 	.word	0xffffffff


	//   ....[47]....
        /*1294*/ 	.word	0xffffffff


	//----- nvinfo : EIATTR_COOP_GROUP_INSTR_OFFSETS
	.align		4
.L_542:
        /*1298*/ 	.byte	0x04, 0x28
        /*129a*/ 	.short	(.L_544 - .L_543)


	//   ....[0]....
.L_543:
        /*129c*/ 	.word	0x00006870


	//   ....[1]....
        /*12a0*/ 	.word	0x00006940


	//   ....[2]....
        /*12a4*/ 	.word	0x00006a00


	//   ....[3]....
        /*12a8*/ 	.word	0x00006b00


	//   ....[4]....
        /*12ac*/ 	.word	0x000079b0


	//   ....[5]....
        /*12b0*/ 	.word	0x00007a50


	//   ....[6]....
        /*12b4*/ 	.word	0x00007be0


	//   ....[7]....
        /*12b8*/ 	.word	0x00007c40


	//   ....[8]....
        /*12bc*/ 	.word	0x0000eef0


	//   ....[9]....
        /*12c0*/ 	.word	0x0000ef50


	//   ....[10]....
        /*12c4*/ 	.word	0x0000f220


	//   ....[11]....
        /*12c8*/ 	.word	0x0000f250


	//   ....[12]....
        /*12cc*/ 	.word	0x0000f5a0


	//   ....[13]....
        /*12d0*/ 	.word	0x0000f5c0


	//   ....[14]....
        /*12d4*/ 	.word	0x0000f910


	//   ....[15]....
        /*12d8*/ 	.word	0x0000f930


	//   ....[16]....
        /*12dc*/ 	.word	0x000186f0


	//   ....[17]....
        /*12e0*/ 	.word	0x00018720


	//   ....[18]....
        /*12e4*/ 	.word	0x00018ba0


	//   ....[19]....
        /*12e8*/ 	.word	0x00018bc0


	//   ....[20]....
        /*12ec*/ 	.word	0x00019150


	//   ....[21]....
        /*12f0*/ 	.word	0x00019170


	//   ....[22]....
        /*12f4*/ 	.word	0x00019690


	//   ....[23]....
        /*12f8*/ 	.word	0x000196b0


	//   ....[24]....
        /*12fc*/ 	.word	0x00021f10


	//   ....[25]....
        /*1300*/ 	.word	0x00021fb0


	//   ....[26]....
        /*1304*/ 	.word	0x00022030


	//   ....[27]....
        /*1308*/ 	.word	0x00022070


	//   ....[28]....
        /*130c*/ 	.word	0x000220b0


	//   ....[29]....
        /*1310*/ 	.word	0x00022140


	//   ....[30]....
        /*1314*/ 	.word	0x00022180


	//   ....[31]....
        /*1318*/ 	.word	0x00022270


	//   ....[32]....
        /*131c*/ 	.word	0x00028090


	//   ....[33]....
        /*1320*/ 	.word	0x00028100


	//   ....[34]....
        /*1324*/ 	.word	0x00028120


	//   ....[35]....
        /*1328*/ 	.word	0x00028130


	//   ....[36]....
        /*132c*/ 	.word	0x00028140


	//   ....[37]....
        /*1330*/ 	.word	0x00028170


	//   ....[38]....
        /*1334*/ 	.word	0x00028190


	//   ....[39]....
        /*1338*/ 	.word	0x000281a0


	//   ....[40]....
        /*133c*/ 	.word	0x0002a060


	//   ....[41]....
        /*1340*/ 	.word	0x0002a0c0


	//   ....[42]....
        /*1344*/ 	.word	0x0002a110


	//   ....[43]....
        /*1348*/ 	.word	0x0002a160


	//   ....[44]....
        /*134c*/ 	.word	0x0002a1b0


	//   ....[45]....
        /*1350*/ 	.word	0x0002a210


	//   ....[46]....
        /*1354*/ 	.word	0x0002a260


	//   ....[47]....
        /*1358*/ 	.word	0x0002a2c0


	//----- nvinfo : EIATTR_EXIT_INSTR_OFFSETS
	.align		4
.L_544:
        /*135c*/ 	.byte	0x04, 0x1c
        /*135e*/ 	.short	(.L_546 - .L_545)


	//   ....[0]....
.L_545:
        /*1360*/ 	.word	0x00000080


	//----- nvinfo : EIATTR_CTAIDZ_USED
	.align		4
.L_546:
        /*1364*/ 	.byte	0x01, 0x04
	.zero		2


	//----- nvinfo : EIATTR_CRS_STACK_SIZE
	.align		4
        /*1368*/ 	.byte	0x04, 0x1e
        /*136a*/ 	.short	(.L_548 - .L_547)
.L_547:
        /*136c*/ 	.word	0x00000000
.L_548:


//--------------------- .nv.info._ZN5flash16flash_fwd_kernelI23Flash_fwd_kernel_traitsILi96ELi128ELi64ELi4ELb0ELb0EN7cutlass6half_tE19Flash_kernel_traitsILi96ELi128ELi64ELi4ES3_EELb0ELb0ELb1ELb1ELb0ELb0ELb1ELb0EEEvNS_16Flash_fwd_paramsE --------------------------
	.section	.nv.info._ZN5flash16flash_fwd_kernelI23Flash_fwd_kernel_traitsILi96ELi128ELi64ELi4ELb0ELb0EN7cutlass6half_tE19Flash_kernel_traitsILi96ELi128ELi64ELi4ES3_EELb0ELb0ELb1ELb1ELb0ELb0ELb1ELb0EEEvNS_16Flash_fwd_paramsE,"",@"SHT_CUDA_INFO"
	.sectionflags	@""
	.align	4


	//----- nvinfo : EIATTR_CUDA_API_VERSION
	.align		4
        /*0000*/ 	.byte	0x04, 0x37
        /*0002*/ 	.short	(.L_550 - .L_549)
.L_549:
        /*0004*/ 	.word	0x00000082


	//----- nvinfo : EIATTR_SW2861232_WAR
	.align		4
.L_550:
        /*0008*/ 	.byte	0x01, 0x35
	.zero		2


	//----- nvinfo : EIATTR_PARAM_CBANK
	.align		4
        /*000c*/ 	.byte	0x04, 0x0a
        /*000e*/ 	.short	(.L_552 - .L_551)
	.align		4
.L_551:
        /*0010*/ 	.word	index@(.nv.constant0._ZN5flash16flash_fwd_kernelI23Flash_fwd_kernel_traitsILi96ELi128ELi64ELi4ELb0ELb0EN7cutlass6half_tE19Flash_kernel_traitsILi96ELi128ELi64ELi4ES3_EELb0ELb0ELb1ELb1ELb0ELb0ELb1ELb0EEEvNS_16Flash_fwd_paramsE)
        /*0014*/ 	.short	0x0160
        /*0016*/ 	.short	0x01d0


	//----- nvinfo : EIATTR_CBANK_PARAM_SIZE
	.align		4
.L_552:
        /*0018*/ 	.byte	0x03, 0x19
        /*001a*/ 	.short	0x01d0


	//----- nvinfo : EIATTR_KPARAM_INFO
	.align		4
        /*001c*/ 	.byte	0x04, 0x17
        /*001e*/ 	.short	(.L_554 - .L_553)
.L_553:
        /*0020*/ 	.word	0x00000000
        /*0024*/ 	.short	0x0000
        /*0026*/ 	.short	0x0000
        /*0028*/ 	.byte	0x00, 0xf0, 0x41, 0x07


	//----- nvinfo : EIATTR_MAXREG_COUNT
	.align		4
.L_554:
        /*002c*/ 	.byte	0x03, 0x1b
        /*002e*/ 	.short	0x00ff


	//----- nvinfo : EIATTR_NUM_BARRIERS
	.align		4
        /*0030*/ 	.byte	0x02, 0x4c
        /*0032*/ 	.byte	0x01
	.zero		1


	//----- nvinfo : EIATTR_ANNOTATIONS
	.align		4
        /*0034*/ 	.byte	0x04, 0x55
        /*0036*/ 	.short	(.L_556 - .L_555)


	//   ....[0]....
.L_555:
        /* <DEDUP_REMOVED lines=58> */


	//----- nvinfo : EIATTR_MERCURY_ISA_VERSION
	.align		4
.L_556:
        /*03c0*/ 	.byte	0x03, 0x5f
        /*03c2*/ 	.short	0x0000


	//----- nvinfo : EIATTR_COOP_GROUP_MASK_REGIDS
	.align		4
        /*03c4*/ 	.byte	0x04, 0x29
        /*03c6*/ 	.short	(.L_558 - .L_557)


	//   ....[0]....
.L_557:
        /*03c8*/ 	.word	0xffffffff


	//   ....[1]....
        /*03cc*/ 	.word	0xffffffff


	//   ....[2]....
        /*03d0*/ 	.word	0xffffffff


	//   ....[3]....
        /*03d4*/ 	.word	0xffffffff


	//   ....[4]....
        /*03d8*/ 	.word	0xffffffff


	//   ....[5]....
        /*03dc*/ 	.word	0xffffffff


	//   ....[6]....
        /*03e0*/ 	.word	0xffffffff


	//   ....[7]....
        /*03e4*/ 	.word	0xffffffff


	//   ....[8]....
        /*03e8*/ 	.word	0xffffffff


	//   ....[9]....
        /*03ec*/ 	.word	0xffffffff


	//   ....[10]....
        /*03f0*/ 	.word	0xffffffff


	//   ....[11]....
        /*03f4*/ 	.word	0xffffffff


	//   ....[12]....
        /*03f8*/ 	.word	0xffffffff


	//   ....[13]....
        /*03fc*/ 	.word	0xffffffff


	//   ....[14]....
        /*0400*/ 	.word	0xffffffff


	//   ....[15]....
        /*0404*/ 	.word	0xffffffff


	//   ....[16]....
        /*0408*/ 	.word	0xffffffff


	//   ....[17]....
        /*040c*/ 	.word	0xffffffff


	//   ....[18]....
        /*0410*/ 	.word	0xffffffff


	//   ....[19]....
        /*0414*/ 	.word	0xffffffff


	//   ....[20]....
        /*0418*/ 	.word	0xffffffff


	//   ....[21]....
        /*041c*/ 	.word	0xffffffff


	//   ....[22]....
        /*0420*/ 	.word	0xffffffff


	//   ....[23]....
        /*0424*/ 	.word	0xffffffff


	//   ....[24]....
        /*0428*/ 	.word	0xffffffff


	//   ....[25]....
        /*042c*/ 	.word	0xffffffff


	//   ....[26]....
        /*0430*/ 	.word	0xffffffff


	//   ....[27]....
        /*0434*/ 	.word	0xffffffff


	//   ....[28]....
        /*0438*/ 	.word	0xffffffff


	//   ....[29]....
        /*043c*/ 	.word	0xffffffff


	//   ....[30]....
        /*0440*/ 	.word	0xffffffff


	//   ....[31]....
        /*0444*/ 	.word	0xffffffff


	//   ....[32]....
        /*0448*/ 	.word	0xffffffff


	//   ....[33]....
        /*044c*/ 	.word	0xffffffff


	//   ....[34]....
        /*0450*/ 	.word	0xffffffff


	//   ....[35]....
        /*0454*/ 	.word	0xffffffff


	//   ....[36]....
        /*0458*/ 	.word	0xffffffff


	//   ....[37]....
        /*045c*/ 	.word	0xffffffff


	//   ....[38]....
        /*0460*/ 	.word	0xffffffff


	//   ....[39]....
        /*0464*/ 	.word	0xffffffff


	//----- nvinfo : EIATTR_COOP_GROUP_INSTR_OFFSETS
	.align		4
.L_558:
        /*0468*/ 	.byte	0x04, 0x28
        /*046a*/ 	.short	(.L_560 - .L_559)


	//   ....[0]....
.L_559:
        /*046c*/ 	.word	0x00006830


	//   ....[1]....
        /*0470*/ 	.word	0x000068c0


	//   ....[2]....
        /*0474*/ 	.word	0x00006910


	//   ....[3]....
        /*0478*/ 	.word	0x00006960


	//   ....[4]....
        /*047c*/ 	.word	0x00006c50


	//   ....[5]....
        /*0480*/ 	.word	0x00006d10


	//   ....[6]....
        /*0484*/ 	.word	0x00006d30


	//   ....[7]....
        /*0488*/ 	.word	0x00006db0


	//   ....[8]....
        /*048c*/ 	.word	0x0000c0b0


	//   ....[9]....
        /*0490*/ 	.word	0x0000c100


	//   ....[10]....
        /*0494*/ 	.word	0x0000c120


	//   ....[11]....
        /*0498*/ 	.word	0x0000c140


	//   ....[12]....
        /*049c*/ 	.word	0x0000c7d0


	//   ....[13]....
        /*04a0*/ 	.word	0x0000c920


	//   ....[14]....
        /*04a4*/ 	.word	0x0000c980


	//   ....[15]....
        /*04a8*/ 	.word	0x0000cae0


	//   ....[16]....
        /*04ac*/ 	.word	0x00012910


	//   ....[17]....
        /*04b0*/ 	.word	0x00012950


	//   ....[18]....
        /*04b4*/ 	.word	0x00012970


	//   ....[19]....
        /*04b8*/ 	.word	0x00012990


	//   ....[20]....
        /*04bc*/ 	.word	0x00012f40


	//   ....[21]....
        /*04c0*/ 	.word	0x00012fa0


	//   ....[22]....
        /*04c4*/ 	.word	0x00012fb0


	//   ....[23]....
        /*04c8*/ 	.word	0x00013240


	//   ....[24]....
        /*04cc*/ 	.word	0x00018e90


	//   ....[25]....
        /*04d0*/ 	.word	0x00018f20


	//   ....[26]....
        /*04d4*/ 	.word	0x00018fa0


	//   ....[27]....
        /*04d8*/ 	.word	0x00019010


	//   ....[28]....
        /*04dc*/ 	.word	0x00019390


	//   ....[29]....
        /*04e0*/ 	.word	0x00019420


	//   ....[30]....
        /*04e4*/ 	.word	0x00019450


	//   ....[31]....
        /*04e8*/ 	.word	0x00019530


	//   ....[32]....
        /*04ec*/ 	.word	0x0001b7c0


	//   ....[33]....
        /*04f0*/ 	.word	0x0001b7d0


	//   ....[34]....
        /*04f4*/ 	.word	0x0001b7e0


	//   ....[35]....
        /*04f8*/ 	.word	0x0001b7f0


	//   ....[36]....
        /*04fc*/ 	.word	0x0001b830


	//   ....[37]....
        /*0500*/ 	.word	0x0001b850


	//   ....[38]....
        /*0504*/ 	.word	0x0001b870


	//   ....[39]....
        /*0508*/ 	.word	0x0001b880


	//----- nvinfo : EIATTR_EXIT_INSTR_OFFSETS
	.align		4
.L_560:
        /*050c*/ 	.byte	0x04, 0x1c
        /*050e*/ 	.short	(.L_562 - .L_561)


	//   ....[0]....
.L_561:
        /*0510*/ 	.word	0x00000310


	//   ....[1]....
        /*0514*/ 	.word	0x00000e50


	//   ....[2]....
        /*0518*/ 	.word	0x00000ed0


	//   ....[3]....
        /*051c*/ 	.word	0x0001d3d0


	//   ....[4]....
        /*0520*/ 	.word	0x0001d4d0


	//   ....[5]....
        /*0524*/ 	.word	0x0001d4f0


	//----- nvinfo : EIATTR_CTAIDZ_USED
	.align		4
.L_562:
        /*0528*/ 	.byte	0x01, 0x04
	.zero		2


	//----- nvinfo : EIATTR_CRS_STACK_SIZE
	.align		4
        /*052c*/ 	.byte	0x04, 0x1e
        /*052e*/ 	.short	(.L_564 - .L_563)
.L_563:
        /*0530*/ 	.word	0x00000000
.L_564:


//--------------------- .nv.callgraph             --------------------------
	.section	.nv.callgraph,"",@"SHT_CUDA_CALLGRAPH"
	.align	4
	.sectionentsize	8
	.align		4
        /*0000*/ 	.word	0x00000000
	.align		4
        /*0004*/ 	.word	0xffffffff
	.align		4
        /*0008*/ 	.word	0x00000000
	.align		4
        /*000c*/ 	.word	0xfffffffe
	.align		4
        /*0010*/ 	.word	0x00000000
	.align		4
        /*0014*/ 	.word	0xfffffffd
	.align		4
        /*0018*/ 	.word	0x00000000
	.align		4
        /*001c*/ 	.word	0xfffffffc


//--------------------- .nv.rel.action            --------------------------
	.section	.nv.rel.action,"",@"SHT_CUDA_RELOCINFO"
	.align	8
	.sectionentsize	8
        /*0000*/ 	.byte	0x73, 0x00, 0x00, 0x00, 0x00, 0x00, 0x00, 0x00, 0x00, 0x00, 0x00, 0x11, 0x25, 0x00, 0x05, 0x36


//--------------------- .nv.constant4             --------------------------
	.section	.nv.constant4,"a",@progbits
	.align	8
	.align		8
.nv.constant4:
        /*0000*/ 	.dword	_ZN65_INTERNAL_d31bf68f_29_flash_fwd_hdim96_fp16_sm80_cu_348dd9ca_28404cuda3std3__45__cpo5beginE
	.align		8
        /*0008*/ 	.dword	_ZN65_INTERNAL_d31bf68f_29_flash_fwd_hdim96_fp16_sm80_cu_348dd9ca_28404cuda3std3__45__cpo3endE
	.align		8
        /*0010*/ 	.dword	_ZN65_INTERNAL_d31bf68f_29_flash_fwd_hdim96_fp16_sm80_cu_348dd9ca_28404cuda3std3__45__cpo6cbeginE
	.align		8
        /*0018*/ 	.dword	_ZN65_INTERNAL_d31bf68f_29_flash_fwd_hdim96_fp16_sm80_cu_348dd9ca_28404cuda3std3__45__cpo4cendE
	.align		8
        /*0020*/ 	.dword	_ZN65_INTERNAL_d31bf68f_29_flash_fwd_hdim96_fp16_sm80_cu_348dd9ca_28404cuda3std3__467_GLOBAL__N__d31bf68f_29_flash_fwd_hdim96_fp16_sm80_cu_348dd9ca_28406ignoreE
	.align		8
        /*0028*/ 	.dword	_ZN65_INTERNAL_d31bf68f_29_flash_fwd_hdim96_fp16_sm80_cu_348dd9ca_28404cuda3std3__419piecewise_constructE
	.align		8
        /*0030*/ 	.dword	_ZN65_INTERNAL_d31bf68f_29_flash_fwd_hdim96_fp16_sm80_cu_348dd9ca_28404cuda3std3__48in_placeE
	.align		8
        /*0038*/ 	.dword	_ZN65_INTERNAL_d31bf68f_29_flash_fwd_hdim96_fp16_sm80_cu_348dd9ca_28404cuda3std6ranges3__45__cpo4swapE
	.align		8
        /*0040*/ 	.dword	_ZN65_INTERNAL_d31bf68f_29_flash_fwd_hdim96_fp16_sm80_cu_348dd9ca_28404cuda3std6ranges3__45__cpo9iter_moveE
	.align		8
        /*0048*/ 	.dword	_ZN65_INTERNAL_d31bf68f_29_flash_fwd_hdim96_fp16_sm80_cu_348dd9ca_28404cute7productE
	.align		8
        /*0050*/ 	.dword	_ZN65_INTERNAL_d31bf68f_29_flash_fwd_hdim96_fp16_sm80_cu_348dd9ca_28404cute1_E


//--------------------- .nv.constant0._ZN5flash16flash_fwd_kernelI23Flash_fwd_kernel_traitsILi96ELi128ELi64ELi4ELb0ELb0EN7cutlass6half_tE19Flash_kernel_traitsILi96ELi128ELi64ELi4ES3_EELb0ELb0ELb0ELb0ELb0ELb1ELb0ELb0EEEvNS_16Flash_fwd_paramsE --------------------------
	.section	.nv.constant0._ZN5flash16flash_fwd_kernelI23Flash_fwd_kernel_traitsILi96ELi128ELi64ELi4ELb0ELb0EN7cutlass6half_tE19Flash_kernel_traitsILi96ELi128ELi64ELi4ES3_EELb0ELb0ELb0ELb0ELb0ELb1ELb0ELb0EEEvNS_16Flash_fwd_paramsE,"a",@progbits
	.sectionflags	@""
	.align	4
.nv.constant0._ZN5flash16flash_fwd_kernelI23Flash_fwd_kernel_traitsILi96ELi128ELi64ELi4ELb0ELb0EN7cutlass6half_tE19Flash_kernel_traitsILi96ELi128ELi64ELi4ES3_EELb0ELb0ELb0ELb0ELb0ELb1ELb0ELb0EEEvNS_16Flash_fwd_paramsE:
	.zero		816


//--------------------- .nv.constant0._ZN5flash16flash_fwd_kernelI23Flash_fwd_kernel_traitsILi96ELi128ELi64ELi4ELb0ELb0EN7cutlass6half_tE19Flash_kernel_traitsILi96ELi128ELi64ELi4ES3_EELb0ELb0ELb0ELb0ELb1ELb1ELb0ELb0EEEvNS_16Flash_fwd_paramsE --------------------------
	.section	.nv.constant0._ZN5flash16flash_fwd_kernelI23Flash_fwd_kernel_traitsILi96ELi128ELi64ELi4ELb0ELb0EN7cutlass6half_tE19Flash_kernel_traitsILi96ELi128ELi64ELi4ES3_EELb0ELb0ELb0ELb0ELb1ELb1ELb0ELb0EEEvNS_16Flash_fwd_paramsE,"a",@progbits
	.sectionflags	@""
	.align	4
.nv.constant0._ZN5flash16flash_fwd_kernelI23Flash_fwd_kernel_traitsILi96ELi128ELi64ELi4ELb0ELb0EN7cutlass6half_tE19Flash_kernel_traitsILi96ELi128ELi64ELi4ES3_EELb0ELb0ELb0ELb0ELb1ELb1ELb0ELb0EEEvNS_16Flash_fwd_paramsE:
	.zero		816


//--------------------- .nv.constant0._ZN5flash16flash_fwd_kernelI23Flash_fwd_kernel_traitsILi96ELi128ELi64ELi4ELb0ELb0EN7cutlass6half_tE19Flash_kernel_traitsILi96ELi128ELi64ELi4ES3_EELb0ELb0ELb0ELb0ELb0ELb0ELb0ELb0EEEvNS_16Flash_fwd_paramsE --------------------------
	.section	.nv.constant0._ZN5flash16flash_fwd_kernelI23Flash_fwd_kernel_traitsILi96ELi128ELi64ELi4ELb0ELb0EN7cutlass6half_tE19Flash_kernel_traitsILi96ELi128ELi64ELi4ES3_EELb0ELb0ELb0ELb0ELb0ELb0ELb0ELb0EEEvNS_16Flash_fwd_paramsE,"a",@progbits
	.sectionflags	@""
	.align	4
.nv.constant0._ZN5flash16flash_fwd_kernelI23Flash_fwd_kernel_traitsILi96ELi128ELi64ELi4ELb0ELb0EN7cutlass6half_tE19Flash_kernel_traitsILi96ELi128ELi64ELi4ES3_EELb0ELb0ELb0ELb0ELb0ELb0ELb0ELb0EEEvNS_16Flash_fwd_paramsE:
	.zero		816


//--------------------- .nv.constant0._ZN5flash16flash_fwd_kernelI23Flash_fwd_kernel_traitsILi96ELi128ELi64ELi4ELb0ELb0EN7cutlass6half_tE19Flash_kernel_traitsILi96ELi128ELi64ELi4ES3_EELb0ELb0ELb0ELb1ELb0ELb0ELb0ELb0EEEvNS_16Flash_fwd_paramsE --------------------------
	.section	.nv.constant0._ZN5flash16flash_fwd_kernelI23Flash_fwd_kernel_traitsILi96ELi128ELi64ELi4ELb0ELb0EN7cutlass6half_tE19Flash_kernel_traitsILi96ELi128ELi64ELi4ES3_EELb0ELb0ELb0ELb1ELb0ELb0ELb0ELb0EEEvNS_16Flash_fwd_paramsE,"a",@progbits
	.sectionflags	@""
	.align	4
.nv.constant0._ZN5flash16flash_fwd_kernelI23Flash_fwd_kernel_traitsILi96ELi128ELi64ELi4ELb0ELb0EN7cutlass6half_tE19Flash_kernel_traitsILi96ELi128ELi64ELi4ES3_EELb0ELb0ELb0ELb1ELb0ELb0ELb0ELb0EEEvNS_16Flash_fwd_paramsE:
	.zero		816


//--------------------- .nv.constant0._ZN5flash16flash_fwd_kernelI23Flash_fwd_kernel_traitsILi96ELi128ELi64ELi4ELb0ELb0EN7cutlass6half_tE19Flash_kernel_traitsILi96ELi128ELi64ELi4ES3_EELb0ELb0ELb1ELb0ELb0ELb1ELb0ELb0EEEvNS_16Flash_fwd_paramsE --------------------------
	.section	.nv.constant0._ZN5flash16flash_fwd_kernelI23Flash_fwd_kernel_traitsILi96ELi128ELi64ELi4ELb0ELb0EN7cutlass6half_tE19Flash_kernel_traitsILi96ELi128ELi64ELi4ES3_EELb0ELb0ELb1ELb0ELb0ELb1ELb0ELb0EEEvNS_16Flash_fwd_paramsE,"a",@progbits
	.sectionflags	@""
	.align	4
.nv.constant0._ZN5flash16flash_fwd_kernelI23Flash_fwd_kernel_traitsILi96ELi128ELi64ELi4ELb0ELb0EN7cutlass6half_tE19Flash_kernel_traitsILi96ELi128ELi64ELi4ES3_EELb0ELb0ELb1ELb0ELb0ELb1ELb0ELb0EEEvNS_16Flash_fwd_paramsE:
	.zero		816


//--------------------- .nv.constant0._ZN5flash16flash_fwd_kernelI23Flash_fwd_kernel_traitsILi96ELi128ELi64ELi4ELb0ELb0EN7cutlass6half_tE19Flash_kernel_traitsILi96ELi128ELi64ELi4ES3_EELb0ELb0ELb1ELb0ELb0ELb0ELb0ELb0EEEvNS_16Flash_fwd_paramsE --------------------------
	.section	.nv.constant0._ZN5flash16flash_fwd_kernelI23Flash_fwd_kernel_traitsILi96ELi128ELi64ELi4ELb0ELb0EN7cutlass6half_tE19Flash_kernel_traitsILi96ELi128ELi64ELi4ES3_EELb0ELb0ELb1ELb0ELb0ELb0ELb0ELb0EEEvNS_16Flash_fwd_paramsE,"a",@progbits
	.sectionflags	@""
	.align	4
.nv.constant0._ZN5flash16flash_fwd_kernelI23Flash_fwd_kernel_traitsILi96ELi128ELi64ELi4ELb0ELb0EN7cutlass6half_tE19Flash_kernel_traitsILi96ELi128ELi64ELi4ES3_EELb0ELb0ELb1ELb0ELb0ELb0ELb0ELb0EEEvNS_16Flash_fwd_paramsE:
	.zero		816


//--------------------- .nv.constant0._ZN5flash16flash_fwd_kernelI23Flash_fwd_kernel_traitsILi96ELi128ELi64ELi4ELb0ELb0EN7cutlass6half_tE19Flash_kernel_traitsILi96ELi128ELi64ELi4ES3_EELb0ELb0ELb1ELb1ELb0ELb0ELb0ELb0EEEvNS_16Flash_fwd_paramsE --------------------------
	.section	.nv.constant0._ZN5flash16flash_fwd_kernelI23Flash_fwd_kernel_traitsILi96ELi128ELi64ELi4ELb0ELb0EN7cutlass6half_tE19Flash_kernel_traitsILi96ELi128ELi64ELi4ES3_EELb0ELb0ELb1ELb1ELb0ELb0ELb0ELb0EEEvNS_16Flash_fwd_paramsE,"a",@progbits
	.sectionflags	@""
	.align	4
.nv.constant0._ZN5flash16flash_fwd_kernelI23Flash_fwd_kernel_traitsILi96ELi128ELi64ELi4ELb0ELb0EN7cutlass6half_tE19Flash_kernel_traitsILi96ELi128ELi64ELi4ES3_EELb0ELb0ELb1ELb1ELb0ELb0ELb0ELb0EEEvNS_16Flash_fwd_paramsE:
	.zero		816


//--------------------- .nv.constant0._ZN5flash16flash_fwd_kernelI23Flash_fwd_kernel_traitsILi96ELi128ELi64ELi4ELb0ELb0EN7cutlass6half_tE19Flash_kernel_traitsILi96ELi128ELi64ELi4ES3_EELb1ELb0ELb0ELb0ELb0ELb1ELb0ELb0EEEvNS_16Flash_fwd_paramsE --------------------------
	.section	.nv.constant0._ZN5flash16flash_fwd_kernelI23Flash_fwd_kernel_traitsILi96ELi128ELi64ELi4ELb0ELb0EN7cutlass6half_tE19Flash_kernel_traitsILi96ELi128ELi64ELi4ES3_EELb1ELb0ELb0ELb0ELb0ELb1ELb0ELb0EEEvNS_16Flash_fwd_paramsE,"a",@progbits
	.sectionflags	@""
	.align	4
.nv.constant0._ZN5flash16flash_fwd_kernelI23Flash_fwd_kernel_traitsILi96ELi128ELi64ELi4ELb0ELb0EN7cutlass6half_tE19Flash_kernel_traitsILi96ELi128ELi64ELi4ES3_EELb1ELb0ELb0ELb0ELb0ELb1ELb0ELb0EEEvNS_16Flash_fwd_paramsE:
	.zero		816


//--------------------- .nv.constant0._ZN5flash16flash_fwd_kernelI23Flash_fwd_kernel_traitsILi96ELi128ELi64ELi4ELb0ELb0EN7cutlass6half_tE19Flash_kernel_traitsILi96ELi128ELi64ELi4ES3_EELb0ELb0ELb0ELb0ELb0ELb1ELb1ELb0EEEvNS_16Flash_fwd_paramsE --------------------------
	.section	.nv.constant0._ZN5flash16flash_fwd_kernelI23Flash_fwd_kernel_traitsILi96ELi128ELi64ELi4ELb0ELb0EN7cutlass6half_tE19Flash_kernel_traitsILi96ELi128ELi64ELi4ES3_EELb0ELb0ELb0ELb0ELb0ELb1ELb1ELb0EEEvNS_16Flash_fwd_paramsE,"a",@progbits
	.sectionflags	@""
	.align	4
.nv.constant0._ZN5flash16flash_fwd_kernelI23Flash_fwd_kernel_traitsILi96ELi128ELi64ELi4ELb0ELb0EN7cutlass6half_tE19Flash_kernel_traitsILi96ELi128ELi64ELi4ES3_EELb0ELb0ELb0ELb0ELb0ELb1ELb1ELb0EEEvNS_16Flash_fwd_paramsE:
	.zero		816


//--------------------- .nv.constant0._ZN5flash16flash_fwd_kernelI23Flash_fwd_kernel_traitsILi96ELi128ELi64ELi4ELb0ELb0EN7cutlass6half_tE19Flash_kernel_traitsILi96ELi128ELi64ELi4ES3_EELb1ELb0ELb0ELb0ELb0ELb0ELb0ELb0EEEvNS_16Flash_fwd_paramsE --------------------------
	.section	.nv.constant0._ZN5flash16flash_fwd_kernelI23Flash_fwd_kernel_traitsILi96ELi128ELi64ELi4ELb0ELb0EN7cutlass6half_tE19Flash_kernel_traitsILi96ELi128ELi64ELi4ES3_EELb1ELb0ELb0ELb0ELb0ELb0ELb0ELb0EEEvNS_16Flash_fwd_paramsE,"a",@progbits
	.sectionflags	@""
	.align	4
.nv.constant0._ZN5flash16flash_fwd_kernelI23Flash_fwd_kernel_traitsILi96ELi128ELi64ELi4ELb0ELb0EN7cutlass6half_tE19Flash_kernel_traitsILi96ELi128ELi64ELi4ES3_EELb1ELb0ELb0ELb0ELb0ELb0ELb0ELb0EEEvNS_16Flash_fwd_paramsE:
	.zero		816


//--------------------- .nv.constant0._ZN5flash16flash_fwd_kernelI23Flash_fwd_kernel_traitsILi96ELi128ELi64ELi4ELb0ELb0EN7cutlass6half_tE19Flash_kernel_traitsILi96ELi128ELi64ELi4ES3_EELb1ELb0ELb1ELb0ELb0ELb0ELb0ELb0EEEvNS_16Flash_fwd_paramsE --------------------------
	.section	.nv.constant0._ZN5flash16flash_fwd_kernelI23Flash_fwd_kernel_traitsILi96ELi128ELi64ELi4ELb0ELb0EN7cutlass6half_tE19Flash_kernel_traitsILi96ELi128ELi64ELi4ES3_EELb1ELb0ELb1ELb0ELb0ELb0ELb0ELb0EEEvNS_16Flash_fwd_paramsE,"a",@progbits
	.sectionflags	@""
	.align	4
.nv.constant0._ZN5flash16flash_fwd_kernelI23Flash_fwd_kernel_traitsILi96ELi128ELi64ELi4ELb0ELb0EN7cutlass6half_tE19Flash_kernel_traitsILi96ELi128ELi64ELi4ES3_EELb1ELb0ELb1ELb0ELb0ELb0ELb0ELb0EEEvNS_16Flash_fwd_paramsE:
	.zero		816


//--------------------- .nv.constant0._ZN5flash16flash_fwd_kernelI23Flash_fwd_kernel_traitsILi96ELi128ELi64ELi4ELb0ELb0EN7cutlass6half_tE19Flash_kernel_traitsILi96ELi128ELi64ELi4ES3_EELb1ELb0ELb0ELb0ELb1ELb1ELb0ELb0EEEvNS_16Flash_fwd_paramsE --------------------------
	.section	.nv.constant0._ZN5flash16flash_fwd_kernelI23Flash_fwd_kernel_traitsILi96ELi128ELi64ELi4ELb0ELb0EN7cutlass6half_tE19Flash_kernel_traitsILi96ELi128ELi64ELi4ES3_EELb1ELb0ELb0ELb0ELb1ELb1ELb0ELb0EEEvNS_16Flash_fwd_paramsE,"a",@progbits
	.sectionflags	@""
	.align	4
.nv.constant0._ZN5flash16flash_fwd_kernelI23Flash_fwd_kernel_traitsILi96ELi128ELi64ELi4ELb0ELb0EN7cutlass6half_tE19Flash_kernel_traitsILi96ELi128ELi64ELi4ES3_EELb1ELb0ELb0ELb0ELb1ELb1ELb0ELb0EEEvNS_16Flash_fwd_paramsE:
	.zero		816


//--------------------- .nv.constant0._ZN5flash16flash_fwd_kernelI23Flash_fwd_kernel_traitsILi96ELi128ELi64ELi4ELb0ELb0EN7cutlass6half_tE19Flash_kernel_traitsILi96ELi128ELi64ELi4ES3_EELb0ELb0ELb0ELb0ELb1ELb1ELb1ELb0EEEvNS_16Flash_fwd_paramsE --------------------------
	.section	.nv.constant0._ZN5flash16flash_fwd_kernelI23Flash_fwd_kernel_traitsILi96ELi128ELi64ELi4ELb0ELb0EN7cutlass6half_tE19Flash_kernel_traitsILi96ELi128ELi64ELi4ES3_EELb0ELb0ELb0ELb0ELb1ELb1ELb1ELb0EEEvNS_16Flash_fwd_paramsE,"a",@progbits
	.sectionflags	@""
	.align	4
.nv.constant0._ZN5flash16flash_fwd_kernelI23Flash_fwd_kernel_traitsILi96ELi128ELi64ELi4ELb0ELb0EN7cutlass6half_tE19Flash_kernel_traitsILi96ELi128ELi64ELi4ES3_EELb0ELb0ELb0ELb0ELb1ELb1ELb1ELb0EEEvNS_16Flash_fwd_paramsE:
	.zero		816


//--------------------- .nv.constant0._ZN5flash16flash_fwd_kernelI23Flash_fwd_kernel_traitsILi96ELi128ELi64ELi4ELb0ELb0EN7cutlass6half_tE19Flash_kernel_traitsILi96ELi128ELi64ELi4ES3_EELb1ELb0ELb0ELb1ELb0ELb0ELb0ELb0EEEvNS_16Flash_fwd_paramsE --------------------------
	.section	.nv.constant0._ZN5flash16flash_fwd_kernelI23Flash_fwd_kernel_traitsILi96ELi128ELi64ELi4ELb0ELb0EN7cutlass6half_tE19Flash_kernel_traitsILi96ELi128ELi64ELi4ES3_EELb1ELb0ELb0ELb1ELb0ELb0ELb0ELb0EEEvNS_16Flash_fwd_paramsE,"a",@progbits
	.sectionflags	@""
	.align	4
.nv.constant0._ZN5flash16flash_fwd_kernelI23Flash_fwd_kernel_traitsILi96ELi128ELi64ELi4ELb0ELb0EN7cutlass6half_tE19Flash_kernel_traitsILi96ELi128ELi64ELi4ES3_EELb1ELb0ELb0ELb1ELb0ELb0ELb0ELb0EEEvNS_16Flash_fwd_paramsE:
	.zero		816


//--------------------- .nv.constant0._ZN5flash16flash_fwd_kernelI23Flash_fwd_kernel_traitsILi96ELi128ELi64ELi4ELb0ELb0EN7cutlass6half_tE19Flash_kernel_traitsILi96ELi128ELi64ELi4ES3_EELb1ELb0ELb0ELb0ELb0ELb0ELb0ELb1EEEvNS_16Flash_fwd_paramsE --------------------------
	.section	.nv.constant0._ZN5flash16flash_fwd_kernelI23Flash_fwd_kernel_traitsILi96ELi128ELi64ELi4ELb0ELb0EN7cutlass6half_tE19Flash_kernel_traitsILi96ELi128ELi64ELi4ES3_EELb1ELb0ELb0ELb0ELb0ELb0ELb0ELb1EEEvNS_16Flash_fwd_paramsE,"a",@progbits
	.sectionflags	@""
	.align	4
.nv.constant0._ZN5flash16flash_fwd_kernelI23Flash_fwd_kernel_traitsILi96ELi128ELi64ELi4ELb0ELb0EN7cutlass6half_tE19Flash_kernel_traitsILi96ELi128ELi64ELi4ES3_EELb1ELb0ELb0ELb0ELb0ELb0ELb0ELb1EEEvNS_16Flash_fwd_paramsE:
	.zero		816


//--------------------- .nv.constant0._ZN5flash16flash_fwd_kernelI23Flash_fwd_kernel_traitsILi96ELi128ELi64ELi4ELb0ELb0EN7cutlass6half_tE19Flash_kernel_traitsILi96ELi128ELi64ELi4ES3_EELb0ELb0ELb0ELb0ELb0ELb0ELb1ELb0EEEvNS_16Flash_fwd_paramsE --------------------------
	.section	.nv.constant0._ZN5flash16flash_fwd_kernelI23Flash_fwd_kernel_traitsILi96ELi128ELi64ELi4ELb0ELb0EN7cutlass6half_tE19Flash_kernel_traitsILi96ELi128ELi64ELi4ES3_EELb0ELb0ELb0ELb0ELb0ELb0ELb1ELb0EEEvNS_16Flash_fwd_paramsE,"a",@progbits
	.sectionflags	@""
	.align	4
.nv.constant0._ZN5flash16flash_fwd_kernelI23Flash_fwd_kernel_traitsILi96ELi128ELi64ELi4ELb0ELb0EN7cutlass6half_tE19Flash_kernel_traitsILi96ELi128ELi64ELi4ES3_EELb0ELb0ELb0ELb0ELb0ELb0ELb1ELb0EEEvNS_16Flash_fwd_paramsE:
	.zero		816


//--------------------- .nv.constant0._ZN5flash16flash_fwd_kernelI23Flash_fwd_kernel_traitsILi96ELi128ELi64ELi4ELb0ELb0EN7cutlass6half_tE19Flash_kernel_traitsILi96ELi128ELi64ELi4ES3_EELb1ELb0ELb0ELb1ELb0ELb0ELb0ELb1EEEvNS_16Flash_fwd_paramsE --------------------------
	.section	.nv.constant0._ZN5flash16flash_fwd_kernelI23Flash_fwd_kernel_traitsILi96ELi128ELi64ELi4ELb0ELb0EN7cutlass6half_tE19Flash_kernel_traitsILi96ELi128ELi64ELi4ES3_EELb1ELb0ELb0ELb1ELb0ELb0ELb0ELb1EEEvNS_16Flash_fwd_paramsE,"a",@progbits
	.sectionflags	@""
	.align	4
.nv.constant0._ZN5flash16flash_fwd_kernelI23Flash_fwd_kernel_traitsILi96ELi128ELi64ELi4ELb0ELb0EN7cutlass6half_tE19Flash_kernel_traitsILi96ELi128ELi64ELi4ES3_EELb1ELb0ELb0ELb1ELb0ELb0ELb0ELb1EEEvNS_16Flash_fwd_paramsE:
	.zero		816


//--------------------- .nv.constant0._ZN5flash16flash_fwd_kernelI23Flash_fwd_kernel_traitsILi96ELi128ELi64ELi4ELb0ELb0EN7cutlass6half_tE19Flash_kernel_traitsILi96ELi128ELi64ELi4ES3_EELb0ELb0ELb0ELb1ELb0ELb0ELb1ELb0EEEvNS_16Flash_fwd_paramsE --------------------------
	.section	.nv.constant0._ZN5flash16flash_fwd_kernelI23Flash_fwd_kernel_traitsILi96ELi128ELi64ELi4ELb0ELb0EN7cutlass6half_tE19Flash_kernel_traitsILi96ELi128ELi64ELi4ES3_EELb0ELb0ELb0ELb1ELb0ELb0ELb1ELb0EEEvNS_16Flash_fwd_paramsE,"a",@progbits
	.sectionflags	@""
	.align	4
.nv.constant0._ZN5flash16flash_fwd_kernelI23Flash_fwd_kernel_traitsILi96ELi128ELi64ELi4ELb0ELb0EN7cutlass6half_tE19Flash_kernel_traitsILi96ELi128ELi64ELi4ES3_EELb0ELb0ELb0ELb1ELb0ELb0ELb1ELb0EEEvNS_16Flash_fwd_paramsE:
	.zero		816


//--------------------- .nv.constant0._ZN5flash16flash_fwd_kernelI23Flash_fwd_kernel_traitsILi96ELi128ELi64ELi4ELb0ELb0EN7cutlass6half_tE19Flash_kernel_traitsILi96ELi128ELi64ELi4ES3_EELb1ELb0ELb1ELb0ELb0ELb1ELb0ELb0EEEvNS_16Flash_fwd_paramsE --------------------------
	.section	.nv.constant0._ZN5flash16flash_fwd_kernelI23Flash_fwd_kernel_traitsILi96ELi128ELi64ELi4ELb0ELb0EN7cutlass6half_tE19Flash_kernel_traitsILi96ELi128ELi64ELi4ES3_EELb1ELb0ELb1ELb0ELb0ELb1ELb0ELb0EEEvNS_16Flash_fwd_paramsE,"a",@progbits
	.sectionflags	@""
	.align	4
.nv.constant0._ZN5flash16flash_fwd_kernelI23Flash_fwd_kernel_traitsILi96ELi128ELi64ELi4ELb0ELb0EN7cutlass6half_tE19Flash_kernel_traitsILi96ELi128ELi64ELi4ES3_EELb1ELb0ELb1ELb0ELb0ELb1ELb0ELb0EEEvNS_16Flash_fwd_paramsE:
	.zero		816


//--------------------- .nv.constant0._ZN5flash16flash_fwd_kernelI23Flash_fwd_kernel_traitsILi96ELi128ELi64ELi4ELb0ELb0EN7cutlass6half_tE19Flash_kernel_traitsILi96ELi128ELi64ELi4ES3_EELb0ELb0ELb1ELb0ELb0ELb1ELb1ELb0EEEvNS_16Flash_fwd_paramsE --------------------------
	.section	.nv.constant0._ZN5flash16flash_fwd_kernelI23Flash_fwd_kernel_traitsILi96ELi128ELi64ELi4ELb0ELb0EN7cutlass6half_tE19Flash_kernel_traitsILi96ELi128ELi64ELi4ES3_EELb0ELb0ELb1ELb0ELb0ELb1ELb1ELb0EEEvNS_16Flash_fwd_paramsE,"a",@progbits
	.sectionflags	@""
	.align	4
.nv.constant0._ZN5flash16flash_fwd_kernelI23Flash_fwd_kernel_traitsILi96ELi128ELi64ELi4ELb0ELb0EN7cutlass6half_tE19Flash_kernel_traitsILi96ELi128ELi64ELi4ES3_EELb0ELb0ELb1ELb0ELb0ELb1ELb1ELb0EEEvNS_16Flash_fwd_paramsE:
	.zero		816


//--------------------- .nv.constant0._ZN5flash16flash_fwd_kernelI23Flash_fwd_kernel_traitsILi96ELi128ELi64ELi4ELb0ELb0EN7cutlass6half_tE19Flash_kernel_traitsILi96ELi128ELi64ELi4ES3_EELb1ELb0ELb1ELb1ELb0ELb0ELb0ELb0EEEvNS_16Flash_fwd_paramsE --------------------------
	.section	.nv.constant0._ZN5flash16flash_fwd_kernelI23Flash_fwd_kernel_traitsILi96ELi128ELi64ELi4ELb0ELb0EN7cutlass6half_tE19Flash_kernel_traitsILi96ELi128ELi64ELi4ES3_EELb1ELb0ELb1ELb1ELb0ELb0ELb0ELb0EEEvNS_16Flash_fwd_paramsE,"a",@progbits
	.sectionflags	@""
	.align	4
.nv.constant0._ZN5flash16flash_fwd_kernelI23Flash_fwd_kernel_traitsILi96ELi128ELi64ELi4ELb0ELb0EN7cutlass6half_tE19Flash_kernel_traitsILi96ELi128ELi64ELi4ES3_EELb1ELb0ELb1ELb1ELb0ELb0ELb0ELb0EEEvNS_16Flash_fwd_paramsE:
	.zero		816


//--------------------- .nv.constant0._ZN5flash16flash_fwd_kernelI23Flash_fwd_kernel_traitsILi96ELi128ELi64ELi4ELb0ELb0EN7cutlass6half_tE19Flash_kernel_traitsILi96ELi128ELi64ELi4ES3_EELb1ELb0ELb1ELb0ELb0ELb0ELb0ELb1EEEvNS_16Flash_fwd_paramsE --------------------------
	.section	.nv.constant0._ZN5flash16flash_fwd_kernelI23Flash_fwd_kernel_traitsILi96ELi128ELi64ELi4ELb0ELb0EN7cutlass6half_tE19Flash_kernel_traitsILi96ELi128ELi64ELi4ES3_EELb1ELb0ELb1ELb0ELb0ELb0ELb0ELb1EEEvNS_16Flash_fwd_paramsE,"a",@progbits
	.sectionflags	@""
	.align	4
.nv.constant0._ZN5flash16flash_fwd_kernelI23Flash_fwd_kernel_traitsILi96ELi128ELi64ELi4ELb0ELb0EN7cutlass6half_tE19Flash_kernel_traitsILi96ELi128ELi64ELi4ES3_EELb1ELb0ELb1ELb0ELb0ELb0ELb0ELb1EEEvNS_16Flash_fwd_paramsE:
	.zero		816


//--------------------- .nv.constant0._ZN5flash16flash_fwd_kernelI23Flash_fwd_kernel_traitsILi96ELi128ELi64ELi4ELb0ELb0EN7cutlass6half_tE19Flash_kernel_traitsILi96ELi128ELi64ELi4ES3_EELb0ELb0ELb1ELb0ELb0ELb0ELb1ELb0EEEvNS_16Flash_fwd_paramsE --------------------------
	.section	.nv.constant0._ZN5flash16flash_fwd_kernelI23Flash_fwd_kernel_traitsILi96ELi128ELi64ELi4ELb0ELb0EN7cutlass6half_tE19Flash_kernel_traitsILi96ELi128ELi64ELi4ES3_EELb0ELb0ELb1ELb0ELb0ELb0ELb1ELb0EEEvNS_16Flash_fwd_paramsE,"a",@progbits
	.sectionflags	@""
	.align	4
.nv.constant0._ZN5flash16flash_fwd_kernelI23Flash_fwd_kernel_traitsILi96ELi128ELi64ELi4ELb0ELb0EN7cutlass6half_tE19Flash_kernel_traitsILi96ELi128ELi64ELi4ES3_EELb0ELb0ELb1ELb0ELb0ELb0ELb1ELb0EEEvNS_16Flash_fwd_paramsE:
	.zero		816


//--------------------- .nv.constant0._ZN5flash16flash_fwd_kernelI23Flash_fwd_kernel_traitsILi96ELi128ELi64ELi4ELb0ELb0EN7cutlass6half_tE19Flash_kernel_traitsILi96ELi128ELi64ELi4ES3_EELb1ELb0ELb1ELb1ELb0ELb0ELb0ELb1EEEvNS_16Flash_fwd_paramsE --------------------------
	.section	.nv.constant0._ZN5flash16flash_fwd_kernelI23Flash_fwd_kernel_traitsILi96ELi128ELi64ELi4ELb0ELb0EN7cutlass6half_tE19Flash_kernel_traitsILi96ELi128ELi64ELi4ES3_EELb1ELb0ELb1ELb1ELb0ELb0ELb0ELb1EEEvNS_16Flash_fwd_paramsE,"a",@progbits
	.sectionflags	@""
	.align	4
.nv.constant0._ZN5flash16flash_fwd_kernelI23Flash_fwd_kernel_traitsILi96ELi128ELi64ELi4ELb0ELb0EN7cutlass6half_tE19Flash_kernel_traitsILi96ELi128ELi64ELi4ES3_EELb1ELb0ELb1ELb1ELb0ELb0ELb0ELb1EEEvNS_16Flash_fwd_paramsE:
	.zero		816


//--------------------- .nv.constant0._ZN5flash16flash_fwd_kernelI23Flash_fwd_kernel_traitsILi96ELi128ELi64ELi4ELb0ELb0EN7cutlass6half_tE19Flash_kernel_traitsILi96ELi128ELi64ELi4ES3_EELb0ELb0ELb1ELb1ELb0ELb0ELb1ELb0EEEvNS_16Flash_fwd_paramsE --------------------------
	.section	.nv.constant0._ZN5flash16flash_fwd_kernelI23Flash_fwd_kernel_traitsILi96ELi128ELi64ELi4ELb0ELb0EN7cutlass6half_tE19Flash_kernel_traitsILi96ELi128ELi64ELi4ES3_EELb0ELb0ELb1ELb1ELb0ELb0ELb1ELb0EEEvNS_16Flash_fwd_paramsE,"a",@progbits
	.sectionflags	@""
	.align	4
.nv.constant0._ZN5flash16flash_fwd_kernelI23Flash_fwd_kernel_traitsILi96ELi128ELi64ELi4ELb0ELb0EN7cutlass6half_tE19Flash_kernel_traitsILi96ELi128ELi64ELi4ES3_EELb0ELb0ELb1ELb1ELb0ELb0ELb1ELb0EEEvNS_16Flash_fwd_paramsE:
	.zero		816


//--------------------- .text._ZN5flash16flash_fwd_kernelI23Flash_fwd_kernel_traitsILi96ELi128ELi64ELi4ELb0ELb0EN7cutlass6half_tE19Flash_kernel_traitsILi96ELi128ELi64ELi4ES3_EELb0ELb0ELb0ELb0ELb0ELb1ELb0ELb0EEEvNS_16Flash_fwd_paramsE --------------------------
	.section	.text._ZN5flash16flash_fwd_kernelI23Flash_fwd_kernel_traitsILi96ELi128ELi64ELi4ELb0ELb0EN7cutlass6half_tE19Flash_kernel_traitsILi96ELi128ELi64ELi4ES3_EELb0ELb0ELb0ELb0ELb0ELb1ELb0ELb0EEEvNS_16Flash_fwd_paramsE,"ax",@progbits
	.sectioninfo	@"SHI_REGISTERS=255"
	.align	128
        .global         _ZN5flash16flash_fwd_kernelI23Flash_fwd_kernel_traitsILi96ELi128ELi64ELi4ELb0ELb0EN7cutlass6half_tE19Flash_kernel_traitsILi96ELi128ELi64ELi4ES3_EELb0ELb0ELb0ELb0ELb0ELb1ELb0ELb0EEEvNS_16Flash_fwd_paramsE
        .type           _ZN5flash16flash_fwd_kernelI23Flash_fwd_kernel_traitsILi96ELi128ELi64ELi4ELb0ELb0EN7cutlass6half_tE19Flash_kernel_traitsILi96ELi128ELi64ELi4ES3_EELb0ELb0ELb0ELb0ELb0ELb1ELb0ELb0EEEvNS_16Flash_fwd_paramsE,@function
        .size           _ZN5flash16flash_fwd_kernelI23Flash_fwd_kernel_traitsILi96ELi128ELi64ELi4ELb0ELb0EN7cutlass6half_tE19Flash_kernel_traitsILi96ELi128ELi64ELi4ES3_EELb0ELb0ELb0ELb0ELb0ELb1ELb0ELb0EEEvNS_16Flash_fwd_paramsE,(.L_x_1025 - _ZN5flash16flash_fwd_kernelI23Flash_fwd_kernel_traitsILi96ELi128ELi64ELi4ELb0ELb0EN7cutlass6half_tE19Flash_kernel_traitsILi96ELi128ELi64ELi4ES3_EELb0ELb0ELb0ELb0ELb0ELb1ELb0ELb0EEEvNS_16Flash_fwd_paramsE)
        .other          _ZN5flash16flash_fwd_kernelI23Flash_fwd_kernel_traitsILi96ELi128ELi64ELi4ELb0ELb0EN7cutlass6half_tE19Flash_kernel_traitsILi96ELi128ELi64ELi4ES3_EELb0ELb0ELb0ELb0ELb0ELb1ELb0ELb0EEEvNS_16Flash_fwd_paramsE,@"STO_CUDA_ENTRY STV_DEFAULT"
_ZN5flash16flash_fwd_kernelI23Flash_fwd_kernel_traitsILi96ELi128ELi64ELi4ELb0ELb0EN7cutlass6half_tE19Flash_kernel_traitsILi96ELi128ELi64ELi4ES3_EELb0ELb0ELb0ELb0ELb0ELb1ELb0ELb0EEEvNS_16Flash_fwd_paramsE:
.text._ZN5flash16flash_fwd_kernelI23Flash_fwd_kernel_traitsILi96ELi128ELi64ELi4ELb0ELb0EN7cutlass6half_tE19Flash_kernel_traitsILi96ELi128ELi64ELi4ES3_EELb0ELb0ELb0ELb0ELb0ELb1ELb0ELb0EEEvNS_16Flash_fwd_paramsE:
[----:B------:R-:W-:Y:S02]  /*0000*/  MOV R1, c[0x0][0x28] ;  /* 0x00000a0000017a02 */ /* 0x000fe40000000f00 */
[----:B------:R-:W1:Y:S01]  /*0010*/  LDC.U8 R0, c[0x0][0x312] ;  /* 0x0000c480ff007b82 */ /* 0x000e620000000000 */
[----:B------:R-:W2:Y:S01]  /*0020*/  S2R R11, SR_CTAID.Y ;  /* 0x00000000000b7919 */ /* 0x000ea20000002600 */
[----:B------:R-:W-:Y:S01]  /*0030*/  ISETP.NE.U32.AND P2, PT, RZ, c[0x0][0x240], PT ;  /* 0x00009000ff007a0c */ /* 0x000fe20003f45070 */
[----:B------:R-:W-:Y:S01]  /*0040*/  IMAD.MOV.U32 R7, RZ, RZ, 0x4 ;  /* 0x00000004ff077424 */ /* 0x000fe200078e00ff */
[----:B------:R-:W-:Y:S01]  /*0050*/  ISETP.EQ.U32.AND P1, PT, RZ, c[0x0][0x248], PT ;  /* 0x00009200ff007a0c */ /* 0x000fe20003f22070 */
[----:B------:R-:W-:Y:S01]  /*0060*/  IMAD.MOV.U32 R246, RZ, RZ, -0x1 ;  /* 0xfffffffffff67424 */ /* 0x000fe200078e00ff */
[----:B------:R-:W-:Y:S01]  /*0070*/  ISETP.NE.AND.EX P2, PT, RZ, c[0x0][0x244], PT, P2 ;  /* 0x00009100ff007a0c */ /* 0x000fe20003f45320 */
[----:B------:R-:W-:Y:S01]  /*0080*/  ULDC.64 UR6, c[0x0][0x118] ;  /* 0x0000460000067ab9 */ /* 0x000fe20000000a00 */
[----:B------:R-:W-:Y:S01]  /*0090*/  IMAD.MOV.U32 R8, RZ, RZ, -0x1 ;  /* 0xffffffffff087424 */ /* 0x000fe200078e00ff */
[----:B------:R-:W-:Y:S02]  /*00a0*/  ISETP.NE.U32.AND P0, PT, RZ, c[0x0][0x250], PT ;  /* 0x00009400ff007a0c */ /* 0x000fe40003f05070 */
[----:B------:R-:W-:-:S02]  /*00b0*/  IADD3 R1, R1, -0x10, RZ ;  /* 0xfffffff001017810 */ /* 0x000fc40007ffe0ff */
[----:B------:R-:W-:Y:S02]  /*00c0*/  ISETP.NE.AND.EX P0, PT, RZ, c[0x0][0x254], PT, P0 ;  /* 0x00009500ff007a0c */ /* 0x000fe40003f05300 */
[----:B-1----:R-:W-:Y:S01]  /*00d0*/  ISETP.NE.AND P3, PT, R0, RZ, PT ;  /* 0x000000ff0000720c */ /* 0x002fe20003f65270 */
[----:B--2---:R-:W-:-:S03]  /*00e0*/  IMAD.WIDE R2, R11, R7, c[0x0][0x240] ;  /* 0x000090000b027625 */ /* 0x004fc600078e0207 */
[----:B------:R-:W-:Y:S01]  /*00f0*/  ISETP.EQ.OR.EX P1, PT, RZ, c[0x0][0x24c], !P3, P1 ;  /* 0x00009300ff007a0c */ /* 0x000fe20005f22710 */
[----:B------:R-:W-:Y:S01]  /*0100*/  IMAD.WIDE R4, R11, R7, c[0x0][0x248] ;  /* 0x000092000b047625 */ /* 0x000fe200078e0207 */
[----:B------:R1:W2:Y:S04]  /*0110*/  @P2 LDG.E R246, [R2.64] ;  /* 0x0000000602f62981 */ /* 0x0002a8000c1e1900 */
[----:B------:R1:W2:Y:S01]  /*0120*/  @P2 LDG.E R0, [R2.64+0x4] ;  /* 0x0000040602002981 */ /* 0x0002a2000c1e1900 */
[----:B------:R-:W-:-:S06]  /*0130*/  IMAD.MOV.U32 R6, RZ, RZ, RZ ;  /* 0x000000ffff067224 */ /* 0x000fcc00078e00ff */
[----:B------:R3:W5:Y:S04]  /*0140*/  @!P1 LDG.E R8, [R4.64] ;  /* 0x0000000604089981 */ /* 0x000768000c1e1900 */
[----:B------:R-:W4:Y:S04]  /*0150*/  S2R R244, SR_CTAID.X ;  /* 0x0000000000f47919 */ /* 0x000f280000002500 */
[----:B------:R-:W2:Y:S04]  /*0160*/  S2R R17, SR_CTAID.Z ;  /* 0x0000000000117919 */ /* 0x000ea80000002700 */
[----:B------:R-:W2:Y:S01]  /*0170*/  S2R R31, SR_TID.X ;  /* 0x00000000001f7919 */ /* 0x000ea20000002100 */
[----:B-1----:R-:W-:-:S05]  /*0180*/  @P0 IMAD.WIDE R2, R11, R7, c[0x0][0x250] ;  /* 0x000094000b020625 */ /* 0x002fca00078e0207 */
[----:B------:R3:W5:Y:S01]  /*0190*/  @P0 LDG.E R6, [R2.64] ;  /* 0x0000000602060981 */ /* 0x000762000c1e1900 */
[----:B------:R-:W-:-:S04]  /*01a0*/  ISETP.NE.U32.AND P0, PT, RZ, c[0x0][0x248], PT ;  /* 0x00009200ff007a0c */ /* 0x000fc80003f05070 */
[----:B------:R-:W-:Y:S01]  /*01b0*/  ISETP.NE.AND.EX P0, PT, RZ, c[0x0][0x24c], PT, P0 ;  /* 0x00009300ff007a0c */ /* 0x000fe20003f05300 */
[----:B--2---:R-:W-:Y:S02]  /*01c0*/  @P2 IMAD.IADD R15, R0, 0x1, -R246 ;  /* 0x00000001000f2824 */ /* 0x004fe400078e0af6 */
[----:B------:R-:W-:-:S10]  /*01d0*/  @!P2 IMAD.MOV.U32 R15, RZ, RZ, c[0x0][0x214] ;  /* 0x00008500ff0fa624 */ /* 0x000fd400078e00ff */
[----:B------:R-:W-:Y:S05]  /*01e0*/  @!P0 BRA `(.L_x_0) ;  /* 0x0000004000008947 */ /* 0x000fea0003800000 */
[----:B---34-:R-:W2:Y:S02]  /*01f0*/  @P3 LDG.E R0, [R4.64+0x4] ;  /* 0x0000040604003981 */ /* 0x018ea4000c1e1900 */
[----:B--2--5:R-:W-:-:S06]  /*0200*/  @P3 IADD3 R0, R0, -R8, RZ ;  /* 0x8000000800003210 */ /* 0x024fcc0007ffe0ff */
[----:B------:R1:W5:Y:S01]  /*0210*/  @!P3 LDG.E R0, [R4.64] ;  /* 0x000000060400b981 */ /* 0x000362000c1e1900 */
[----:B------:R-:W-:Y:S05]  /*0220*/  BRA `(.L_x_1) ;  /* 0x0000001000007947 */ /* 0x000fea0003800000 */
.L_x_0:
[----:B---34-:R-:W-:Y:S02]  /*0230*/  MOV R0, c[0x0][0x218] ;  /* 0x0000860000007a02 */ /* 0x018fe40000000f00 */
.L_x_1:
[----:B------:R-:W-:-:S04]  /*0240*/  ISETP.NE.U32.AND P2, PT, RZ, c[0x0][0x258], PT ;  /* 0x00009600ff007a0c */ /* 0x000fc80003f45070 */
[----:B------:R-:W-:-:S13]  /*0250*/  ISETP.NE.AND.EX P2, PT, RZ, c[0x0][0x25c], PT, P2 ;  /* 0x00009700ff007a0c */ /* 0x000fda0003f45320 */
[----:B------:R-:W-:-:S06]  /*0260*/  @P2 IMAD.WIDE R2, R11, R7, c[0x0][0x258] ;  /* 0x000096000b022625 */ /* 0x000fcc00078e0207 */
[----:B------:R-:W2:Y:S01]  /*0270*/  @P2 LDG.E R3, [R2.64] ;  /* 0x0000000602032981 */ /* 0x000ea2000c1e1900 */
[----:B------:R-:W-:Y:S01]  /*0280*/  IMAD.SHL.U32 R247, R244, 0x80, RZ ;  /* 0x00000080f4f77824 */ /* 0x000fe200078e00ff */
[----:B------:R-:W-:-:S04]  /*0290*/  @!P2 ISETP.NE.U32.AND P1, PT, RZ, c[0x0][0x268], PT ;  /* 0x00009a00ff00aa0c */ /* 0x000fc80003f25070 */
[----:B------:R-:W-:Y:S02]  /*02a0*/  ISETP.GT.AND P0, PT, R15, R247, PT ;  /* 0x000000f70f00720c */ /* 0x000fe40003f04270 */
[----:B------:R-:W-:-:S04]  /*02b0*/  @!P2 ISETP.NE.AND.EX P1, PT, RZ, c[0x0][0x26c], PT, P1 ;  /* 0x00009b00ff00aa0c */ /* 0x000fc80003f25310 */
[----:B------:R-:W-:Y:S01]  /*02c0*/  @!P2 SEL R2, RZ, c[0x0][0x21c], !P1 ;  /* 0x00008700ff02aa07 */ /* 0x000fe20004800000 */
[----:B--2--5:R-:W-:-:S03]  /*02d0*/  @P2 IMAD.IADD R28, R3, 0x1, -R6 ;  /* 0x00000001031c2824 */ /* 0x024fc600078e0a06 */
[----:B------:R-:W-:-:S03]  /*02e0*/  @!P2 IADD3 R28, R2, R0, -R6 ;  /* 0x00000000021ca210 */ /* 0x000fc60007ffe806 */
[----:B------:R-:W-:Y:S05]  /*02f0*/  @!P0 EXIT ;  /* 0x000000000000894d */ /* 0x000fea0003800000 */
[C---:B------:R-:W-:Y:S02]  /*0300*/  ISETP.GE.AND P0, PT, R28.reuse, 0x1, PT ;  /* 0x000000011c00780c */ /* 0x040fe40003f06270 */
[----:B------:R-:W-:-:S04]  /*0310*/  IADD3 R0, R28, 0x3f, RZ ;  /* 0x0000003f1c007810 */ /* 0x000fc80007ffe0ff */
[----:B------:R-:W-:-:S04]  /*0320*/  SHF.R.S32.HI R2, RZ, 0x1f, R0 ;  /* 0x0000001fff027819 */ /* 0x000fc80000011400 */
[----:B------:R-:W-:-:S03]  /*0330*/  LEA.HI R223, R2, R0, RZ, 0x6 ;  /* 0x0000000002df7211 */ /* 0x000fc600078f30ff */
[----:B------:R-:W-:Y:S05]  /*0340*/  @!P0 BRA `(.L_x_2) ;  /* 0x00008a6000008947 */ /* 0x000fea0003800000 */
[----:B------:R-:W-:Y:S02]  /*0350*/  ISETP.NE.AND P1, PT, R246, -0x1, PT ;  /* 0xfffffffff600780c */ /* 0x000fe40003f25270 */
[----:B------:R-:W-:-:S11]  /*0360*/  ISETP.NE.AND P0, PT, R8, -0x1, PT ;  /* 0xffffffff0800780c */ /* 0x000fd60003f05270 */
[----:B-1----:R-:W-:Y:S01]  /*0370*/  @!P1 SHF.R.S32.HI R4, RZ, 0x1f, R11 ;  /* 0x0000001fff049819 */ /* 0x002fe2000001140b */
[----:B------:R-:W-:Y:S01]  /*0380*/  @P1 IMAD.WIDE.U32 R2, R246, c[0x0][0x190], RZ ;  /* 0x00006400f6021a25 */ /* 0x000fe200078e00ff */
[----:B------:R-:W-:-:S03]  /*0390*/  @P0 IADD3 R0, R6, R8, RZ ;  /* 0x0000000806000210 */ /* 0x000fc60007ffe0ff */
[----:B------:R-:W-:Y:S01]  /*03a0*/  @!P1 IMAD R7, R4, c[0x0][0x178], RZ ;  /* 0x00005e0004079a24 */ /* 0x000fe200078e02ff */
[----:B------:R-:W-:Y:S01]  /*03b0*/  @P1 MOV R9, R2 ;  /* 0x0000000200091202 */ /* 0x000fe20000000f00 */
[----:B------:R-:W-:Y:S02]  /*03c0*/  @P1 IMAD R10, R246, c[0x0][0x194], R3 ;  /* 0x00006500f60a1a24 */ /* 0x000fe400078e0203 */
[----:B------:R-:W-:-:S04]  /*03d0*/  @P0 IMAD.WIDE.U32 R2, R0, c[0x0][0x198], RZ ;  /* 0x0000660000020a25 */ /* 0x000fc800078e00ff */
[----:B------:R-:W-:Y:S01]  /*03e0*/  @!P1 IMAD.WIDE.U32 R4, R11, c[0x0][0x178], RZ ;  /* 0x00005e000b049a25 */ /* 0x000fe200078e00ff */
[----:B------:R-:W-:-:S03]  /*03f0*/  @P0 MOV R14, R2 ;  /* 0x00000002000e0202 */ /* 0x000fc60000000f00 */
[----:B------:R-:W-:Y:S01]  /*0400*/  @!P1 IMAD R7, R11, c[0x0][0x17c], R7 ;  /* 0x00005f000b079a24 */ /* 0x000fe200078e0207 */
[----:B------:R-:W-:Y:S01]  /*0410*/  @!P1 MOV R9, R4 ;  /* 0x0000000400099202 */ /* 0x000fe20000000f00 */
[----:B------:R-:W-:-:S03]  /*0420*/  @P0 IMAD R20, R0, c[0x0][0x19c], R3 ;  /* 0x0000670000140a24 */ /* 0x000fc600078e0203 */
[----:B------:R-:W-:Y:S01]  /*0430*/  @!P1 IADD3 R10, R5, R7, RZ ;  /* 0x00000007050a9210 */ /* 0x000fe20007ffe0ff */
[----:B------:R-:W-:Y:S05]  /*0440*/  @P0 BRA `(.L_x_3) ;  /* 0x000000b000000947 */ /* 0x000fea0003800000 */
[----:B------:R-:W-:Y:S01]  /*0450*/  SHF.R.S32.HI R0, RZ, 0x1f, R6 ;  /* 0x0000001fff007819 */ /* 0x000fe20000011406 */
[----:B------:R-:W-:Y:S01]  /*0460*/  IMAD.WIDE.U32 R2, R6, c[0x0][0x198], RZ ;  /* 0x0000660006027a25 */ /* 0x000fe200078e00ff */
[----:B------:R-:W-:-:S03]  /*0470*/  SHF.R.S32.HI R4, RZ, 0x1f, R11 ;  /* 0x0000001fff047819 */ /* 0x000fc6000001140b */
[----:B------:R-:W-:Y:S02]  /*0480*/  IMAD R0, R0, c[0x0][0x198], RZ ;  /* 0x0000660000007a24 */ /* 0x000fe400078e02ff */
[----:B------:R-:W-:Y:S02]  /*0490*/  IMAD R4, R4, c[0x0][0x180], RZ ;  /* 0x0000600004047a24 */ /* 0x000fe400078e02ff */
[----:B------:R-:W-:-:S05]  /*04a0*/  IMAD R0, R6, c[0x0][0x19c], R0 ;  /* 0x0000670006007a24 */ /* 0x000fca00078e0200 */
[----:B------:R-:W-:Y:S01]  /*04b0*/  IADD3 R3, R3, R0, RZ ;  /* 0x0000000003037210 */ /* 0x000fe20007ffe0ff */
[----:B------:R-:W-:-:S04]  /*04c0*/  IMAD R0, R11, c[0x0][0x184], R4 ;  /* 0x000061000b007a24 */ /* 0x000fc800078e0204 */
[----:B------:R-:W-:-:S05]  /*04d0*/  IMAD.WIDE.U32 R2, R11, c[0x0][0x180], R2 ;  /* 0x000060000b027a25 */ /* 0x000fca00078e0002 */
[----:B------:R-:W-:Y:S02]  /*04e0*/  IADD3 R20, R3, R0, RZ ;  /* 0x0000000003147210 */ /* 0x000fe40007ffe0ff */
[----:B------:R-:W-:Y:S02]  /*04f0*/  MOV R14, R2 ;  /* 0x00000002000e7202 */ /* 0x000fe40000000f00 */
.L_x_3:
[----:B------:R-:W-:Y:S02]  /*0500*/  IABS R4, c[0x0][0x1c8] ;  /* 0x0000720000047a13 */ /* 0x000fe40000000000 */
[----:B------:R-:W-:Y:S02]  /*0510*/  IABS R5, R17 ;  /* 0x0000001100057213 */ /* 0x000fe40000000000 */
[----:B------:R-:W1:Y:S08]  /*0520*/  I2F.RP R2, R4 ;  /* 0x0000000400027306 */ /* 0x000e700000209400 */
[----:B-1----:R-:W1:Y:S02]  /*0530*/  MUFU.RCP R2, R2 ;  /* 0x0000000200027308 */ /* 0x002e640000001000 */
[----:B-1----:R-:W-:-:S06]  /*0540*/  IADD3 R2, R2, 0xffffffe, RZ ;  /* 0x0ffffffe02027810 */ /* 0x002fcc0007ffe0ff */
[----:B------:R-:W1:Y:S02]  /*0550*/  F2I.FTZ.U32.TRUNC.NTZ R3, R2 ;  /* 0x0000000200037305 */ /* 0x000e64000021f000 */
[----:B-1----:R-:W-:Y:S02]  /*0560*/  IMAD.MOV R0, RZ, RZ, -R3 ;  /* 0x000000ffff007224 */ /* 0x002fe400078e0a03 */
[----:B------:R-:W-:Y:S02]  /*0570*/  IMAD.MOV.U32 R2, RZ, RZ, RZ ;  /* 0x000000ffff027224 */ /* 0x000fe400078e00ff */
[----:B------:R-:W-:-:S04]  /*0580*/  IMAD R0, R0, R4, RZ ;  /* 0x0000000400007224 */ /* 0x000fc800078e02ff */
[----:B------:R-:W-:-:S04]  /*0590*/  IMAD.HI.U32 R0, R3, R0, R2 ;  /* 0x0000000003007227 */ /* 0x000fc800078e0002 */
[----:B------:R-:W-:Y:S01]  /*05a0*/  IMAD.MOV.U32 R3, RZ, RZ, R5 ;  /* 0x000000ffff037224 */ /* 0x000fe200078e0005 */
[----:B------:R-:W-:-:S03]  /*05b0*/  SHF.R.S32.HI R5, RZ, 0x1f, R17 ;  /* 0x0000001fff057819 */ /* 0x000fc60000011411 */
[----:B------:R-:W-:-:S05]  /*05c0*/  IMAD.HI.U32 R0, R0, R3, RZ ;  /* 0x0000000300007227 */ /* 0x000fca00078e00ff */
[----:B------:R-:W-:-:S05]  /*05d0*/  IADD3 R2, -R0, RZ, RZ ;  /* 0x000000ff00027210 */ /* 0x000fca0007ffe1ff */
[----:B------:R-:W-:-:S05]  /*05e0*/  IMAD R2, R4, R2, R3 ;  /* 0x0000000204027224 */ /* 0x000fca00078e0203 */
[----:B------:R-:W-:-:S13]  /*05f0*/  ISETP.GT.U32.AND P2, PT, R4, R2, PT ;  /* 0x000000020400720c */ /* 0x000fda0003f44070 */
[----:B------:R-:W-:Y:S01]  /*0600*/  @!P2 IMAD.IADD R2, R2, 0x1, -R4 ;  /* 0x000000010202a824 */ /* 0x000fe200078e0a04 */
[----:B------:R-:W-:Y:S02]  /*0610*/  @!P2 IADD3 R0, R0, 0x1, RZ ;  /* 0x000000010000a810 */ /* 0x000fe40007ffe0ff */
[----:B------:R-:W-:Y:S02]  /*0620*/  ISETP.NE.AND P2, PT, RZ, c[0x0][0x1c8], PT ;  /* 0x00007200ff007a0c */ /* 0x000fe40003f45270 */
[----:B------:R-:W-:Y:S01]  /*0630*/  ISETP.GE.U32.AND P3, PT, R2, R4, PT ;  /* 0x000000040200720c */ /* 0x000fe20003f66070 */
[----:B------:R-:W-:Y:S01]  /*0640*/  @P0 IMAD.IADD R4, R6, 0x1, R8 ;  /* 0x0000000106040824 */ /* 0x000fe200078e0208 */
[----:B------:R-:W-:-:S04]  /*0650*/  LOP3.LUT R2, R17, c[0x0][0x1c8], RZ, 0x3c, !PT ;  /* 0x0000720011027a12 */ /* 0x000fc800078e3cff */
[----:B------:R-:W-:Y:S01]  /*0660*/  ISETP.GE.AND P1, PT, R2, RZ, PT ;  /* 0x000000ff0200720c */ /* 0x000fe20003f26270 */
[----:B------:R-:W-:-:S04]  /*0670*/  @P0 IMAD.WIDE.U32 R2, R4, c[0x0][0x1a0], RZ ;  /* 0x0000680004020a25 */ /* 0x000fc800078e00ff */
[----:B------:R-:W-:Y:S01]  /*0680*/  @P0 IMAD R19, R4, c[0x0][0x1a4], R3 ;  /* 0x0000690004130a24 */ /* 0x000fe200078e0203 */
[----:B------:R-:W-:Y:S02]  /*0690*/  @P0 MOV R18, R2 ;  /* 0x0000000200120202 */ /* 0x000fe40000000f00 */
[----:B------:R-:W-:-:S04]  /*06a0*/  @P3 IADD3 R0, R0, 0x1, RZ ;  /* 0x0000000100003810 */ /* 0x000fc80007ffe0ff */
[----:B------:R-:W-:-:S05]  /*06b0*/  MOV R13, R0 ;  /* 0x00000000000d7202 */ /* 0x000fca0000000f00 */
[----:B------:R-:W-:Y:S01]  /*06c0*/  @!P1 IMAD.MOV R13, RZ, RZ, -R13 ;  /* 0x000000ffff0d9224 */ /* 0x000fe200078e0a0d */
[----:B------:R-:W-:Y:S01]  /*06d0*/  @!P2 LOP3.LUT R13, RZ, c[0x0][0x1c8], RZ, 0x33, !PT ;  /* 0x00007200ff0daa12 */ /* 0x000fe200078e33ff */
        /* <DEDUP_REMOVED lines=12> */
.L_x_4:
[----:B------:R-:W-:Y:S01]  /*07a0*/  SHF.R.S32.HI R16, RZ, 0x1f, R31 ;  /* 0x0000001fff107819 */ /* 0x000fe2000001141f */
[----:B------:R-:W-:Y:S01]  /*07b0*/  IMAD.IADD R247, R15, 0x1, -R247 ;  /* 0x000000010ff77824 */ /* 0x000fe200078e0af7 */
[----:B------:R-:W-:Y:S01]  /*07c0*/  LEA.HI.SX32 R30, R223, 0xffffffff, 0x1a ;  /* 0xffffffffdf1e7811 */ /* 0x000fe200078fd2ff */
[----:B------:R-:W-:Y:S01]  /*07d0*/  IMAD R6, R5, c[0x0][0x1a8], RZ ;  /* 0x00006a0005067a24 */ /* 0x000fe200078e02ff */
[CC--:B------:R-:W-:Y:S01]  /*07e0*/  LEA.HI R3, R16.reuse, R31.reuse, RZ, 0x2 ;  /* 0x0000001f10037211 */ /* 0x0c0fe200078f10ff */
[----:B------:R-:W-:Y:S01]  /*07f0*/  IMAD.MOV.U32 R149, RZ, RZ, 0x5 ;  /* 0x00000005ff957424 */ /* 0x000fe200078e00ff */
[----:B------:R-:W-:Y:S01]  /*0800*/  LEA.HI R24, R16, R31, RZ, 0x3 ;  /* 0x0000001f10187211 */ /* 0x000fe200078f18ff */
[----:B------:R-:W-:Y:S01]  /*0810*/  IMAD R6, R17, c[0x0][0x1ac], R6 ;  /* 0x00006b0011067a24 */ /* 0x000fe200078e0206 */
[----:B------:R-:W-:-:S02]  /*0820*/  LOP3.LUT R0, R3, 0xfffffffc, RZ, 0xc0, !PT ;  /* 0xfffffffc03007812 */ /* 0x000fc400078ec0ff */
[----:B------:R-:W-:Y:S02]  /*0830*/  SHF.R.S32.HI R23, RZ, 0x3, R24 ;  /* 0x00000003ff177819 */ /* 0x000fe40000011418 */
[----:B------:R-:W-:Y:S01]  /*0840*/  SHF.R.S32.HI R242, RZ, 0x2, R3 ;  /* 0x00000002fff27819 */ /* 0x000fe20000011403 */
[----:B------:R-:W-:Y:S01]  /*0850*/  IMAD.IADD R0, R31, 0x1, -R0 ;  /* 0x000000011f007824 */ /* 0x000fe200078e0a00 */
[----:B------:R-:W-:Y:S01]  /*0860*/  LEA.HI R147, R16, R31, RZ, 0x5 ;  /* 0x0000001f10937211 */ /* 0x000fe200078f28ff */
[----:B------:R-:W-:Y:S01]  /*0870*/  IMAD.SHL.U32 R2, R23, 0x40, RZ ;  /* 0x0000004017027824 */ /* 0x000fe200078e00ff */
[----:B------:R-:W-:Y:S01]  /*0880*/  IADD3 R21, R242, 0x20, RZ ;  /* 0x00000020f2157810 */ /* 0x000fe20007ffe0ff */
[----:B------:R-:W-:Y:S01]  /*0890*/  IMAD.SHL.U32 R248, R0, 0x8, RZ ;  /* 0x0000000800f87824 */ /* 0x000fe200078e00ff */
[--C-:B------:R-:W-:Y:S02]  /*08a0*/  SHF.R.S32.HI R243, RZ, 0x1f, R242.reuse ;  /* 0x0000001ffff37819 */ /* 0x100fe400000114f2 */
[----:B------:R-:W-:Y:S01]  /*08b0*/  LOP3.LUT R0, R2, 0xc0, RZ, 0xc0, !PT ;  /* 0x000000c002007812 */ /* 0x000fe200078ec0ff */
[----:B------:R-:W-:Y:S01]  /*08c0*/  STL [R1+0x4], R21 ;  /* 0x0000041501007387 */ /* 0x000fe20000100800 */
[----:B------:R-:W-:Y:S01]  /*08d0*/  ISETP.GE.AND P0, PT, R21, R247, PT ;  /* 0x000000f71500720c */ /* 0x000fe20003f06270 */
[----:B------:R-:W-:Y:S01]  /*08e0*/  IMAD.WIDE R244, R244, 0x80, R242 ;  /* 0x00000080f4f47825 */ /* 0x000fe200078e02f2 */
[----:B------:R-:W-:-:S02]  /*08f0*/  LOP3.LUT R2, R0, 0x18, R248, 0xf8, !PT ;  /* 0x0000001800027812 */ /* 0x000fc400078ef8f8 */
[----:B------:R-:W-:Y:S02]  /*0900*/  SHF.R.U32.HI R0, RZ, 0x3, R0 ;  /* 0x00000003ff007819 */ /* 0x000fe40000011600 */
[----:B------:R-:W-:Y:S02]  /*0910*/  SHF.R.S32.HI R249, RZ, 0x1f, R248 ;  /* 0x0000001ffff97819 */ /* 0x000fe400000114f8 */
[----:B------:R-:W-:Y:S02]  /*0920*/  LOP3.LUT R222, R2, R0, RZ, 0x3c, !PT ;  /* 0x0000000002de7212 */ /* 0x000fe400078e3cff */
[----:B------:R-:W-:Y:S02]  /*0930*/  IADD3 R2, P1, R248, R9, RZ ;  /* 0x00000009f8027210 */ /* 0x000fe40007f3e0ff */
[C---:B------:R-:W-:Y:S02]  /*0940*/  IADD3 R4, R242.reuse, 0x40, RZ ;  /* 0x00000040f2047810 */ /* 0x040fe40007ffe0ff */
[----:B------:R-:W-:-:S02]  /*0950*/  ISETP.GE.AND P2, PT, R242, R247, PT ;  /* 0x000000f7f200720c */ /* 0x000fc40003f46270 */
[----:B------:R-:W-:Y:S01]  /*0960*/  LEA.HI R0, R3, R242, RZ, 0x1 ;  /* 0x000000f203007211 */ /* 0x000fe200078f08ff */
[----:B------:R-:W-:Y:S01]  /*0970*/  IMAD.X R3, R249, 0x1, R10, P1 ;  /* 0x00000001f9037824 */ /* 0x000fe200008e060a */
[----:B------:R-:W-:Y:S01]  /*0980*/  ISETP.GE.AND P1, PT, R4, R247, PT ;  /* 0x000000f70400720c */ /* 0x000fe20003f26270 */
[----:B------:R1:W-:Y:S01]  /*0990*/  STL [R1+0xc], R4 ;  /* 0x00000c0401007387 */ /* 0x0003e20000100800 */
[----:B------:R-:W-:Y:S01]  /*09a0*/  LOP3.LUT R0, R0, 0x7fffffe, RZ, 0xc0, !PT ;  /* 0x07fffffe00007812 */ /* 0x000fe200078ec0ff */
[----:B------:R-:W-:Y:S01]  /*09b0*/  IMAD.WIDE.U32 R2, R17, c[0x0][0x1a8], R2 ;  /* 0x00006a0011027a25 */ /* 0x000fe200078e0002 */
[----:B------:R-:W-:Y:S02]  /*09c0*/  @!P0 IADD3 R10, P3, R244, 0x20, RZ ;  /* 0x00000020f40a8810 */ /* 0x000fe40007f7e0ff */
[----:B------:R-:W-:Y:S01]  /*09d0*/  SHF.R.S32.HI R25, RZ, 0x5, R147 ;  /* 0x00000005ff197819 */ /* 0x000fe20000011493 */
[----:B------:R-:W-:Y:S01]  /*09e0*/  IMAD.IADD R3, R3, 0x1, R6 ;  /* 0x0000000103037824 */ /* 0x000fe200078e0206 */
[----:B------:R-:W-:Y:S01]  /*09f0*/  IADD3 R15, R242, 0x60, RZ ;  /* 0x00000060f20f7810 */ /* 0x000fe20007ffe0ff */
[----:B------:R-:W-:-:S04]  /*0a00*/  @!P0 IMAD.X R5, RZ, RZ, R245, P3 ;  /* 0x000000ffff058224 */ /* 0x000fc800018e06f5 */
[----:B------:R-:W-:Y:S01]  /*0a10*/  @!P1 IADD3 R7, P3, R244, 0x40, RZ ;  /* 0x00000040f4079810 */ /* 0x000fe20007f7e0ff */
[----:B------:R-:W-:Y:S01]  /*0a20*/  @!P0 IMAD R8, R5, c[0x0][0x190], RZ ;  /* 0x0000640005088a24 */ /* 0x000fe200078e02ff */
[----:B------:R2:W-:Y:S03]  /*0a30*/  STL [R1+0x8], R15 ;  /* 0x0000080f01007387 */ /* 0x0005e60000100800 */
[C---:B------:R-:W-:Y:S02]  /*0a40*/  @!P0 IMAD R12, R10.reuse, c[0x0][0x194], R8 ;  /* 0x000065000a0c8a24 */ /* 0x040fe400078e0208 */
[----:B------:R-:W-:-:S04]  /*0a50*/  @!P0 IMAD.WIDE.U32 R10, R10, c[0x0][0x190], R2 ;  /* 0x000064000a0a8a25 */ /* 0x000fc800078e0002 */
[----:B-1----:R-:W-:Y:S02]  /*0a60*/  IMAD.IADD R4, R242, 0x1, -R0 ;  /* 0x00000001f2047824 */ /* 0x002fe400078e0a00 */
[----:B------:R-:W-:Y:S02]  /*0a70*/  @!P2 IMAD R0, R245, c[0x0][0x190], RZ ;  /* 0x00006400f500aa24 */ /* 0x000fe400078e02ff */
[----:B------:R-:W-:Y:S02]  /*0a80*/  IMAD R6, R25, 0x8, R4 ;  /* 0x0000000819067824 */ /* 0x000fe400078e0204 */
[C---:B------:R-:W-:Y:S02]  /*0a90*/  @!P2 IMAD R0, R244.reuse, c[0x0][0x194], R0 ;  /* 0x00006500f400aa24 */ /* 0x040fe400078e0200 */
[----:B------:R-:W-:-:S04]  /*0aa0*/  @!P2 IMAD.WIDE.U32 R4, R244, c[0x0][0x190], R2 ;  /* 0x00006400f404aa25 */ /* 0x000fc800078e0002 */
[----:B------:R-:W-:Y:S02]  /*0ab0*/  IMAD.U32 R222, R6, 0x20, R222 ;  /* 0x0000002006de7824 */ /* 0x000fe400078e00de */
[----:B------:R-:W-:Y:S01]  /*0ac0*/  @!P1 IMAD.X R6, RZ, RZ, R245, P3 ;  /* 0x000000ffff069224 */ /* 0x000fe200018e06f5 */
[----:B------:R-:W-:Y:S01]  /*0ad0*/  @!P2 LEA R8, P3, R4, c[0x0][0x160], 0x1 ;  /* 0x000058000408aa11 */ /* 0x000fe200078608ff */
[----:B------:R-:W-:Y:S02]  /*0ae0*/  @!P2 IMAD.IADD R0, R5, 0x1, R0 ;  /* 0x000000010500a824 */ /* 0x000fe400078e0200 */
[----:B------:R-:W-:-:S03]  /*0af0*/  IMAD.SHL.U32 R222, R222, 0x2, RZ ;  /* 0x00000002dede7824 */ /* 0x000fc600078e00ff */
[----:B------:R-:W-:Y:S01]  /*0b00*/  @!P2 LEA.HI.X R9, R4, c[0x0][0x164], R0, 0x1, P3 ;  /* 0x000059000409aa11 */ /* 0x000fe200018f0c00 */
[----:B------:R-:W-:Y:S01]  /*0b10*/  @!P1 IMAD R4, R6, c[0x0][0x190], RZ ;  /* 0x0000640006049a24 */ /* 0x000fe200078e02ff */
[C---:B------:R-:W-:Y:S01]  /*0b20*/  @!P0 LEA R6, P3, R10.reuse, c[0x0][0x160], 0x1 ;  /* 0x000058000a068a11 */ /* 0x040fe200078608ff */
[----:B------:R-:W-:Y:S02]  /*0b30*/  @!P0 IMAD.IADD R0, R11, 0x1, R12 ;  /* 0x000000010b008824 */ /* 0x000fe400078e020c */
[C---:B------:R-:W-:Y:S01]  /*0b40*/  @!P1 IMAD R11, R7.reuse, c[0x0][0x194], R4 ;  /* 0x00006500070b9a24 */ /* 0x040fe200078e0204 */
[----:B------:R-:W-:Y:S01]  /*0b50*/  @!PT LDS RZ, [RZ] ;  /* 0x00000000fffff984 */ /* 0x000fe20000000800 */
[----:B------:R-:W-:Y:S01]  /*0b60*/  @!PT LDS RZ, [RZ] ;  /* 0x00000000fffff984 */ /* 0x000fe20000000800 */
[----:B------:R-:W-:Y:S01]  /*0b70*/  @!PT LDS RZ, [RZ] ;  /* 0x00000000fffff984 */ /* 0x000fe20000000800 */
[----:B------:R1:W-:Y:S01]  /*0b80*/  @!P2 LDGSTS.E.BYPASS.LTC128B.128 [R222], [R8.64] ;  /* 0x0000000008deafae */ /* 0x0003e2000b901d46 */
[----:B------:R-:W-:Y:S01]  /*0b90*/  @!P1 IMAD.WIDE.U32 R4, R7, c[0x0][0x190], R2 ;  /* 0x0000640007049a25 */ /* 0x000fe200078e0002 */
[----:B------:R-:W-:Y:S02]  /*0ba0*/  @!P0 LEA.HI.X R7, R10, c[0x0][0x164], R0, 0x1, P3 ;  /* 0x000059000a078a11 */ /* 0x000fe400018f0c00 */
[----:B------:R1:W-:Y:S01]  /*0bb0*/  @!P2 LDGSTS.E.BYPASS.LTC128B.128 [R222+0x2000], [R8.64+0x40] ;  /* 0x0200004008deafae */ /* 0x0003e2000b901d46 */
[----:B------:R-:W-:-:S02]  /*0bc0*/  IMAD R0, R30, -0x40, R28 ;  /* 0xffffffc01e007824 */ /* 0x000fc400078e021c */
[----:B------:R-:W-:Y:S01]  /*0bd0*/  @!P1 IMAD.IADD R5, R5, 0x1, R11 ;  /* 0x0000000105059824 */ /* 0x000fe200078e020b */
[----:B------:R1:W-:Y:S02]  /*0be0*/  @!P2 LDGSTS.E.BYPASS.LTC128B.128 [R222+0x4000], [R8.64+0x80] ;  /* 0x0400008008deafae */ /* 0x0003e4000b901d46 */
[CC--:B------:R-:W-:Y:S02]  /*0bf0*/  ISETP.GE.AND P6, PT, R242.reuse, R0.reuse, PT ;  /* 0x00000000f200720c */ /* 0x0c0fe40003fc6270 */
[----:B------:R3:W-:Y:S01]  /*0c00*/  @!P0 LDGSTS.E.BYPASS.LTC128B.128 [R222+0x800], [R6.64] ;  /* 0x0080000006de8fae */ /* 0x0007e2000b901d46 */
[-C--:B------:R-:W-:Y:S02]  /*0c10*/  ISETP.GE.AND P4, PT, R242, R0.reuse, PT ;  /* 0x00000000f200720c */ /* 0x080fe40003f86270 */
[CC--:B------:R-:W-:Y:S01]  /*0c20*/  ISETP.GE.AND P5, PT, R21.reuse, R0.reuse, PT ;  /* 0x000000001500720c */ /* 0x0c0fe20003fa6270 */
[----:B------:R3:W-:Y:S01]  /*0c30*/  @!P0 LDGSTS.E.BYPASS.LTC128B.128 [R222+0x2800], [R6.64+0x40] ;  /* 0x0280004006de8fae */ /* 0x0007e2000b901d46 */
[----:B------:R-:W-:-:S03]  /*0c40*/  ISETP.GE.AND P3, PT, R21, R0, PT ;  /* 0x000000001500720c */ /* 0x000fc60003f66270 */
[----:B------:R3:W-:Y:S01]  /*0c50*/  @!P0 LDGSTS.E.BYPASS.LTC128B.128 [R222+0x4800], [R6.64+0x80] ;  /* 0x0480008006de8fae */ /* 0x0007e2000b901d46 */
[----:B------:R-:W-:Y:S02]  /*0c60*/  ISETP.GE.AND P0, PT, R15, R247, PT ;  /* 0x000000f70f00720c */ /* 0x000fe40003f06270 */
[----:B-1----:R-:W-:Y:S02]  /*0c70*/  LEA.HI R9, R16, R31, RZ, 0x4 ;  /* 0x0000001f10097211 */ /* 0x002fe400078f20ff */
[C---:B------:R-:W-:Y:S02]  /*0c80*/  @!P1 LEA R16, P2, R4.reuse, c[0x0][0x160], 0x1 ;  /* 0x0000580004109a11 */ /* 0x040fe400078408ff */
[----:B------:R-:W-:Y:S02]  /*0c90*/  SHF.R.S32.HI R8, RZ, 0x4, R9 ;  /* 0x00000004ff087819 */ /* 0x000fe40000011409 */
[----:B------:R-:W-:Y:S01]  /*0ca0*/  @!P1 LEA.HI.X R17, R4, c[0x0][0x164], R5, 0x1, P2 ;  /* 0x0000590004119a11 */ /* 0x000fe200010f0c05 */
[----:B------:R-:W-:Y:S01]  /*0cb0*/  IMAD R4, R243, c[0x0][0x198], RZ ;  /* 0x00006600f3047a24 */ /* 0x000fe200078e02ff */
[----:B------:R-:W-:-:S03]  /*0cc0*/  LOP3.LUT R5, R9, 0xfffffff0, RZ, 0xc0, !PT ;  /* 0xfffffff009057812 */ /* 0x000fc600078ec0ff */
[----:B------:R-:W-:Y:S01]  /*0cd0*/  @!P0 IADD3 R12, P2, R244, 0x60, RZ ;  /* 0x00000060f40c8810 */ /* 0x000fe20007f5e0ff */
[----:B------:R1:W-:Y:S01]  /*0ce0*/  @!P1 LDGSTS.E.BYPASS.LTC128B.128 [R222+0x1000], [R16.64] ;  /* 0x0100000010de9fae */ /* 0x0003e2000b901d46 */
[----:B---3--:R-:W-:Y:S01]  /*0cf0*/  LEA.HI R6, R9, R8, RZ, 0x1 ;  /* 0x0000000809067211 */ /* 0x008fe200078f08ff */
[----:B------:R-:W-:Y:S02]  /*0d00*/  IMAD R9, R242, c[0x0][0x19c], R4 ;  /* 0x00006700f2097a24 */ /* 0x000fe400078e0204 */
[----:B------:R-:W-:Y:S01]  /*0d10*/  @!P0 IMAD.X R11, RZ, RZ, R245, P2 ;  /* 0x000000ffff0b8224 */ /* 0x000fe200010e06f5 */
[----:B------:R-:W-:Y:S01]  /*0d20*/  LOP3.LUT R0, R6, 0xfffffffe, RZ, 0xc0, !PT ;  /* 0xfffffffe06007812 */ /* 0x000fe200078ec0ff */
[----:B------:R-:W-:Y:S01]  /*0d30*/  IMAD.WIDE.U32 R6, R242, c[0x0][0x198], R248 ;  /* 0x00006600f2067a25 */ /* 0x000fe200078e00f8 */
[----:B------:R1:W-:Y:S03]  /*0d40*/  @!P1 LDGSTS.E.BYPASS.LTC128B.128 [R222+0x3000], [R16.64+0x40] ;  /* 0x0300004010de9fae */ /* 0x0003e6000b901d46 */
[----:B------:R-:W-:Y:S01]  /*0d50*/  IMAD.IADD R21, R8, 0x1, -R0 ;  /* 0x0000000108157824 */ /* 0x000fe200078e0a00 */
[----:B------:R-:W-:Y:S01]  /*0d60*/  IADD3 R6, P2, R14, R6, RZ ;  /* 0x000000060e067210 */ /* 0x000fe20007f5e0ff */
[----:B------:R-:W-:Y:S01]  /*0d70*/  IMAD.IADD R0, R31, 0x1, -R5 ;  /* 0x000000011f007824 */ /* 0x000fe200078e0a05 */
[----:B------:R1:W-:Y:S01]  /*0d80*/  @!P1 LDGSTS.E.BYPASS.LTC128B.128 [R222+0x5000], [R16.64+0x80] ;  /* 0x0500008010de9fae */ /* 0x0003e2000b901d46 */
[----:B------:R-:W-:Y:S01]  /*0d90*/  IMAD R8, R243, c[0x0][0x1a0], RZ ;  /* 0x00006800f3087a24 */ /* 0x000fe200078e02ff */
[----:B------:R-:W-:Y:S01]  /*0da0*/  IADD3.X R7, R20, R7, R9, P2, !PT ;  /* 0x0000000714077210 */ /* 0x000fe200017fe409 */
[----:B------:R-:W-:Y:S01]  /*0db0*/  IMAD.WIDE.U32 R4, R242, c[0x0][0x1a0], R248 ;  /* 0x00006800f2047a25 */ /* 0x000fe200078e00f8 */
[----:B--2---:R-:W-:-:S02]  /*0dc0*/  LEA.HI R15, R0, R0, RZ, 0x1 ;  /* 0x00000000000f7211 */ /* 0x004fc400078f08ff */
[----:B------:R-:W-:Y:S01]  /*0dd0*/  SHF.R.S32.HI R14, RZ, 0x1f, R0 ;  /* 0x0000001fff0e7819 */ /* 0x000fe20000011400 */
[----:B------:R-:W-:Y:S01]  /*0de0*/  IMAD R8, R242, c[0x0][0x1a4], R8 ;  /* 0x00006900f2087a24 */ /* 0x000fe200078e0208 */
[----:B------:R-:W-:Y:S01]  /*0df0*/  LOP3.LUT R9, R15, 0x7fffffe, RZ, 0xc0, !PT ;  /* 0x07fffffe0f097812 */ /* 0x000fe200078ec0ff */
[----:B------:R-:W-:Y:S01]  /*0e00*/  IMAD.WIDE.U32 R240, R13, c[0x0][0x1b0], R6 ;  /* 0x00006c000df07a25 */ /* 0x000fe200078e0006 */
[----:B------:R-:W-:Y:S02]  /*0e10*/  IADD3 R10, P2, R18, R4, RZ ;  /* 0x00000004120a7210 */ /* 0x000fe40007f5e0ff */
[----:B------:R-:W-:Y:S01]  /*0e20*/  LEA.HI R22, R14, R0, RZ, 0x3 ;  /* 0x000000000e167211 */ /* 0x000fe200078f18ff */
[----:B------:R-:W-:Y:S01]  /*0e30*/  IMAD.IADD R146, R0, 0x1, -R9 ;  /* 0x0000000100927824 */ /* 0x000fe200078e0a09 */
[----:B------:R-:W-:Y:S01]  /*0e40*/  SHF.R.S32.HI R0, RZ, 0x1f, R13 ;  /* 0x0000001fff007819 */ /* 0x000fe2000001140d */
[----:B------:R-:W-:Y:S01]  /*0e50*/  @!P0 IMAD R14, R11, c[0x0][0x190], RZ ;  /* 0x000064000b0e8a24 */ /* 0x000fe200078e02ff */
[----:B------:R-:W-:Y:S01]  /*0e60*/  IADD3.X R11, R19, R5, R8, P2, !PT ;  /* 0x00000005130b7210 */ /* 0x000fe200017fe408 */
[----:B------:R-:W-:Y:S01]  /*0e70*/  @!P0 IMAD.WIDE.U32 R8, R12, c[0x0][0x190], R2 ;  /* 0x000064000c088a25 */ /* 0x000fe200078e0002 */
[----:B------:R-:W-:-:S03]  /*0e80*/  LOP3.LUT R5, R24, 0xfffffff8, RZ, 0xc0, !PT ;  /* 0xfffffff818057812 */ /* 0x000fc600078ec0ff */
[----:B------:R-:W-:Y:S01]  /*0e90*/  IMAD.MOV.U32 R18, RZ, RZ, c[0x0][0x198] ;  /* 0x00006600ff127624 */ /* 0x000fe200078e00ff */
[----:B------:R-:W-:Y:S01]  /*0ea0*/  @!P0 LEA R6, P2, R8, c[0x0][0x160], 0x1 ;  /* 0x0000580008068a11 */ /* 0x000fe200078408ff */
[----:B------:R-:W-:Y:S02]  /*0eb0*/  IMAD.MOV.U32 R3, RZ, RZ, 0x6 ;  /* 0x00000006ff037424 */ /* 0x000fe400078e00ff */
[----:B------:R-:W-:Y:S01]  /*0ec0*/  IMAD R2, R0, c[0x0][0x1b0], RZ ;  /* 0x00006c0000027a24 */ /* 0x000fe200078e02ff */
[----:B------:R-:W-:Y:S01]  /*0ed0*/  SHF.L.U64.HI R149, R18, R149, c[0x0][0x19c] ;  /* 0x0000670012957619 */ /* 0x000fe20000010295 */
[----:B------:R-:W-:Y:S01]  /*0ee0*/  @!P0 IMAD R14, R12, c[0x0][0x194], R14 ;  /* 0x000065000c0e8a24 */ /* 0x000fe200078e020e */
[----:B------:R-:W-:Y:S01]  /*0ef0*/  SHF.L.U64.HI R152, R18, R3, c[0x0][0x19c] ;  /* 0x0000670012987619 */ /* 0x000fe20000010203 */
[----:B------:R-:W-:Y:S01]  /*0f00*/  IMAD R2, R13, c[0x0][0x1b4], R2 ;  /* 0x00006d000d027a24 */ /* 0x000fe200078e0202 */
[----:B------:R-:W-:Y:S01]  /*0f10*/  SHF.R.S32.HI R12, RZ, 0x1f, R30 ;  /* 0x0000001fff0c7819 */ /* 0x000fe2000001141e */
[----:B------:R-:W-:-:S02]  /*0f20*/  IMAD R0, R0, c[0x0][0x1b8], RZ ;  /* 0x00006e0000007a24 */ /* 0x000fc400078e02ff */
[----:B------:R-:W-:Y:S02]  /*0f30*/  IMAD.SHL.U32 R150, R18, 0x40, RZ ;  /* 0x0000004012967824 */ /* 0x000fe400078e00ff */
[----:B------:R-:W-:Y:S02]  /*0f40*/  IMAD R3, R152, R30, RZ ;  /* 0x0000001e98037224 */ /* 0x000fe400078e02ff */
[----:B------:R-:W-:Y:S02]  /*0f50*/  IMAD.IADD R237, R241, 0x1, R2 ;  /* 0x00000001f1ed7824 */ /* 0x000fe400078e0202 */
[----:B------:R-:W-:Y:S02]  /*0f60*/  IMAD.MOV.U32 R236, RZ, RZ, R240 ;  /* 0x000000ffffec7224 */ /* 0x000fe400078e00f0 */
[----:B------:R-:W-:Y:S02]  /*0f70*/  IMAD R20, R13, c[0x0][0x1bc], R0 ;  /* 0x00006f000d147a24 */ /* 0x000fe400078e0200 */
[----:B------:R-:W-:-:S02]  /*0f80*/  @!P0 IMAD.IADD R0, R9, 0x1, R14 ;  /* 0x0000000109008824 */ /* 0x000fc400078e020e */
[-C--:B------:R-:W-:Y:S02]  /*0f90*/  IMAD R4, R12, R150.reuse, R3 ;  /* 0x000000960c047224 */ /* 0x080fe400078e0203 */
[----:B------:R-:W-:Y:S01]  /*0fa0*/  IMAD.WIDE.U32 R2, R30, R150, R236 ;  /* 0x000000961e027225 */ /* 0x000fe200078e00ec */
[----:B------:R-:W-:-:S03]  /*0fb0*/  @!P0 LEA.HI.X R7, R8, c[0x0][0x164], R0, 0x1, P2 ;  /* 0x0000590008078a11 */ /* 0x000fc600010f0c00 */
[----:B------:R-:W-:Y:S01]  /*0fc0*/  IMAD.IADD R0, R3, 0x1, R4 ;  /* 0x0000000103007824 */ /* 0x000fe200078e0204 */
[----:B------:R-:W-:Y:S01]  /*0fd0*/  @!P6 LEA R4, P2, R2, c[0x0][0x168], 0x1 ;  /* 0x00005a000204ea11 */ /* 0x000fe200078408ff */
[----:B------:R-:W-:Y:S01]  /*0fe0*/  IMAD.SHL.U32 R151, R18, 0x20, RZ ;  /* 0x0000002012977824 */ /* 0x000fe200078e00ff */
[----:B------:R2:W-:Y:S01]  /*0ff0*/  @!P0 LDGSTS.E.BYPASS.LTC128B.128 [R222+0x1800], [R6.64] ;  /* 0x0180000006de8fae */ /* 0x0005e2000b901d46 */
[----:B------:R-:W-:Y:S01]  /*1000*/  IMAD.IADD R14, R31, 0x1, -R5 ;  /* 0x000000011f0e7824 */ /* 0x000fe200078e0a05 */
[----:B------:R-:W-:Y:S01]  /*1010*/  @!P6 LEA.HI.X R5, R2, c[0x0][0x16c], R0, 0x1, P2 ;  /* 0x00005b000205ea11 */ /* 0x000fe200010f0c00 */
[----:B------:R-:W-:Y:S01]  /*1020*/  IMAD.WIDE.U32 R238, R13, c[0x0][0x1b8], R10 ;  /* 0x00006e000dee7a25 */ /* 0x000fe200078e000a */
[----:B------:R-:W-:Y:S01]  /*1030*/  @!P5 IADD3 R3, P2, R151, R2, RZ ;  /* 0x000000029703d210 */ /* 0x000fe20007f5e0ff */
[----:B------:R2:W-:Y:S01]  /*1040*/  @!P0 LDGSTS.E.BYPASS.LTC128B.128 [R222+0x3800], [R6.64+0x40] ;  /* 0x0380004006de8fae */ /* 0x0005e2000b901d46 */
[----:B------:R-:W-:Y:S01]  /*1050*/  LEA.HI R9, R14, R14, RZ, 0x1 ;  /* 0x0000000e0e097211 */ /* 0x000fe200078f08ff */
[----:B------:R-:W-:Y:S01]  /*1060*/  IMAD R8, R12, c[0x0][0x1a0], RZ ;  /* 0x000068000c087a24 */ /* 0x000fe200078e02ff */
[----:B------:R-:W-:Y:S01]  /*1070*/  SHF.R.S32.HI R11, RZ, 0x1, R15 ;  /* 0x00000001ff0b7819 */ /* 0x000fe2000001140f */
[----:B------:R-:W-:Y:S01]  /*1080*/  @!P5 IMAD.X R0, R149, 0x1, R0, P2 ;  /* 0x000000019500d824 */ /* 0x000fe200010e0600 */
[C---:B------:R-:W-:Y:S01]  /*1090*/  @!P5 LEA R2, P2, R3.reuse, c[0x0][0x168], 0x1 ;  /* 0x00005a000302da11 */ /* 0x040fe200078408ff */
[----:B------:R2:W-:Y:S01]  /*10a0*/  @!P0 LDGSTS.E.BYPASS.LTC128B.128 [R222+0x5800], [R6.64+0x80] ;  /* 0x0580008006de8fae */ /* 0x0005e2000b901d46 */
[----:B------:R-:W-:Y:S01]  /*10b0*/  SHF.R.S32.HI R29, RZ, 0x1, R9 ;  /* 0x00000001ff1d7819 */ /* 0x000fe20000011409 */
[----:B------:R-:W-:Y:S01]  /*10c0*/  IMAD.WIDE.U32 R18, R30, c[0x0][0x1a0], RZ ;  /* 0x000068001e127a25 */ /* 0x000fe200078e00ff */
[----:B------:R-:W-:Y:S01]  /*10d0*/  @!P5 LEA.HI.X R3, R3, c[0x0][0x16c], R0, 0x1, P2 ;  /* 0x00005b000303da11 */ /* 0x000fe200010f0c00 */
[----:B------:R3:W-:Y:S01]  /*10e0*/  @!P6 LDGSTS.E.BYPASS.LTC128B.128 [R222+0x6000], [R4.64] ;  /* 0x0600000004deefae */ /* 0x0007e2000b901d46 */
[----:B------:R-:W-:Y:S01]  /*10f0*/  SHF.R.S32.HI R10, RZ, 0x1f, R15 ;  /* 0x0000001fff0a7819 */ /* 0x000fe2000001140f */
[----:B------:R-:W-:-:S02]  /*1100*/  IMAD.SHL.U32 R12, R29, 0x40, RZ ;  /* 0x000000401d0c7824 */ /* 0x000fc400078e00ff */
[----:B------:R3:W-:Y:S01]  /*1110*/  @!P6 LDGSTS.E.BYPASS.LTC128B.128 [R222+0x7000], [R4.64+0x40] ;  /* 0x0700004004deefae */ /* 0x0007e2000b901d46 */
[----:B------:R-:W-:Y:S01]  /*1120*/  IMAD R13, R30, c[0x0][0x1a4], R8 ;  /* 0x000069001e0d7a24 */ /* 0x000fe200078e0208 */
[----:B------:R-:W-:Y:S01]  /*1130*/  LEA.HI R10, R10, R11, RZ, 0x2 ;  /* 0x0000000b0a0a7211 */ /* 0x000fe200078f10ff */
[----:B------:R-:W-:Y:S01]  /*1140*/  IMAD.SHL.U32 R8, R23, 0x8, RZ ;  /* 0x0000000817087824 */ /* 0x000fe200078e00ff */
[----:B------:R3:W-:Y:S01]  /*1150*/  @!P6 LDGSTS.E.BYPASS.LTC128B.128 [R222+0x8000], [R4.64+0x80] ;  /* 0x0800008004deefae */ /* 0x0007e2000b901d46 */
[----:B------:R-:W-:Y:S01]  /*1160*/  LOP3.LUT R0, R12, 0xc0, RZ, 0xc0, !PT ;  /* 0x000000c00c007812 */ /* 0x000fe200078ec0ff */
[----:B------:R-:W-:Y:S01]  /*1170*/  IMAD.IADD R15, R19, 0x1, R13 ;  /* 0x00000001130f7824 */ /* 0x000fe200078e020d */
[----:B------:R-:W-:Y:S01]  /*1180*/  LOP3.LUT R13, R10, 0xfffffffc, RZ, 0xc0, !PT ;  /* 0xfffffffc0a0d7812 */ /* 0x000fe200078ec0ff */
[----:B------:R4:W-:Y:S01]  /*1190*/  @!P5 LDGSTS.E.BYPASS.LTC128B.128 [R222+0x6800], [R2.64] ;  /* 0x0680000002dedfae */ /* 0x0009e2000b901d46 */
[----:B------:R-:W-:Y:S01]  /*11a0*/  LOP3.LUT R8, R0, 0x8, R8, 0xf8, !PT ;  /* 0x0000000800087812 */ /* 0x000fe200078ef808 */
[----:B------:R-:W-:Y:S01]  /*11b0*/  IMAD.IADD R235, R239, 0x1, R20 ;  /* 0x00000001efeb7824 */ /* 0x000fe200078e0214 */
[----:B------:R-:W-:Y:S01]  /*11c0*/  SHF.R.U32.HI R0, RZ, 0x3, R0 ;  /* 0x00000003ff007819 */ /* 0x000fe20000011600 */
[----:B------:R4:W-:Y:S01]  /*11d0*/  @!P5 LDGSTS.E.BYPASS.LTC128B.128 [R222+0x7800], [R2.64+0x40] ;  /* 0x0780004002dedfae */ /* 0x0009e2000b901d46 */
[----:B------:R-:W-:Y:S01]  /*11e0*/  IMAD.IADD R13, R11, 0x1, -R13 ;  /* 0x000000010b0d7824 */ /* 0x000fe200078e0a0d */
[----:B------:R-:W-:-:S02]  /*11f0*/  LOP3.LUT R12, R9, 0x3fffffe, RZ, 0xc0, !PT ;  /* 0x03fffffe090c7812 */ /* 0x000fc400078ec0ff */
[----:B------:R4:W-:Y:S01]  /*1200*/  @!P5 LDGSTS.E.BYPASS.LTC128B.128 [R222+0x8800], [R2.64+0x80] ;  /* 0x0880008002dedfae */ /* 0x0009e2000b901d46 */
[----:B------:R-:W-:Y:S01]  /*1210*/  LOP3.LUT R11, R8, R0, RZ, 0x3c, !PT ;  /* 0x00000000080b7212 */ /* 0x000fe200078e3cff */
[----:B------:R-:W-:Y:S01]  /*1220*/  IMAD.SHL.U32 R0, R13, 0x40, RZ ;  /* 0x000000400d007824 */ /* 0x000fe200078e00ff */
[----:B------:R-:W-:Y:S01]  /*1230*/  LEA R9, P2, R18, R238, 0x6 ;  /* 0x000000ee12097211 */ /* 0x000fe200078430ff */
[----:B------:R-:W0:Y:S01]  /*1240*/  LDGDEPBAR ;  /* 0x00000000000079af */ /* 0x000e220000000000 */
[----:B--2---:R-:W-:Y:S02]  /*1250*/  @!P3 IMAD.MOV.U32 R7, RZ, RZ, c[0x0][0x1a4] ;  /* 0x00006900ff07b624 */ /* 0x004fe400078e00ff */
[----:B------:R-:W-:Y:S01]  /*1260*/  LOP3.LUT R0, R0, 0xc0, RZ, 0xc0, !PT ;  /* 0x000000c000007812 */ /* 0x000fe200078ec0ff */
[----:B------:R-:W-:Y:S01]  /*1270*/  IMAD.IADD R10, R14, 0x1, -R12 ;  /* 0x000000010e0a7824 */ /* 0x000fe200078e0a0c */
[----:B------:R-:W-:-:S03]  /*1280*/  LEA.HI.X R8, R18, R235, R15, 0x6, P2 ;  /* 0x000000eb12087211 */ /* 0x000fc600010f340f */
[----:B------:R-:W-:Y:S02]  /*1290*/  IMAD R10, R21, 0x8, R10 ;  /* 0x00000008150a7824 */ /* 0x000fe400078e020a */
[----:B---3--:R-:W-:Y:S01]  /*12a0*/  @!P3 IMAD.MOV.U32 R5, RZ, RZ, c[0x0][0x1a0] ;  /* 0x00006800ff05b624 */ /* 0x008fe200078e00ff */
[----:B------:R-:W-:Y:S01]  /*12b0*/  @!P4 LEA R4, P1, R9, c[0x0][0x170], 0x1 ;  /* 0x00005c000904ca11 */ /* 0x000fe200078208ff */
[----:B----4-:R-:W-:Y:S01]  /*12c0*/  IMAD.SHL.U32 R3, R21, 0x8, RZ ;  /* 0x0000000815037824 */ /* 0x010fe200078e00ff */
[----:B------:R-:W-:-:S04]  /*12d0*/  DEPBAR.LE SB0, 0x0 ;  /* 0x000080000000791a */ /* 0x000fc80000000000 */
[----:B------:R-:W-:Y:S01]  /*12e0*/  BAR.SYNC.DEFER_BLOCKING 0x0 ;  /* 0x0000000000007b1d */ /* 0x000fe20000010000 */
[----:B------:R-:W-:Y:S01]  /*12f0*/  IMAD.SHL.U32 R2, R22, 0x20, RZ ;  /* 0x0000002016027824 */ /* 0x000fe200078e00ff */
[----:B------:R-:W-:Y:S02]  /*1300*/  LOP3.LUT R3, R0, 0x8, R3, 0xf8, !PT ;  /* 0x0000000800037812 */ /* 0x000fe400078ef803 */
[----:B------:R-:W-:Y:S02]  /*1310*/  SHF.R.U32.HI R0, RZ, 0x3, R0 ;  /* 0x00000003ff007819 */ /* 0x000fe40000011600 */
[----:B------:R-:W-:Y:S02]  /*1320*/  LOP3.LUT R144, R2, 0xffffff00, RZ, 0xc0, !PT ;  /* 0xffffff0002907812 */ /* 0x000fe400078ec0ff */
[----:B------:R-:W-:Y:S02]  /*1330*/  @!P3 LEA R2, P0, R5, R9, 0x5 ;  /* 0x000000090502b211 */ /* 0x000fe400078028ff */
[----:B------:R-:W-:Y:S01]  /*1340*/  LOP3.LUT R145, R3, R0, RZ, 0x3c, !PT ;  /* 0x0000000003917212 */ /* 0x000fe200078e3cff */
[----:B------:R-:W-:Y:S01]  /*1350*/  IMAD R3, R25, 0x200, R144 ;  /* 0x0000020019037824 */ /* 0x000fe200078e0290 */
[----:B------:R-:W-:Y:S01]  /*1360*/  @!P3 LEA.HI.X R7, R5, R8, R7, 0x5, P0 ;  /* 0x000000080507b211 */ /* 0x000fe200000f2c07 */
[----:B------:R-:W-:Y:S01]  /*1370*/  IMAD.U32 R0, R10, 0x20, R11 ;  /* 0x000000200a007824 */ /* 0x000fe200078e000b */
[----:B------:R-:W-:Y:S01]  /*1380*/  @!P3 LEA R6, P0, R2, c[0x0][0x170], 0x1 ;  /* 0x00005c000206ba11 */ /* 0x000fe200078008ff */
[----:B------:R-:W-:Y:S01]  /*1390*/  IMAD R3, R146, 0x20, R3 ;  /* 0x0000002092037824 */ /* 0x000fe200078e0203 */
[----:B------:R-:W-:Y:S01]  /*13a0*/  @!P4 LEA.HI.X R5, R9, c[0x0][0x174], R8, 0x1, P1 ;  /* 0x00005d000905ca11 */ /* 0x000fe200008f0c08 */
[----:B------:R-:W-:Y:S01]  /*13b0*/  IMAD.SHL.U32 R217, R0, 0x2, RZ ;  /* 0x0000000200d97824 */ /* 0x000fe200078e00ff */
[----:B------:R-:W-:Y:S01]  /*13c0*/  @!P3 LEA.HI.X R7, R2, c[0x0][0x174], R7, 0x1, P0 ;  /* 0x00005d000207ba11 */ /* 0x000fe200000f0c07 */
[----:B------:R-:W-:Y:S01]  /*13d0*/  IMAD.IADD R2, R145, 0x1, R3 ;  /* 0x0000000191027824 */ /* 0x000fe200078e0203 */
[----:B------:R-:W-:Y:S01]  /*13e0*/  LOP3.LUT P0, RZ, R29, 0x2, RZ, 0xc0, !PT ;  /* 0x000000021dff7812 */ /* 0x000fe2000780c0ff */
[----:B------:R-:W-:Y:S01]  /*13f0*/  IMAD.MOV.U32 R0, RZ, RZ, 0x20 ;  /* 0x00000020ff007424 */ /* 0x000fe200078e00ff */
[----:B------:R-:W-:Y:S01]  /*1400*/  LOP3.LUT P1, RZ, R13, 0x2, RZ, 0xc0, !PT ;  /* 0x000000020dff7812 */ /* 0x000fe2000782c0ff */
[----:B------:R-:W-:Y:S01]  /*1410*/  IMAD.SHL.U32 R220, R2, 0x2, RZ ;  /* 0x0000000202dc7824 */ /* 0x000fe200078e00ff */
[----:B------:R-:W-:Y:S01]  /*1420*/  @P4 STS [R222+0x9000], RZ ;  /* 0x009000ffde004388 */ /* 0x000fe20000000800 */
[----:B------:R-:W-:Y:S01]  /*1430*/  IMAD.MOV.U32 R2, RZ, RZ, 0x10 ;  /* 0x00000010ff027424 */ /* 0x000fe200078e00ff */
[----:B------:R-:W-:-:S02]  /*1440*/  SEL R0, R0, 0xffffffe0, !P0 ;  /* 0xffffffe000007807 */ /* 0x000fc40004000000 */
[----:B------:R-:W-:Y:S01]  /*1450*/  @P4 STS [R222+0x9004], RZ ;  /* 0x009004ffde004388 */ /* 0x000fe20000000800 */
[----:B------:R-:W-:Y:S02]  /*1460*/  LOP3.LUT R3, R147, 0xffffffe0, RZ, 0xc0, !PT ;  /* 0xffffffe093037812 */ /* 0x000fe400078ec0ff */
[----:B------:R-:W-:Y:S01]  /*1470*/  SEL R2, R2, 0xfffffff0, !P1 ;  /* 0xfffffff002027807 */ /* 0x000fe20004800000 */
[----:B------:R-:W-:Y:S01]  /*1480*/  @P4 STS.64 [R222+0x9008], RZ ;  /* 0x009008ffde004388 */ /* 0x000fe20000000a00 */
[----:B------:R-:W-:Y:S02]  /*1490*/  IMAD.IADD R219, R217, 0x1, R0 ;  /* 0x00000001d9db7824 */ /* 0x000fe400078e0200 */
[C---:B------:R-:W-:Y:S01]  /*14a0*/  IMAD.SHL.U32 R0, R31.reuse, 0x2, RZ ;  /* 0x000000021f007824 */ /* 0x040fe200078e00ff */
[----:B------:R-:W-:Y:S01]  /*14b0*/  @P4 STS.128 [R222+0xa000], RZ ;  /* 0x00a000ffde004388 */ /* 0x000fe20000000c00 */
[----:B------:R-:W-:Y:S02]  /*14c0*/  IMAD R221, R2, 0x2, R220 ;  /* 0x0000000202dd7824 */ /* 0x000fe400078e02dc */
[----:B------:R-:W-:Y:S01]  /*14d0*/  IMAD.IADD R3, R31, 0x1, -R3 ;  /* 0x000000011f037824 */ /* 0x000fe200078e0a03 */
[----:B------:R-:W-:Y:S01]  /*14e0*/  @P4 STS.128 [R222+0xb000], RZ ;  /* 0x00b000ffde004388 */ /* 0x000fe20000000c00 */
[----:B------:R-:W-:-:S03]  /*14f0*/  LOP3.LUT R0, R0, 0x6, RZ, 0xc0, !PT ;  /* 0x0000000600007812 */ /* 0x000fc600078ec0ff */
[----:B------:R-:W-:Y:S01]  /*1500*/  @!PT LDS RZ, [RZ] ;  /* 0x00000000fffff984 */ /* 0x000fe20000000800 */
[----:B------:R-:W-:Y:S01]  /*1510*/  @!PT LDS RZ, [RZ] ;  /* 0x00000000fffff984 */ /* 0x000fe20000000800 */
[----:B------:R-:W-:Y:S01]  /*1520*/  @!PT LDS RZ, [RZ] ;  /* 0x00000000fffff984 */ /* 0x000fe20000000800 */
[----:B------:R2:W-:Y:S02]  /*1530*/  @!P4 LDGSTS.E.BYPASS.LTC128B.128 [R222+0x9000], [R4.64] ;  /* 0x0900000004decfae */ /* 0x0005e4000b901d46 */
[----:B------:R-:W-:Y:S02]  /*1540*/  IMAD R0, R30, 0x40, R0 ;  /* 0x000000401e007824 */ /* 0x000fe400078e0200 */
[----:B------:R2:W-:Y:S03]  /*1550*/  @!P4 LDGSTS.E.BYPASS.LTC128B.128 [R222+0xa000], [R4.64+0x40] ;  /* 0x0a00004004decfae */ /* 0x0005e6000b901d46 */
[C---:B------:R-:W-:Y:S01]  /*1560*/  ISETP.GE.AND P2, PT, R0.reuse, R28, PT ;  /* 0x0000001c0000720c */ /* 0x040fe20003f46270 */
[----:B------:R2:W-:Y:S04]  /*1570*/  @!P4 LDGSTS.E.BYPASS.LTC128B.128 [R222+0xb000], [R4.64+0x80] ;  /* 0x0b00008004decfae */ /* 0x0005e8000b901d46 */
[----:B------:R-:W-:Y:S04]  /*1580*/  @P3 STS.128 [R222+0x9800], RZ ;  /* 0x009800ffde003388 */ /* 0x000fe80000000c00 */
[----:B------:R-:W-:Y:S04]  /*1590*/  @P3 STS.128 [R222+0xa800], RZ ;  /* 0x00a800ffde003388 */ /* 0x000fe80000000c00 */
[----:B------:R-:W-:Y:S04]  /*15a0*/  @P3 STS.128 [R222+0xb800], RZ ;  /* 0x00b800ffde003388 */ /* 0x000fe80000000c00 */
[----:B------:R-:W-:Y:S01]  /*15b0*/  @!PT LDS RZ, [RZ] ;  /* 0x00000000fffff984 */ /* 0x000fe20000000800 */
[----:B------:R-:W-:Y:S01]  /*15c0*/  @!PT LDS RZ, [RZ] ;  /* 0x00000000fffff984 */ /* 0x000fe20000000800 */
[----:B------:R-:W-:Y:S01]  /*15d0*/  @!PT LDS RZ, [RZ] ;  /* 0x00000000fffff984 */ /* 0x000fe20000000800 */
[----:B------:R2:W-:Y:S04]  /*15e0*/  @!P3 LDGSTS.E.BYPASS.LTC128B.128 [R222+0x9800], [R6.64] ;  /* 0x0980000006debfae */ /* 0x0005e8000b901d46 */
[----:B------:R2:W-:Y:S04]  /*15f0*/  @!P3 LDGSTS.E.BYPASS.LTC128B.128 [R222+0xa800], [R6.64+0x40] ;  /* 0x0a80004006debfae */ /* 0x0005e8000b901d46 */
[----:B------:R2:W-:Y:S04]  /*1600*/  @!P3 LDGSTS.E.BYPASS.LTC128B.128 [R222+0xb800], [R6.64+0x80] ;  /* 0x0b80008006debfae */ /* 0x0005e8000b901d46 */
[----:B------:R-:W-:Y:S04]  /*1610*/  LDSM.16.M88.4 R8, [R217+0x6000] ;  /* 0x00600000d908783b */ /* 0x000fe80000000200 */
[----:B------:R-:W-:Y:S04]  /*1620*/  LDSM.16.M88.4 R20, [R217+0x6400] ;  /* 0x00640000d914783b */ /* 0x000fe80000000200 */
[----:B------:R-:W-:Y:S04]  /*1630*/  LDSM.16.M88.4 R24, [R217+0x6800] ;  /* 0x00680000d918783b */ /* 0x000fe80000000200 */
[----:B------:R-:W-:Y:S04]  /*1640*/  LDSM.16.M88.4 R40, [R217+0x6c00] ;  /* 0x006c0000d928783b */ /* 0x000fe80000000200 */
[----:B-1----:R-:W1:Y:S04]  /*1650*/  LDSM.16.M88.4 R16, [R220] ;  /* 0x00000000dc10783b */ /* 0x002e680000000200 */
[----:B------:R-:W-:Y:S04]  /*1660*/  LDSM.16.M88.4 R44, [R219+0x6000] ;  /* 0x00600000db2c783b */ /* 0x000fe80000000200 */
[----:B--2---:R-:W2:Y:S04]  /*1670*/  LDSM.16.M88.4 R4, [R220+0x1000] ;  /* 0x00100000dc04783b */ /* 0x004ea80000000200 */
[----:B------:R-:W3:Y:S04]  /*1680*/  LDSM.16.M88.4 R12, [R221+0x1000] ;  /* 0x00100000dd0c783b */ /* 0x000ee80000000200 */
[----:B------:R-:W4:Y:S04]  /*1690*/  LDSM.16.M88.4 R36, [R219+0x6800] ;  /* 0x00680000db24783b */ /* 0x000f280000000200 */
[----:B------:R-:W5:Y:S04]  /*16a0*/  LDSM.16.M88.4 R48, [R219+0x6400] ;  /* 0x00640000db30783b */ /* 0x000f680000000200 */
[----:B------:R-:W3:Y:S04]  /*16b0*/  LDSM.16.M88.4 R32, [R219+0x6c00] ;  /* 0x006c0000db20783b */ /* 0x000ee80000000200 */
[----:B------:R-:W-:Y:S04]  /*16c0*/  LDSM.16.M88.4 R52, [R217+0x7400] ;  /* 0x00740000d934783b */ /* 0x000fe80000000200 */
[----:B------:R-:W-:Y:S04]  /*16d0*/  LDSM.16.M88.4 R84, [R217+0x7800] ;  /* 0x00780000d954783b */ /* 0x000fe80000000200 */
[----:B------:R-:W-:Y:S01]  /*16e0*/  LDSM.16.M88.4 R92, [R217+0x7c00] ;  /* 0x007c0000d95c783b */ /* 0x000fe20000000200 */
[-C--:B-1----:R-:W-:Y:S03]  /*16f0*/  HMMA.16816.F32 R124, R16, R8.reuse, RZ ;  /* 0x00000008107c723c */ /* 0x082fe600000018ff */
[----:B------:R1:W-:Y:S04]  /*1700*/  STL [R1], R3 ;  /* 0x0000000301007387 */ /* 0x0003e80000100800 */
[----:B------:R-:W0:Y:S01]  /*1710*/  LDGDEPBAR ;  /* 0x00000000000079af */ /* 0x000e220000000000 */
[C---:B--2---:R-:W-:Y:S08]  /*1720*/  HMMA.16816.F32 R60, R4.reuse, R8, RZ ;  /* 0x00000008043c723c */ /* 0x044ff000000018ff */
[C---:B------:R-:W-:Y:S08]  /*1730*/  HMMA.16816.F32 R76, R4.reuse, R10, RZ ;  /* 0x0000000a044c723c */ /* 0x040ff000000018ff */
[----:B------:R-:W-:Y:S01]  /*1740*/  HMMA.16816.F32 R56, R4, R20, RZ ;  /* 0x000000140438723c */ /* 0x000fe200000018ff */
[----:B-1----:R-:W-:-:S04]  /*1750*/  IADD3 R3, R0, 0x10, RZ ;  /* 0x0000001000037810 */ /* 0x002fc80007ffe0ff */
[----:B------:R-:W-:-:S03]  /*1760*/  ISETP.GE.AND P5, PT, R3, R28, PT ;  /* 0x0000001c0300720c */ /* 0x000fc60003fa6270 */
[----:B------:R-:W-:Y:S01]  /*1770*/  HMMA.16816.F32 R64, R4, R24, RZ ;  /* 0x000000180440723c */ /* 0x000fe200000018ff */
[----:B------:R-:W-:-:S04]  /*1780*/  IADD3 R3, R0, 0x18, RZ ;  /* 0x0000001800037810 */ /* 0x000fc80007ffe0ff */
[----:B------:R-:W-:Y:S02]  /*1790*/  ISETP.GE.AND P3, PT, R3, R28, PT ;  /* 0x0000001c0300720c */ /* 0x000fe40003f66270 */
[----:B------:R-:W-:Y:S01]  /*17a0*/  IADD3 R3, R0, 0x19, RZ ;  /* 0x0000001900037810 */ /* 0x000fe20007ffe0ff */
[C---:B------:R-:W-:Y:S08]  /*17b0*/  HMMA.16816.F32 R68, R4.reuse, R40, RZ ;  /* 0x000000280444723c */ /* 0x040ff000000018ff */
[C---:B------:R-:W-:Y:S08]  /*17c0*/  HMMA.16816.F32 R72, R4.reuse, R22, RZ ;  /* 0x000000160448723c */ /* 0x040ff000000018ff */
[C---:B------:R-:W-:Y:S08]  /*17d0*/  HMMA.16816.F32 R96, R4.reuse, R26, RZ ;  /* 0x0000001a0460723c */ /* 0x040ff000000018ff */
[----:B------:R-:W-:Y:S01]  /*17e0*/  HMMA.16816.F32 R88, R4, R42, RZ ;  /* 0x0000002a0458723c */ /* 0x000fe200000018ff */
[----:B------:R-:W1:Y:S07]  /*17f0*/  LDSM.16.M88.4 R4, [R221] ;  /* 0x00000000dd04783b */ /* 0x000e6e0000000200 */
[C---:B------:R-:W-:Y:S01]  /*1800*/  HMMA.16816.F32 R128, R16.reuse, R10, RZ ;  /* 0x0000000a1080723c */ /* 0x040fe200000018ff */
[----:B------:R-:W-:Y:S07]  /*1810*/  LDSM.16.M88.4 R8, [R220+0x3000] ;  /* 0x00300000dc08783b */ /* 0x000fee0000000200 */
[C---:B------:R-:W-:Y:S08]  /*1820*/  HMMA.16816.F32 R112, R16.reuse, R20, RZ ;  /* 0x000000141070723c */ /* 0x040ff000000018ff */
[C---:B------:R-:W-:Y:S01]  /*1830*/  HMMA.16816.F32 R120, R16.reuse, R22, RZ ;  /* 0x000000161078723c */ /* 0x040fe200000018ff */
[----:B------:R-:W2:Y:S07]  /*1840*/  LDSM.16.M88.4 R20, [R217+0x7000] ;  /* 0x00700000d914783b */ /* 0x000eae0000000200 */
[C---:B------:R-:W-:Y:S08]  /*1850*/  HMMA.16816.F32 R108, R16.reuse, R24, RZ ;  /* 0x00000018106c723c */ /* 0x040ff000000018ff */
[C---:B------:R-:W-:Y:S08]  /*1860*/  HMMA.16816.F32 R116, R16.reuse, R26, RZ ;  /* 0x0000001a1074723c */ /* 0x040ff000000018ff */
[C---:B------:R-:W-:Y:S08]  /*1870*/  HMMA.16816.F32 R100, R16.reuse, R40, RZ ;  /* 0x000000281064723c */ /* 0x040ff000000018ff */
[----:B------:R-:W-:Y:S01]  /*1880*/  HMMA.16816.F32 R104, R16, R42, RZ ;  /* 0x0000002a1068723c */ /* 0x000fe200000018ff */
[----:B------:R-:W1:Y:S07]  /*1890*/  LDSM.16.M88.4 R16, [R220+0x2000] ;  /* 0x00200000dc10783b */ /* 0x000e6e0000000200 */
[C---:B---3--:R-:W-:Y:S08]  /*18a0*/  HMMA.16816.F32 R80, R12.reuse, R44, R60 ;  /* 0x0000002c0c50723c */ /* 0x048ff0000000183c */
[C---:B----4-:R-:W-:Y:S08]  /*18b0*/  HMMA.16816.F32 R60, R12.reuse, R36, R64 ;  /* 0x000000240c3c723c */ /* 0x050ff00000001840 */
[C---:B-----5:R-:W-:Y:S08]  /*18c0*/  HMMA.16816.F32 R24, R12.reuse, R48, R56 ;  /* 0x000000300c18723c */ /* 0x060ff00000001838 */
[C---:B------:R-:W-:Y:S08]  /*18d0*/  HMMA.16816.F32 R64, R12.reuse, R32, R68 ;  /* 0x000000200c40723c */ /* 0x040ff00000001844 */
[C---:B------:R-:W-:Y:S08]  /*18e0*/  HMMA.16816.F32 R76, R12.reuse, R46, R76 ;  /* 0x0000002e0c4c723c */ /* 0x040ff0000000184c */
[C---:B------:R-:W-:Y:S08]  /*18f0*/  HMMA.16816.F32 R72, R12.reuse, R50, R72 ;  /* 0x000000320c48723c */ /* 0x040ff00000001848 */
[C---:B------:R-:W-:Y:S08]  /*1900*/  HMMA.16816.F32 R68, R12.reuse, R38, R96 ;  /* 0x000000260c44723c */ /* 0x040ff00000001860 */
[----:B------:R-:W-:Y:S08]  /*1910*/  HMMA.16816.F32 R56, R12, R34, R88 ;  /* 0x000000220c38723c */ /* 0x000ff00000001858 */
[C---:B-1----:R-:W-:Y:S08]  /*1920*/  HMMA.16816.F32 R40, R4.reuse, R44, R124 ;  /* 0x0000002c0428723c */ /* 0x042ff0000000187c */
[C---:B------:R-:W-:Y:S08]  /*1930*/  HMMA.16816.F32 R12, R4.reuse, R46, R128 ;  /* 0x0000002e040c723c */ /* 0x040ff00000001880 */
[C---:B------:R-:W-:Y:S08]  /*1940*/  HMMA.16816.F32 R88, R4.reuse, R48, R112 ;  /* 0x000000300458723c */ /* 0x040ff00000001870 */
[C---:B------:R-:W-:Y:S08]  /*1950*/  HMMA.16816.F32 R132, R4.reuse, R36, R108 ;  /* 0x000000240484723c */ /* 0x040ff0000000186c */
[C---:B------:R-:W-:Y:S08]  /*1960*/  HMMA.16816.F32 R136, R4.reuse, R32, R100 ;  /* 0x000000200488723c */ /* 0x040ff00000001864 */
[C---:B------:R-:W-:Y:S08]  /*1970*/  HMMA.16816.F32 R48, R4.reuse, R50, R120 ;  /* 0x000000320430723c */ /* 0x040ff00000001878 */
[C---:B------:R-:W-:Y:S01]  /*1980*/  HMMA.16816.F32 R116, R4.reuse, R38, R116 ;  /* 0x000000260474723c */ /* 0x040fe20000001874 */
[----:B------:R-:W-:Y:S07]  /*1990*/  LDSM.16.M88.4 R36, [R219+0x7000] ;  /* 0x00700000db24783b */ /* 0x000fee0000000200 */
[----:B------:R-:W-:Y:S01]  /*19a0*/  HMMA.16816.F32 R112, R4, R34, R104 ;  /* 0x000000220470723c */ /* 0x000fe20000001868 */
[----:B------:R-:W1:Y:S04]  /*19b0*/  LDSM.16.M88.4 R4, [R221+0x3000] ;  /* 0x00300000dd04783b */ /* 0x000e680000000200 */
[----:B------:R-:W-:Y:S03]  /*19c0*/  LDSM.16.M88.4 R32, [R219+0x7400] ;  /* 0x00740000db20783b */ /* 0x000fe60000000200 */
[C---:B--2---:R-:W-:Y:S08]  /*19d0*/  HMMA.16816.F32 R44, R8.reuse, R20, R80 ;  /* 0x00000014082c723c */ /* 0x044ff00000001850 */
[C---:B------:R-:W-:Y:S01]  /*19e0*/  HMMA.16816.F32 R124, R8.reuse, R52, R24 ;  /* 0x00000034087c723c */ /* 0x040fe20000001818 */
[----:B------:R-:W2:Y:S07]  /*19f0*/  LDSM.16.M88.4 R24, [R219+0x7800] ;  /* 0x00780000db18783b */ /* 0x000eae0000000200 */
[----:B------:R-:W-:Y:S08]  /*1a00*/  HMMA.16816.F32 R108, R8, R22, R76 ;  /* 0x00000016086c723c */ /* 0x000ff0000000184c */
[C---:B------:R-:W-:Y:S01]  /*1a10*/  HMMA.16816.F32 R96, R16.reuse, R20, R40 ;  /* 0x000000141060723c */ /* 0x040fe20000001828 */
[----:B------:R-:W-:Y:S07]  /*1a20*/  LDSM.16.M88.4 R40, [R217+0x8c00] ;  /* 0x008c0000d928783b */ /* 0x000fee0000000200 */
[----:B------:R-:W-:Y:S01]  /*1a30*/  HMMA.16816.F32 R80, R16, R22, R12 ;  /* 0x000000161050723c */ /* 0x000fe2000000180c */
[----:B------:R-:W3:Y:S04]  /*1a40*/  LDSM.16.M88.4 R20, [R219+0x7c00] ;  /* 0x007c0000db14783b */ /* 0x000ee80000000200 */
[----:B------:R-:W-:Y:S03]  /*1a50*/  LDSM.16.M88.4 R12, [R220+0x5000] ;  /* 0x00500000dc0c783b */ /* 0x000fe60000000200 */
[C---:B------:R-:W-:Y:S08]  /*1a60*/  HMMA.16816.F32 R128, R8.reuse, R84, R60 ;  /* 0x000000540880723c */ /* 0x040ff0000000183c */
[C---:B------:R-:W-:Y:S08]  /*1a70*/  HMMA.16816.F32 R140, R8.reuse, R92, R64 ;  /* 0x0000005c088c723c */ /* 0x040ff00000001840 */
[C---:B------:R-:W-:Y:S08]  /*1a80*/  HMMA.16816.F32 R120, R8.reuse, R54, R72 ;  /* 0x000000360878723c */ /* 0x040ff00000001848 */
[C---:B------:R-:W-:Y:S08]  /*1a90*/  HMMA.16816.F32 R104, R8.reuse, R86, R68 ;  /* 0x000000560868723c */ /* 0x040ff00000001844 */
[----:B------:R-:W-:Y:S01]  /*1aa0*/  HMMA.16816.F32 R100, R8, R94, R56 ;  /* 0x0000005e0864723c */ /* 0x000fe20000001838 */
[----:B------:R-:W4:Y:S07]  /*1ab0*/  LDSM.16.M88.4 R8, [R221+0x2000] ;  /* 0x00200000dd08783b */ /* 0x000f2e0000000200 */
[C---:B------:R-:W-:Y:S01]  /*1ac0*/  HMMA.16816.F32 R72, R16.reuse, R54, R48 ;  /* 0x000000361048723c */ /* 0x040fe20000001830 */
[----:B------:R-:W-:Y:S07]  /*1ad0*/  LDSM.16.M88.4 R48, [R217+0x8400] ;  /* 0x00840000d930783b */ /* 0x000fee0000000200 */
[C---:B------:R-:W-:Y:S08]  /*1ae0*/  HMMA.16816.F32 R68, R16.reuse, R84, R132 ;  /* 0x000000541044723c */ /* 0x040ff00000001884 */
[C---:B------:R-:W-:Y:S01]  /*1af0*/  HMMA.16816.F32 R76, R16.reuse, R52, R88 ;  /* 0x00000034104c723c */ /* 0x040fe20000001858 */
[----:B------:R-:W5:Y:S07]  /*1b00*/  LDSM.16.M88.4 R52, [R217+0x8000] ;  /* 0x00800000d934783b */ /* 0x000f6e0000000200 */
[C---:B------:R-:W-:Y:S08]  /*1b10*/  HMMA.16816.F32 R64, R16.reuse, R86, R116 ;  /* 0x000000561040723c */ /* 0x040ff00000001874 */
[C---:B------:R-:W-:Y:S08]  /*1b20*/  HMMA.16816.F32 R60, R16.reuse, R92, R136 ;  /* 0x0000005c103c723c */ /* 0x040ff00000001888 */
[----:B------:R-:W-:Y:S01]  /*1b30*/  HMMA.16816.F32 R56, R16, R94, R112 ;  /* 0x0000005e1038723c */ /* 0x000fe20000001870 */
[----:B------:R-:W5:Y:S07]  /*1b40*/  LDSM.16.M88.4 R16, [R220+0x4000] ;  /* 0x00400000dc10783b */ /* 0x000f6e0000000200 */
[C---:B-1----:R-:W-:Y:S01]  /*1b50*/  HMMA.16816.F32 R84, R4.reuse, R36, R44 ;  /* 0x000000240454723c */ /* 0x042fe2000000182c */
[----:B------:R-:W1:Y:S07]  /*1b60*/  LDSM.16.M88.4 R44, [R217+0x8800] ;  /* 0x00880000d92c783b */ /* 0x000e6e0000000200 */
[C---:B--2---:R-:W-:Y:S08]  /*1b70*/  HMMA.16816.F32 R116, R4.reuse, R26, R104 ;  /* 0x0000001a0474723c */ /* 0x044ff00000001868 */
[----:B---3--:R-:W-:Y:S08]  /*1b80*/  HMMA.16816.F32 R104, R4, R22, R100 ;  /* 0x000000160468723c */ /* 0x008ff00000001864 */
[C---:B----4-:R-:W-:Y:S08]  /*1b90*/  HMMA.16816.F32 R100, R8.reuse, R36, R96 ;  /* 0x000000240864723c */ /* 0x050ff00000001860 */
[-C--:B------:R-:W-:Y:S08]  /*1ba0*/  HMMA.16816.F32 R96, R8, R38.reuse, R80 ;  /* 0x000000260860723c */ /* 0x080ff00000001850 */
[----:B------:R-:W-:Y:S08]  /*1bb0*/  HMMA.16816.F32 R108, R4, R38, R108 ;  /* 0x00000026046c723c */ /* 0x000ff0000000186c */
[C---:B------:R-:W-:Y:S08]  /*1bc0*/  HMMA.16816.F32 R88, R8.reuse, R34, R72 ;  /* 0x000000220858723c */ /* 0x040ff00000001848 */
[----:B------:R-:W-:Y:S08]  /*1bd0*/  HMMA.16816.F32 R80, R8, R24, R68 ;  /* 0x000000180850723c */ /* 0x000ff00000001844 */
[C---:B------:R-:W-:Y:S08]  /*1be0*/  HMMA.16816.F32 R124, R4.reuse, R32, R124 ;  /* 0x00000020047c723c */ /* 0x040ff0000000187c */
[C---:B------:R-:W-:Y:S08]  /*1bf0*/  HMMA.16816.F32 R120, R4.reuse, R34, R120 ;  /* 0x000000220478723c */ /* 0x040ff00000001878 */
[C---:B------:R-:W-:Y:S08]  /*1c00*/  HMMA.16816.F32 R128, R4.reuse, R24, R128 ;  /* 0x000000180480723c */ /* 0x040ff00000001880 */
[----:B------:R-:W-:Y:S01]  /*1c10*/  HMMA.16816.F32 R112, R4, R20, R140 ;  /* 0x000000140470723c */ /* 0x000fe2000000188c */
[----:B------:R-:W-:Y:S07]  /*1c20*/  LDSM.16.M88.4 R4, [R221+0x5000] ;  /* 0x00500000dd04783b */ /* 0x000fee0000000200 */
[C---:B------:R-:W-:Y:S08]  /*1c30*/  HMMA.16816.F32 R92, R8.reuse, R32, R76 ;  /* 0x00000020085c723c */ /* 0x040ff0000000184c */
[C---:B------:R-:W-:Y:S01]  /*1c40*/  HMMA.16816.F32 R72, R8.reuse, R26, R64 ;  /* 0x0000001a0848723c */ /* 0x040fe20000001840 */
[----:B------:R-:W-:Y:S07]  /*1c50*/  LDSM.16.M88.4 R24, [R219+0x8400] ;  /* 0x00840000db18783b */ /* 0x000fee0000000200 */
[C---:B------:R-:W-:Y:S08]  /*1c60*/  HMMA.16816.F32 R68, R8.reuse, R20, R60 ;  /* 0x000000140844723c */ /* 0x040ff0000000183c */
[----:B------:R-:W-:Y:S01]  /*1c70*/  HMMA.16816.F32 R36, R8, R22, R56 ;  /* 0x000000160824723c */ /* 0x000fe20000001838 */
[----:B------:R-:W2:Y:S04]  /*1c80*/  LDSM.16.M88.4 R20, [R219+0x8000] ;  /* 0x00800000db14783b */ /* 0x000ea80000000200 */
[----:B------:R-:W3:Y:S03]  /*1c90*/  LDSM.16.M88.4 R8, [R221+0x4000] ;  /* 0x00400000dd08783b */ /* 0x000ee60000000200 */
[-C--:B-----5:R-:W-:Y:S08]  /*1ca0*/  HMMA.16816.F32 R60, R12, R52.reuse, R84 ;  /* 0x000000340c3c723c */ /* 0x0a0ff00000001854 */
[----:B------:R-:W-:Y:S08]  /*1cb0*/  HMMA.16816.F32 R32, R16, R52, R100 ;  /* 0x000000341020723c */ /* 0x000ff00000001864 */
[C---:B------:R-:W-:Y:S08]  /*1cc0*/  HMMA.16816.F32 R64, R12.reuse, R54, R108 ;  /* 0x000000360c40723c */ /* 0x040ff0000000186c */
[C---:B------:R-:W-:Y:S08]  /*1cd0*/  HMMA.16816.F32 R76, R12.reuse, R48, R124 ;  /* 0x000000300c4c723c */ /* 0x040ff0000000187c */
[C---:B------:R-:W-:Y:S08]  /*1ce0*/  HMMA.16816.F32 R84, R12.reuse, R50, R120 ;  /* 0x000000320c54723c */ /* 0x040ff00000001878 */
[C---:B-1----:R-:W-:Y:S08]  /*1cf0*/  HMMA.16816.F32 R128, R12.reuse, R44, R128 ;  /* 0x0000002c0c80723c */ /* 0x042ff00000001880 */
[C---:B------:R-:W-:Y:S08]  /*1d00*/  HMMA.16816.F32 R116, R12.reuse, R46, R116 ;  /* 0x0000002e0c74723c */ /* 0x040ff00000001874 */
[C---:B------:R-:W-:Y:S08]  /*1d10*/  HMMA.16816.F32 R112, R12.reuse, R40, R112 ;  /* 0x000000280c70723c */ /* 0x040ff00000001870 */
[----:B------:R-:W-:Y:S01]  /*1d20*/  HMMA.16816.F32 R104, R12, R42, R104 ;  /* 0x0000002a0c68723c */ /* 0x000fe20000001868 */
[----:B------:R-:W1:Y:S07]  /*1d30*/  LDSM.16.M88.4 R12, [R219+0x8800] ;  /* 0x00880000db0c783b */ /* 0x000e6e0000000200 */
[C---:B------:R-:W-:Y:S08]  /*1d40*/  HMMA.16816.F32 R52, R16.reuse, R54, R96 ;  /* 0x000000361034723c */ /* 0x040ff00000001860 */
[C---:B------:R-:W-:Y:S08]  /*1d50*/  HMMA.16816.F32 R56, R16.reuse, R48, R92 ;  /* 0x000000301038723c */ /* 0x040ff0000000185c */
[C---:B------:R-:W-:Y:S08]  /*1d60*/  HMMA.16816.F32 R48, R16.reuse, R50, R88 ;  /* 0x000000321030723c */ /* 0x040ff00000001858 */
[C---:B------:R-:W-:Y:S08]  /*1d70*/  HMMA.16816.F32 R92, R16.reuse, R46, R72 ;  /* 0x0000002e105c723c */ /* 0x040ff00000001848 */
[C---:B------:R-:W-:Y:S08]  /*1d80*/  HMMA.16816.F32 R80, R16.reuse, R44, R80 ;  /* 0x0000002c1050723c */ /* 0x040ff00000001850 */
[C---:B------:R-:W-:Y:S08]  /*1d90*/  HMMA.16816.F32 R88, R16.reuse, R40, R68 ;  /* 0x000000281058723c */ /* 0x040ff00000001844 */
[----:B------:R-:W-:Y:S01]  /*1da0*/  HMMA.16816.F32 R72, R16, R42, R36 ;  /* 0x0000002a1048723c */ /* 0x000fe20000001824 */
[----:B------:R-:W4:Y:S01]  /*1db0*/  LDSM.16.M88.4 R16, [R219+0x8c00] ;  /* 0x008c0000db10783b */ /* 0x000f220000000200 */
[----:B------:R-:W-:-:S06]  /*1dc0*/  DEPBAR.LE SB0, 0x0 ;  /* 0x000080000000791a */ /* 0x000fcc0000000000 */
[-C--:B--2---:R-:W-:Y:S08]  /*1dd0*/  HMMA.16816.F32 R60, R4, R20.reuse, R60 ;  /* 0x00000014043c723c */ /* 0x084ff0000000183c */
[----:B---3--:R-:W-:Y:S08]  /*1de0*/  HMMA.16816.F32 R32, R8, R20, R32 ;  /* 0x000000140820723c */ /* 0x008ff00000001820 */
[-C--:B------:R-:W-:Y:S08]  /*1df0*/  HMMA.16816.F32 R64, R4, R22.reuse, R64 ;  /* 0x000000160440723c */ /* 0x080ff00000001840 */
[----:B------:R-:W-:Y:S01]  /*1e00*/  HMMA.16816.F32 R20, R8, R22, R52 ;  /* 0x000000160814723c */ /* 0x000fe20000001834 */
[----:B------:R-:W-:-:S02]  /*1e10*/  FSEL R62, R62, -INF , !P2 ;  /* 0xff8000003e3e7808 */ /* 0x000fc40005000000 */
[----:B------:R-:W-:-:S05]  /*1e20*/  FSEL R31, R60, -INF , !P2 ;  /* 0xff8000003c1f7808 */ /* 0x000fca0005000000 */
[-C--:B------:R-:W-:Y:S01]  /*1e30*/  HMMA.16816.F32 R56, R8, R24.reuse, R56 ;  /* 0x000000180838723c */ /* 0x080fe20000001838 */
[----:B------:R-:W-:Y:S02]  /*1e40*/  FSEL R71, R34, -INF , !P2 ;  /* 0xff80000022477808 */ /* 0x000fe40005000000 */
[----:B------:R-:W-:Y:S01]  /*1e50*/  FSEL R69, R32, -INF , !P2 ;  /* 0xff80000020457808 */ /* 0x000fe20005000000 */
[----:B------:R-:W-:Y:S01]  /*1e60*/  BAR.SYNC.DEFER_BLOCKING 0x0 ;  /* 0x0000000000007b1d */ /* 0x000fe20000010000 */
[----:B------:R-:W-:Y:S02]  /*1e70*/  ISETP.GE.AND P2, PT, R3, R28, PT ;  /* 0x0000001c0300720c */ /* 0x000fe40003f46270 */
[C---:B------:R-:W-:Y:S01]  /*1e80*/  IADD3 R3, R0.reuse, 0x20, RZ ;  /* 0x0000002000037810 */ /* 0x040fe20007ffe0ff */
[----:B------:R-:W-:Y:S07]  /*1e90*/  HMMA.16816.F32 R40, R4, R24, R76 ;  /* 0x000000180428723c */ /* 0x000fee000000184c */
[C---:B------:R-:W-:Y:S01]  /*1ea0*/  IADD3 R24, R0.reuse, 0x1, RZ ;  /* 0x0000000100187810 */ /* 0x040fe20007ffe0ff */
[----:B------:R-:W-:Y:S01]  /*1eb0*/  HMMA.16816.F32 R44, R8, R26, R48 ;  /* 0x0000001a082c723c */ /* 0x000fe20000001830 */
[----:B------:R-:W-:-:S02]  /*1ec0*/  IADD3 R25, R0, 0x8, RZ ;  /* 0x0000000800197810 */ /* 0x000fc40007ffe0ff */
[-C--:B------:R-:W-:Y:S02]  /*1ed0*/  ISETP.GE.AND P1, PT, R24, R28.reuse, PT ;  /* 0x0000001c1800720c */ /* 0x080fe40003f26270 */
[----:B------:R-:W-:Y:S02]  /*1ee0*/  IADD3 R24, R0, 0x9, RZ ;  /* 0x0000000900187810 */ /* 0x000fe40007ffe0ff */
[----:B------:R-:W-:Y:S01]  /*1ef0*/  ISETP.GE.AND P0, PT, R25, R28, PT ;  /* 0x0000001c1900720c */ /* 0x000fe20003f06270 */
[----:B-1----:R-:W-:Y:S01]  /*1f00*/  HMMA.16816.F32 R48, R8, R12, R80 ;  /* 0x0000000c0830723c */ /* 0x002fe20000001850 */
[----:B------:R-:W-:Y:S02]  /*1f10*/  FSEL R63, R63, -INF , !P1 ;  /* 0xff8000003f3f7808 */ /* 0x000fe40004800000 */
[----:B------:R-:W-:Y:S02]  /*1f20*/  FSEL R29, R61, -INF , !P1 ;  /* 0xff8000003d1d7808 */ /* 0x000fe40004800000 */
[----:B------:R-:W-:-:S02]  /*1f30*/  FSEL R70, R35, -INF , !P1 ;  /* 0xff80000023467808 */ /* 0x000fc40004800000 */
[----:B------:R-:W-:Y:S01]  /*1f40*/  FSEL R68, R33, -INF , !P1 ;  /* 0xff80000021447808 */ /* 0x000fe20004800000 */
[C---:B------:R-:W-:Y:S01]  /*1f50*/  HMMA.16816.F32 R36, R4.reuse, R12, R128 ;  /* 0x0000000c0424723c */ /* 0x040fe20000001880 */
[-C--:B------:R-:W-:Y:S02]  /*1f60*/  ISETP.GE.AND P1, PT, R3, R28.reuse, PT ;  /* 0x0000001c0300720c */ /* 0x080fe40003f26270 */
[----:B------:R-:W-:Y:S02]  /*1f70*/  IADD3 R3, R0, 0x21, RZ ;  /* 0x0000002100037810 */ /* 0x000fe40007ffe0ff */
[----:B------:R-:W-:Y:S02]  /*1f80*/  ISETP.GE.AND P6, PT, R24, R28, PT ;  /* 0x0000001c1800720c */ /* 0x000fe40003fc6270 */
[----:B------:R-:W-:Y:S01]  /*1f90*/  FSEL R61, R66, -INF , !P0 ;  /* 0xff800000423d7808 */ /* 0x000fe20004000000 */
[----:B------:R-:W-:Y:S01]  /*1fa0*/  HMMA.16816.F32 R52, R4, R26, R84 ;  /* 0x0000001a0434723c */ /* 0x000fe20000001854 */
[----:B------:R-:W-:-:S02]  /*1fb0*/  IADD3 R25, R0, 0x11, RZ ;  /* 0x0000001100197810 */ /* 0x000fc40007ffe0ff */
[----:B------:R-:W-:Y:S02]  /*1fc0*/  FSEL R60, R64, -INF , !P0 ;  /* 0xff800000403c7808 */ /* 0x000fe40004000000 */
[----:B------:R-:W-:Y:S02]  /*1fd0*/  FSEL R76, R22, -INF , !P0 ;  /* 0xff800000164c7808 */ /* 0x000fe40004000000 */
[----:B------:R-:W-:Y:S01]  /*1fe0*/  FSEL R66, R20, -INF , !P0 ;  /* 0xff80000014427808 */ /* 0x000fe20004000000 */
[----:B------:R-:W-:Y:S01]  /*1ff0*/  HMMA.16816.F32 R32, R4, R14, R116 ;  /* 0x0000000e0420723c */ /* 0x000fe20000001874 */
[----:B------:R-:W-:Y:S02]  /*2000*/  ISETP.GE.AND P0, PT, R3, R28, PT ;  /* 0x0000001c0300720c */ /* 0x000fe40003f06270 */
[----:B------:R-:W-:Y:S02]  /*2010*/  IADD3 R3, R0, 0x28, RZ ;  /* 0x0000002800037810 */ /* 0x000fe40007ffe0ff */
[----:B------:R-:W-:-:S02]  /*2020*/  FSEL R30, R65, -INF , !P6 ;  /* 0xff800000411e7808 */ /* 0x000fc40007000000 */
[-C--:B------:R-:W-:Y:S01]  /*2030*/  ISETP.GE.AND P4, PT, R25, R28.reuse, PT ;  /* 0x0000001c1900720c */ /* 0x080fe20003f86270 */
[----:B------:R-:W-:Y:S01]  /*2040*/  HMMA.16816.F32 R12, R8, R14, R92 ;  /* 0x0000000e080c723c */ /* 0x000fe2000000185c */
[----:B------:R-:W-:Y:S02]  /*2050*/  FSEL R65, R23, -INF , !P6 ;  /* 0xff80000017417808 */ /* 0x000fe40007000000 */
[----:B------:R-:W-:Y:S02]  /*2060*/  FSEL R64, R21, -INF , !P6 ;  /* 0xff80000015407808 */ /* 0x000fe40007000000 */
[----:B------:R-:W-:Y:S02]  /*2070*/  FSEL R67, R67, -INF , !P6 ;  /* 0xff80000043437808 */ /* 0x000fe40007000000 */
[----:B------:R-:W-:Y:S01]  /*2080*/  ISETP.GE.AND P6, PT, R3, R28, PT ;  /* 0x0000001c0300720c */ /* 0x000fe20003fc6270 */
[----:B----4-:R-:W-:Y:S01]  /*2090*/  HMMA.16816.F32 R24, R4, R16, R112 ;  /* 0x000000100418723c */ /* 0x010fe20000001870 */
[----:B------:R-:W-:-:S02]  /*20a0*/  IADD3 R3, R0, 0x29, RZ ;  /* 0x0000002900037810 */ /* 0x000fc40007ffe0ff */
[----:B------:R-:W-:Y:S02]  /*20b0*/  FSEL R148, R58, -INF , !P5 ;  /* 0xff8000003a947808 */ /* 0x000fe40006800000 */
[----:B------:R-:W-:Y:S02]  /*20c0*/  FSEL R120, R42, -INF , !P5 ;  /* 0xff8000002a787808 */ /* 0x000fe40006800000 */
[----:B------:R-:W-:Y:S01]  /*20d0*/  FSEL R58, R40, -INF , !P5 ;  /* 0xff800000283a7808 */ /* 0x000fe20006800000 */
[----:B------:R-:W-:Y:S01]  /*20e0*/  HMMA.16816.F32 R20, R4, R18, R104 ;  /* 0x000000120414723c */ /* 0x000fe20000001868 */
[----:B------:R-:W-:Y:S02]  /*20f0*/  FSEL R133, R56, -INF , !P5 ;  /* 0xff80000038857808 */ /* 0x000fe40006800000 */
[----:B------:R-:W-:Y:S02]  /*2100*/  ISETP.GE.AND P5, PT, R3, R28, PT ;  /* 0x0000001c0300720c */ /* 0x000fe40003fa6270 */
[----:B------:R-:W-:-:S02]  /*2110*/  IADD3 R3, R0, 0x30, RZ ;  /* 0x0000003000037810 */ /* 0x000fc40007ffe0ff */
[----:B------:R-:W-:Y:S01]  /*2120*/  FSEL R43, R43, -INF , !P4 ;  /* 0xff8000002b2b7808 */ /* 0x000fe20006000000 */
[C---:B------:R-:W-:Y:S01]  /*2130*/  HMMA.16816.F32 R4, R8.reuse, R16, R88 ;  /* 0x000000100804723c */ /* 0x040fe20000001858 */
[----:B------:R-:W-:Y:S02]  /*2140*/  FSEL R42, R41, -INF , !P4 ;  /* 0xff800000292a7808 */ /* 0x000fe40006000000 */
[----:B------:R-:W-:Y:S02]  /*2150*/  FSEL R139, R59, -INF , !P4 ;  /* 0xff8000003b8b7808 */ /* 0x000fe40006000000 */
[----:B------:R-:W-:Y:S02]  /*2160*/  FSEL R132, R57, -INF , !P4 ;  /* 0xff80000039847808 */ /* 0x000fe40006000000 */
[----:B------:R-:W-:Y:S01]  /*2170*/  FSEL R185, R51, -INF , !P0 ;  /* 0xff80000033b97808 */ /* 0x000fe20004000000 */
[----:B------:R-:W-:Y:S01]  /*2180*/  HMMA.16816.F32 R8, R8, R18, R72 ;  /* 0x000000120808723c */ /* 0x000fe20000001848 */
[----:B------:R-:W-:-:S02]  /*2190*/  FSEL R177, R49, -INF , !P0 ;  /* 0xff80000031b17808 */ /* 0x000fc40004000000 */
[----:B------:R-:W-:Y:S02]  /*21a0*/  FSEL R173, R39, -INF , !P0 ;  /* 0xff80000027ad7808 */ /* 0x000fe40004000000 */
[----:B------:R-:W-:Y:S02]  /*21b0*/  FSEL R166, R37, -INF , !P0 ;  /* 0xff80000025a67808 */ /* 0x000fe40004000000 */
[----:B------:R-:W-:Y:S02]  /*21c0*/  ISETP.GE.AND P4, PT, R3, R28, PT ;  /* 0x0000001c0300720c */ /* 0x000fe40003f86270 */
[----:B------:R-:W-:Y:S02]  /*21d0*/  ISETP.GE.AND P0, PT, R28, 0x41, PT ;  /* 0x000000411c00780c */ /* 0x000fe40003f06270 */
[----:B------:R-:W-:Y:S02]  /*21e0*/  IADD3 R3, R0, 0x31, RZ ;  /* 0x0000003100037810 */ /* 0x000fe40007ffe0ff */
[----:B------:R-:W-:-:S02]  /*21f0*/  FSEL R121, R54, -INF , !P3 ;  /* 0xff80000036797808 */ /* 0x000fc40005800000 */
[----:B------:R-:W-:Y:S02]  /*2200*/  FSEL R41, R52, -INF , !P3 ;  /* 0xff80000034297808 */ /* 0x000fe40005800000 */
[----:B------:R-:W-:Y:S02]  /*2210*/  FSEL R138, R46, -INF , !P3 ;  /* 0xff8000002e8a7808 */ /* 0x000fe40005800000 */
[----:B------:R-:W-:Y:S02]  /*2220*/  FSEL R123, R44, -INF , !P3 ;  /* 0xff8000002c7b7808 */ /* 0x000fe40005800000 */
[----:B------:R-:W-:Y:S02]  /*2230*/  ISETP.GE.AND P3, PT, R3, R28, PT ;  /* 0x0000001c0300720c */ /* 0x000fe40003f66270 */
[C---:B------:R-:W-:Y:S02]  /*2240*/  IADD3 R3, R0.reuse, 0x38, RZ ;  /* 0x0000003800037810 */ /* 0x040fe40007ffe0ff */
[----:B------:R-:W-:-:S02]  /*2250*/  IADD3 R0, R0, 0x39, RZ ;  /* 0x0000003900007810 */ /* 0x000fc40007ffe0ff */
[----:B------:R-:W-:Y:S02]  /*2260*/  FSEL R44, R55, -INF , !P2 ;  /* 0xff800000372c7808 */ /* 0x000fe40005000000 */
[----:B------:R-:W-:Y:S02]  /*2270*/  FSEL R40, R53, -INF , !P2 ;  /* 0xff80000035287808 */ /* 0x000fe40005000000 */
[----:B------:R-:W-:Y:S02]  /*2280*/  FSEL R137, R47, -INF , !P2 ;  /* 0xff8000002f897808 */ /* 0x000fe40005000000 */
[----:B------:R-:W-:Y:S02]  /*2290*/  FSEL R122, R45, -INF , !P2 ;  /* 0xff8000002d7a7808 */ /* 0x000fe40005000000 */
[----:B------:R-:W-:Y:S01]  /*22a0*/  ISETP.GE.AND P2, PT, R3, R28, PT ;  /* 0x0000001c0300720c */ /* 0x000fe20003f46270 */
[----:B------:R-:W-:Y:S01]  /*22b0*/  IMAD R3, R146, 0x20, R144 ;  /* 0x0000002092037824 */ /* 0x000fe200078e0290 */
[----:B------:R-:W-:-:S02]  /*22c0*/  FSEL R184, R50, -INF , !P1 ;  /* 0xff80000032b87808 */ /* 0x000fc40004800000 */
[----:B------:R-:W-:Y:S02]  /*22d0*/  FSEL R175, R38, -INF , !P1 ;  /* 0xff80000026af7808 */ /* 0x000fe40004800000 */
[----:B------:R-:W-:Y:S02]  /*22e0*/  FSEL R167, R36, -INF , !P1 ;  /* 0xff80000024a77808 */ /* 0x000fe40004800000 */
[----:B------:R-:W-:Y:S02]  /*22f0*/  FSEL R176, R48, -INF , !P1 ;  /* 0xff80000030b07808 */ /* 0x000fe40004800000 */
[----:B------:R-:W-:Y:S01]  /*2300*/  ISETP.GE.AND P1, PT, R0, R28, PT ;  /* 0x0000001c0000720c */ /* 0x000fe20003f26270 */
[----:B------:R-:W-:Y:S01]  /*2310*/  IMAD.IADD R0, R145, 0x1, R3 ;  /* 0x0000000191007824 */ /* 0x000fe200078e0203 */
[----:B------:R-:W-:Y:S02]  /*2320*/  FSEL R178, R14, -INF , !P6 ;  /* 0xff8000000eb27808 */ /* 0x000fe40007000000 */
[----:B------:R-:W-:-:S02]  /*2330*/  FSEL R179, R15, -INF , !P5 ;  /* 0xff8000000fb37808 */ /* 0x000fc40006800000 */
[----:B------:R-:W-:Y:S02]  /*2340*/  FSEL R172, R34, -INF , !P6 ;  /* 0xff80000022ac7808 */ /* 0x000fe40007000000 */
[----:B------:R-:W-:Y:S02]  /*2350*/  FSEL R164, R32, -INF , !P6 ;  /* 0xff80000020a47808 */ /* 0x000fe40007000000 */
[----:B------:R-:W-:Y:S02]  /*2360*/  FSEL R174, R35, -INF , !P5 ;  /* 0xff80000023ae7808 */ /* 0x000fe40006800000 */
[----:B------:R-:W-:Y:S02]  /*2370*/  FSEL R165, R33, -INF , !P5 ;  /* 0xff80000021a57808 */ /* 0x000fe40006800000 */
        /* <DEDUP_REMOVED lines=17> */
[----:B------:R-:W-:Y:S01]  /*2490*/  FSEL R197, R9, -INF , !P1 ;  /* 0xff80000009c57808 */ /* 0x000fe20004800000 */
[----:B------:R-:W-:Y:S05]  /*24a0*/  @!P0 BRA `(.L_x_5) ;  /* 0x0000014000008947 */ /* 0x000fea0003800000 */
[----:B------:R-:W-:-:S04]  /*24b0*/  LEA.HI.SX32 R8, R223, 0xfffffffe, 0x1a ;  /* 0xfffffffedf087811 */ /* 0x000fc800078fd2ff */
[----:B------:R-:W-:Y:S01]  /*24c0*/  SHF.R.S32.HI R4, RZ, 0x1f, R8 ;  /* 0x0000001fff047819 */ /* 0x000fe20000011408 */
[----:B------:R-:W-:Y:S02]  /*24d0*/  IMAD R3, R152, R8, RZ ;  /* 0x0000000898037224 */ /* 0x000fe400078e02ff */
[----:B------:R-:W-:-:S04]  /*24e0*/  IMAD.WIDE.U32 R8, R8, R150, R236 ;  /* 0x0000009608087225 */ /* 0x000fc800078e00ec */
[----:B------:R-:W-:Y:S01]  /*24f0*/  IMAD R3, R4, R150, R3 ;  /* 0x0000009604037224 */ /* 0x000fe200078e0203 */
[----:B------:R-:W-:-:S03]  /*2500*/  LEA R4, P2, R8, c[0x0][0x168], 0x1 ;  /* 0x00005a0008047a11 */ /* 0x000fc600078408ff */
[----:B------:R-:W-:Y:S01]  /*2510*/  IMAD.IADD R3, R9, 0x1, R3 ;  /* 0x0000000109037824 */ /* 0x000fe200078e0203 */
[----:B------:R-:W-:-:S04]  /*2520*/  LEA R6, P1, R151, R4, 0x1 ;  /* 0x0000000497067211 */ /* 0x000fc800078208ff */
[----:B------:R-:W-:-:S04]  /*2530*/  LEA.HI.X R5, R8, c[0x0][0x16c], R3, 0x1, P2 ;  /* 0x00005b0008057a11 */ /* 0x000fc800010f0c03 */
[----:B------:R-:W-:Y:S01]  /*2540*/  LEA.HI.X R7, R151, R5, R149, 0x1, P1 ;  /* 0x0000000597077211 */ /* 0x000fe200008f0c95 */
[----:B------:R-:W-:Y:S01]  /*2550*/  @!PT LDS RZ, [RZ] ;  /* 0x00000000fffff984 */ /* 0x000fe20000000800 */
[----:B------:R-:W-:Y:S01]  /*2560*/  @!PT LDS RZ, [RZ] ;  /* 0x00000000fffff984 */ /* 0x000fe20000000800 */
[----:B------:R-:W-:Y:S01]  /*2570*/  @!PT LDS RZ, [RZ] ;  /* 0x00000000fffff984 */ /* 0x000fe20000000800 */
[----:B------:R1:W-:Y:S04]  /*2580*/  LDGSTS.E.BYPASS.LTC128B.128 [R222+0x6000], [R4.64] ;  /* 0x0600000004de7fae */ /* 0x0003e8000b901d46 */
[----:B------:R1:W-:Y:S04]  /*2590*/  LDGSTS.E.BYPASS.LTC128B.128 [R222+0x7000], [R4.64+0x40] ;  /* 0x0700004004de7fae */ /* 0x0003e8000b901d46 */
[----:B------:R1:W-:Y:S04]  /*25a0*/  LDGSTS.E.BYPASS.LTC128B.128 [R222+0x8000], [R4.64+0x80] ;  /* 0x0800008004de7fae */ /* 0x0003e8000b901d46 */
[----:B------:R1:W-:Y:S04]  /*25b0*/  LDGSTS.E.BYPASS.LTC128B.128 [R222+0x6800], [R6.64] ;  /* 0x0680000006de7fae */ /* 0x0003e8000b901d46 */
[----:B------:R1:W-:Y:S04]  /*25c0*/  LDGSTS.E.BYPASS.LTC128B.128 [R222+0x7800], [R6.64+0x40] ;  /* 0x0780004006de7fae */ /* 0x0003e8000b901d46 */
[----:B------:R1:W-:Y:S04]  /*25d0*/  LDGSTS.E.BYPASS.LTC128B.128 [R222+0x8800], [R6.64+0x80] ;  /* 0x0880008006de7fae */ /* 0x0003e8000b901d46 */
[----:B------:R-:W0:Y:S02]  /*25e0*/  LDGDEPBAR ;  /* 0x00000000000079af */ /* 0x000e240000000000 */
.L_x_5:
[----:B------:R-:W-:Y:S02]  /*25f0*/  FMNMX.FTZ R3, R31, R29, !PT ;  /* 0x0000001d1f037209 */ /* 0x000fe40007810000 */
[----:B-1----:R-:W-:-:S02]  /*2600*/  FMNMX.FTZ R5, R69, R68, !PT ;  /* 0x0000004445057209 */ /* 0x002fc40007810000 */
[----:B------:R-:W-:Y:S02]  /*2610*/  FMNMX.FTZ R3, R60, R3, !PT ;  /* 0x000000033c037209 */ /* 0x000fe40007810000 */
[----:B------:R-:W-:Y:S02]  /*2620*/  FMNMX.FTZ R5, R66, R5, !PT ;  /* 0x0000000542057209 */ /* 0x000fe40007810000 */
[----:B------:R-:W-:Y:S02]  /*2630*/  FMNMX.FTZ R3, R30, R3, !PT ;  /* 0x000000031e037209 */ /* 0x000fe40007810000 */
[----:B------:R-:W-:Y:S02]  /*2640*/  SHF.L.U32 R216, R0, 0x1, RZ ;  /* 0x0000000100d87819 */ /* 0x000fe400000006ff */
[----:B------:R-:W-:Y:S02]  /*2650*/  FMNMX.FTZ R3, R58, R3, !PT ;  /* 0x000000033a037209 */ /* 0x000fe40007810000 */
[----:B------:R-:W-:Y:S01]  /*2660*/  LEA R218, R2, R216, 0x1 ;  /* 0x000000d802da7211 */ /* 0x000fe200078e08ff */
[----:B------:R-:W-:Y:S01]  /*2670*/  LDSM.16.MT88.4 R24, [R216+0x9000] ;  /* 0x00900000d818783b */ /* 0x000fe20000004200 */
[----:B------:R-:W-:-:S03]  /*2680*/  FMNMX.FTZ R3, R42, R3, !PT ;  /* 0x000000032a037209 */ /* 0x000fc60007810000 */
[----:B------:R-:W-:Y:S01]  /*2690*/  LDSM.16.MT88.4 R16, [R218+0x9000] ;  /* 0x00900000da10783b */ /* 0x000fe20000004200 */
[----:B------:R-:W-:Y:S02]  /*26a0*/  FMNMX.FTZ R4, R41, R3, !PT ;  /* 0x0000000329047209 */ /* 0x000fe40007810000 */
[----:B------:R-:W-:Y:S01]  /*26b0*/  FMNMX.FTZ R3, R62, R63, !PT ;  /* 0x0000003f3e037209 */ /* 0x000fe20007810000 */
[----:B------:R-:W-:Y:S01]  /*26c0*/  LDSM.16.MT88.4 R20, [R216+0xa000] ;  /* 0x00a00000d814783b */ /* 0x000fe20000004200 */
[----:B------:R-:W-:Y:S02]  /*26d0*/  FMNMX.FTZ R4, R40, R4, !PT ;  /* 0x0000000428047209 */ /* 0x000fe40007810000 */
[----:B------:R-:W-:Y:S01]  /*26e0*/  FMNMX.FTZ R3, R61, R3, !PT ;  /* 0x000000033d037209 */ /* 0x000fe20007810000 */
[----:B------:R-:W-:Y:S01]  /*26f0*/  LDSM.16.MT88.4 R32, [R216+0xb000] ;  /* 0x00b00000d820783b */ /* 0x000fe20000004200 */
[----:B------:R-:W-:Y:S02]  /*2700*/  FMNMX.FTZ R4, R167, R4, !PT ;  /* 0x00000004a7047209 */ /* 0x000fe40007810000 */
[----:B------:R-:W-:Y:S01]  /*2710*/  FMNMX.FTZ R3, R67, R3, !PT ;  /* 0x0000000343037209 */ /* 0x000fe20007810000 */
[----:B------:R-:W-:Y:S01]  /*2720*/  LDSM.16.MT88.4 R36, [R218+0xb000] ;  /* 0x00b00000da24783b */ /* 0x000fe20000004200 */
[----:B------:R-:W-:-:S02]  /*2730*/  FMNMX.FTZ R4, R166, R4, !PT ;  /* 0x00000004a6047209 */ /* 0x000fc40007810000 */
[----:B------:R-:W-:Y:S02]  /*2740*/  FMNMX.FTZ R3, R120, R3, !PT ;  /* 0x0000000378037209 */ /* 0x000fe40007810000 */
[----:B------:R-:W-:Y:S02]  /*2750*/  FMNMX.FTZ R4, R164, R4, !PT ;  /* 0x00000004a4047209 */ /* 0x000fe40007810000 */
[----:B------:R-:W-:Y:S02]  /*2760*/  FMNMX.FTZ R3, R43, R3, !PT ;  /* 0x000000032b037209 */ /* 0x000fe40007810000 */
[----:B------:R-:W-:Y:S02]  /*2770*/  FMNMX.FTZ R4, R165, R4, !PT ;  /* 0x00000004a5047209 */ /* 0x000fe40007810000 */
[----:B------:R-:W-:Y:S02]  /*2780*/  FMNMX.FTZ R3, R121, R3, !PT ;  /* 0x0000000379037209 */ /* 0x000fe40007810000 */
        /* <DEDUP_REMOVED lines=8> */
[----:B------:R-:W-:Y:S01]  /*2810*/  FMNMX.FTZ R3, R172, R3, !PT ;  /* 0x00000003ac037209 */ /* 0x000fe20007810000 */
[----:B------:R-:W1:Y:S01]  /*2820*/  SHFL.BFLY PT, R6, R134, 0x2, 0x1f ;  /* 0x0c401f0086067f89 */ /* 0x000e6200000e0000 */
        /* <DEDUP_REMOVED lines=13> */
[----:B-1----:R-:W-:Y:S01]  /*2900*/  FMNMX.FTZ R134, R134, R6, !PT ;  /* 0x0000000686867209 */ /* 0x002fe20007810000 */
[----:B------:R-:W1:Y:S01]  /*2910*/  SHFL.BFLY PT, R5, R7, 0x2, 0x1f ;  /* 0x0c401f0007057f89 */ /* 0x000e6200000e0000 */
[----:B------:R-:W-:Y:S02]  /*2920*/  FMNMX.FTZ R3, R65, R3, !PT ;  /* 0x0000000341037209 */ /* 0x000fe40007810000 */
[----:B------:R-:W-:Y:S01]  /*2930*/  FMNMX.FTZ R4, R14, R4, !PT ;  /* 0x000000040e047209 */ /* 0x000fe20007810000 */
[----:B------:R-:W2:Y:S01]  /*2940*/  SHFL.BFLY PT, R8, R134, 0x1, 0x1f ;  /* 0x0c201f0086087f89 */ /* 0x000ea200000e0000 */
        /* <DEDUP_REMOVED lines=10> */
[----:B-1----:R-:W-:Y:S02]  /*29f0*/  FMNMX.FTZ R7, R7, R5, !PT ;  /* 0x0000000507077209 */ /* 0x002fe40007810000 */
[----:B------:R-:W-:Y:S01]  /*2a00*/  FMNMX.FTZ R3, R185, R3, !PT ;  /* 0x00000003b9037209 */ /* 0x000fe20007810000 */
[----:B------:R-:W1:Y:S01]  /*2a10*/  SHFL.BFLY PT, R5, R6, 0x2, 0x1f ;  /* 0x0c401f0006057f89 */ /* 0x000e6200000e0000 */
[----:B--2---:R-:W-:-:S02]  /*2a20*/  FMNMX.FTZ R134, R134, R8, !PT ;  /* 0x0000000886867209 */ /* 0x004fc40007810000 */
[----:B------:R-:W-:Y:S01]  /*2a30*/  FMNMX.FTZ R3, R178, R3, !PT ;  /* 0x00000003b2037209 */ /* 0x000fe20007810000 */
[----:B------:R-:W2:Y:S01]  /*2a40*/  SHFL.BFLY PT, R8, R7, 0x1, 0x1f ;  /* 0x0c201f0007087f89 */ /* 0x000ea200000e0000 */
[C---:B------:R-:W-:Y:S01]  /*2a50*/  FSETP.NEU.FTZ.AND P1, PT, R134.reuse, -INF , PT ;  /* 0xff8000008600780b */ /* 0x040fe20003f3d000 */
[----:B------:R-:W-:Y:S01]  /*2a60*/  FMUL.FTZ R13, R134, c[0x0][0x23c] ;  /* 0x00008f00860d7a20 */ /* 0x000fe20000410000 */
[----:B------:R-:W-:-:S04]  /*2a70*/  FMNMX.FTZ R3, R179, R3, !PT ;  /* 0x00000003b3037209 */ /* 0x000fc80007810000 */
[----:B------:R-:W-:Y:S02]  /*2a80*/  FMNMX.FTZ R3, R199, R3, !PT ;  /* 0x00000003c7037209 */ /* 0x000fe40007810000 */
[----:B------:R-:W-:Y:S02]  /*2a90*/  FSEL R13, R13, RZ, P1 ;  /* 0x000000ff0d0d7208 */ /* 0x000fe40000800000 */
[----:B------:R-:W-:-:S03]  /*2aa0*/  FMNMX.FTZ R4, R201, R3, !PT ;  /* 0x00000003c9047209 */ /* 0x000fc60007810000 */
[----:B------:R-:W-:Y:S01]  /*2ab0*/  FFMA.FTZ R3, R31, c[0x0][0x23c], -R13 ;  /* 0x00008f001f037a23 */ /* 0x000fe2000001080d */
[----:B------:R-:W-:-:S03]  /*2ac0*/  FMNMX.FTZ R4, R198, R4, !PT ;  /* 0x00000004c6047209 */ /* 0x000fc60007810000 */
[----:B------:R2:W-:Y:S01]  /*2ad0*/  MUFU.EX2 R183, R3 ;  /* 0x0000000300b77308 */ /* 0x0005e20000000800 */
[----:B------:R-:W-:Y:S02]  /*2ae0*/  FMNMX.FTZ R4, R200, R4, !PT ;  /* 0x00000004c8047209 */ /* 0x000fe40007810000 */
[----:B-1----:R-:W-:Y:S01]  /*2af0*/  FMNMX.FTZ R6, R6, R5, !PT ;  /* 0x0000000506067209 */ /* 0x002fe20007810000 */
[----:B------:R-:W-:-:S04]  /*2b00*/  FFMA.FTZ R5, R29, c[0x0][0x23c], -R13 ;  /* 0x00008f001d057a23 */ /* 0x000fc8000001080d */
[----:B------:R1:W-:Y:S01]  /*2b10*/  MUFU.EX2 R207, R5 ;  /* 0x0000000500cf7308 */ /* 0x0003e20000000800 */
[----:B--2---:R-:W-:Y:S02]  /*2b20*/  FMNMX.FTZ R3, R7, R8, !PT ;  /* 0x0000000807037209 */ /* 0x004fe40007810000 */
[----:B------:R-:W2:Y:S02]  /*2b30*/  SHFL.BFLY PT, R7, R4, 0x2, 0x1f ;  /* 0x0c401f0004077f89 */ /* 0x000ea400000e0000 */
[C---:B------:R-:W-:Y:S01]  /*2b40*/  FSETP.NEU.FTZ.AND P1, PT, R3.reuse, -INF , PT ;  /* 0xff8000000300780b */ /* 0x040fe20003f3d000 */
[----:B------:R-:W-:Y:S01]  /*2b50*/  FMUL.FTZ R12, R3, c[0x0][0x23c] ;  /* 0x00008f00030c7a20 */ /* 0x000fe20000410000 */
[----:B------:R-:W3:Y:S01]  /*2b60*/  SHFL.BFLY PT, R8, R6, 0x1, 0x1f ;  /* 0x0c201f0006087f89 */ /* 0x000ee200000e0000 */
[----:B-1----:R-:W-:-:S03]  /*2b70*/  FFMA.FTZ R5, R60, c[0x0][0x23c], -R13 ;  /* 0x00008f003c057a23 */ /* 0x002fc6000001080d */
[----:B------:R-:W-:Y:S01]  /*2b80*/  FSEL R12, R12, RZ, P1 ;  /* 0x000000ff0c0c7208 */ /* 0x000fe20000800000 */
[----:B------:R1:W-:Y:S04]  /*2b90*/  MUFU.EX2 R181, R5 ;  /* 0x0000000500b57308 */ /* 0x0003e80000000800 */
[--C-:B------:R-:W-:Y:S02]  /*2ba0*/  FFMA.FTZ R0, R63, c[0x0][0x23c], -R12.reuse ;  /* 0x00008f003f007a23 */ /* 0x100fe4000001080c */
[----:B------:R-:W-:Y:S02]  /*2bb0*/  FFMA.FTZ R2, R67, c[0x0][0x23c], -R12 ;  /* 0x00008f0043027a23 */ /* 0x000fe4000001080c */
[----:B------:R4:W-:Y:S01]  /*2bc0*/  MUFU.EX2 R203, R0 ;  /* 0x0000000000cb7308 */ /* 0x0009e20000000800 */
[----:B--2---:R-:W-:Y:S01]  /*2bd0*/  FMNMX.FTZ R4, R4, R7, !PT ;  /* 0x0000000704047209 */ /* 0x004fe20007810000 */
[----:B-1----:R-:W-:-:S06]  /*2be0*/  FFMA.FTZ R5, R30, c[0x0][0x23c], -R13 ;  /* 0x00008f001e057a23 */ /* 0x002fcc000001080d */
[----:B------:R-:W-:Y:S01]  /*2bf0*/  MUFU.EX2 R150, R2 ;  /* 0x0000000200967308 */ /* 0x000fe20000000800 */
[----:B---3--:R-:W-:Y:S01]  /*2c00*/  FMNMX.FTZ R136, R6, R8, !PT ;  /* 0x0000000806887209 */ /* 0x008fe20007810000 */
[----:B------:R-:W-:Y:S03]  /*2c10*/  LDSM.16.MT88.4 R28, [R218+0xa000] ;  /* 0x00a00000da1c783b */ /* 0x000fe60000004200 */
[----:B------:R-:W-:Y:S01]  /*2c20*/  FSETP.NEU.FTZ.AND P1, PT, R136, -INF , PT ;  /* 0xff8000008800780b */ /* 0x000fe20003f3d000 */
[--C-:B----4-:R-:W-:Y:S02]  /*2c30*/  FFMA.FTZ R0, R61, c[0x0][0x23c], -R12.reuse ;  /* 0x00008f003d007a23 */ /* 0x110fe4000001080c */
[----:B------:R1:W2:Y:S08]  /*2c40*/  MUFU.EX2 R149, R5 ;  /* 0x0000000500957308 */ /* 0x0002b00000000800 */
[----:B------:R3:W4:Y:S01]  /*2c50*/  MUFU.EX2 R226, R0 ;  /* 0x0000000000e27308 */ /* 0x0007220000000800 */
[----:B-1----:R-:W-:Y:S01]  /*2c60*/  FFMA.FTZ R5, R62, c[0x0][0x23c], -R12 ;  /* 0x00008f003e057a23 */ /* 0x002fe2000001080c */
[----:B--2---:R-:W-:-:S06]  /*2c70*/  F2FP.PACK_AB R6, R149, R181 ;  /* 0x000000b59506723e */ /* 0x004fcc00000000ff */
[----:B------:R1:W2:Y:S01]  /*2c80*/  MUFU.EX2 R204, R5 ;  /* 0x0000000500cc7308 */ /* 0x0002a20000000800 */
[----:B---3--:R-:W-:Y:S01]  /*2c90*/  FMUL.FTZ R0, R136, c[0x0][0x23c] ;  /* 0x00008f0088007a20 */ /* 0x008fe20000410000 */
[----:B----4-:R-:W-:-:S04]  /*2ca0*/  F2FP.PACK_AB R7, R150, R226 ;  /* 0x000000e29607723e */ /* 0x010fc800000000ff */
[----:B------:R-:W-:-:S05]  /*2cb0*/  FSEL R0, R0, RZ, P1 ;  /* 0x000000ff00007208 */ /* 0x000fca0000800000 */
[--C-:B------:R-:W-:Y:S01]  /*2cc0*/  FFMA.FTZ R2, R69, c[0x0][0x23c], -R0.reuse ;  /* 0x00008f0045027a23 */ /* 0x100fe20000010800 */
[----:B-1----:R-:W1:Y:S01]  /*2cd0*/  SHFL.BFLY PT, R5, R4, 0x1, 0x1f ;  /* 0x0c201f0004057f89 */ /* 0x002e6200000e0000 */
[--C-:B------:R-:W-:Y:S02]  /*2ce0*/  FFMA.FTZ R8, R66, c[0x0][0x23c], -R0.reuse ;  /* 0x00008f0042087a23 */ /* 0x100fe40000010800 */
[----:B------:R3:W-:Y:S08]  /*2cf0*/  MUFU.EX2 R227, R2 ;  /* 0x0000000200e37308 */ /* 0x0007f00000000800 */
[----:B------:R4:W-:Y:S01]  /*2d00*/  MUFU.EX2 R205, R8 ;  /* 0x0000000800cd7308 */ /* 0x0009e20000000800 */
[----:B---3--:R-:W-:-:S07]  /*2d10*/  FFMA.FTZ R2, R68, c[0x0][0x23c], -R0 ;  /* 0x00008f0044027a23 */ /* 0x008fce0000010800 */
[----:B------:R3:W-:Y:S01]  /*2d20*/  MUFU.EX2 R225, R2 ;  /* 0x0000000200e17308 */ /* 0x0007e20000000800 */
[----:B-1----:R-:W-:Y:S01]  /*2d30*/  FMNMX.FTZ R135, R4, R5, !PT ;  /* 0x0000000504877209 */ /* 0x002fe20007810000 */
[----:B----4-:R-:W-:Y:S01]  /*2d40*/  FFMA.FTZ R8, R64, c[0x0][0x23c], -R0 ;  /* 0x00008f0040087a23 */ /* 0x010fe20000010800 */
[----:B------:R-:W-:Y:S02]  /*2d50*/  F2FP.PACK_AB R4, R207, R183 ;  /* 0x000000b7cf04723e */ /* 0x000fe400000000ff */
[----:B------:R-:W-:-:S03]  /*2d60*/  FSETP.NEU.FTZ.AND P1, PT, R135, -INF , PT ;  /* 0xff8000008700780b */ /* 0x000fc60003f3d000 */
[----:B------:R-:W1:Y:S01]  /*2d70*/  MUFU.EX2 R182, R8 ;  /* 0x0000000800b67308 */ /* 0x000e620000000800 */
[----:B--2---:R-:W-:Y:S01]  /*2d80*/  F2FP.PACK_AB R5, R203, R204 ;  /* 0x000000cccb05723e */ /* 0x004fe200000000ff */
[----:B---3--:R-:W-:-:S06]  /*2d90*/  FMUL.FTZ R2, R135, c[0x0][0x23c] ;  /* 0x00008f0087027a20 */ /* 0x008fcc0000410000 */
[----:B------:R-:W-:Y:S01]  /*2da0*/  HMMA.16816.F32 R112, R4, R24, RZ ;  /* 0x000000180470723c */ /* 0x000fe200000018ff */
[----:B------:R-:W-:Y:S02]  /*2db0*/  FSEL R2, R2, RZ, P1 ;  /* 0x000000ff02027208 */ /* 0x000fe40000800000 */
[----:B-1----:R-:W-:-:S05]  /*2dc0*/  F2FP.PACK_AB R10, R182, R205 ;  /* 0x000000cdb60a723e */ /* 0x002fca00000000ff */
[----:B------:R-:W-:Y:S01]  /*2dd0*/  HMMA.16816.F32 R108, R4, R16, RZ ;  /* 0x00000010046c723c */ /* 0x000fe200000018ff */
[----:B------:R-:W-:-:S04]  /*2de0*/  FFMA.FTZ R8, R71, c[0x0][0x23c], -R2 ;  /* 0x00008f0047087a23 */ /* 0x000fc80000010802 */
[----:B------:R1:W-:Y:S03]  /*2df0*/  MUFU.EX2 R206, R8 ;  /* 0x0000000800ce7308 */ /* 0x0003e60000000800 */
[C---:B------:R-:W-:Y:S08]  /*2e00*/  HMMA.16816.F32 R104, R4.reuse, R20, RZ ;  /* 0x000000140468723c */ /* 0x040ff000000018ff */
[----:B------:R-:W-:Y:S01]  /*2e10*/  HMMA.16816.F32 R100, R4, R28, RZ ;  /* 0x0000001c0464723c */ /* 0x000fe200000018ff */
[----:B-1----:R-:W-:-:S07]  /*2e20*/  FFMA.FTZ R8, R70, c[0x0][0x23c], -R2 ;  /* 0x00008f0046087a23 */ /* 0x002fce0000010802 */
[C---:B------:R-:W-:Y:S01]  /*2e30*/  HMMA.16816.F32 R96, R4.reuse, R32, RZ ;  /* 0x000000200460723c */ /* 0x040fe200000018ff */
[----:B------:R1:W2:Y:S07]  /*2e40*/  MUFU.EX2 R252, R8 ;  /* 0x0000000800fc7308 */ /* 0x0002ae0000000800 */
[C---:B------:R-:W-:Y:S08]  /*2e50*/  HMMA.16816.F32 R92, R4.reuse, R36, RZ ;  /* 0x00000024045c723c */ /* 0x040ff000000018ff */
[----:B------:R-:W-:Y:S01]  /*2e60*/  HMMA.16816.F32 R88, R4, R26, RZ ;  /* 0x0000001a0458723c */ /* 0x000fe200000018ff */
[----:B-1----:R-:W-:Y:S01]  /*2e70*/  FFMA.FTZ R8, R76, c[0x0][0x23c], -R2 ;  /* 0x00008f004c087a23 */ /* 0x002fe20000010802 */
[----:B--2---:R-:W-:-:S03]  /*2e80*/  F2FP.PACK_AB R9, R252, R206 ;  /* 0x000000cefc09723e */ /* 0x004fc600000000ff */
        /* <DEDUP_REMOVED lines=8> */
[----:B-1----:R-:W-:-:S02]  /*2f10*/  F2FP.PACK_AB R8, R225, R227 ;  /* 0x000000e3e108723e */ /* 0x002fc400000000ff */
[----:B--2---:R-:W-:-:S04]  /*2f20*/  F2FP.PACK_AB R11, R208, R180 ;  /* 0x000000b4d00b723e */ /* 0x004fc800000000ff */
[----:B------:R-:W-:-:S03]  /*2f30*/  FFMA.FTZ R4, R58, c[0x0][0x23c], -R13 ;  /* 0x00008f003a047a23 */ /* 0x000fc6000001080d */
[C---:B------:R-:W-:Y:S01]  /*2f40*/  HMMA.16816.F32 R68, R8.reuse, R24, RZ ;  /* 0x000000180844723c */ /* 0x040fe200000018ff */
[----:B------:R1:W-:Y:S07]  /*2f50*/  MUFU.EX2 R151, R4 ;  /* 0x0000000400977308 */ /* 0x0003ee0000000800 */
[C---:B------:R-:W-:Y:S01]  /*2f60*/  HMMA.16816.F32 R128, R8.reuse, R26, RZ ;  /* 0x0000001a0880723c */ /* 0x040fe200000018ff */
[----:B------:R-:W2:Y:S07]  /*2f70*/  LDSM.16.MT88.4 R24, [R216+0x9400] ;  /* 0x00940000d818783b */ /* 0x000eae0000004200 */
[----:B------:R-:W-:Y:S01]  /*2f80*/  HMMA.16816.F32 R60, R8, R16, RZ ;  /* 0x00000010083c723c */ /* 0x000fe200000018ff */
[----:B-1----:R-:W-:-:S04]  /*2f90*/  FFMA.FTZ R4, R42, c[0x0][0x23c], -R13 ;  /* 0x00008f002a047a23 */ /* 0x002fc8000001080d */
[----:B------:R1:W-:Y:S03]  /*2fa0*/  MUFU.EX2 R152, R4 ;  /* 0x0000000400987308 */ /* 0x0003e60000000800 */
[C---:B------:R-:W-:Y:S01]  /*2fb0*/  HMMA.16816.F32 R124, R8.reuse, R18, RZ ;  /* 0x00000012087c723c */ /* 0x040fe200000018ff */
[----:B------:R-:W-:Y:S07]  /*2fc0*/  LDSM.16.MT88.4 R16, [R216+0xa400] ;  /* 0x00a40000d810783b */ /* 0x000fee0000004200 */
[----:B------:R-:W-:Y:S01]  /*2fd0*/  HMMA.16816.F32 R56, R8, R20, RZ ;  /* 0x000000140838723c */ /* 0x000fe200000018ff */
[----:B-1----:R-:W-:-:S07]  /*2fe0*/  FFMA.FTZ R4, R41, c[0x0][0x23c], -R13 ;  /* 0x00008f0029047a23 */ /* 0x002fce000001080d */
[C---:B------:R-:W-:Y:S01]  /*2ff0*/  HMMA.16816.F32 R116, R8.reuse, R22, RZ ;  /* 0x000000160874723c */ /* 0x040fe200000018ff */
[----:B------:R1:W-:Y:S01]  /*3000*/  MUFU.EX2 R156, R4 ;  /* 0x00000004009c7308 */ /* 0x0003e20000000800 */
[----:B------:R-:W-:Y:S06]  /*3010*/  LDSM.16.MT88.4 R20, [R218+0x9400] ;  /* 0x00940000da14783b */ /* 0x000fec0000004200 */
[C---:B------:R-:W-:Y:S08]  /*3020*/  HMMA.16816.F32 R52, R8.reuse, R28, RZ ;  /* 0x0000001c0834723c */ /* 0x040ff000000018ff */
[C---:B------:R-:W-:Y:S01]  /*3030*/  HMMA.16816.F32 R140, R8.reuse, R30, RZ ;  /* 0x0000001e088c723c */ /* 0x040fe200000018ff */
[----:B-1----:R-:W-:Y:S01]  /*3040*/  FFMA.FTZ R4, R40, c[0x0][0x23c], -R13 ;  /* 0x00008f0028047a23 */ /* 0x002fe2000001080d */
[----:B------:R-:W-:Y:S03]  /*3050*/  LDSM.16.MT88.4 R28, [R218+0xa400] ;  /* 0x00a40000da1c783b */ /* 0x000fe60000004200 */
[----:B------:R1:W-:Y:S03]  /*3060*/  MUFU.EX2 R202, R4 ;  /* 0x0000000400ca7308 */ /* 0x0003e60000000800 */
[C---:B------:R-:W-:Y:S08]  /*3070*/  HMMA.16816.F32 R48, R8.reuse, R32, RZ ;  /* 0x000000200830723c */ /* 0x040ff000000018ff */
[----:B------:R-:W-:Y:S01]  /*3080*/  HMMA.16816.F32 R144, R8, R34, RZ ;  /* 0x000000220890723c */ /* 0x000fe200000018ff */
[----:B------:R-:W3:Y:S01]  /*3090*/  LDSM.16.MT88.4 R32, [R216+0xb400] ;  /* 0x00b40000d820783b */ /* 0x000ee20000004200 */
[----:B-1----:R-:W-:-:S04]  /*30a0*/  FFMA.FTZ R4, R120, c[0x0][0x23c], -R12 ;  /* 0x00008f0078047a23 */ /* 0x002fc8000001080c */
[----:B------:R1:W-:Y:S02]  /*30b0*/  MUFU.EX2 R233, R4 ;  /* 0x0000000400e97308 */ /* 0x0003e40000000800 */
[--C-:B-1----:R-:W-:Y:S02]  /*30c0*/  FFMA.FTZ R4, R43, c[0x0][0x23c], -R12.reuse ;  /* 0x00008f002b047a23 */ /* 0x102fe4000001080c */
[----:B------:R-:W1:Y:S04]  /*30d0*/  LDSM.16.MT88.4 R40, [R218+0xb400] ;  /* 0x00b40000da28783b */ /* 0x000e680000004200 */
[----:B------:R4:W5:Y:S02]  /*30e0*/  MUFU.EX2 R251, R4 ;  /* 0x0000000400fb7308 */ /* 0x0009640000000800 */
[----:B----4-:R-:W-:Y:S01]  /*30f0*/  FFMA.FTZ R4, R121, c[0x0][0x23c], -R12 ;  /* 0x00008f0079047a23 */ /* 0x010fe2000001080c */
[----:B-----5:R-:W-:-:S05]  /*3100*/  F2FP.PACK_AB R5, R251, R233 ;  /* 0x000000e9fb05723e */ /* 0x020fca00000000ff */
[----:B------:R4:W-:Y:S02]  /*3110*/  MUFU.EX2 R250, R4 ;  /* 0x0000000400fa7308 */ /* 0x0009e40000000800 */
[----:B----4-:R-:W-:Y:S02]  /*3120*/  FFMA.FTZ R4, R44, c[0x0][0x23c], -R12 ;  /* 0x00008f002c047a23 */ /* 0x010fe4000001080c */
[----:B------:R-:W-:Y:S04]  /*3130*/  HMMA.16816.F32 R44, R8, R36, RZ ;  /* 0x00000024082c723c */ /* 0x000fe800000018ff */
[----:B------:R4:W5:Y:S02]  /*3140*/  MUFU.EX2 R234, R4 ;  /* 0x0000000400ea7308 */ /* 0x0009640000000800 */
[----:B----4-:R-:W-:Y:S01]  /*3150*/  FFMA.FTZ R4, R133, c[0x0][0x23c], -R0 ;  /* 0x00008f0085047a23 */ /* 0x010fe20000010800 */
[----:B-----5:R-:W-:Y:S01]  /*3160*/  F2FP.PACK_AB R7, R234, R250 ;  /* 0x000000faea07723e */ /* 0x020fe200000000ff */
[----:B------:R-:W-:-:S04]  /*3170*/  IMAD.MOV.U32 R133, RZ, RZ, R207 ;  /* 0x000000ffff857224 */ /* 0x000fc800078e00cf */
[----:B------:R4:W-:Y:S02]  /*3180*/  MUFU.EX2 R232, R4 ;  /* 0x0000000400e87308 */ /* 0x0009e40000000800 */
[----:B----4-:R-:W-:Y:S02]  /*3190*/  FFMA.FTZ R4, R132, c[0x0][0x23c], -R0 ;  /* 0x00008f0084047a23 */ /* 0x010fe40000010800 */
[----:B------:R-:W-:Y:S02]  /*31a0*/  IMAD.MOV.U32 R132, RZ, RZ, R152 ;  /* 0x000000ffff847224 */ /* 0x000fe400078e0098 */
[----:B------:R-:W-:Y:S02]  /*31b0*/  HMMA.16816.F32 R152, R8, R38, RZ ;  /* 0x000000260898723c */ /* 0x000fe400000018ff */
[----:B------:R4:W5:Y:S01]  /*31c0*/  MUFU.EX2 R231, R4 ;  /* 0x0000000400e77308 */ /* 0x0009620000000800 */
[----:B------:R-:W-:Y:S04]  /*31d0*/  LDSM.16.MT88.4 R36, [R218+0xb800] ;  /* 0x00b80000da24783b */ /* 0x000fe80000004200 */
[----:B------:R-:W-:Y:S01]  /*31e0*/  FFMA.FTZ R8, R123, c[0x0][0x23c], -R0 ;  /* 0x00008f007b087a23 */ /* 0x000fe20000010800 */
[----:B------:R-:W-:-:S02]  /*31f0*/  MOV R9, R156 ;  /* 0x0000009c00097202 */ /* 0x000fc40000000f00 */
[----:B------:R-:W-:Y:S01]  /*3200*/  MOV R11, R206 ;  /* 0x000000ce000b7202 */ /* 0x000fe20000000f00 */
[----:B------:R1:W-:Y:S01]  /*3210*/  MUFU.EX2 R230, R8 ;  /* 0x0000000800e67308 */ /* 0x0003e20000000800 */
[----:B------:R-:W-:Y:S02]  /*3220*/  F2FP.PACK_AB R6, R202, R9 ;  /* 0x00000009ca06723e */ /* 0x000fe400000000ff */
[----:B------:R-:W-:Y:S02]  /*3230*/  MOV R10, R183 ;  /* 0x000000b7000a7202 */ /* 0x000fe40000000f00 */
[----:B----4-:R-:W-:-:S07]  /*3240*/  F2FP.PACK_AB R4, R132, R151 ;  /* 0x000000978404723e */ /* 0x010fce00000000ff */
[----:B--2---:R-:W-:Y:S01]  /*3250*/  HMMA.16816.F32 R168, R4, R24, R112 ;  /* 0x0000001804a8723c */ /* 0x004fe20000001870 */
[----:B-1----:R-:W-:-:S04]  /*3260*/  FFMA.FTZ R8, R122, c[0x0][0x23c], -R0 ;  /* 0x00008f007a087a23 */ /* 0x002fc80000010800 */
[----:B------:R1:W-:Y:S03]  /*3270*/  MUFU.EX2 R229, R8 ;  /* 0x0000000800e57308 */ /* 0x0003e60000000800 */
[C---:B---3--:R-:W-:Y:S08]  /*3280*/  HMMA.16816.F32 R112, R4.reuse, R32, R96 ;  /* 0x000000200470723c */ /* 0x048ff00000001860 */
[----:B------:R-:W-:Y:S01]  /*3290*/  HMMA.16816.F32 R96, R4, R30, R76 ;  /* 0x0000001e0460723c */ /* 0x000fe2000000184c */
[----:B-1----:R-:W-:-:S06]  /*32a0*/  FFMA.FTZ R8, R148, c[0x0][0x23c], -R2 ;  /* 0x00008f0094087a23 */ /* 0x002fcc0000010802 */
[----:B------:R-:W-:Y:S01]  /*32b0*/  MOV R79, R208 ;  /* 0x000000d0004f7202 */ /* 0x000fe20000000f00 */
[----:B------:R-:W-:Y:S01]  /*32c0*/  HMMA.16816.F32 R160, R4, R20, R108 ;  /* 0x0000001404a0723c */ /* 0x000fe2000000186c */
[----:B------:R-:W-:Y:S01]  /*32d0*/  IMAD.MOV.U32 R78, RZ, RZ, R182 ;  /* 0x000000ffff4e7224 */ /* 0x000fe200078e00b6 */
[----:B------:R1:W-:Y:S01]  /*32e0*/  MUFU.EX2 R224, R8 ;  /* 0x0000000800e07308 */ /* 0x0003e20000000800 */
[----:B------:R-:W-:Y:S02]  /*32f0*/  MOV R77, R181 ;  /* 0x000000b5004d7202 */ /* 0x000fe40000000f00 */
[----:B------:R-:W-:-:S03]  /*3300*/  MOV R76, R180 ;  /* 0x000000b4004c7202 */ /* 0x000fc60000000f00 */
[C---:B------:R-:W-:Y:S08]  /*3310*/  HMMA.16816.F32 R156, R4.reuse, R16, R104 ;  /* 0x00000010049c723c */ /* 0x040ff00000001868 */
[----:B------:R-:W-:Y:S01]  /*3320*/  HMMA.16816.F32 R120, R4, R28, R100 ;  /* 0x0000001c0478723c */ /* 0x000fe20000001864 */
[----:B-1----:R-:W-:Y:S01]  /*3330*/  FFMA.FTZ R8, R139, c[0x0][0x23c], -R2 ;  /* 0x00008f008b087a23 */ /* 0x002fe20000010802 */
[----:B------:R-:W-:-:S03]  /*3340*/  MOV R139, R151 ;  /* 0x00000097008b7202 */ /* 0x000fc60000000f00 */
[----:B------:R1:W2:Y:S03]  /*3350*/  MUFU.EX2 R228, R8 ;  /* 0x0000000800e47308 */ /* 0x0002a60000000800 */
[C---:B------:R-:W-:Y:S08]  /*3360*/  HMMA.16816.F32 R108, R4.reuse, R40, R92 ;  /* 0x00000028046c723c */ /* 0x040ff0000000185c */
[----:B------:R-:W-:Y:S01]  /*3370*/  HMMA.16816.F32 R104, R4, R22, R84 ;  /* 0x000000160468723c */ /* 0x000fe20000001854 */
[----:B-1----:R-:W-:-:S02]  /*3380*/  FFMA.FTZ R8, R138, c[0x0][0x23c], -R2 ;  /* 0x00008f008a087a23 */ /* 0x002fc40000010802 */
[----:B------:R-:W-:-:S05]  /*3390*/  IMAD.MOV.U32 R138, RZ, RZ, R150 ;  /* 0x000000ffff8a7224 */ /* 0x000fca00078e0096 */
[C---:B------:R-:W-:Y:S01]  /*33a0*/  HMMA.16816.F32 R100, R4.reuse, R18, R80 ;  /* 0x000000120464723c */ /* 0x040fe20000001850 */
[----:B------:R1:W-:Y:S07]  /*33b0*/  MUFU.EX2 R215, R8 ;  /* 0x0000000800d77308 */ /* 0x0003ee0000000800 */
[----:B------:R-:W-:Y:S01]  /*33c0*/  HMMA.16816.F32 R92, R4, R34, R72 ;  /* 0x00000022045c723c */ /* 0x000fe20000001848 */
[----:B-1----:R-:W-:Y:S01]  /*33d0*/  FFMA.FTZ R8, R137, c[0x0][0x23c], -R2 ;  /* 0x00008f0089087a23 */ /* 0x002fe20000010802 */
[----:B------:R-:W-:-:S06]  /*33e0*/  MOV R137, R149 ;  /* 0x0000009500897202 */ /* 0x000fcc0000000f00 */
[C---:B------:R-:W-:Y:S01]  /*33f0*/  HMMA.16816.F32 R148, R4.reuse, R26, R88 ;  /* 0x0000001a0494723c */ /* 0x040fe20000001858 */
[----:B------:R1:W3:Y:S07]  /*3400*/  MUFU.EX2 R214, R8 ;  /* 0x0000000800d67308 */ /* 0x0002ee0000000800 */
[----:B------:R-:W-:Y:S07]  /*3410*/  HMMA.16816.F32 R88, R4, R42, R64 ;  /* 0x0000002a0458723c */ /* 0x000fee0000001840 */
[----:B-----5:R-:W-:Y:S01]  /*3420*/  F2FP.PACK_AB R4, R231, R232 ;  /* 0x000000e8e704723e */ /* 0x020fe200000000ff */
[----:B-1----:R-:W-:Y:S01]  /*3430*/  FFMA.FTZ R8, R167, c[0x0][0x23c], -R13 ;  /* 0x00008f00a7087a23 */ /* 0x002fe2000001080d */
[----:B--2---:R-:W-:-:S02]  /*3440*/  F2FP.PACK_AB R5, R228, R224 ;  /* 0x000000e0e405723e */ /* 0x004fc400000000ff */
[----:B------:R-:W-:Y:S01]  /*3450*/  F2FP.PACK_AB R6, R229, R230 ;  /* 0x000000e6e506723e */ /* 0x000fe200000000ff */
[----:B------:R1:W-:Y:S01]  /*3460*/  MUFU.EX2 R213, R8 ;  /* 0x0000000800d57308 */ /* 0x0003e20000000800 */
[----:B---3--:R-:W-:Y:S02]  /*3470*/  F2FP.PACK_AB R7, R214, R215 ;  /* 0x000000d7d607723e */ /* 0x008fe400000000ff */
[----:B------:R-:W-:-:S05]  /*3480*/  MOV R167, R203 ;  /* 0x000000cb00a77202 */ /* 0x000fca0000000f00 */
[----:B------:R-:W-:Y:S01]  /*3490*/  HMMA.16816.F32 R84, R4, R24, R68 ;  /* 0x000000180454723c */ /* 0x000fe20000001844 */
[----:B-1----:R-:W-:Y:S01]  /*34a0*/  FFMA.FTZ R8, R166, c[0x0][0x23c], -R13 ;  /* 0x00008f00a6087a23 */ /* 0x002fe2000001080d */
[----:B------:R-:W-:-:S06]  /*34b0*/  MOV R166, R204 ;  /* 0x000000cc00a67202 */ /* 0x000fcc0000000f00 */
[C---:B------:R-:W-:Y:S01]  /*34c0*/  HMMA.16816.F32 R80, R4.reuse, R20, R60 ;  /* 0x000000140450723c */ /* 0x040fe2000000183c */
[----:B------:R1:W2:Y:S07]  /*34d0*/  MUFU.EX2 R212, R8 ;  /* 0x0000000800d47308 */ /* 0x0002ae0000000800 */
[C---:B------:R-:W-:Y:S08]  /*34e0*/  HMMA.16816.F32 R64, R4.reuse, R32, R48 ;  /* 0x000000200440723c */ /* 0x040ff00000001830 */
[----:B------:R-:W-:Y:S01]  /*34f0*/  HMMA.16816.F32 R72, R4, R16, R56 ;  /* 0x000000100448723c */ /* 0x000fe20000001838 */
[----:B-1----:R-:W-:-:S02]  /*3500*/  FFMA.FTZ R8, R164, c[0x0][0x23c], -R13 ;  /* 0x00008f00a4087a23 */ /* 0x002fc4000001080d */
[----:B------:R-:W-:Y:S02]  /*3510*/  IMAD.MOV.U32 R164, RZ, RZ, R205 ;  /* 0x000000ffffa47224 */ /* 0x000fe400078e00cd */
[----:B------:R1:W-:Y:S03]  /*3520*/  MUFU.EX2 R211, R8 ;  /* 0x0000000800d37308 */ /* 0x0003e60000000800 */
[C---:B------:R-:W-:Y:S08]  /*3530*/  HMMA.16816.F32 R68, R4.reuse, R28, R52 ;  /* 0x0000001c0444723c */ /* 0x040ff00000001834 */
[----:B------:R-:W-:Y:S01]  /*3540*/  HMMA.16816.F32 R180, R4, R40, R44 ;  /* 0x0000002804b4723c */ /* 0x000fe2000000182c */
[----:B-1----:R-:W-:-:S07]  /*3550*/  FFMA.FTZ R8, R165, c[0x0][0x23c], -R13 ;  /* 0x00008f00a5087a23 */ /* 0x002fce000001080d */
[----:B------:R-:W-:Y:S01]  /*3560*/  HMMA.16816.F32 R60, R4, R26, R128 ;  /* 0x0000001a043c723c */ /* 0x000fe20000001880 */
[----:B------:R-:W1:Y:S01]  /*3570*/  LDSM.16.MT88.4 R24, [R216+0x9800] ;  /* 0x00980000d818783b */ /* 0x000e620000004200 */
[----:B------:R3:W4:Y:S01]  /*3580*/  MUFU.EX2 R210, R8 ;  /* 0x0000000800d27308 */ /* 0x0007220000000800 */
[----:B------:R-:W-:-:S04]  /*3590*/  IMAD.MOV.U32 R165, RZ, RZ, R137 ;  /* 0x000000ffffa57224 */ /* 0x000fc800078e0089 */
[----:B------:R-:W-:Y:S01]  /*35a0*/  IMAD.MOV.U32 R131, RZ, RZ, R202 ;  /* 0x000000ffff837224 */ /* 0x000fe200078e00ca */
[----:B------:R-:W-:Y:S01]  /*35b0*/  HMMA.16816.F32 R48, R4, R18, R116 ;  /* 0x000000120430723c */ /* 0x000fe20000001874 */
[----:B------:R-:W5:Y:S01]  /*35c0*/  LDSM.16.MT88.4 R16, [R218+0x9800] ;  /* 0x00980000da10783b */ /* 0x000f620000004200 */
[----:B------:R-:W-:Y:S01]  /*35d0*/  IMAD.MOV.U32 R130, RZ, RZ, R77 ;  /* 0x000000ffff827224 */ /* 0x000fe200078e004d */
[----:B------:R-:W-:Y:S02]  /*35e0*/  MOV R129, R78 ;  /* 0x0000004e00817202 */ /* 0x000fe40000000f00 */
[----:B------:R-:W-:-:S03]  /*35f0*/  MOV R128, R79 ;  /* 0x0000004f00807202 */ /* 0x000fc60000000f00 */
[----:B------:R-:W-:Y:S01]  /*3600*/  HMMA.16816.F32 R52, R4, R22, R124 ;  /* 0x000000160434723c */ /* 0x000fe2000000187c */
[----:B------:R-:W1:Y:S01]  /*3610*/  LDSM.16.MT88.4 R20, [R216+0xa800] ;  /* 0x00a80000d814783b */ /* 0x000e620000004200 */
[----:B---3--:R-:W-:-:S04]  /*3620*/  FFMA.FTZ R8, R175, c[0x0][0x23c], -R12 ;  /* 0x00008f00af087a23 */ /* 0x008fc8000001080c */
[----:B------:R3:W-:Y:S02]  /*3630*/  MUFU.EX2 R209, R8 ;  /* 0x0000000800d17308 */ /* 0x0007e40000000800 */
[C---:B------:R-:W-:Y:S01]  /*3640*/  HMMA.16816.F32 R44, R4.reuse, R30, R140 ;  /* 0x0000001e042c723c */ /* 0x040fe2000000188c */
[----:B------:R-:W1:Y:S07]  /*3650*/  LDSM.16.MT88.4 R28, [R218+0xa800] ;  /* 0x00a80000da1c783b */ /* 0x000e6e0000004200 */
[----:B------:R-:W-:Y:S01]  /*3660*/  HMMA.16816.F32 R56, R4, R34, R144 ;  /* 0x000000220438723c */ /* 0x000fe20000001890 */
[----:B------:R-:W1:Y:S01]  /*3670*/  LDSM.16.MT88.4 R32, [R216+0xb800] ;  /* 0x00b80000d820783b */ /* 0x000e620000004200 */
[----:B---3--:R-:W-:-:S06]  /*3680*/  FFMA.FTZ R8, R173, c[0x0][0x23c], -R12 ;  /* 0x00008f00ad087a23 */ /* 0x008fcc000001080c */
[----:B------:R-:W-:Y:S01]  /*3690*/  HMMA.16816.F32 R40, R4, R42, R152 ;  /* 0x0000002a0428723c */ /* 0x000fe20000001898 */
[----:B------:R3:W3:Y:S06]  /*36a0*/  MUFU.EX2 R208, R8 ;  /* 0x0000000800d07308 */ /* 0x0006ec0000000800 */
[----:B------:R-:W-:Y:S02]  /*36b0*/  MOV R154, R139 ;  /* 0x0000008b009a7202 */ /* 0x000fe40000000f00 */
[----:B------:R-:W-:Y:S02]  /*36c0*/  MOV R155, R138 ;  /* 0x0000008a009b7202 */ /* 0x000fe40000000f00 */
[----:B--2---:R-:W-:-:S02]  /*36d0*/  F2FP.PACK_AB R4, R212, R213 ;  /* 0x000000d5d404723e */ /* 0x004fc400000000ff */
[----:B----4-:R-:W-:Y:S01]  /*36e0*/  F2FP.PACK_AB R6, R210, R211 ;  /* 0x000000d3d206723e */ /* 0x010fe200000000ff */
[----:B---3--:R-:W-:Y:S01]  /*36f0*/  FFMA.FTZ R8, R172, c[0x0][0x23c], -R12 ;  /* 0x00008f00ac087a23 */ /* 0x008fe2000001080c */
[----:B------:R-:W-:-:S03]  /*3700*/  F2FP.PACK_AB R5, R208, R209 ;  /* 0x000000d1d005723e */ /* 0x000fc600000000ff */
[----:B------:R2:W-:Y:S02]  /*3710*/  MUFU.EX2 R206, R8 ;  /* 0x0000000800ce7308 */ /* 0x0005e40000000800 */
[----:B--2---:R-:W-:-:S06]  /*3720*/  FFMA.FTZ R8, R174, c[0x0][0x23c], -R12 ;  /* 0x00008f00ae087a23 */ /* 0x004fcc000001080c */
[----:B------:R2:W3:Y:S02]  /*3730*/  MUFU.EX2 R207, R8 ;  /* 0x0000000800cf7308 */ /* 0x0004e40000000800 */
[----:B--2---:R-:W-:Y:S01]  /*3740*/  FFMA.FTZ R8, R176, c[0x0][0x23c], -R0 ;  /* 0x00008f00b0087a23 */ /* 0x004fe20000010800 */
[----:B---3--:R-:W-:-:S05]  /*3750*/  F2FP.PACK_AB R7, R207, R206 ;  /* 0x000000cecf07723e */ /* 0x008fca00000000ff */
[----:B------:R2:W-:Y:S02]  /*3760*/  MUFU.EX2 R205, R8 ;  /* 0x0000000800cd7308 */ /* 0x0005e40000000800 */
[C---:B-1----:R-:W-:Y:S08]  /*3770*/  HMMA.16816.F32 R140, R4.reuse, R24, R168 ;  /* 0x00000018048c723c */ /* 0x042ff000000018a8 */
[----:B-----5:R-:W-:Y:S01]  /*3780*/  HMMA.16816.F32 R124, R4, R16, R160 ;  /* 0x00000010047c723c */ /* 0x020fe200000018a0 */
[----:B--2---:R-:W-:-:S04]  /*3790*/  FFMA.FTZ R8, R177, c[0x0][0x23c], -R0 ;  /* 0x00008f00b1087a23 */ /* 0x004fc80000010800 */
[----:B------:R1:W2:Y:S03]  /*37a0*/  MUFU.EX2 R204, R8 ;  /* 0x0000000800cc7308 */ /* 0x0002a60000000800 */
[C---:B------:R-:W-:Y:S08]  /*37b0*/  HMMA.16816.F32 R168, R4.reuse, R20, R156 ;  /* 0x0000001404a8723c */ /* 0x040ff0000000189c */
[----:B------:R-:W-:Y:S01]  /*37c0*/  HMMA.16816.F32 R172, R4, R28, R120 ;  /* 0x0000001c04ac723c */ /* 0x000fe20000001878 */
[----:B------:R-:W-:Y:S01]  /*37d0*/  LDSM.16.MT88.4 R120, [R216+0xbc00] ;  /* 0x00bc0000d878783b */ /* 0x000fe20000004200 */
[----:B-1----:R-:W-:-:S06]  /*37e0*/  FFMA.FTZ R8, R14, c[0x0][0x23c], -R0 ;  /* 0x00008f000e087a23 */ /* 0x002fcc0000010800 */
[C---:B------:R-:W-:Y:S01]  /*37f0*/  HMMA.16816.F32 R112, R4.reuse, R32, R112 ;  /* 0x000000200470723c */ /* 0x040fe20000001870 */
[----:B------:R1:W-:Y:S07]  /*3800*/  MUFU.EX2 R203, R8 ;  /* 0x0000000800cb7308 */ /* 0x0003ee0000000800 */
[C---:B------:R-:W-:Y:S08]  /*3810*/  HMMA.16816.F32 R148, R4.reuse, R26, R148 ;  /* 0x0000001a0494723c */ /* 0x040ff00000001894 */
[----:B------:R-:W-:Y:S01]  /*3820*/  HMMA.16816.F32 R100, R4, R22, R100 ;  /* 0x000000160464723c */ /* 0x000fe20000001864 */
[----:B-1----:R-:W-:-:S04]  /*3830*/  FFMA.FTZ R8, R15, c[0x0][0x23c], -R0 ;  /* 0x00008f000f087a23 */ /* 0x002fc80000010800 */
[----:B------:R1:W-:Y:S03]  /*3840*/  MUFU.EX2 R202, R8 ;  /* 0x0000000800ca7308 */ /* 0x0003e60000000800 */
[C---:B------:R-:W-:Y:S08]  /*3850*/  HMMA.16816.F32 R116, R4.reuse, R34, R92 ;  /* 0x000000220474723c */ /* 0x040ff0000000185c */
[----:B------:R-:W-:Y:S01]  /*3860*/  HMMA.16816.F32 R144, R4, R38, R88 ;  /* 0x000000260490723c */ /* 0x000fe20000001858 */
[----:B-1----:R-:W-:-:S04]  /*3870*/  FFMA.FTZ R8, R184, c[0x0][0x23c], -R2 ;  /* 0x00008f00b8087a23 */ /* 0x002fc80000010802 */
[----:B------:R1:W-:Y:S02]  /*3880*/  MUFU.EX2 R184, R8 ;  /* 0x0000000800b87308 */ /* 0x0003e40000000800 */
[----:B-1----:R-:W-:Y:S01]  /*3890*/  FFMA.FTZ R8, R185, c[0x0][0x23c], -R2 ;  /* 0x00008f00b9087a23 */ /* 0x002fe20000010802 */
[----:B------:R-:W-:Y:S02]  /*38a0*/  MOV R185, R131 ;  /* 0x0000008300b97202 */ /* 0x000fe40000000f00 */
[----:B------:R-:W-:-:S03]  /*38b0*/  MOV R131, R76 ;  /* 0x0000004c00837202 */ /* 0x000fc60000000f00 */
[----:B------:R1:W3:Y:S01]  /*38c0*/  MUFU.EX2 R139, R8 ;  /* 0x00000008008b7308 */ /* 0x0002e20000000800 */
[C---:B------:R-:W-:Y:S08]  /*38d0*/  HMMA.16816.F32 R76, R4.reuse, R18, R104 ;  /* 0x00000012044c723c */ /* 0x040ff00000001868 */
[----:B------:R-:W-:Y:S01]  /*38e0*/  HMMA.16816.F32 R104, R4, R30, R96 ;  /* 0x0000001e0468723c */ /* 0x000fe20000001860 */
[----:B------:R-:W4:Y:S01]  /*38f0*/  LDSM.16.MT88.4 R96, [R216+0xac00] ;  /* 0x00ac0000d860783b */ /* 0x000f220000004200 */
[----:B-1----:R-:W-:-:S04]  /*3900*/  FFMA.FTZ R8, R178, c[0x0][0x23c], -R2 ;  /* 0x00008f00b2087a23 */ /* 0x002fc80000010802 */
[----:B------:R1:W-:Y:S02]  /*3910*/  MUFU.EX2 R138, R8 ;  /* 0x00000008008a7308 */ /* 0x0003e40000000800 */
[----:B-1----:R-:W-:Y:S02]  /*3920*/  FFMA.FTZ R8, R179, c[0x0][0x23c], -R2 ;  /* 0x00008f00b3087a23 */ /* 0x002fe40000010802 */
[----:B------:R-:W-:Y:S01]  /*3930*/  HMMA.16816.F32 R176, R4, R36, R108 ;  /* 0x0000002404b0723c */ /* 0x000fe2000000186c */
[----:B------:R-:W-:Y:S03]  /*3940*/  LDSM.16.MT88.4 R108, [R218+0xac00] ;  /* 0x00ac0000da6c783b */ /* 0x000fe60000004200 */
[----:B------:R1:W5:Y:S03]  /*3950*/  MUFU.EX2 R137, R8 ;  /* 0x0000000800897308 */ /* 0x0003660000000800 */
[----:B--2---:R-:W-:-:S02]  /*3960*/  F2FP.PACK_AB R4, R204, R205 ;  /* 0x000000cdcc04723e */ /* 0x004fc400000000ff */
[----:B---3--:R-:W-:Y:S02]  /*3970*/  F2FP.PACK_AB R5, R139, R184 ;  /* 0x000000b88b05723e */ /* 0x008fe400000000ff */
[----:B------:R-:W-:Y:S01]  /*3980*/  F2FP.PACK_AB R6, R202, R203 ;  /* 0x000000cbca06723e */ /* 0x000fe200000000ff */
[----:B-1----:R-:W-:Y:S01]  /*3990*/  FFMA.FTZ R8, R186, c[0x0][0x23c], -R13 ;  /* 0x00008f00ba087a23 */ /* 0x002fe2000001080d */
[----:B-----5:R-:W-:Y:S01]  /*39a0*/  F2FP.PACK_AB R7, R137, R138 ;  /* 0x0000008a8907723e */ /* 0x020fe200000000ff */
[----:B------:R-:W-:Y:S01]  /*39b0*/  IMAD.MOV.U32 R186, RZ, RZ, R9 ;  /* 0x000000ffffba7224 */ /* 0x000fe200078e0009 */
[----:B------:R-:W-:Y:S02]  /*39c0*/  MOV R9, R10 ;  /* 0x0000000a00097202 */ /* 0x000fe40000000f00 */
[----:B------:R-:W-:Y:S02]  /*39d0*/  MOV R10, R133 ;  /* 0x00000085000a7202 */ /* 0x000fe40000000f00 */
[----:B------:R1:W-:Y:S01]  /*39e0*/  MUFU.EX2 R133, R8 ;  /* 0x0000000800857308 */ /* 0x0003e20000000800 */
[C---:B------:R-:W-:Y:S08]  /*39f0*/  HMMA.16816.F32 R160, R4.reuse, R24, R84 ;  /* 0x0000001804a0723c */ /* 0x040ff00000001854 */
[----:B------:R-:W-:Y:S01]  /*3a00*/  HMMA.16816.F32 R84, R4, R20, R72 ;  /* 0x000000140454723c */ /* 0x000fe20000001848 */
[----:B-1----:R-:W-:Y:S01]  /*3a10*/  FFMA.FTZ R8, R187, c[0x0][0x23c], -R13 ;  /* 0x00008f00bb087a23 */ /* 0x002fe2000001080d */
[----:B------:R-:W-:-:S06]  /*3a20*/  MOV R187, R132 ;  /* 0x0000008400bb7202 */ /* 0x000fcc0000000f00 */
[C---:B------:R-:W-:Y:S01]  /*3a30*/  HMMA.16816.F32 R52, R4.reuse, R18, R52 ;  /* 0x000000120434723c */ /* 0x040fe20000001834 */
[----:B------:R1:W2:Y:S07]  /*3a40*/  MUFU.EX2 R132, R8 ;  /* 0x0000000800847308 */ /* 0x0002ae0000000800 */
[C---:B------:R-:W-:Y:S07]  /*3a50*/  HMMA.16816.F32 R56, R4.reuse, R34, R56 ;  /* 0x000000220438723c */ /* 0x040fee0000001838 */
[----:B------:R-:W-:Y:S01]  /*3a60*/  MOV R34, R227 ;  /* 0x000000e300227202 */ /* 0x000fe20000000f00 */
[----:B------:R-:W-:Y:S01]  /*3a70*/  HMMA.16816.F32 R60, R4, R26, R60 ;  /* 0x0000001a043c723c */ /* 0x000fe2000000183c */
[----:B------:R-:W-:Y:S01]  /*3a80*/  MOV R35, R11 ;  /* 0x0000000b00237202 */ /* 0x000fe20000000f00 */
[----:B-1----:R-:W-:Y:S01]  /*3a90*/  FFMA.FTZ R8, R188, c[0x0][0x23c], -R13 ;  /* 0x00008f00bc087a23 */ /* 0x002fe2000001080d */
[----:B------:R-:W-:-:S03]  /*3aa0*/  MOV R188, R165 ;  /* 0x000000a500bc7202 */ /* 0x000fc60000000f00 */
[----:B------:R1:W-:Y:S02]  /*3ab0*/  MUFU.EX2 R21, R8 ;  /* 0x0000000800157308 */ /* 0x0003e40000000800 */
[C---:B------:R-:W-:Y:S07]  /*3ac0*/  HMMA.16816.F32 R64, R4.reuse, R32, R64 ;  /* 0x000000200440723c */ /* 0x040fee0000001840 */
[----:B------:R-:W-:Y:S01]  /*3ad0*/  MOV R33, R166 ;  /* 0x000000a600217202 */ /* 0x000fe20000000f00 */
[----:B------:R-:W-:Y:S01]  /*3ae0*/  HMMA.16816.F32 R24, R4, R16, R80 ;  /* 0x000000100418723c */ /* 0x000fe20000001850 */
[----:B------:R-:W-:Y:S01]  /*3af0*/  MOV R32, R167 ;  /* 0x000000a700207202 */ /* 0x000fe20000000f00 */
[----:B------:R-:W3:Y:S01]  /*3b00*/  LDSM.16.MT88.4 R80, [R218+0x9c00] ;  /* 0x009c0000da50783b */ /* 0x000ee20000004200 */
[----:B-1----:R-:W-:Y:S01]  /*3b10*/  FFMA.FTZ R8, R189, c[0x0][0x23c], -R13 ;  /* 0x00008f00bd087a23 */ /* 0x002fe2000001080d */
[----:B------:R-:W-:-:S04]  /*3b20*/  MOV R189, R226 ;  /* 0x000000e200bd7202 */ /* 0x000fc80000000f00 */
[C---:B------:R-:W-:Y:S01]  /*3b30*/  HMMA.16816.F32 R48, R4.reuse, R22, R48 ;  /* 0x000000160430723c */ /* 0x040fe20000001830 */
[----:B------:R1:W5:Y:S06]  /*3b40*/  MUFU.EX2 R226, R8 ;  /* 0x0000000800e27308 */ /* 0x00036c0000000800 */
[----:B------:R-:W-:Y:S01]  /*3b50*/  MOV R22, R155 ;  /* 0x0000009b00167202 */ /* 0x000fe20000000f00 */
[C---:B------:R-:W-:Y:S01]  /*3b60*/  HMMA.16816.F32 R156, R4.reuse, R28, R68 ;  /* 0x0000001c049c723c */ /* 0x040fe20000001844 */
[----:B------:R-:W-:Y:S02]  /*3b70*/  IMAD.MOV.U32 R23, RZ, RZ, R154 ;  /* 0x000000ffff177224 */ /* 0x000fe400078e009a */
[----:B------:R-:W3:Y:S04]  /*3b80*/  LDSM.16.MT88.4 R152, [R216+0x9c00] ;  /* 0x009c0000d898783b */ /* 0x000ee80000004200 */
[----:B------:R-:W-:Y:S01]  /*3b90*/  MOV R29, R128 ;  /* 0x00000080001d7202 */ /* 0x000fe20000000f00 */
[----:B------:R-:W-:Y:S01]  /*3ba0*/  HMMA.16816.F32 R44, R4, R30, R44 ;  /* 0x0000001e042c723c */ /* 0x000fe2000000182c */
[----:B------:R-:W-:Y:S01]  /*3bb0*/  IMAD.MOV.U32 R28, RZ, RZ, R129 ;  /* 0x000000ffff1c7224 */ /* 0x000fe200078e0081 */
[----:B--2---:R-:W-:Y:S01]  /*3bc0*/  F2FP.PACK_AB R128, R132, R133 ;  /* 0x000000858480723e */ /* 0x004fe200000000ff */
[----:B-1----:R-:W-:-:S02]  /*3bd0*/  FFMA.FTZ R8, R190, c[0x0][0x23c], -R12 ;  /* 0x00008f00be087a23 */ /* 0x002fc4000001080c */
[----:B------:R-:W-:Y:S02]  /*3be0*/  IMAD.MOV.U32 R190, RZ, RZ, R164 ;  /* 0x000000ffffbe7224 */ /* 0x000fe400078e00a4 */
[----:B------:R1:W-:Y:S01]  /*3bf0*/  MUFU.EX2 R20, R8 ;  /* 0x0000000800147308 */ /* 0x0003e20000000800 */
[----:B------:R-:W-:Y:S01]  /*3c00*/  HMMA.16816.F32 R164, R4, R36, R180 ;  /* 0x0000002404a4723c */ /* 0x000fe200000018b4 */
[----:B------:R-:W-:Y:S02]  /*3c10*/  MOV R30, R131 ;  /* 0x00000083001e7202 */ /* 0x000fe40000000f00 */
[----:B------:R-:W-:Y:S02]  /*3c20*/  MOV R31, R130 ;  /* 0x00000082001f7202 */ /* 0x000fe40000000f00 */
[----:B-----5:R-:W-:-:S03]  /*3c30*/  F2FP.PACK_AB R130, R226, R21 ;  /* 0x00000015e282723e */ /* 0x020fc600000000ff */
[----:B------:R-:W-:Y:S01]  /*3c40*/  HMMA.16816.F32 R40, R4, R38, R40 ;  /* 0x000000260428723c */ /* 0x000fe20000001828 */
[----:B-1----:R-:W-:Y:S01]  /*3c50*/  FFMA.FTZ R8, R192, c[0x0][0x23c], -R12 ;  /* 0x00008f00c0087a23 */ /* 0x002fe2000001080c */
[----:B------:R-:W-:-:S05]  /*3c60*/  MOV R192, R9 ;  /* 0x0000000900c07202 */ /* 0x000fca0000000f00 */
[----:B------:R-:W-:Y:S01]  /*3c70*/  FFMA.FTZ R4, R196, c[0x0][0x23c], -R0 ;  /* 0x00008f00c4047a23 */ /* 0x000fe20000010800 */
[----:B------:R1:W2:Y:S01]  /*3c80*/  MUFU.EX2 R19, R8 ;  /* 0x0000000800137308 */ /* 0x0002a20000000800 */
[----:B------:R-:W-:-:S04]  /*3c90*/  FADD.FTZ R6, R33, R32 ;  /* 0x0000002021067221 */ /* 0x000fc80000010000 */
[----:B------:R-:W-:-:S03]  /*3ca0*/  FADD.FTZ R6, R189, R6 ;  /* 0x00000006bd067221 */ /* 0x000fc60000010000 */
[----:B------:R-:W-:Y:S01]  /*3cb0*/  MUFU.EX2 R15, R4 ;  /* 0x00000004000f7308 */ /* 0x000fe20000000800 */
[----:B------:R-:W-:-:S04]  /*3cc0*/  FADD.FTZ R6, R22, R6 ;  /* 0x0000000616067221 */ /* 0x000fc80000010000 */
[----:B------:R-:W-:Y:S02]  /*3cd0*/  FADD.FTZ R6, R233, R6 ;  /* 0x00000006e9067221 */ /* 0x000fe40000010000 */
[----:B-1----:R-:W-:Y:S01]  /*3ce0*/  FFMA.FTZ R8, R191, c[0x0][0x23c], -R12 ;  /* 0x00008f00bf087a23 */ /* 0x002fe2000001080c */
[----:B--2---:R-:W-:Y:S01]  /*3cf0*/  F2FP.PACK_AB R129, R19, R20 ;  /* 0x000000141381723e */ /* 0x004fe200000000ff */
[----:B------:R-:W-:Y:S02]  /*3d00*/  IMAD.MOV.U32 R191, RZ, RZ, R10 ;  /* 0x000000ffffbf7224 */ /* 0x000fe400078e000a */
[----:B------:R1:W-:Y:S02]  /*3d10*/  MUFU.EX2 R18, R8 ;  /* 0x0000000800127308 */ /* 0x0003e40000000800 */
[----:B------:R-:W-:-:S04]  /*3d20*/  FADD.FTZ R5, R192, R191 ;  /* 0x000000bfc0057221 */ /* 0x000fc80000010000 */
[----:B------:R-:W-:-:S04]  /*3d30*/  FADD.FTZ R5, R31, R5 ;  /* 0x000000051f057221 */ /* 0x000fc80000010000 */
[----:B------:R-:W-:-:S04]  /*3d40*/  FADD.FTZ R5, R188, R5 ;  /* 0x00000005bc057221 */ /* 0x000fc80000010000 */
[----:B------:R-:W-:Y:S02]  /*3d50*/  FADD.FTZ R5, R23, R5 ;  /* 0x0000000517057221 */ /* 0x000fe40000010000 */
[----:B-1----:R-:W-:Y:S01]  /*3d60*/  FFMA.FTZ R8, R193, c[0x0][0x23c], -R12 ;  /* 0x00008f00c1087a23 */ /* 0x002fe2000001080c */
[----:B------:R-:W-:-:S03]  /*3d70*/  MOV R193, R225 ;  /* 0x000000e100c17202 */ /* 0x000fc60000000f00 */
[----:B------:R1:W2:Y:S02]  /*3d80*/  MUFU.EX2 R227, R8 ;  /* 0x0000000800e37308 */ /* 0x0002a40000000800 */
[----:B-1----:R-:W-:Y:S01]  /*3d90*/  FFMA.FTZ R8, R195, c[0x0][0x23c], -R0 ;  /* 0x00008f00c3087a23 */ /* 0x002fe20000010800 */
[----:B--2---:R-:W-:-:S05]  /*3da0*/  F2FP.PACK_AB R131, R227, R18 ;  /* 0x00000012e383723e */ /* 0x004fca00000000ff */
[----:B------:R1:W-:Y:S02]  /*3db0*/  MUFU.EX2 R17, R8 ;  /* 0x0000000800117308 */ /* 0x0003e40000000800 */
[C---:B----4-:R-:W-:Y:S08]  /*3dc0*/  HMMA.16816.F32 R88, R128.reuse, R96, R168 ;  /* 0x000000608058723c */ /* 0x050ff000000018a8 */
[----:B---3--:R-:W-:Y:S01]  /*3dd0*/  HMMA.16816.F32 R72, R128, R80, R124 ;  /* 0x000000508048723c */ /* 0x008fe2000000187c */
[----:B-1----:R-:W-:-:S02]  /*3de0*/  FFMA.FTZ R8, R194, c[0x0][0x23c], -R0 ;  /* 0x00008f00c2087a23 */ /* 0x002fc40000010800 */
[----:B------:R-:W-:Y:S02]  /*3df0*/  FFMA.FTZ R0, R197, c[0x0][0x23c], -R0 ;  /* 0x00008f00c5007a23 */ /* 0x000fe40000010800 */
[----:B------:R1:W2:Y:S03]  /*3e00*/  MUFU.EX2 R16, R8 ;  /* 0x0000000800107308 */ /* 0x0002a60000000800 */
[C---:B------:R-:W-:Y:S05]  /*3e10*/  HMMA.16816.F32 R92, R128.reuse, R98, R100 ;  /* 0x00000062805c723c */ /* 0x040fea0000001864 */
[----:B------:R3:W4:Y:S03]  /*3e20*/  MUFU.EX2 R14, R0 ;  /* 0x00000000000e7308 */ /* 0x0007260000000800 */
[----:B------:R-:W-:Y:S01]  /*3e30*/  HMMA.16816.F32 R140, R128, R152, R140 ;  /* 0x00000098808c723c */ /* 0x000fe2000000188c */
[----:B-1----:R-:W1:Y:S01]  /*3e40*/  LDSM.16.MT88.4 R8, [R218+0xbc00] ;  /* 0x00bc0000da08783b */ /* 0x002e620000004200 */
[----:B--2---:R-:W-:-:S06]  /*3e50*/  F2FP.PACK_AB R168, R16, R17 ;  /* 0x0000001110a8723e */ /* 0x004fcc00000000ff */
[----:B------:R-:W-:Y:S01]  /*3e60*/  HMMA.16816.F32 R148, R128, R154, R148 ;  /* 0x0000009a8094723c */ /* 0x000fe20000001894 */
[----:B---3--:R-:W-:Y:S01]  /*3e70*/  FFMA.FTZ R0, R199, c[0x0][0x23c], -R2 ;  /* 0x00008f00c7007a23 */ /* 0x008fe20000010802 */
[----:B----4-:R-:W-:-:S06]  /*3e80*/  F2FP.PACK_AB R170, R14, R15 ;  /* 0x0000000f0eaa723e */ /* 0x010fcc00000000ff */
[C---:B------:R-:W-:Y:S01]  /*3e90*/  HMMA.16816.F32 R76, R128.reuse, R82, R76 ;  /* 0x00000052804c723c */ /* 0x040fe2000000184c */
[----:B------:R2:W-:Y:S07]  /*3ea0*/  MUFU.EX2 R13, R0 ;  /* 0x00000000000d7308 */ /* 0x0005ee0000000800 */
[C---:B------:R-:W-:Y:S08]  /*3eb0*/  HMMA.16816.F32 R100, R128.reuse, R108, R172 ;  /* 0x0000006c8064723c */ /* 0x040ff000000018ac */
[----:B------:R-:W-:Y:S01]  /*3ec0*/  HMMA.16816.F32 R104, R128, R110, R104 ;  /* 0x0000006e8068723c */ /* 0x000fe20000001868 */
[----:B--2---:R-:W-:-:S04]  /*3ed0*/  FFMA.FTZ R0, R201, c[0x0][0x23c], -R2 ;  /* 0x00008f00c9007a23 */ /* 0x004fc80000010802 */
[----:B------:R2:W3:Y:S03]  /*3ee0*/  MUFU.EX2 R12, R0 ;  /* 0x00000000000c7308 */ /* 0x0004e60000000800 */
[C---:B------:R-:W-:Y:S08]  /*3ef0*/  HMMA.16816.F32 R112, R128.reuse, R120, R112 ;  /* 0x000000788070723c */ /* 0x040ff00000001870 */
[----:B------:R-:W-:Y:S01]  /*3f00*/  HMMA.16816.F32 R116, R128, R122, R116 ;  /* 0x0000007a8074723c */ /* 0x000fe20000001874 */
[--C-:B--2---:R-:W-:Y:S01]  /*3f10*/  FFMA.FTZ R0, R198, c[0x0][0x23c], -R2.reuse ;  /* 0x00008f00c6007a23 */ /* 0x104fe20000010802 */
[----:B---3--:R-:W-:Y:S01]  /*3f20*/  F2FP.PACK_AB R169, R12, R13 ;  /* 0x0000000d0ca9723e */ /* 0x008fe200000000ff */
[----:B------:R-:W-:-:S05]  /*3f30*/  FFMA.FTZ R2, R200, c[0x0][0x23c], -R2 ;  /* 0x00008f00c8027a23 */ /* 0x000fca0000010802 */
[C---:B-1----:R-:W-:Y:S01]  /*3f40*/  HMMA.16816.F32 R124, R128.reuse, R8, R176 ;  /* 0x00000008807c723c */ /* 0x042fe200000018b0 */
[----:B------:R1:W-:Y:S07]  /*3f50*/  MUFU.EX2 R7, R0 ;  /* 0x0000000000077308 */ /* 0x0003ee0000000800 */
[----:B------:R-:W-:Y:S01]  /*3f60*/  HMMA.16816.F32 R128, R128, R10, R144 ;  /* 0x0000000a8080723c */ /* 0x000fe20000001890 */
[----:B------:R2:W3:Y:S01]  /*3f70*/  MUFU.EX2 R225, R2 ;  /* 0x0000000200e17308 */ /* 0x0004e20000000800 */
[----:B-1----:R-:W-:-:S04]  /*3f80*/  FADD.FTZ R0, R34, R193 ;  /* 0x000000c122007221 */ /* 0x002fc80000010000 */
[----:B------:R-:W-:Y:S02]  /*3f90*/  FADD.FTZ R0, R190, R0 ;  /* 0x00000000be007221 */ /* 0x000fe40000010000 */
[----:B--2---:R-:W-:Y:S01]  /*3fa0*/  FADD.FTZ R2, R35, R252 ;  /* 0x000000fc23027221 */ /* 0x004fe20000010000 */
[----:B---3--:R-:W-:Y:S01]  /*3fb0*/  F2FP.PACK_AB R171, R225, R7 ;  /* 0x00000007e1ab723e */ /* 0x008fe200000000ff */
[----:B------:R-:W-:Y:S02]  /*3fc0*/  FADD.FTZ R0, R28, R0 ;  /* 0x000000001c007221 */ /* 0x000fe40000010000 */
[----:B------:R-:W-:Y:S02]  /*3fd0*/  FADD.FTZ R2, R30, R2 ;  /* 0x000000021e027221 */ /* 0x000fe40000010000 */
[----:B------:R-:W-:Y:S02]  /*3fe0*/  FADD.FTZ R0, R232, R0 ;  /* 0x00000000e8007221 */ /* 0x000fe40000010000 */
[----:B------:R-:W-:Y:S01]  /*3ff0*/  FADD.FTZ R2, R29, R2 ;  /* 0x000000021d027221 */ /* 0x000fe20000010000 */
[----:B------:R-:W-:Y:S01]  /*4000*/  HMMA.16816.F32 R144, R168, R152, R160 ;  /* 0x00000098a890723c */ /* 0x000fe200000018a0 */
[----:B------:R-:W-:-:S02]  /*4010*/  FADD.FTZ R4, R231, R0 ;  /* 0x00000000e7047221 */ /* 0x000fc40000010000 */
[----:B------:R-:W-:Y:S02]  /*4020*/  FADD.FTZ R2, R224, R2 ;  /* 0x00000002e0027221 */ /* 0x000fe40000010000 */
[----:B------:R-:W-:Y:S02]  /*4030*/  FADD.FTZ R0, R187, R5 ;  /* 0x00000005bb007221 */ /* 0x000fe40000010000 */
[----:B------:R-:W-:Y:S01]  /*4040*/  FADD.FTZ R2, R228, R2 ;  /* 0x00000002e4027221 */ /* 0x000fe20000010000 */
[----:B------:R-:W-:Y:S01]  /*4050*/  HMMA.16816.F32 R68, R168, R80, R24 ;  /* 0x00000050a844723c */ /* 0x000fe20000001818 */
[----:B------:R-:W-:Y:S02]  /*4060*/  FADD.FTZ R5, R251, R6 ;  /* 0x00000006fb057221 */ /* 0x000fe40000010000 */
[----:B------:R-:W-:Y:S02]  /*4070*/  FADD.FTZ R224, R230, R4 ;  /* 0x00000004e6e07221 */ /* 0x000fe40000010000 */
[----:B------:R-:W-:-:S02]  /*4080*/  FADD.FTZ R4, R215, R2 ;  /* 0x00000002d7047221 */ /* 0x000fc40000010000 */
[----:B------:R-:W-:Y:S01]  /*4090*/  FADD.FTZ R2, R186, R0 ;  /* 0x00000000ba027221 */ /* 0x000fe20000010000 */
[C---:B------:R-:W-:Y:S01]  /*40a0*/  HMMA.16816.F32 R84, R168.reuse, R96, R84 ;  /* 0x00000060a854723c */ /* 0x040fe20000001854 */
        /* <DEDUP_REMOVED lines=44> */
[----:B------:R-:W-:Y:S01]  /*4370*/  HMMA.16816.F32 R168, R168, R10, R40 ;  /* 0x0000000aa8a8723c */ /* 0x000fe20000001828 */
[----:B------:R-:W-:Y:S01]  /*4380*/  FADD.FTZ R227, R227, R0 ;  /* 0x00000000e3e37221 */ /* 0x000fe20000010000 */
[----:B------:R-:W-:Y:S06]  /*4390*/  @!P0 BRA `(.L_x_6) ;  /* 0x00002ea000008947 */ /* 0x000fec0003800000 */
[----:B------:R-:W-:Y:S01]  /*43a0*/  ULDC.64 UR4, c[0x0][0x1a0] ;  /* 0x0000680000047ab9 */ /* 0x000fe20000000a00 */
[----:B------:R-:W-:Y:S01]  /*43b0*/  LEA.HI.SX32 R223, R223, 0xfffffffe, 0x1a ;  /* 0xfffffffedfdf7811 */ /* 0x000fe200078fd2ff */
[----:B------:R-:W-:Y:S01]  /*43c0*/  IMAD.MOV.U32 R137, RZ, RZ, R135 ;  /* 0x000000ffff897224 */ /* 0x000fe200078e0087 */
[----:B------:R-:W-:Y:S01]  /*43d0*/  MOV R139, R3 ;  /* 0x00000003008b7202 */ /* 0x000fe20000000f00 */
[----:B------:R-:W-:Y:S01]  /*43e0*/  IMAD.MOV.U32 R132, RZ, RZ, R136 ;  /* 0x000000ffff847224 */ /* 0x000fe200078e0088 */
[----:B------:R-:W-:Y:S01]  /*43f0*/  MOV R138, R134 ;  /* 0x00000086008a7202 */ /* 0x000fe20000000f00 */
[----:B------:R-:W-:Y:S02]  /*4400*/  USHF.L.U64.HI UR5, UR4, 0x6, UR5 ;  /* 0x0000000604057899 */ /* 0x000fe40008010205 */
[----:B------:R-:W-:Y:S01]  /*4410*/  USHF.L.U32 UR4, UR4, 0x6, URZ ;  /* 0x0000000604047899 */ /* 0x000fe2000800063f */
[----:B------:R-:W-:Y:S07]  /*4420*/  BRA `(.L_x_7) ;  /* 0x000001c000007947 */ /* 0x000fee0003800000 */
.L_x_9:
[----:B------:R-:W-:Y:S01]  /*4430*/  IADD3 R0, R223, -0x1, RZ ;  /* 0xffffffffdf007810 */ /* 0x000fe20007ffe0ff */
[----:B------:R-:W-:Y:S02]  /*4440*/  IMAD.MOV.U32 R228, RZ, RZ, c[0x0][0x198] ;  /* 0x00006600ffe47624 */ /* 0x000fe400078e00ff */
[----:B------:R-:W-:Y:S01]  /*4450*/  IMAD.MOV.U32 R136, RZ, RZ, 0x6 ;  /* 0x00000006ff887424 */ /* 0x000fe200078e00ff */
[----:B------:R-:W-:Y:S01]  /*4460*/  SHF.R.S32.HI R2, RZ, 0x1f, R0 ;  /* 0x0000001fff027819 */ /* 0x000fe20000011400 */
[----:B------:R-:W-:Y:S01]  /*4470*/  IMAD.WIDE.U32 R134, R0, c[0x0][0x198], RZ ;  /* 0x0000660000867a25 */ /* 0x000fe200078e00ff */
[----:B------:R-:W-:Y:S03]  /*4480*/  SHF.L.U32 R228, R228, 0x6, RZ ;  /* 0x00000006e4e47819 */ /* 0x000fe600000006ff */
[----:B------:R-:W-:Y:S02]  /*4490*/  IMAD R2, R2, c[0x0][0x198], RZ ;  /* 0x0000660002027a24 */ /* 0x000fe400078e02ff */
[----:B------:R-:W-:Y:S02]  /*44a0*/  IMAD.MOV.U32 R133, RZ, RZ, c[0x0][0x198] ;  /* 0x00006600ff857624 */ /* 0x000fe400078e00ff */
[----:B------:R-:W-:Y:S01]  /*44b0*/  IMAD R2, R0, c[0x0][0x19c], R2 ;  /* 0x0000670000027a24 */ /* 0x000fe200078e0202 */
[----:B------:R-:W-:Y:S02]  /*44c0*/  LEA R0, P1, R134, R240, 0x6 ;  /* 0x000000f086007211 */ /* 0x000fe400078230ff */
[----:B------:R-:W-:Y:S01]  /*44d0*/  SHF.L.U64.HI R133, R133, R136, c[0x0][0x19c] ;  /* 0x0000670085857619 */ /* 0x000fe20000010288 */
[----:B------:R-:W-:Y:S01]  /*44e0*/  IMAD.IADD R3, R135, 0x1, R2 ;  /* 0x0000000187037824 */ /* 0x000fe200078e0202 */
[----:B------:R-:W-:Y:S04]  /*44f0*/  LEA R2, P2, R0, c[0x0][0x168], 0x1 ;  /* 0x00005a0000027a11 */ /* 0x000fe800078408ff */
[----:B------:R-:W-:Y:S02]  /*4500*/  LEA.HI.X R3, R134, R237, R3, 0x6, P1 ;  /* 0x000000ed86037211 */ /* 0x000fe400008f3403 */
[----:B------:R-:W-:Y:S02]  /*4510*/  IADD3 R134, P1, R228, R2, RZ ;  /* 0x00000002e4867210 */ /* 0x000fe40007f3e0ff */
[----:B------:R-:W-:Y:S04]  /*4520*/  LEA.HI.X R3, R0, c[0x0][0x16c], R3, 0x1, P2 ;  /* 0x00005b0000037a11 */ /* 0x000fe800010f0c03 */
[----:B------:R-:W-:Y:S01]  /*4530*/  IADD3.X R135, R133, R3, RZ, P1, !PT ;  /* 0x0000000385877210 */ /* 0x000fe20000ffe4ff */
        /* <DEDUP_REMOVED lines=9> */
[----:B------:R-:W0:Y:S01]  /*45d0*/  LDGDEPBAR ;  /* 0x00000000000079af */ /* 0x000e220000000000 */
[----:B------:R-:W-:-:S05]  /*45e0*/  BRA `(.L_x_8) ;  /* 0x000009f000007947 */ /* 0x000fca0003800000 */
.L_x_7:
[----:B------:R-:W-:Y:S01]  /*45f0*/  SHF.R.S32.HI R0, RZ, 0x1f, R223 ;  /* 0x0000001fff007819 */ /* 0x000fe200000114df */
[----:B------:R-:W-:Y:S04]  /*4600*/  DEPBAR.LE SB0, 0x0 ;  /* 0x000080000000791a */ /* 0x000fe80000000000 */
[----:B------:R-:W-:Y:S01]  /*4610*/  BAR.SYNC.DEFER_BLOCKING 0x0 ;  /* 0x0000000000007b1d */ /* 0x000fe20000010000 */
[----:B------:R-:W-:Y:S02]  /*4620*/  IMAD R0, R0, c[0x0][0x1a0], RZ ;  /* 0x0000680000007a24 */ /* 0x000fe400078e02ff */
[C---:B------:R-:W-:Y:S04]  /*4630*/  IMAD.WIDE.U32 R4, R223.reuse, c[0x0][0x1a0], RZ ;  /* 0x00006800df047a25 */ /* 0x040fe800078e00ff */
[----:B------:R-:W-:Y:S01]  /*4640*/  IMAD R2, R223, c[0x0][0x1a4], R0 ;  /* 0x00006900df027a24 */ /* 0x000fe200078e0200 */
[----:B------:R-:W-:Y:S03]  /*4650*/  LEA R0, P0, R4, R238, 0x6 ;  /* 0x000000ee04007211 */ /* 0x000fe600078030ff */
[----:B------:R-:W-:Y:S01]  /*4660*/  IMAD.IADD R5, R5, 0x1, R2 ;  /* 0x0000000105057824 */ /* 0x000fe200078e0202 */
[----:B------:R-:W-:Y:S04]  /*4670*/  LEA R2, P1, R0, c[0x0][0x170], 0x1 ;  /* 0x00005c0000027a11 */ /* 0x000fe800078208ff */
[----:B------:R-:W-:Y:S02]  /*4680*/  LEA.HI.X R5, R4, R235, R5, 0x6, P0 ;  /* 0x000000eb04057211 */ /* 0x000fe400000f3405 */
[----:B------:R-:W-:Y:S02]  /*4690*/  IADD3 R4, P0, R2, UR4, RZ ;  /* 0x0000000402047c10 */ /* 0x000fe4000ff1e0ff */
[----:B------:R-:W-:Y:S04]  /*46a0*/  LEA.HI.X R3, R0, c[0x0][0x174], R5, 0x1, P1 ;  /* 0x00005d0000037a11 */ /* 0x000fe800008f0c05 */
[----:B------:R-:W-:Y:S01]  /*46b0*/  IADD3.X R5, R3, UR5, RZ, P0, !PT ;  /* 0x0000000503057c10 */ /* 0x000fe200087fe4ff */
[----:B------:R-:W-:Y:S01]  /*46c0*/  @!PT LDS RZ, [RZ] ;  /* 0x00000000fffff984 */ /* 0x000fe20000000800 */
[----:B------:R-:W-:Y:S01]  /*46d0*/  @!PT LDS RZ, [RZ] ;  /* 0x00000000fffff984 */ /* 0x000fe20000000800 */
[----:B------:R-:W-:Y:S01]  /*46e0*/  @!PT LDS RZ, [RZ] ;  /* 0x00000000fffff984 */ /* 0x000fe20000000800 */
[----:B------:R1:W-:Y:S01]  /*46f0*/  LDGSTS.E.BYPASS.LTC128B.128 [R222+0x9000], [R2.64] ;  /* 0x0900000002de7fae */ /* 0x0003e2000b901d46 */
[----:B------:R-:W-:Y:S06]  /*4700*/  ISETP.GT.AND P0, PT, R223, RZ, PT ;  /* 0x000000ffdf00720c */ /* 0x000fec0003f04270 */
[----:B------:R1:W-:Y:S07]  /*4710*/  LDGSTS.E.BYPASS.LTC128B.128 [R222+0xa000], [R2.64+0x40] ;  /* 0x0a00004002de7fae */ /* 0x0003ee000b901d46 */
[----:B------:R1:W-:Y:S07]  /*4720*/  LDGSTS.E.BYPASS.LTC128B.128 [R222+0xb000], [R2.64+0x80] ;  /* 0x0b00008002de7fae */ /* 0x0003ee000b901d46 */
[----:B------:R2:W-:Y:S07]  /*4730*/  LDGSTS.E.BYPASS.LTC128B.128 [R222+0x9800], [R4.64] ;  /* 0x0980000004de7fae */ /* 0x0005ee000b901d46 */
[----:B------:R2:W-:Y:S07]  /*4740*/  LDGSTS.E.BYPASS.LTC128B.128 [R222+0xa800], [R4.64+0x40] ;  /* 0x0a80004004de7fae */ /* 0x0005ee000b901d46 */
[----:B------:R2:W-:Y:S07]  /*4750*/  LDGSTS.E.BYPASS.LTC128B.128 [R222+0xb800], [R4.64+0x80] ;  /* 0x0b80008004de7fae */ /* 0x0005ee000b901d46 */
[----:B------:R-:W-:Y:S07]  /*4760*/  LDSM.16.M88.4 R64, [R220] ;  /* 0x00000000dc40783b */ /* 0x000fee0000000200 */
[----:B------:R-:W2:Y:S07]  /*4770*/  LDSM.16.M88.4 R16, [R217+0x6000] ;  /* 0x00600000d910783b */ /* 0x000eae0000000200 */
[----:B------:R-:W3:Y:S07]  /*4780*/  LDSM.16.M88.4 R60, [R220+0x1000] ;  /* 0x00100000dc3c783b */ /* 0x000eee0000000200 */
[----:B------:R-:W4:Y:S07]  /*4790*/  LDSM.16.M88.4 R32, [R217+0x6400] ;  /* 0x00640000d920783b */ /* 0x000f2e0000000200 */
[----:B------:R-:W0:Y:S07]  /*47a0*/  LDGDEPBAR ;  /* 0x00000000000079af */ /* 0x000e2e0000000000 */
[----:B------:R-:W5:Y:S07]  /*47b0*/  LDSM.16.M88.4 R48, [R217+0x6800] ;  /* 0x00680000d930783b */ /* 0x000f6e0000000200 */
[----:B------:R-:W1:Y:S01]  /*47c0*/  LDSM.16.M88.4 R172, [R217+0x6c00] ;  /* 0x006c0000d9ac783b */ /* 0x000e620000000200 */
[-C--:B--2---:R-:W-:Y:S06]  /*47d0*/  HMMA.16816.F32 R4, R64, R16.reuse, RZ ;  /* 0x000000104004723c */ /* 0x084fec00000018ff */
[----:B------:R-:W-:Y:S02]  /*47e0*/  LDSM.16.M88.4 R176, [R221] ;  /* 0x00000000ddb0783b */ /* 0x000fe40000000200 */
[C---:B---3--:R-:W-:Y:S05]  /*47f0*/  HMMA.16816.F32 R8, R60.reuse, R16, RZ ;  /* 0x000000103c08723c */ /* 0x048fea00000018ff */
[----:B------:R-:W2:Y:S03]  /*4800*/  LDSM.16.M88.4 R180, [R219+0x6000] ;  /* 0x00600000dbb4783b */ /* 0x000ea60000000200 */
[-C--:B------:R-:W-:Y:S04]  /*4810*/  HMMA.16816.F32 R12, R60, R18.reuse, RZ ;  /* 0x000000123c0c723c */ /* 0x080fe800000018ff */
[----:B------:R-:W3:Y:S04]  /*4820*/  LDSM.16.M88.4 R184, [R221+0x1000] ;  /* 0x00100000ddb8783b */ /* 0x000ee80000000200 */
[C---:B------:R-:W-:Y:S03]  /*4830*/  HMMA.16816.F32 R16, R64.reuse, R18, RZ ;  /* 0x000000124010723c */ /* 0x040fe600000018ff */
[----:B------:R-:W1:Y:S05]  /*4840*/  LDSM.16.M88.4 R188, [R219+0x6400] ;  /* 0x00640000dbbc783b */ /* 0x000e6a0000000200 */
[-C--:B----4-:R-:W-:Y:S02]  /*4850*/  HMMA.16816.F32 R20, R64, R32.reuse, RZ ;  /* 0x000000204014723c */ /* 0x090fe400000018ff */
[----:B------:R-:W4:Y:S06]  /*4860*/  LDSM.16.M88.4 R192, [R219+0x6800] ;  /* 0x00680000dbc0783b */ /* 0x000f2c0000000200 */
[C---:B------:R-:W-:Y:S01]  /*4870*/  HMMA.16816.F32 R24, R60.reuse, R32, RZ ;  /* 0x000000203c18723c */ /* 0x040fe200000018ff */
[----:B------:R-:W1:Y:S07]  /*4880*/  LDSM.16.M88.4 R196, [R219+0x6c00] ;  /* 0x006c0000dbc4783b */ /* 0x000e6e0000000200 */
[-C--:B------:R-:W-:Y:S01]  /*4890*/  HMMA.16816.F32 R28, R60, R34.reuse, RZ ;  /* 0x000000223c1c723c */ /* 0x080fe200000018ff */
[----:B------:R-:W-:Y:S07]  /*48a0*/  LDSM.16.M88.4 R200, [R217+0x7000] ;  /* 0x00700000d9c8783b */ /* 0x000fee0000000200 */
[C---:B------:R-:W-:Y:S01]  /*48b0*/  HMMA.16816.F32 R32, R64.reuse, R34, RZ ;  /* 0x000000224020723c */ /* 0x040fe200000018ff */
[----:B------:R-:W-:Y:S07]  /*48c0*/  LDSM.16.M88.4 R204, [R220+0x3000] ;  /* 0x00300000dccc783b */ /* 0x000fee0000000200 */
[-C--:B-----5:R-:W-:Y:S01]  /*48d0*/  HMMA.16816.F32 R36, R64, R48.reuse, RZ ;  /* 0x000000304024723c */ /* 0x0a0fe200000018ff */
[----:B------:R-:W-:Y:S07]  /*48e0*/  LDSM.16.M88.4 R208, [R219+0x7800] ;  /* 0x00780000dbd0783b */ /* 0x000fee0000000200 */
[C---:B------:R-:W-:Y:S01]  /*48f0*/  HMMA.16816.F32 R40, R60.reuse, R48, RZ ;  /* 0x000000303c28723c */ /* 0x040fe200000018ff */
[----:B------:R-:W-:Y:S07]  /*4900*/  LDSM.16.M88.4 R212, [R219+0x7c00] ;  /* 0x007c0000dbd4783b */ /* 0x000fee0000000200 */
[-C--:B------:R-:W-:Y:S08]  /*4910*/  HMMA.16816.F32 R44, R60, R50.reuse, RZ ;  /* 0x000000323c2c723c */ /* 0x080ff000000018ff */
[C---:B------:R-:W-:Y:S08]  /*4920*/  HMMA.16816.F32 R48, R64.reuse, R50, RZ ;  /* 0x000000324030723c */ /* 0x040ff000000018ff */
[-C--:B-1----:R-:W-:Y:S08]  /*4930*/  HMMA.16816.F32 R52, R64, R172.reuse, RZ ;  /* 0x000000ac4034723c */ /* 0x082ff000000018ff */
[C---:B------:R-:W-:Y:S08]  /*4940*/  HMMA.16816.F32 R56, R60.reuse, R172, RZ ;  /* 0x000000ac3c38723c */ /* 0x040ff000000018ff */
[-C--:B------:R-:W-:Y:S08]  /*4950*/  HMMA.16816.F32 R60, R60, R174.reuse, RZ ;  /* 0x000000ae3c3c723c */ /* 0x080ff000000018ff */
[----:B------:R-:W-:Y:S01]  /*4960*/  HMMA.16816.F32 R64, R64, R174, RZ ;  /* 0x000000ae4040723c */ /* 0x000fe200000018ff */
[----:B------:R-:W1:Y:S07]  /*4970*/  LDSM.16.M88.4 R172, [R220+0x2000] ;  /* 0x00200000dcac783b */ /* 0x000e6e0000000200 */
[-C--:B--2---:R-:W-:Y:S08]  /*4980*/  HMMA.16816.F32 R4, R176, R180.reuse, R4 ;  /* 0x000000b4b004723c */ /* 0x084ff00000001804 */
[C---:B---3--:R-:W-:Y:S08]  /*4990*/  HMMA.16816.F32 R8, R184.reuse, R180, R8 ;  /* 0x000000b4b808723c */ /* 0x048ff00000001808 */
[-C--:B------:R-:W-:Y:S08]  /*49a0*/  HMMA.16816.F32 R12, R184, R182.reuse, R12 ;  /* 0x000000b6b80c723c */ /* 0x080ff0000000180c */
[C---:B------:R-:W-:Y:S01]  /*49b0*/  HMMA.16816.F32 R16, R176.reuse, R182, R16 ;  /* 0x000000b6b010723c */ /* 0x040fe20000001810 */
[----:B------:R-:W2:Y:S07]  /*49c0*/  LDSM.16.M88.4 R180, [R217+0x7400] ;  /* 0x00740000d9b4783b */ /* 0x000eae0000000200 */
[-C--:B------:R-:W-:Y:S08]  /*49d0*/  HMMA.16816.F32 R20, R176, R188.reuse, R20 ;  /* 0x000000bcb014723c */ /* 0x080ff00000001814 */
[C---:B------:R-:W-:Y:S08]  /*49e0*/  HMMA.16816.F32 R24, R184.reuse, R188, R24 ;  /* 0x000000bcb818723c */ /* 0x040ff00000001818 */
[-C--:B------:R-:W-:Y:S08]  /*49f0*/  HMMA.16816.F32 R28, R184, R190.reuse, R28 ;  /* 0x000000beb81c723c */ /* 0x080ff0000000181c */
[C---:B------:R-:W-:Y:S01]  /*4a00*/  HMMA.16816.F32 R32, R176.reuse, R190, R32 ;  /* 0x000000beb020723c */ /* 0x040fe20000001820 */
[----:B------:R-:W-:Y:S07]  /*4a10*/  LDSM.16.M88.4 R188, [R217+0x7c00] ;  /* 0x007c0000d9bc783b */ /* 0x000fee0000000200 */
[-C--:B----4-:R-:W-:Y:S08]  /*4a20*/  HMMA.16816.F32 R36, R176, R192.reuse, R36 ;  /* 0x000000c0b024723c */ /* 0x090ff00000001824 */
[C---:B------:R-:W-:Y:S08]  /*4a30*/  HMMA.16816.F32 R40, R184.reuse, R192, R40 ;  /* 0x000000c0b828723c */ /* 0x040ff00000001828 */
[-C--:B------:R-:W-:Y:S08]  /*4a40*/  HMMA.16816.F32 R44, R184, R194.reuse, R44 ;  /* 0x000000c2b82c723c */ /* 0x080ff0000000182c */
[C---:B------:R-:W-:Y:S01]  /*4a50*/  HMMA.16816.F32 R48, R176.reuse, R194, R48 ;  /* 0x000000c2b030723c */ /* 0x040fe20000001830 */
[----:B------:R-:W-:Y:S07]  /*4a60*/  LDSM.16.M88.4 R192, [R219+0x7000] ;  /* 0x00700000dbc0783b */ /* 0x000fee0000000200 */
[-C--:B------:R-:W-:Y:S08]  /*4a70*/  HMMA.16816.F32 R52, R176, R196.reuse, R52 ;  /* 0x000000c4b034723c */ /* 0x080ff00000001834 */
[C---:B------:R-:W-:Y:S08]  /*4a80*/  HMMA.16816.F32 R56, R184.reuse, R196, R56 ;  /* 0x000000c4b838723c */ /* 0x040ff00000001838 */
[-C--:B------:R-:W-:Y:S01]  /*4a90*/  HMMA.16816.F32 R60, R184, R198.reuse, R60 ;  /* 0x000000c6b83c723c */ /* 0x080fe2000000183c */
[----:B------:R-:W3:Y:S07]  /*4aa0*/  LDSM.16.M88.4 R184, [R217+0x7800] ;  /* 0x00780000d9b8783b */ /* 0x000eee0000000200 */
[----:B------:R-:W-:Y:S01]  /*4ab0*/  HMMA.16816.F32 R64, R176, R198, R64 ;  /* 0x000000c6b040723c */ /* 0x000fe20000001840 */
[----:B------:R-:W4:Y:S07]  /*4ac0*/  LDSM.16.M88.4 R176, [R221+0x2000] ;  /* 0x00200000ddb0783b */ /* 0x000f2e0000000200 */
[-C--:B-1----:R-:W-:Y:S01]  /*4ad0*/  HMMA.16816.F32 R4, R172, R200.reuse, R4 ;  /* 0x000000c8ac04723c */ /* 0x082fe20000001804 */
[----:B------:R-:W1:Y:S07]  /*4ae0*/  LDSM.16.M88.4 R196, [R221+0x3000] ;  /* 0x00300000ddc4783b */ /* 0x000e6e0000000200 */
[C---:B------:R-:W-:Y:S08]  /*4af0*/  HMMA.16816.F32 R8, R204.reuse, R200, R8 ;  /* 0x000000c8cc08723c */ /* 0x040ff00000001808 */
[-C--:B------:R-:W-:Y:S08]  /*4b00*/  HMMA.16816.F32 R12, R204, R202.reuse, R12 ;  /* 0x000000cacc0c723c */ /* 0x080ff0000000180c */
[C---:B------:R-:W-:Y:S01]  /*4b10*/  HMMA.16816.F32 R16, R172.reuse, R202, R16 ;  /* 0x000000caac10723c */ /* 0x040fe20000001810 */
[----:B------:R-:W5:Y:S07]  /*4b20*/  LDSM.16.M88.4 R200, [R219+0x7400] ;  /* 0x00740000dbc8783b */ /* 0x000f6e0000000200 */
[-C--:B--2---:R-:W-:Y:S08]  /*4b30*/  HMMA.16816.F32 R20, R172, R180.reuse, R20 ;  /* 0x000000b4ac14723c */ /* 0x084ff00000001814 */
[C---:B------:R-:W-:Y:S08]  /*4b40*/  HMMA.16816.F32 R24, R204.reuse, R180, R24 ;  /* 0x000000b4cc18723c */ /* 0x040ff00000001818 */
[-C--:B------:R-:W-:Y:S08]  /*4b50*/  HMMA.16816.F32 R28, R204, R182.reuse, R28 ;  /* 0x000000b6cc1c723c */ /* 0x080ff0000000181c */
[C---:B------:R-:W-:Y:S01]  /*4b60*/  HMMA.16816.F32 R32, R172.reuse, R182, R32 ;  /* 0x000000b6ac20723c */ /* 0x040fe20000001820 */
[----:B------:R-:W-:Y:S07]  /*4b70*/  LDSM.16.M88.4 R180, [R217+0x8000] ;  /* 0x00800000d9b4783b */ /* 0x000fee0000000200 */
[-C--:B---3--:R-:W-:Y:S08]  /*4b80*/  HMMA.16816.F32 R36, R172, R184.reuse, R36 ;  /* 0x000000b8ac24723c */ /* 0x088ff00000001824 */
[C---:B------:R-:W-:Y:S08]  /*4b90*/  HMMA.16816.F32 R40, R204.reuse, R184, R40 ;  /* 0x000000b8cc28723c */ /* 0x040ff00000001828 */
[-C--:B------:R-:W-:Y:S08]  /*4ba0*/  HMMA.16816.F32 R44, R204, R186.reuse, R44 ;  /* 0x000000bacc2c723c */ /* 0x080ff0000000182c */
[C---:B------:R-:W-:Y:S01]  /*4bb0*/  HMMA.16816.F32 R48, R172.reuse, R186, R48 ;  /* 0x000000baac30723c */ /* 0x040fe20000001830 */
[----:B------:R-:W-:Y:S07]  /*4bc0*/  LDSM.16.M88.4 R184, [R220+0x5000] ;  /* 0x00500000dcb8783b */ /* 0x000fee0000000200 */
[-C--:B------:R-:W-:Y:S08]  /*4bd0*/  HMMA.16816.F32 R52, R172, R188.reuse, R52 ;  /* 0x000000bcac34723c */ /* 0x080ff00000001834 */
[C---:B------:R-:W-:Y:S08]  /*4be0*/  HMMA.16816.F32 R56, R204.reuse, R188, R56 ;  /* 0x000000bccc38723c */ /* 0x040ff00000001838 */
[-C--:B------:R-:W-:Y:S01]  /*4bf0*/  HMMA.16816.F32 R60, R204, R190.reuse, R60 ;  /* 0x000000becc3c723c */ /* 0x080fe2000000183c */
[----:B------:R-:W-:Y:S07]  /*4c00*/  LDSM.16.M88.4 R204, [R221+0x5000] ;  /* 0x00500000ddcc783b */ /* 0x000fee0000000200 */
[----:B------:R-:W-:Y:S01]  /*4c10*/  HMMA.16816.F32 R64, R172, R190, R64 ;  /* 0x000000beac40723c */ /* 0x000fe20000001840 */
[----:B------:R-:W2:Y:S07]  /*4c20*/  LDSM.16.M88.4 R172, [R220+0x4000] ;  /* 0x00400000dcac783b */ /* 0x000eae0000000200 */
[-C--:B----4-:R-:W-:Y:S01]  /*4c30*/  HMMA.16816.F32 R4, R176, R192.reuse, R4 ;  /* 0x000000c0b004723c */ /* 0x090fe20000001804 */
[----:B------:R-:W3:Y:S07]  /*4c40*/  LDSM.16.M88.4 R188, [R217+0x8400] ;  /* 0x00840000d9bc783b */ /* 0x000eee0000000200 */
[C---:B-1----:R-:W-:Y:S08]  /*4c50*/  HMMA.16816.F32 R8, R196.reuse, R192, R8 ;  /* 0x000000c0c408723c */ /* 0x042ff00000001808 */
[-C--:B------:R-:W-:Y:S08]  /*4c60*/  HMMA.16816.F32 R12, R196, R194.reuse, R12 ;  /* 0x000000c2c40c723c */ /* 0x080ff0000000180c */
[C---:B------:R-:W-:Y:S01]  /*4c70*/  HMMA.16816.F32 R16, R176.reuse, R194, R16 ;  /* 0x000000c2b010723c */ /* 0x040fe20000001810 */
[----:B------:R-:W1:Y:S07]  /*4c80*/  LDSM.16.M88.4 R192, [R217+0x8800] ;  /* 0x00880000d9c0783b */ /* 0x000e6e0000000200 */
[-C--:B-----5:R-:W-:Y:S08]  /*4c90*/  HMMA.16816.F32 R20, R176, R200.reuse, R20 ;  /* 0x000000c8b014723c */ /* 0x0a0ff00000001814 */
[C---:B------:R-:W-:Y:S08]  /*4ca0*/  HMMA.16816.F32 R24, R196.reuse, R200, R24 ;  /* 0x000000c8c418723c */ /* 0x040ff00000001818 */
[-C--:B------:R-:W-:Y:S08]  /*4cb0*/  HMMA.16816.F32 R28, R196, R202.reuse, R28 ;  /* 0x000000cac41c723c */ /* 0x080ff0000000181c */
[C---:B------:R-:W-:Y:S01]  /*4cc0*/  HMMA.16816.F32 R32, R176.reuse, R202, R32 ;  /* 0x000000cab020723c */ /* 0x040fe20000001820 */
[----:B------:R-:W-:Y:S07]  /*4cd0*/  LDSM.16.M88.4 R200, [R219+0x8000] ;  /* 0x00800000dbc8783b */ /* 0x000fee0000000200 */
[-C--:B------:R-:W-:Y:S08]  /*4ce0*/  HMMA.16816.F32 R36, R176, R208.reuse, R36 ;  /* 0x000000d0b024723c */ /* 0x080ff00000001824 */
[C---:B------:R-:W-:Y:S08]  /*4cf0*/  HMMA.16816.F32 R40, R196.reuse, R208, R40 ;  /* 0x000000d0c428723c */ /* 0x040ff00000001828 */
[-C--:B------:R-:W-:Y:S08]  /*4d00*/  HMMA.16816.F32 R44, R196, R210.reuse, R44 ;  /* 0x000000d2c42c723c */ /* 0x080ff0000000182c */
[C---:B------:R-:W-:Y:S01]  /*4d10*/  HMMA.16816.F32 R48, R176.reuse, R210, R48 ;  /* 0x000000d2b030723c */ /* 0x040fe20000001830 */
[----:B------:R-:W-:Y:S07]  /*4d20*/  LDSM.16.M88.4 R208, [R219+0x8400] ;  /* 0x00840000dbd0783b */ /* 0x000fee0000000200 */
[-C--:B------:R-:W-:Y:S08]  /*4d30*/  HMMA.16816.F32 R52, R176, R212.reuse, R52 ;  /* 0x000000d4b034723c */ /* 0x080ff00000001834 */
[C---:B------:R-:W-:Y:S08]  /*4d40*/  HMMA.16816.F32 R56, R196.reuse, R212, R56 ;  /* 0x000000d4c438723c */ /* 0x040ff00000001838 */
[-C--:B------:R-:W-:Y:S01]  /*4d50*/  HMMA.16816.F32 R60, R196, R214.reuse, R60 ;  /* 0x000000d6c43c723c */ /* 0x080fe2000000183c */
[----:B------:R-:W4:Y:S07]  /*4d60*/  LDSM.16.M88.4 R196, [R217+0x8c00] ;  /* 0x008c0000d9c4783b */ /* 0x000f2e0000000200 */
[----:B------:R-:W-:Y:S01]  /*4d70*/  HMMA.16816.F32 R64, R176, R214, R64 ;  /* 0x000000d6b040723c */ /* 0x000fe20000001840 */
[----:B------:R-:W5:Y:S07]  /*4d80*/  LDSM.16.M88.4 R176, [R221+0x4000] ;  /* 0x00400000ddb0783b */ /* 0x000f6e0000000200 */
[-C--:B--2---:R-:W-:Y:S01]  /*4d90*/  HMMA.16816.F32 R4, R172, R180.reuse, R4 ;  /* 0x000000b4ac04723c */ /* 0x084fe20000001804 */
[----:B------:R-:W2:Y:S07]  /*4da0*/  LDSM.16.M88.4 R212, [R219+0x8800] ;  /* 0x00880000dbd4783b */ /* 0x000eae0000000200 */
[C---:B------:R-:W-:Y:S08]  /*4db0*/  HMMA.16816.F32 R8, R184.reuse, R180, R8 ;  /* 0x000000b4b808723c */ /* 0x040ff00000001808 */
[-C--:B------:R-:W-:Y:S08]  /*4dc0*/  HMMA.16816.F32 R12, R184, R182.reuse, R12 ;  /* 0x000000b6b80c723c */ /* 0x080ff0000000180c */
[C---:B------:R-:W-:Y:S01]  /*4dd0*/  HMMA.16816.F32 R16, R172.reuse, R182, R16 ;  /* 0x000000b6ac10723c */ /* 0x040fe20000001810 */
[----:B------:R-:W2:Y:S01]  /*4de0*/  LDSM.16.M88.4 R180, [R219+0x8c00] ;  /* 0x008c0000dbb4783b */ /* 0x000ea20000000200 */
[----:B------:R-:W-:Y:S06]  /*4df0*/  DEPBAR.LE SB0, 0x0 ;  /* 0x000080000000791a */ /* 0x000fec0000000000 */
[-C--:B---3--:R-:W-:Y:S01]  /*4e00*/  HMMA.16816.F32 R20, R172, R188.reuse, R20 ;  /* 0x000000bcac14723c */ /* 0x088fe20000001814 */
[----:B------:R-:W-:Y:S07]  /*4e10*/  BAR.SYNC.DEFER_BLOCKING 0x0 ;  /* 0x0000000000007b1d */ /* 0x000fee0000010000 */
[C---:B------:R-:W-:Y:S08]  /*4e20*/  HMMA.16816.F32 R24, R184.reuse, R188, R24 ;  /* 0x000000bcb818723c */ /* 0x040ff00000001818 */
[-C--:B------:R-:W-:Y:S08]  /*4e30*/  HMMA.16816.F32 R28, R184, R190.reuse, R28 ;  /* 0x000000beb81c723c */ /* 0x080ff0000000181c */
[C---:B------:R-:W-:Y:S08]  /*4e40*/  HMMA.16816.F32 R32, R172.reuse, R190, R32 ;  /* 0x000000beac20723c */ /* 0x040ff00000001820 */
[-C--:B-1----:R-:W-:Y:S08]  /*4e50*/  HMMA.16816.F32 R36, R172, R192.reuse, R36 ;  /* 0x000000c0ac24723c */ /* 0x082ff00000001824 */
[C---:B------:R-:W-:Y:S08]  /*4e60*/  HMMA.16816.F32 R40, R184.reuse, R192, R40 ;  /* 0x000000c0b828723c */ /* 0x040ff00000001828 */
[-C--:B------:R-:W-:Y:S08]  /*4e70*/  HMMA.16816.F32 R44, R184, R194.reuse, R44 ;  /* 0x000000c2b82c723c */ /* 0x080ff0000000182c */
[C---:B------:R-:W-:Y:S08]  /*4e80*/  HMMA.16816.F32 R48, R172.reuse, R194, R48 ;  /* 0x000000c2ac30723c */ /* 0x040ff00000001830 */
[-C--:B----4-:R-:W-:Y:S08]  /*4e90*/  HMMA.16816.F32 R52, R172, R196.reuse, R52 ;  /* 0x000000c4ac34723c */ /* 0x090ff00000001834 */
[C---:B------:R-:W-:Y:S08]  /*4ea0*/  HMMA.16816.F32 R56, R184.reuse, R196, R56 ;  /* 0x000000c4b838723c */ /* 0x040ff00000001838 */
[-C--:B------:R-:W-:Y:S08]  /*4eb0*/  HMMA.16816.F32 R60, R184, R198.reuse, R60 ;  /* 0x000000c6b83c723c */ /* 0x080ff0000000183c */
[----:B------:R-:W-:Y:S08]  /*4ec0*/  HMMA.16816.F32 R64, R172, R198, R64 ;  /* 0x000000c6ac40723c */ /* 0x000ff00000001840 */
[-C--:B-----5:R-:W-:Y:S08]  /*4ed0*/  HMMA.16816.F32 R4, R176, R200.reuse, R4 ;  /* 0x000000c8b004723c */ /* 0x0a0ff00000001804 */
[C---:B------:R-:W-:Y:S08]  /*4ee0*/  HMMA.16816.F32 R8, R204.reuse, R200, R8 ;  /* 0x000000c8cc08723c */ /* 0x040ff00000001808 */
[-C--:B------:R-:W-:Y:S08]  /*4ef0*/  HMMA.16816.F32 R12, R204, R202.reuse, R12 ;  /* 0x000000cacc0c723c */ /* 0x080ff0000000180c */
[C---:B------:R-:W-:Y:S08]  /*4f00*/  HMMA.16816.F32 R16, R176.reuse, R202, R16 ;  /* 0x000000cab010723c */ /* 0x040ff00000001810 */
[-C--:B------:R-:W-:Y:S08]  /*4f10*/  HMMA.16816.F32 R20, R176, R208.reuse, R20 ;  /* 0x000000d0b014723c */ /* 0x080ff00000001814 */
[C---:B------:R-:W-:Y:S08]  /*4f20*/  HMMA.16816.F32 R24, R204.reuse, R208, R24 ;  /* 0x000000d0cc18723c */ /* 0x040ff00000001818 */
[-C--:B------:R-:W-:Y:S08]  /*4f30*/  HMMA.16816.F32 R28, R204, R210.reuse, R28 ;  /* 0x000000d2cc1c723c */ /* 0x080ff0000000181c */
[C---:B------:R-:W-:Y:S08]  /*4f40*/  HMMA.16816.F32 R32, R176.reuse, R210, R32 ;  /* 0x000000d2b020723c */ /* 0x040ff00000001820 */
[-C--:B--2---:R-:W-:Y:S08]  /*4f50*/  HMMA.16816.F32 R36, R176, R212.reuse, R36 ;  /* 0x000000d4b024723c */ /* 0x084ff00000001824 */
[C---:B------:R-:W-:Y:S08]  /*4f60*/  HMMA.16816.F32 R40, R204.reuse, R212, R40 ;  /* 0x000000d4cc28723c */ /* 0x040ff00000001828 */
[-C--:B------:R-:W-:Y:S08]  /*4f70*/  HMMA.16816.F32 R44, R204, R214.reuse, R44 ;  /* 0x000000d6cc2c723c */ /* 0x080ff0000000182c */
[C---:B------:R-:W-:Y:S08]  /*4f80*/  HMMA.16816.F32 R48, R176.reuse, R214, R48 ;  /* 0x000000d6b030723c */ /* 0x040ff00000001830 */
[-C--:B------:R-:W-:Y:S08]  /*4f90*/  HMMA.16816.F32 R52, R176, R180.reuse, R52 ;  /* 0x000000b4b034723c */ /* 0x080ff00000001834 */
[C---:B------:R-:W-:Y:S08]  /*4fa0*/  HMMA.16816.F32 R56, R204.reuse, R180, R56 ;  /* 0x000000b4cc38723c */ /* 0x040ff00000001838 */
[-C--:B------:R-:W-:Y:S08]  /*4fb0*/  HMMA.16816.F32 R60, R204, R182.reuse, R60 ;  /* 0x000000b6cc3c723c */ /* 0x080ff0000000183c */
[----:B------:R-:W-:Y:S01]  /*4fc0*/  HMMA.16816.F32 R64, R176, R182, R64 ;  /* 0x000000b6b040723c */ /* 0x000fe20000001840 */
[----:B------:R-:W-:-:S07]  /*4fd0*/  @P0 BRA `(.L_x_9) ;  /* 0xfffff45000000947 */ /* 0x000fce000383ffff */
.L_x_8:
[----:B------:R-:W-:Y:S01]  /*4fe0*/  FMNMX.FTZ R0, R4, R132, !PT ;  /* 0x0000008404007209 */ /* 0x000fe20007810000 */
[----:B------:R-:W-:Y:S01]  /*4ff0*/  LDSM.16.MT88.4 R176, [R218+0x9000] ;  /* 0x00900000dab0783b */ /* 0x000fe20000004200 */
[----:B------:R-:W-:Y:S02]  /*5000*/  IADD3 R223, R223, -0x1, RZ ;  /* 0xffffffffdfdf7810 */ /* 0x000fe40007ffe0ff */
[----:B-1----:R-:W-:Y:S02]  /*5010*/  FMNMX.FTZ R2, R5, R0, !PT ;  /* 0x0000000005027209 */ /* 0x002fe40007810000 */
[----:B------:R-:W-:Y:S02]  /*5020*/  FMNMX.FTZ R0, R6, R137, !PT ;  /* 0x0000008906007209 */ /* 0x000fe40007810000 */
        /* <DEDUP_REMOVED lines=33> */
[----:B------:R-:W-:Y:S01]  /*5240*/  FMNMX.FTZ R2, R25, R2, !PT ;  /* 0x0000000219027209 */ /* 0x000fe20007810000 */
[----:B------:R-:W1:Y:S01]  /*5250*/  SHFL.BFLY PT, R172, R136, 0x2, 0x1f ;  /* 0x0c401f0088ac7f89 */ /* 0x000e6200000e0000 */
        /* <DEDUP_REMOVED lines=21> */
[----:B-1----:R-:W-:Y:S02]  /*53b0*/  FMNMX.FTZ R136, R136, R172, !PT ;  /* 0x000000ac88887209 */ /* 0x002fe40007810000 */
[----:B------:R-:W-:Y:S02]  /*53c0*/  FMNMX.FTZ R0, R62, R0, !PT ;  /* 0x000000003e007209 */ /* 0x000fe40007810000 */
[----:B------:R-:W-:Y:S01]  /*53d0*/  FMNMX.FTZ R2, R57, R2, !PT ;  /* 0x0000000239027209 */ /* 0x000fe20007810000 */
[----:B------:R-:W1:Y:S01]  /*53e0*/  SHFL.BFLY PT, R172, R136, 0x1, 0x1f ;  /* 0x0c201f0088ac7f89 */ /* 0x000e6200000e0000 */
[----:B------:R-:W-:Y:S02]  /*53f0*/  FMNMX.FTZ R3, R67, R3, !PT ;  /* 0x0000000343037209 */ /* 0x000fe40007810000 */
[----:B------:R-:W-:Y:S02]  /*5400*/  FMNMX.FTZ R0, R63, R0, !PT ;  /* 0x000000003f007209 */ /* 0x000fe40007810000 */
[----:B------:R-:W-:Y:S03]  /*5410*/  FMNMX.FTZ R133, R60, R2, !PT ;  /* 0x000000023c857209 */ /* 0x000fe60007810000 */
[----:B------:R-:W2:Y:S01]  /*5420*/  SHFL.BFLY PT, R135, R3, 0x2, 0x1f ;  /* 0x0c401f0003877f89 */ /* 0x000ea200000e0000 */
[----:B------:R-:W-:Y:S07]  /*5430*/  FMNMX.FTZ R133, R61, R133, !PT ;  /* 0x000000853d857209 */ /* 0x000fee0007810000 */
[----:B------:R-:W3:Y:S08]  /*5440*/  SHFL.BFLY PT, R2, R0, 0x2, 0x1f ;  /* 0x0c401f0000027f89 */ /* 0x000ef000000e0000 */
[----:B------:R-:W4:Y:S01]  /*5450*/  SHFL.BFLY PT, R134, R133, 0x2, 0x1f ;  /* 0x0c401f0085867f89 */ /* 0x000f2200000e0000 */
[----:B-1----:R-:W-:Y:S04]  /*5460*/  FMNMX.FTZ R136, R136, R172, !PT ;  /* 0x000000ac88887209 */ /* 0x002fe80007810000 */
[----:B------:R-:W-:Y:S02]  /*5470*/  FSETP.NEU.FTZ.AND P1, PT, R136, -INF , PT ;  /* 0xff8000008800780b */ /* 0x000fe40003f3d000 */
[----:B--2---:R-:W-:Y:S05]  /*5480*/  FMNMX.FTZ R135, R3, R135, !PT ;  /* 0x0000008703877209 */ /* 0x004fea0007810000 */
[----:B------:R-:W1:Y:S01]  /*5490*/  SHFL.BFLY PT, R173, R135, 0x1, 0x1f ;  /* 0x0c201f0087ad7f89 */ /* 0x000e6200000e0000 */
[----:B---3--:R-:W-:Y:S01]  /*54a0*/  FMNMX.FTZ R2, R0, R2, !PT ;  /* 0x0000000200027209 */ /* 0x008fe20007810000 */
[----:B------:R-:W-:Y:S04]  /*54b0*/  FADD.FTZ R0, -R136, R132 ;  /* 0x0000008488007221 */ /* 0x000fe80000010100 */
[----:B------:R-:W-:Y:S02]  /*54c0*/  FMUL.FTZ R0, R0, c[0x0][0x23c] ;  /* 0x00008f0000007a20 */ /* 0x000fe40000410000 */
[----:B------:R-:W2:Y:S01]  /*54d0*/  SHFL.BFLY PT, R3, R2, 0x1, 0x1f ;  /* 0x0c201f0002037f89 */ /* 0x000ea200000e0000 */
[----:B----4-:R-:W-:Y:S02]  /*54e0*/  FMNMX.FTZ R134, R133, R134, !PT ;  /* 0x0000008685867209 */ /* 0x010fe40007810000 */
[----:B------:R3:W4:Y:S05]  /*54f0*/  MUFU.EX2 R133, R0 ;  /* 0x0000000000857308 */ /* 0x00072a0000000800 */
[----:B------:R-:W5:Y:S01]  /*5500*/  SHFL.BFLY PT, R174, R134, 0x1, 0x1f ;  /* 0x0c201f0086ae7f89 */ /* 0x000f6200000e0000 */
[----:B-1----:R-:W-:Y:S02]  /*5510*/  FMNMX.FTZ R135, R135, R173, !PT ;  /* 0x000000ad87877209 */ /* 0x002fe40007810000 */
[----:B--2---:R-:W-:Y:S03]  /*5520*/  FMNMX.FTZ R3, R2, R3, !PT ;  /* 0x0000000302037209 */ /* 0x004fe60007810000 */
[----:B---3--:R-:W-:Y:S02]  /*5530*/  FADD.FTZ R0, -R135, R137 ;  /* 0x0000008987007221 */ /* 0x008fe40000010100 */
[----:B------:R-:W-:Y:S02]  /*5540*/  FMUL.FTZ R137, R136, c[0x0][0x23c] ;  /* 0x00008f0088897a20 */ /* 0x000fe40000410000 */
[----:B------:R-:W-:Y:S01]  /*5550*/  FMUL.FTZ R0, R0, c[0x0][0x23c] ;  /* 0x00008f0000007a20 */ /* 0x000fe20000410000 */
[----:B-----5:R-:W-:Y:S01]  /*5560*/  FMNMX.FTZ R134, R134, R174, !PT ;  /* 0x000000ae86867209 */ /* 0x020fe20007810000 */
[----:B------:R-:W-:Y:S01]  /*5570*/  FMUL.FTZ R180, R3, c[0x0][0x23c] ;  /* 0x00008f0003b47a20 */ /* 0x000fe20000410000 */
[----:B------:R-:W-:Y:S01]  /*5580*/  FSEL R137, R137, RZ, P1 ;  /* 0x000000ff89897208 */ /* 0x000fe20000800000 */
[----:B------:R1:W2:Y:S01]  /*5590*/  MUFU.EX2 R132, R0 ;  /* 0x0000000000847308 */ /* 0x0002a20000000800 */
[----:B------:R-:W-:Y:S01]  /*55a0*/  FSETP.NEU.FTZ.AND P1, PT, R135, -INF , PT ;  /* 0xff8000008700780b */ /* 0x000fe20003f3d000 */
[----:B------:R-:W3:Y:S01]  /*55b0*/  LDSM.16.MT88.4 R172, [R216+0x9000] ;  /* 0x00900000d8ac783b */ /* 0x000ee20000004200 */
[----:B----4-:R-:W-:Y:S02]  /*55c0*/  FMUL.FTZ R84, R133, R84 ;  /* 0x0000005485547220 */ /* 0x010fe40000410000 */
[--C-:B------:R-:W-:Y:S02]  /*55d0*/  FFMA.FTZ R16, R16, c[0x0][0x23c], -R137.reuse ;  /* 0x00008f0010107a23 */ /* 0x100fe40000010889 */
[--C-:B------:R-:W-:Y:S02]  /*55e0*/  FFMA.FTZ R17, R17, c[0x0][0x23c], -R137.reuse ;  /* 0x00008f0011117a23 */ /* 0x100fe40000010889 */
[--C-:B------:R-:W-:Y:S01]  /*55f0*/  FFMA.FTZ R4, R4, c[0x0][0x23c], -R137.reuse ;  /* 0x00008f0004047a23 */ /* 0x100fe20000010889 */
[----:B------:R4:W-:Y:S01]  /*5600*/  MUFU.EX2 R231, R16 ;  /* 0x0000001000e77308 */ /* 0x0009e20000000800 */
[--C-:B------:R-:W-:Y:S02]  /*5610*/  FFMA.FTZ R5, R5, c[0x0][0x23c], -R137.reuse ;  /* 0x00008f0005057a23 */ /* 0x100fe40000010889 */
[--C-:B------:R-:W-:Y:S02]  /*5620*/  FFMA.FTZ R36, R36, c[0x0][0x23c], -R137.reuse ;  /* 0x00008f0024247a23 */ /* 0x100fe40000010889 */
[--C-:B------:R-:W-:Y:S02]  /*5630*/  FFMA.FTZ R37, R37, c[0x0][0x23c], -R137.reuse ;  /* 0x00008f0025257a23 */ /* 0x100fe40000010889 */
[--C-:B------:R-:W-:Y:S02]  /*5640*/  FFMA.FTZ R48, R48, c[0x0][0x23c], -R137.reuse ;  /* 0x00008f0030307a23 */ /* 0x100fe40000010889 */
[--C-:B------:R-:W-:Y:S01]  /*5650*/  FFMA.FTZ R49, R49, c[0x0][0x23c], -R137.reuse ;  /* 0x00008f0031317a23 */ /* 0x100fe20000010889 */
[----:B------:R5:W-:Y:S01]  /*5660*/  MUFU.EX2 R233, R17 ;  /* 0x0000001100e97308 */ /* 0x000be20000000800 */
[--C-:B------:R-:W-:Y:S02]  /*5670*/  FFMA.FTZ R52, R52, c[0x0][0x23c], -R137.reuse ;  /* 0x00008f0034347a23 */ /* 0x100fe40000010889 */
[--C-:B------:R-:W-:Y:S02]  /*5680*/  FFMA.FTZ R53, R53, c[0x0][0x23c], -R137.reuse ;  /* 0x00008f0035357a23 */ /* 0x100fe40000010889 */
[----:B-1----:R-:W-:Y:S02]  /*5690*/  FADD.FTZ R0, -R134, R138 ;  /* 0x0000008a86007221 */ /* 0x002fe40000010100 */
[----:B------:R-:W-:Y:S02]  /*56a0*/  FMUL.FTZ R138, R135, c[0x0][0x23c] ;  /* 0x00008f00878a7a20 */ /* 0x000fe40000410000 */
[----:B------:R-:W-:Y:S01]  /*56b0*/  FMUL.FTZ R0, R0, c[0x0][0x23c] ;  /* 0x00008f0000007a20 */ /* 0x000fe20000410000 */
[----:B------:R1:W-:Y:S01]  /*56c0*/  MUFU.EX2 R232, R4 ;  /* 0x0000000400e87308 */ /* 0x0003e20000000800 */
[C---:B------:R-:W-:Y:S01]  /*56d0*/  FMUL.FTZ R85, R133.reuse, R85 ;  /* 0x0000005585557220 */ /* 0x040fe20000410000 */
[----:B------:R-:W-:Y:S01]  /*56e0*/  FSEL R138, R138, RZ, P1 ;  /* 0x000000ff8a8a7208 */ /* 0x000fe20000800000 */
[----:B--2---:R-:W-:Y:S01]  /*56f0*/  FMUL.FTZ R86, R132, R86 ;  /* 0x0000005684567220 */ /* 0x004fe20000410000 */
[----:B------:R-:W-:Y:S01]  /*5700*/  FSETP.NEU.FTZ.AND P1, PT, R134, -INF , PT ;  /* 0xff8000008600780b */ /* 0x000fe20003f3d000 */
[----:B----4-:R-:W-:Y:S02]  /*5710*/  FMUL.FTZ R16, R133, R152 ;  /* 0x0000009885107220 */ /* 0x010fe40000410000 */
[--C-:B------:R-:W-:Y:S02]  /*5720*/  FFMA.FTZ R18, R18, c[0x0][0x23c], -R138.reuse ;  /* 0x00008f0012127a23 */ /* 0x100fe4000001088a */
[--C-:B------:R-:W-:Y:S01]  /*5730*/  FFMA.FTZ R19, R19, c[0x0][0x23c], -R138.reuse ;  /* 0x00008f0013137a23 */ /* 0x100fe2000001088a */
[----:B------:R2:W-:Y:S01]  /*5740*/  MUFU.EX2 R2, R0 ;  /* 0x0000000000027308 */ /* 0x0005e20000000800 */
[--C-:B------:R-:W-:Y:S02]  /*5750*/  FFMA.FTZ R6, R6, c[0x0][0x23c], -R138.reuse ;  /* 0x00008f0006067a23 */ /* 0x100fe4000001088a */
[--C-:B------:R-:W-:Y:S02]  /*5760*/  FFMA.FTZ R7, R7, c[0x0][0x23c], -R138.reuse ;  /* 0x00008f0007077a23 */ /* 0x100fe4000001088a */
[----:B-----5:R-:W-:Y:S02]  /*5770*/  FMUL.FTZ R17, R133, R153 ;  /* 0x0000009985117220 */ /* 0x020fe40000410000 */
[--C-:B------:R-:W-:Y:S02]  /*5780*/  FFMA.FTZ R38, R38, c[0x0][0x23c], -R138.reuse ;  /* 0x00008f0026267a23 */ /* 0x100fe4000001088a */
[--C-:B------:R-:W-:Y:S01]  /*5790*/  FFMA.FTZ R39, R39, c[0x0][0x23c], -R138.reuse ;  /* 0x00008f0027277a23 */ /* 0x100fe2000001088a */
[----:B------:R4:W-:Y:S01]  /*57a0*/  MUFU.EX2 R215, R18 ;  /* 0x0000001200d77308 */ /* 0x0009e20000000800 */
[--C-:B------:R-:W-:Y:S02]  /*57b0*/  FFMA.FTZ R50, R50, c[0x0][0x23c], -R138.reuse ;  /* 0x00008f0032327a23 */ /* 0x100fe4000001088a */
[--C-:B------:R-:W-:Y:S02]  /*57c0*/  FFMA.FTZ R51, R51, c[0x0][0x23c], -R138.reuse ;  /* 0x00008f0033337a23 */ /* 0x100fe4000001088a */
[----:B-1----:R-:W-:Y:S02]  /*57d0*/  FMUL.FTZ R4, R133, R144 ;  /* 0x0000009085047220 */ /* 0x002fe40000410000 */
[--C-:B------:R-:W-:Y:S02]  /*57e0*/  FFMA.FTZ R54, R54, c[0x0][0x23c], -R138.reuse ;  /* 0x00008f0036367a23 */ /* 0x100fe4000001088a */
[--C-:B------:R-:W-:Y:S01]  /*57f0*/  FFMA.FTZ R55, R55, c[0x0][0x23c], -R138.reuse ;  /* 0x00008f0037377a23 */ /* 0x100fe2000001088a */
[----:B------:R1:W-:Y:S01]  /*5800*/  MUFU.EX2 R229, R19 ;  /* 0x0000001300e57308 */ /* 0x0003e20000000800 */
[----:B------:R-:W-:Y:S02]  /*5810*/  FMUL.FTZ R87, R132, R87 ;  /* 0x0000005784577220 */ /* 0x000fe40000410000 */
[----:B------:R-:W-:Y:S02]  /*5820*/  FFMA.FTZ R20, R20, c[0x0][0x23c], -R137 ;  /* 0x00008f0014147a23 */ /* 0x000fe40000010889 */
[----:B--2---:R-:W-:Y:S02]  /*5830*/  FADD.FTZ R0, -R3, R139 ;  /* 0x0000008b03007221 */ /* 0x004fe40000010100 */
[----:B------:R-:W-:Y:S02]  /*5840*/  FMUL.FTZ R139, R134, c[0x0][0x23c] ;  /* 0x00008f00868b7a20 */ /* 0x000fe40000410000 */
[----:B------:R-:W-:Y:S01]  /*5850*/  FMUL.FTZ R0, R0, c[0x0][0x23c] ;  /* 0x00008f0000007a20 */ /* 0x000fe20000410000 */
[----:B------:R-:W2:Y:S01]  /*5860*/  MUFU.EX2 R234, R5 ;  /* 0x0000000500ea7308 */ /* 0x000ea20000000800 */
[----:B------:R-:W-:Y:S01]  /*5870*/  FFMA.FTZ R21, R21, c[0x0][0x23c], -R137 ;  /* 0x00008f0015157a23 */ /* 0x000fe20000010889 */
[----:B------:R-:W-:Y:S01]  /*5880*/  FSEL R139, R139, RZ, P1 ;  /* 0x000000ff8b8b7208 */ /* 0x000fe20000800000 */
[----:B------:R-:W-:Y:S01]  /*5890*/  FFMA.FTZ R22, R22, c[0x0][0x23c], -R138 ;  /* 0x00008f0016167a23 */ /* 0x000fe2000001088a */
[----:B------:R-:W-:Y:S01]  /*58a0*/  FSETP.NEU.FTZ.AND P1, PT, R3, -INF , PT ;  /* 0xff8000000300780b */ /* 0x000fe20003f3d000 */
[----:B----4-:R-:W-:Y:S02]  /*58b0*/  FMUL.FTZ R18, R132, R154 ;  /* 0x0000009a84127220 */ /* 0x010fe40000410000 */
[--C-:B------:R-:W-:Y:S01]  /*58c0*/  FFMA.FTZ R12, R12, c[0x0][0x23c], -R139.reuse ;  /* 0x00008f000c0c7a23 */ /* 0x100fe2000001088b */
[----:B------:R-:W-:Y:S01]  /*58d0*/  FSEL R180, R180, RZ, P1 ;  /* 0x000000ffb4b47208 */ /* 0x000fe20000800000 */
[--C-:B------:R-:W-:Y:S01]  /*58e0*/  FFMA.FTZ R13, R13, c[0x0][0x23c], -R139.reuse ;  /* 0x00008f000d0d7a23 */ /* 0x100fe2000001088b */
[----:B------:R4:W-:Y:S01]  /*58f0*/  MUFU.EX2 R228, R6 ;  /* 0x0000000600e47308 */ /* 0x0009e20000000800 */
[--C-:B------:R-:W-:Y:S02]  /*5900*/  FFMA.FTZ R8, R8, c[0x0][0x23c], -R139.reuse ;  /* 0x00008f0008087a23 */ /* 0x100fe4000001088b */
[--C-:B------:R-:W-:Y:S02]  /*5910*/  FFMA.FTZ R14, R14, c[0x0][0x23c], -R180.reuse ;  /* 0x00008f000e0e7a23 */ /* 0x100fe400000108b4 */
[--C-:B------:R-:W-:Y:S02]  /*5920*/  FFMA.FTZ R15, R15, c[0x0][0x23c], -R180.reuse ;  /* 0x00008f000f0f7a23 */ /* 0x100fe400000108b4 */
[--C-:B------:R-:W-:Y:S02]  /*5930*/  FFMA.FTZ R9, R9, c[0x0][0x23c], -R139.reuse ;  /* 0x00008f0009097a23 */ /* 0x100fe4000001088b */
[--C-:B------:R-:W-:Y:S01]  /*5940*/  FFMA.FTZ R10, R10, c[0x0][0x23c], -R180.reuse ;  /* 0x00008f000a0a7a23 */ /* 0x100fe200000108b4 */
[----:B------:R-:W5:Y:S01]  /*5950*/  MUFU.EX2 R230, R7 ;  /* 0x0000000700e67308 */ /* 0x000f620000000800 */
[--C-:B------:R-:W-:Y:S02]  /*5960*/  FFMA.FTZ R11, R11, c[0x0][0x23c], -R180.reuse ;  /* 0x00008f000b0b7a23 */ /* 0x100fe400000108b4 */
[----:B-1----:R-:W-:Y:S01]  /*5970*/  FMUL.FTZ R19, R132, R155 ;  /* 0x0000009b84137220 */ /* 0x002fe20000410000 */
[----:B--2---:R-:W-:Y:S01]  /*5980*/  F2FP.PACK_AB R144, R234, R232 ;  /* 0x000000e8ea90723e */ /* 0x004fe200000000ff */
[----:B------:R-:W-:Y:S01]  /*5990*/  FMUL.FTZ R5, R133, R145 ;  /* 0x0000009185057220 */ /* 0x000fe20000410000 */
[----:B------:R-:W-:Y:S01]  /*59a0*/  LDSM.16.MT88.4 R152, [R218+0xa000] ;  /* 0x00a00000da98783b */ /* 0x000fe20000004200 */
[--C-:B------:R-:W-:Y:S02]  /*59b0*/  FFMA.FTZ R40, R40, c[0x0][0x23c], -R139.reuse ;  /* 0x00008f0028287a23 */ /* 0x100fe4000001088b */
[--C-:B------:R-:W-:Y:S01]  /*59c0*/  FFMA.FTZ R41, R41, c[0x0][0x23c], -R139.reuse ;  /* 0x00008f0029297a23 */ /* 0x100fe2000001088b */
[----:B------:R-:W1:Y:S01]  /*59d0*/  MUFU.EX2 R0, R0 ;  /* 0x0000000000007308 */ /* 0x000e620000000800 */
[--C-:B------:R-:W-:Y:S02]  /*59e0*/  FFMA.FTZ R42, R42, c[0x0][0x23c], -R180.reuse ;  /* 0x00008f002a2a7a23 */ /* 0x100fe400000108b4 */
[--C-:B------:R-:W-:Y:S02]  /*59f0*/  FFMA.FTZ R43, R43, c[0x0][0x23c], -R180.reuse ;  /* 0x00008f002b2b7a23 */ /* 0x100fe400000108b4 */
[----:B----4-:R-:W-:Y:S01]  /*5a00*/  FMUL.FTZ R6, R132, R146 ;  /* 0x0000009284067220 */ /* 0x010fe20000410000 */
[----:B------:R-:W-:Y:S01]  /*5a10*/  F2FP.PACK_AB R146, R233, R231 ;  /* 0x000000e7e992723e */ /* 0x000fe200000000ff */
[--C-:B------:R-:W-:Y:S02]  /*5a20*/  FFMA.FTZ R56, R56, c[0x0][0x23c], -R139.reuse ;  /* 0x00008f0038387a23 */ /* 0x100fe4000001088b */
[--C-:B------:R-:W-:Y:S01]  /*5a30*/  FFMA.FTZ R57, R57, c[0x0][0x23c], -R139.reuse ;  /* 0x00008f0039397a23 */ /* 0x100fe2000001088b */
[----:B------:R2:W-:Y:S01]  /*5a40*/  MUFU.EX2 R211, R12 ;  /* 0x0000000c00d37308 */ /* 0x0005e20000000800 */
[--C-:B------:R-:W-:Y:S02]  /*5a50*/  FFMA.FTZ R58, R58, c[0x0][0x23c], -R180.reuse ;  /* 0x00008f003a3a7a23 */ /* 0x100fe400000108b4 */
[----:B------:R-:W-:Y:S01]  /*5a60*/  FFMA.FTZ R59, R59, c[0x0][0x23c], -R180 ;  /* 0x00008f003b3b7a23 */ /* 0x000fe200000108b4 */
[----:B-----5:R-:W-:Y:S01]  /*5a70*/  F2FP.PACK_AB R145, R230, R228 ;  /* 0x000000e4e691723e */ /* 0x020fe200000000ff */
[----:B------:R-:W-:Y:S01]  /*5a80*/  FMUL.FTZ R7, R132, R147 ;  /* 0x0000009384077220 */ /* 0x000fe20000410000 */
[----:B------:R-:W-:Y:S01]  /*5a90*/  F2FP.PACK_AB R147, R229, R215 ;  /* 0x000000d7e593723e */ /* 0x000fe200000000ff */
[----:B------:R-:W-:Y:S02]  /*5aa0*/  FFMA.FTZ R23, R23, c[0x0][0x23c], -R138 ;  /* 0x00008f0017177a23 */ /* 0x000fe4000001088a */
[C---:B------:R-:W-:Y:S01]  /*5ab0*/  FMUL.FTZ R88, R2.reuse, R88 ;  /* 0x0000005802587220 */ /* 0x040fe20000410000 */
[----:B------:R4:W-:Y:S01]  /*5ac0*/  MUFU.EX2 R213, R13 ;  /* 0x0000000d00d57308 */ /* 0x0009e20000000800 */
[----:B------:R-:W-:Y:S02]  /*5ad0*/  FMUL.FTZ R89, R2, R89 ;  /* 0x0000005902597220 */ /* 0x000fe40000410000 */
[-C--:B---3--:R-:W-:Y:S05]  /*5ae0*/  HMMA.16816.F32 R4, R144, R172.reuse, R4 ;  /* 0x000000ac9004723c */ /* 0x088fea0000001804 */
[C---:B-1----:R-:W-:Y:S02]  /*5af0*/  FMUL.FTZ R90, R0.reuse, R90 ;  /* 0x0000005a005a7220 */ /* 0x042fe40000410000 */
[----:B------:R1:W-:Y:S01]  /*5b00*/  MUFU.EX2 R207, R14 ;  /* 0x0000000e00cf7308 */ /* 0x0003e20000000800 */
[----:B------:R-:W-:Y:S04]  /*5b10*/  FMUL.FTZ R91, R0, R91 ;  /* 0x0000005b005b7220 */ /* 0x000fe80000410000 */
[C---:B--2---:R-:W-:Y:S02]  /*5b20*/  FMUL.FTZ R12, R2.reuse, R148 ;  /* 0x00000094020c7220 */ /* 0x044fe40000410000 */
[C---:B------:R-:W-:Y:S02]  /*5b30*/  FMUL.FTZ R92, R2.reuse, R92 ;  /* 0x0000005c025c7220 */ /* 0x040fe40000410000 */
[----:B------:R-:W-:Y:S01]  /*5b40*/  FMUL.FTZ R93, R2, R93 ;  /* 0x0000005d025d7220 */ /* 0x000fe20000410000 */
[----:B------:R2:W-:Y:S01]  /*5b50*/  MUFU.EX2 R209, R15 ;  /* 0x0000000f00d17308 */ /* 0x0005e20000000800 */
[C---:B------:R-:W-:Y:S02]  /*5b60*/  FMUL.FTZ R94, R0.reuse, R94 ;  /* 0x0000005e005e7220 */ /* 0x040fe40000410000 */
[----:B------:R-:W-:Y:S02]  /*5b70*/  FMUL.FTZ R95, R0, R95 ;  /* 0x0000005f005f7220 */ /* 0x000fe40000410000 */
[----:B----4-:R-:W-:Y:S02]  /*5b80*/  FMUL.FTZ R13, R2, R149 ;  /* 0x00000095020d7220 */ /* 0x010fe40000410000 */
[C---:B------:R-:W-:Y:S02]  /*5b90*/  FMUL.FTZ R96, R133.reuse, R96 ;  /* 0x0000006085607220 */ /* 0x040fe40000410000 */
[C---:B------:R-:W-:Y:S01]  /*5ba0*/  FMUL.FTZ R97, R133.reuse, R97 ;  /* 0x0000006185617220 */ /* 0x040fe20000410000 */
[----:B------:R3:W-:Y:S01]  /*5bb0*/  MUFU.EX2 R212, R8 ;  /* 0x0000000800d47308 */ /* 0x0007e20000000800 */
[C---:B------:R-:W-:Y:S02]  /*5bc0*/  FMUL.FTZ R98, R132.reuse, R98 ;  /* 0x0000006284627220 */ /* 0x040fe40000410000 */
[----:B------:R-:W-:Y:S02]  /*5bd0*/  FMUL.FTZ R99, R132, R99 ;  /* 0x0000006384637220 */ /* 0x000fe40000410000 */
[----:B-1----:R-:W-:Y:S02]  /*5be0*/  FMUL.FTZ R14, R0, R150 ;  /* 0x00000096000e7220 */ /* 0x002fe40000410000 */
[C---:B------:R-:W-:Y:S02]  /*5bf0*/  FMUL.FTZ R100, R2.reuse, R100 ;  /* 0x0000006402647220 */ /* 0x040fe40000410000 */
[----:B------:R-:W-:Y:S01]  /*5c00*/  FMUL.FTZ R101, R2, R101 ;  /* 0x0000006502657220 */ /* 0x000fe20000410000 */
[----:B------:R-:W1:Y:S01]  /*5c10*/  MUFU.EX2 R214, R9 ;  /* 0x0000000900d67308 */ /* 0x000e620000000800 */
[C---:B------:R-:W-:Y:S02]  /*5c20*/  FMUL.FTZ R102, R0.reuse, R102 ;  /* 0x0000006600667220 */ /* 0x040fe40000410000 */
[C---:B------:R-:W-:Y:S02]  /*5c30*/  FMUL.FTZ R103, R0.reuse, R103 ;  /* 0x0000006700677220 */ /* 0x040fe40000410000 */
[----:B--2---:R-:W-:Y:S02]  /*5c40*/  FMUL.FTZ R15, R0, R151 ;  /* 0x00000097000f7220 */ /* 0x004fe40000410000 */
[----:B------:R-:W2:Y:S01]  /*5c50*/  LDSM.16.MT88.4 R148, [R216+0xa000] ;  /* 0x00a00000d894783b */ /* 0x000ea20000004200 */
[C---:B------:R-:W-:Y:S02]  /*5c60*/  FMUL.FTZ R104, R2.reuse, R104 ;  /* 0x0000006802687220 */ /* 0x040fe40000410000 */
[----:B------:R4:W-:Y:S01]  /*5c70*/  MUFU.EX2 R208, R10 ;  /* 0x0000000a00d07308 */ /* 0x0009e20000000800 */
[----:B------:R-:W-:Y:S02]  /*5c80*/  FMUL.FTZ R105, R2, R105 ;  /* 0x0000006902697220 */ /* 0x000fe40000410000 */
[----:B------:R-:W-:Y:S02]  /*5c90*/  FMUL.FTZ R106, R0, R106 ;  /* 0x0000006a006a7220 */ /* 0x000fe40000410000 */
[----:B---3--:R-:W-:Y:S02]  /*5ca0*/  FMUL.FTZ R8, R2, R140 ;  /* 0x0000008c02087220 */ /* 0x008fe40000410000 */
[----:B------:R-:W-:Y:S02]  /*5cb0*/  FMUL.FTZ R107, R0, R107 ;  /* 0x0000006b006b7220 */ /* 0x000fe40000410000 */
[C---:B------:R-:W-:Y:S01]  /*5cc0*/  FMUL.FTZ R108, R133.reuse, R108 ;  /* 0x0000006c856c7220 */ /* 0x040fe20000410000 */
[----:B------:R-:W3:Y:S01]  /*5cd0*/  MUFU.EX2 R210, R11 ;  /* 0x0000000b00d27308 */ /* 0x000ee20000000800 */
[----:B------:R-:W-:Y:S02]  /*5ce0*/  FMUL.FTZ R109, R133, R109 ;  /* 0x0000006d856d7220 */ /* 0x000fe40000410000 */
[----:B------:R-:W-:Y:S01]  /*5cf0*/  FMUL.FTZ R110, R132, R110 ;  /* 0x0000006e846e7220 */ /* 0x000fe20000410000 */
[----:B-1----:R-:W-:Y:S01]  /*5d00*/  F2FP.PACK_AB R140, R214, R212 ;  /* 0x000000d4d68c723e */ /* 0x002fe200000000ff */
[----:B------:R-:W-:Y:S02]  /*5d10*/  FMUL.FTZ R9, R2, R141 ;  /* 0x0000008d02097220 */ /* 0x000fe40000410000 */
[----:B------:R-:W-:Y:S02]  /*5d20*/  FMUL.FTZ R111, R132, R111 ;  /* 0x0000006f846f7220 */ /* 0x000fe40000410000 */
[C---:B------:R-:W-:Y:S01]  /*5d30*/  FMUL.FTZ R112, R2.reuse, R112 ;  /* 0x0000007002707220 */ /* 0x040fe20000410000 */
[----:B------:R-:W-:Y:S01]  /*5d40*/  MUFU.EX2 R194, R36 ;  /* 0x0000002400c27308 */ /* 0x000fe20000000800 */
[----:B------:R-:W-:Y:S02]  /*5d50*/  FMUL.FTZ R113, R2, R113 ;  /* 0x0000007102717220 */ /* 0x000fe40000410000 */
[C---:B------:R-:W-:Y:S02]  /*5d60*/  FMUL.FTZ R114, R0.reuse, R114 ;  /* 0x0000007200727220 */ /* 0x040fe40000410000 */
[C---:B----4-:R-:W-:Y:S01]  /*5d70*/  FMUL.FTZ R10, R0.reuse, R142 ;  /* 0x0000008e000a7220 */ /* 0x050fe20000410000 */
[----:B------:R-:W-:Y:S01]  /*5d80*/  F2FP.PACK_AB R142, R213, R211 ;  /* 0x000000d3d58e723e */ /* 0x000fe200000000ff */
[----:B------:R-:W-:Y:S02]  /*5d90*/  FMUL.FTZ R115, R0, R115 ;  /* 0x0000007300737220 */ /* 0x000fe40000410000 */
[C---:B------:R-:W-:Y:S01]  /*5da0*/  FMUL.FTZ R116, R2.reuse, R116 ;  /* 0x0000007402747220 */ /* 0x040fe20000410000 */
[----:B------:R-:W-:Y:S01]  /*5db0*/  MUFU.EX2 R193, R37 ;  /* 0x0000002500c17308 */ /* 0x000fe20000000800 */
[----:B------:R-:W-:Y:S02]  /*5dc0*/  FMUL.FTZ R117, R2, R117 ;  /* 0x0000007502757220 */ /* 0x000fe40000410000 */
[----:B------:R-:W-:Y:S01]  /*5dd0*/  FMUL.FTZ R118, R0, R118 ;  /* 0x0000007600767220 */ /* 0x000fe20000410000 */
[----:B---3--:R-:W-:Y:S01]  /*5de0*/  F2FP.PACK_AB R141, R210, R208 ;  /* 0x000000d0d28d723e */ /* 0x008fe200000000ff */
[C---:B------:R-:W-:Y:S01]  /*5df0*/  FMUL.FTZ R11, R0.reuse, R143 ;  /* 0x0000008f000b7220 */ /* 0x040fe20000410000 */
[----:B------:R-:W-:Y:S01]  /*5e00*/  F2FP.PACK_AB R143, R209, R207 ;  /* 0x000000cfd18f723e */ /* 0x000fe200000000ff */
[----:B------:R-:W-:Y:S02]  /*5e10*/  FMUL.FTZ R119, R0, R119 ;  /* 0x0000007700777220 */ /* 0x000fe40000410000 */
[C---:B------:R-:W-:Y:S01]  /*5e20*/  FMUL.FTZ R120, R133.reuse, R120 ;  /* 0x0000007885787220 */ /* 0x040fe20000410000 */
[----:B------:R-:W-:Y:S01]  /*5e30*/  MUFU.EX2 R192, R38 ;  /* 0x0000002600c07308 */ /* 0x000fe20000000800 */
[C---:B------:R-:W-:Y:S02]  /*5e40*/  FMUL.FTZ R121, R133.reuse, R121 ;  /* 0x0000007985797220 */ /* 0x040fe40000410000 */
[C---:B------:R-:W-:Y:S04]  /*5e50*/  HMMA.16816.F32 R8, R140.reuse, R172, R8 ;  /* 0x000000ac8c08723c */ /* 0x040fe80000001808 */
[C---:B------:R-:W-:Y:S02]  /*5e60*/  FMUL.FTZ R122, R132.reuse, R122 ;  /* 0x0000007a847a7220 */ /* 0x040fe40000410000 */
[----:B------:R-:W-:Y:S01]  /*5e70*/  FMUL.FTZ R123, R132, R123 ;  /* 0x0000007b847b7220 */ /* 0x000fe20000410000 */
[----:B------:R1:W-:Y:S01]  /*5e80*/  MUFU.EX2 R191, R39 ;  /* 0x0000002700bf7308 */ /* 0x0003e20000000800 */
[-C--:B------:R-:W-:Y:S04]  /*5e90*/  HMMA.16816.F32 R12, R140, R174.reuse, R12 ;  /* 0x000000ae8c0c723c */ /* 0x080fe8000000180c */
[C---:B------:R-:W-:Y:S02]  /*5ea0*/  FMUL.FTZ R124, R2.reuse, R124 ;  /* 0x0000007c027c7220 */ /* 0x040fe40000410000 */
[----:B------:R-:W-:Y:S02]  /*5eb0*/  FMUL.FTZ R125, R2, R125 ;  /* 0x0000007d027d7220 */ /* 0x000fe40000410000 */
[C---:B------:R-:W-:Y:S01]  /*5ec0*/  HMMA.16816.F32 R16, R144.reuse, R174, R16 ;  /* 0x000000ae9010723c */ /* 0x040fe20000001810 */
[----:B------:R-:W-:Y:S03]  /*5ed0*/  MUFU.EX2 R190, R48 ;  /* 0x0000003000be7308 */ /* 0x000fe60000000800 */
[C---:B------:R-:W-:Y:S02]  /*5ee0*/  FMUL.FTZ R68, R133.reuse, R68 ;  /* 0x0000004485447220 */ /* 0x040fe40000410000 */
[----:B------:R-:W-:Y:S02]  /*5ef0*/  FMUL.FTZ R69, R133, R69 ;  /* 0x0000004585457220 */ /* 0x000fe40000410000 */
[C---:B------:R-:W-:Y:S03]  /*5f00*/  FMUL.FTZ R70, R132.reuse, R70 ;  /* 0x0000004684467220 */ /* 0x040fe60000410000 */
[----:B------:R-:W-:Y:S01]  /*5f10*/  MUFU.EX2 R189, R49 ;  /* 0x0000003100bd7308 */ /* 0x000fe20000000800 */
[----:B------:R-:W-:Y:S02]  /*5f20*/  FMUL.FTZ R71, R132, R71 ;  /* 0x0000004784477220 */ /* 0x000fe40000410000 */
[C---:B------:R-:W-:Y:S01]  /*5f30*/  FMUL.FTZ R126, R0.reuse, R126 ;  /* 0x0000007e007e7220 */ /* 0x040fe20000410000 */
[----:B-1----:R-:W-:Y:S01]  /*5f40*/  LDSM.16.MT88.4 R36, [R216+0xb400] ;  /* 0x00b40000d824783b */ /* 0x002fe20000004200 */
[----:B------:R-:W-:Y:S02]  /*5f50*/  FMUL.FTZ R127, R0, R127 ;  /* 0x0000007f007f7220 */ /* 0x000fe40000410000 */
[C---:B------:R-:W-:Y:S01]  /*5f60*/  FMUL.FTZ R128, R2.reuse, R128 ;  /* 0x0000008002807220 */ /* 0x040fe20000410000 */
[-C--:B------:R-:W-:Y:S02]  /*5f70*/  HMMA.16816.F32 R68, R144, R176.reuse, R68 ;  /* 0x000000b09044723c */ /* 0x080fe40000001844 */
[----:B------:R-:W-:Y:S01]  /*5f80*/  MUFU.EX2 R188, R50 ;  /* 0x0000003200bc7308 */ /* 0x000fe20000000800 */
[C---:B------:R-:W-:Y:S02]  /*5f90*/  FMUL.FTZ R72, R2.reuse, R72 ;  /* 0x0000004802487220 */ /* 0x040fe40000410000 */
[----:B------:R-:W-:Y:S02]  /*5fa0*/  FMUL.FTZ R73, R2, R73 ;  /* 0x0000004902497220 */ /* 0x000fe40000410000 */
[C---:B------:R-:W-:Y:S02]  /*5fb0*/  FMUL.FTZ R74, R0.reuse, R74 ;  /* 0x0000004a004a7220 */ /* 0x040fe40000410000 */
[----:B------:R-:W-:Y:S03]  /*5fc0*/  FMUL.FTZ R75, R0, R75 ;  /* 0x0000004b004b7220 */ /* 0x000fe60000410000 */
[----:B------:R1:W-:Y:S01]  /*5fd0*/  MUFU.EX2 R187, R51 ;  /* 0x0000003300bb7308 */ /* 0x0003e20000000800 */
[----:B------:R-:W-:Y:S02]  /*5fe0*/  FMUL.FTZ R129, R2, R129 ;  /* 0x0000008102817220 */ /* 0x000fe40000410000 */
[----:B------:R-:W-:Y:S01]  /*5ff0*/  FMUL.FTZ R130, R0, R130 ;  /* 0x0000008200827220 */ /* 0x000fe20000410000 */
[C---:B------:R-:W-:Y:S04]  /*6000*/  HMMA.16816.F32 R72, R140.reuse, R176, R72 ;  /* 0x000000b08c48723c */ /* 0x040fe80000001848 */
[C---:B------:R-:W-:Y:S02]  /*6010*/  FMUL.FTZ R76, R2.reuse, R76 ;  /* 0x0000004c024c7220 */ /* 0x040fe40000410000 */
[----:B------:R-:W-:Y:S01]  /*6020*/  FMUL.FTZ R77, R2, R77 ;  /* 0x0000004d024d7220 */ /* 0x000fe20000410000 */
[----:B------:R-:W-:Y:S01]  /*6030*/  MUFU.EX2 R186, R40 ;  /* 0x0000002800ba7308 */ /* 0x000fe20000000800 */
[C---:B------:R-:W-:Y:S04]  /*6040*/  FMUL.FTZ R78, R0.reuse, R78 ;  /* 0x0000004e004e7220 */ /* 0x040fe80000410000 */
[C---:B------:R-:W-:Y:S02]  /*6050*/  FMUL.FTZ R79, R0.reuse, R79 ;  /* 0x0000004f004f7220 */ /* 0x040fe40000410000 */
[----:B------:R-:W-:Y:S02]  /*6060*/  FMUL.FTZ R131, R0, R131 ;  /* 0x0000008300837220 */ /* 0x000fe40000410000 */
[--C-:B------:R-:W-:Y:S01]  /*6070*/  FFMA.FTZ R44, R44, c[0x0][0x23c], -R139.reuse ;  /* 0x00008f002c2c7a23 */ /* 0x100fe2000001088b */
[----:B------:R-:W-:Y:S01]  /*6080*/  MUFU.EX2 R185, R41 ;  /* 0x0000002900b97308 */ /* 0x000fe20000000800 */
[----:B------:R-:W-:Y:S01]  /*6090*/  FFMA.FTZ R45, R45, c[0x0][0x23c], -R139 ;  /* 0x00008f002d2d7a23 */ /* 0x000fe2000001088b */
[-C--:B------:R-:W-:Y:S01]  /*60a0*/  HMMA.16816.F32 R76, R140, R178.reuse, R76 ;  /* 0x000000b28c4c723c */ /* 0x080fe2000000184c */
[----:B-1----:R-:W-:Y:S02]  /*60b0*/  LDSM.16.MT88.4 R48, [R218+0xb400] ;  /* 0x00b40000da30783b */ /* 0x002fe40000004200 */
[C---:B------:R-:W-:Y:S02]  /*60c0*/  FMUL.FTZ R80, R133.reuse, R80 ;  /* 0x0000005085507220 */ /* 0x040fe40000410000 */
[----:B------:R-:W-:Y:S02]  /*60d0*/  FMUL.FTZ R81, R133, R81 ;  /* 0x0000005185517220 */ /* 0x000fe40000410000 */
[C---:B------:R-:W-:Y:S01]  /*60e0*/  FMUL.FTZ R82, R132.reuse, R82 ;  /* 0x0000005284527220 */ /* 0x040fe20000410000 */
[----:B------:R1:W-:Y:S01]  /*60f0*/  MUFU.EX2 R206, R20 ;  /* 0x0000001400ce7308 */ /* 0x0003e20000000800 */
[----:B------:R-:W-:Y:S03]  /*6100*/  FMUL.FTZ R83, R132, R83 ;  /* 0x0000005384537220 */ /* 0x000fe60000410000 */
[--C-:B------:R-:W-:Y:S02]  /*6110*/  FFMA.FTZ R46, R46, c[0x0][0x23c], -R180.reuse ;  /* 0x00008f002e2e7a23 */ /* 0x100fe400000108b4 */
[----:B------:R-:W-:Y:S02]  /*6120*/  FFMA.FTZ R47, R47, c[0x0][0x23c], -R180 ;  /* 0x00008f002f2f7a23 */ /* 0x000fe400000108b4 */
[C---:B------:R-:W-:Y:S02]  /*6130*/  HMMA.16816.F32 R80, R144.reuse, R178, R80 ;  /* 0x000000b29050723c */ /* 0x040fe40000001850 */
[----:B------:R-:W-:Y:S02]  /*6140*/  MUFU.EX2 R183, R42 ;  /* 0x0000002a00b77308 */ /* 0x000fe40000000800 */
[--C-:B------:R-:W-:Y:S02]  /*6150*/  FFMA.FTZ R64, R64, c[0x0][0x23c], -R137.reuse ;  /* 0x00008f0040407a23 */ /* 0x100fe40000010889 */
[--C-:B------:R-:W-:Y:S02]  /*6160*/  FFMA.FTZ R66, R66, c[0x0][0x23c], -R138.reuse ;  /* 0x00008f0042427a23 */ /* 0x100fe4000001088a */
[-C--:B--2---:R-:W-:Y:S04]  /*6170*/  HMMA.16816.F32 R84, R144, R148.reuse, R84 ;  /* 0x000000949054723c */ /* 0x084fe80000001854 */
[----:B------:R2:W-:Y:S01]  /*6180*/  MUFU.EX2 R205, R21 ;  /* 0x0000001500cd7308 */ /* 0x0005e20000000800 */
[--C-:B------:R-:W-:Y:S02]  /*6190*/  FFMA.FTZ R32, R32, c[0x0][0x23c], -R137.reuse ;  /* 0x00008f0020207a23 */ /* 0x100fe40000010889 */
[--C-:B------:R-:W-:Y:S01]  /*61a0*/  FFMA.FTZ R33, R33, c[0x0][0x23c], -R137.reuse ;  /* 0x00008f0021217a23 */ /* 0x100fe20000010889 */
[C---:B------:R-:W-:Y:S04]  /*61b0*/  HMMA.16816.F32 R88, R140.reuse, R148, R88 ;  /* 0x000000948c58723c */ /* 0x040fe80000001858 */
[----:B-1----:R-:W-:Y:S02]  /*61c0*/  FMUL.FTZ R20, R133, R156 ;  /* 0x0000009c85147220 */ /* 0x002fe40000410000 */
[----:B------:R1:W-:Y:S01]  /*61d0*/  MUFU.EX2 R204, R22 ;  /* 0x0000001600cc7308 */ /* 0x0003e20000000800 */
[----:B------:R-:W-:Y:S01]  /*61e0*/  FFMA.FTZ R137, R65, c[0x0][0x23c], -R137 ;  /* 0x00008f0041897a23 */ /* 0x000fe20000010889 */
[-C--:B------:R-:W-:Y:S04]  /*61f0*/  HMMA.16816.F32 R92, R140, R150.reuse, R92 ;  /* 0x000000968c5c723c */ /* 0x080fe8000000185c */
[--C-:B------:R-:W-:Y:S02]  /*6200*/  FFMA.FTZ R34, R34, c[0x0][0x23c], -R138.reuse ;  /* 0x00008f0022227a23 */ /* 0x100fe4000001088a */
[--C-:B------:R-:W-:Y:S02]  /*6210*/  FFMA.FTZ R35, R35, c[0x0][0x23c], -R138.reuse ;  /* 0x00008f0023237a23 */ /* 0x100fe4000001088a */
[C---:B------:R-:W-:Y:S01]  /*6220*/  HMMA.16816.F32 R96, R144.reuse, R150, R96 ;  /* 0x000000969060723c */ /* 0x040fe20000001860 */
[----:B------:R3:W-:Y:S01]  /*6230*/  MUFU.EX2 R203, R23 ;  /* 0x0000001700cb7308 */ /* 0x0007e20000000800 */
[----:B------:R-:W4:Y:S02]  /*6240*/  LDSM.16.MT88.4 R148, [R216+0xb000] ;  /* 0x00b00000d894783b */ /* 0x000f240000004200 */
[----:B--2---:R-:W-:Y:S02]  /*6250*/  FMUL.FTZ R21, R133, R157 ;  /* 0x0000009d85157220 */ /* 0x004fe40000410000 */
[----:B------:R-:W-:Y:S02]  /*6260*/  FFMA.FTZ R138, R67, c[0x0][0x23c], -R138 ;  /* 0x00008f00438a7a23 */ /* 0x000fe4000001088a */
[--C-:B------:R-:W-:Y:S03]  /*6270*/  FFMA.FTZ R24, R24, c[0x0][0x23c], -R139.reuse ;  /* 0x00008f0018187a23 */ /* 0x100fe6000001088b */
[----:B------:R2:W-:Y:S01]  /*6280*/  MUFU.EX2 R202, R32 ;  /* 0x0000002000ca7308 */ /* 0x0005e20000000800 */
[--C-:B------:R-:W-:Y:S02]  /*6290*/  FFMA.FTZ R25, R25, c[0x0][0x23c], -R139.reuse ;  /* 0x00008f0019197a23 */ /* 0x100fe4000001088b */
[----:B-1----:R-:W-:Y:S02]  /*62a0*/  FMUL.FTZ R22, R132, R158 ;  /* 0x0000009e84167220 */ /* 0x002fe40000410000 */
[--C-:B------:R-:W-:Y:S02]  /*62b0*/  FFMA.FTZ R26, R26, c[0x0][0x23c], -R180.reuse ;  /* 0x00008f001a1a7a23 */ /* 0x100fe400000108b4 */
[--C-:B------:R-:W-:Y:S02]  /*62c0*/  FFMA.FTZ R27, R27, c[0x0][0x23c], -R180.reuse ;  /* 0x00008f001b1b7a23 */ /* 0x100fe400000108b4 */
[--C-:B------:R-:W-:Y:S01]  /*62d0*/  FFMA.FTZ R28, R28, c[0x0][0x23c], -R139.reuse ;  /* 0x00008f001c1c7a23 */ /* 0x100fe2000001088b */
[----:B------:R1:W-:Y:S01]  /*62e0*/  MUFU.EX2 R201, R33 ;  /* 0x0000002100c97308 */ /* 0x0003e20000000800 */
[--C-:B------:R-:W-:Y:S02]  /*62f0*/  FFMA.FTZ R29, R29, c[0x0][0x23c], -R139.reuse ;  /* 0x00008f001d1d7a23 */ /* 0x100fe4000001088b */
[--C-:B------:R-:W-:Y:S02]  /*6300*/  FFMA.FTZ R30, R30, c[0x0][0x23c], -R180.reuse ;  /* 0x00008f001e1e7a23 */ /* 0x100fe400000108b4 */
[----:B---3--:R-:W-:Y:S02]  /*6310*/  FMUL.FTZ R23, R132, R159 ;  /* 0x0000009f84177220 */ /* 0x008fe40000410000 */
[----:B------:R-:W-:Y:S01]  /*6320*/  LDSM.16.MT88.4 R156, [R218+0x9400] ;  /* 0x00940000da9c783b */ /* 0x000fe20000004200 */
[--C-:B------:R-:W-:Y:S02]  /*6330*/  FFMA.FTZ R31, R31, c[0x0][0x23c], -R180.reuse ;  /* 0x00008f001f1f7a23 */ /* 0x100fe400000108b4 */
[----:B------:R3:W-:Y:S01]  /*6340*/  MUFU.EX2 R184, R43 ;  /* 0x0000002b00b87308 */ /* 0x0007e20000000800 */
[--C-:B------:R-:W-:Y:S01]  /*6350*/  FFMA.FTZ R60, R60, c[0x0][0x23c], -R139.reuse ;  /* 0x00008f003c3c7a23 */ /* 0x100fe2000001088b */
[-C--:B------:R-:W-:Y:S03]  /*6360*/  HMMA.16816.F32 R20, R144, R152.reuse, R20 ;  /* 0x000000989014723c */ /* 0x080fe60000001814 */
[----:B--2---:R-:W-:Y:S02]  /*6370*/  FMUL.FTZ R32, R133, R160 ;  /* 0x000000a085207220 */ /* 0x004fe40000410000 */
[----:B------:R-:W-:Y:S02]  /*6380*/  FFMA.FTZ R139, R61, c[0x0][0x23c], -R139 ;  /* 0x00008f003d8b7a23 */ /* 0x000fe4000001088b */
[--C-:B------:R-:W-:Y:S01]  /*6390*/  FFMA.FTZ R62, R62, c[0x0][0x23c], -R180.reuse ;  /* 0x00008f003e3e7a23 */ /* 0x100fe200000108b4 */
[C---:B------:R-:W-:Y:S01]  /*63a0*/  HMMA.16816.F32 R100, R140.reuse, R152, R100 ;  /* 0x000000988c64723c */ /* 0x040fe20000001864 */
[----:B------:R2:W-:Y:S03]  /*63b0*/  MUFU.EX2 R200, R34 ;  /* 0x0000002200c87308 */ /* 0x0005e60000000800 */
[----:B-1----:R-:W-:Y:S02]  /*63c0*/  FMUL.FTZ R33, R133, R161 ;  /* 0x000000a185217220 */ /* 0x002fe40000410000 */
[----:B------:R-:W-:Y:S02]  /*63d0*/  FFMA.FTZ R180, R63, c[0x0][0x23c], -R180 ;  /* 0x00008f003fb47a23 */ /* 0x000fe400000108b4 */
[-C--:B------:R-:W-:Y:S03]  /*63e0*/  HMMA.16816.F32 R104, R140, R154.reuse, R104 ;  /* 0x0000009a8c68723c */ /* 0x080fe60000001868 */
[----:B------:R1:W-:Y:S01]  /*63f0*/  MUFU.EX2 R199, R35 ;  /* 0x0000002300c77308 */ /* 0x0003e20000000800 */
[----:B------:R-:W-:Y:S01]  /*6400*/  FFMA.FTZ R2, R2, R226, R212 ;  /* 0x000000e202027223 */ /* 0x000fe200000100d4 */
[----:B---3--:R-:W-:Y:S01]  /*6410*/  LDSM.16.MT88.4 R40, [R216+0x9800] ;  /* 0x00980000d828783b */ /* 0x008fe20000004200 */
[----:B------:R-:W-:Y:S02]  /*6420*/  FFMA.FTZ R0, R0, R227, R208 ;  /* 0x000000e300007223 */ /* 0x000fe400000100d0 */
[C---:B------:R-:W-:Y:S04]  /*6430*/  HMMA.16816.F32 R108, R144.reuse, R154, R108 ;  /* 0x0000009a906c723c */ /* 0x040fe8000000186c */
[----:B------:R-:W-:Y:S01]  /*6440*/  FADD.FTZ R2, R214, R2 ;  /* 0x00000002d6027221 */ /* 0x000fe20000010000 */
[----:B------:R3:W5:Y:S01]  /*6450*/  MUFU.EX2 R198, R24 ;  /* 0x0000001800c67308 */ /* 0x0007620000000800 */
[----:B------:R-:W5:Y:S01]  /*6460*/  LDSM.16.MT88.4 R152, [R218+0xb000] ;  /* 0x00b00000da98783b */ /* 0x000f620000004200 */
[----:B------:R-:W-:Y:S02]  /*6470*/  FADD.FTZ R0, R210, R0 ;  /* 0x00000000d2007221 */ /* 0x000fe40000010000 */
[C---:B--2---:R-:W-:Y:S03]  /*6480*/  FMUL.FTZ R34, R132.reuse, R162 ;  /* 0x000000a284227220 */ /* 0x044fe60000410000 */
[----:B------:R-:W-:Y:S02]  /*6490*/  FADD.FTZ R2, R211, R2 ;  /* 0x00000002d3027221 */ /* 0x000fe40000010000 */
[----:B------:R-:W-:Y:S01]  /*64a0*/  FADD.FTZ R0, R207, R0 ;  /* 0x00000000cf007221 */ /* 0x000fe20000010000 */
[----:B------:R2:W2:Y:S01]  /*64b0*/  MUFU.EX2 R197, R25 ;  /* 0x0000001900c57308 */ /* 0x0004a20000000800 */
[----:B------:R-:W-:Y:S02]  /*64c0*/  FADD.FTZ R2, R213, R2 ;  /* 0x00000002d5027221 */ /* 0x000fe40000010000 */
[----:B------:R-:W-:Y:S02]  /*64d0*/  FADD.FTZ R0, R209, R0 ;  /* 0x00000000d1007221 */ /* 0x000fe40000010000 */
[----:B-1----:R-:W-:Y:S05]  /*64e0*/  FMUL.FTZ R35, R132, R163 ;  /* 0x000000a384237220 */ /* 0x002fea0000410000 */
[----:B------:R1:W1:Y:S02]  /*64f0*/  MUFU.EX2 R196, R26 ;  /* 0x0000001a00c47308 */ /* 0x0002640000000800 */
[-C--:B----4-:R-:W-:Y:S03]  /*6500*/  HMMA.16816.F32 R32, R144, R148.reuse, R32 ;  /* 0x000000949020723c */ /* 0x090fe60000001820 */
[C---:B---3--:R-:W-:Y:S02]  /*6510*/  FMUL.FTZ R24, R133.reuse, R164 ;  /* 0x000000a485187220 */ /* 0x048fe40000410000 */
[----:B-----5:R-:W-:Y:S03]  /*6520*/  FADD.FTZ R2, R198, R2 ;  /* 0x00000002c6027221 */ /* 0x020fe60000010000 */
[C---:B------:R-:W-:Y:S01]  /*6530*/  HMMA.16816.F32 R112, R140.reuse, R148, R112 ;  /* 0x000000948c70723c */ /* 0x040fe20000001870 */
[----:B------:R3:W4:Y:S03]  /*6540*/  MUFU.EX2 R195, R27 ;  /* 0x0000001b00c37308 */ /* 0x0007260000000800 */
[----:B--2---:R-:W-:Y:S02]  /*6550*/  FMUL.FTZ R25, R133, R165 ;  /* 0x000000a585197220 */ /* 0x004fe40000410000 */
[----:B------:R-:W-:Y:S02]  /*6560*/  FADD.FTZ R2, R197, R2 ;  /* 0x00000002c5027221 */ /* 0x000fe40000010000 */
[-C--:B------:R-:W-:Y:S03]  /*6570*/  HMMA.16816.F32 R116, R140, R150.reuse, R116 ;  /* 0x000000968c74723c */ /* 0x080fe60000001874 */
[----:B------:R-:W-:Y:S01]  /*6580*/  MUFU.EX2 R177, R52 ;  /* 0x0000003400b17308 */ /* 0x000fe20000000800 */
[----:B-1----:R-:W-:Y:S04]  /*6590*/  FMUL.FTZ R26, R132, R166 ;  /* 0x000000a6841a7220 */ /* 0x002fe80000410000 */
[C---:B------:R-:W-:Y:S01]  /*65a0*/  HMMA.16816.F32 R120, R144.reuse, R150, R120 ;  /* 0x000000969078723c */ /* 0x040fe20000001878 */
[----:B------:R-:W1:Y:S03]  /*65b0*/  LDSM.16.MT88.4 R148, [R216+0x9400] ;  /* 0x00940000d894783b */ /* 0x000e660000004200 */
[----:B------:R-:W-:Y:S01]  /*65c0*/  FADD.FTZ R0, R196, R0 ;  /* 0x00000000c4007221 */ /* 0x000fe20000010000 */
[----:B------:R2:W-:Y:S01]  /*65d0*/  MUFU.EX2 R166, R29 ;  /* 0x0000001d00a67308 */ /* 0x0005e20000000800 */
[C---:B---3--:R-:W-:Y:S02]  /*65e0*/  FMUL.FTZ R27, R132.reuse, R167 ;  /* 0x000000a7841b7220 */ /* 0x048fe40000410000 */
[----:B----4-:R-:W-:Y:S07]  /*65f0*/  FADD.FTZ R0, R195, R0 ;  /* 0x00000000c3007221 */ /* 0x010fee0000010000 */
[----:B------:R3:W4:Y:S01]  /*6600*/  MUFU.EX2 R167, R28 ;  /* 0x0000001c00a77308 */ /* 0x0007220000000800 */
[-C--:B------:R-:W-:Y:S08]  /*6610*/  HMMA.16816.F32 R24, R144, R152.reuse, R24 ;  /* 0x000000989018723c */ /* 0x080ff00000001818 */
[C---:B------:R-:W-:Y:S01]  /*6620*/  HMMA.16816.F32 R124, R140.reuse, R152, R124 ;  /* 0x000000988c7c723c */ /* 0x040fe2000000187c */
[----:B------:R5:W1:Y:S03]  /*6630*/  MUFU.EX2 R165, R30 ;  /* 0x0000001e00a57308 */ /* 0x000a660000000800 */
[C---:B--2---:R-:W-:Y:S04]  /*6640*/  FMUL.FTZ R29, R133.reuse, R169 ;  /* 0x000000a9851d7220 */ /* 0x044fe80000410000 */
[-C--:B------:R-:W-:Y:S03]  /*6650*/  HMMA.16816.F32 R128, R140, R154.reuse, R128 ;  /* 0x0000009a8c80723c */ /* 0x080fe60000001880 */
[----:B------:R2:W-:Y:S01]  /*6660*/  MUFU.EX2 R164, R31 ;  /* 0x0000001f00a47308 */ /* 0x0005e20000000800 */
[----:B---3--:R-:W-:Y:S03]  /*6670*/  FMUL.FTZ R28, R133, R168 ;  /* 0x000000a8851c7220 */ /* 0x008fe60000410000 */
[----:B------:R-:W-:Y:S01]  /*6680*/  F2FP.PACK_AB R140, R205, R206 ;  /* 0x000000cecd8c723e */ /* 0x000fe200000000ff */
[----:B------:R-:W-:Y:S01]  /*6690*/  FFMA.FTZ R133, R133, R224, R232 ;  /* 0x000000e085857223 */ /* 0x000fe200000100e8 */
[----:B------:R-:W-:Y:S04]  /*66a0*/  F2FP.PACK_AB R141, R203, R204 ;  /* 0x000000cccb8d723e */ /* 0x000fe800000000ff */
[----:B------:R-:W3:Y:S01]  /*66b0*/  MUFU.EX2 R176, R53 ;  /* 0x0000003500b07308 */ /* 0x000ee20000000800 */
[----:B------:R-:W-:Y:S01]  /*66c0*/  F2FP.PACK_AB R142, R201, R202 ;  /* 0x000000cac98e723e */ /* 0x000fe200000000ff */
[----:B----4-:R-:W-:Y:S01]  /*66d0*/  FADD.FTZ R2, R167, R2 ;  /* 0x00000002a7027221 */ /* 0x010fe20000010000 */
[----:B------:R-:W-:Y:S01]  /*66e0*/  F2FP.PACK_AB R143, R199, R200 ;  /* 0x000000c8c78f723e */ /* 0x000fe200000000ff */
[C---:B-----5:R-:W-:Y:S02]  /*66f0*/  FMUL.FTZ R30, R132.reuse, R170 ;  /* 0x000000aa841e7220 */ /* 0x060fe40000410000 */
[----:B-1----:R-:W-:Y:S04]  /*6700*/  FADD.FTZ R0, R165, R0 ;  /* 0x00000000a5007221 */ /* 0x002fe80000010000 */
[----:B------:R-:W-:Y:S01]  /*6710*/  MUFU.EX2 R174, R54 ;  /* 0x0000003600ae7308 */ /* 0x000fe20000000800 */
[C---:B--2---:R-:W-:Y:S02]  /*6720*/  FMUL.FTZ R31, R132.reuse, R171 ;  /* 0x000000ab841f7220 */ /* 0x044fe40000410000 */
[----:B------:R-:W-:Y:S07]  /*6730*/  FFMA.FTZ R132, R132, R225, R228 ;  /* 0x000000e184847223 */ /* 0x000fee00000100e4 */
[----:B------:R1:W2:Y:S01]  /*6740*/  MUFU.EX2 R175, R55 ;  /* 0x0000003700af7308 */ /* 0x0002a20000000800 */
[----:B------:R-:W-:Y:S01]  /*6750*/  HMMA.16816.F32 R28, R144, R154, R28 ;  /* 0x0000009a901c723c */ /* 0x000fe2000000181c */
[----:B------:R-:W4:Y:S03]  /*6760*/  LDSM.16.MT88.4 R152, [R216+0xa400] ;  /* 0x00a40000d898783b */ /* 0x000f260000004200 */
[----:B---3--:R-:W-:Y:S03]  /*6770*/  F2FP.PACK_AB R168, R176, R177 ;  /* 0x000000b1b0a8723e */ /* 0x008fe600000000ff */
[----:B------:R-:W-:Y:S01]  /*6780*/  F2FP.PACK_AB R144, R197, R198 ;  /* 0x000000c6c590723e */ /* 0x000fe200000000ff */
[-C--:B------:R-:W-:Y:S01]  /*6790*/  HMMA.16816.F32 R4, R140, R148.reuse, R4 ;  /* 0x000000948c04723c */ /* 0x080fe20000001804 */
[----:B------:R-:W-:Y:S04]  /*67a0*/  MUFU.EX2 R67, R56 ;  /* 0x0000003800437308 */ /* 0x000fe80000000800 */
[----:B------:R-:W-:Y:S02]  /*67b0*/  F2FP.PACK_AB R145, R195, R196 ;  /* 0x000000c4c391723e */ /* 0x000fe400000000ff */
[----:B------:R-:W-:Y:S02]  /*67c0*/  F2FP.PACK_AB R146, R166, R167 ;  /* 0x000000a7a692723e */ /* 0x000fe400000000ff */
[----:B------:R-:W-:Y:S02]  /*67d0*/  F2FP.PACK_AB R147, R164, R165 ;  /* 0x000000a5a493723e */ /* 0x000fe400000000ff */
[----:B------:R-:W-:Y:S01]  /*67e0*/  MUFU.EX2 R65, R58 ;  /* 0x0000003a00417308 */ /* 0x000fe20000000800 */
[----:B-1----:R-:W-:Y:S04]  /*67f0*/  LDSM.16.MT88.4 R52, [R216+0xb800] ;  /* 0x00b80000d834783b */ /* 0x002fe80000004200 */
[C---:B------:R-:W-:Y:S04]  /*6800*/  HMMA.16816.F32 R8, R144.reuse, R148, R8 ;  /* 0x000000949008723c */ /* 0x040fe80000001808 */
[----:B--2---:R-:W-:Y:S01]  /*6810*/  F2FP.PACK_AB R169, R175, R174 ;  /* 0x000000aeafa9723e */ /* 0x004fe200000000ff */
[----:B------:R1:W-:Y:S03]  /*6820*/  MUFU.EX2 R181, R44 ;  /* 0x0000002c00b57308 */ /* 0x0003e60000000800 */
[-C--:B------:R-:W-:Y:S07]  /*6830*/  HMMA.16816.F32 R12, R144, R150.reuse, R12 ;  /* 0x00000096900c723c */ /* 0x080fee000000180c */
[----:B------:R2:W3:Y:S01]  /*6840*/  MUFU.EX2 R182, R45 ;  /* 0x0000002d00b67308 */ /* 0x0004e20000000800 */
[C---:B------:R-:W-:Y:S01]  /*6850*/  HMMA.16816.F32 R16, R140.reuse, R150, R16 ;  /* 0x000000968c10723c */ /* 0x040fe20000001810 */
[----:B------:R-:W5:Y:S07]  /*6860*/  LDSM.16.MT88.4 R148, [R218+0xa400] ;  /* 0x00a40000da94783b */ /* 0x000f6e0000004200 */
[-C--:B------:R-:W-:Y:S01]  /*6870*/  HMMA.16816.F32 R68, R140, R156.reuse, R68 ;  /* 0x0000009c8c44723c */ /* 0x080fe20000001844 */
[----:B------:R3:W-:Y:S03]  /*6880*/  MUFU.EX2 R179, R46 ;  /* 0x0000002e00b37308 */ /* 0x0007e60000000800 */
[----:B-1----:R-:W-:Y:S04]  /*6890*/  F2FP.PACK_AB R44, R185, R186 ;  /* 0x000000bab92c723e */ /* 0x002fe800000000ff */
[C---:B------:R-:W-:Y:S03]  /*68a0*/  HMMA.16816.F32 R72, R144.reuse, R156, R72 ;  /* 0x0000009c9048723c */ /* 0x040fe60000001848 */
[----:B------:R-:W1:Y:S01]  /*68b0*/  MUFU.EX2 R178, R47 ;  /* 0x0000002f00b27308 */ /* 0x000e620000000800 */
[----:B--2---:R-:W-:Y:S04]  /*68c0*/  F2FP.PACK_AB R45, R184, R183 ;  /* 0x000000b7b82d723e */ /* 0x004fe800000000ff */
[-C--:B------:R-:W-:Y:S05]  /*68d0*/  HMMA.16816.F32 R76, R144, R158.reuse, R76 ;  /* 0x0000009e904c723c */ /* 0x080fea000000184c */
[----:B------:R-:W-:Y:S03]  /*68e0*/  MUFU.EX2 R173, R64 ;  /* 0x0000004000ad7308 */ /* 0x000fe60000000800 */
[C---:B------:R-:W-:Y:S04]  /*68f0*/  HMMA.16816.F32 R80, R140.reuse, R158, R80 ;  /* 0x0000009e8c50723c */ /* 0x040fe80000001850 */
[----:B---3--:R-:W-:Y:S03]  /*6900*/  F2FP.PACK_AB R46, R182, R181 ;  /* 0x000000b5b62e723e */ /* 0x008fe600000000ff */
[----:B------:R-:W-:Y:S01]  /*6910*/  MUFU.EX2 R64, R59 ;  /* 0x0000003b00407308 */ /* 0x000fe20000000800 */
[-C--:B----4-:R-:W-:Y:S04]  /*6920*/  HMMA.16816.F32 R84, R140, R152.reuse, R84 ;  /* 0x000000988c54723c */ /* 0x090fe80000001854 */
[----:B-1----:R-:W-:Y:S04]  /*6930*/  F2FP.PACK_AB R47, R178, R179 ;  /* 0x000000b3b22f723e */ /* 0x002fe800000000ff */
[C---:B------:R-:W-:Y:S01]  /*6940*/  HMMA.16816.F32 R88, R144.reuse, R152, R88 ;  /* 0x000000989058723c */ /* 0x040fe20000001858 */
[----:B------:R-:W1:Y:S07]  /*6950*/  MUFU.EX2 R172, R137 ;  /* 0x0000008900ac7308 */ /* 0x000e6e0000000800 */
[-C--:B------:R-:W-:Y:S03]  /*6960*/  HMMA.16816.F32 R92, R144, R154.reuse, R92 ;  /* 0x0000009a905c723c */ /* 0x080fe6000000185c */
[----:B------:R-:W-:Y:S05]  /*6970*/  MUFU.EX2 R137, R66 ;  /* 0x0000004200897308 */ /* 0x000fea0000000800 */
[C---:B------:R-:W-:Y:S01]  /*6980*/  HMMA.16816.F32 R96, R140.reuse, R154, R96 ;  /* 0x0000009a8c60723c */ /* 0x040fe20000001860 */
[----:B------:R-:W-:Y:S04]  /*6990*/  LDSM.16.MT88.4 R152, [R216+0x9c00] ;  /* 0x009c0000d898783b */ /* 0x000fe80000004200 */
[----:B------:R2:W-:Y:S03]  /*69a0*/  MUFU.EX2 R66, R57 ;  /* 0x0000003900427308 */ /* 0x0005e60000000800 */
[-C--:B-----5:R-:W-:Y:S04]  /*69b0*/  HMMA.16816.F32 R20, R140, R148.reuse, R20 ;  /* 0x000000948c14723c */ /* 0x0a0fe80000001814 */
[----:B-1----:R-:W-:Y:S03]  /*69c0*/  F2FP.PACK_AB R170, R172, R173 ;  /* 0x000000adacaa723e */ /* 0x002fe600000000ff */
[----:B------:R-:W1:Y:S01]  /*69d0*/  MUFU.EX2 R138, R138 ;  /* 0x0000008a008a7308 */ /* 0x000e620000000800 */
[C---:B------:R-:W-:Y:S08]  /*69e0*/  HMMA.16816.F32 R100, R144.reuse, R148, R100 ;  /* 0x000000949064723c */ /* 0x040ff00000001864 */
[-C--:B------:R-:W-:Y:S01]  /*69f0*/  HMMA.16816.F32 R104, R144, R150.reuse, R104 ;  /* 0x000000969068723c */ /* 0x080fe20000001868 */
[----:B------:R-:W-:Y:S01]  /*6a00*/  MUFU.EX2 R60, R60 ;  /* 0x0000003c003c7308 */ /* 0x000fe20000000800 */
[----:B--2---:R-:W-:Y:S06]  /*6a10*/  LDSM.16.MT88.4 R56, [R218+0xac00] ;  /* 0x00ac0000da38783b */ /* 0x004fec0000004200 */
[C---:B------:R-:W-:Y:S03]  /*6a20*/  HMMA.16816.F32 R108, R140.reuse, R150, R108 ;  /* 0x000000968c6c723c */ /* 0x040fe6000000186c */
[----:B------:R-:W2:Y:S01]  /*6a30*/  MUFU.EX2 R139, R139 ;  /* 0x0000008b008b7308 */ /* 0x000ea20000000800 */
[----:B-1----:R-:W-:Y:S04]  /*6a40*/  F2FP.PACK_AB R171, R138, R137 ;  /* 0x000000898aab723e */ /* 0x002fe800000000ff */
[-C--:B------:R-:W-:Y:S05]  /*6a50*/  HMMA.16816.F32 R32, R140, R36.reuse, R32 ;  /* 0x000000248c20723c */ /* 0x080fea0000001820 */
[----:B------:R-:W-:Y:S03]  /*6a60*/  MUFU.EX2 R62, R62 ;  /* 0x0000003e003e7308 */ /* 0x000fe60000000800 */
[C---:B------:R-:W-:Y:S07]  /*6a70*/  HMMA.16816.F32 R112, R144.reuse, R36, R112 ;  /* 0x000000249070723c */ /* 0x040fee0000001870 */
[----:B------:R-:W-:Y:S01]  /*6a80*/  F2FP.PACK_AB R36, R193, R194 ;  /* 0x000000c2c124723e */ /* 0x000fe200000000ff */
[-C--:B------:R-:W-:Y:S01]  /*6a90*/  HMMA.16816.F32 R116, R144, R38.reuse, R116 ;  /* 0x000000269074723c */ /* 0x080fe20000001874 */
[----:B------:R-:W1:Y:S03]  /*6aa0*/  MUFU.EX2 R180, R180 ;  /* 0x000000b400b47308 */ /* 0x000e660000000800 */
[----:B------:R-:W-:Y:S04]  /*6ab0*/  F2FP.PACK_AB R37, R191, R192 ;  /* 0x000000c0bf25723e */ /* 0x000fe800000000ff */
[C---:B------:R-:W-:Y:S07]  /*6ac0*/  HMMA.16816.F32 R120, R140.reuse, R38, R120 ;  /* 0x000000268c78723c */ /* 0x040fee0000001878 */
[----:B------:R-:W-:Y:S01]  /*6ad0*/  F2FP.PACK_AB R38, R189, R190 ;  /* 0x000000bebd26723e */ /* 0x000fe200000000ff */
[-C--:B------:R-:W-:Y:S04]  /*6ae0*/  HMMA.16816.F32 R24, R140, R48.reuse, R24 ;  /* 0x000000308c18723c */ /* 0x080fe80000001818 */
[----:B------:R-:W-:Y:S04]  /*6af0*/  F2FP.PACK_AB R39, R187, R188 ;  /* 0x000000bcbb27723e */ /* 0x000fe800000000ff */
[C---:B------:R-:W-:Y:S08]  /*6b00*/  HMMA.16816.F32 R124, R144.reuse, R48, R124 ;  /* 0x00000030907c723c */ /* 0x040ff0000000187c */
[-C--:B------:R-:W-:Y:S01]  /*6b10*/  HMMA.16816.F32 R128, R144, R50.reuse, R128 ;  /* 0x000000329080723c */ /* 0x080fe20000001880 */
[----:B------:R-:W3:Y:S07]  /*6b20*/  LDSM.16.MT88.4 R144, [R218+0x9800] ;  /* 0x00980000da90783b */ /* 0x000eee0000004200 */
[----:B------:R-:W-:Y:S01]  /*6b30*/  HMMA.16816.F32 R28, R140, R50, R28 ;  /* 0x000000328c1c723c */ /* 0x000fe2000000181c */
[----:B------:R-:W4:Y:S07]  /*6b40*/  LDSM.16.MT88.4 R48, [R216+0xa800] ;  /* 0x00a80000d830783b */ /* 0x000f2e0000004200 */
[-C--:B------:R-:W-:Y:S08]  /*6b50*/  HMMA.16816.F32 R4, R36, R40.reuse, R4 ;  /* 0x000000282404723c */ /* 0x080ff00000001804 */
[C---:B------:R-:W-:Y:S08]  /*6b60*/  HMMA.16816.F32 R8, R44.reuse, R40, R8 ;  /* 0x000000282c08723c */ /* 0x040ff00000001808 */
[-C--:B------:R-:W-:Y:S08]  /*6b70*/  HMMA.16816.F32 R12, R44, R42.reuse, R12 ;  /* 0x0000002a2c0c723c */ /* 0x080ff0000000180c */
[C---:B------:R-:W-:Y:S01]  /*6b80*/  HMMA.16816.F32 R16, R36.reuse, R42, R16 ;  /* 0x0000002a2410723c */ /* 0x040fe20000001810 */
[----:B------:R-:W5:Y:S07]  /*6b90*/  LDSM.16.MT88.4 R40, [R218+0xa800] ;  /* 0x00a80000da28783b */ /* 0x000f6e0000004200 */
[-C--:B---3--:R-:W-:Y:S08]  /*6ba0*/  HMMA.16816.F32 R68, R36, R144.reuse, R68 ;  /* 0x000000902444723c */ /* 0x088ff00000001844 */
[C---:B------:R-:W-:Y:S08]  /*6bb0*/  HMMA.16816.F32 R72, R44.reuse, R144, R72 ;  /* 0x000000902c48723c */ /* 0x040ff00000001848 */
[-C--:B------:R-:W-:Y:S08]  /*6bc0*/  HMMA.16816.F32 R76, R44, R146.reuse, R76 ;  /* 0x000000922c4c723c */ /* 0x080ff0000000184c */
[C---:B------:R-:W-:Y:S08]  /*6bd0*/  HMMA.16816.F32 R80, R36.reuse, R146, R80 ;  /* 0x000000922450723c */ /* 0x040ff00000001850 */
[-C--:B----4-:R-:W-:Y:S08]  /*6be0*/  HMMA.16816.F32 R84, R36, R48.reuse, R84 ;  /* 0x000000302454723c */ /* 0x090ff00000001854 */
[C---:B------:R-:W-:Y:S08]  /*6bf0*/  HMMA.16816.F32 R88, R44.reuse, R48, R88 ;  /* 0x000000302c58723c */ /* 0x040ff00000001858 */
[-C--:B------:R-:W-:Y:S08]  /*6c00*/  HMMA.16816.F32 R92, R44, R50.reuse, R92 ;  /* 0x000000322c5c723c */ /* 0x080ff0000000185c */
[C---:B------:R-:W-:Y:S01]  /*6c10*/  HMMA.16816.F32 R96, R36.reuse, R50, R96 ;  /* 0x000000322460723c */ /* 0x040fe20000001860 */
[----:B------:R-:W3:Y:S07]  /*6c20*/  LDSM.16.MT88.4 R48, [R218+0xb800] ;  /* 0x00b80000da30783b */ /* 0x000eee0000004200 */
[-C--:B-----5:R-:W-:Y:S08]  /*6c30*/  HMMA.16816.F32 R20, R36, R40.reuse, R20 ;  /* 0x000000282414723c */ /* 0x0a0ff00000001814 */
[C---:B------:R-:W-:Y:S08]  /*6c40*/  HMMA.16816.F32 R100, R44.reuse, R40, R100 ;  /* 0x000000282c64723c */ /* 0x040ff00000001864 */
[-C--:B------:R-:W-:Y:S08]  /*6c50*/  HMMA.16816.F32 R104, R44, R42.reuse, R104 ;  /* 0x0000002a2c68723c */ /* 0x080ff00000001868 */
[C---:B------:R-:W-:Y:S01]  /*6c60*/  HMMA.16816.F32 R108, R36.reuse, R42, R108 ;  /* 0x0000002a246c723c */ /* 0x040fe2000000186c */
        /* <DEDUP_REMOVED lines=8> */
[-C--:B------:R-:W-:Y:S01]  /*6cf0*/  HMMA.16816.F32 R128, R44, R50.reuse, R128 ;  /* 0x000000322c80723c */ /* 0x080fe20000001880 */
[----:B------:R-:W3:Y:S07]  /*6d00*/  LDSM.16.MT88.4 R44, [R216+0xbc00] ;  /* 0x00bc0000d82c783b */ /* 0x000eee0000004200 */
[----:B------:R-:W-:Y:S07]  /*6d10*/  HMMA.16816.F32 R28, R36, R50, R28 ;  /* 0x00000032241c723c */ /* 0x000fee000000181c */
[----:B------:R-:W-:Y:S01]  /*6d20*/  F2FP.PACK_AB R36, R66, R67 ;  /* 0x000000434224723e */ /* 0x000fe200000000ff */
[-C--:B------:R-:W-:Y:S01]  /*6d30*/  HMMA.16816.F32 R144, R168, R152.reuse, R4 ;  /* 0x00000098a890723c */ /* 0x080fe20000001804 */
[----:B------:R-:W3:Y:S04]  /*6d40*/  LDSM.16.MT88.4 R4, [R218+0xbc00] ;  /* 0x00bc0000da04783b */ /* 0x000ee80000004200 */
[----:B------:R-:W-:Y:S02]  /*6d50*/  F2FP.PACK_AB R37, R64, R65 ;  /* 0x000000414025723e */ /* 0x000fe400000000ff */
[----:B--2---:R-:W-:Y:S02]  /*6d60*/  F2FP.PACK_AB R38, R139, R60 ;  /* 0x0000003c8b26723e */ /* 0x004fe400000000ff */
[----:B-1----:R-:W-:Y:S07]  /*6d70*/  F2FP.PACK_AB R39, R180, R62 ;  /* 0x0000003eb427723e */ /* 0x002fee00000000ff */
[C---:B------:R-:W-:Y:S07]  /*6d80*/  HMMA.16816.F32 R140, R36.reuse, R152, R8 ;  /* 0x00000098248c723c */ /* 0x040fee0000001808 */
[----:B------:R-:W-:Y:S01]  /*6d90*/  FADD.FTZ R8, R234, R133 ;  /* 0x00000085ea087221 */ /* 0x000fe20000010000 */
[-C--:B------:R-:W-:Y:S04]  /*6da0*/  HMMA.16816.F32 R148, R36, R154.reuse, R12 ;  /* 0x0000009a2494723c */ /* 0x080fe8000000180c */
[----:B------:R-:W-:Y:S01]  /*6db0*/  FADD.FTZ R9, R230, R132 ;  /* 0x00000084e6097221 */ /* 0x000fe20000010000 */
[----:B------:R-:W-:Y:S01]  /*6dc0*/  MOV R132, R136 ;  /* 0x0000008800847202 */ /* 0x000fe20000000f00 */
[----:B------:R-:W-:Y:S02]  /*6dd0*/  FADD.FTZ R8, R231, R8 ;  /* 0x00000008e7087221 */ /* 0x000fe40000010000 */
[C---:B------:R-:W-:Y:S04]  /*6de0*/  HMMA.16816.F32 R152, R168.reuse, R154, R16 ;  /* 0x0000009aa898723c */ /* 0x040fe80000001810 */
[----:B------:R-:W-:Y:S02]  /*6df0*/  FADD.FTZ R9, R215, R9 ;  /* 0x00000009d7097221 */ /* 0x000fe40000010000 */
[----:B------:R-:W-:Y:S02]  /*6e00*/  FADD.FTZ R8, R233, R8 ;  /* 0x00000008e9087221 */ /* 0x000fe40000010000 */
[-C--:B----4-:R-:W-:Y:S04]  /*6e10*/  HMMA.16816.F32 R68, R168, R40.reuse, R68 ;  /* 0x00000028a844723c */ /* 0x090fe80000001844 */
[----:B------:R-:W-:Y:S02]  /*6e20*/  FADD.FTZ R9, R229, R9 ;  /* 0x00000009e5097221 */ /* 0x000fe40000010000 */
[----:B------:R-:W-:Y:S02]  /*6e30*/  FADD.FTZ R8, R206, R8 ;  /* 0x00000008ce087221 */ /* 0x000fe40000010000 */
[C---:B------:R-:W-:Y:S04]  /*6e40*/  HMMA.16816.F32 R72, R36.reuse, R40, R72 ;  /* 0x000000282448723c */ /* 0x040fe80000001848 */
[----:B------:R-:W-:Y:S02]  /*6e50*/  FADD.FTZ R9, R204, R9 ;  /* 0x00000009cc097221 */ /* 0x000fe40000010000 */
[----:B------:R-:W-:Y:S02]  /*6e60*/  FADD.FTZ R8, R205, R8 ;  /* 0x00000008cd087221 */ /* 0x000fe40000010000 */
[-C--:B------:R-:W-:Y:S04]  /*6e70*/  HMMA.16816.F32 R76, R36, R42.reuse, R76 ;  /* 0x0000002a244c723c */ /* 0x080fe8000000184c */
[----:B------:R-:W-:Y:S02]  /*6e80*/  FADD.FTZ R9, R203, R9 ;  /* 0x00000009cb097221 */ /* 0x000fe40000010000 */
[----:B------:R-:W-:Y:S02]  /*6e90*/  FADD.FTZ R12, R202, R8 ;  /* 0x00000008ca0c7221 */ /* 0x000fe40000010000 */
[C---:B------:R-:W-:Y:S04]  /*6ea0*/  HMMA.16816.F32 R80, R168.reuse, R42, R80 ;  /* 0x0000002aa850723c */ /* 0x040fe80000001850 */
[----:B------:R-:W-:Y:S02]  /*6eb0*/  FADD.FTZ R8, R200, R9 ;  /* 0x00000009c8087221 */ /* 0x000fe40000010000 */
[----:B------:R-:W-:Y:S02]  /*6ec0*/  FADD.FTZ R10, R166, R2 ;  /* 0x00000002a60a7221 */ /* 0x000fe40000010000 */
[-C--:B-----5:R-:W-:Y:S04]  /*6ed0*/  HMMA.16816.F32 R84, R168, R52.reuse, R84 ;  /* 0x00000034a854723c */ /* 0x0a0fe80000001854 */
        /* <DEDUP_REMOVED lines=23> */
[-C--:B---3--:R-:W-:Y:S08]  /*7050*/  HMMA.16816.F32 R160, R168, R44.reuse, R32 ;  /* 0x0000002ca8a0723c */ /* 0x088ff00000001820 */
[C---:B------:R-:W-:Y:S08]  /*7060*/  HMMA.16816.F32 R112, R36.reuse, R44, R112 ;  /* 0x0000002c2470723c */ /* 0x040ff00000001870 */
[-C--:B------:R-:W-:Y:S08]  /*7070*/  HMMA.16816.F32 R116, R36, R46.reuse, R116 ;  /* 0x0000002e2474723c */ /* 0x080ff00000001874 */
[C---:B------:R-:W-:Y:S08]  /*7080*/  HMMA.16816.F32 R120, R168.reuse, R46, R120 ;  /* 0x0000002ea878723c */ /* 0x040ff00000001878 */
[-C--:B------:R-:W-:Y:S08]  /*7090*/  HMMA.16816.F32 R164, R168, R4.reuse, R24 ;  /* 0x00000004a8a4723c */ /* 0x080ff00000001818 */
[C---:B------:R-:W-:Y:S07]  /*70a0*/  HMMA.16816.F32 R124, R36.reuse, R4, R124 ;  /* 0x00000004247c723c */ /* 0x040fee000000187c */
[----:B------:R-:W-:Y:S01]  /*70b0*/  FADD.FTZ R4, R190, R10 ;  /* 0x0000000abe047221 */ /* 0x000fe20000010000 */
[-C--:B------:R-:W-:Y:S04]  /*70c0*/  HMMA.16816.F32 R128, R36, R6.reuse, R128 ;  /* 0x000000062480723c */ /* 0x080fe80000001880 */
[----:B------:R-:W-:Y:S02]  /*70d0*/  FADD.FTZ R5, R181, R8 ;  /* 0x00000008b5057221 */ /* 0x000fe40000010000 */
[----:B------:R-:W-:Y:S02]  /*70e0*/  FADD.FTZ R4, R189, R4 ;  /* 0x00000004bd047221 */ /* 0x000fe40000010000 */
[----:B------:R-:W-:Y:S01]  /*70f0*/  FADD.FTZ R2, R182, R5 ;  /* 0x00000005b6027221 */ /* 0x000fe20000010000 */
[----:B------:R-:W-:Y:S04]  /*7100*/  HMMA.16816.F32 R168, R168, R6, R28 ;  /* 0x00000006a8a8723c */ /* 0x000fe8000000181c */
[----:B------:R-:W-:Y:S02]  /*7110*/  FADD.FTZ R4, R177, R4 ;  /* 0x00000004b1047221 */ /* 0x000fe40000010000 */
[----:B------:R-:W-:Y:S02]  /*7120*/  FADD.FTZ R8, R67, R2 ;  /* 0x0000000243087221 */ /* 0x000fe40000010000 */
[----:B------:R-:W-:Y:S04]  /*7130*/  FADD.FTZ R5, R65, R0 ;  /* 0x0000000041057221 */ /* 0x000fe80000010000 */
[----:B------:R-:W-:Y:S02]  /*7140*/  FADD.FTZ R10, R176, R4 ;  /* 0x00000004b00a7221 */ /* 0x000fe40000010000 */
[----:B------:R-:W-:Y:S02]  /*7150*/  FADD.FTZ R2, R175, R9 ;  /* 0x00000009af027221 */ /* 0x000fe40000010000 */
[----:B------:R-:W-:Y:S02]  /*7160*/  FADD.FTZ R0, R66, R8 ;  /* 0x0000000842007221 */ /* 0x000fe40000010000 */
[----:B------:R-:W-:Y:S02]  /*7170*/  FADD.FTZ R4, R64, R5 ;  /* 0x0000000540047221 */ /* 0x000fe40000010000 */
[----:B------:R-:W-:Y:S02]  /*7180*/  FADD.FTZ R6, R173, R10 ;  /* 0x0000000aad067221 */ /* 0x000fe40000010000 */
[----:B------:R-:W-:Y:S01]  /*7190*/  FADD.FTZ R5, R137, R2 ;  /* 0x0000000289057221 */ /* 0x000fe20000010000 */
[----:B------:R-:W-:Y:S01]  /*71a0*/  MOV R137, R135 ;  /* 0x0000008700897202 */ /* 0x000fe20000000f00 */
[----:B------:R-:W-:Y:S02]  /*71b0*/  FADD.FTZ R2, R60, R0 ;  /* 0x000000003c027221 */ /* 0x000fe40000010000 */
[----:B------:R-:W-:Y:S02]  /*71c0*/  FADD.FTZ R0, R62, R4 ;  /* 0x000000043e007221 */ /* 0x000fe40000010000 */
[----:B------:R-:W-:Y:S02]  /*71d0*/  FADD.FTZ R224, R172, R6 ;  /* 0x00000006ace07221 */ /* 0x000fe40000010000 */
[----:B------:R-:W-:Y:S01]  /*71e0*/  FADD.FTZ R225, R138, R5 ;  /* 0x000000058ae17221 */ /* 0x000fe20000010000 */
[----:B------:R-:W-:Y:S01]  /*71f0*/  MOV R138, R134 ;  /* 0x00000086008a7202 */ /* 0x000fe20000000f00 */
[----:B------:R-:W-:Y:S01]  /*7200*/  FADD.FTZ R226, R139, R2 ;  /* 0x000000028be27221 */ /* 0x000fe20000010000 */
[----:B------:R-:W-:Y:S01]  /*7210*/  MOV R139, R3 ;  /* 0x00000003008b7202 */ /* 0x000fe20000000f00 */
[----:B------:R-:W-:Y:S01]  /*7220*/  FADD.FTZ R227, R180, R0 ;  /* 0x00000000b4e37221 */ /* 0x000fe20000010000 */
[----:B------:R-:W-:-:S05]  /*7230*/  @P0 BRA `(.L_x_7) ;  /* 0xffffd3b000000947 */ /* 0x000fca000383ffff */
.L_x_6:
[----:B------:R-:W2:Y:S01]  /*7240*/  LDL R172, [R1] ;  /* 0x0000000001ac7983 */ /* 0x000ea20000100800 */
[----:B------:R-:W-:Y:S01]  /*7250*/  ISETP.NE.AND P0, PT, R246, -0x1, PT ;  /* 0xfffffffff600780c */ /* 0x000fe20003f05270 */
[----:B------:R-:W-:Y:S02]  /*7260*/  BSSY B0, `(.L_x_10) ;  /* 0x000016a000007945 */ /* 0x000fe40003800000 */
[----:B------:R-:W1:Y:S04]  /*7270*/  SHFL.BFLY PT, R0, R224, 0x2, 0x1f ;  /* 0x0c401f00e0007f89 */ /* 0x000e6800000e0000 */
[----:B------:R-:W3:Y:S04]  /*7280*/  SHFL.BFLY PT, R6, R227, 0x2, 0x1f ;  /* 0x0c401f00e3067f89 */ /* 0x000ee800000e0000 */
[----:B------:R-:W4:Y:S04]  /*7290*/  SHFL.BFLY PT, R7, R226, 0x2, 0x1f ;  /* 0x0c401f00e2077f89 */ /* 0x000f2800000e0000 */
[----:B------:R-:W5:Y:S04]  /*72a0*/  SHFL.BFLY PT, R2, R225, 0x2, 0x1f ;  /* 0x0c401f00e1027f89 */ /* 0x000f6800000e0000 */
[----:B------:R-:W5:Y:S01]  /*72b0*/  S2R R51, SR_TID.X ;  /* 0x0000000000337919 */ /* 0x000f620000002100 */
[----:B-1----:R-:W-:-:S02]  /*72c0*/  FADD.FTZ R0, R0, R224 ;  /* 0x000000e000007221 */ /* 0x002fc40000010000 */
[----:B---3--:R-:W-:-:S03]  /*72d0*/  FADD.FTZ R6, R6, R227 ;  /* 0x000000e306067221 */ /* 0x008fc60000010000 */
[----:B------:R-:W1:Y:S01]  /*72e0*/  SHFL.BFLY PT, R4, R0, 0x1, 0x1f ;  /* 0x0c201f0000047f89 */ /* 0x000e6200000e0000 */
[----:B----4-:R-:W-:-:S03]  /*72f0*/  FADD.FTZ R7, R7, R226 ;  /* 0x000000e207077221 */ /* 0x010fc60000010000 */
[----:B------:R-:W3:Y:S01]  /*7300*/  SHFL.BFLY PT, R9, R6, 0x1, 0x1f ;  /* 0x0c201f0006097f89 */ /* 0x000ee200000e0000 */
[----:B-----5:R-:W-:-:S03]  /*7310*/  FADD.FTZ R2, R2, R225 ;  /* 0x000000e102027221 */ /* 0x020fc60000010000 */
[----:B------:R-:W4:Y:S01]  /*7320*/  SHFL.BFLY PT, R8, R7, 0x1, 0x1f ;  /* 0x0c201f0007087f89 */ /* 0x000f2200000e0000 */
[----:B------:R-:W-:-:S03]  /*7330*/  SHF.R.S32.HI R24, RZ, 0x1f, R51 ;  /* 0x0000001fff187819 */ /* 0x000fc60000011433 */
[----:B------:R-:W5:Y:S01]  /*7340*/  SHFL.BFLY PT, R5, R2, 0x1, 0x1f ;  /* 0x0c201f0002057f89 */ /* 0x000f6200000e0000 */
[CC--:B------:R-:W-:Y:S02]  /*7350*/  LEA.HI R13, R24.reuse, R51.reuse, RZ, 0x2 ;  /* 0x00000033180d7211 */ /* 0x0c0fe400078f10ff */
[----:B------:R-:W-:-:S04]  /*7360*/  LEA.HI R24, R24, R51, RZ, 0x5 ;  /* 0x0000003318187211 */ /* 0x000fc800078f28ff */
[----:B------:R-:W-:Y:S01]  /*7370*/  SHF.R.S32.HI R24, RZ, 0x5, R24 ;  /* 0x00000005ff187819 */ /* 0x000fe20000011418 */
[----:B-1----:R-:W-:Y:S01]  /*7380*/  FADD.FTZ R49, R0, R4 ;  /* 0x0000000400317221 */ /* 0x002fe20000010000 */
[----:B------:R-:W-:Y:S01]  /*7390*/  MOV R0, 0x3f800000 ;  /* 0x3f80000000007802 */ /* 0x000fe20000000f00 */
[----:B---3--:R-:W-:-:S03]  /*73a0*/  FADD.FTZ R133, R6, R9 ;  /* 0x0000000906857221 */ /* 0x008fc60000010000 */
[----:B------:R-:W-:Y:S01]  /*73b0*/  FSETP.NE.FTZ.AND P6, PT, R49, RZ, PT ;  /* 0x000000ff3100720b */ /* 0x000fe20003fd5000 */
[----:B----4-:R-:W-:Y:S01]  /*73c0*/  FADD.FTZ R132, R7, R8 ;  /* 0x0000000807847221 */ /* 0x010fe20000010000 */
[----:B------:R-:W-:Y:S01]  /*73d0*/  FSETP.NE.FTZ.AND P3, PT, R133, RZ, PT ;  /* 0x000000ff8500720b */ /* 0x000fe20003f75000 */
[----:B-----5:R-:W-:-:S03]  /*73e0*/  FADD.FTZ R50, R2, R5 ;  /* 0x0000000502327221 */ /* 0x020fc60000010000 */
[----:B------:R-:W-:Y:S01]  /*73f0*/  FSETP.NE.FTZ.AND P4, PT, R132, RZ, PT ;  /* 0x000000ff8400720b */ /* 0x000fe20003f95000 */
[----:B------:R-:W-:Y:S01]  /*7400*/  @P0 IMAD.WIDE.U32 R4, R246, c[0x0][0x1e8], RZ ;  /* 0x00007a00f6040a25 */ /* 0x000fe200078e00ff */
[----:B------:R-:W-:Y:S02]  /*7410*/  LOP3.LUT R2, R13, 0xfffffffc, RZ, 0xc0, !PT ;  /* 0xfffffffc0d027812 */ /* 0x000fe400078ec0ff */
[----:B------:R-:W-:-:S03]  /*7420*/  FSETP.NE.FTZ.AND P5, PT, R50, RZ, PT ;  /* 0x000000ff3200720b */ /* 0x000fc60003fb5000 */
[----:B------:R-:W1:Y:S01]  /*7430*/  @P6 MUFU.RCP R0, R49 ;  /* 0x0000003100006308 */ /* 0x000e620000001000 */
[----:B------:R-:W-:Y:S01]  /*7440*/  IADD3 R51, -R2, R51, RZ ;  /* 0x0000003302337210 */ /* 0x000fe20007ffe1ff */
[----:B------:R-:W-:Y:S01]  /*7450*/  @P0 IMAD R138, R246, c[0x0][0x1ec], R5 ;  /* 0x00007b00f68a0a24 */ /* 0x000fe200078e0205 */
[----:B------:R-:W-:Y:S02]  /*7460*/  MOV R2, 0x3f800000 ;  /* 0x3f80000000027802 */ /* 0x000fe40000000f00 */
[----:B------:R-:W-:Y:S02]  /*7470*/  @P0 MOV R137, R4 ;  /* 0x0000000400890202 */ /* 0x000fe40000000f00 */
[----:B------:R-:W-:Y:S02]  /*7480*/  MOV R4, 0x3f800000 ;  /* 0x3f80000000047802 */ /* 0x000fe40000000f00 */
[----:B------:R-:W3:Y:S01]  /*7490*/  @P4 MUFU.RCP R2, R132 ;  /* 0x0000008400024308 */ /* 0x000ee20000001000 */
[----:B-1----:R-:W-:-:S07]  /*74a0*/  FMUL.FTZ R144, R0, R144 ;  /* 0x0000009000907220 */ /* 0x002fce0000410000 */
[----:B------:R-:W-:Y:S01]  /*74b0*/  @P5 MUFU.RCP R4, R50 ;  /* 0x0000003200045308 */ /* 0x000fe20000001000 */
[C---:B------:R-:W-:Y:S02]  /*74c0*/  FMUL.FTZ R46, R0.reuse, R145 ;  /* 0x00000091002e7220 */ /* 0x040fe40000410000 */
[C---:B------:R-:W-:Y:S02]  /*74d0*/  FMUL.FTZ R152, R0.reuse, R152 ;  /* 0x0000009800987220 */ /* 0x040fe40000410000 */
[----:B------:R-:W-:Y:S01]  /*74e0*/  FMUL.FTZ R44, R0, R153 ;  /* 0x00000099002c7220 */ /* 0x000fe20000410000 */
[----:B------:R-:W-:Y:S01]  /*74f0*/  F2FP.PACK_AB R46, R46, R144 ;  /* 0x000000902e2e723e */ /* 0x000fe200000000ff */
[C---:B------:R-:W-:Y:S02]  /*7500*/  FMUL.FTZ R68, R0.reuse, R68 ;  /* 0x0000004400447220 */ /* 0x040fe40000410000 */
[----:B------:R-:W-:Y:S01]  /*7510*/  FMUL.FTZ R42, R0, R69 ;  /* 0x00000045002a7220 */ /* 0x000fe20000410000 */
[----:B------:R-:W-:Y:S01]  /*7520*/  F2FP.PACK_AB R44, R44, R152 ;  /* 0x000000982c2c723e */ /* 0x000fe200000000ff */
[----:B------:R-:W-:-:S02]  /*7530*/  FMUL.FTZ R80, R0, R80 ;  /* 0x0000005000507220 */ /* 0x000fc40000410000 */
[----:B------:R-:W-:Y:S01]  /*7540*/  FMUL.FTZ R39, R0, R81 ;  /* 0x0000005100277220 */ /* 0x000fe20000410000 */
[----:B------:R-:W-:Y:S01]  /*7550*/  F2FP.PACK_AB R42, R42, R68 ;  /* 0x000000442a2a723e */ /* 0x000fe200000000ff */
[C---:B------:R-:W-:Y:S02]  /*7560*/  FMUL.FTZ R84, R0.reuse, R84 ;  /* 0x0000005400547220 */ /* 0x040fe40000410000 */
[C---:B------:R-:W-:Y:S01]  /*7570*/  FMUL.FTZ R36, R0.reuse, R85 ;  /* 0x0000005500247220 */ /* 0x040fe20000410000 */
[----:B------:R-:W-:Y:S01]  /*7580*/  F2FP.PACK_AB R39, R39, R80 ;  /* 0x000000502727723e */ /* 0x000fe200000000ff */
[C---:B------:R-:W-:Y:S02]  /*7590*/  FMUL.FTZ R96, R0.reuse, R96 ;  /* 0x0000006000607220 */ /* 0x040fe40000410000 */
[----:B------:R-:W-:Y:S01]  /*75a0*/  FMUL.FTZ R33, R0, R97 ;  /* 0x0000006100217220 */ /* 0x000fe20000410000 */
[----:B------:R-:W-:Y:S01]  /*75b0*/  F2FP.PACK_AB R36, R36, R84 ;  /* 0x000000542424723e */ /* 0x000fe200000000ff */
[----:B------:R-:W-:-:S02]  /*75c0*/  FMUL.FTZ R156, R0, R156 ;  /* 0x0000009c009c7220 */ /* 0x000fc40000410000 */
[C---:B------:R-:W-:Y:S01]  /*75d0*/  FMUL.FTZ R30, R0.reuse, R157 ;  /* 0x0000009d001e7220 */ /* 0x040fe20000410000 */
[----:B------:R-:W-:Y:S01]  /*75e0*/  F2FP.PACK_AB R33, R33, R96 ;  /* 0x000000602121723e */ /* 0x000fe200000000ff */
        /* <DEDUP_REMOVED lines=10> */
[----:B------:R-:W-:Y:S01]  /*7690*/  FMUL.FTZ R14, R0, R165 ;  /* 0x000000a5000e7220 */ /* 0x000fe20000410000 */
[----:B------:R-:W-:Y:S01]  /*76a0*/  F2FP.PACK_AB R18, R18, R120 ;  /* 0x000000781212723e */ /* 0x000fe200000000ff */
[C---:B------:R-:W-:Y:S02]  /*76b0*/  FMUL.FTZ R168, R0.reuse, R168 ;  /* 0x000000a800a87220 */ /* 0x040fe40000410000 */
[----:B------:R-:W-:Y:S01]  /*76c0*/  FMUL.FTZ R9, R0, R169 ;  /* 0x000000a900097220 */ /* 0x000fe20000410000 */
[----:B------:R-:W-:Y:S01]  /*76d0*/  MOV R0, 0x3f800000 ;  /* 0x3f80000000007802 */ /* 0x000fe20000000f00 */
[----:B---3--:R-:W-:Y:S01]  /*76e0*/  FMUL.FTZ R140, R2, R140 ;  /* 0x0000008c028c7220 */ /* 0x008fe20000410000 */
[----:B------:R-:W-:Y:S01]  /*76f0*/  F2FP.PACK_AB R14, R14, R164 ;  /* 0x000000a40e0e723e */ /* 0x000fe200000000ff */
[C---:B------:R-:W-:Y:S01]  /*7700*/  FMUL.FTZ R48, R2.reuse, R141 ;  /* 0x0000008d02307220 */ /* 0x040fe20000410000 */
[----:B------:R-:W-:Y:S01]  /*7710*/  F2FP.PACK_AB R9, R9, R168 ;  /* 0x000000a80909723e */ /* 0x000fe200000000ff */
[C---:B------:R-:W-:Y:S01]  /*7720*/  FMUL.FTZ R148, R2.reuse, R148 ;  /* 0x0000009402947220 */ /* 0x040fe20000410000 */
[----:B------:R-:W1:Y:S01]  /*7730*/  @P3 MUFU.RCP R0, R133 ;  /* 0x0000008500003308 */ /* 0x000e620000001000 */
        /* <DEDUP_REMOVED lines=9> */
[C---:B------:R-:W-:Y:S01]  /*77d0*/  FMUL.FTZ R34, R2.reuse, R89 ;  /* 0x0000005902227220 */ /* 0x040fe20000410000 */
[----:B------:R-:W-:Y:S01]  /*77e0*/  F2FP.PACK_AB R37, R37, R76 ;  /* 0x0000004c2525723e */ /* 0x000fe200000000ff */
[----:B------:R-:W-:-:S02]  /*77f0*/  FMUL.FTZ R92, R2, R92 ;  /* 0x0000005c025c7220 */ /* 0x000fc40000410000 */
[----:B-1----:R-:W-:Y:S01]  /*7800*/  FMUL.FTZ R143, R0, R143 ;  /* 0x0000008f008f7220 */ /* 0x002fe20000410000 */
[----:B------:R-:W-:Y:S01]  /*7810*/  F2FP.PACK_AB R34, R34, R88 ;  /* 0x000000582222723e */ /* 0x000fe200000000ff */
[C---:B------:R-:W-:Y:S02]  /*7820*/  FMUL.FTZ R142, R0.reuse, R142 ;  /* 0x0000008e008e7220 */ /* 0x040fe40000410000 */
[C---:B------:R-:W-:Y:S02]  /*7830*/  FMUL.FTZ R151, R0.reuse, R151 ;  /* 0x0000009700977220 */ /* 0x040fe40000410000 */
[C---:B------:R-:W-:Y:S01]  /*7840*/  FMUL.FTZ R150, R0.reuse, R150 ;  /* 0x0000009600967220 */ /* 0x040fe20000410000 */
[----:B------:R-:W-:Y:S01]  /*7850*/  F2FP.PACK_AB R142, R143, R142 ;  /* 0x0000008e8f8e723e */ /* 0x000fe200000000ff */
[C---:B------:R-:W-:Y:S02]  /*7860*/  FMUL.FTZ R75, R0.reuse, R75 ;  /* 0x0000004b004b7220 */ /* 0x040fe40000410000 */
[C---:B------:R-:W-:Y:S01]  /*7870*/  FMUL.FTZ R74, R0.reuse, R74 ;  /* 0x0000004a004a7220 */ /* 0x040fe20000410000 */
[----:B------:R-:W-:Y:S01]  /*7880*/  F2FP.PACK_AB R150, R151, R150 ;  /* 0x000000969796723e */ /* 0x000fe200000000ff */
[----:B------:R-:W-:-:S02]  /*7890*/  FMUL.FTZ R79, R0, R79 ;  /* 0x0000004f004f7220 */ /* 0x000fc40000410000 */
[C---:B------:R-:W-:Y:S01]  /*78a0*/  FMUL.FTZ R78, R0.reuse, R78 ;  /* 0x0000004e004e7220 */ /* 0x040fe20000410000 */
[----:B------:R-:W-:Y:S01]  /*78b0*/  F2FP.PACK_AB R74, R75, R74 ;  /* 0x0000004a4b4a723e */ /* 0x000fe200000000ff */
        /* <DEDUP_REMOVED lines=22> */
[----:B------:R-:W-:Y:S01]  /*7a20*/  FMUL.FTZ R130, R0, R130 ;  /* 0x0000008200827220 */ /* 0x000fe20000410000 */
[----:B------:R-:W-:Y:S01]  /*7a30*/  SHF.R.S32.HI R0, RZ, 0x2, R13 ;  /* 0x00000002ff007819 */ /* 0x000fe2000001140d */
[C---:B------:R-:W-:Y:S01]  /*7a40*/  FMUL.FTZ R31, R2.reuse, R93 ;  /* 0x0000005d021f7220 */ /* 0x040fe20000410000 */
        /* <DEDUP_REMOVED lines=18> */
[----:B------:R-:W-:Y:S01]  /*7b70*/  SHF.R.S32.HI R2, RZ, 0x1f, R0 ;  /* 0x0000001fff027819 */ /* 0x000fe20000011400 */
[C---:B------:R-:W-:Y:S01]  /*7b80*/  FMUL.FTZ R146, R4.reuse, R146 ;  /* 0x0000009204927220 */ /* 0x040fe20000410000 */
[----:B------:R-:W-:Y:S01]  /*7b90*/  F2FP.PACK_AB R11, R11, R124 ;  /* 0x0000007c0b0b723e */ /* 0x000fe200000000ff */
[----:B------:R-:W-:Y:S01]  /*7ba0*/  FMUL.FTZ R45, R4, R147 ;  /* 0x00000093042d7220 */ /* 0x000fe20000410000 */
[----:B------:R-:W-:Y:S01]  /*7bb0*/  LEA.HI R2, R2, R0, RZ, 0x3 ;  /* 0x0000000002027211 */ /* 0x000fe200078f18ff */
[C---:B------:R-:W-:Y:S01]  /*7bc0*/  FMUL.FTZ R154, R4.reuse, R154 ;  /* 0x0000009a049a7220 */ /* 0x040fe20000410000 */
[----:B------:R-:W-:Y:S01]  /*7bd0*/  F2FP.PACK_AB R7, R7, R128 ;  /* 0x000000800707723e */ /* 0x000fe200000000ff */
[----:B------:R-:W-:Y:S01]  /*7be0*/  FMUL.FTZ R43, R4, R155 ;  /* 0x0000009b042b7220 */ /* 0x000fe20000410000 */
[----:B------:R-:W-:Y:S01]  /*7bf0*/  LOP3.LUT R2, R2, 0xfffffff8, RZ, 0xc0, !PT ;  /* 0xfffffff802027812 */ /* 0x000fe200078ec0ff */
[C---:B------:R-:W-:Y:S01]  /*7c00*/  FMUL.FTZ R70, R4.reuse, R70 ;  /* 0x0000004604467220 */ /* 0x040fe20000410000 */
[----:B------:R-:W-:Y:S01]  /*7c10*/  F2FP.PACK_AB R45, R45, R146 ;  /* 0x000000922d2d723e */ /* 0x000fe200000000ff */
[----:B------:R-:W-:Y:S01]  /*7c20*/  FMUL.FTZ R41, R4, R71 ;  /* 0x0000004704297220 */ /* 0x000fe20000410000 */
[----:B------:R-:W-:Y:S01]  /*7c30*/  IADD3 R2, R0, -R2, RZ ;  /* 0x8000000200027210 */ /* 0x000fe20007ffe0ff */
[C---:B------:R-:W-:Y:S01]  /*7c40*/  FMUL.FTZ R82, R4.reuse, R82 ;  /* 0x0000005204527220 */ /* 0x040fe20000410000 */
[----:B------:R-:W-:Y:S01]  /*7c50*/  F2FP.PACK_AB R43, R43, R154 ;  /* 0x0000009a2b2b723e */ /* 0x000fe200000000ff */
[----:B------:R-:W-:Y:S01]  /*7c60*/  FMUL.FTZ R38, R4, R83 ;  /* 0x0000005304267220 */ /* 0x000fe20000410000 */
[----:B------:R-:W-:Y:S01]  /*7c70*/  LEA.HI R0, R2, R2, RZ, 0x1 ;  /* 0x0000000202007211 */ /* 0x000fe200078f08ff */
[C---:B------:R-:W-:Y:S01]  /*7c80*/  FMUL.FTZ R86, R4.reuse, R86 ;  /* 0x0000005604567220 */ /* 0x040fe20000410000 */
[----:B------:R-:W-:Y:S01]  /*7c90*/  F2FP.PACK_AB R41, R41, R70 ;  /* 0x000000462929723e */ /* 0x000fe200000000ff */
[C---:B------:R-:W-:Y:S01]  /*7ca0*/  FMUL.FTZ R35, R4.reuse, R87 ;  /* 0x0000005704237220 */ /* 0x040fe20000410000 */
[----:B------:R-:W-:Y:S01]  /*7cb0*/  SHF.R.S32.HI R6, RZ, 0x1, R0 ;  /* 0x00000001ff067819 */ /* 0x000fe20000011400 */
[----:B------:R-:W-:Y:S01]  /*7cc0*/  FMUL.FTZ R98, R4, R98 ;  /* 0x0000006204627220 */ /* 0x000fe20000410000 */
[----:B------:R-:W-:Y:S01]  /*7cd0*/  LOP3.LUT R0, R0, 0x3fffffe, RZ, 0xc0, !PT ;  /* 0x03fffffe00007812 */ /* 0x000fe200078ec0ff */
[----:B------:R-:W-:Y:S01]  /*7ce0*/  FMUL.FTZ R32, R4, R99 ;  /* 0x0000006304207220 */ /* 0x000fe20000410000 */
[----:B------:R-:W-:Y:S01]  /*7cf0*/  SHF.L.U32 R5, R6, 0x6, RZ ;  /* 0x0000000606057819 */ /* 0x000fe200000006ff */
[----:B------:R-:W-:Y:S01]  /*7d00*/  FMUL.FTZ R158, R4, R158 ;  /* 0x0000009e049e7220 */ /* 0x000fe20000410000 */
[----:B------:R-:W-:Y:S01]  /*7d10*/  IADD3 R2, R2, -R0, RZ ;  /* 0x8000000002027210 */ /* 0x000fe20007ffe0ff */
[----:B------:R-:W-:Y:S01]  /*7d20*/  FMUL.FTZ R29, R4, R159 ;  /* 0x0000009f041d7220 */ /* 0x000fe20000410000 */
[----:B------:R-:W-:Y:S01]  /*7d30*/  LEA R0, R24, R51, 0x8 ;  /* 0x0000003318007211 */ /* 0x000fe200078e40ff */
[C---:B------:R-:W-:Y:S01]  /*7d40*/  FMUL.FTZ R110, R4.reuse, R110 ;  /* 0x0000006e046e7220 */ /* 0x040fe20000410000 */
[----:B------:R-:W-:Y:S01]  /*7d50*/  LOP3.LUT R5, R5, 0xc0, RZ, 0xc0, !PT ;  /* 0x000000c005057812 */ /* 0x000fe200078ec0ff */
[----:B------:R-:W-:Y:S01]  /*7d60*/  FMUL.FTZ R25, R4, R111 ;  /* 0x0000006f04197220 */ /* 0x000fe20000410000 */
[----:B------:R-:W-:Y:S01]  /*7d70*/  LEA R0, R2, R0, 0x4 ;  /* 0x0000000002007211 */ /* 0x000fe200078e20ff */
[C---:B------:R-:W-:Y:S01]  /*7d80*/  FMUL.FTZ R162, R4.reuse, R162 ;  /* 0x000000a204a27220 */ /* 0x040fe20000410000 */
[----:B------:R-:W-:Y:S01]  /*7d90*/  LEA.HI R2, R5, R5, RZ, 0x1d ;  /* 0x0000000505027211 */ /* 0x000fe200078fe8ff */
[----:B------:R-:W-:Y:S01]  /*7da0*/  FMUL.FTZ R21, R4, R163 ;  /* 0x000000a304157220 */ /* 0x000fe20000410000 */
[----:B------:R-:W-:Y:S01]  /*7db0*/  LOP3.LUT P1, RZ, R6, 0x2, RZ, 0xc0, !PT ;  /* 0x0000000206ff7812 */ /* 0x000fe2000782c0ff */
[----:B------:R-:W-:Y:S01]  /*7dc0*/  FMUL.FTZ R122, R4, R122 ;  /* 0x0000007a047a7220 */ /* 0x000fe20000410000 */
[----:B------:R-:W-:Y:S01]  /*7dd0*/  LEA R0, R0, R2, 0x1 ;  /* 0x0000000200007211 */ /* 0x000fe200078e08ff */
[C---:B------:R-:W-:Y:S01]  /*7de0*/  FMUL.FTZ R17, R4.reuse, R123 ;  /* 0x0000007b04117220 */ /* 0x040fe20000410000 */
[----:B------:R-:W1:Y:S01]  /*7df0*/  LDC.U8 R51, c[0x0][0x329] ;  /* 0x0000ca40ff337b82 */ /* 0x000e620000000000 */
[----:B------:R-:W-:Y:S01]  /*7e00*/  FMUL.FTZ R166, R4, R166 ;  /* 0x000000a604a67220 */ /* 0x000fe20000410000 */
[----:B------:R-:W-:Y:S01]  /*7e10*/  SHF.L.U32 R0, R0, 0x1, RZ ;  /* 0x0000000100007819 */ /* 0x000fe200000006ff */
[----:B------:R-:W-:Y:S01]  /*7e20*/  FMUL.FTZ R167, R4, R167 ;  /* 0x000000a704a77220 */ /* 0x000fe20000410000 */
[----:B------:R-:W-:Y:S01]  /*7e30*/  F2FP.PACK_AB R38, R38, R82 ;  /* 0x000000522626723e */ /* 0x000fe200000000ff */
[----:B------:R-:W-:Y:S01]  /*7e40*/  FMUL.FTZ R170, R4, R170 ;  /* 0x000000aa04aa7220 */ /* 0x000fe20000410000 */
[----:B------:R-:W-:Y:S01]  /*7e50*/  IADD3 R2, R0, -0x10, RZ ;  /* 0xfffffff000027810 */ /* 0x000fe20007ffe0ff */
[----:B------:R-:W-:Y:S01]  /*7e60*/  FMUL.FTZ R8, R4, R171 ;  /* 0x000000ab04087220 */ /* 0x000fe20000410000 */
[----:B------:R-:W-:Y:S01]  /*7e70*/  LOP3.LUT R4, R6, 0x1, RZ, 0xc0, !PT ;  /* 0x0000000106047812 */ /* 0x000fe200078ec0ff */
[----:B------:R-:W-:Y:S01]  /*7e80*/  STS [R0], R46 ;  /* 0x0000002e00007388 */ /* 0x000fe20000000800 */
[----:B------:R-:W-:-:S02]  /*7e90*/  F2FP.PACK_AB R35, R35, R86 ;  /* 0x000000562323723e */ /* 0x000fc400000000ff */
[----:B------:R-:W-:Y:S01]  /*7ea0*/  ISETP.NE.U32.AND P2, PT, R4, 0x1, PT ;  /* 0x000000010400780c */ /* 0x000fe20003f45070 */
[----:B------:R-:W-:Y:S01]  /*7eb0*/  STS [R0+0x200], R45 ;  /* 0x0002002d00007388 */ /* 0x000fe20000000800 */
[----:B------:R-:W-:Y:S02]  /*7ec0*/  MOV R4, 0x20 ;  /* 0x0000002000047802 */ /* 0x000fe40000000f00 */
[----:B------:R-:W-:Y:S02]  /*7ed0*/  F2FP.PACK_AB R32, R32, R98 ;  /* 0x000000622020723e */ /* 0x000fe400000000ff */
[----:B------:R-:W-:Y:S02]  /*7ee0*/  SEL R4, R4, 0xffffffe0, !P1 ;  /* 0xffffffe004047807 */ /* 0x000fe40004800000 */
[----:B------:R-:W-:Y:S02]  /*7ef0*/  F2FP.PACK_AB R29, R29, R158 ;  /* 0x0000009e1d1d723e */ /* 0x000fe400000000ff */
[----:B------:R-:W-:-:S02]  /*7f00*/  IADD3 R5, R0, R4, RZ ;  /* 0x0000000400057210 */ /* 0x000fc40007ffe0ff */
[----:B------:R-:W-:Y:S02]  /*7f10*/  F2FP.PACK_AB R25, R25, R110 ;  /* 0x0000006e1919723e */ /* 0x000fe400000000ff */
[----:B------:R-:W-:Y:S02]  /*7f20*/  @P2 IADD3 R2, R0, 0x10, RZ ;  /* 0x0000001000022810 */ /* 0x000fe40007ffe0ff */
[----:B------:R-:W-:Y:S02]  /*7f30*/  F2FP.PACK_AB R21, R21, R162 ;  /* 0x000000a21515723e */ /* 0x000fe400000000ff */
[----:B------:R-:W-:Y:S01]  /*7f40*/  IADD3 R4, R4, R2, RZ ;  /* 0x0000000204047210 */ /* 0x000fe20007ffe0ff */
[----:B------:R-:W-:Y:S01]  /*7f50*/  STS [R2], R44 ;  /* 0x0000002c02007388 */ /* 0x000fe20000000800 */
[----:B------:R-:W-:Y:S02]  /*7f60*/  F2FP.PACK_AB R17, R17, R122 ;  /* 0x0000007a1111723e */ /* 0x000fe400000000ff */
[----:B------:R-:W-:Y:S01]  /*7f70*/  F2FP.PACK_AB R13, R167, R166 ;  /* 0x000000a6a70d723e */ /* 0x000fe200000000ff */
[----:B------:R-:W-:Y:S01]  /*7f80*/  STS [R2+0x200], R43 ;  /* 0x0002002b02007388 */ /* 0x000fe20000000800 */
[----:B------:R-:W-:-:S02]  /*7f90*/  F2FP.PACK_AB R8, R8, R170 ;  /* 0x000000aa0808723e */ /* 0x000fc400000000ff */
[----:B------:R-:W-:Y:S01]  /*7fa0*/  F2FP.PACK_AB R6, R131, R130 ;  /* 0x000000828306723e */ /* 0x000fe200000000ff */
[----:B------:R-:W-:Y:S01]  /*7fb0*/  STS [R0+0x1000], R48 ;  /* 0x0010003000007388 */ /* 0x000fe20000000800 */
[----:B-1----:R-:W-:-:S03]  /*7fc0*/  ISETP.NE.AND P1, PT, R51, RZ, PT ;  /* 0x000000ff3300720c */ /* 0x002fc60003f25270 */
[----:B------:R-:W-:Y:S04]  /*7fd0*/  STS [R0+0x1200], R142 ;  /* 0x0012008e00007388 */ /* 0x000fe80000000800 */
[----:B------:R-:W-:Y:S04]  /*7fe0*/  STS [R2+0x1000], R47 ;  /* 0x0010002f02007388 */ /* 0x000fe80000000800 */
[----:B------:R-:W-:Y:S04]  /*7ff0*/  STS [R2+0x1200], R150 ;  /* 0x0012009602007388 */ /* 0x000fe80000000800 */
[----:B------:R-:W-:Y:S04]  /*8000*/  STS [R5], R42 ;  /* 0x0000002a05007388 */ /* 0x000fe80000000800 */
[----:B------:R-:W-:Y:S04]  /*8010*/  STS [R5+0x200], R41 ;  /* 0x0002002905007388 */ /* 0x000fe80000000800 */
[----:B------:R1:W-:Y:S04]  /*8020*/  STS [R4], R39 ;  /* 0x0000002704007388 */ /* 0x0003e80000000800 */
[----:B------:R-:W-:Y:S04]  /*8030*/  STS [R4+0x200], R38 ;  /* 0x0002002604007388 */ /* 0x000fe80000000800 */
[----:B------:R-:W-:Y:S04]  /*8040*/  STS [R5+0x1000], R40 ;  /* 0x0010002805007388 */ /* 0x000fe80000000800 */
[----:B------:R-:W-:Y:S04]  /*8050*/  STS [R5+0x1200], R74 ;  /* 0x0012004a05007388 */ /* 0x000fe80000000800 */
[----:B------:R-:W-:Y:S04]  /*8060*/  STS [R4+0x1000], R37 ;  /* 0x0010002504007388 */ /* 0x000fe80000000800 */
[----:B------:R-:W-:Y:S04]  /*8070*/  STS [R4+0x1200], R78 ;  /* 0x0012004e04007388 */ /* 0x000fe80000000800 */
[----:B------:R-:W-:Y:S01]  /*8080*/  STS [R0+0x2000], R36 ;  /* 0x0020002400007388 */ /* 0x000fe20000000800 */
[----:B-1----:R-:W1:Y:S03]  /*8090*/  LDC.U8 R39, c[0x0][0x328] ;  /* 0x0000ca00ff277b82 */ /* 0x002e660000000000 */
[----:B------:R-:W-:Y:S04]  /*80a0*/  STS [R0+0x2200], R35 ;  /* 0x0022002300007388 */ /* 0x000fe80000000800 */
[----:B------:R-:W-:Y:S04]  /*80b0*/  STS [R2+0x2000], R33 ;  /* 0x0020002102007388 */ /* 0x000fe80000000800 */
[----:B------:R-:W-:Y:S04]  /*80c0*/  STS [R2+0x2200], R32 ;  /* 0x0022002002007388 */ /* 0x000fe80000000800 */
[----:B------:R-:W-:Y:S04]  /*80d0*/  STS [R0+0x3000], R34 ;  /* 0x0030002200007388 */ /* 0x000fe80000000800 */
[----:B------:R-:W-:Y:S04]  /*80e0*/  STS [R0+0x3200], R90 ;  /* 0x0032005a00007388 */ /* 0x000fe80000000800 */
[----:B------:R-:W-:Y:S01]  /*80f0*/  STS [R2+0x3000], R31 ;  /* 0x0030001f02007388 */ /* 0x000fe20000000800 */
[----:B-1----:R-:W-:-:S03]  /*8100*/  ISETP.NE.AND P2, PT, R39, RZ, PT ;  /* 0x000000ff2700720c */ /* 0x002fc60003f45270 */
[----:B------:R-:W-:Y:S04]  /*8110*/  STS [R2+0x3200], R94 ;  /* 0x0032005e02007388 */ /* 0x000fe80000000800 */
[----:B------:R-:W-:Y:S04]  /*8120*/  STS [R5+0x2000], R30 ;  /* 0x0020001e05007388 */ /* 0x000fe80000000800 */
[----:B------:R-:W-:Y:S04]  /*8130*/  STS [R5+0x2200], R29 ;  /* 0x0022001d05007388 */ /* 0x000fe80000000800 */
[----:B------:R-:W-:Y:S04]  /*8140*/  STS [R4+0x2000], R26 ;  /* 0x0020001a04007388 */ /* 0x000fe80000000800 */
[----:B------:R1:W-:Y:S04]  /*8150*/  STS [R4+0x2200], R25 ;  /* 0x0022001904007388 */ /* 0x0003e80000000800 */
[----:B------:R-:W-:Y:S04]  /*8160*/  STS [R5+0x3000], R28 ;  /* 0x0030001c05007388 */ /* 0x000fe80000000800 */
[----:B------:R-:W-:Y:S04]  /*8170*/  STS [R5+0x3200], R27 ;  /* 0x0032001b05007388 */ /* 0x000fe80000000800 */
[----:B------:R3:W-:Y:S04]  /*8180*/  STS [R4+0x3000], R12 ;  /* 0x0030000c04007388 */ /* 0x0007e80000000800 */
[----:B------:R-:W-:Y:S04]  /*8190*/  STS [R4+0x3200], R23 ;  /* 0x0032001704007388 */ /* 0x000fe80000000800 */
[----:B------:R-:W-:Y:S04]  /*81a0*/  STS [R0+0x4000], R22 ;  /* 0x0040001600007388 */ /* 0x000fe80000000800 */
[----:B------:R-:W-:Y:S01]  /*81b0*/  STS [R0+0x4200], R21 ;  /* 0x0042001500007388 */ /* 0x000fe20000000800 */
[----:B-1----:R-:W-:-:S03]  /*81c0*/  @P1 MOV R25, c[0x0][0x210] ;  /* 0x0000840000191a02 */ /* 0x002fc60000000f00 */
[----:B------:R1:W-:Y:S04]  /*81d0*/  STS [R2+0x4000], R18 ;  /* 0x0040001202007388 */ /* 0x0003e80000000800 */
[----:B------:R4:W-:Y:S04]  /*81e0*/  STS [R2+0x4200], R17 ;  /* 0x0042001102007388 */ /* 0x0009e80000000800 */
[----:B------:R-:W-:Y:S01]  /*81f0*/  STS [R0+0x5000], R20 ;  /* 0x0050001400007388 */ /* 0x000fe20000000800 */
[----:B---3--:R-:W-:Y:S01]  /*8200*/  @P1 IMAD R12, R25, c[0x0][0x214], RZ ;  /* 0x00008500190c1a24 */ /* 0x008fe200078e02ff */
[----:B------:R-:W-:-:S02]  /*8210*/  @!P1 MOV R25, c[0x0][0x214] ;  /* 0x0000850000199a02 */ /* 0x000fc40000000f00 */
[----:B------:R3:W-:Y:S02]  /*8220*/  STS [R0+0x5200], R19 ;  /* 0x0052001300007388 */ /* 0x0007e40000000800 */
[----:B------:R-:W-:Y:S02]  /*8230*/  @!P1 SEL R12, R25, c[0x0][0x234], !P2 ;  /* 0x00008d00190c9a07 */ /* 0x000fe40005000000 */
[----:B------:R5:W-:Y:S01]  /*8240*/  STS [R2+0x5000], R16 ;  /* 0x0050001002007388 */ /* 0x000be20000000800 */
[----:B------:R-:W-:-:S03]  /*8250*/  ISETP.NE.OR P2, PT, R51, RZ, !P2 ;  /* 0x000000ff3300720c */ /* 0x000fc60005745670 */
[----:B------:R2:W-:Y:S04]  /*8260*/  STS [R2+0x5200], R15 ;  /* 0x0052000f02007388 */ /* 0x0005e80000000800 */
[----:B------:R2:W-:Y:S01]  /*8270*/  STS [R5+0x4000], R14 ;  /* 0x0040000e05007388 */ /* 0x0005e20000000800 */
[----:B-1----:R-:W-:-:S03]  /*8280*/  MOV R18, 0x7f800000 ;  /* 0x7f80000000127802 */ /* 0x002fc60000000f00 */
[----:B------:R1:W-:Y:S01]  /*8290*/  STS [R5+0x4200], R13 ;  /* 0x0042000d05007388 */ /* 0x0003e20000000800 */
[----:B----4-:R-:W-:-:S03]  /*82a0*/  MOV R17, 0x7f800000 ;  /* 0x7f80000000117802 */ /* 0x010fc60000000f00 */
[----:B------:R4:W-:Y:S04]  /*82b0*/  STS [R4+0x4000], R9 ;  /* 0x0040000904007388 */ /* 0x0009e80000000800 */
[----:B------:R-:W-:Y:S01]  /*82c0*/  STS [R4+0x4200], R8 ;  /* 0x0042000804007388 */ /* 0x000fe20000000800 */
[----:B---3--:R-:W-:Y:S01]  /*82d0*/  @P1 MOV R0, 0x1 ;  /* 0x0000000100001802 */ /* 0x008fe20000000f00 */
[----:B------:R-:W-:Y:S02]  /*82e0*/  @!P1 IMAD R0, R12, c[0x0][0x1c0], RZ ;  /* 0x000070000c009a24 */ /* 0x000fe400078e02ff */
[----:B------:R-:W-:Y:S01]  /*82f0*/  STS [R5+0x5000], R11 ;  /* 0x0050000b05007388 */ /* 0x000fe20000000800 */
[----:B-----5:R-:W-:-:S03]  /*8300*/  MOV R16, 0x7f800000 ;  /* 0x7f80000000107802 */ /* 0x020fc60000000f00 */
[----:B------:R-:W-:Y:S01]  /*8310*/  STS [R5+0x5200], R10 ;  /* 0x0052000a05007388 */ /* 0x000fe20000000800 */
[----:B--2---:R-:W-:-:S03]  /*8320*/  MOV R15, 0x7f800000 ;  /* 0x7f800000000f7802 */ /* 0x004fc60000000f00 */
[----:B------:R2:W-:Y:S01]  /*8330*/  STS [R4+0x5000], R7 ;  /* 0x0050000704007388 */ /* 0x0005e20000000800 */
[----:B------:R-:W-:Y:S03]  /*8340*/  @P5 MUFU.LG2 R14, R50 ;  /* 0x00000032000e5308 */ /* 0x000fe60000000c00 */
[----:B------:R3:W-:Y:S04]  /*8350*/  STS [R4+0x5200], R6 ;  /* 0x0052000604007388 */ /* 0x0007e80000000800 */
[----:B------:R-:W-:Y:S06]  /*8360*/  BAR.SYNC.DEFER_BLOCKING 0x0 ;  /* 0x0000000000007b1d */ /* 0x000fec0000010000 */
[----:B------:R-:W5:Y:S01]  /*8370*/  S2R R26, SR_CTAID.Y ;  /* 0x00000000001a7919 */ /* 0x000f620000002600 */
[----:B-1----:R-:W-:Y:S03]  /*8380*/  @P4 MUFU.LG2 R13, R132 ;  /* 0x00000084000d4308 */ /* 0x002fe60000000c00 */
[----:B----4-:R-:W1:Y:S04]  /*8390*/  S2R R9, SR_CTAID.X ;  /* 0x0000000000097919 */ /* 0x010e680000002500 */
[----:B------:R-:W4:Y:S01]  /*83a0*/  S2R R19, SR_CTAID.Z ;  /* 0x0000000000137919 */ /* 0x000f220000002700 */
[----:B--2---:R-:W2:Y:S01]  /*83b0*/  @P6 MUFU.LG2 R7, R49 ;  /* 0x0000003100076308 */ /* 0x004ea20000000c00 */
[----:B---3--:R-:W-:-:S02]  /*83c0*/  @P1 MOV R6, c[0x0][0x210] ;  /* 0x0000840000061a02 */ /* 0x008fc40000000f00 */
[----:B------:R-:W-:Y:S01]  /*83d0*/  @!P1 MOV R6, 0x1 ;  /* 0x0000000100069802 */ /* 0x000fe20000000f00 */
[----:B------:R3:W3:Y:S04]  /*83e0*/  LDS.128 R32, [R222] ;  /* 0x00000000de207984 */ /* 0x0006e80000000c00 */
[----:B------:R1:W3:Y:S01]  /*83f0*/  LDS.128 R44, [R222+0x800] ;  /* 0x00080000de2c7984 */ /* 0x0002e20000000c00 */
[----:B-----5:R-:W-:Y:S01]  /*8400*/  @!P0 SHF.R.S32.HI R4, RZ, 0x1f, R26 ;  /* 0x0000001fff048819 */ /* 0x020fe2000001141a */
[C---:B------:R-:W-:Y:S02]  /*8410*/  @!P0 IMAD.WIDE.U32 R10, R26.reuse, c[0x0][0x1e0], RZ ;  /* 0x000078001a0a8a25 */ /* 0x040fe400078e00ff */
[----:B------:R3:W3:Y:S02]  /*8420*/  LDS.128 R56, [R222+0x1000] ;  /* 0x00100000de387984 */ /* 0x0006e40000000c00 */
[----:B------:R-:W-:-:S02]  /*8430*/  @!P2 IMAD R2, R26, c[0x0][0x214], RZ ;  /* 0x000085001a02aa24 */ /* 0x000fc400078e02ff */
[----:B------:R3:W3:Y:S01]  /*8440*/  LDS.128 R68, [R222+0x1800] ;  /* 0x00180000de447984 */ /* 0x0006e20000000c00 */
[----:B------:R-:W-:Y:S01]  /*8450*/  @!P0 IMAD R4, R4, c[0x0][0x1e0], RZ ;  /* 0x0000780004048a24 */ /* 0x000fe200078e02ff */
[----:B------:R-:W-:Y:S01]  /*8460*/  @!P0 MOV R137, R10 ;  /* 0x0000000a00898202 */ /* 0x000fe20000000f00 */
[----:B------:R-:W-:Y:S01]  /*8470*/  IMAD R0, R26, R0, RZ ;  /* 0x000000001a007224 */ /* 0x000fe200078e02ff */
[----:B------:R3:W3:Y:S01]  /*8480*/  LDS.128 R28, [R222+0x2000] ;  /* 0x00200000de1c7984 */ /* 0x0006e20000000c00 */
[----:B------:R-:W5:Y:S01]  /*8490*/  @P3 MUFU.LG2 R10, R133 ;  /* 0x00000085000a3308 */ /* 0x000f620000000c00 */
[----:B------:R-:W-:Y:S01]  /*84a0*/  @!P2 SEL R2, R2, R246, !P0 ;  /* 0x000000f60202a207 */ /* 0x000fe20004000000 */
[----:B------:R-:W-:Y:S01]  /*84b0*/  @!P0 IMAD R8, R26, c[0x0][0x1e4], R4 ;  /* 0x000079001a088a24 */ /* 0x000fe200078e0204 */
[----:B------:R3:W3:Y:S01]  /*84c0*/  LDS.128 R40, [R222+0x2800] ;  /* 0x00280000de287984 */ /* 0x0006e20000000c00 */
[----:B------:R-:W-:Y:S01]  /*84d0*/  CS2R R4, SRZ ;  /* 0x0000000000047805 */ /* 0x000fe2000001ff00 */
[----:B------:R-:W-:Y:S01]  /*84e0*/  SEL R0, R0, RZ, P2 ;  /* 0x000000ff00007207 */ /* 0x000fe20001000000 */
[----:B--2---:R-:W-:Y:S01]  /*84f0*/  @P6 FMUL.FTZ R7, R7, 0.69314718246459960938 ;  /* 0x3f31721807076820 */ /* 0x004fe20000410000 */
[----:B------:R2:W2:Y:S01]  /*8500*/  LDS.128 R52, [R222+0x3000] ;  /* 0x00300000de347984 */ /* 0x0004a20000000c00 */
[----:B------:R-:W-:-:S02]  /*8510*/  @!P2 SHF.R.S32.HI R5, RZ, 0x1f, R2 ;  /* 0x0000001fff05a819 */ /* 0x000fc40000011402 */
[----:B------:R-:W-:Y:S01]  /*8520*/  @!P2 MOV R4, R2 ;  /* 0x000000020004a202 */ /* 0x000fe20000000f00 */
[----:B------:R2:W2:Y:S01]  /*8530*/  LDS.128 R64, [R222+0x3800] ;  /* 0x00380000de407984 */ /* 0x0004a20000000c00 */
[----:B------:R-:W-:Y:S01]  /*8540*/  LOP3.LUT P2, RZ, R172, 0x3, RZ, 0xc0, !PT ;  /* 0x00000003acff7812 */ /* 0x000fe2000784c0ff */
[----:B-1----:R-:W-:Y:S01]  /*8550*/  IMAD R2, R9, R6, RZ ;  /* 0x0000000609027224 */ /* 0x002fe200078e02ff */
[----:B------:R-:W-:Y:S01]  /*8560*/  @!P0 IADD3 R138, R11, R8, RZ ;  /* 0x000000080b8a8210 */ /* 0x000fe20007ffe0ff */
[----:B------:R1:W1:Y:S01]  /*8570*/  LDS.128 R20, [R222+0x4000] ;  /* 0x00400000de147984 */ /* 0x0002620000000c00 */
[----:B----4-:R-:W-:Y:S02]  /*8580*/  IMAD R0, R19, R12, R0 ;  /* 0x0000000c13007224 */ /* 0x010fe400078e0200 */
[----:B------:R-:W-:Y:S01]  /*8590*/  SHF.L.U32 R9, R2, 0x7, RZ ;  /* 0x0000000702097819 */ /* 0x000fe200000006ff */
[----:B------:R4:W1:Y:S01]  /*85a0*/  LDS.128 R36, [R222+0x4800] ;  /* 0x00480000de247984 */ /* 0x0008620000000c00 */
[----:B-----5:R-:W-:-:S02]  /*85b0*/  @P3 FMUL.FTZ R2, R10, 0.69314718246459960938 ;  /* 0x3f3172180a023820 */ /* 0x020fc40000410000 */
[----:B------:R-:W-:Y:S01]  /*85c0*/  @P6 FFMA.FTZ R18, R136, c[0x0][0x238], R7 ;  /* 0x00008e0088126a23 */ /* 0x000fe20000010007 */
[----:B------:R4:W1:Y:S01]  /*85d0*/  LDS.128 R48, [R222+0x5000] ;  /* 0x00500000de307984 */ /* 0x0008620000000c00 */
[--C-:B------:R-:W-:Y:S01]  /*85e0*/  IADD3 R10, P1, P0, R9, R4, R0.reuse ;  /* 0x00000004090a7210 */ /* 0x100fe2000783e000 */
[----:B------:R-:W-:Y:S01]  /*85f0*/  @P5 FMUL.FTZ R8, R14, 0.69314718246459960938 ;  /* 0x3f3172180e085820 */ /* 0x000fe20000410000 */
[----:B------:R-:W-:Y:S01]  /*8600*/  SHF.R.S32.HI R4, RZ, 0x1f, R9 ;  /* 0x0000001fff047819 */ /* 0x000fe20000011409 */
[----:B------:R4:W1:Y:S01]  /*8610*/  LDS.128 R60, [R222+0x5800] ;  /* 0x00580000de3c7984 */ /* 0x0008620000000c00 */
[----:B------:R-:W-:Y:S01]  /*8620*/  @P4 FMUL.FTZ R7, R13, 0.69314718246459960938 ;  /* 0x3f3172180d074820 */ /* 0x000fe20000410000 */
[----:B------:R-:W-:Y:S01]  /*8630*/  SHF.R.S32.HI R0, RZ, 0x1f, R0 ;  /* 0x0000001fff007819 */ /* 0x000fe20000011400 */
[----:B------:R-:W-:Y:S02]  /*8640*/  @P5 FFMA.FTZ R17, R135, c[0x0][0x238], R8 ;  /* 0x00008e0087115a23 */ /* 0x000fe40000010008 */
[----:B------:R-:W-:Y:S01]  /*8650*/  @P4 FFMA.FTZ R15, R134, c[0x0][0x238], R7 ;  /* 0x00008e00860f4a23 */ /* 0x000fe20000010007 */
[----:B------:R-:W-:Y:S01]  /*8660*/  IADD3.X R11, R4, R5, R0, P1, P0 ;  /* 0x00000005040b7210 */ /* 0x000fe20000fe0400 */
[----:B------:R-:W-:Y:S01]  /*8670*/  @P3 FFMA.FTZ R16, R3, c[0x0][0x238], R2 ;  /* 0x00008e0003103a23 */ /* 0x000fe20000010002 */
[----:B------:R-:W-:Y:S05]  /*8680*/  @P2 BRA `(.L_x_11) ;  /* 0x0000027000002947 */ /* 0x000fea0003800000 */
[----:B------:R-:W-:Y:S02]  /*8690*/  SHF.R.S32.HI R0, RZ, 0x1f, R24 ;  /* 0x0000001fff007819 */ /* 0x000fe40000011418 */
[----:B------:R-:W-:-:S02]  /*86a0*/  SHF.R.S32.HI R3, RZ, 0x1f, R172 ;  /* 0x0000001fff037819 */ /* 0x000fc400000114ac */
[----:B------:R-:W-:Y:S02]  /*86b0*/  LEA.HI R2, R0, R24, RZ, 0x2 ;  /* 0x0000001800027211 */ /* 0x000fe400078f10ff */
[----:B------:R-:W-:Y:S02]  /*86c0*/  LEA.HI R0, R3, R172, RZ, 0x2 ;  /* 0x000000ac03007211 */ /* 0x000fe400078f10ff */
[----:B------:R-:W-:Y:S02]  /*86d0*/  LOP3.LUT R2, R2, 0xffffffc, RZ, 0xc0, !PT ;  /* 0x0ffffffc02027812 */ /* 0x000fe400078ec0ff */
[----:B------:R-:W-:-:S03]  /*86e0*/  SHF.R.S32.HI R0, RZ, 0x2, R0 ;  /* 0x00000002ff007819 */ /* 0x000fc60000011400 */
[----:B------:R-:W-:-:S04]  /*86f0*/  IMAD.IADD R2, R24, 0x1, -R2 ;  /* 0x0000000118027824 */ /* 0x000fc800078e0a02 */
[----:B------:R-:W-:-:S05]  /*8700*/  IMAD R0, R2, 0x10, R0 ;  /* 0x0000001002007824 */ /* 0x000fca00078e0200 */
[CC--:B------:R-:W-:Y:S02]  /*8710*/  ISETP.GE.AND P6, PT, R0.reuse, R247.reuse, PT ;  /* 0x000000f70000720c */ /* 0x0c0fe40003fc6270 */
[C---:B------:R-:W-:Y:S02]  /*8720*/  IADD3 R3, R0.reuse, 0x8, RZ ;  /* 0x0000000800037810 */ /* 0x040fe40007ffe0ff */
[C---:B------:R-:W-:Y:S02]  /*8730*/  IADD3 R2, R0.reuse, 0x40, RZ ;  /* 0x0000004000027810 */ /* 0x040fe40007ffe0ff */
[----:B------:R-:W-:Y:S02]  /*8740*/  IADD3 R4, R0, 0x48, RZ ;  /* 0x0000004800047810 */ /* 0x000fe40007ffe0ff */
[-C--:B------:R-:W-:Y:S02]  /*8750*/  ISETP.GE.AND P5, PT, R3, R247.reuse, PT ;  /* 0x000000f70300720c */ /* 0x080fe40003fa6270 */
[----:B------:R-:W-:-:S02]  /*8760*/  ISETP.GE.AND P4, PT, R2, R247, PT ;  /* 0x000000f70200720c */ /* 0x000fc40003f86270 */
[----:B------:R-:W-:Y:S01]  /*8770*/  ISETP.GE.AND P3, PT, R4, R247, PT ;  /* 0x000000f70400720c */ /* 0x000fe20003f66270 */
[----:B------:R-:W-:-:S05]  /*8780*/  @!P6 IMAD R0, R0, R6, RZ ;  /* 0x000000060000e224 */ /* 0x000fca00078e02ff */
[----:B------:R-:W-:-:S03]  /*8790*/  @!P6 IADD3 R5, P0, R0, R10, RZ ;  /* 0x0000000a0005e210 */ /* 0x000fc60007f1e0ff */
[-C--:B------:R-:W-:Y:S01]  /*87a0*/  @!P5 IMAD R3, R3, R6.reuse, RZ ;  /* 0x000000060303d224 */ /* 0x080fe200078e02ff */
[-C--:B------:R-:W-:Y:S01]  /*87b0*/  @!P6 LEA.HI.X.SX32 R7, R0, R11.reuse, 0x1, P0 ;  /* 0x0000000b0007e211 */ /* 0x080fe200000f0eff */
[-C--:B------:R-:W-:Y:S01]  /*87c0*/  @!P4 IMAD R12, R2, R6.reuse, RZ ;  /* 0x00000006020cc224 */ /* 0x080fe200078e02ff */
[----:B------:R-:W-:Y:S01]  /*87d0*/  @!P6 LEA R8, P0, R5, c[0x0][0x200], 0x2 ;  /* 0x000080000508ea11 */ /* 0x000fe200078010ff */
[----:B------:R-:W-:Y:S01]  /*87e0*/  @!P3 IMAD R2, R4, R6, RZ ;  /* 0x000000060402b224 */ /* 0x000fe200078e02ff */
[-C--:B------:R-:W-:Y:S02]  /*87f0*/  @!P5 IADD3 R0, P2, R3, R10.reuse, RZ ;  /* 0x0000000a0300d210 */ /* 0x080fe40007f5e0ff */
[----:B------:R-:W-:Y:S02]  /*8800*/  @!P6 LEA.HI.X R9, R5, c[0x0][0x204], R7, 0x2, P0 ;  /* 0x000081000509ea11 */ /* 0x000fe400000f1407 */
[-C--:B------:R-:W-:Y:S02]  /*8810*/  @!P4 IADD3 R5, P1, R12, R10.reuse, RZ ;  /* 0x0000000a0c05c210 */ /* 0x080fe40007f3e0ff */
[----:B------:R-:W-:Y:S01]  /*8820*/  @!P3 IADD3 R10, P0, R2, R10, RZ ;  /* 0x0000000a020ab210 */ /* 0x000fe20007f1e0ff */
[----:B------:R4:W-:Y:S01]  /*8830*/  @!P6 STG.E [R8.64], R18 ;  /* 0x000000120800e986 */ /* 0x0009e2000c101906 */
[----:B------:R-:W-:-:S02]  /*8840*/  @!P5 LEA.HI.X.SX32 R3, R3, R11, 0x1, P2 ;  /* 0x0000000b0303d211 */ /* 0x000fc400010f0eff */
[----:B------:R-:W-:Y:S02]  /*8850*/  @!P5 LEA R6, P2, R0, c[0x0][0x200], 0x2 ;  /* 0x000080000006da11 */ /* 0x000fe400078410ff */
[-C--:B------:R-:W-:Y:S02]  /*8860*/  @!P4 LEA.HI.X.SX32 R12, R12, R11.reuse, 0x1, P1 ;  /* 0x0000000b0c0cc211 */ /* 0x080fe400008f0eff */
[----:B------:R-:W-:Y:S02]  /*8870*/  @!P3 LEA.HI.X.SX32 R11, R2, R11, 0x1, P0 ;  /* 0x0000000b020bb211 */ /* 0x000fe400000f0eff */
[----:B------:R-:W-:Y:S02]  /*8880*/  @!P4 LEA R4, P1, R5, c[0x0][0x200], 0x2 ;  /* 0x000080000504ca11 */ /* 0x000fe400078210ff */
[----:B------:R-:W-:Y:S02]  /*8890*/  @!P3 LEA R2, P0, R10, c[0x0][0x200], 0x2 ;  /* 0x000080000a02ba11 */ /* 0x000fe400078010ff */
[----:B------:R-:W-:-:S02]  /*88a0*/  @!P5 LEA.HI.X R7, R0, c[0x0][0x204], R3, 0x2, P2 ;  /* 0x000081000007da11 */ /* 0x000fc400010f1403 */
[----:B------:R-:W-:Y:S02]  /*88b0*/  @!P4 LEA.HI.X R5, R5, c[0x0][0x204], R12, 0x2, P1 ;  /* 0x000081000505ca11 */ /* 0x000fe400008f140c */
[----:B------:R-:W-:Y:S01]  /*88c0*/  @!P3 LEA.HI.X R3, R10, c[0x0][0x204], R11, 0x2, P0 ;  /* 0x000081000a03ba11 */ /* 0x000fe200000f140b */
[----:B------:R4:W-:Y:S04]  /*88d0*/  @!P5 STG.E [R6.64], R17 ;  /* 0x000000110600d986 */ /* 0x0009e8000c101906 */
[----:B------:R4:W-:Y:S04]  /*88e0*/  @!P4 STG.E [R4.64], R15 ;  /* 0x0000000f0400c986 */ /* 0x0009e8000c101906 */
[----:B------:R4:W-:Y:S02]  /*88f0*/  @!P3 STG.E [R2.64], R16 ;  /* 0x000000100200b986 */ /* 0x0009e4000c101906 */
.L_x_11:
[----:B------:R-:W-:Y:S05]  /*8900*/  BSYNC B0 ;  /* 0x0000000000007941 */ /* 0x000fea0003800000 */
.L_x_10:
[----:B----4-:R-:W-:Y:S01]  /*8910*/  IADD3 R2, P0, R248, R137, RZ ;  /* 0x00000089f8027210 */ /* 0x010fe20007f1e0ff */
[----:B------:R-:W-:Y:S01]  /*8920*/  BSSY B0, `(.L_x_12) ;  /* 0x0000013000007945 */ /* 0x000fe20003800000 */
[----:B------:R-:W-:-:S02]  /*8930*/  SHF.R.S32.HI R0, RZ, 0x1f, R19 ;  /* 0x0000001fff007819 */ /* 0x000fc40000011413 */
[----:B------:R-:W-:Y:S02]  /*8940*/  IADD3.X R3, R249, R138, RZ, P0, !PT ;  /* 0x0000008af9037210 */ /* 0x000fe400007fe4ff */
[----:B------:R-:W-:Y:S01]  /*8950*/  ISETP.GE.AND P0, PT, R242, R247, PT ;  /* 0x000000f7f200720c */ /* 0x000fe20003f06270 */
[----:B------:R-:W-:Y:S02]  /*8960*/  IMAD R0, R0, c[0x0][0x1f0], RZ ;  /* 0x00007c0000007a24 */ /* 0x000fe400078e02ff */
[----:B------:R-:W-:-:S04]  /*8970*/  IMAD.WIDE.U32 R8, R19, c[0x0][0x1f0], R2 ;  /* 0x00007c0013087a25 */ /* 0x000fc800078e0002 */
[----:B------:R-:W-:-:S05]  /*8980*/  IMAD R0, R19, c[0x0][0x1f4], R0 ;  /* 0x00007d0013007a24 */ /* 0x000fca00078e0200 */
[----:B------:R-:W-:Y:S01]  /*8990*/  IADD3 R7, R9, R0, RZ ;  /* 0x0000000009077210 */ /* 0x000fe20007ffe0ff */
[----:B------:R-:W-:Y:S05]  /*89a0*/  @P0 BRA `(.L_x_13) ;  /* 0x000000a000000947 */ /* 0x000fea0003800000 */
[----:B------:R-:W-:Y:S01]  /*89b0*/  MOV R6, R8 ;  /* 0x0000000800067202 */ /* 0x000fe20000000f00 */
[----:B------:R-:W-:-:S04]  /*89c0*/  IMAD R0, R245, c[0x0][0x1e8], RZ ;  /* 0x00007a00f5007a24 */ /* 0x000fc800078e02ff */
[----:B------:R-:W-:-:S04]  /*89d0*/  IMAD.WIDE.U32 R4, R244, c[0x0][0x1e8], R6 ;  /* 0x00007a00f4047a25 */ /* 0x000fc800078e0006 */
[----:B------:R-:W-:Y:S01]  /*89e0*/  IMAD R0, R244, c[0x0][0x1ec], R0 ;  /* 0x00007b00f4007a24 */ /* 0x000fe200078e0200 */
[----:B------:R-:W-:-:S04]  /*89f0*/  LEA R2, P0, R4, c[0x0][0x1d0], 0x1 ;  /* 0x0000740004027a11 */ /* 0x000fc800078008ff */
[----:B------:R-:W-:-:S04]  /*8a00*/  IADD3 R0, R5, R0, RZ ;  /* 0x0000000005007210 */ /* 0x000fc80007ffe0ff */
[----:B------:R-:W-:-:S05]  /*8a10*/  LEA.HI.X R3, R4, c[0x0][0x1d4], R0, 0x1, P0 ;  /* 0x0000750004037a11 */ /* 0x000fca00000f0c00 */
[----:B---3--:R3:W-:Y:S04]  /*8a20*/  STG.E.128 [R2.64], R32 ;  /* 0x0000002002007986 */ /* 0x0087e8000c101d06 */
[----:B------:R3:W-:Y:S04]  /*8a30*/  STG.E.128 [R2.64+0x40], R28 ;  /* 0x0000401c02007986 */ /* 0x0007e8000c101d06 */
[----:B-1----:R3:W-:Y:S02]  /*8a40*/  STG.E.128 [R2.64+0x80], R20 ;  /* 0x0000801402007986 */ /* 0x0027e4000c101d06 */
.L_x_13:
[----:B------:R-:W-:Y:S05]  /*8a50*/  BSYNC B0 ;  /* 0x0000000000007941 */ /* 0x000fea0003800000 */
.L_x_12:
[----:B------:R-:W4:Y:S01]  /*8a60*/  LDL.LU R0, [R1+0x4] ;  /* 0x0000040001007983 */ /* 0x000f220000300800 */
[----:B------:R-:W-:Y:S01]  /*8a70*/  BSSY B0, `(.L_x_14) ;  /* 0x0000010000007945 */ /* 0x000fe20003800000 */
[----:B----4-:R-:W-:-:S13]  /*8a80*/  ISETP.GE.AND P0, PT, R0, R247, PT ;  /* 0x000000f70000720c */ /* 0x010fda0003f06270 */
[----:B------:R-:W-:Y:S05]  /*8a90*/  @P0 BRA `(.L_x_15) ;  /* 0x000000d000000947 */ /* 0x000fea0003800000 */
[----:B------:R-:W-:Y:S01]  /*8aa0*/  IADD3 R10, P0, R244, 0x20, RZ ;  /* 0x00000020f40a7810 */ /* 0x000fe20007f1e0ff */
[----:B---3--:R-:W-:Y:S01]  /*8ab0*/  IMAD.MOV.U32 R2, RZ, RZ, R8 ;  /* 0x000000ffff027224 */ /* 0x008fe200078e0008 */
[----:B------:R-:W-:-:S03]  /*8ac0*/  MOV R3, R7 ;  /* 0x0000000700037202 */ /* 0x000fc60000000f00 */
[----:B------:R-:W-:Y:S02]  /*8ad0*/  IMAD.X R0, RZ, RZ, R245, P0 ;  /* 0x000000ffff007224 */ /* 0x000fe400000e06f5 */
[----:B------:R-:W-:-:S04]  /*8ae0*/  IMAD.WIDE.U32 R4, R10, c[0x0][0x1e8], R2 ;  /* 0x00007a000a047a25 */ /* 0x000fc800078e0002 */
[----:B------:R-:W-:Y:S01]  /*8af0*/  IMAD R0, R0, c[0x0][0x1e8], RZ ;  /* 0x00007a0000007a24 */ /* 0x000fe200078e02ff */
[----:B------:R-:W-:-:S03]  /*8b00*/  LEA R2, P0, R4, c[0x0][0x1d0], 0x1 ;  /* 0x0000740004027a11 */ /* 0x000fc600078008ff */
[----:B------:R-:W-:-:S05]  /*8b10*/  IMAD R0, R10, c[0x0][0x1ec], R0 ;  /* 0x00007b000a007a24 */ /* 0x000fca00078e0200 */
[----:B------:R-:W-:-:S04]  /*8b20*/  IADD3 R0, R5, R0, RZ ;  /* 0x0000000005007210 */ /* 0x000fc80007ffe0ff */
[----:B------:R-:W-:-:S05]  /*8b30*/  LEA.HI.X R3, R4, c[0x0][0x1d4], R0, 0x1, P0 ;  /* 0x0000750004037a11 */ /* 0x000fca00000f0c00 */
[----:B------:R3:W-:Y:S04]  /*8b40*/  STG.E.128 [R2.64], R44 ;  /* 0x0000002c02007986 */ /* 0x0007e8000c101d06 */
[----:B------:R3:W-:Y:S04]  /*8b50*/  STG.E.128 [R2.64+0x40], R40 ;  /* 0x0000402802007986 */ /* 0x0007e8000c101d06 */
[----:B-1----:R3:W-:Y:S02]  /*8b60*/  STG.E.128 [R2.64+0x80], R36 ;  /* 0x0000802402007986 */ /* 0x0027e4000c101d06 */
.L_x_15:
[----:B------:R-:W-:Y:S05]  /*8b70*/  BSYNC B0 ;  /* 0x0000000000007941 */ /* 0x000fea0003800000 */
.L_x_14:
        /* <DEDUP_REMOVED lines=15> */
[----:B--2---:R3:W-:Y:S04]  /*8c70*/  STG.E.128 [R2.64+0x40], R52 ;  /* 0x0000403402007986 */ /* 0x0047e8000c101d06 */
[----:B-1----:R3:W-:Y:S02]  /*8c80*/  STG.E.128 [R2.64+0x80], R48 ;  /* 0x0000803002007986 */ /* 0x0027e4000c101d06 */
.L_x_17:
[----:B------:R-:W-:Y:S05]  /*8c90*/  BSYNC B0 ;  /* 0x0000000000007941 */ /* 0x000fea0003800000 */
.L_x_16:
[----:B------:R-:W4:Y:S02]  /*8ca0*/  LDL.LU R0, [R1+0x8] ;  /* 0x0000080001007983 */ /* 0x000f240000300800 */
[----:B----4-:R-:W-:-:S13]  /*8cb0*/  ISETP.GE.AND P0, PT, R0, R247, PT ;  /* 0x000000f70000720c */ /* 0x010fda0003f06270 */
[----:B------:R-:W-:Y:S05]  /*8cc0*/  @P0 EXIT ;  /* 0x000000000000094d */ /* 0x000fea0003800000 */
        /* <DEDUP_REMOVED lines=10> */
[----:B------:R-:W-:Y:S04]  /*8d70*/  STG.E.128 [R2.64], R68 ;  /* 0x0000004402007986 */ /* 0x000fe8000c101d06 */
[----:B--2---:R-:W-:Y:S04]  /*8d80*/  STG.E.128 [R2.64+0x40], R64 ;  /* 0x0000404002007986 */ /* 0x004fe8000c101d06 */
[----:B-1----:R-:W-:Y:S01]  /*8d90*/  STG.E.128 [R2.64+0x80], R60 ;  /* 0x0000803c02007986 */ /* 0x002fe2000c101d06 */
[----:B------:R-:W-:Y:S05]  /*8da0*/  EXIT ;  /* 0x000000000000794d */ /* 0x000fea0003800000 */
.L_x_2:
[----:B-1----:R-:W1:Y:S01]  /*8db0*/  LDC.U8 R4, c[0x0][0x329] ;  /* 0x0000ca40ff047b82 */ /* 0x002e620000000000 */
[----:B------:R-:W-:Y:S01]  /*8dc0*/  ISETP.NE.AND P4, PT, R246, -0x1, PT ;  /* 0xfffffffff600780c */ /* 0x000fe20003f85270 */
[----:B------:R-:W-:Y:S01]  /*8dd0*/  IMAD.IADD R15, R15, 0x1, -R247 ;  /* 0x000000010f0f7824 */ /* 0x000fe200078e0af7 */
[----:B------:R-:W-:Y:S01]  /*8de0*/  SHF.R.S32.HI R10, RZ, 0x1f, R31 ;  /* 0x0000001fff0a7819 */ /* 0x000fe2000001141f */
[----:B------:R-:W-:Y:S03]  /*8df0*/  BSSY B0, `(.L_x_18) ;  /* 0x000003c000007945 */ /* 0x000fe60003800000 */
[----:B------:R-:W-:Y:S01]  /*8e00*/  LEA.HI R10, R10, R31, RZ, 0x2 ;  /* 0x0000001f0a0a7211 */ /* 0x000fe200078f10ff */
[----:B------:R-:W2:Y:S06]  /*8e10*/  LDC.U8 R0, c[0x0][0x328] ;  /* 0x0000ca00ff007b82 */ /* 0x000eac0000000000 */
[----:B------:R-:W-:-:S04]  /*8e20*/  @P4 IMAD.WIDE.U32 R2, R246, c[0x0][0x1e8], RZ ;  /* 0x00007a00f6024a25 */ /* 0x000fc800078e00ff */
[----:B------:R-:W-:Y:S02]  /*8e30*/  @P4 IMAD R5, R246, c[0x0][0x1ec], R3 ;  /* 0x00007b00f6054a24 */ /* 0x000fe400078e0203 */
[----:B------:R-:W-:Y:S01]  /*8e40*/  @!P4 IMAD.WIDE.U32 R8, R11, c[0x0][0x1e0], RZ ;  /* 0x000078000b08ca25 */ /* 0x000fe200078e00ff */
[----:B-1----:R-:W-:-:S04]  /*8e50*/  ISETP.NE.AND P1, PT, R4, RZ, PT ;  /* 0x000000ff0400720c */ /* 0x002fc80003f25270 */
[----:B------:R-:W-:Y:S02]  /*8e60*/  @!P4 MOV R2, R8 ;  /* 0x000000080002c202 */ /* 0x000fe40000000f00 */
[----:B------:R-:W-:Y:S02]  /*8e70*/  SHF.R.S32.HI R8, RZ, 0x1f, R17 ;  /* 0x0000001fff087819 */ /* 0x000fe40000011411 */
[----:B--2---:R-:W-:-:S03]  /*8e80*/  ISETP.NE.AND P3, PT, R0, RZ, PT ;  /* 0x000000ff0000720c */ /* 0x004fc60003f65270 */
[----:B------:R-:W-:Y:S01]  /*8e90*/  IMAD R8, R8, c[0x0][0x1f0], RZ ;  /* 0x00007c0008087a24 */ /* 0x000fe200078e02ff */
[----:B------:R-:W-:Y:S02]  /*8ea0*/  @!P4 SHF.R.S32.HI R0, RZ, 0x1f, R11 ;  /* 0x0000001fff00c819 */ /* 0x000fe4000001140b */
[----:B------:R-:W-:Y:S01]  /*8eb0*/  ISETP.NE.OR P2, PT, R4, RZ, !P3 ;  /* 0x000000ff0400720c */ /* 0x000fe20005f45670 */
[----:B------:R-:W-:Y:S01]  /*8ec0*/  @P1 IMAD.MOV.U32 R7, RZ, RZ, c[0x0][0x210] ;  /* 0x00008400ff071624 */ /* 0x000fe200078e00ff */
[----:B------:R-:W-:Y:S01]  /*8ed0*/  LOP3.LUT R4, R10, 0x1ffffffc, RZ, 0xc0, !PT ;  /* 0x1ffffffc0a047812 */ /* 0x000fe200078ec0ff */
[----:B------:R-:W-:Y:S01]  /*8ee0*/  @!P4 IMAD R3, R0, c[0x0][0x1e0], RZ ;  /* 0x000078000003ca24 */ /* 0x000fe200078e02ff */
[----:B------:R-:W-:Y:S01]  /*8ef0*/  ISETP.NE.OR P0, PT, R246, -0x1, P2 ;  /* 0xfffffffff600780c */ /* 0x000fe20001705670 */
[----:B------:R-:W-:Y:S01]  /*8f00*/  @!P1 IMAD.MOV.U32 R6, RZ, RZ, c[0x0][0x214] ;  /* 0x00008500ff069624 */ /* 0x000fe200078e00ff */
[----:B------:R-:W-:Y:S01]  /*8f10*/  SHF.R.S32.HI R10, RZ, 0x2, R10 ;  /* 0x00000002ff0a7819 */ /* 0x000fe2000001140a */
[----:B------:R-:W-:-:S02]  /*8f20*/  IMAD.IADD R0, R31, 0x1, -R4 ;  /* 0x000000011f007824 */ /* 0x000fc400078e0a04 */
[----:B------:R-:W-:Y:S02]  /*8f30*/  @!P4 IMAD R4, R11, c[0x0][0x1e4], R3 ;  /* 0x000079000b04ca24 */ /* 0x000fe400078e0203 */
[----:B------:R-:W-:Y:S01]  /*8f40*/  @P1 IMAD R7, R7, c[0x0][0x214], RZ ;  /* 0x0000850007071a24 */ /* 0x000fe200078e02ff */
[----:B------:R-:W-:Y:S01]  /*8f50*/  @!P1 SEL R7, R6, c[0x0][0x234], !P3 ;  /* 0x00008d0006079a07 */ /* 0x000fe20005800000 */
[----:B------:R-:W-:Y:S01]  /*8f60*/  IMAD.SHL.U32 R0, R0, 0x8, RZ ;  /* 0x0000000800007824 */ /* 0x000fe200078e00ff */
[----:B------:R-:W-:Y:S01]  /*8f70*/  @!P4 IADD3 R5, R9, R4, RZ ;  /* 0x000000040905c210 */ /* 0x000fe20007ffe0ff */
[----:B------:R-:W-:Y:S02]  /*8f80*/  @P1 IMAD.MOV.U32 R3, RZ, RZ, 0x1 ;  /* 0x00000001ff031424 */ /* 0x000fe400078e00ff */
[----:B------:R-:W-:Y:S01]  /*8f90*/  @!P1 IMAD R3, R7, c[0x0][0x1c0], RZ ;  /* 0x0000700007039a24 */ /* 0x000fe200078e02ff */
[----:B------:R-:W-:Y:S01]  /*8fa0*/  IADD3 R4, P3, R0, R2, RZ ;  /* 0x0000000200047210 */ /* 0x000fe20007f7e0ff */
[----:B------:R-:W-:-:S02]  /*8fb0*/  @!P0 IMAD R246, R11, c[0x0][0x214], RZ ;  /* 0x000085000bf68a24 */ /* 0x000fc400078e02ff */
[----:B------:R-:W-:Y:S01]  /*8fc0*/  @P1 IMAD.MOV.U32 R18, RZ, RZ, c[0x0][0x210] ;  /* 0x00008400ff121624 */ /* 0x000fe200078e00ff */
[----:B------:R-:W-:Y:S01]  /*8fd0*/  LEA.HI.X.SX32 R5, R0, R5, 0x1, P3 ;  /* 0x0000000500057211 */ /* 0x000fe200018f0eff */
[----:B------:R-:W-:Y:S01]  /*8fe0*/  IMAD R0, R11, R3, RZ ;  /* 0x000000030b007224 */ /* 0x000fe200078e02ff */
[----:B------:R-:W-:Y:S01]  /*8ff0*/  @!P1 MOV R18, 0x1 ;  /* 0x0000000100129802 */ /* 0x000fe20000000f00 */
[----:B------:R-:W-:Y:S01]  /*9000*/  CS2R R2, SRZ ;  /* 0x0000000000027805 */ /* 0x000fe2000001ff00 */
[----:B------:R-:W-:Y:S01]  /*9010*/  IMAD R8, R17, c[0x0][0x1f4], R8 ;  /* 0x00007d0011087a24 */ /* 0x000fe200078e0208 */
[--C-:B------:R-:W-:Y:S01]  /*9020*/  @!P2 SHF.R.S32.HI R3, RZ, 0x1f, R246.reuse ;  /* 0x0000001fff03a819 */ /* 0x100fe200000114f6 */
[----:B------:R-:W-:Y:S01]  /*9030*/  @!P2 IMAD.MOV.U32 R2, RZ, RZ, R246 ;  /* 0x000000ffff02a224 */ /* 0x000fe200078e00f6 */
[----:B------:R-:W-:Y:S01]  /*9040*/  SEL R0, R0, RZ, P2 ;  /* 0x000000ff00007207 */ /* 0x000fe20001000000 */
[----:B------:R-:W-:Y:S01]  /*9050*/  IMAD R6, R247, R18, RZ ;  /* 0x00000012f7067224 */ /* 0x000fe200078e02ff */
[----:B------:R-:W-:Y:S01]  /*9060*/  ISETP.GE.AND P2, PT, R10, R15, PT ;  /* 0x0000000f0a00720c */ /* 0x000fe20003f46270 */
[----:B------:R-:W-:Y:S01]  /*9070*/  IMAD.WIDE.U32 R12, R17, c[0x0][0x1f0], R4 ;  /* 0x00007c00110c7a25 */ /* 0x000fe200078e0004 */
[----:B------:R-:W-:-:S02]  /*9080*/  SHF.R.S32.HI R11, RZ, 0x1f, R10 ;  /* 0x0000001fff0b7819 */ /* 0x000fc4000001140a */
[----:B------:R-:W-:Y:S01]  /*9090*/  SHF.R.S32.HI R4, RZ, 0x1f, R6 ;  /* 0x0000001fff047819 */ /* 0x000fe20000011406 */
[----:B------:R-:W-:Y:S01]  /*90a0*/  IMAD R0, R17, R7, R0 ;  /* 0x0000000711007224 */ /* 0x000fe200078e0200 */
[----:B------:R-:W-:-:S04]  /*90b0*/  IADD3 R9, R8, R13, RZ ;  /* 0x0000000d08097210 */ /* 0x000fc80007ffe0ff */
[----:B------:R-:W-:Y:S01]  /*90c0*/  IADD3 R20, P1, P0, R6, R2, R0 ;  /* 0x0000000206147210 */ /* 0x000fe2000783e000 */
[----:B------:R-:W-:Y:S01]  /*90d0*/  IMAD.WIDE R6, R244, 0x80, R10 ;  /* 0x00000080f4067825 */ /* 0x000fe200078e020a */
[----:B------:R-:W-:-:S04]  /*90e0*/  SHF.R.S32.HI R0, RZ, 0x1f, R0 ;  /* 0x0000001fff007819 */ /* 0x000fc80000011400 */
[----:B------:R-:W-:Y:S01]  /*90f0*/  IADD3.X R19, R4, R3, R0, P1, P0 ;  /* 0x0000000304137210 */ /* 0x000fe20000fe0400 */
        /* <DEDUP_REMOVED lines=8> */
[----:B------:R1:W-:Y:S04]  /*9180*/  STG.E.128 [R2.64], RZ ;  /* 0x000000ff02007986 */ /* 0x0003e8000c101d06 */
[----:B------:R1:W-:Y:S04]  /*9190*/  STG.E.128 [R2.64+0x40], RZ ;  /* 0x000040ff02007986 */ /* 0x0003e8000c101d06 */
[----:B------:R1:W-:Y:S02]  /*91a0*/  STG.E.128 [R2.64+0x80], RZ ;  /* 0x000080ff02007986 */ /* 0x0003e4000c101d06 */
.L_x_19:
[----:B------:R-:W-:Y:S05]  /*91b0*/  BSYNC B0 ;  /* 0x0000000000007941 */ /* 0x000fea0003800000 */
.L_x_18:
[----:B------:R-:W-:Y:S01]  /*91c0*/  IADD3 R17, R10, 0x20, RZ ;  /* 0x000000200a117810 */ /* 0x000fe20007ffe0ff */
[----:B------:R-:W-:Y:S03]  /*91d0*/  BSSY B0, `(.L_x_20) ;  /* 0x0000010000007945 */ /* 0x000fe60003800000 */
[----:B------:R-:W-:-:S13]  /*91e0*/  ISETP.GE.AND P0, PT, R17, R15, PT ;  /* 0x0000000f1100720c */ /* 0x000fda0003f06270 */
[----:B------:R-:W-:Y:S05]  /*91f0*/  @P0 BRA `(.L_x_21) ;  /* 0x000000d000000947 */ /* 0x000fea0003800000 */
[----:B------:R-:W-:Y:S01]  /*9200*/  IADD3 R0, P0, R6, 0x20, RZ ;  /* 0x0000002006007810 */ /* 0x000fe20007f1e0ff */
[----:B------:R-:W-:Y:S01]  /*9210*/  IMAD.MOV.U32 R4, RZ, RZ, R12 ;  /* 0x000000ffff047224 */ /* 0x000fe200078e000c */
[----:B------:R-:W-:-:S03]  /*9220*/  MOV R5, R9 ;  /* 0x0000000900057202 */ /* 0x000fc60000000f00 */
[----:B-1----:R-:W-:Y:S02]  /*9230*/  IMAD.X R2, RZ, RZ, R7, P0 ;  /* 0x000000ffff027224 */ /* 0x002fe400000e0607 */
[----:B------:R-:W-:-:S04]  /*9240*/  IMAD.WIDE.U32 R4, R0, c[0x0][0x1e8], R4 ;  /* 0x00007a0000047a25 */ /* 0x000fc800078e0004 */
[----:B------:R-:W-:-:S04]  /*9250*/  IMAD R2, R2, c[0x0][0x1e8], RZ ;  /* 0x00007a0002027a24 */ /* 0x000fc800078e02ff */
[----:B------:R-:W-:Y:S01]  /*9260*/  IMAD R0, R0, c[0x0][0x1ec], R2 ;  /* 0x00007b0000007a24 */ /* 0x000fe200078e0202 */
[----:B------:R-:W-:-:S04]  /*9270*/  LEA R2, P0, R4, c[0x0][0x1d0], 0x1 ;  /* 0x0000740004027a11 */ /* 0x000fc800078008ff */
[----:B------:R-:W-:-:S04]  /*9280*/  IADD3 R0, R0, R5, RZ ;  /* 0x0000000500007210 */ /* 0x000fc80007ffe0ff */
[----:B------:R-:W-:-:S05]  /*9290*/  LEA.HI.X R3, R4, c[0x0][0x1d4], R0, 0x1, P0 ;  /* 0x0000750004037a11 */ /* 0x000fca00000f0c00 */
[----:B------:R1:W-:Y:S04]  /*92a0*/  STG.E.128 [R2.64], RZ ;  /* 0x000000ff02007986 */ /* 0x0003e8000c101d06 */
[----:B------:R1:W-:Y:S04]  /*92b0*/  STG.E.128 [R2.64+0x40], RZ ;  /* 0x000040ff02007986 */ /* 0x0003e8000c101d06 */
[----:B------:R1:W-:Y:S02]  /*92c0*/  STG.E.128 [R2.64+0x80], RZ ;  /* 0x000080ff02007986 */ /* 0x0003e4000c101d06 */
.L_x_21:
[----:B------:R-:W-:Y:S05]  /*92d0*/  BSYNC B0 ;  /* 0x0000000000007941 */ /* 0x000fea0003800000 */
.L_x_20:
        /* <DEDUP_REMOVED lines=17> */
.L_x_23:
[----:B------:R-:W-:Y:S05]  /*93f0*/  BSYNC B0 ;  /* 0x0000000000007941 */ /* 0x000fea0003800000 */
.L_x_22:
[----:B------:R-:W-:Y:S01]  /*9400*/  IADD3 R16, R10, 0x60, RZ ;  /* 0x000000600a107810 */ /* 0x000fe20007ffe0ff */
[----:B------:R-:W-:Y:S03]  /*9410*/  BSSY B0, `(.L_x_24) ;  /* 0x0000010000007945 */ /* 0x000fe60003800000 */
[----:B------:R-:W-:-:S13]  /*9420*/  ISETP.GE.AND P0, PT, R16, R15, PT ;  /* 0x0000000f1000720c */ /* 0x000fda0003f06270 */
[----:B------:R-:W-:Y:S05]  /*9430*/  @P0 BRA `(.L_x_25) ;  /* 0x000000d000000947 */ /* 0x000fea0003800000 */
[----:B------:R-:W-:Y:S01]  /*9440*/  IADD3 R0, P0, R6, 0x60, RZ ;  /* 0x0000006006007810 */ /* 0x000fe20007f1e0ff */
[----:B-1----:R-:W-:Y:S01]  /*9450*/  IMAD.MOV.U32 R2, RZ, RZ, R12 ;  /* 0x000000ffff027224 */ /* 0x002fe200078e000c */
        /* <DEDUP_REMOVED lines=8> */
[----:B------:R1:W-:Y:S04]  /*94e0*/  STG.E.128 [R2.64], RZ ;  /* 0x000000ff02007986 */ /* 0x0003e8000c101d06 */
[----:B------:R1:W-:Y:S04]  /*94f0*/  STG.E.128 [R2.64+0x40], RZ ;  /* 0x000040ff02007986 */ /* 0x0003e8000c101d06 */
[----:B------:R1:W-:Y:S02]  /*9500*/  STG.E.128 [R2.64+0x80], RZ ;  /* 0x000080ff02007986 */ /* 0x0003e4000c101d06 */
.L_x_25:
[----:B------:R-:W-:Y:S05]  /*9510*/  BSYNC B0 ;  /* 0x0000000000007941 */ /* 0x000fea0003800000 */
.L_x_24:
[----:B------:R-:W-:-:S04]  /*9520*/  LOP3.LUT P6, RZ, R31, 0x3, RZ, 0xc0, !PT ;  /* 0x000000031fff7812 */ /* 0x000fc800078cc0ff */
[-C--:B------:R-:W-:Y:S02]  /*9530*/  ISETP.GE.OR P5, PT, R10, R15.reuse, P6 ;  /* 0x0000000f0a00720c */ /* 0x080fe400037a6670 */
[-C--:B------:R-:W-:Y:S02]  /*9540*/  ISETP.GE.OR P4, PT, R17, R15.reuse, P6 ;  /* 0x0000000f1100720c */ /* 0x080fe40003786670 */
[-C--:B------:R-:W-:Y:S02]  /*9550*/  ISETP.GE.OR P3, PT, R14, R15.reuse, P6 ;  /* 0x0000000f0e00720c */ /* 0x080fe40003766670 */
[----:B------:R-:W-:-:S07]  /*9560*/  ISETP.GE.OR P6, PT, R16, R15, P6 ;  /* 0x0000000f1000720c */ /* 0x000fce00037c6670 */
[-C--:B------:R-:W-:Y:S02]  /*9570*/  @!P5 IMAD R0, R10, R18.reuse, RZ ;  /* 0x000000120a00d224 */ /* 0x080fe400078e02ff */
[-C--:B-1----:R-:W-:Y:S02]  /*9580*/  @!P4 IMAD R3, R17, R18.reuse, RZ ;  /* 0x000000121103c224 */ /* 0x082fe400078e02ff */
[----:B------:R-:W-:Y:S01]  /*9590*/  @!P3 IMAD R5, R14, R18, RZ ;  /* 0x000000120e05b224 */ /* 0x000fe200078e02ff */
[CC--:B------:R-:W-:Y:S02]  /*95a0*/  @!P5 IADD3 R2, P0, R0.reuse, R20.reuse, RZ ;  /* 0x000000140002d210 */ /* 0x0c0fe40007f1e0ff */
[----:B------:R-:W-:Y:S02]  /*95b0*/  @!P4 IADD3 R9, P1, R3, R20, RZ ;  /* 0x000000140309c210 */ /* 0x000fe40007f3e0ff */
[----:B------:R-:W-:Y:S02]  /*95c0*/  @!P5 LEA.HI.X.SX32 R0, R0, R19, 0x1, P0 ;  /* 0x000000130000d211 */ /* 0x000fe400000f0eff */
[----:B------:R-:W-:-:S02]  /*95d0*/  @!P5 LEA R6, P2, R2, c[0x0][0x200], 0x2 ;  /* 0x000080000206da11 */ /* 0x000fc400078410ff */
[----:B------:R-:W-:Y:S02]  /*95e0*/  @!P3 IADD3 R8, P0, R5, R20, RZ ;  /* 0x000000140508b210 */ /* 0x000fe40007f1e0ff */
[-C--:B------:R-:W-:Y:S02]  /*95f0*/  @!P4 LEA.HI.X.SX32 R3, R3, R19.reuse, 0x1, P1 ;  /* 0x000000130303c211 */ /* 0x080fe400008f0eff */
[----:B------:R-:W-:Y:S02]  /*9600*/  @!P5 LEA.HI.X R7, R2, c[0x0][0x204], R0, 0x2, P2 ;  /* 0x000081000207da11 */ /* 0x000fe400010f1400 */
[----:B------:R-:W-:Y:S02]  /*9610*/  @!P4 LEA R4, P1, R9, c[0x0][0x200], 0x2 ;  /* 0x000080000904ca11 */ /* 0x000fe400078210ff */
[----:B------:R-:W-:Y:S02]  /*9620*/  @!P3 LEA.HI.X.SX32 R0, R5, R19, 0x1, P0 ;  /* 0x000000130500b211 */ /* 0x000fe400000f0eff */
[----:B------:R-:W-:-:S02]  /*9630*/  @!P3 LEA R2, P0, R8, c[0x0][0x200], 0x2 ;  /* 0x000080000802ba11 */ /* 0x000fc400078010ff */
[----:B------:R-:W-:Y:S01]  /*9640*/  @!P4 LEA.HI.X R5, R9, c[0x0][0x204], R3, 0x2, P1 ;  /* 0x000081000905ca11 */ /* 0x000fe200008f1403 */
[----:B------:R-:W-:Y:S01]  /*9650*/  @!P5 IMAD.MOV.U32 R9, RZ, RZ, 0x7f800000 ;  /* 0x7f800000ff09d424 */ /* 0x000fe200078e00ff */
[----:B------:R-:W-:Y:S01]  /*9660*/  @!P3 LEA.HI.X R3, R8, c[0x0][0x204], R0, 0x2, P0 ;  /* 0x000081000803ba11 */ /* 0x000fe200000f1400 */
[----:B------:R-:W-:Y:S02]  /*9670*/  @!P4 IMAD.MOV.U32 R8, RZ, RZ, 0x7f800000 ;  /* 0x7f800000ff08c424 */ /* 0x000fe400078e00ff */
[----:B------:R-:W-:Y:S01]  /*9680*/  @!P3 IMAD.MOV.U32 R0, RZ, RZ, 0x7f800000 ;  /* 0x7f800000ff00b424 */ /* 0x000fe200078e00ff */
[----:B------:R1:W-:Y:S04]  /*9690*/  @!P5 STG.E [R6.64], R9 ;  /* 0x000000090600d986 */ /* 0x0003e8000c101906 */
[----:B------:R1:W-:Y:S04]  /*96a0*/  @!P4 STG.E [R4.64], R8 ;  /* 0x000000080400c986 */ /* 0x0003e8000c101906 */
[----:B------:R1:W-:Y:S01]  /*96b0*/  @!P3 STG.E [R2.64], R0 ;  /* 0x000000000200b986 */ /* 0x0003e2000c101906 */
[----:B------:R-:W-:Y:S05]  /*96c0*/  @P6 EXIT ;  /* 0x000000000000694d */ /* 0x000fea0003800000 */
[----:B-1----:R-:W-:-:S05]  /*96d0*/  IMAD R0, R16, R18, RZ ;  /* 0x0000001210007224 */ /* 0x002fca00078e02ff */
[----:B------:R-:W-:-:S04]  /*96e0*/  IADD3 R3, P0, R0, R20, RZ ;  /* 0x0000001400037210 */ /* 0x000fc80007f1e0ff */
[----:B------:R-:W-:Y:S02]  /*96f0*/  LEA.HI.X.SX32 R0, R0, R19, 0x1, P0 ;  /* 0x0000001300007211 */ /* 0x000fe400000f0eff */
[----:B------:R-:W-:-:S04]  /*9700*/  LEA R2, P0, R3, c[0x0][0x200], 0x2 ;  /* 0x0000800003027a11 */ /* 0x000fc800078010ff */
[----:B------:R-:W-:Y:S01]  /*9710*/  LEA.HI.X R3, R3, c[0x0][0x204], R0, 0x2, P0 ;  /* 0x0000810003037a11 */ /* 0x000fe200000f1400 */
[----:B------:R-:W-:-:S05]  /*9720*/  IMAD.MOV.U32 R0, RZ, RZ, 0x7f800000 ;  /* 0x7f800000ff007424 */ /* 0x000fca00078e00ff */
[----:B------:R-:W-:Y:S01]  /*9730*/  STG.E [R2.64], R0 ;  /* 0x0000000002007986 */ /* 0x000fe2000c101906 */
[----:B------:R-:W-:Y:S05]  /*9740*/  EXIT ;  /* 0x000000000000794d */ /* 0x000fea0003800000 */
.L_x_26:
[----:B------:R-:W-:-:S00]  /*9750*/  BRA `(.L_x_26) ;  /* 0xfffffff000007947 */ /* 0x000fc0000383ffff */
[----:B------:R-:W-:-:S00]  /*9760*/  NOP ;  /* 0x0000000000007918 */ /* 0x000fc00000000000 */
        /* <DEDUP_REMOVED lines=9> */
.L_x_1025:


//--------------------- .text._ZN5flash16flash_fwd_kernelI23Flash_fwd_kernel_traitsILi96ELi128ELi64ELi4ELb0ELb0EN7cutlass6half_tE19Flash_kernel_traitsILi96ELi128ELi64ELi4ES3_EELb0ELb0ELb0ELb0ELb1ELb1ELb0ELb0EEEvNS_16Flash_fwd_paramsE --------------------------
	.section	.text._ZN5flash16flash_fwd_kernelI23Flash_fwd_kernel_traitsILi96ELi128ELi64ELi4ELb0ELb0EN7cutlass6half_tE19Flash_kernel_traitsILi96ELi128ELi64ELi4ES3_EELb0ELb0ELb0ELb0ELb1ELb1ELb0ELb0EEEvNS_16Flash_fwd_paramsE,"ax",@progbits
	.sectioninfo	@"SHI_REGISTERS=252"
	.align	128
        .global         _ZN5flash16flash_fwd_kernelI23Flash_fwd_kernel_traitsILi96ELi128ELi64ELi4ELb0ELb0EN7cutlass6half_tE19Flash_kernel_traitsILi96ELi128ELi64ELi4ES3_EELb0ELb0ELb0ELb0ELb1ELb1ELb0ELb0EEEvNS_16Flash_fwd_paramsE
        .type           _ZN5flash16flash_fwd_kernelI23Flash_fwd_kernel_traitsILi96ELi128ELi64ELi4ELb0ELb0EN7cutlass6half_tE19Flash_kernel_traitsILi96ELi128ELi64ELi4ES3_EELb0ELb0ELb0ELb0ELb1ELb1ELb0ELb0EEEvNS_16Flash_fwd_paramsE,@function
        .size           _ZN5flash16flash_fwd_kernelI23Flash_fwd_kernel_traitsILi96ELi128ELi64ELi4ELb0ELb0EN7cutlass6half_tE19Flash_kernel_traitsILi96ELi128ELi64ELi4ES3_EELb0ELb0ELb0ELb0ELb1ELb1ELb0ELb0EEEvNS_16Flash_fwd_paramsE,(.L_x_1026 - _ZN5flash16flash_fwd_kernelI23Flash_fwd_kernel_traitsILi96ELi128ELi64ELi4ELb0ELb0EN7cutlass6half_tE19Flash_kernel_traitsILi96ELi128ELi64ELi4ES3_EELb0ELb0ELb0ELb0ELb1ELb1ELb0ELb0EEEvNS_16Flash_fwd_paramsE)
        .other          _ZN5flash16flash_fwd_kernelI23Flash_fwd_kernel_traitsILi96ELi128ELi64ELi4ELb0ELb0EN7cutlass6half_tE19Flash_kernel_traitsILi96ELi128ELi64ELi4ES3_EELb0ELb0ELb0ELb0ELb1ELb1ELb0ELb0EEEvNS_16Flash_fwd_paramsE,@"STO_CUDA_ENTRY STV_DEFAULT"
_ZN5flash16flash_fwd_kernelI23Flash_fwd_kernel_traitsILi96ELi128ELi64ELi4ELb0ELb0EN7cutlass6half_tE19Flash_kernel_traitsILi96ELi128ELi64ELi4ES3_EELb0ELb0ELb0ELb0ELb1ELb1ELb0ELb0EEEvNS_16Flash_fwd_paramsE:
.text._ZN5flash16flash_fwd_kernelI23Flash_fwd_kernel_traitsILi96ELi128ELi64ELi4ELb0ELb0EN7cutlass6half_tE19Flash_kernel_traitsILi96ELi128ELi64ELi4ES3_EELb0ELb0ELb0ELb0ELb1ELb1ELb0ELb0EEEvNS_16Flash_fwd_paramsE:
[----:B------:R-:W-:Y:S02]  /*0000*/  MOV R1, c[0x0][0x28] ;  /* 0x00000a0000017a02 */ /* 0x000fe40000000f00 */
[----:B------:R-:W1:Y:S01]  /*0010*/  S2R R12, SR_CTAID.Y ;  /* 0x00000000000c7919 */ /* 0x000e620000002600 */
[----:B------:R-:W-:Y:S01]  /*0020*/  ISETP.NE.U32.AND P2, PT, RZ, c[0x0][0x258], PT ;  /* 0x00009600ff007a0c */ /* 0x000fe20003f45070 */
[----:B------:R-:W-:Y:S01]  /*0030*/  IMAD.MOV.U32 R19, RZ, RZ, RZ ;  /* 0x000000ffff137224 */ /* 0x000fe200078e00ff */
[----:B------:R-:W-:Y:S01]  /*0040*/  ISETP.NE.U32.AND P0, PT, RZ, c[0x0][0x250], PT ;  /* 0x00009400ff007a0c */ /* 0x000fe20003f05070 */
[----:B------:R-:W-:Y:S01]  /*0050*/  ULDC.64 UR8, c[0x0][0x118] ;  /* 0x0000460000087ab9 */ /* 0x000fe20000000a00 */
[----:B------:R-:W-:Y:S02]  /*0060*/  ISETP.NE.AND.EX P2, PT, RZ, c[0x0][0x25c], PT, P2 ;  /* 0x00009700ff007a0c */ /* 0x000fe40003f45320 */
[----:B------:R-:W-:-:S11]  /*0070*/  ISETP.NE.AND.EX P0, PT, RZ, c[0x0][0x254], PT, P0 ;  /* 0x00009500ff007a0c */ /* 0x000fd60003f05300 */
[----:B------:R-:W-:Y:S02]  /*0080*/  @P2 IMAD.MOV.U32 R3, RZ, RZ, 0x4 ;  /* 0x00000004ff032424 */ /* 0x000fe400078e00ff */
[----:B------:R-:W-:Y:S02]  /*0090*/  @P0 IMAD.MOV.U32 R5, RZ, RZ, 0x4 ;  /* 0x00000004ff050424 */ /* 0x000fe400078e00ff */
[----:B-1----:R-:W-:-:S04]  /*00a0*/  @P2 IMAD.WIDE R2, R12, R3, c[0x0][0x258] ;  /* 0x000096000c022625 */ /* 0x002fc800078e0203 */
[----:B------:R-:W-:Y:S02]  /*00b0*/  @P0 IMAD.WIDE R4, R12, R5, c[0x0][0x250] ;  /* 0x000094000c040625 */ /* 0x000fe400078e0205 */
[----:B------:R-:W2:Y:S04]  /*00c0*/  @P2 LDG.E R2, [R2.64] ;  /* 0x0000000802022981 */ /* 0x000ea8000c1e1900 */
[----:B------:R-:W2:Y:S04]  /*00d0*/  @P0 LDG.E R19, [R4.64] ;  /* 0x0000000804130981 */ /* 0x000ea8000c1e1900 */
[----:B------:R-:W1:Y:S01]  /*00e0*/  S2R R26, SR_CTAID.X ;  /* 0x00000000001a7919 */ /* 0x000e620000002500 */
[----:B------:R-:W-:-:S04]  /*00f0*/  @!P2 ISETP.NE.U32.AND P1, PT, RZ, c[0x0][0x268], PT ;  /* 0x00009a00ff00aa0c */ /* 0x000fc80003f25070 */
[----:B------:R-:W-:Y:S01]  /*0100*/  @!P2 ISETP.NE.AND.EX P1, PT, RZ, c[0x0][0x26c], PT, P1 ;  /* 0x00009b00ff00aa0c */ /* 0x000fe20003f25310 */
[----:B-1----:R-:W-:-:S05]  /*0110*/  IMAD.SHL.U32 R0, R26, 0x80, RZ ;  /* 0x000000801a007824 */ /* 0x002fca00078e00ff */
[----:B------:R-:W-:Y:S02]  /*0120*/  ISETP.GE.AND P0, PT, R0, c[0x0][0x214], PT ;  /* 0x0000850000007a0c */ /* 0x000fe40003f06270 */
[----:B------:R-:W-:Y:S01]  /*0130*/  @!P2 SEL R0, RZ, c[0x0][0x21c], !P1 ;  /* 0x00008700ff00aa07 */ /* 0x000fe20004800000 */
[----:B--2---:R-:W-:-:S03]  /*0140*/  @P2 IMAD.IADD R117, R2, 0x1, -R19 ;  /* 0x0000000102752824 */ /* 0x004fc600078e0a13 */
[----:B------:R-:W-:-:S07]  /*0150*/  @!P2 IADD3 R117, R0, c[0x0][0x218], -R19 ;  /* 0x000086000075aa10 */ /* 0x000fce0007ffe813 */
[----:B------:R-:W-:Y:S05]  /*0160*/  @P0 EXIT ;  /* 0x000000000000094d */ /* 0x000fea0003800000 */
[----:B------:R-:W-:Y:S01]  /*0170*/  IABS R3, c[0x0][0x1c8] ;  /* 0x0000720000037a13 */ /* 0x000fe20000000000 */
[----:B------:R-:W1:Y:S01]  /*0180*/  S2R R113, SR_TID.X ;  /* 0x0000000000717919 */ /* 0x000e620000002100 */
[----:B------:R-:W-:Y:S01]  /*0190*/  IADD3 R164, R117, 0x3f, RZ ;  /* 0x0000003f75a47810 */ /* 0x000fe20007ffe0ff */
[----:B------:R-:W-:Y:S01]  /*01a0*/  IMAD.MOV.U32 R221, RZ, RZ, 0x6 ;  /* 0x00000006ffdd7424 */ /* 0x000fe200078e00ff */
[----:B------:R-:W2:Y:S01]  /*01b0*/  I2F.RP R7, R3 ;  /* 0x0000000300077306 */ /* 0x000ea20000209400 */
[----:B------:R-:W3:Y:S01]  /*01c0*/  S2R R13, SR_CTAID.Z ;  /* 0x00000000000d7919 */ /* 0x000ee20000002700 */
[----:B------:R-:W-:Y:S01]  /*01d0*/  SHF.R.S32.HI R5, RZ, 0x1f, R164 ;  /* 0x0000001fff057819 */ /* 0x000fe200000114a4 */
[----:B------:R-:W-:Y:S01]  /*01e0*/  IMAD.MOV.U32 R112, RZ, RZ, c[0x0][0x198] ;  /* 0x00006600ff707624 */ /* 0x000fe200078e00ff */
[----:B------:R-:W-:Y:S02]  /*01f0*/  SHF.R.S32.HI R11, RZ, 0x1f, R12 ;  /* 0x0000001fff0b7819 */ /* 0x000fe4000001140c */
[----:B------:R-:W-:Y:S01]  /*0200*/  LEA.HI R164, R5, R164, RZ, 0x6 ;  /* 0x000000a405a47211 */ /* 0x000fe200078f30ff */
[C---:B------:R-:W-:Y:S01]  /*0210*/  IMAD.SHL.U32 R220, R112.reuse, 0x40, RZ ;  /* 0x0000004070dc7824 */ /* 0x040fe200078e00ff */
[----:B------:R-:W-:Y:S01]  /*0220*/  SHF.L.U64.HI R219, R112, R221, c[0x0][0x19c] ;  /* 0x0000670070db7619 */ /* 0x000fe200000102dd */
[----:B------:R-:W-:-:S04]  /*0230*/  IMAD R17, R11, c[0x0][0x178], RZ ;  /* 0x00005e000b117a24 */ /* 0x000fc800078e02ff */
[----:B------:R-:W-:Y:S01]  /*0240*/  IMAD R17, R12, c[0x0][0x17c], R17 ;  /* 0x00005f000c117a24 */ /* 0x000fe200078e0211 */
[----:B--2---:R-:W2:Y:S01]  /*0250*/  MUFU.RCP R7, R7 ;  /* 0x0000000700077308 */ /* 0x004ea20000001000 */
[----:B-1----:R-:W-:-:S04]  /*0260*/  SHF.R.S32.HI R116, RZ, 0x1f, R113 ;  /* 0x0000001fff747819 */ /* 0x002fc80000011471 */
[CC--:B------:R-:W-:Y:S02]  /*0270*/  LEA.HI R9, R116.reuse, R113.reuse, RZ, 0x2 ;  /* 0x0000007174097211 */ /* 0x0c0fe400078f10ff */
[CC--:B------:R-:W-:Y:S02]  /*0280*/  LEA.HI R8, R116.reuse, R113.reuse, RZ, 0x3 ;  /* 0x0000007174087211 */ /* 0x0c0fe400078f18ff */
[----:B------:R-:W-:Y:S02]  /*0290*/  LOP3.LUT R28, R9, 0xfffffffc, RZ, 0xc0, !PT ;  /* 0xfffffffc091c7812 */ /* 0x000fe400078ec0ff */
[----:B------:R-:W-:Y:S02]  /*02a0*/  SHF.R.S32.HI R15, RZ, 0x3, R8 ;  /* 0x00000003ff0f7819 */ /* 0x000fe40000011408 */
[----:B--2---:R-:W-:Y:S01]  /*02b0*/  IADD3 R7, R7, 0xffffffe, RZ ;  /* 0x0ffffffe07077810 */ /* 0x004fe20007ffe0ff */
[----:B------:R-:W-:Y:S01]  /*02c0*/  IMAD.IADD R28, R113, 0x1, -R28 ;  /* 0x00000001711c7824 */ /* 0x000fe200078e0a1c */
[----:B------:R-:W-:Y:S01]  /*02d0*/  LEA.HI R10, R116, R113, RZ, 0x4 ;  /* 0x00000071740a7211 */ /* 0x000fe200078f20ff */
[----:B------:R-:W-:Y:S01]  /*02e0*/  IMAD.SHL.U32 R15, R15, 0x40, RZ ;  /* 0x000000400f0f7824 */ /* 0x000fe200078e00ff */
[----:B------:R-:W-:Y:S01]  /*02f0*/  LOP3.LUT R6, R8, 0xfffffff8, RZ, 0xc0, !PT ;  /* 0xfffffff808067812 */ /* 0x000fe200078ec0ff */
[----:B------:R-:W-:Y:S01]  /*0300*/  IMAD.SHL.U32 R28, R28, 0x8, RZ ;  /* 0x000000081c1c7824 */ /* 0x000fe200078e00ff */
[----:B------:R-:W1:Y:S01]  /*0310*/  F2I.FTZ.U32.TRUNC.NTZ R7, R7 ;  /* 0x0000000700077305 */ /* 0x000e62000021f000 */
[----:B------:R-:W-:-:S02]  /*0320*/  SHF.R.S32.HI R5, RZ, 0x4, R10 ;  /* 0x00000004ff057819 */ /* 0x000fc4000001140a */
[----:B---3--:R-:W-:Y:S01]  /*0330*/  LOP3.LUT R0, R13, c[0x0][0x1c8], RZ, 0x3c, !PT ;  /* 0x000072000d007a12 */ /* 0x008fe200078e3cff */
[----:B------:R-:W-:Y:S01]  /*0340*/  IMAD.IADD R6, R113, 0x1, -R6 ;  /* 0x0000000171067824 */ /* 0x000fe200078e0a06 */
[----:B------:R-:W-:Y:S02]  /*0350*/  LEA.HI R2, R10, R5, RZ, 0x1 ;  /* 0x000000050a027211 */ /* 0x000fe400078f08ff */
[----:B------:R-:W-:Y:S02]  /*0360*/  LOP3.LUT R15, R15, 0xc0, RZ, 0xc0, !PT ;  /* 0x000000c00f0f7812 */ /* 0x000fe400078ec0ff */
[----:B------:R-:W-:Y:S02]  /*0370*/  ISETP.GE.AND P1, PT, R0, RZ, PT ;  /* 0x000000ff0000720c */ /* 0x000fe40003f26270 */
[----:B------:R-:W-:Y:S02]  /*0380*/  LOP3.LUT R2, R2, 0xfffffffe, RZ, 0xc0, !PT ;  /* 0xfffffffe02027812 */ /* 0x000fe400078ec0ff */
[----:B------:R-:W-:-:S02]  /*0390*/  LOP3.LUT R0, R15, 0x18, R28, 0xf8, !PT ;  /* 0x000000180f007812 */ /* 0x000fc400078ef81c */
[----:B------:R-:W-:Y:S01]  /*03a0*/  LOP3.LUT R10, R10, 0xfffffff0, RZ, 0xc0, !PT ;  /* 0xfffffff00a0a7812 */ /* 0x000fe200078ec0ff */
[----:B------:R-:W-:Y:S01]  /*03b0*/  IMAD.IADD R2, R5, 0x1, -R2 ;  /* 0x0000000105027824 */ /* 0x000fe200078e0a02 */
[----:B------:R-:W-:Y:S02]  /*03c0*/  SHF.R.U32.HI R15, RZ, 0x3, R15 ;  /* 0x00000003ff0f7819 */ /* 0x000fe4000001160f */
[----:B------:R-:W-:Y:S01]  /*03d0*/  LEA.HI R4, R6, R6, RZ, 0x1 ;  /* 0x0000000606047211 */ /* 0x000fe200078f08ff */
[----:B------:R-:W-:Y:S01]  /*03e0*/  IMAD.IADD R10, R113, 0x1, -R10 ;  /* 0x00000001710a7824 */ /* 0x000fe200078e0a0a */
[----:B------:R-:W-:Y:S02]  /*03f0*/  LOP3.LUT R15, R0, R15, RZ, 0x3c, !PT ;  /* 0x0000000f000f7212 */ /* 0x000fe400078e3cff */
[----:B------:R-:W-:Y:S02]  /*0400*/  LOP3.LUT R5, R4, 0x3fffffe, RZ, 0xc0, !PT ;  /* 0x03fffffe04057812 */ /* 0x000fe400078ec0ff */
[----:B------:R-:W-:-:S02]  /*0410*/  SHF.R.S32.HI R22, RZ, 0x2, R9 ;  /* 0x00000002ff167819 */ /* 0x000fc40000011409 */
[----:B-1----:R-:W-:Y:S01]  /*0420*/  IADD3 R0, RZ, -R7, RZ ;  /* 0x80000007ff007210 */ /* 0x002fe20007ffe0ff */
[----:B------:R-:W-:Y:S01]  /*0430*/  IMAD.IADD R5, R6, 0x1, -R5 ;  /* 0x0000000106057824 */ /* 0x000fe200078e0a05 */
[----:B------:R-:W-:Y:S01]  /*0440*/  LEA.HI R16, R9, R22, RZ, 0x1 ;  /* 0x0000001609107211 */ /* 0x000fe200078f08ff */
[----:B------:R-:W-:Y:S01]  /*0450*/  IMAD.MOV.U32 R6, RZ, RZ, RZ ;  /* 0x000000ffff067224 */ /* 0x000fe200078e00ff */
[----:B------:R-:W-:Y:S01]  /*0460*/  SHF.R.S32.HI R9, RZ, 0x1f, R10 ;  /* 0x0000001fff097819 */ /* 0x000fe2000001140a */
[----:B------:R-:W-:Y:S01]  /*0470*/  IMAD R0, R0, R3, RZ ;  /* 0x0000000300007224 */ /* 0x000fe200078e02ff */
[-C--:B------:R-:W-:Y:S02]  /*0480*/  LEA.HI R14, R10, R10.reuse, RZ, 0x1 ;  /* 0x0000000a0a0e7211 */ /* 0x080fe400078f08ff */
[----:B------:R-:W-:Y:S01]  /*0490*/  LEA.HI R114, R9, R10, RZ, 0x3 ;  /* 0x0000000a09727211 */ /* 0x000fe200078f18ff */
[----:B------:R-:W-:Y:S01]  /*04a0*/  IMAD.HI.U32 R0, R7, R0, R6 ;  /* 0x0000000007007227 */ /* 0x000fe200078e0006 */
[----:B------:R-:W-:-:S02]  /*04b0*/  IABS R9, R13 ;  /* 0x0000000d00097213 */ /* 0x000fc40000000000 */
[----:B------:R-:W-:Y:S01]  /*04c0*/  SHF.R.S32.HI R23, RZ, 0x1f, R22 ;  /* 0x0000001fff177819 */ /* 0x000fe20000011416 */
[----:B------:R-:W-:Y:S01]  /*04d0*/  IMAD.SHL.U32 R114, R114, 0x20, RZ ;  /* 0x0000002072727824 */ /* 0x000fe200078e00ff */
[----:B------:R-:W-:Y:S01]  /*04e0*/  IADD3 R20, P0, R22, R19, RZ ;  /* 0x0000001316147210 */ /* 0x000fe20007f1e0ff */
[----:B------:R-:W-:Y:S01]  /*04f0*/  IMAD.HI.U32 R0, R0, R9, RZ ;  /* 0x0000000900007227 */ /* 0x000fe200078e00ff */
[----:B------:R-:W-:Y:S02]  /*0500*/  LOP3.LUT R115, R14, 0x7fffffe, RZ, 0xc0, !PT ;  /* 0x07fffffe0e737812 */ /* 0x000fe400078ec0ff */
[----:B------:R-:W-:Y:S01]  /*0510*/  SHF.R.S32.HI R29, RZ, 0x1f, R28 ;  /* 0x0000001fff1d7819 */ /* 0x000fe2000001141c */
[----:B------:R-:W-:Y:S01]  /*0520*/  IMAD.MOV R18, RZ, RZ, -R0 ;  /* 0x000000ffff127224 */ /* 0x000fe200078e0a00 */
[----:B------:R-:W-:Y:S01]  /*0530*/  LEA.HI.X.SX32 R19, R19, R23, 0x1, P0 ;  /* 0x0000001713137211 */ /* 0x000fe200000f0eff */
[----:B------:R-:W-:Y:S01]  /*0540*/  IMAD.IADD R115, R10, 0x1, -R115 ;  /* 0x000000010a737824 */ /* 0x000fe200078e0a73 */
[----:B------:R-:W-:Y:S01]  /*0550*/  LOP3.LUT R16, R16, 0x7fffffe, RZ, 0xc0, !PT ;  /* 0x07fffffe10107812 */ /* 0x000fe200078ec0ff */
[----:B------:R-:W-:Y:S01]  /*0560*/  IMAD R18, R3, R18, R9 ;  /* 0x0000001203127224 */ /* 0x000fe200078e0209 */
[----:B------:R-:W-:Y:S01]  /*0570*/  SHF.R.S32.HI R10, RZ, 0x1f, R13 ;  /* 0x0000001fff0a7819 */ /* 0x000fe2000001140d */
[----:B------:R-:W-:Y:S01]  /*0580*/  IMAD.WIDE.U32 R24, R12, c[0x0][0x178], R28 ;  /* 0x00005e000c187a25 */ /* 0x000fe200078e001c */
[----:B------:R-:W-:-:S02]  /*0590*/  LEA.HI R116, R116, R113, RZ, 0x5 ;  /* 0x0000007174747211 */ /* 0x000fc400078f28ff */
[----:B------:R-:W-:Y:S01]  /*05a0*/  ISETP.GT.U32.AND P2, PT, R3, R18, PT ;  /* 0x000000120300720c */ /* 0x000fe20003f44070 */
[----:B------:R-:W-:Y:S01]  /*05b0*/  IMAD R7, R19, c[0x0][0x198], RZ ;  /* 0x0000660013077a24 */ /* 0x000fe200078e02ff */
[----:B------:R-:W-:Y:S01]  /*05c0*/  SHF.R.S32.HI R9, RZ, 0x5, R116 ;  /* 0x00000005ff097819 */ /* 0x000fe20000011474 */
[----:B------:R-:W-:Y:S01]  /*05d0*/  IMAD.IADD R16, R22, 0x1, -R16 ;  /* 0x0000000116107824 */ /* 0x000fe200078e0a10 */
[----:B------:R-:W-:Y:S01]  /*05e0*/  SHF.R.S32.HI R4, RZ, 0x1, R4 ;  /* 0x00000001ff047819 */ /* 0x000fe20000011404 */
[----:B------:R-:W-:Y:S01]  /*05f0*/  IMAD.WIDE R26, R26, 0x80, R22 ;  /* 0x000000801a1a7825 */ /* 0x000fe200078e0216 */
[----:B------:R-:W-:Y:S02]  /*0600*/  LOP3.LUT R114, R114, 0xffffff00, RZ, 0xc0, !PT ;  /* 0xffffff0072727812 */ /* 0x000fe400078ec0ff */
[----:B------:R-:W-:Y:S01]  /*0610*/  LOP3.LUT R230, R116, 0xffffffe0, RZ, 0xc0, !PT ;  /* 0xffffffe074e67812 */ /* 0x000fe200078ec0ff */
[----:B------:R-:W-:Y:S01]  /*0620*/  IMAD.IADD R25, R25, 0x1, R17 ;  /* 0x0000000119197824 */ /* 0x000fe200078e0211 */
[----:B------:R-:W-:Y:S01]  /*0630*/  SHF.R.S32.HI R17, RZ, 0x1f, R14 ;  /* 0x0000001fff117819 */ /* 0x000fe2000001140e */
[----:B------:R-:W-:-:S02]  /*0640*/  IMAD R10, R10, c[0x0][0x1a8], RZ ;  /* 0x00006a000a0a7a24 */ /* 0x000fc400078e02ff */
[----:B------:R-:W-:Y:S01]  /*0650*/  IMAD R7, R20, c[0x0][0x19c], R7 ;  /* 0x0000670014077a24 */ /* 0x000fe200078e0207 */
[----:B------:R-:W-:Y:S01]  /*0660*/  @!P2 IADD3 R0, R0, 0x1, RZ ;  /* 0x000000010000a810 */ /* 0x000fe20007ffe0ff */
[----:B------:R-:W-:-:S04]  /*0670*/  IMAD.WIDE.U32 R22, R20, c[0x0][0x198], R28 ;  /* 0x0000660014167a25 */ /* 0x000fc800078e001c */
[----:B------:R-:W-:Y:S01]  /*0680*/  IMAD R10, R13, c[0x0][0x1ac], R10 ;  /* 0x00006b000d0a7a24 */ /* 0x000fe200078e020a */
[----:B------:R-:W-:Y:S01]  /*0690*/  IADD3 R23, R23, R7, RZ ;  /* 0x0000000717177210 */ /* 0x000fe20007ffe0ff */
[----:B------:R-:W-:-:S04]  /*06a0*/  IMAD.WIDE.U32 R24, R13, c[0x0][0x1a8], R24 ;  /* 0x00006a000d187a25 */ /* 0x000fc800078e0018 */
[----:B------:R-:W-:Y:S02]  /*06b0*/  IMAD R19, R19, c[0x0][0x1a0], RZ ;  /* 0x0000680013137a24 */ /* 0x000fe400078e02ff */
[----:B------:R-:W-:Y:S02]  /*06c0*/  @!P2 IMAD.IADD R18, R18, 0x1, -R3 ;  /* 0x000000011212a824 */ /* 0x000fe400078e0a03 */
[----:B------:R-:W-:Y:S02]  /*06d0*/  IMAD R7, R27, c[0x0][0x190], RZ ;  /* 0x000064001b077a24 */ /* 0x000fe400078e02ff */
[----:B------:R-:W-:Y:S01]  /*06e0*/  IMAD.IADD R25, R25, 0x1, R10 ;  /* 0x0000000119197824 */ /* 0x000fe200078e020a */
[----:B------:R-:W-:Y:S01]  /*06f0*/  ISETP.GE.U32.AND P3, PT, R18, R3, PT ;  /* 0x000000031200720c */ /* 0x000fe20003f66070 */
[C---:B------:R-:W-:Y:S02]  /*0700*/  IMAD R6, R20.reuse, c[0x0][0x1a4], R19 ;  /* 0x0000690014067a24 */ /* 0x040fe400078e0213 */
[----:B------:R-:W-:-:S04]  /*0710*/  IMAD.WIDE.U32 R20, R20, c[0x0][0x1a0], R28 ;  /* 0x0000680014147a25 */ /* 0x000fc800078e001c */
[C---:B------:R-:W-:Y:S02]  /*0720*/  IMAD R7, R26.reuse, c[0x0][0x194], R7 ;  /* 0x000065001a077a24 */ /* 0x040fe400078e0207 */
[----:B------:R-:W-:Y:S02]  /*0730*/  IMAD R16, R9, 0x8, R16 ;  /* 0x0000000809107824 */ /* 0x000fe400078e0210 */
[----:B------:R-:W-:Y:S02]  /*0740*/  IMAD.WIDE.U32 R26, R26, c[0x0][0x190], R24 ;  /* 0x000064001a1a7a25 */ /* 0x000fe400078e0018 */
[----:B------:R-:W-:Y:S02]  /*0750*/  @P3 IADD3 R0, R0, 0x1, RZ ;  /* 0x0000000100003810 */ /* 0x000fe40007ffe0ff */
[----:B------:R-:W-:Y:S01]  /*0760*/  IMAD.IADD R21, R21, 0x1, R6 ;  /* 0x0000000115157824 */ /* 0x000fe200078e0206 */
[----:B------:R-:W-:Y:S01]  /*0770*/  SHF.R.S32.HI R6, RZ, 0x1, R14 ;  /* 0x00000001ff067819 */ /* 0x000fe2000001140e */
[----:B------:R-:W-:Y:S01]  /*0780*/  IMAD.U32 R15, R16, 0x20, R15 ;  /* 0x00000020100f7824 */ /* 0x000fe200078e000f */
[----:B------:R-:W-:Y:S01]  /*0790*/  LEA R16, P0, R26, c[0x0][0x160], 0x1 ;  /* 0x000058001a107a11 */ /* 0x000fe200078008ff */
[----:B------:R-:W-:Y:S01]  /*07a0*/  IMAD.IADD R7, R27, 0x1, R7 ;  /* 0x000000011b077824 */ /* 0x000fe200078e0207 */
[----:B------:R-:W-:Y:S01]  /*07b0*/  LEA.HI R10, R17, R6, RZ, 0x2 ;  /* 0x00000006110a7211 */ /* 0x000fe200078f10ff */
[----:B------:R-:W-:-:S02]  /*07c0*/  IMAD R13, R11, c[0x0][0x180], RZ ;  /* 0x000060000b0d7a24 */ /* 0x000fc400078e02ff */
[----:B------:R-:W-:Y:S01]  /*07d0*/  IMAD R11, R11, c[0x0][0x188], RZ ;  /* 0x000062000b0b7a24 */ /* 0x000fe200078e02ff */
[----:B------:R-:W-:Y:S01]  /*07e0*/  LEA.HI.X R17, R26, c[0x0][0x164], R7, 0x1, P0 ;  /* 0x000059001a117a11 */ /* 0x000fe200000f0c07 */
[C---:B------:R-:W-:Y:S01]  /*07f0*/  IMAD R226, R12.reuse, c[0x0][0x184], R13 ;  /* 0x000061000ce27a24 */ /* 0x040fe200078e020d */
[----:B------:R-:W-:Y:S01]  /*0800*/  ISETP.NE.AND P0, PT, RZ, c[0x0][0x1c8], PT ;  /* 0x00007200ff007a0c */ /* 0x000fe20003f05270 */
[----:B------:R-:W-:Y:S01]  /*0810*/  IMAD R224, R12, c[0x0][0x18c], R11 ;  /* 0x000063000ce07a24 */ /* 0x000fe200078e020b */
[----:B------:R-:W-:Y:S01]  /*0820*/  LOP3.LUT R3, R10, 0xfffffffc, RZ, 0xc0, !PT ;  /* 0xfffffffc0a037812 */ /* 0x000fe200078ec0ff */
[----:B------:R-:W-:Y:S01]  /*0830*/  IMAD.MOV.U32 R10, RZ, RZ, R0 ;  /* 0x000000ffff0a7224 */ /* 0x000fe200078e0000 */
[----:B------:R-:W-:Y:S01]  /*0840*/  LEA.HI.SX32 R11, R164, 0xffffffff, 0x1a ;  /* 0xffffffffa40b7811 */ /* 0x000fe200078fd2ff */
[----:B------:R-:W-:-:S03]  /*0850*/  IMAD.WIDE.U32 R22, R12, c[0x0][0x180], R22 ;  /* 0x000060000c167a25 */ /* 0x000fc600078e0016 */
[----:B------:R-:W-:Y:S01]  /*0860*/  @!P1 IADD3 R10, -R10, RZ, RZ ;  /* 0x000000ff0a0a9210 */ /* 0x000fe20007ffe1ff */
[----:B------:R-:W-:Y:S01]  /*0870*/  IMAD.WIDE.U32 R12, R12, c[0x0][0x188], R20 ;  /* 0x000062000c0c7a25 */ /* 0x000fe200078e0014 */
[----:B------:R-:W-:-:S03]  /*0880*/  IADD3 R227, R23, R226, RZ ;  /* 0x000000e217e37210 */ /* 0x000fc60007ffe0ff */
[----:B------:R-:W-:Y:S01]  /*0890*/  IMAD.IADD R3, R6, 0x1, -R3 ;  /* 0x0000000106037824 */ /* 0x000fe200078e0a03 */
[----:B------:R-:W-:Y:S01]  /*08a0*/  @!P0 LOP3.LUT R10, RZ, c[0x0][0x1c8], RZ, 0x33, !PT ;  /* 0x00007200ff0a8a12 */ /* 0x000fe200078e33ff */
[----:B------:R-:W-:Y:S02]  /*08b0*/  IMAD.MOV.U32 R6, RZ, RZ, c[0x0][0x190] ;  /* 0x00006400ff067624 */ /* 0x000fe400078e00ff */
[----:B------:R-:W-:Y:S01]  /*08c0*/  IMAD.SHL.U32 R223, R15, 0x2, RZ ;  /* 0x000000020fdf7824 */ /* 0x000fe200078e00ff */
[----:B------:R-:W-:Y:S01]  /*08d0*/  SHF.R.S32.HI R15, RZ, 0x1f, R11 ;  /* 0x0000001fff0f7819 */ /* 0x000fe2000001140b */
[----:B------:R-:W-:Y:S01]  /*08e0*/  IMAD.IADD R225, R13, 0x1, R224 ;  /* 0x000000010de17824 */ /* 0x000fe200078e02e0 */
[----:B------:R-:W-:Y:S01]  /*08f0*/  SHF.R.S32.HI R13, RZ, 0x1f, R10 ;  /* 0x0000001fff0d7819 */ /* 0x000fe2000001140a */
[C---:B------:R-:W-:Y:S01]  /*0900*/  IMAD.SHL.U32 R7, R6.reuse, 0x40, RZ ;  /* 0x0000004006077824 */ /* 0x040fe200078e00ff */
[----:B------:R1:W-:Y:S01]  /*0910*/  LDGSTS.E.BYPASS.LTC128B.128 [R223], [R16.64] ;  /* 0x0000000010df7fae */ /* 0x0003e2000b901d48 */
[----:B------:R-:W-:Y:S01]  /*0920*/  IMAD.MOV.U32 R226, RZ, RZ, R22 ;  /* 0x000000ffffe27224 */ /* 0x000fe200078e0016 */
[----:B------:R-:W-:Y:S01]  /*0930*/  SHF.L.U64.HI R6, R6, R221, c[0x0][0x194] ;  /* 0x0000650006067619 */ /* 0x000fe200000102dd */
[----:B------:R-:W-:Y:S01]  /*0940*/  IMAD R229, R13, c[0x0][0x1b0], RZ ;  /* 0x00006c000de57a24 */ /* 0x000fe200078e02ff */
[----:B------:R1:W-:Y:S01]  /*0950*/  LDGSTS.E.BYPASS.LTC128B.128 [R223+0x2000], [R16.64+0x40] ;  /* 0x0200004010df7fae */ /* 0x0003e2000b901d48 */
[----:B------:R-:W-:Y:S01]  /*0960*/  IMAD.WIDE.U32 R226, R10, c[0x0][0x1b0], R226 ;  /* 0x00006c000ae27a25 */ /* 0x000fe200078e00e2 */
[----:B------:R-:W-:-:S02]  /*0970*/  LOP3.LUT P1, RZ, R3, 0x2, RZ, 0xc0, !PT ;  /* 0x0000000203ff7812 */ /* 0x000fc4000782c0ff */
[----:B------:R1:W-:Y:S01]  /*0980*/  LDGSTS.E.BYPASS.LTC128B.128 [R223+0x4000], [R16.64+0x80] ;  /* 0x0400008010df7fae */ /* 0x0003e2000b901d48 */
[----:B------:R-:W-:Y:S02]  /*0990*/  IMAD R229, R10, c[0x0][0x1b4], R229 ;  /* 0x00006d000ae57a24 */ /* 0x000fe400078e02e5 */
[----:B------:R-:W-:Y:S02]  /*09a0*/  IMAD R0, R219, R11, RZ ;  /* 0x0000000bdb007224 */ /* 0x000fe400078e02ff */
[----:B------:R-:W-:Y:S02]  /*09b0*/  IMAD.IADD R229, R227, 0x1, R229 ;  /* 0x00000001e3e57824 */ /* 0x000fe400078e02e5 */
[----:B------:R-:W-:Y:S02]  /*09c0*/  IMAD.MOV.U32 R228, RZ, RZ, R226 ;  /* 0x000000ffffe47224 */ /* 0x000fe400078e00e2 */
[-C--:B------:R-:W-:Y:S02]  /*09d0*/  IMAD R0, R15, R220.reuse, R0 ;  /* 0x000000dc0f007224 */ /* 0x080fe400078e0200 */
[----:B------:R-:W-:-:S04]  /*09e0*/  IMAD.WIDE.U32 R20, R11, R220, R228 ;  /* 0x000000dc0b147225 */ /* 0x000fc800078e00e4 */
[----:B------:R-:W-:Y:S02]  /*09f0*/  IMAD.IADD R0, R21, 0x1, R0 ;  /* 0x0000000115007824 */ /* 0x000fe400078e0200 */
[----:B------:R-:W-:Y:S02]  /*0a00*/  IMAD.MOV.U32 R224, RZ, RZ, R12 ;  /* 0x000000ffffe07224 */ /* 0x000fe400078e000c */
[----:B------:R-:W-:Y:S02]  /*0a10*/  IMAD R13, R13, c[0x0][0x1b8], RZ ;  /* 0x00006e000d0d7a24 */ /* 0x000fe400078e02ff */
[----:B------:R-:W-:-:S04]  /*0a20*/  IMAD.WIDE.U32 R224, R10, c[0x0][0x1b8], R224 ;  /* 0x00006e000ae07a25 */ /* 0x000fc800078e00e0 */
[----:B------:R-:W-:Y:S01]  /*0a30*/  IMAD R13, R10, c[0x0][0x1bc], R13 ;  /* 0x00006f000a0d7a24 */ /* 0x000fe200078e020d */
[----:B-1----:R-:W-:Y:S01]  /*0a40*/  IADD3 R16, P0, R7, R16, RZ ;  /* 0x0000001007107210 */ /* 0x002fe20007f1e0ff */
[----:B------:R-:W-:Y:S02]  /*0a50*/  IMAD R12, R9, 0x200, R114 ;  /* 0x00000200090c7824 */ /* 0x000fe400078e0272 */
[----:B------:R-:W-:Y:S02]  /*0a60*/  IMAD.IADD R218, R225, 0x1, R13 ;  /* 0x00000001e1da7824 */ /* 0x000fe400078e020d */
[C---:B------:R-:W-:Y:S01]  /*0a70*/  IMAD.X R17, R6.reuse, 0x1, R17, P0 ;  /* 0x0000000106117824 */ /* 0x040fe200000e0611 */
[----:B------:R-:W-:Y:S01]  /*0a80*/  IADD3 R18, P0, R7, R16, RZ ;  /* 0x0000001007127210 */ /* 0x000fe20007f1e0ff */
[C---:B------:R-:W-:Y:S02]  /*0a90*/  IMAD R217, R115.reuse, 0x20, R12 ;  /* 0x0000002073d97824 */ /* 0x040fe400078e020c */
[----:B------:R-:W-:Y:S01]  /*0aa0*/  IMAD R115, R115, 0x20, R114 ;  /* 0x0000002073737824 */ /* 0x000fe200078e0272 */
[----:B------:R-:W-:Y:S01]  /*0ab0*/  IADD3.X R19, R6, R17, RZ, P0, !PT ;  /* 0x0000001106137210 */ /* 0x000fe200007fe4ff */
[----:B------:R1:W-:Y:S01]  /*0ac0*/  LDGSTS.E.BYPASS.LTC128B.128 [R223+0x800], [R16.64] ;  /* 0x0080000010df7fae */ /* 0x0003e2000b901d48 */
[----:B------:R-:W-:Y:S01]  /*0ad0*/  IADD3 R22, P0, R7, R18, RZ ;  /* 0x0000001207167210 */ /* 0x000fe20007f1e0ff */
[----:B------:R-:W-:-:S02]  /*0ae0*/  IMAD.SHL.U32 R7, R4, 0x40, RZ ;  /* 0x0000004004077824 */ /* 0x000fc400078e00ff */
[----:B------:R1:W-:Y:S01]  /*0af0*/  LDGSTS.E.BYPASS.LTC128B.128 [R223+0x2800], [R16.64+0x40] ;  /* 0x0280004010df7fae */ /* 0x0003e2000b901d48 */
[----:B------:R-:W-:Y:S02]  /*0b00*/  IMAD.IADD R230, R113, 0x1, -R230 ;  /* 0x0000000171e67824 */ /* 0x000fe400078e0ae6 */
[----:B------:R-:W-:Y:S01]  /*0b10*/  IMAD.X R23, R6, 0x1, R19, P0 ;  /* 0x0000000106177824 */ /* 0x000fe200000e0613 */
[C---:B------:R-:W-:Y:S01]  /*0b20*/  LEA R24, P0, R20.reuse, c[0x0][0x168], 0x1 ;  /* 0x00005a0014187a11 */ /* 0x040fe200078008ff */
[----:B------:R1:W-:Y:S01]  /*0b30*/  LDGSTS.E.BYPASS.LTC128B.128 [R223+0x4800], [R16.64+0x80] ;  /* 0x0480008010df7fae */ /* 0x0003e2000b901d48 */
[----:B------:R-:W-:Y:S02]  /*0b40*/  LOP3.LUT R7, R7, 0xc0, RZ, 0xc0, !PT ;  /* 0x000000c007077812 */ /* 0x000fe400078ec0ff */
[----:B------:R-:W-:Y:S01]  /*0b50*/  LEA.HI.X R25, R20, c[0x0][0x16c], R0, 0x1, P0 ;  /* 0x00005b0014197a11 */ /* 0x000fe200000f0c00 */
[----:B------:R2:W-:Y:S01]  /*0b60*/  LDGSTS.E.BYPASS.LTC128B.128 [R223+0x1000], [R18.64] ;  /* 0x0100000012df7fae */ /* 0x0005e2000b901d48 */
[----:B------:R-:W-:Y:S01]  /*0b70*/  IMAD R0, R15, c[0x0][0x1a0], RZ ;  /* 0x000068000f007a24 */ /* 0x000fe200078e02ff */
[----:B------:R-:W-:-:S02]  /*0b80*/  LOP3.LUT R8, R7, 0x8, R8, 0xf8, !PT ;  /* 0x0000000807087812 */ /* 0x000fc400078ef808 */
[----:B------:R2:W-:Y:S01]  /*0b90*/  LDGSTS.E.BYPASS.LTC128B.128 [R223+0x3000], [R18.64+0x40] ;  /* 0x0300004012df7fae */ /* 0x0005e2000b901d48 */
[C---:B------:R-:W-:Y:S02]  /*0ba0*/  IMAD R15, R11.reuse, c[0x0][0x1a4], R0 ;  /* 0x000069000b0f7a24 */ /* 0x040fe400078e0200 */
[----:B------:R-:W-:Y:S01]  /*0bb0*/  IMAD R0, R2, 0x8, R5 ;  /* 0x0000000802007824 */ /* 0x000fe200078e0205 */
[----:B------:R2:W-:Y:S01]  /*0bc0*/  LDGSTS.E.BYPASS.LTC128B.128 [R223+0x5000], [R18.64+0x80] ;  /* 0x0500008012df7fae */ /* 0x0005e2000b901d48 */
[----:B------:R-:W-:Y:S01]  /*0bd0*/  SHF.R.U32.HI R5, RZ, 0x3, R7 ;  /* 0x00000003ff057819 */ /* 0x000fe20000011607 */
[----:B------:R-:W-:Y:S02]  /*0be0*/  IMAD.WIDE.U32 R10, R11, c[0x0][0x1a0], RZ ;  /* 0x000068000b0a7a25 */ /* 0x000fe400078e00ff */
[----:B------:R3:W-:Y:S01]  /*0bf0*/  LDGSTS.E.BYPASS.LTC128B.128 [R223+0x1800], [R22.64] ;  /* 0x0180000016df7fae */ /* 0x0007e2000b901d48 */
[----:B------:R-:W-:Y:S01]  /*0c00*/  LOP3.LUT R5, R8, R5, RZ, 0x3c, !PT ;  /* 0x0000000508057212 */ /* 0x000fe200078e3cff */
[----:B------:R-:W-:Y:S01]  /*0c10*/  IMAD.SHL.U32 R7, R3, 0x40, RZ ;  /* 0x0000004003077824 */ /* 0x000fe200078e00ff */
[----:B------:R-:W-:Y:S01]  /*0c20*/  IADD3 R11, R11, R15, RZ ;  /* 0x0000000f0b0b7210 */ /* 0x000fe20007ffe0ff */
[----:B------:R3:W-:Y:S01]  /*0c30*/  LDGSTS.E.BYPASS.LTC128B.128 [R223+0x3800], [R22.64+0x40] ;  /* 0x0380004016df7fae */ /* 0x0007e2000b901d48 */
[----:B------:R-:W-:-:S02]  /*0c40*/  IMAD.SHL.U32 R2, R2, 0x8, RZ ;  /* 0x0000000802027824 */ /* 0x000fc400078e00ff */
[----:B------:R-:W-:Y:S01]  /*0c50*/  LOP3.LUT R7, R7, 0xc0, RZ, 0xc0, !PT ;  /* 0x000000c007077812 */ /* 0x000fe200078ec0ff */
[----:B------:R3:W-:Y:S01]  /*0c60*/  LDGSTS.E.BYPASS.LTC128B.128 [R223+0x5800], [R22.64+0x80] ;  /* 0x0580008016df7fae */ /* 0x0007e2000b901d48 */
[----:B------:R-:W-:Y:S01]  /*0c70*/  IMAD.MOV.U32 R8, RZ, RZ, c[0x0][0x1a0] ;  /* 0x00006800ff087624 */ /* 0x000fe200078e00ff */
[----:B-1----:R-:W-:Y:S02]  /*0c80*/  IADD3 R16, P0, R220, R24, RZ ;  /* 0x00000018dc107210 */ /* 0x002fe40007f1e0ff */
[----:B------:R1:W-:Y:S01]  /*0c90*/  LDGSTS.E.BYPASS.LTC128B.128 [R223+0x6000], [R24.64] ;  /* 0x0600000018df7fae */ /* 0x0003e2000b901d48 */
[----:B------:R-:W-:Y:S01]  /*0ca0*/  LOP3.LUT R2, R7, 0x8, R2, 0xf8, !PT ;  /* 0x0000000807027812 */ /* 0x000fe200078ef802 */
[----:B------:R-:W-:Y:S01]  /*0cb0*/  IMAD.U32 R0, R0, 0x20, R5 ;  /* 0x0000002000007824 */ /* 0x000fe200078e0005 */
[----:B------:R-:W-:Y:S01]  /*0cc0*/  SHF.R.U32.HI R7, RZ, 0x3, R7 ;  /* 0x00000003ff077819 */ /* 0x000fe20000011607 */
[----:B------:R-:W-:Y:S01]  /*0cd0*/  IMAD.X R17, R219, 0x1, R25, P0 ;  /* 0x00000001db117824 */ /* 0x000fe200000e0619 */
[----:B------:R1:W-:Y:S01]  /*0ce0*/  LDGSTS.E.BYPASS.LTC128B.128 [R223+0x7000], [R24.64+0x40] ;  /* 0x0700004018df7fae */ /* 0x0003e2000b901d48 */
[----:B------:R-:W-:Y:S01]  /*0cf0*/  LEA R6, P0, R10, R224, 0x6 ;  /* 0x000000e00a067211 */ /* 0x000fe200078030ff */
[----:B------:R-:W-:Y:S01]  /*0d00*/  IMAD.SHL.U32 R118, R0, 0x2, RZ ;  /* 0x0000000200767824 */ /* 0x000fe200078e00ff */
[----:B------:R-:W-:Y:S01]  /*0d10*/  SHF.L.U32 R222, R8, 0x6, RZ ;  /* 0x0000000608de7819 */ /* 0x000fe200000006ff */
[----:B------:R1:W-:Y:S01]  /*0d20*/  LDGSTS.E.BYPASS.LTC128B.128 [R223+0x8000], [R24.64+0x80] ;  /* 0x0800008018df7fae */ /* 0x0003e2000b901d48 */
[----:B------:R-:W-:-:S02]  /*0d30*/  LEA.HI.X R11, R10, R218, R11, 0x6, P0 ;  /* 0x000000da0a0b7211 */ /* 0x000fc400000f340b */
[----:B------:R-:W-:Y:S01]  /*0d40*/  LEA R10, P0, R6, c[0x0][0x170], 0x1 ;  /* 0x00005c00060a7a11 */ /* 0x000fe200078008ff */
[----:B------:R2:W-:Y:S01]  /*0d50*/  LDGSTS.E.BYPASS.LTC128B.128 [R223+0x6800], [R16.64] ;  /* 0x0680000010df7fae */ /* 0x0005e2000b901d48 */
[----:B------:R-:W-:Y:S02]  /*0d60*/  LOP3.LUT R2, R2, R7, RZ, 0x3c, !PT ;  /* 0x0000000702027212 */ /* 0x000fe400078e3cff */
[----:B------:R-:W-:Y:S01]  /*0d70*/  LEA.HI.X R11, R6, c[0x0][0x174], R11, 0x1, P0 ;  /* 0x00005d00060b7a11 */ /* 0x000fe200000f0c0b */
[----:B------:R2:W-:Y:S01]  /*0d80*/  LDGSTS.E.BYPASS.LTC128B.128 [R223+0x7800], [R16.64+0x40] ;  /* 0x0780004010df7fae */ /* 0x0005e2000b901d48 */
[----:B------:R-:W-:Y:S01]  /*0d90*/  SHF.L.U64.HI R221, R8, R221, c[0x0][0x1a4] ;  /* 0x0000690008dd7619 */ /* 0x000fe200000102dd */
[----:B------:R-:W-:Y:S01]  /*0da0*/  IMAD.IADD R217, R2, 0x1, R217 ;  /* 0x0000000102d97824 */ /* 0x000fe200078e02d9 */
[----:B------:R-:W-:Y:S01]  /*0db0*/  IADD3 R6, P0, R222, R10, RZ ;  /* 0x0000000ade067210 */ /* 0x000fe20007f1e0ff */
[----:B------:R2:W-:Y:S01]  /*0dc0*/  LDGSTS.E.BYPASS.LTC128B.128 [R223+0x8800], [R16.64+0x80] ;  /* 0x0880008010df7fae */ /* 0x0005e2000b901d48 */
[----:B------:R-:W-:Y:S01]  /*0dd0*/  LEA R216, R0, 0x6000, 0x1 ;  /* 0x0000600000d87811 */ /* 0x000fe200078e08ff */
[----:B------:R-:W-:-:S02]  /*0de0*/  IMAD.SHL.U32 R217, R217, 0x2, RZ ;  /* 0x00000002d9d97824 */ /* 0x000fc400078e00ff */
[----:B------:R-:W0:Y:S01]  /*0df0*/  LDGDEPBAR ;  /* 0x00000000000079af */ /* 0x000e220000000000 */
[----:B------:R-:W-:Y:S01]  /*0e00*/  IMAD.X R7, R221, 0x1, R11, P0 ;  /* 0x00000001dd077824 */ /* 0x000fe200000e060b */
[----:B------:R-:W-:Y:S01]  /*0e10*/  LOP3.LUT P0, RZ, R4, 0x2, RZ, 0xc0, !PT ;  /* 0x0000000204ff7812 */ /* 0x000fe2000780c0ff */
[----:B------:R-:W-:Y:S01]  /*0e20*/  IMAD.IADD R2, R2, 0x1, R115 ;  /* 0x0000000102027824 */ /* 0x000fe200078e0273 */
[----:B------:R-:W-:-:S04]  /*0e30*/  MOV R4, 0x20 ;  /* 0x0000002000047802 */ /* 0x000fc80000000f00 */
[C---:B------:R-:W-:Y:S02]  /*0e40*/  SEL R3, R4.reuse, 0xffffffe0, !P0 ;  /* 0xffffffe004037807 */ /* 0x040fe40004000000 */
[----:B------:R-:W-:Y:S02]  /*0e50*/  SEL R0, R4, 0xffffffe0, !P1 ;  /* 0xffffffe004007807 */ /* 0x000fe40004800000 */
[----:B------:R-:W-:Y:S01]  /*0e60*/  ISETP.GE.AND P0, PT, R117, 0x41, PT ;  /* 0x000000417500780c */ /* 0x000fe20003f06270 */
[----:B------:R-:W-:Y:S02]  /*0e70*/  IMAD.IADD R214, R216, 0x1, R3 ;  /* 0x00000001d8d67824 */ /* 0x000fe400078e0203 */
[----:B------:R-:W-:Y:S01]  /*0e80*/  IMAD.IADD R215, R217, 0x1, R0 ;  /* 0x00000001d9d77824 */ /* 0x000fe200078e0200 */
[----:B------:R-:W-:-:S04]  /*0e90*/  DEPBAR.LE SB0, 0x0 ;  /* 0x000080000000791a */ /* 0x000fc80000000000 */
[----:B------:R-:W-:Y:S06]  /*0ea0*/  BAR.SYNC.DEFER_BLOCKING 0x0 ;  /* 0x0000000000007b1d */ /* 0x000fec0000010000 */
        /* <DEDUP_REMOVED lines=9> */
[----:B------:R-:W-:Y:S04]  /*0f40*/  LDSM.16.M88.4 R32, [R217] ;  /* 0x00000000d920783b */ /* 0x000fe80000000200 */
[----:B------:R-:W1:Y:S04]  /*0f50*/  LDSM.16.M88.4 R40, [R118+0x6000] ;  /* 0x006000007628783b */ /* 0x000e680000000200 */
[----:B------:R-:W2:Y:S04]  /*0f60*/  LDSM.16.M88.4 R12, [R217+0x1000] ;  /* 0x00100000d90c783b */ /* 0x000ea80000000200 */
[----:B------:R-:W2:Y:S04]  /*0f70*/  LDSM.16.M88.4 R64, [R118+0x6400] ;  /* 0x006400007640783b */ /* 0x000ea80000000200 */
[----:B------:R-:W3:Y:S04]  /*0f80*/  LDSM.16.M88.4 R48, [R118+0x6800] ;  /* 0x006800007630783b */ /* 0x000ee80000000200 */
[----:B------:R-:W3:Y:S04]  /*0f90*/  LDSM.16.M88.4 R88, [R118+0x6c00] ;  /* 0x006c00007658783b */ /* 0x000ee80000000200 */
[----:B------:R-:W-:Y:S04]  /*0fa0*/  LDSM.16.M88.4 R80, [R214] ;  /* 0x00000000d650783b */ /* 0x000fe80000000200 */
[----:B------:R-:W3:Y:S04]  /*0fb0*/  LDSM.16.M88.4 R84, [R215+0x1000] ;  /* 0x00100000d754783b */ /* 0x000ee80000000200 */
[----:B------:R-:W3:Y:S04]  /*0fc0*/  LDSM.16.M88.4 R76, [R214+0x400] ;  /* 0x00040000d64c783b */ /* 0x000ee80000000200 */
[----:B------:R-:W3:Y:S04]  /*0fd0*/  LDSM.16.M88.4 R72, [R214+0x800] ;  /* 0x00080000d648783b */ /* 0x000ee80000000200 */
[----:B------:R-:W4:Y:S04]  /*0fe0*/  LDSM.16.M88.4 R68, [R214+0xc00] ;  /* 0x000c0000d644783b */ /* 0x000f280000000200 */
[----:B------:R-:W4:Y:S01]  /*0ff0*/  LDSM.16.M88.4 R60, [R215] ;  /* 0x00000000d73c783b */ /* 0x000f220000000200 */
[-C--:B-1----:R-:W-:Y:S03]  /*1000*/  HMMA.16816.F32 R44, R32, R40.reuse, RZ ;  /* 0x00000028202c723c */ /* 0x082fe600000018ff */
[----:B------:R-:W-:Y:S04]  /*1010*/  LDSM.16.M88.4 R108, [R217+0x3000] ;  /* 0x00300000d96c783b */ /* 0x000fe80000000200 */
[----:B------:R-:W1:Y:S01]  /*1020*/  LDSM.16.M88.4 R104, [R118+0x7000] ;  /* 0x007000007668783b */ /* 0x000e620000000200 */
[C---:B--2---:R-:W-:Y:S03]  /*1030*/  HMMA.16816.F32 R56, R12.reuse, R40, RZ ;  /* 0x000000280c38723c */ /* 0x044fe600000018ff */
[----:B------:R-:W2:Y:S04]  /*1040*/  LDSM.16.M88.4 R100, [R118+0x7400] ;  /* 0x007400007664783b */ /* 0x000ea80000000200 */
[----:B------:R-:W1:Y:S01]  /*1050*/  LDSM.16.M88.4 R96, [R118+0x7800] ;  /* 0x007800007660783b */ /* 0x000e620000000200 */
[C---:B-----5:R-:W-:Y:S03]  /*1060*/  HMMA.16816.F32 R4, R12.reuse, R42, RZ ;  /* 0x0000002a0c04723c */ /* 0x060fe600000018ff */
[----:B------:R-:W5:Y:S04]  /*1070*/  LDSM.16.M88.4 R92, [R118+0x7c00] ;  /* 0x007c0000765c783b */ /* 0x000f680000000200 */
[----:B------:R-:W0:Y:S01]  /*1080*/  LDGDEPBAR ;  /* 0x00000000000079af */ /* 0x000e220000000000 */
[C---:B------:R-:W-:Y:S08]  /*1090*/  HMMA.16816.F32 R24, R12.reuse, R64, RZ ;  /* 0x000000400c18723c */ /* 0x040ff000000018ff */
[C---:B---3--:R-:W-:Y:S08]  /*10a0*/  HMMA.16816.F32 R28, R12.reuse, R48, RZ ;  /* 0x000000300c1c723c */ /* 0x048ff000000018ff */
[C---:B------:R-:W-:Y:S08]  /*10b0*/  HMMA.16816.F32 R16, R12.reuse, R66, RZ ;  /* 0x000000420c10723c */ /* 0x040ff000000018ff */
[----:B----4-:R-:W-:Y:S08]  /*10c0*/  HMMA.16816.F32 R8, R12, R50, RZ ;  /* 0x000000320c08723c */ /* 0x010ff000000018ff */
[C---:B------:R-:W-:Y:S08]  /*10d0*/  HMMA.16816.F32 R172, R32.reuse, R64, RZ ;  /* 0x0000004020ac723c */ /* 0x040ff000000018ff */
[C---:B------:R-:W-:Y:S08]  /*10e0*/  HMMA.16816.F32 R52, R32.reuse, R48, RZ ;  /* 0x000000302034723c */ /* 0x040ff000000018ff */
[----:B------:R-:W-:Y:S08]  /*10f0*/  HMMA.16816.F32 R40, R32, R42, RZ ;  /* 0x0000002a2028723c */ /* 0x000ff000000018ff */
[----:B------:R-:W-:Y:S08]  /*1100*/  HMMA.16816.F32 R20, R12, R88, RZ ;  /* 0x000000580c14723c */ /* 0x000ff000000018ff */
[C---:B------:R-:W-:Y:S08]  /*1110*/  HMMA.16816.F32 R64, R32.reuse, R66, RZ ;  /* 0x000000422040723c */ /* 0x040ff000000018ff */
[C---:B------:R-:W-:Y:S08]  /*1120*/  HMMA.16816.F32 R48, R32.reuse, R50, RZ ;  /* 0x000000322030723c */ /* 0x040ff000000018ff */
[----:B------:R-:W-:Y:S08]  /*1130*/  HMMA.16816.F32 R36, R32, R88, RZ ;  /* 0x000000582024723c */ /* 0x000ff000000018ff */
[-C--:B------:R-:W-:Y:S08]  /*1140*/  HMMA.16816.F32 R12, R12, R90.reuse, RZ ;  /* 0x0000005a0c0c723c */ /* 0x080ff000000018ff */
[----:B------:R-:W-:Y:S01]  /*1150*/  HMMA.16816.F32 R32, R32, R90, RZ ;  /* 0x0000005a2020723c */ /* 0x000fe200000018ff */
[----:B------:R-:W3:Y:S07]  /*1160*/  LDSM.16.M88.4 R88, [R217+0x2000] ;  /* 0x00200000d958783b */ /* 0x000eee0000000200 */
[C---:B------:R-:W-:Y:S08]  /*1170*/  HMMA.16816.F32 R56, R84.reuse, R80, R56 ;  /* 0x000000505438723c */ /* 0x040ff00000001838 */
[C---:B------:R-:W-:Y:S08]  /*1180*/  HMMA.16816.F32 R24, R84.reuse, R76, R24 ;  /* 0x0000004c5418723c */ /* 0x040ff00000001818 */
[C---:B------:R-:W-:Y:S08]  /*1190*/  HMMA.16816.F32 R28, R84.reuse, R72, R28 ;  /* 0x00000048541c723c */ /* 0x040ff0000000181c */
[C---:B------:R-:W-:Y:S08]  /*11a0*/  HMMA.16816.F32 R20, R84.reuse, R68, R20 ;  /* 0x000000445414723c */ /* 0x040ff00000001814 */
[C---:B------:R-:W-:Y:S08]  /*11b0*/  HMMA.16816.F32 R4, R84.reuse, R82, R4 ;  /* 0x000000525404723c */ /* 0x040ff00000001804 */
[C---:B------:R-:W-:Y:S08]  /*11c0*/  HMMA.16816.F32 R16, R84.reuse, R78, R16 ;  /* 0x0000004e5410723c */ /* 0x040ff00000001810 */
[C---:B------:R-:W-:Y:S08]  /*11d0*/  HMMA.16816.F32 R8, R84.reuse, R74, R8 ;  /* 0x0000004a5408723c */ /* 0x040ff00000001808 */
[----:B------:R-:W-:Y:S01]  /*11e0*/  HMMA.16816.F32 R12, R84, R70, R12 ;  /* 0x00000046540c723c */ /* 0x000fe2000000180c */
[----:B------:R-:W-:Y:S07]  /*11f0*/  LDSM.16.M88.4 R84, [R215+0x3000] ;  /* 0x00300000d754783b */ /* 0x000fee0000000200 */
[C---:B------:R-:W-:Y:S08]  /*1200*/  HMMA.16816.F32 R44, R60.reuse, R80, R44 ;  /* 0x000000503c2c723c */ /* 0x040ff0000000182c */
[C---:B------:R-:W-:Y:S08]  /*1210*/  HMMA.16816.F32 R172, R60.reuse, R76, R172 ;  /* 0x0000004c3cac723c */ /* 0x040ff000000018ac */
[C---:B------:R-:W-:Y:S08]  /*1220*/  HMMA.16816.F32 R52, R60.reuse, R72, R52 ;  /* 0x000000483c34723c */ /* 0x040ff00000001834 */
[C---:B------:R-:W-:Y:S08]  /*1230*/  HMMA.16816.F32 R36, R60.reuse, R68, R36 ;  /* 0x000000443c24723c */ /* 0x040ff00000001824 */
[C---:B------:R-:W-:Y:S01]  /*1240*/  HMMA.16816.F32 R40, R60.reuse, R82, R40 ;  /* 0x000000523c28723c */ /* 0x040fe20000001828 */
[----:B------:R-:W4:Y:S07]  /*1250*/  LDSM.16.M88.4 R80, [R214+0x1000] ;  /* 0x00100000d650783b */ /* 0x000f2e0000000200 */
[C---:B------:R-:W-:Y:S01]  /*1260*/  HMMA.16816.F32 R64, R60.reuse, R78, R64 ;  /* 0x0000004e3c40723c */ /* 0x040fe20000001840 */
[----:B------:R-:W3:Y:S07]  /*1270*/  LDSM.16.M88.4 R76, [R214+0x1400] ;  /* 0x00140000d64c783b */ /* 0x000eee0000000200 */
[C---:B------:R-:W-:Y:S01]  /*1280*/  HMMA.16816.F32 R48, R60.reuse, R74, R48 ;  /* 0x0000004a3c30723c */ /* 0x040fe20000001830 */
[----:B------:R-:W3:Y:S07]  /*1290*/  LDSM.16.M88.4 R72, [R214+0x1800] ;  /* 0x00180000d648783b */ /* 0x000eee0000000200 */
[----:B------:R-:W-:Y:S01]  /*12a0*/  HMMA.16816.F32 R32, R60, R70, R32 ;  /* 0x000000463c20723c */ /* 0x000fe20000001820 */
[----:B------:R-:W3:Y:S04]  /*12b0*/  LDSM.16.M88.4 R68, [R214+0x1c00] ;  /* 0x001c0000d644783b */ /* 0x000ee80000000200 */
[----:B------:R-:W3:Y:S03]  /*12c0*/  LDSM.16.M88.4 R60, [R215+0x2000] ;  /* 0x00200000d73c783b */ /* 0x000ee60000000200 */
[C---:B-1----:R-:W-:Y:S08]  /*12d0*/  HMMA.16816.F32 R56, R108.reuse, R104, R56 ;  /* 0x000000686c38723c */ /* 0x042ff00000001838 */
[C---:B--2---:R-:W-:Y:S08]  /*12e0*/  HMMA.16816.F32 R24, R108.reuse, R100, R24 ;  /* 0x000000646c18723c */ /* 0x044ff00000001818 */
[C---:B------:R-:W-:Y:S08]  /*12f0*/  HMMA.16816.F32 R4, R108.reuse, R106, R4 ;  /* 0x0000006a6c04723c */ /* 0x040ff00000001804 */
[C---:B------:R-:W-:Y:S08]  /*1300*/  HMMA.16816.F32 R16, R108.reuse, R102, R16 ;  /* 0x000000666c10723c */ /* 0x040ff00000001810 */
[C---:B------:R-:W-:Y:S08]  /*1310*/  HMMA.16816.F32 R28, R108.reuse, R96, R28 ;  /* 0x000000606c1c723c */ /* 0x040ff0000000181c */
[C---:B-----5:R-:W-:Y:S08]  /*1320*/  HMMA.16816.F32 R20, R108.reuse, R92, R20 ;  /* 0x0000005c6c14723c */ /* 0x060ff00000001814 */
[C---:B------:R-:W-:Y:S08]  /*1330*/  HMMA.16816.F32 R8, R108.reuse, R98, R8 ;  /* 0x000000626c08723c */ /* 0x040ff00000001808 */
[----:B------:R-:W-:Y:S01]  /*1340*/  HMMA.16816.F32 R12, R108, R94, R12 ;  /* 0x0000005e6c0c723c */ /* 0x000fe2000000180c */
[----:B------:R-:W-:Y:S07]  /*1350*/  LDSM.16.M88.4 R108, [R217+0x5000] ;  /* 0x00500000d96c783b */ /* 0x000fee0000000200 */
[C---:B---3--:R-:W-:Y:S08]  /*1360*/  HMMA.16816.F32 R44, R88.reuse, R104, R44 ;  /* 0x00000068582c723c */ /* 0x048ff0000000182c */
[C---:B------:R-:W-:Y:S01]  /*1370*/  HMMA.16816.F32 R40, R88.reuse, R106, R40 ;  /* 0x0000006a5828723c */ /* 0x040fe20000001828 */
[----:B------:R-:W1:Y:S07]  /*1380*/  LDSM.16.M88.4 R104, [R118+0x8000] ;  /* 0x008000007668783b */ /* 0x000e6e0000000200 */
[C---:B------:R-:W-:Y:S08]  /*1390*/  HMMA.16816.F32 R172, R88.reuse, R100, R172 ;  /* 0x0000006458ac723c */ /* 0x040ff000000018ac */
[C---:B------:R-:W-:Y:S01]  /*13a0*/  HMMA.16816.F32 R64, R88.reuse, R102, R64 ;  /* 0x000000665840723c */ /* 0x040fe20000001840 */
[----:B------:R-:W2:Y:S07]  /*13b0*/  LDSM.16.M88.4 R100, [R118+0x8400] ;  /* 0x008400007664783b */ /* 0x000eae0000000200 */
[C---:B------:R-:W-:Y:S08]  /*13c0*/  HMMA.16816.F32 R52, R88.reuse, R96, R52 ;  /* 0x000000605834723c */ /* 0x040ff00000001834 */
[C---:B------:R-:W-:Y:S01]  /*13d0*/  HMMA.16816.F32 R48, R88.reuse, R98, R48 ;  /* 0x000000625830723c */ /* 0x040fe20000001830 */
[----:B------:R-:W3:Y:S07]  /*13e0*/  LDSM.16.M88.4 R96, [R118+0x8800] ;  /* 0x008800007660783b */ /* 0x000eee0000000200 */
[C---:B------:R-:W-:Y:S08]  /*13f0*/  HMMA.16816.F32 R36, R88.reuse, R92, R36 ;  /* 0x0000005c5824723c */ /* 0x040ff00000001824 */
[----:B------:R-:W-:Y:S01]  /*1400*/  HMMA.16816.F32 R32, R88, R94, R32 ;  /* 0x0000005e5820723c */ /* 0x000fe20000001820 */
[----:B------:R-:W5:Y:S04]  /*1410*/  LDSM.16.M88.4 R92, [R118+0x8c00] ;  /* 0x008c0000765c783b */ /* 0x000f680000000200 */
[----:B------:R-:W1:Y:S03]  /*1420*/  LDSM.16.M88.4 R88, [R217+0x4000] ;  /* 0x00400000d958783b */ /* 0x000e660000000200 */
[C---:B----4-:R-:W-:Y:S08]  /*1430*/  HMMA.16816.F32 R56, R84.reuse, R80, R56 ;  /* 0x000000505438723c */ /* 0x050ff00000001838 */
        /* <DEDUP_REMOVED lines=9> */
[C---:B------:R-:W-:Y:S01]  /*14d0*/  HMMA.16816.F32 R40, R60.reuse, R82, R40 ;  /* 0x000000523c28723c */ /* 0x040fe20000001828 */
[----:B------:R-:W4:Y:S07]  /*14e0*/  LDSM.16.M88.4 R80, [R214+0x2000] ;  /* 0x00200000d650783b */ /* 0x000f2e0000000200 */
[C---:B------:R-:W-:Y:S08]  /*14f0*/  HMMA.16816.F32 R172, R60.reuse, R76, R172 ;  /* 0x0000004c3cac723c */ /* 0x040ff000000018ac */
[C---:B------:R-:W-:Y:S01]  /*1500*/  HMMA.16816.F32 R64, R60.reuse, R78, R64 ;  /* 0x0000004e3c40723c */ /* 0x040fe20000001840 */
[----:B------:R-:W1:Y:S07]  /*1510*/  LDSM.16.M88.4 R76, [R214+0x2400] ;  /* 0x00240000d64c783b */ /* 0x000e6e0000000200 */
[C---:B------:R-:W-:Y:S08]  /*1520*/  HMMA.16816.F32 R52, R60.reuse, R72, R52 ;  /* 0x000000483c34723c */ /* 0x040ff00000001834 */
[C---:B------:R-:W-:Y:S01]  /*1530*/  HMMA.16816.F32 R48, R60.reuse, R74, R48 ;  /* 0x0000004a3c30723c */ /* 0x040fe20000001830 */
[----:B------:R-:W2:Y:S07]  /*1540*/  LDSM.16.M88.4 R72, [R214+0x2800] ;  /* 0x00280000d648783b */ /* 0x000eae0000000200 */
[C---:B------:R-:W-:Y:S08]  /*1550*/  HMMA.16816.F32 R36, R60.reuse, R68, R36 ;  /* 0x000000443c24723c */ /* 0x040ff00000001824 */
[----:B------:R-:W-:Y:S01]  /*1560*/  HMMA.16816.F32 R32, R60, R70, R32 ;  /* 0x000000463c20723c */ /* 0x000fe20000001820 */
[----:B------:R-:W3:Y:S04]  /*1570*/  LDSM.16.M88.4 R68, [R214+0x2c00] ;  /* 0x002c0000d644783b */ /* 0x000ee80000000200 */
[----:B------:R-:W4:Y:S01]  /*1580*/  LDSM.16.M88.4 R60, [R215+0x4000] ;  /* 0x00400000d73c783b */ /* 0x000f220000000200 */
[----:B------:R-:W-:-:S04]  /*1590*/  DEPBAR.LE SB0, 0x0 ;  /* 0x000080000000791a */ /* 0x000fc80000000000 */
[C---:B-1----:R-:W-:Y:S08]  /*15a0*/  HMMA.16816.F32 R56, R108.reuse, R104, R56 ;  /* 0x000000686c38723c */ /* 0x042ff00000001838 */
[C---:B------:R-:W-:Y:S08]  /*15b0*/  HMMA.16816.F32 R4, R108.reuse, R106, R4 ;  /* 0x0000006a6c04723c */ /* 0x040ff00000001804 */
[C---:B--2---:R-:W-:Y:S08]  /*15c0*/  HMMA.16816.F32 R24, R108.reuse, R100, R24 ;  /* 0x000000646c18723c */ /* 0x044ff00000001818 */
[C---:B------:R-:W-:Y:S08]  /*15d0*/  HMMA.16816.F32 R16, R108.reuse, R102, R16 ;  /* 0x000000666c10723c */ /* 0x040ff00000001810 */
[C---:B---3--:R-:W-:Y:S08]  /*15e0*/  HMMA.16816.F32 R28, R108.reuse, R96, R28 ;  /* 0x000000606c1c723c */ /* 0x048ff0000000181c */
[C---:B------:R-:W-:Y:S08]  /*15f0*/  HMMA.16816.F32 R8, R108.reuse, R98, R8 ;  /* 0x000000626c08723c */ /* 0x040ff00000001808 */
[C---:B-----5:R-:W-:Y:S08]  /*1600*/  HMMA.16816.F32 R20, R108.reuse, R92, R20 ;  /* 0x0000005c6c14723c */ /* 0x060ff00000001814 */
[----:B------:R-:W-:Y:S08]  /*1610*/  HMMA.16816.F32 R12, R108, R94, R12 ;  /* 0x0000005e6c0c723c */ /* 0x000ff0000000180c */
[C---:B------:R-:W-:Y:S08]  /*1620*/  HMMA.16816.F32 R44, R88.reuse, R104, R44 ;  /* 0x00000068582c723c */ /* 0x040ff0000000182c */
[C---:B------:R-:W-:Y:S08]  /*1630*/  HMMA.16816.F32 R40, R88.reuse, R106, R40 ;  /* 0x0000006a5828723c */ /* 0x040ff00000001828 */
[C---:B------:R-:W-:Y:S08]  /*1640*/  HMMA.16816.F32 R172, R88.reuse, R100, R172 ;  /* 0x0000006458ac723c */ /* 0x040ff000000018ac */
[C---:B------:R-:W-:Y:S08]  /*1650*/  HMMA.16816.F32 R64, R88.reuse, R102, R64 ;  /* 0x000000665840723c */ /* 0x040ff00000001840 */
[C---:B------:R-:W-:Y:S08]  /*1660*/  HMMA.16816.F32 R52, R88.reuse, R96, R52 ;  /* 0x000000605834723c */ /* 0x040ff00000001834 */
[C---:B------:R-:W-:Y:S08]  /*1670*/  HMMA.16816.F32 R48, R88.reuse, R98, R48 ;  /* 0x000000625830723c */ /* 0x040ff00000001830 */
[C---:B------:R-:W-:Y:S08]  /*1680*/  HMMA.16816.F32 R36, R88.reuse, R92, R36 ;  /* 0x0000005c5824723c */ /* 0x040ff00000001824 */
[----:B------:R-:W-:Y:S08]  /*1690*/  HMMA.16816.F32 R32, R88, R94, R32 ;  /* 0x0000005e5820723c */ /* 0x000ff00000001820 */
[C---:B----4-:R-:W-:Y:S08]  /*16a0*/  HMMA.16816.F32 R56, R84.reuse, R80, R56 ;  /* 0x000000505438723c */ /* 0x050ff00000001838 */
[C---:B------:R-:W-:Y:S08]  /*16b0*/  HMMA.16816.F32 R4, R84.reuse, R82, R4 ;  /* 0x000000525404723c */ /* 0x040ff00000001804 */
[C---:B------:R-:W-:Y:S08]  /*16c0*/  HMMA.16816.F32 R24, R84.reuse, R76, R24 ;  /* 0x0000004c5418723c */ /* 0x040ff00000001818 */
[C---:B------:R-:W-:Y:S08]  /*16d0*/  HMMA.16816.F32 R16, R84.reuse, R78, R16 ;  /* 0x0000004e5410723c */ /* 0x040ff00000001810 */
[C---:B------:R-:W-:Y:S08]  /*16e0*/  HMMA.16816.F32 R28, R84.reuse, R72, R28 ;  /* 0x00000048541c723c */ /* 0x040ff0000000181c */
[C---:B------:R-:W-:Y:S08]  /*16f0*/  HMMA.16816.F32 R8, R84.reuse, R74, R8 ;  /* 0x0000004a5408723c */ /* 0x040ff00000001808 */
[C---:B------:R-:W-:Y:S08]  /*1700*/  HMMA.16816.F32 R20, R84.reuse, R68, R20 ;  /* 0x000000445414723c */ /* 0x040ff00000001814 */
        /* <DEDUP_REMOVED lines=9> */
[----:B------:R-:W-:Y:S06]  /*17a0*/  BAR.SYNC.DEFER_BLOCKING 0x0 ;  /* 0x0000000000007b1d */ /* 0x000fec0000010000 */
[----:B------:R-:W-:Y:S05]  /*17b0*/  @!P0 BRA `(.L_x_27) ;  /* 0x0000017000008947 */ /* 0x000fea0003800000 */
[----:B------:R-:W-:Y:S01]  /*17c0*/  LEA.HI.SX32 R63, R164, 0xfffffffe, 0x1a ;  /* 0xfffffffea43f7811 */ /* 0x000fe200078fd2ff */
[----:B------:R-:W-:-:S03]  /*17d0*/  IMAD.SHL.U32 R61, R112, 0x20, RZ ;  /* 0x00000020703d7824 */ /* 0x000fc600078e00ff */
[----:B------:R-:W-:Y:S01]  /*17e0*/  SHF.R.S32.HI R60, RZ, 0x1f, R63 ;  /* 0x0000001fff3c7819 */ /* 0x000fe2000001143f */
[----:B------:R-:W-:Y:S02]  /*17f0*/  IMAD R3, R219, R63, RZ ;  /* 0x0000003fdb037224 */ /* 0x000fe400078e02ff */
[----:B------:R-:W-:-:S04]  /*1800*/  IMAD.WIDE.U32 R62, R63, R220, R228 ;  /* 0x000000dc3f3e7225 */ /* 0x000fc800078e00e4 */
[----:B------:R-:W-:Y:S01]  /*1810*/  IMAD R60, R60, R220, R3 ;  /* 0x000000dc3c3c7224 */ /* 0x000fe200078e0203 */
[----:B------:R-:W-:Y:S01]  /*1820*/  LEA R68, P2, R62, c[0x0][0x168], 0x1 ;  /* 0x00005a003e447a11 */ /* 0x000fe200078408ff */
[----:B------:R-:W-:Y:S02]  /*1830*/  IMAD.MOV.U32 R3, RZ, RZ, 0x5 ;  /* 0x00000005ff037424 */ /* 0x000fe400078e00ff */
[----:B------:R-:W-:Y:S01]  /*1840*/  IMAD.IADD R60, R63, 0x1, R60 ;  /* 0x000000013f3c7824 */ /* 0x000fe200078e023c */
[----:B------:R-:W-:Y:S02]  /*1850*/  LEA R70, P1, R61, R68, 0x1 ;  /* 0x000000443d467211 */ /* 0x000fe400078208ff */
[----:B------:R-:W-:Y:S02]  /*1860*/  SHF.L.U64.HI R112, R112, R3, c[0x0][0x19c] ;  /* 0x0000670070707619 */ /* 0x000fe40000010203 */
        /* <DEDUP_REMOVED lines=12> */
.L_x_27:
        /* <DEDUP_REMOVED lines=15> */
[----:B-1----:R-:W-:Y:S02]  /*1a20*/  FMNMX.FTZ R68, R30, R63, !PT ;  /* 0x0000003f1e447209 */ /* 0x002fe40007810000 */
[----:B------:R-:W-:Y:S02]  /*1a30*/  FMNMX.FTZ R3, R29, R60, !PT ;  /* 0x0000003c1d037209 */ /* 0x000fe40007810000 */
[----:B------:R-:W-:Y:S02]  /*1a40*/  SHF.L.U32 R213, R2, 0x1, RZ ;  /* 0x0000000102d57819 */ /* 0x000fe400000006ff */
[----:B------:R-:W-:Y:S02]  /*1a50*/  FMNMX.FTZ R60, R8, R3, !PT ;  /* 0x00000003083c7209 */ /* 0x000fe40007810000 */
[----:B------:R-:W-:Y:S01]  /*1a60*/  IADD3 R212, R0, R213, RZ ;  /* 0x000000d500d47210 */ /* 0x000fe20007ffe0ff */
        /* <DEDUP_REMOVED lines=10> */
[----:B------:R-:W-:-:S02]  /*1b10*/  FMNMX.FTZ R61, R31, R68, !PT ;  /* 0x000000441f3d7209 */ /* 0x000fc40007810000 */
[----:B------:R-:W-:Y:S02]  /*1b20*/  FMNMX.FTZ R60, R13, R60, !PT ;  /* 0x0000003c0d3c7209 */ /* 0x000fe40007810000 */
[----:B------:R-:W-:Y:S02]  /*1b30*/  FMNMX.FTZ R3, R41, R62, !PT ;  /* 0x0000003e29037209 */ /* 0x000fe40007810000 */
[----:B------:R-:W-:Y:S01]  /*1b40*/  FMNMX.FTZ R68, R10, R61, !PT ;  /* 0x0000003d0a447209 */ /* 0x000fe20007810000 */
[----:B------:R-:W1:Y:S01]  /*1b50*/  SHFL.BFLY PT, R63, R60, 0x2, 0x1f ;  /* 0x0c401f003c3f7f89 */ /* 0x000e6200000e0000 */
        /* <DEDUP_REMOVED lines=28> */
[----:B------:R-:W-:Y:S02]  /*1d20*/  FMNMX.FTZ R61, R55, R62, !PT ;  /* 0x0000003e373d7209 */ /* 0x000fe40007810000 */
[----:B--2---:R-:W-:Y:S01]  /*1d30*/  FMNMX.FTZ R166, R63, R166, !PT ;  /* 0x000000a63fa67209 */ /* 0x004fe20007810000 */
[----:B------:R-:W1:Y:S01]  /*1d40*/  SHFL.BFLY PT, R165, R60, 0x1, 0x1f ;  /* 0x0c201f003ca57f89 */ /* 0x000e6200000e0000 */
[----:B------:R-:W-:-:S02]  /*1d50*/  FMNMX.FTZ R62, R50, R61, !PT ;  /* 0x0000003d323e7209 */ /* 0x000fc40007810000 */
[C---:B------:R-:W-:Y:S01]  /*1d60*/  FSETP.NEU.FTZ.AND P1, PT, R166.reuse, -INF , PT ;  /* 0xff800000a600780b */ /* 0x040fe20003f3d000 */
[----:B------:R-:W-:Y:S01]  /*1d70*/  FMUL.FTZ R197, R166, c[0x0][0x23c] ;  /* 0x00008f00a6c57a20 */ /* 0x000fe20000410000 */
[----:B------:R-:W-:Y:S02]  /*1d80*/  FMNMX.FTZ R61, R51, R62, !PT ;  /* 0x0000003e333d7209 */ /* 0x000fe40007810000 */
[----:B------:R-:W-:Y:S02]  /*1d90*/  FMNMX.FTZ R3, R33, R68, !PT ;  /* 0x0000004421037209 */ /* 0x000fe40007810000 */
[----:B------:R-:W-:Y:S01]  /*1da0*/  FMNMX.FTZ R62, R38, R61, !PT ;  /* 0x0000003d263e7209 */ /* 0x000fe20007810000 */
[----:B------:R-:W-:Y:S01]  /*1db0*/  LDSM.16.MT88.4 R68, [R213+0x9000] ;  /* 0x00900000d544783b */ /* 0x000fe20000004200 */
[----:B------:R-:W-:Y:S02]  /*1dc0*/  FSEL R197, R197, RZ, P1 ;  /* 0x000000ffc5c57208 */ /* 0x000fe40000800000 */
[----:B------:R-:W-:Y:S01]  /*1dd0*/  FMNMX.FTZ R61, R39, R62, !PT ;  /* 0x0000003e273d7209 */ /* 0x000fe20007810000 */
[----:B------:R-:W2:Y:S02]  /*1de0*/  SHFL.BFLY PT, R168, R3, 0x2, 0x1f ;  /* 0x0c401f0003a87f89 */ /* 0x000ea400000e0000 */
[--C-:B------:R-:W-:Y:S01]  /*1df0*/  FFMA.FTZ R176, R56, c[0x0][0x23c], -R197.reuse ;  /* 0x00008f0038b07a23 */ /* 0x100fe200000108c5 */
[----:B------:R-:W-:Y:S01]  /*1e00*/  FMNMX.FTZ R56, R34, R61, !PT ;  /* 0x0000003d22387209 */ /* 0x000fe20007810000 */
[----:B------:R-:W-:-:S02]  /*1e10*/  FFMA.FTZ R171, R57, c[0x0][0x23c], -R197 ;  /* 0x00008f0039ab7a23 */ /* 0x000fc400000108c5 */
[--C-:B------:R-:W-:Y:S01]  /*1e20*/  FFMA.FTZ R170, R4, c[0x0][0x23c], -R197.reuse ;  /* 0x00008f0004aa7a23 */ /* 0x100fe200000108c5 */
[----:B------:R-:W-:Y:S01]  /*1e30*/  FMNMX.FTZ R167, R35, R56, !PT ;  /* 0x0000003823a77209 */ /* 0x000fe20007810000 */
[----:B------:R-:W-:Y:S01]  /*1e40*/  MUFU.EX2 R176, R176 ;  /* 0x000000b000b07308 */ /* 0x000fe20000000800 */
[--C-:B------:R-:W-:Y:S01]  /*1e50*/  FFMA.FTZ R187, R24, c[0x0][0x23c], -R197.reuse ;  /* 0x00008f0018bb7a23 */ /* 0x100fe200000108c5 */
[----:B-1----:R-:W-:Y:S01]  /*1e60*/  FMNMX.FTZ R165, R60, R165, !PT ;  /* 0x000000a53ca57209 */ /* 0x002fe20007810000 */
[--C-:B------:R-:W-:Y:S01]  /*1e70*/  FFMA.FTZ R186, R25, c[0x0][0x23c], -R197.reuse ;  /* 0x00008f0019ba7a23 */ /* 0x100fe200000108c5 */
[----:B------:R-:W1:Y:S01]  /*1e80*/  SHFL.BFLY PT, R56, R167, 0x2, 0x1f ;  /* 0x0c401f00a7387f89 */ /* 0x000e6200000e0000 */
[--C-:B------:R-:W-:Y:S01]  /*1e90*/  FFMA.FTZ R188, R16, c[0x0][0x23c], -R197.reuse ;  /* 0x00008f0010bc7a23 */ /* 0x100fe200000108c5 */
[C---:B------:R-:W-:Y:S01]  /*1ea0*/  FSETP.NEU.FTZ.AND P1, PT, R165.reuse, -INF , PT ;  /* 0xff800000a500780b */ /* 0x040fe20003f3d000 */
[----:B------:R-:W-:Y:S01]  /*1eb0*/  FMUL.FTZ R196, R165, c[0x0][0x23c] ;  /* 0x00008f00a5c47a20 */ /* 0x000fe20000410000 */
[----:B------:R-:W3:Y:S01]  /*1ec0*/  MUFU.EX2 R171, R171 ;  /* 0x000000ab00ab7308 */ /* 0x000ee20000000800 */
[--C-:B------:R-:W-:Y:S01]  /*1ed0*/  FFMA.FTZ R189, R17, c[0x0][0x23c], -R197.reuse ;  /* 0x00008f0011bd7a23 */ /* 0x100fe200000108c5 */
[----:B------:R-:W-:Y:S01]  /*1ee0*/  LDSM.16.MT88.4 R60, [R213+0x9400] ;  /* 0x00940000d53c783b */ /* 0x000fe20000004200 */
[----:B------:R-:W-:Y:S01]  /*1ef0*/  FFMA.FTZ R235, R13, c[0x0][0x23c], -R197 ;  /* 0x00008f000deb7a23 */ /* 0x000fe200000108c5 */
[----:B------:R-:W-:-:S02]  /*1f00*/  FSEL R196, R196, RZ, P1 ;  /* 0x000000ffc4c47208 */ /* 0x000fc40000800000 */
[----:B--2---:R-:W-:Y:S01]  /*1f10*/  FMNMX.FTZ R168, R3, R168, !PT ;  /* 0x000000a803a87209 */ /* 0x004fe20007810000 */
[----:B------:R-:W-:Y:S01]  /*1f20*/  FFMA.FTZ R3, R5, c[0x0][0x23c], -R197 ;  /* 0x00008f0005037a23 */ /* 0x000fe200000108c5 */
[----:B------:R-:W-:Y:S01]  /*1f30*/  MUFU.EX2 R170, R170 ;  /* 0x000000aa00aa7308 */ /* 0x000fe20000000800 */
[--C-:B------:R-:W-:Y:S02]  /*1f40*/  FFMA.FTZ R177, R6, c[0x0][0x23c], -R196.reuse ;  /* 0x00008f0006b17a23 */ /* 0x100fe400000108c4 */
[----:B------:R-:W2:Y:S01]  /*1f50*/  SHFL.BFLY PT, R57, R168, 0x1, 0x1f ;  /* 0x0c201f00a8397f89 */ /* 0x000ea200000e0000 */
[--C-:B------:R-:W-:Y:S02]  /*1f60*/  FFMA.FTZ R0, R7, c[0x0][0x23c], -R196.reuse ;  /* 0x00008f0007007a23 */ /* 0x100fe400000108c4 */
[--C-:B------:R-:W-:Y:S01]  /*1f70*/  FFMA.FTZ R169, R58, c[0x0][0x23c], -R196.reuse ;  /* 0x00008f003aa97a23 */ /* 0x100fe200000108c4 */
[----:B------:R-:W-:Y:S01]  /*1f80*/  LDSM.16.MT88.4 R4, [R212+0xb000] ;  /* 0x00b00000d404783b */ /* 0x000fe20000004200 */
[--C-:B------:R-:W-:Y:S01]  /*1f90*/  FFMA.FTZ R178, R59, c[0x0][0x23c], -R196.reuse ;  /* 0x00008f003bb27a23 */ /* 0x100fe200000108c4 */
[----:B------:R-:W4:Y:S01]  /*1fa0*/  MUFU.EX2 R3, R3 ;  /* 0x0000000300037308 */ /* 0x000f220000000800 */
[----:B-1----:R-:W-:Y:S01]  /*1fb0*/  FMNMX.FTZ R167, R167, R56, !PT ;  /* 0x00000038a7a77209 */ /* 0x002fe20007810000 */
[--C-:B------:R-:W-:Y:S01]  /*1fc0*/  FFMA.FTZ R191, R26, c[0x0][0x23c], -R196.reuse ;  /* 0x00008f001abf7a23 */ /* 0x100fe200000108c4 */
[----:B---3--:R-:W-:Y:S01]  /*1fd0*/  F2FP.PACK_AB R132, R171, R176 ;  /* 0x000000b0ab84723e */ /* 0x008fe200000000ff */
[----:B------:R-:W-:-:S02]  /*1fe0*/  FFMA.FTZ R190, R27, c[0x0][0x23c], -R196 ;  /* 0x00008f001bbe7a23 */ /* 0x000fc400000108c4 */
[----:B------:R-:W1:Y:S01]  /*1ff0*/  SHFL.BFLY PT, R2, R167, 0x1, 0x1f ;  /* 0x0c201f00a7027f89 */ /* 0x000e6200000e0000 */
[--C-:B------:R-:W-:Y:S01]  /*2000*/  FFMA.FTZ R192, R18, c[0x0][0x23c], -R196.reuse ;  /* 0x00008f0012c07a23 */ /* 0x100fe200000108c4 */
[----:B------:R-:W-:Y:S01]  /*2010*/  MUFU.EX2 R169, R169 ;  /* 0x000000a900a97308 */ /* 0x000fe20000000800 */
[--C-:B------:R-:W-:Y:S01]  /*2020*/  FFMA.FTZ R193, R19, c[0x0][0x23c], -R196.reuse ;  /* 0x00008f0013c17a23 */ /* 0x100fe200000108c4 */
[----:B------:R-:W-:Y:S01]  /*2030*/  LDSM.16.MT88.4 R24, [R212+0xa400] ;  /* 0x00a40000d418783b */ /* 0x000fe20000004200 */
[--C-:B------:R-:W-:Y:S02]  /*2040*/  FFMA.FTZ R198, R10, c[0x0][0x23c], -R196.reuse ;  /* 0x00008f000ac67a23 */ /* 0x100fe400000108c4 */
[--C-:B------:R-:W-:Y:S01]  /*2050*/  FFMA.FTZ R199, R11, c[0x0][0x23c], -R196.reuse ;  /* 0x00008f000bc77a23 */ /* 0x100fe200000108c4 */
[----:B------:R-:W-:Y:S01]  /*2060*/  LDSM.16.MT88.4 R16, [R213+0xb400] ;  /* 0x00b40000d510783b */ /* 0x000fe20000004200 */
[----:B------:R-:W-:Y:S01]  /*2070*/  FADD.FTZ R171, R176, R171 ;  /* 0x000000abb0ab7221 */ /* 0x000fe20000010000 */
[----:B------:R-:W3:Y:S01]  /*2080*/  MUFU.EX2 R178, R178 ;  /* 0x000000b200b27308 */ /* 0x000ee20000000800 */
[----:B----4-:R-:W-:Y:S01]  /*2090*/  F2FP.PACK_AB R134, R3, R170 ;  /* 0x000000aa0386723e */ /* 0x010fe200000000ff */
[----:B------:R-:W-:Y:S01]  /*20a0*/  FFMA.FTZ R233, R15, c[0x0][0x23c], -R196 ;  /* 0x00008f000fe97a23 */ /* 0x000fe200000108c4 */
[----:B--2---:R-:W-:Y:S01]  /*20b0*/  FMNMX.FTZ R168, R168, R57, !PT ;  /* 0x00000039a8a87209 */ /* 0x004fe20007810000 */
[----:B------:R-:W-:Y:S01]  /*20c0*/  FADD.FTZ R170, R170, R171 ;  /* 0x000000abaaaa7221 */ /* 0x000fe20000010000 */
[----:B------:R-:W-:Y:S02]  /*20d0*/  LDSM.16.MT88.4 R56, [R212+0xb400] ;  /* 0x00b40000d438783b */ /* 0x000fe40000004200 */
[C---:B------:R-:W-:Y:S01]  /*20e0*/  FSETP.NEU.FTZ.AND P1, PT, R168.reuse, -INF , PT ;  /* 0xff800000a800780b */ /* 0x040fe20003f3d000 */
[----:B------:R-:W-:Y:S01]  /*20f0*/  FMUL.FTZ R195, R168, c[0x0][0x23c] ;  /* 0x00008f00a8c37a20 */ /* 0x000fe20000410000 */
[----:B------:R-:W-:Y:S01]  /*2100*/  MUFU.EX2 R177, R177 ;  /* 0x000000b100b17308 */ /* 0x000fe20000000800 */
[----:B------:R-:W-:-:S03]  /*2110*/  FADD.FTZ R170, R3, R170 ;  /* 0x000000aa03aa7221 */ /* 0x000fc60000010000 */
[----:B------:R-:W-:Y:S02]  /*2120*/  FSEL R195, R195, RZ, P1 ;  /* 0x000000ffc3c37208 */ /* 0x000fe40000800000 */
[----:B-1----:R-:W-:Y:S02]  /*2130*/  FMNMX.FTZ R167, R167, R2, !PT ;  /* 0x00000002a7a77209 */ /* 0x002fe40007810000 */
[----:B------:R-:W1:Y:S01]  /*2140*/  MUFU.EX2 R0, R0 ;  /* 0x0000000000007308 */ /* 0x000e620000000800 */
[--C-:B------:R-:W-:Y:S01]  /*2150*/  FFMA.FTZ R185, R44, c[0x0][0x23c], -R195.reuse ;  /* 0x00008f002cb97a23 */ /* 0x100fe200000108c3 */
[C---:B------:R-:W-:Y:S01]  /*2160*/  FSETP.NEU.FTZ.AND P1, PT, R167.reuse, -INF , PT ;  /* 0xff800000a700780b */ /* 0x040fe20003f3d000 */
[----:B------:R-:W-:Y:S01]  /*2170*/  FMUL.FTZ R194, R167, c[0x0][0x23c] ;  /* 0x00008f00a7c27a20 */ /* 0x000fe20000410000 */
[----:B---3--:R-:W-:Y:S01]  /*2180*/  F2FP.PACK_AB R133, R178, R169 ;  /* 0x000000a9b285723e */ /* 0x008fe200000000ff */
[--C-:B------:R-:W-:Y:S02]  /*2190*/  FFMA.FTZ R184, R45, c[0x0][0x23c], -R195.reuse ;  /* 0x00008f002db87a23 */ /* 0x100fe400000108c3 */
[--C-:B------:R-:W-:Y:S01]  /*21a0*/  FFMA.FTZ R181, R40, c[0x0][0x23c], -R195.reuse ;  /* 0x00008f0028b57a23 */ /* 0x100fe200000108c3 */
[----:B------:R-:W-:Y:S01]  /*21b0*/  FSEL R194, R194, RZ, P1 ;  /* 0x000000ffc2c27208 */ /* 0x000fe20000800000 */
[--C-:B------:R-:W-:Y:S01]  /*21c0*/  FFMA.FTZ R180, R41, c[0x0][0x23c], -R195.reuse ;  /* 0x00008f0029b47a23 */ /* 0x100fe200000108c3 */
[----:B------:R-:W-:Y:S01]  /*21d0*/  MUFU.EX2 R185, R185 ;  /* 0x000000b900b97308 */ /* 0x000fe20000000800 */
[----:B------:R-:W-:-:S02]  /*21e0*/  FFMA.FTZ R172, R172, c[0x0][0x23c], -R195 ;  /* 0x00008f00acac7a23 */ /* 0x000fc400000108c3 */
[--C-:B------:R-:W-:Y:S02]  /*21f0*/  FFMA.FTZ R183, R46, c[0x0][0x23c], -R194.reuse ;  /* 0x00008f002eb77a23 */ /* 0x100fe400000108c2 */
[--C-:B------:R-:W-:Y:S01]  /*2200*/  FFMA.FTZ R182, R47, c[0x0][0x23c], -R194.reuse ;  /* 0x00008f002fb67a23 */ /* 0x100fe200000108c2 */
[----:B-1----:R-:W-:Y:S01]  /*2210*/  F2FP.PACK_AB R135, R0, R177 ;  /* 0x000000b10087723e */ /* 0x002fe200000000ff */
[--C-:B------:R-:W-:Y:S01]  /*2220*/  FFMA.FTZ R179, R42, c[0x0][0x23c], -R194.reuse ;  /* 0x00008f002ab37a23 */ /* 0x100fe200000108c2 */
[----:B------:R-:W1:Y:S01]  /*2230*/  MUFU.EX2 R184, R184 ;  /* 0x000000b800b87308 */ /* 0x000e620000000800 */
[----:B------:R-:W-:Y:S01]  /*2240*/  FFMA.FTZ R2, R43, c[0x0][0x23c], -R194 ;  /* 0x00008f002b027a23 */ /* 0x000fe200000108c2 */
[----:B------:R-:W2:Y:S01]  /*2250*/  LDSM.16.MT88.4 R44, [R212+0x9400] ;  /* 0x00940000d42c783b */ /* 0x000ea20000004200 */
[--C-:B------:R-:W-:Y:S02]  /*2260*/  FFMA.FTZ R173, R173, c[0x0][0x23c], -R195.reuse ;  /* 0x00008f00adad7a23 */ /* 0x100fe400000108c3 */
[----:B------:R-:W-:Y:S01]  /*2270*/  HMMA.16816.F32 R156, R132, R68, RZ ;  /* 0x00000044849c723c */ /* 0x000fe200000018ff */
[----:B------:R-:W3:Y:S01]  /*2280*/  LDSM.16.MT88.4 R40, [R213+0xa400] ;  /* 0x00a40000d528783b */ /* 0x000ee20000004200 */
[--C-:B------:R-:W-:Y:S01]  /*2290*/  FFMA.FTZ R64, R64, c[0x0][0x23c], -R195.reuse ;  /* 0x00008f0040407a23 */ /* 0x100fe200000108c3 */
[----:B------:R-:W-:Y:S01]  /*22a0*/  MUFU.EX2 R181, R181 ;  /* 0x000000b500b57308 */ /* 0x000fe20000000800 */
[----:B------:R-:W-:-:S02]  /*22b0*/  FFMA.FTZ R65, R65, c[0x0][0x23c], -R195 ;  /* 0x00008f0041417a23 */ /* 0x000fc400000108c3 */
[--C-:B------:R-:W-:Y:S02]  /*22c0*/  FFMA.FTZ R174, R174, c[0x0][0x23c], -R194.reuse ;  /* 0x00008f00aeae7a23 */ /* 0x100fe400000108c2 */
[C---:B------:R-:W-:Y:S01]  /*22d0*/  HMMA.16816.F32 R76, R132.reuse, R84, RZ ;  /* 0x00000054844c723c */ /* 0x040fe200000018ff */
[--C-:B------:R-:W-:Y:S02]  /*22e0*/  FFMA.FTZ R175, R175, c[0x0][0x23c], -R194.reuse ;  /* 0x00008f00afaf7a23 */ /* 0x100fe400000108c2 */
[----:B------:R-:W4:Y:S01]  /*22f0*/  MUFU.EX2 R180, R180 ;  /* 0x000000b400b47308 */ /* 0x000f220000000800 */
[----:B-1----:R-:W-:Y:S01]  /*2300*/  F2FP.PACK_AB R136, R184, R185 ;  /* 0x000000b9b888723e */ /* 0x002fe200000000ff */
[--C-:B------:R-:W-:Y:S02]  /*2310*/  FFMA.FTZ R66, R66, c[0x0][0x23c], -R194.reuse ;  /* 0x00008f0042427a23 */ /* 0x100fe400000108c2 */
[----:B------:R-:W-:Y:S01]  /*2320*/  FFMA.FTZ R67, R67, c[0x0][0x23c], -R194 ;  /* 0x00008f0043437a23 */ /* 0x000fe200000108c2 */
[----:B------:R-:W-:Y:S01]  /*2330*/  HMMA.16816.F32 R92, R132, R100, RZ ;  /* 0x00000064845c723c */ /* 0x000fe200000018ff */
[----:B------:R-:W-:-:S02]  /*2340*/  FFMA.FTZ R52, R52, c[0x0][0x23c], -R195 ;  /* 0x00008f0034347a23 */ /* 0x000fc400000108c3 */
[----:B------:R-:W-:Y:S01]  /*2350*/  MUFU.EX2 R183, R183 ;  /* 0x000000b700b77308 */ /* 0x000fe20000000800 */
[--C-:B------:R-:W-:Y:S02]  /*2360*/  FFMA.FTZ R53, R53, c[0x0][0x23c], -R195.reuse ;  /* 0x00008f0035357a23 */ /* 0x100fe400000108c3 */
[--C-:B------:R-:W-:Y:S02]  /*2370*/  FFMA.FTZ R48, R48, c[0x0][0x23c], -R195.reuse ;  /* 0x00008f0030307a23 */ /* 0x100fe400000108c3 */
[----:B------:R-:W-:Y:S01]  /*2380*/  HMMA.16816.F32 R104, R132, R112, RZ ;  /* 0x000000708468723c */ /* 0x000fe200000018ff */
[----:B------:R-:W-:Y:S02]  /*2390*/  FFMA.FTZ R49, R49, c[0x0][0x23c], -R195 ;  /* 0x00008f0031317a23 */ /* 0x000fe400000108c3 */
[----:B------:R-:W1:Y:S01]  /*23a0*/  MUFU.EX2 R182, R182 ;  /* 0x000000b600b67308 */ /* 0x000e620000000800 */
[----:B----4-:R-:W-:Y:S01]  /*23b0*/  F2FP.PACK_AB R138, R180, R181 ;  /* 0x000000b5b48a723e */ /* 0x010fe200000000ff */
[----:B------:R-:W-:-:S02]  /*23c0*/  FFMA.FTZ R54, R54, c[0x0][0x23c], -R194 ;  /* 0x00008f0036367a23 */ /* 0x000fc400000108c2 */
[--C-:B------:R-:W-:Y:S01]  /*23d0*/  FFMA.FTZ R55, R55, c[0x0][0x23c], -R194.reuse ;  /* 0x00008f0037377a23 */ /* 0x100fe200000108c2 */
[C---:B------:R-:W-:Y:S01]  /*23e0*/  HMMA.16816.F32 R116, R132.reuse, R124, RZ ;  /* 0x0000007c8474723c */ /* 0x040fe200000018ff */
[--C-:B------:R-:W-:Y:S02]  /*23f0*/  FFMA.FTZ R50, R50, c[0x0][0x23c], -R194.reuse ;  /* 0x00008f0032327a23 */ /* 0x100fe400000108c2 */
[----:B------:R-:W-:Y:S01]  /*2400*/  MUFU.EX2 R179, R179 ;  /* 0x000000b300b37308 */ /* 0x000fe20000000800 */
[----:B------:R-:W-:Y:S02]  /*2410*/  FFMA.FTZ R51, R51, c[0x0][0x23c], -R194 ;  /* 0x00008f0033337a23 */ /* 0x000fe400000108c2 */
[----:B------:R-:W-:Y:S02]  /*2420*/  FADD.FTZ R184, R185, R184 ;  /* 0x000000b8b9b87221 */ /* 0x000fe40000010000 */
[----:B------:R-:W-:Y:S01]  /*2430*/  HMMA.16816.F32 R128, R132, R4, RZ ;  /* 0x000000048480723c */ /* 0x000fe200000018ff */
[----:B------:R-:W-:-:S02]  /*2440*/  FADD.FTZ R178, R169, R178 ;  /* 0x000000b2a9b27221 */ /* 0x000fc40000010000 */
[----:B------:R-:W4:Y:S01]  /*2450*/  MUFU.EX2 R2, R2 ;  /* 0x0000000200027308 */ /* 0x000f220000000800 */
[----:B-1----:R-:W-:Y:S01]  /*2460*/  F2FP.PACK_AB R137, R182, R183 ;  /* 0x000000b7b689723e */ /* 0x002fe200000000ff */
[----:B------:R-:W-:Y:S02]  /*2470*/  FADD.FTZ R182, R183, R182 ;  /* 0x000000b6b7b67221 */ /* 0x000fe40000010000 */
[----:B------:R-:W-:Y:S01]  /*2480*/  FADD.FTZ R181, R181, R184 ;  /* 0x000000b8b5b57221 */ /* 0x000fe20000010000 */
[----:B------:R-:W-:Y:S01]  /*2490*/  HMMA.16816.F32 R152, R132, R70, RZ ;  /* 0x000000468498723c */ /* 0x000fe200000018ff */
[----:B------:R-:W-:Y:S02]  /*24a0*/  FADD.FTZ R177, R177, R178 ;  /* 0x000000b2b1b17221 */ /* 0x000fe40000010000 */
[----:B------:R-:W-:Y:S01]  /*24b0*/  MUFU.EX2 R187, R187 ;  /* 0x000000bb00bb7308 */ /* 0x000fe20000000800 */
[----:B------:R-:W-:Y:S02]  /*24c0*/  FADD.FTZ R181, R180, R181 ;  /* 0x000000b5b4b57221 */ /* 0x000fe40000010000 */
[----:B------:R-:W-:-:S02]  /*24d0*/  FADD.FTZ R0, R0, R177 ;  /* 0x000000b100007221 */ /* 0x000fc40000010000 */
[C---:B------:R-:W-:Y:S01]  /*24e0*/  HMMA.16816.F32 R80, R132.reuse, R86, RZ ;  /* 0x000000568450723c */ /* 0x040fe200000018ff */
[----:B------:R-:W-:Y:S01]  /*24f0*/  FFMA.FTZ R237, R33, c[0x0][0x23c], -R195 ;  /* 0x00008f0021ed7a23 */ /* 0x000fe200000108c3 */
[----:B----4-:R-:W-:Y:S01]  /*2500*/  F2FP.PACK_AB R139, R2, R179 ;  /* 0x000000b3028b723e */ /* 0x010fe200000000ff */
[----:B------:R-:W1:Y:S01]  /*2510*/  MUFU.EX2 R186, R186 ;  /* 0x000000ba00ba7308 */ /* 0x000e620000000800 */
[----:B------:R-:W-:Y:S02]  /*2520*/  FADD.FTZ R179, R179, R182 ;  /* 0x000000b6b3b37221 */ /* 0x000fe40000010000 */
[----:B------:R-:W-:Y:S02]  /*2530*/  FFMA.FTZ R33, R38, c[0x0][0x23c], -R194 ;  /* 0x00008f0026217a23 */ /* 0x000fe400000108c2 */
[----:B------:R-:W-:Y:S01]  /*2540*/  HMMA.16816.F32 R96, R132, R102, RZ ;  /* 0x000000668460723c */ /* 0x000fe200000018ff */
[----:B------:R-:W-:Y:S02]  /*2550*/  FADD.FTZ R179, R2, R179 ;  /* 0x000000b302b37221 */ /* 0x000fe40000010000 */
[--C-:B------:R-:W-:Y:S01]  /*2560*/  FFMA.FTZ R36, R36, c[0x0][0x23c], -R195.reuse ;  /* 0x00008f0024247a23 */ /* 0x100fe200000108c3 */
[----:B------:R-:W-:Y:S01]  /*2570*/  MUFU.EX2 R188, R188 ;  /* 0x000000bc00bc7308 */ /* 0x000fe20000000800 */
[----:B------:R-:W-:-:S02]  /*2580*/  FFMA.FTZ R37, R37, c[0x0][0x23c], -R195 ;  /* 0x00008f0025257a23 */ /* 0x000fc400000108c3 */
[--C-:B------:R-:W-:Y:S01]  /*2590*/  FFMA.FTZ R38, R39, c[0x0][0x23c], -R194.reuse ;  /* 0x00008f0027267a23 */ /* 0x100fe200000108c2 */
[----:B------:R-:W-:Y:S01]  /*25a0*/  HMMA.16816.F32 R108, R132, R114, RZ ;  /* 0x00000072846c723c */ /* 0x000fe200000018ff */
[----:B------:R-:W-:Y:S02]  /*25b0*/  FFMA.FTZ R32, R32, c[0x0][0x23c], -R195 ;  /* 0x00008f0020207a23 */ /* 0x000fe400000108c3 */
[--C-:B------:R-:W-:Y:S01]  /*25c0*/  FFMA.FTZ R34, R34, c[0x0][0x23c], -R194.reuse ;  /* 0x00008f0022227a23 */ /* 0x100fe200000108c2 */
[----:B------:R-:W-:Y:S01]  /*25d0*/  MUFU.EX2 R189, R189 ;  /* 0x000000bd00bd7308 */ /* 0x000fe20000000800 */
[----:B------:R-:W-:-:S03]  /*25e0*/  FFMA.FTZ R35, R35, c[0x0][0x23c], -R194 ;  /* 0x00008f0023237a23 */ /* 0x000fc600000108c2 */
[C---:B------:R-:W-:Y:S04]  /*25f0*/  HMMA.16816.F32 R120, R132.reuse, R126, RZ ;  /* 0x0000007e8478723c */ /* 0x040fe800000018ff */
[----:B------:R-:W-:Y:S04]  /*2600*/  MUFU.EX2 R191, R191 ;  /* 0x000000bf00bf7308 */ /* 0x000fe80000000800 */
[----:B------:R-:W-:Y:S04]  /*2610*/  HMMA.16816.F32 R132, R132, R6, RZ ;  /* 0x000000068484723c */ /* 0x000fe800000018ff */
[----:B------:R-:W4:Y:S04]  /*2620*/  MUFU.EX2 R190, R190 ;  /* 0x000000be00be7308 */ /* 0x000f280000000800 */
[C---:B------:R-:W-:Y:S04]  /*2630*/  HMMA.16816.F32 R160, R136.reuse, R68, RZ ;  /* 0x0000004488a0723c */ /* 0x040fe800000018ff */
[----:B------:R-:W-:Y:S04]  /*2640*/  MUFU.EX2 R192, R192 ;  /* 0x000000c000c07308 */ /* 0x000fe80000000800 */
[C---:B------:R-:W-:Y:S04]  /*2650*/  HMMA.16816.F32 R68, R136.reuse, R70, RZ ;  /* 0x000000468844723c */ /* 0x040fe800000018ff */
[----:B------:R-:W5:Y:S04]  /*2660*/  MUFU.EX2 R193, R193 ;  /* 0x000000c100c17308 */ /* 0x000f680000000800 */
[C---:B------:R-:W-:Y:S04]  /*2670*/  HMMA.16816.F32 R72, R136.reuse, R84, RZ ;  /* 0x000000548848723c */ /* 0x040fe800000018ff */
[----:B------:R-:W-:Y:S04]  /*2680*/  MUFU.EX2 R172, R172 ;  /* 0x000000ac00ac7308 */ /* 0x000fe80000000800 */
[C---:B------:R-:W-:Y:S04]  /*2690*/  HMMA.16816.F32 R88, R136.reuse, R100, RZ ;  /* 0x000000648858723c */ /* 0x040fe800000018ff */
[----:B------:R-:W1:Y:S04]  /*26a0*/  MUFU.EX2 R173, R173 ;  /* 0x000000ad00ad7308 */ /* 0x000e680000000800 */
[C---:B------:R-:W-:Y:S04]  /*26b0*/  HMMA.16816.F32 R148, R136.reuse, R112, RZ ;  /* 0x000000708894723c */ /* 0x040fe800000018ff */
[----:B------:R-:W-:Y:S04]  /*26c0*/  MUFU.EX2 R64, R64 ;  /* 0x0000004000407308 */ /* 0x000fe80000000800 */
[C---:B------:R-:W-:Y:S04]  /*26d0*/  HMMA.16816.F32 R144, R136.reuse, R124, RZ ;  /* 0x0000007c8890723c */ /* 0x040fe800000018ff */
[----:B------:R-:W-:Y:S04]  /*26e0*/  MUFU.EX2 R65, R65 ;  /* 0x0000004100417308 */ /* 0x000fe80000000800 */
[C---:B------:R-:W-:Y:S04]  /*26f0*/  HMMA.16816.F32 R140, R136.reuse, R4, RZ ;  /* 0x00000004888c723c */ /* 0x040fe800000018ff */
[----:B------:R-:W-:Y:S03]  /*2700*/  MUFU.EX2 R174, R174 ;  /* 0x000000ae00ae7308 */ /* 0x000fe60000000800 */
[----:B-1----:R-:W-:Y:S01]  /*2710*/  F2FP.PACK_AB R4, R186, R187 ;  /* 0x000000bbba04723e */ /* 0x002fe200000000ff */
[----:B------:R-:W-:Y:S01]  /*2720*/  HMMA.16816.F32 R84, R136, R86, RZ ;  /* 0x000000568854723c */ /* 0x000fe200000018ff */
[----:B----4-:R-:W-:Y:S01]  /*2730*/  F2FP.PACK_AB R5, R190, R191 ;  /* 0x000000bfbe05723e */ /* 0x010fe200000000ff */
[----:B------:R-:W-:-:S02]  /*2740*/  FADD.FTZ R187, R187, R170 ;  /* 0x000000aabbbb7221 */ /* 0x000fc40000010000 */
[----:B------:R-:W1:Y:S01]  /*2750*/  MUFU.EX2 R175, R175 ;  /* 0x000000af00af7308 */ /* 0x000e620000000800 */
[----:B------:R-:W-:Y:S02]  /*2760*/  FADD.FTZ R191, R191, R0 ;  /* 0x00000000bfbf7221 */ /* 0x000fe40000010000 */
[----:B------:R-:W-:Y:S01]  /*2770*/  FADD.FTZ R187, R186, R187 ;  /* 0x000000bbbabb7221 */ /* 0x000fe20000010000 */
[----:B------:R-:W-:Y:S01]  /*2780*/  HMMA.16816.F32 R100, R136, R102, RZ ;  /* 0x000000668864723c */ /* 0x000fe200000018ff */
[----:B------:R-:W-:-:S03]  /*2790*/  FADD.FTZ R191, R190, R191 ;  /* 0x000000bfbebf7221 */ /* 0x000fc60000010000 */
[----:B------:R-:W-:Y:S04]  /*27a0*/  MUFU.EX2 R66, R66 ;  /* 0x0000004200427308 */ /* 0x000fe80000000800 */
[C---:B------:R-:W-:Y:S04]  /*27b0*/  HMMA.16816.F32 R112, R136.reuse, R114, RZ ;  /* 0x000000728870723c */ /* 0x040fe800000018ff */
[----:B------:R-:W4:Y:S04]  /*27c0*/  MUFU.EX2 R67, R67 ;  /* 0x0000004300437308 */ /* 0x000f280000000800 */
[C---:B------:R-:W-:Y:S04]  /*27d0*/  HMMA.16816.F32 R124, R136.reuse, R126, RZ ;  /* 0x0000007e887c723c */ /* 0x040fe800000018ff */
[----:B------:R-:W-:Y:S04]  /*27e0*/  MUFU.EX2 R198, R198 ;  /* 0x000000c600c67308 */ /* 0x000fe80000000800 */
[----:B------:R-:W-:Y:S04]  /*27f0*/  HMMA.16816.F32 R136, R136, R6, RZ ;  /* 0x000000068888723c */ /* 0x000fe800000018ff */
[----:B------:R-:W-:Y:S03]  /*2800*/  MUFU.EX2 R199, R199 ;  /* 0x000000c700c77308 */ /* 0x000fe60000000800 */
[----:B------:R-:W-:Y:S01]  /*2810*/  F2FP.PACK_AB R6, R189, R188 ;  /* 0x000000bcbd06723e */ /* 0x000fe200000000ff */
[----:B------:R-:W-:Y:S01]  /*2820*/  FADD.FTZ R188, R188, R187 ;  /* 0x000000bbbcbc7221 */ /* 0x000fe20000010000 */
[----:B-----5:R-:W-:Y:S01]  /*2830*/  F2FP.PACK_AB R7, R193, R192 ;  /* 0x000000c0c107723e */ /* 0x020fe200000000ff */
[----:B------:R-:W-:-:S02]  /*2840*/  FADD.FTZ R192, R192, R191 ;  /* 0x000000bfc0c07221 */ /* 0x000fc40000010000 */
[----:B------:R-:W-:Y:S01]  /*2850*/  MUFU.EX2 R52, R52 ;  /* 0x0000003400347308 */ /* 0x000fe20000000800 */
[----:B------:R-:W-:Y:S02]  /*2860*/  FADD.FTZ R189, R189, R188 ;  /* 0x000000bcbdbd7221 */ /* 0x000fe40000010000 */
[----:B------:R-:W-:Y:S01]  /*2870*/  FADD.FTZ R193, R193, R192 ;  /* 0x000000c0c1c17221 */ /* 0x000fe20000010000 */
[C---:B------:R-:W-:Y:S04]  /*2880*/  HMMA.16816.F32 R156, R4.reuse, R60, R156 ;  /* 0x0000003c049c723c */ /* 0x040fe8000000189c */
[----:B------:R-:W-:Y:S04]  /*2890*/  MUFU.EX2 R53, R53 ;  /* 0x0000003500357308 */ /* 0x000fe80000000800 */
[C---:B--2---:R-:W-:Y:S04]  /*28a0*/  HMMA.16816.F32 R76, R4.reuse, R44, R76 ;  /* 0x0000002c044c723c */ /* 0x044fe8000000184c */
[----:B------:R-:W-:Y:S04]  /*28b0*/  MUFU.EX2 R48, R48 ;  /* 0x0000003000307308 */ /* 0x000fe80000000800 */
[C---:B---3--:R-:W-:Y:S04]  /*28c0*/  HMMA.16816.F32 R92, R4.reuse, R40, R92 ;  /* 0x00000028045c723c */ /* 0x048fe8000000185c */
[----:B------:R-:W-:Y:S04]  /*28d0*/  MUFU.EX2 R49, R49 ;  /* 0x0000003100317308 */ /* 0x000fe80000000800 */
[C---:B------:R-:W-:Y:S04]  /*28e0*/  HMMA.16816.F32 R104, R4.reuse, R24, R104 ;  /* 0x000000180468723c */ /* 0x040fe80000001868 */
        /* <DEDUP_REMOVED lines=15> */
[----:B------:R-:W-:Y:S04]  /*29e0*/  HMMA.16816.F32 R132, R4, R58, R132 ;  /* 0x0000003a0484723c */ /* 0x000fe80000001884 */
[----:B------:R-:W-:Y:S03]  /*29f0*/  MUFU.EX2 R33, R33 ;  /* 0x0000002100217308 */ /* 0x000fe60000000800 */
[----:B------:R-:W-:Y:S01]  /*2a00*/  F2FP.PACK_AB R4, R173, R172 ;  /* 0x000000acad04723e */ /* 0x000fe200000000ff */
[----:B------:R-:W-:Y:S01]  /*2a10*/  FADD.FTZ R172, R172, R181 ;  /* 0x000000b5acac7221 */ /* 0x000fe20000010000 */
[----:B-1----:R-:W-:Y:S01]  /*2a20*/  F2FP.PACK_AB R5, R175, R174 ;  /* 0x000000aeaf05723e */ /* 0x002fe200000000ff */
[----:B------:R-:W-:Y:S01]  /*2a30*/  FADD.FTZ R174, R174, R179 ;  /* 0x000000b3aeae7221 */ /* 0x000fe20000010000 */
[----:B------:R-:W-:Y:S01]  /*2a40*/  F2FP.PACK_AB R6, R65, R64 ;  /* 0x000000404106723e */ /* 0x000fe200000000ff */
[----:B------:R-:W-:Y:S01]  /*2a50*/  FADD.FTZ R173, R173, R172 ;  /* 0x000000acadad7221 */ /* 0x000fe20000010000 */
[----:B----4-:R-:W-:Y:S01]  /*2a60*/  F2FP.PACK_AB R7, R67, R66 ;  /* 0x000000424307723e */ /* 0x010fe200000000ff */
[----:B------:R-:W-:Y:S01]  /*2a70*/  FADD.FTZ R175, R175, R174 ;  /* 0x000000aeafaf7221 */ /* 0x000fe20000010000 */
[----:B------:R-:W-:Y:S01]  /*2a80*/  MUFU.EX2 R38, R38 ;  /* 0x0000002600267308 */ /* 0x000fe20000000800 */
[----:B------:R-:W-:-:S02]  /*2a90*/  FADD.FTZ R64, R64, R173 ;  /* 0x000000ad40407221 */ /* 0x000fc40000010000 */
[----:B------:R-:W-:Y:S02]  /*2aa0*/  FADD.FTZ R66, R66, R175 ;  /* 0x000000af42427221 */ /* 0x000fe40000010000 */
[C---:B------:R-:W-:Y:S01]  /*2ab0*/  HMMA.16816.F32 R160, R4.reuse, R60, R160 ;  /* 0x0000003c04a0723c */ /* 0x040fe200000018a0 */
[----:B------:R-:W-:Y:S02]  /*2ac0*/  FADD.FTZ R65, R65, R64 ;  /* 0x0000004041417221 */ /* 0x000fe40000010000 */
[----:B------:R-:W-:Y:S01]  /*2ad0*/  FADD.FTZ R67, R67, R66 ;  /* 0x0000004243437221 */ /* 0x000fe20000010000 */
[----:B------:R-:W-:Y:S03]  /*2ae0*/  MUFU.EX2 R32, R32 ;  /* 0x0000002000207308 */ /* 0x000fe60000000800 */
[--C-:B------:R-:W-:Y:S01]  /*2af0*/  FFMA.FTZ R60, R28, c[0x0][0x23c], -R197.reuse ;  /* 0x00008f001c3c7a23 */ /* 0x100fe200000108c5 */
[----:B------:R-:W-:Y:S01]  /*2b00*/  HMMA.16816.F32 R140, R4, R56, R140 ;  /* 0x00000038048c723c */ /* 0x000fe2000000188c */
[----:B------:R-:W-:-:S03]  /*2b10*/  FFMA.FTZ R61, R29, c[0x0][0x23c], -R197 ;  /* 0x00008f001d3d7a23 */ /* 0x000fc600000108c5 */
[----:B------:R-:W-:Y:S03]  /*2b20*/  MUFU.EX2 R237, R237 ;  /* 0x000000ed00ed7308 */ /* 0x000fe60000000800 */
[--C-:B------:R-:W-:Y:S01]  /*2b30*/  FFMA.FTZ R56, R8, c[0x0][0x23c], -R197.reuse ;  /* 0x00008f0008387a23 */ /* 0x100fe200000108c5 */
[C---:B------:R-:W-:Y:S01]  /*2b40*/  HMMA.16816.F32 R68, R4.reuse, R62, R68 ;  /* 0x0000003e0444723c */ /* 0x040fe20000001844 */
[----:B------:R-:W-:Y:S02]  /*2b50*/  FFMA.FTZ R57, R9, c[0x0][0x23c], -R197 ;  /* 0x00008f0009397a23 */ /* 0x000fe400000108c5 */
[----:B------:R-:W-:Y:S01]  /*2b60*/  LDSM.16.MT88.4 R8, [R212+0xb800] ;  /* 0x00b80000d408783b */ /* 0x000fe20000004200 */
[----:B------:R-:W-:Y:S03]  /*2b70*/  MUFU.EX2 R60, R60 ;  /* 0x0000003c003c7308 */ /* 0x000fe60000000800 */
[--C-:B------:R-:W-:Y:S01]  /*2b80*/  FFMA.FTZ R62, R30, c[0x0][0x23c], -R196.reuse ;  /* 0x00008f001e3e7a23 */ /* 0x100fe200000108c4 */
[----:B------:R-:W-:Y:S01]  /*2b90*/  HMMA.16816.F32 R72, R4, R44, R72 ;  /* 0x0000002c0448723c */ /* 0x000fe20000001848 */
[----:B------:R-:W-:-:S02]  /*2ba0*/  FFMA.FTZ R63, R31, c[0x0][0x23c], -R196 ;  /* 0x00008f001f3f7a23 */ /* 0x000fc400000108c4 */
[----:B------:R-:W-:Y:S01]  /*2bb0*/  LDSM.16.MT88.4 R28, [R213+0xa800] ;  /* 0x00a80000d51c783b */ /* 0x000fe20000004200 */
[----:B------:R-:W1:Y:S04]  /*2bc0*/  MUFU.EX2 R61, R61 ;  /* 0x0000003d003d7308 */ /* 0x000e680000000800 */
[C---:B------:R-:W-:Y:S04]  /*2bd0*/  HMMA.16816.F32 R88, R4.reuse, R40, R88 ;  /* 0x000000280458723c */ /* 0x040fe80000001858 */
[----:B------:R-:W-:Y:S04]  /*2be0*/  MUFU.EX2 R56, R56 ;  /* 0x0000003800387308 */ /* 0x000fe80000000800 */
[C---:B------:R-:W-:Y:S04]  /*2bf0*/  HMMA.16816.F32 R148, R4.reuse, R24, R148 ;  /* 0x000000180494723c */ /* 0x040fe80000001894 */
[----:B------:R-:W-:Y:S04]  /*2c00*/  MUFU.EX2 R57, R57 ;  /* 0x0000003900397308 */ /* 0x000fe80000000800 */
[C---:B------:R-:W-:Y:S04]  /*2c10*/  HMMA.16816.F32 R144, R4.reuse, R16, R144 ;  /* 0x000000100490723c */ /* 0x040fe80000001890 */
[----:B------:R-:W-:Y:S04]  /*2c20*/  MUFU.EX2 R62, R62 ;  /* 0x0000003e003e7308 */ /* 0x000fe80000000800 */
[C---:B------:R-:W-:Y:S01]  /*2c30*/  HMMA.16816.F32 R84, R4.reuse, R46, R84 ;  /* 0x0000002e0454723c */ /* 0x040fe20000001854 */
[----:B------:R-:W2:Y:S03]  /*2c40*/  LDSM.16.MT88.4 R44, [R213+0x9800] ;  /* 0x00980000d52c783b */ /* 0x000ea60000004200 */
[----:B------:R-:W3:Y:S04]  /*2c50*/  MUFU.EX2 R63, R63 ;  /* 0x0000003f003f7308 */ /* 0x000ee80000000800 */
[C---:B------:R-:W-:Y:S01]  /*2c60*/  HMMA.16816.F32 R100, R4.reuse, R42, R100 ;  /* 0x0000002a0464723c */ /* 0x040fe20000001864 */
[----:B------:R-:W4:Y:S03]  /*2c70*/  LDSM.16.MT88.4 R40, [R212+0x9800] ;  /* 0x00980000d428783b */ /* 0x000f260000004200 */
[----:B------:R-:W-:Y:S04]  /*2c80*/  MUFU.EX2 R34, R34 ;  /* 0x0000002200227308 */ /* 0x000fe80000000800 */
[C---:B------:R-:W-:Y:S01]  /*2c90*/  HMMA.16816.F32 R112, R4.reuse, R26, R112 ;  /* 0x0000001a0470723c */ /* 0x040fe20000001870 */
[----:B------:R-:W5:Y:S03]  /*2ca0*/  LDSM.16.MT88.4 R24, [R212+0xa800] ;  /* 0x00a80000d418783b */ /* 0x000f660000004200 */
[----:B------:R-:W-:Y:S04]  /*2cb0*/  MUFU.EX2 R35, R35 ;  /* 0x0000002300237308 */ /* 0x000fe80000000800 */
[C---:B------:R-:W-:Y:S01]  /*2cc0*/  HMMA.16816.F32 R124, R4.reuse, R18, R124 ;  /* 0x00000012047c723c */ /* 0x040fe2000000187c */
[----:B------:R-:W5:Y:S07]  /*2cd0*/  LDSM.16.MT88.4 R16, [R213+0xb800] ;  /* 0x00b80000d510783b */ /* 0x000f6e0000004200 */
[----:B------:R-:W-:Y:S07]  /*2ce0*/  HMMA.16816.F32 R136, R4, R58, R136 ;  /* 0x0000003a0488723c */ /* 0x000fee0000001888 */
[----:B-1----:R-:W-:Y:S01]  /*2cf0*/  F2FP.PACK_AB R4, R61, R60 ;  /* 0x0000003c3d04723e */ /* 0x002fe200000000ff */
[----:B------:R-:W-:Y:S01]  /*2d00*/  FADD.FTZ R60, R60, R189 ;  /* 0x000000bd3c3c7221 */ /* 0x000fe20000010000 */
[----:B---3--:R-:W-:Y:S01]  /*2d10*/  F2FP.PACK_AB R5, R63, R62 ;  /* 0x0000003e3f05723e */ /* 0x008fe200000000ff */
[----:B------:R-:W-:Y:S01]  /*2d20*/  FADD.FTZ R62, R62, R193 ;  /* 0x000000c13e3e7221 */ /* 0x000fe20000010000 */
[----:B------:R-:W-:Y:S01]  /*2d30*/  F2FP.PACK_AB R6, R57, R56 ;  /* 0x000000383906723e */ /* 0x000fe200000000ff */
[----:B------:R-:W-:Y:S01]  /*2d40*/  FADD.FTZ R61, R61, R60 ;  /* 0x0000003c3d3d7221 */ /* 0x000fe20000010000 */
[----:B------:R-:W-:Y:S01]  /*2d50*/  F2FP.PACK_AB R7, R199, R198 ;  /* 0x000000c6c707723e */ /* 0x000fe200000000ff */
[----:B------:R-:W-:-:S02]  /*2d60*/  FADD.FTZ R63, R63, R62 ;  /* 0x0000003e3f3f7221 */ /* 0x000fc40000010000 */
[----:B------:R-:W-:Y:S02]  /*2d70*/  FADD.FTZ R56, R56, R61 ;  /* 0x0000003d38387221 */ /* 0x000fe40000010000 */
[----:B------:R-:W-:Y:S02]  /*2d80*/  FADD.FTZ R198, R198, R63 ;  /* 0x0000003fc6c67221 */ /* 0x000fe40000010000 */
[----:B--2---:R-:W-:Y:S01]  /*2d90*/  HMMA.16816.F32 R156, R4, R44, R156 ;  /* 0x0000002c049c723c */ /* 0x004fe2000000189c */
[----:B------:R-:W-:Y:S02]  /*2da0*/  FADD.FTZ R57, R57, R56 ;  /* 0x0000003839397221 */ /* 0x000fe40000010000 */
[----:B------:R-:W-:-:S05]  /*2db0*/  FADD.FTZ R198, R199, R198 ;  /* 0x000000c6c7c67221 */ /* 0x000fca0000010000 */
[C---:B----4-:R-:W-:Y:S08]  /*2dc0*/  HMMA.16816.F32 R76, R4.reuse, R40, R76 ;  /* 0x00000028044c723c */ /* 0x050ff0000000184c */
[C---:B------:R-:W-:Y:S08]  /*2dd0*/  HMMA.16816.F32 R92, R4.reuse, R28, R92 ;  /* 0x0000001c045c723c */ /* 0x040ff0000000185c */
[C---:B-----5:R-:W-:Y:S08]  /*2de0*/  HMMA.16816.F32 R104, R4.reuse, R24, R104 ;  /* 0x000000180468723c */ /* 0x060ff00000001868 */
[C---:B------:R-:W-:Y:S08]  /*2df0*/  HMMA.16816.F32 R116, R4.reuse, R16, R116 ;  /* 0x000000100474723c */ /* 0x040ff00000001874 */
[C---:B------:R-:W-:Y:S08]  /*2e00*/  HMMA.16816.F32 R128, R4.reuse, R8, R128 ;  /* 0x000000080480723c */ /* 0x040ff00000001880 */
[C---:B------:R-:W-:Y:S08]  /*2e10*/  HMMA.16816.F32 R152, R4.reuse, R46, R152 ;  /* 0x0000002e0498723c */ /* 0x040ff00000001898 */
[C---:B------:R-:W-:Y:S08]  /*2e20*/  HMMA.16816.F32 R80, R4.reuse, R42, R80 ;  /* 0x0000002a0450723c */ /* 0x040ff00000001850 */
[C---:B------:R-:W-:Y:S08]  /*2e30*/  HMMA.16816.F32 R96, R4.reuse, R30, R96 ;  /* 0x0000001e0460723c */ /* 0x040ff00000001860 */
[C---:B------:R-:W-:Y:S08]  /*2e40*/  HMMA.16816.F32 R108, R4.reuse, R26, R108 ;  /* 0x0000001a046c723c */ /* 0x040ff0000000186c */
[C---:B------:R-:W-:Y:S08]  /*2e50*/  HMMA.16816.F32 R120, R4.reuse, R18, R120 ;  /* 0x000000120478723c */ /* 0x040ff00000001878 */
[----:B------:R-:W-:Y:S07]  /*2e60*/  HMMA.16816.F32 R132, R4, R10, R132 ;  /* 0x0000000a0484723c */ /* 0x000fee0000001884 */
[----:B------:R-:W-:Y:S01]  /*2e70*/  F2FP.PACK_AB R4, R53, R52 ;  /* 0x000000343504723e */ /* 0x000fe200000000ff */
[----:B------:R-:W-:Y:S01]  /*2e80*/  FADD.FTZ R52, R52, R65 ;  /* 0x0000004134347221 */ /* 0x000fe20000010000 */
[----:B------:R-:W-:Y:S01]  /*2e90*/  F2FP.PACK_AB R5, R55, R54 ;  /* 0x000000363705723e */ /* 0x000fe200000000ff */
[----:B------:R-:W-:Y:S01]  /*2ea0*/  FADD.FTZ R54, R54, R67 ;  /* 0x0000004336367221 */ /* 0x000fe20000010000 */
[----:B------:R-:W-:Y:S01]  /*2eb0*/  F2FP.PACK_AB R6, R49, R48 ;  /* 0x000000303106723e */ /* 0x000fe200000000ff */
[----:B------:R-:W-:Y:S01]  /*2ec0*/  FADD.FTZ R53, R53, R52 ;  /* 0x0000003435357221 */ /* 0x000fe20000010000 */
[----:B------:R-:W-:Y:S01]  /*2ed0*/  F2FP.PACK_AB R7, R51, R50 ;  /* 0x000000323307723e */ /* 0x000fe200000000ff */
[----:B------:R-:W-:-:S02]  /*2ee0*/  FADD.FTZ R55, R55, R54 ;  /* 0x0000003637377221 */ /* 0x000fc40000010000 */
[----:B------:R-:W-:Y:S02]  /*2ef0*/  FADD.FTZ R48, R48, R53 ;  /* 0x0000003530307221 */ /* 0x000fe40000010000 */
[----:B------:R-:W-:Y:S02]  /*2f00*/  FADD.FTZ R50, R50, R55 ;  /* 0x0000003732327221 */ /* 0x000fe40000010000 */
[----:B------:R-:W-:Y:S01]  /*2f10*/  HMMA.16816.F32 R160, R4, R44, R160 ;  /* 0x0000002c04a0723c */ /* 0x000fe200000018a0 */
[----:B------:R-:W-:Y:S02]  /*2f20*/  FADD.FTZ R49, R49, R48 ;  /* 0x0000003031317221 */ /* 0x000fe40000010000 */
[----:B------:R-:W-:-:S04]  /*2f30*/  FADD.FTZ R50, R51, R50 ;  /* 0x0000003233327221 */ /* 0x000fc80000010000 */
[--C-:B------:R-:W-:Y:S01]  /*2f40*/  FFMA.FTZ R44, R23, c[0x0][0x23c], -R196.reuse ;  /* 0x00008f00172c7a23 */ /* 0x100fe200000108c4 */
[C---:B------:R-:W-:Y:S05]  /*2f50*/  HMMA.16816.F32 R68, R4.reuse, R46, R68 ;  /* 0x0000002e0444723c */ /* 0x040fea0000001844 */
[----:B------:R-:W-:Y:S02]  /*2f60*/  MUFU.EX2 R44, R44 ;  /* 0x0000002c002c7308 */ /* 0x000fe40000000800 */
[----:B------:R-:W-:Y:S01]  /*2f70*/  FFMA.FTZ R46, R14, c[0x0][0x23c], -R196 ;  /* 0x00008f000e2e7a23 */ /* 0x000fe200000108c4 */
[C---:B------:R-:W-:Y:S05]  /*2f80*/  HMMA.16816.F32 R72, R4.reuse, R40, R72 ;  /* 0x000000280448723c */ /* 0x040fea0000001848 */
[----:B------:R-:W-:Y:S02]  /*2f90*/  MUFU.EX2 R46, R46 ;  /* 0x0000002e002e7308 */ /* 0x000fe40000000800 */
[--C-:B------:R-:W-:Y:S01]  /*2fa0*/  FFMA.FTZ R40, R20, c[0x0][0x23c], -R197.reuse ;  /* 0x00008f0014287a23 */ /* 0x100fe200000108c5 */
[----:B------:R-:W-:Y:S01]  /*2fb0*/  HMMA.16816.F32 R84, R4, R42, R84 ;  /* 0x0000002a0454723c */ /* 0x000fe20000001854 */
[----:B------:R-:W-:-:S04]  /*2fc0*/  FFMA.FTZ R41, R21, c[0x0][0x23c], -R197 ;  /* 0x00008f0015297a23 */ /* 0x000fc800000108c5 */
[----:B------:R-:W-:Y:S02]  /*2fd0*/  MUFU.EX2 R40, R40 ;  /* 0x0000002800287308 */ /* 0x000fe40000000800 */
[----:B------:R-:W-:Y:S01]  /*2fe0*/  FFMA.FTZ R42, R12, c[0x0][0x23c], -R197 ;  /* 0x00008f000c2a7a23 */ /* 0x000fe200000108c5 */
[C---:B------:R-:W-:Y:S01]  /*2ff0*/  HMMA.16816.F32 R88, R4.reuse, R28, R88 ;  /* 0x0000001c0458723c */ /* 0x040fe20000001858 */
[----:B------:R-:W-:Y:S01]  /*3000*/  FFMA.FTZ R43, R22, c[0x0][0x23c], -R196 ;  /* 0x00008f00162b7a23 */ /* 0x000fe200000108c4 */
[----:B------:R-:W-:Y:S03]  /*3010*/  LDSM.16.MT88.4 R12, [R213+0xbc00] ;  /* 0x00bc0000d50c783b */ /* 0x000fe60000004200 */
[----:B------:R-:W1:Y:S01]  /*3020*/  MUFU.EX2 R41, R41 ;  /* 0x0000002900297308 */ /* 0x000e620000000800 */
[----:B------:R-:W-:Y:S02]  /*3030*/  LDSM.16.MT88.4 R20, [R213+0xac00] ;  /* 0x00ac0000d514783b */ /* 0x000fe40000004200 */
[C---:B------:R-:W-:Y:S02]  /*3040*/  HMMA.16816.F32 R100, R4.reuse, R30, R100 ;  /* 0x0000001e0464723c */ /* 0x040fe40000001864 */
[----:B------:R-:W2:Y:S03]  /*3050*/  LDSM.16.MT88.4 R28, [R213+0x9c00] ;  /* 0x009c0000d51c783b */ /* 0x000ea60000004200 */
[----:B------:R-:W-:Y:S03]  /*3060*/  MUFU.EX2 R42, R42 ;  /* 0x0000002a002a7308 */ /* 0x000fe60000000800 */
[C---:B------:R-:W-:Y:S05]  /*3070*/  HMMA.16816.F32 R148, R4.reuse, R24, R148 ;  /* 0x000000180494723c */ /* 0x040fea0000001894 */
[----:B------:R-:W3:Y:S03]  /*3080*/  MUFU.EX2 R43, R43 ;  /* 0x0000002b002b7308 */ /* 0x000ee60000000800 */
[C---:B------:R-:W-:Y:S01]  /*3090*/  HMMA.16816.F32 R112, R4.reuse, R26, R112 ;  /* 0x0000001a0470723c */ /* 0x040fe20000001870 */
[----:B------:R-:W4:Y:S07]  /*30a0*/  LDSM.16.MT88.4 R24, [R212+0x9c00] ;  /* 0x009c0000d418783b */ /* 0x000f2e0000004200 */
[C---:B------:R-:W-:Y:S08]  /*30b0*/  HMMA.16816.F32 R144, R4.reuse, R16, R144 ;  /* 0x000000100490723c */ /* 0x040ff00000001890 */
[C---:B------:R-:W-:Y:S01]  /*30c0*/  HMMA.16816.F32 R124, R4.reuse, R18, R124 ;  /* 0x00000012047c723c */ /* 0x040fe2000000187c */
[----:B------:R-:W5:Y:S07]  /*30d0*/  LDSM.16.MT88.4 R16, [R212+0xac00] ;  /* 0x00ac0000d410783b */ /* 0x000f6e0000004200 */
[C---:B------:R-:W-:Y:S08]  /*30e0*/  HMMA.16816.F32 R140, R4.reuse, R8, R140 ;  /* 0x00000008048c723c */ /* 0x040ff0000000188c */
[----:B------:R-:W-:Y:S01]  /*30f0*/  HMMA.16816.F32 R136, R4, R10, R136 ;  /* 0x0000000a0488723c */ /* 0x000fe20000001888 */
[----:B------:R-:W5:Y:S06]  /*3100*/  LDSM.16.MT88.4 R8, [R212+0xbc00] ;  /* 0x00bc0000d408783b */ /* 0x000f6c0000004200 */
[----:B-1----:R-:W-:Y:S01]  /*3110*/  F2FP.PACK_AB R4, R41, R40 ;  /* 0x000000282904723e */ /* 0x002fe200000000ff */
[----:B------:R-:W-:Y:S01]  /*3120*/  FADD.FTZ R40, R40, R57 ;  /* 0x0000003928287221 */ /* 0x000fe20000010000 */
[C---:B---3--:R-:W-:Y:S01]  /*3130*/  F2FP.PACK_AB R5, R44.reuse, R43 ;  /* 0x0000002b2c05723e */ /* 0x048fe200000000ff */
        /* <DEDUP_REMOVED lines=10> */
[C---:B------:R-:W-:Y:S08]  /*31e0*/  HMMA.16816.F32 R152, R4.reuse, R30, R152 ;  /* 0x0000001e0498723c */ /* 0x040ff00000001898 */
[C---:B----4-:R-:W-:Y:S08]  /*31f0*/  HMMA.16816.F32 R76, R4.reuse, R24, R76 ;  /* 0x00000018044c723c */ /* 0x050ff0000000184c */
[C---:B------:R-:W-:Y:S08]  /*3200*/  HMMA.16816.F32 R80, R4.reuse, R26, R80 ;  /* 0x0000001a0450723c */ /* 0x040ff00000001850 */
[C---:B------:R-:W-:Y:S08]  /*3210*/  HMMA.16816.F32 R92, R4.reuse, R20, R92 ;  /* 0x00000014045c723c */ /* 0x040ff0000000185c */
[C---:B------:R-:W-:Y:S08]  /*3220*/  HMMA.16816.F32 R96, R4.reuse, R22, R96 ;  /* 0x000000160460723c */ /* 0x040ff00000001860 */
[C---:B-----5:R-:W-:Y:S08]  /*3230*/  HMMA.16816.F32 R104, R4.reuse, R16, R104 ;  /* 0x000000100468723c */ /* 0x060ff00000001868 */
[C---:B------:R-:W-:Y:S08]  /*3240*/  HMMA.16816.F32 R108, R4.reuse, R18, R108 ;  /* 0x00000012046c723c */ /* 0x040ff0000000186c */
[C---:B------:R-:W-:Y:S08]  /*3250*/  HMMA.16816.F32 R116, R4.reuse, R12, R116 ;  /* 0x0000000c0474723c */ /* 0x040ff00000001874 */
[C---:B------:R-:W-:Y:S08]  /*3260*/  HMMA.16816.F32 R120, R4.reuse, R14, R120 ;  /* 0x0000000e0478723c */ /* 0x040ff00000001878 */
[C---:B------:R-:W-:Y:S08]  /*3270*/  HMMA.16816.F32 R128, R4.reuse, R8, R128 ;  /* 0x000000080480723c */ /* 0x040ff00000001880 */
[----:B------:R-:W-:Y:S07]  /*3280*/  HMMA.16816.F32 R132, R4, R10, R132 ;  /* 0x0000000a0484723c */ /* 0x000fee0000001884 */
[----:B------:R-:W-:Y:S01]  /*3290*/  F2FP.PACK_AB R4, R37, R36 ;  /* 0x000000242504723e */ /* 0x000fe200000000ff */
[----:B------:R-:W-:Y:S01]  /*32a0*/  FADD.FTZ R36, R36, R49 ;  /* 0x0000003124247221 */ /* 0x000fe20000010000 */
[C---:B------:R-:W-:Y:S01]  /*32b0*/  F2FP.PACK_AB R5, R38.reuse, R33 ;  /* 0x000000212605723e */ /* 0x040fe200000000ff */
        /* <DEDUP_REMOVED lines=9> */
[----:B------:R-:W-:-:S05]  /*3350*/  FADD.FTZ R232, R35, R34 ;  /* 0x0000002223e87221 */ /* 0x000fca0000010000 */
[C---:B------:R-:W-:Y:S08]  /*3360*/  HMMA.16816.F32 R68, R4.reuse, R30, R68 ;  /* 0x0000001e0444723c */ /* 0x040ff00000001844 */
        /* <DEDUP_REMOVED lines=10> */
[----:B------:R-:W-:Y:S01]  /*3410*/  @!UPT UIADD3 URZ, URZ, URZ, URZ ;  /* 0x0000003f3f3ff290 */ /* 0x000fe2000fffe03f */
[----:B------:R-:W-:Y:S11]  /*3420*/  @!P0 BRA `(.L_x_28) ;  /* 0x00002e2000008947 */ /* 0x000ff60003800000 */
[----:B------:R-:W-:Y:S01]  /*3430*/  LEA.HI.SX32 R231, R164, 0xfffffffe, 0x1a ;  /* 0xfffffffea4e77811 */ /* 0x000fe200078fd2ff */
[----:B------:R-:W-:Y:S01]  /*3440*/  IMAD.MOV.U32 R2, RZ, RZ, R167 ;  /* 0x000000ffff027224 */ /* 0x000fe200078e00a7 */
[----:B------:R-:W-:Y:S01]  /*3450*/  MOV R0, R165 ;  /* 0x000000a500007202 */ /* 0x000fe20000000f00 */
[----:B------:R-:W-:Y:S01]  /*3460*/  IMAD.MOV.U32 R3, RZ, RZ, R168 ;  /* 0x000000ffff037224 */ /* 0x000fe200078e00a8 */
[----:B------:R-:W-:Y:S01]  /*3470*/  MOV R169, R166 ;  /* 0x000000a600a97202 */ /* 0x000fe20000000f00 */
[----:B------:R-:W-:Y:S06]  /*3480*/  BRA `(.L_x_29) ;  /* 0x0000017000007947 */ /* 0x000fec0003800000 */
.L_x_31:
[----:B------:R-:W-:Y:S04]  /*3490*/  IADD3 R165, R231, -0x1, RZ ;  /* 0xffffffffe7a57810 */ /* 0x000fe80007ffe0ff */
[----:B------:R-:W-:Y:S01]  /*34a0*/  SHF.R.S32.HI R164, RZ, 0x1f, R165 ;  /* 0x0000001fffa47819 */ /* 0x000fe200000114a5 */
[C---:B------:R-:W-:Y:S04]  /*34b0*/  IMAD.WIDE.U32 R166, R165.reuse, c[0x0][0x198], RZ ;  /* 0x00006600a5a67a25 */ /* 0x040fe800078e00ff */
[----:B------:R-:W-:Y:S04]  /*34c0*/  IMAD R164, R164, c[0x0][0x198], RZ ;  /* 0x00006600a4a47a24 */ /* 0x000fe800078e02ff */
[----:B------:R-:W-:Y:S01]  /*34d0*/  IMAD R164, R165, c[0x0][0x19c], R164 ;  /* 0x00006700a5a47a24 */ /* 0x000fe200078e02a4 */
[C---:B------:R-:W-:Y:S03]  /*34e0*/  LEA R165, P1, R166.reuse, R226, 0x6 ;  /* 0x000000e2a6a57211 */ /* 0x040fe600078230ff */
[----:B------:R-:W-:Y:S01]  /*34f0*/  IMAD.IADD R167, R167, 0x1, R164 ;  /* 0x00000001a7a77824 */ /* 0x000fe200078e02a4 */
[C---:B------:R-:W-:Y:S04]  /*3500*/  LEA R170, P2, R165.reuse, c[0x0][0x168], 0x1 ;  /* 0x00005a00a5aa7a11 */ /* 0x040fe800078408ff */
[----:B------:R-:W-:Y:S02]  /*3510*/  LEA.HI.X R166, R166, R229, R167, 0x6, P1 ;  /* 0x000000e5a6a67211 */ /* 0x000fe400008f34a7 */
[----:B------:R-:W-:Y:S02]  /*3520*/  IADD3 R172, P1, R220, R170, RZ ;  /* 0x000000aadcac7210 */ /* 0x000fe40007f3e0ff */
[----:B------:R-:W-:Y:S05]  /*3530*/  LEA.HI.X R171, R165, c[0x0][0x16c], R166, 0x1, P2 ;  /* 0x00005b00a5ab7a11 */ /* 0x000fea00010f0ca6 */
[----:B------:R-:W-:Y:S01]  /*3540*/  @!PT LDS RZ, [RZ] ;  /* 0x00000000fffff984 */ /* 0x000fe20000000800 */
[----:B------:R-:W-:Y:S01]  /*3550*/  @!PT LDS RZ, [RZ] ;  /* 0x00000000fffff984 */ /* 0x000fe20000000800 */
[----:B------:R-:W-:Y:S01]  /*3560*/  @!PT LDS RZ, [RZ] ;  /* 0x00000000fffff984 */ /* 0x000fe20000000800 */
[----:B------:R1:W-:Y:S01]  /*3570*/  LDGSTS.E.BYPASS.LTC128B.128 [R223+0x6000], [R170.64] ;  /* 0x06000000aadf7fae */ /* 0x0003e2000b901d48 */
[----:B------:R-:W-:Y:S03]  /*3580*/  IMAD.X R173, R219, 0x1, R171, P1 ;  /* 0x00000001dbad7824 */ /* 0x000fe600008e06ab */
[----:B------:R1:W-:Y:S04]  /*3590*/  LDGSTS.E.BYPASS.LTC128B.128 [R223+0x7000], [R170.64+0x40] ;  /* 0x07000040aadf7fae */ /* 0x0003e8000b901d48 */
[----:B------:R1:W-:Y:S04]  /*35a0*/  LDGSTS.E.BYPASS.LTC128B.128 [R223+0x8000], [R170.64+0x80] ;  /* 0x08000080aadf7fae */ /* 0x0003e8000b901d48 */
[----:B------:R1:W-:Y:S04]  /*35b0*/  LDGSTS.E.BYPASS.LTC128B.128 [R223+0x6800], [R172.64] ;  /* 0x06800000acdf7fae */ /* 0x0003e8000b901d48 */
[----:B------:R1:W-:Y:S04]  /*35c0*/  LDGSTS.E.BYPASS.LTC128B.128 [R223+0x7800], [R172.64+0x40] ;  /* 0x07800040acdf7fae */ /* 0x0003e8000b901d48 */
[----:B------:R1:W-:Y:S04]  /*35d0*/  LDGSTS.E.BYPASS.LTC128B.128 [R223+0x8800], [R172.64+0x80] ;  /* 0x08800080acdf7fae */ /* 0x0003e8000b901d48 */
[----:B------:R-:W0:Y:S01]  /*35e0*/  LDGDEPBAR ;  /* 0x00000000000079af */ /* 0x000e220000000000 */
[----:B------:R-:W-:-:S05]  /*35f0*/  BRA `(.L_x_30) ;  /* 0x000009f000007947 */ /* 0x000fca0003800000 */
.L_x_29:
        /* <DEDUP_REMOVED lines=10> */
[----:B------:R-:W-:Y:S02]  /*36a0*/  IADD3 R238, P0, R222, R240, RZ ;  /* 0x000000f0deee7210 */ /* 0x000fe40007f1e0ff */
[----:B------:R-:W-:Y:S05]  /*36b0*/  LEA.HI.X R241, R170, c[0x0][0x174], R171, 0x1, P1 ;  /* 0x00005d00aaf17a11 */ /* 0x000fea00008f0cab */
[----:B------:R-:W-:Y:S01]  /*36c0*/  @!PT LDS RZ, [RZ] ;  /* 0x00000000fffff984 */ /* 0x000fe20000000800 */
[----:B------:R-:W-:Y:S01]  /*36d0*/  @!PT LDS RZ, [RZ] ;  /* 0x00000000fffff984 */ /* 0x000fe20000000800 */
[----:B------:R-:W-:Y:S01]  /*36e0*/  @!PT LDS RZ, [RZ] ;  /* 0x00000000fffff984 */ /* 0x000fe20000000800 */
[----:B------:R1:W-:Y:S01]  /*36f0*/  LDGSTS.E.BYPASS.LTC128B.128 [R223+0x9000], [R240.64] ;  /* 0x09000000f0df7fae */ /* 0x0003e2000b901d48 */
[----:B------:R-:W-:Y:S01]  /*3700*/  IMAD.X R239, R221, 0x1, R241, P0 ;  /* 0x00000001ddef7824 */ /* 0x000fe200000e06f1 */
[----:B------:R-:W-:Y:S05]  /*3710*/  ISETP.GT.AND P0, PT, R231, RZ, PT ;  /* 0x000000ffe700720c */ /* 0x000fea0003f04270 */
[----:B------:R1:W-:Y:S07]  /*3720*/  LDGSTS.E.BYPASS.LTC128B.128 [R223+0xa000], [R240.64+0x40] ;  /* 0x0a000040f0df7fae */ /* 0x0003ee000b901d48 */
[----:B------:R1:W-:Y:S07]  /*3730*/  LDGSTS.E.BYPASS.LTC128B.128 [R223+0xb000], [R240.64+0x80] ;  /* 0x0b000080f0df7fae */ /* 0x0003ee000b901d48 */
[----:B------:R1:W-:Y:S07]  /*3740*/  LDGSTS.E.BYPASS.LTC128B.128 [R223+0x9800], [R238.64] ;  /* 0x09800000eedf7fae */ /* 0x0003ee000b901d48 */
[----:B------:R1:W-:Y:S07]  /*3750*/  LDGSTS.E.BYPASS.LTC128B.128 [R223+0xa800], [R238.64+0x40] ;  /* 0x0a800040eedf7fae */ /* 0x0003ee000b901d48 */
[----:B------:R1:W-:Y:S07]  /*3760*/  LDGSTS.E.BYPASS.LTC128B.128 [R223+0xb800], [R238.64+0x80] ;  /* 0x0b800080eedf7fae */ /* 0x0003ee000b901d48 */
[----:B------:R-:W-:Y:S07]  /*3770*/  LDSM.16.M88.4 R164, [R217] ;  /* 0x00000000d9a4783b */ /* 0x000fee0000000200 */
[----:B------:R-:W2:Y:S07]  /*3780*/  LDSM.16.M88.4 R172, [R216] ;  /* 0x00000000d8ac783b */ /* 0x000eae0000000200 */
        /* <DEDUP_REMOVED lines=8> */
[----:B------:R-:W2:Y:S03]  /*3810*/  LDSM.16.M88.4 R196, [R214] ;  /* 0x00000000d6c4783b */ /* 0x000ea60000000200 */
        /* <DEDUP_REMOVED lines=8> */
[-C--:B------:R-:W-:Y:S08]  /*38a0*/  HMMA.16816.F32 R28, R176, R182.reuse, RZ ;  /* 0x000000b6b01c723c */ /* 0x080ff000000018ff */
[C---:B------:R-:W-:Y:S01]  /*38b0*/  HMMA.16816.F32 R32, R164.reuse, R182, RZ ;  /* 0x000000b6a420723c */ /* 0x040fe200000018ff */
[----:B------:R-:W-:Y:S07]  /*38c0*/  LDSM.16.M88.4 R180, [R217+0x3000] ;  /* 0x00300000d9b4783b */ /* 0x000fee0000000200 */
[-C--:B-----5:R-:W-:Y:S08]  /*38d0*/  HMMA.16816.F32 R36, R164, R184.reuse, RZ ;  /* 0x000000b8a424723c */ /* 0x0a0ff000000018ff */
[C---:B------:R-:W-:Y:S08]  /*38e0*/  HMMA.16816.F32 R40, R176.reuse, R184, RZ ;  /* 0x000000b8b028723c */ /* 0x040ff000000018ff */
[-C--:B------:R-:W-:Y:S08]  /*38f0*/  HMMA.16816.F32 R44, R176, R186.reuse, RZ ;  /* 0x000000bab02c723c */ /* 0x080ff000000018ff */
[C---:B------:R-:W-:Y:S01]  /*3900*/  HMMA.16816.F32 R48, R164.reuse, R186, RZ ;  /* 0x000000baa430723c */ /* 0x040fe200000018ff */
[----:B------:R-:W-:Y:S07]  /*3910*/  LDSM.16.M88.4 R184, [R216+0x1400] ;  /* 0x00140000d8b8783b */ /* 0x000fee0000000200 */
[-C--:B-1----:R-:W-:Y:S08]  /*3920*/  HMMA.16816.F32 R52, R164, R188.reuse, RZ ;  /* 0x000000bca434723c */ /* 0x082ff000000018ff */
[C---:B------:R-:W-:Y:S08]  /*3930*/  HMMA.16816.F32 R56, R176.reuse, R188, RZ ;  /* 0x000000bcb038723c */ /* 0x040ff000000018ff */
[-C--:B------:R-:W-:Y:S01]  /*3940*/  HMMA.16816.F32 R60, R176, R190.reuse, RZ ;  /* 0x000000beb03c723c */ /* 0x080fe200000018ff */
[----:B------:R-:W-:Y:S07]  /*3950*/  LDSM.16.M88.4 R176, [R216+0x1000] ;  /* 0x00100000d8b0783b */ /* 0x000fee0000000200 */
[----:B------:R-:W-:Y:S01]  /*3960*/  HMMA.16816.F32 R64, R164, R190, RZ ;  /* 0x000000bea440723c */ /* 0x000fe200000018ff */
[----:B------:R-:W1:Y:S07]  /*3970*/  LDSM.16.M88.4 R164, [R217+0x2000] ;  /* 0x00200000d9a4783b */ /* 0x000e6e0000000200 */
[-C--:B--2---:R-:W-:Y:S01]  /*3980*/  HMMA.16816.F32 R4, R192, R196.reuse, R4 ;  /* 0x000000c4c004723c */ /* 0x084fe20000001804 */
[----:B------:R-:W-:Y:S07]  /*3990*/  LDSM.16.M88.4 R188, [R216+0x1c00] ;  /* 0x001c0000d8bc783b */ /* 0x000fee0000000200 */
[C---:B---3--:R-:W-:Y:S08]  /*39a0*/  HMMA.16816.F32 R8, R200.reuse, R196, R8 ;  /* 0x000000c4c808723c */ /* 0x048ff00000001808 */
[-C--:B------:R-:W-:Y:S08]  /*39b0*/  HMMA.16816.F32 R12, R200, R198.reuse, R12 ;  /* 0x000000c6c80c723c */ /* 0x080ff0000000180c */
[C---:B------:R-:W-:Y:S01]  /*39c0*/  HMMA.16816.F32 R16, R192.reuse, R198, R16 ;  /* 0x000000c6c010723c */ /* 0x040fe20000001810 */
[----:B------:R-:W-:Y:S07]  /*39d0*/  LDSM.16.M88.4 R196, [R214+0x1000] ;  /* 0x00100000d6c4783b */ /* 0x000fee0000000200 */
[-C--:B------:R-:W-:Y:S08]  /*39e0*/  HMMA.16816.F32 R20, R192, R172.reuse, R20 ;  /* 0x000000acc014723c */ /* 0x080ff00000001814 */
[C---:B------:R-:W-:Y:S08]  /*39f0*/  HMMA.16816.F32 R24, R200.reuse, R172, R24 ;  /* 0x000000acc818723c */ /* 0x040ff00000001818 */
[-C--:B------:R-:W-:Y:S08]  /*3a00*/  HMMA.16816.F32 R28, R200, R174.reuse, R28 ;  /* 0x000000aec81c723c */ /* 0x080ff0000000181c */
[C---:B------:R-:W-:Y:S01]  /*3a10*/  HMMA.16816.F32 R32, R192.reuse, R174, R32 ;  /* 0x000000aec020723c */ /* 0x040fe20000001820 */
[----:B------:R-:W2:Y:S07]  /*3a20*/  LDSM.16.M88.4 R172, [R216+0x1800] ;  /* 0x00180000d8ac783b */ /* 0x000eae0000000200 */
        /* <DEDUP_REMOVED lines=10> */
[----:B------:R-:W3:Y:S07]  /*3ad0*/  LDSM.16.M88.4 R192, [R215+0x2000] ;  /* 0x00200000d7c0783b */ /* 0x000eee0000000200 */
[-C--:B-1----:R-:W-:Y:S01]  /*3ae0*/  HMMA.16816.F32 R4, R164, R176.reuse, R4 ;  /* 0x000000b0a404723c */ /* 0x082fe20000001804 */
[----:B------:R-:W-:Y:S07]  /*3af0*/  LDSM.16.M88.4 R208, [R214+0x1c00] ;  /* 0x001c0000d6d0783b */ /* 0x000fee0000000200 */
[C---:B------:R-:W-:Y:S08]  /*3b00*/  HMMA.16816.F32 R8, R180.reuse, R176, R8 ;  /* 0x000000b0b408723c */ /* 0x040ff00000001808 */
[-C--:B------:R-:W-:Y:S08]  /*3b10*/  HMMA.16816.F32 R12, R180, R178.reuse, R12 ;  /* 0x000000b2b40c723c */ /* 0x080ff0000000180c */
[C---:B------:R-:W-:Y:S01]  /*3b20*/  HMMA.16816.F32 R16, R164.reuse, R178, R16 ;  /* 0x000000b2a410723c */ /* 0x040fe20000001810 */
[----:B------:R-:W1:Y:S07]  /*3b30*/  LDSM.16.M88.4 R176, [R214+0x1400] ;  /* 0x00140000d6b0783b */ /* 0x000e6e0000000200 */
[-C--:B------:R-:W-:Y:S08]  /*3b40*/  HMMA.16816.F32 R20, R164, R184.reuse, R20 ;  /* 0x000000b8a414723c */ /* 0x080ff00000001814 */
[C---:B------:R-:W-:Y:S08]  /*3b50*/  HMMA.16816.F32 R24, R180.reuse, R184, R24 ;  /* 0x000000b8b418723c */ /* 0x040ff00000001818 */
[-C--:B------:R-:W-:Y:S08]  /*3b60*/  HMMA.16816.F32 R28, R180, R186.reuse, R28 ;  /* 0x000000bab41c723c */ /* 0x080ff0000000181c */
[C---:B------:R-:W-:Y:S01]  /*3b70*/  HMMA.16816.F32 R32, R164.reuse, R186, R32 ;  /* 0x000000baa420723c */ /* 0x040fe20000001820 */
[----:B------:R-:W-:Y:S07]  /*3b80*/  LDSM.16.M88.4 R184, [R216+0x2800] ;  /* 0x00280000d8b8783b */ /* 0x000fee0000000200 */
[-C--:B--2---:R-:W-:Y:S08]  /*3b90*/  HMMA.16816.F32 R36, R164, R172.reuse, R36 ;  /* 0x000000aca424723c */ /* 0x084ff00000001824 */
        /* <DEDUP_REMOVED lines=10> */
[-C--:B---3--:R-:W-:Y:S01]  /*3c40*/  HMMA.16816.F32 R4, R192, R196.reuse, R4 ;  /* 0x000000c4c004723c */ /* 0x088fe20000001804 */
[----:B------:R-:W-:Y:S07]  /*3c50*/  LDSM.16.M88.4 R188, [R216+0x2c00] ;  /* 0x002c0000d8bc783b */ /* 0x000fee0000000200 */
[C---:B------:R-:W-:Y:S08]  /*3c60*/  HMMA.16816.F32 R8, R200.reuse, R196, R8 ;  /* 0x000000c4c808723c */ /* 0x040ff00000001808 */
[-C--:B------:R-:W-:Y:S08]  /*3c70*/  HMMA.16816.F32 R12, R200, R198.reuse, R12 ;  /* 0x000000c6c80c723c */ /* 0x080ff0000000180c */
[C---:B------:R-:W-:Y:S01]  /*3c80*/  HMMA.16816.F32 R16, R192.reuse, R198, R16 ;  /* 0x000000c6c010723c */ /* 0x040fe20000001810 */
[----:B------:R-:W-:Y:S07]  /*3c90*/  LDSM.16.M88.4 R196, [R214+0x2000] ;  /* 0x00200000d6c4783b */ /* 0x000fee0000000200 */
[-C--:B-1----:R-:W-:Y:S08]  /*3ca0*/  HMMA.16816.F32 R20, R192, R176.reuse, R20 ;  /* 0x000000b0c014723c */ /* 0x082ff00000001814 */
        /* <DEDUP_REMOVED lines=15> */
[-C--:B--2---:R-:W-:Y:S01]  /*3da0*/  HMMA.16816.F32 R4, R164, R172.reuse, R4 ;  /* 0x000000aca404723c */ /* 0x084fe20000001804 */
[----:B------:R-:W2:Y:S07]  /*3db0*/  LDSM.16.M88.4 R208, [R214+0x2800] ;  /* 0x00280000d6d0783b */ /* 0x000eae0000000200 */
[C---:B------:R-:W-:Y:S08]  /*3dc0*/  HMMA.16816.F32 R8, R180.reuse, R172, R8 ;  /* 0x000000acb408723c */ /* 0x040ff00000001808 */
[-C--:B------:R-:W-:Y:S08]  /*3dd0*/  HMMA.16816.F32 R12, R180, R174.reuse, R12 ;  /* 0x000000aeb40c723c */ /* 0x080ff0000000180c */
[C---:B------:R-:W-:Y:S01]  /*3de0*/  HMMA.16816.F32 R16, R164.reuse, R174, R16 ;  /* 0x000000aea410723c */ /* 0x040fe20000001810 */
[----:B------:R-:W4:Y:S01]  /*3df0*/  LDSM.16.M88.4 R172, [R214+0x2c00] ;  /* 0x002c0000d6ac783b */ /* 0x000f220000000200 */
[----:B------:R-:W-:Y:S06]  /*3e00*/  DEPBAR.LE SB0, 0x0 ;  /* 0x000080000000791a */ /* 0x000fec0000000000 */
[-C--:B-1----:R-:W-:Y:S01]  /*3e10*/  HMMA.16816.F32 R20, R164, R176.reuse, R20 ;  /* 0x000000b0a414723c */ /* 0x082fe20000001814 */
[----:B------:R-:W-:Y:S07]  /*3e20*/  BAR.SYNC.DEFER_BLOCKING 0x0 ;  /* 0x0000000000007b1d */ /* 0x000fee0000010000 */
[C---:B------:R-:W-:Y:S08]  /*3e30*/  HMMA.16816.F32 R24, R180.reuse, R176, R24 ;  /* 0x000000b0b418723c */ /* 0x040ff00000001818 */
[-C--:B------:R-:W-:Y:S08]  /*3e40*/  HMMA.16816.F32 R28, R180, R178.reuse, R28 ;  /* 0x000000b2b41c723c */ /* 0x080ff0000000181c */
        /* <DEDUP_REMOVED lines=8> */
[----:B------:R-:W-:Y:S08]  /*3ed0*/  HMMA.16816.F32 R64, R164, R190, R64 ;  /* 0x000000bea440723c */ /* 0x000ff00000001840 */
[-C--:B---3--:R-:W-:Y:S08]  /*3ee0*/  HMMA.16816.F32 R4, R192, R196.reuse, R4 ;  /* 0x000000c4c004723c */ /* 0x088ff00000001804 */
        /* <DEDUP_REMOVED lines=11> */
[-C--:B----4-:R-:W-:Y:S08]  /*3fa0*/  HMMA.16816.F32 R52, R192, R172.reuse, R52 ;  /* 0x000000acc034723c */ /* 0x090ff00000001834 */
[C---:B------:R-:W-:Y:S08]  /*3fb0*/  HMMA.16816.F32 R56, R200.reuse, R172, R56 ;  /* 0x000000acc838723c */ /* 0x040ff00000001838 */
[-C--:B------:R-:W-:Y:S08]  /*3fc0*/  HMMA.16816.F32 R60, R200, R174.reuse, R60 ;  /* 0x000000aec83c723c */ /* 0x080ff0000000183c */
[----:B------:R-:W-:Y:S01]  /*3fd0*/  HMMA.16816.F32 R64, R192, R174, R64 ;  /* 0x000000aec040723c */ /* 0x000fe20000001840 */
[----:B------:R-:W-:-:S07]  /*3fe0*/  @P0 BRA `(.L_x_31) ;  /* 0xfffff4a000000947 */ /* 0x000fce000383ffff */
.L_x_30:
[----:B------:R-:W-:Y:S01]  /*3ff0*/  FMNMX.FTZ R164, R4, R3, !PT ;  /* 0x0000000304a47209 */ /* 0x000fe20007810000 */
[----:B------:R-:W-:Y:S01]  /*4000*/  LDSM.16.MT88.4 R176, [R212+0x9000] ;  /* 0x00900000d4b0783b */ /* 0x000fe20000004200 */
        /* <DEDUP_REMOVED lines=60> */
[----:B------:R-:W-:Y:S01]  /*43d0*/  FMNMX.FTZ R165, R59, R172, !PT ;  /* 0x000000ac3ba57209 */ /* 0x000fe20007810000 */
[----:B------:R-:W2:Y:S01]  /*43e0*/  SHFL.BFLY PT, R167, R170, 0x2, 0x1f ;  /* 0x0c401f00aaa77f89 */ /* 0x000ea200000e0000 */
[----:B------:R-:W-:Y:S02]  /*43f0*/  FMNMX.FTZ R166, R61, R164, !PT ;  /* 0x000000a43da67209 */ /* 0x000fe40007810000 */
[----:B------:R-:W-:Y:S02]  /*4400*/  FMNMX.FTZ R164, R62, R165, !PT ;  /* 0x000000a53ea47209 */ /* 0x000fe40007810000 */
[----:B------:R-:W-:Y:S02]  /*4410*/  IADD3 R231, R231, -0x1, RZ ;  /* 0xffffffffe7e77810 */ /* 0x000fe40007ffe0ff */
[----:B------:R-:W-:Y:S01]  /*4420*/  FMNMX.FTZ R171, R63, R164, !PT ;  /* 0x000000a43fab7209 */ /* 0x000fe20007810000 */
[----:B------:R-:W3:Y:S08]  /*4430*/  SHFL.BFLY PT, R165, R166, 0x2, 0x1f ;  /* 0x0c401f00a6a57f89 */ /* 0x000ef000000e0000 */
[----:B------:R-:W4:Y:S01]  /*4440*/  SHFL.BFLY PT, R164, R171, 0x2, 0x1f ;  /* 0x0c401f00aba47f89 */ /* 0x000f2200000e0000 */
[----:B-1----:R-:W-:Y:S07]  /*4450*/  FMNMX.FTZ R175, R168, R175, !PT ;  /* 0x000000afa8af7209 */ /* 0x002fee0007810000 */
[----:B------:R-:W1:Y:S01]  /*4460*/  SHFL.BFLY PT, R168, R175, 0x1, 0x1f ;  /* 0x0c201f00afa87f89 */ /* 0x000e6200000e0000 */
[----:B--2---:R-:W-:Y:S02]  /*4470*/  FMNMX.FTZ R174, R170, R167, !PT ;  /* 0x000000a7aaae7209 */ /* 0x004fe40007810000 */
[----:B---3--:R-:W-:Y:S05]  /*4480*/  FMNMX.FTZ R173, R166, R165, !PT ;  /* 0x000000a5a6ad7209 */ /* 0x008fea0007810000 */
[----:B------:R-:W2:Y:S01]  /*4490*/  SHFL.BFLY PT, R167, R174, 0x1, 0x1f ;  /* 0x0c201f00aea77f89 */ /* 0x000ea200000e0000 */
[----:B----4-:R-:W-:Y:S07]  /*44a0*/  FMNMX.FTZ R170, R171, R164, !PT ;  /* 0x000000a4abaa7209 */ /* 0x010fee0007810000 */
[----:B------:R-:W3:Y:S01]  /*44b0*/  SHFL.BFLY PT, R172, R173, 0x1, 0x1f ;  /* 0x0c201f00adac7f89 */ /* 0x000ee200000e0000 */
[----:B-1----:R-:W-:Y:S07]  /*44c0*/  FMNMX.FTZ R168, R175, R168, !PT ;  /* 0x000000a8afa87209 */ /* 0x002fee0007810000 */
[----:B------:R-:W1:Y:S01]  /*44d0*/  SHFL.BFLY PT, R165, R170, 0x1, 0x1f ;  /* 0x0c201f00aaa57f89 */ /* 0x000e6200000e0000 */
[C---:B------:R-:W-:Y:S01]  /*44e0*/  FSETP.NEU.FTZ.AND P1, PT, R168.reuse, -INF , PT ;  /* 0xff800000a800780b */ /* 0x040fe20003f3d000 */
[C---:B------:R-:W-:Y:S02]  /*44f0*/  FADD.FTZ R166, -R168.reuse, R3 ;  /* 0x00000003a8a67221 */ /* 0x040fe40000010100 */
[----:B------:R-:W-:Y:S01]  /*4500*/  FMUL.FTZ R194, R168, c[0x0][0x23c] ;  /* 0x00008f00a8c27a20 */ /* 0x000fe20000410000 */
[----:B--2---:R-:W-:Y:S01]  /*4510*/  FMNMX.FTZ R167, R174, R167, !PT ;  /* 0x000000a7aea77209 */ /* 0x004fe20007810000 */
[----:B------:R-:W-:Y:S03]  /*4520*/  FMUL.FTZ R164, R166, c[0x0][0x23c] ;  /* 0x00008f00a6a47a20 */ /* 0x000fe60000410000 */
[----:B------:R-:W-:Y:S01]  /*4530*/  FSEL R194, R194, RZ, P1 ;  /* 0x000000ffc2c27208 */ /* 0x000fe20000800000 */
[C---:B------:R-:W-:Y:S01]  /*4540*/  FADD.FTZ R2, -R167.reuse, R2 ;  /* 0x00000002a7027221 */ /* 0x040fe20000010100 */
[C---:B------:R-:W-:Y:S01]  /*4550*/  FSETP.NEU.FTZ.AND P1, PT, R167.reuse, -INF , PT ;  /* 0xff800000a700780b */ /* 0x040fe20003f3d000 */
[----:B------:R-:W-:Y:S01]  /*4560*/  FMUL.FTZ R193, R167, c[0x0][0x23c] ;  /* 0x00008f00a7c17a20 */ /* 0x000fe20000410000 */
[----:B---3--:R-:W-:Y:S01]  /*4570*/  FMNMX.FTZ R166, R173, R172, !PT ;  /* 0x000000acada67209 */ /* 0x008fe20007810000 */
[----:B------:R-:W-:Y:S01]  /*4580*/  FMUL.FTZ R3, R2, c[0x0][0x23c] ;  /* 0x00008f0002037a20 */ /* 0x000fe20000410000 */
[----:B------:R-:W2:Y:S01]  /*4590*/  MUFU.EX2 R164, R164 ;  /* 0x000000a400a47308 */ /* 0x000ea20000000800 */
[--C-:B------:R-:W-:Y:S01]  /*45a0*/  FFMA.FTZ R172, R5, c[0x0][0x23c], -R194.reuse ;  /* 0x00008f0005ac7a23 */ /* 0x100fe200000108c2 */
[----:B------:R-:W-:Y:S01]  /*45b0*/  FSEL R193, R193, RZ, P1 ;  /* 0x000000ffc1c17208 */ /* 0x000fe20000800000 */
[C---:B------:R-:W-:Y:S01]  /*45c0*/  FADD.FTZ R2, -R166.reuse, R169 ;  /* 0x000000a9a6027221 */ /* 0x040fe20000010100 */
[----:B------:R-:W-:Y:S01]  /*45d0*/  FSETP.NEU.FTZ.AND P1, PT, R166, -INF , PT ;  /* 0xff800000a600780b */ /* 0x000fe20003f3d000 */
[----:B------:R-:W-:Y:S01]  /*45e0*/  FFMA.FTZ R171, R4, c[0x0][0x23c], -R194 ;  /* 0x00008f0004ab7a23 */ /* 0x000fe200000108c2 */
[----:B-1----:R-:W-:Y:S01]  /*45f0*/  FMNMX.FTZ R165, R170, R165, !PT ;  /* 0x000000a5aaa57209 */ /* 0x002fe20007810000 */
[----:B------:R-:W-:Y:S02]  /*4600*/  FMUL.FTZ R170, R2, c[0x0][0x23c] ;  /* 0x00008f0002aa7a20 */ /* 0x000fe40000410000 */
[----:B------:R-:W-:Y:S01]  /*4610*/  FMUL.FTZ R191, R166, c[0x0][0x23c] ;  /* 0x00008f00a6bf7a20 */ /* 0x000fe20000410000 */
[----:B------:R-:W1:Y:S01]  /*4620*/  MUFU.EX2 R3, R3 ;  /* 0x0000000300037308 */ /* 0x000e620000000800 */
[C---:B------:R-:W-:Y:S02]  /*4630*/  FADD.FTZ R169, -R165.reuse, R0 ;  /* 0x00000000a5a97221 */ /* 0x040fe40000010100 */
[----:B------:R-:W-:Y:S01]  /*4640*/  FMUL.FTZ R189, R165, c[0x0][0x23c] ;  /* 0x00008f00a5bd7a20 */ /* 0x000fe20000410000 */
[----:B------:R-:W-:Y:S01]  /*4650*/  FSEL R191, R191, RZ, P1 ;  /* 0x000000ffbfbf7208 */ /* 0x000fe20000800000 */
[----:B------:R-:W-:Y:S01]  /*4660*/  FMUL.FTZ R0, R169, c[0x0][0x23c] ;  /* 0x00008f00a9007a20 */ /* 0x000fe20000410000 */
[----:B------:R-:W-:Y:S01]  /*4670*/  FSETP.NEU.FTZ.AND P1, PT, R165, -INF , PT ;  /* 0xff800000a500780b */ /* 0x000fe20003f3d000 */
[--C-:B------:R-:W-:Y:S02]  /*4680*/  FFMA.FTZ R180, R17, c[0x0][0x23c], -R194.reuse ;  /* 0x00008f0011b47a23 */ /* 0x100fe400000108c2 */
[--C-:B------:R-:W-:Y:S01]  /*4690*/  FFMA.FTZ R182, R19, c[0x0][0x23c], -R193.reuse ;  /* 0x00008f0013b67a23 */ /* 0x100fe200000108c1 */
[----:B------:R-:W3:Y:S01]  /*46a0*/  MUFU.EX2 R2, R170 ;  /* 0x000000aa00027308 */ /* 0x000ee20000000800 */
[--C-:B------:R-:W-:Y:S01]  /*46b0*/  FFMA.FTZ R5, R6, c[0x0][0x23c], -R193.reuse ;  /* 0x00008f0006057a23 */ /* 0x100fe200000108c1 */
[----:B------:R-:W-:Y:S01]  /*46c0*/  FSEL R189, R189, RZ, P1 ;  /* 0x000000ffbdbd7208 */ /* 0x000fe20000800000 */
[----:B------:R-:W-:Y:S02]  /*46d0*/  FFMA.FTZ R6, R7, c[0x0][0x23c], -R193 ;  /* 0x00008f0007067a23 */ /* 0x000fe400000108c1 */
[--C-:B------:R-:W-:Y:S02]  /*46e0*/  FFMA.FTZ R7, R16, c[0x0][0x23c], -R194.reuse ;  /* 0x00008f0010077a23 */ /* 0x100fe400000108c2 */
[--C-:B------:R-:W-:Y:S02]  /*46f0*/  FFMA.FTZ R181, R8, c[0x0][0x23c], -R191.reuse ;  /* 0x00008f0008b57a23 */ /* 0x100fe400000108bf */
[----:B------:R-:W-:Y:S01]  /*4700*/  FFMA.FTZ R184, R9, c[0x0][0x23c], -R191 ;  /* 0x00008f0009b87a23 */ /* 0x000fe200000108bf */
[----:B------:R4:W-:Y:S01]  /*4710*/  MUFU.EX2 R170, R172 ;  /* 0x000000ac00aa7308 */ /* 0x0009e20000000800 */
[--C-:B------:R-:W-:Y:S02]  /*4720*/  FFMA.FTZ R183, R10, c[0x0][0x23c], -R189.reuse ;  /* 0x00008f000ab77a23 */ /* 0x100fe400000108bd */
[----:B------:R-:W-:Y:S02]  /*4730*/  FFMA.FTZ R186, R11, c[0x0][0x23c], -R189 ;  /* 0x00008f000bba7a23 */ /* 0x000fe400000108bd */
[--C-:B------:R-:W-:Y:S02]  /*4740*/  FFMA.FTZ R185, R12, c[0x0][0x23c], -R191.reuse ;  /* 0x00008f000cb97a23 */ /* 0x100fe400000108bf */
[----:B------:R-:W-:Y:S02]  /*4750*/  FFMA.FTZ R188, R13, c[0x0][0x23c], -R191 ;  /* 0x00008f000dbc7a23 */ /* 0x000fe400000108bf */
[--C-:B------:R-:W-:Y:S01]  /*4760*/  FFMA.FTZ R187, R14, c[0x0][0x23c], -R189.reuse ;  /* 0x00008f000ebb7a23 */ /* 0x100fe200000108bd */
[----:B------:R-:W5:Y:S01]  /*4770*/  MUFU.EX2 R169, R171 ;  /* 0x000000ab00a97308 */ /* 0x000f620000000800 */
[----:B------:R-:W-:Y:S02]  /*4780*/  FFMA.FTZ R190, R15, c[0x0][0x23c], -R189 ;  /* 0x00008f000fbe7a23 */ /* 0x000fe400000108bd */
[C---:B--2---:R-:W-:Y:S02]  /*4790*/  FMUL.FTZ R8, R164.reuse, R160 ;  /* 0x000000a0a4087220 */ /* 0x044fe40000410000 */
[----:B------:R-:W-:Y:S02]  /*47a0*/  FMUL.FTZ R9, R164, R161 ;  /* 0x000000a1a4097220 */ /* 0x000fe40000410000 */
[C---:B-1----:R-:W-:Y:S02]  /*47b0*/  FMUL.FTZ R10, R3.reuse, R162 ;  /* 0x000000a2030a7220 */ /* 0x042fe40000410000 */
[----:B------:R-:W-:Y:S01]  /*47c0*/  FMUL.FTZ R11, R3, R163 ;  /* 0x000000a3030b7220 */ /* 0x000fe20000410000 */
[----:B------:R-:W-:Y:S01]  /*47d0*/  MUFU.EX2 R5, R5 ;  /* 0x0000000500057308 */ /* 0x000fe20000000800 */
[C---:B---3--:R-:W-:Y:S02]  /*47e0*/  FMUL.FTZ R12, R2.reuse, R156 ;  /* 0x0000009c020c7220 */ /* 0x048fe40000410000 */
[C---:B------:R-:W-:Y:S01]  /*47f0*/  FMUL.FTZ R13, R2.reuse, R157 ;  /* 0x0000009d020d7220 */ /* 0x040fe20000410000 */
[----:B----4-:R-:W1:Y:S01]  /*4800*/  LDSM.16.MT88.4 R172, [R213+0x9000] ;  /* 0x00900000d5ac783b */ /* 0x010e620000004200 */
[C---:B------:R-:W-:Y:S02]  /*4810*/  FMUL.FTZ R16, R2.reuse, R152 ;  /* 0x0000009802107220 */ /* 0x040fe40000410000 */
[----:B------:R-:W-:Y:S02]  /*4820*/  FMUL.FTZ R17, R2, R153 ;  /* 0x0000009902117220 */ /* 0x000fe40000410000 */
[--C-:B------:R-:W-:Y:S01]  /*4830*/  FFMA.FTZ R202, R36, c[0x0][0x23c], -R194.reuse ;  /* 0x00008f0024ca7a23 */ /* 0x100fe200000108c2 */
[----:B------:R-:W2:Y:S01]  /*4840*/  MUFU.EX2 R6, R6 ;  /* 0x0000000600067308 */ /* 0x000ea20000000800 */
[--C-:B------:R-:W-:Y:S02]  /*4850*/  FFMA.FTZ R203, R37, c[0x0][0x23c], -R194.reuse ;  /* 0x00008f0025cb7a23 */ /* 0x100fe400000108c2 */
[--C-:B------:R-:W-:Y:S01]  /*4860*/  FFMA.FTZ R204, R38, c[0x0][0x23c], -R193.reuse ;  /* 0x00008f0026cc7a23 */ /* 0x100fe200000108c1 */
[----:B-----5:R-:W-:Y:S01]  /*4870*/  F2FP.PACK_AB R160, R170, R169 ;  /* 0x000000a9aaa0723e */ /* 0x020fe200000000ff */
[--C-:B------:R-:W-:Y:S02]  /*4880*/  FFMA.FTZ R171, R18, c[0x0][0x23c], -R193.reuse ;  /* 0x00008f0012ab7a23 */ /* 0x100fe400000108c1 */
[--C-:B------:R-:W-:Y:S02]  /*4890*/  FFMA.FTZ R205, R39, c[0x0][0x23c], -R193.reuse ;  /* 0x00008f0027cd7a23 */ /* 0x100fe400000108c1 */
[----:B------:R-:W-:Y:S01]  /*48a0*/  LDSM.16.MT88.4 R36, [R213+0xb400] ;  /* 0x00b40000d524783b */ /* 0x000fe20000004200 */
[----:B------:R-:W-:Y:S01]  /*48b0*/  MUFU.EX2 R7, R7 ;  /* 0x0000000700077308 */ /* 0x000fe20000000800 */
[--C-:B------:R-:W-:Y:S02]  /*48c0*/  FFMA.FTZ R206, R48, c[0x0][0x23c], -R194.reuse ;  /* 0x00008f0030ce7a23 */ /* 0x100fe400000108c2 */
[--C-:B------:R-:W-:Y:S02]  /*48d0*/  FFMA.FTZ R207, R49, c[0x0][0x23c], -R194.reuse ;  /* 0x00008f0031cf7a23 */ /* 0x100fe400000108c2 */
[--C-:B------:R-:W-:Y:S02]  /*48e0*/  FFMA.FTZ R208, R50, c[0x0][0x23c], -R193.reuse ;  /* 0x00008f0032d07a23 */ /* 0x100fe400000108c1 */
[----:B------:R-:W-:Y:S02]  /*48f0*/  FFMA.FTZ R209, R51, c[0x0][0x23c], -R193 ;  /* 0x00008f0033d17a23 */ /* 0x000fe400000108c1 */
[----:B------:R-:W-:Y:S01]  /*4900*/  LDSM.16.MT88.4 R48, [R212+0xb400] ;  /* 0x00b40000d430783b */ /* 0x000fe20000004200 */
[----:B------:R-:W3:Y:S01]  /*4910*/  MUFU.EX2 R180, R180 ;  /* 0x000000b400b47308 */ /* 0x000ee20000000800 */
[--C-:B------:R-:W-:Y:S02]  /*4920*/  FFMA.FTZ R210, R40, c[0x0][0x23c], -R191.reuse ;  /* 0x00008f0028d27a23 */ /* 0x100fe400000108bf */
[----:B------:R-:W-:Y:S01]  /*4930*/  FFMA.FTZ R211, R41, c[0x0][0x23c], -R191 ;  /* 0x00008f0029d37a23 */ /* 0x000fe200000108bf */
[----:B--2---:R-:W-:Y:S01]  /*4940*/  F2FP.PACK_AB R161, R6, R5 ;  /* 0x0000000506a1723e */ /* 0x004fe200000000ff */
[--C-:B------:R-:W-:Y:S02]  /*4950*/  FFMA.FTZ R234, R42, c[0x0][0x23c], -R189.reuse ;  /* 0x00008f002aea7a23 */ /* 0x100fe400000108bd */
[----:B------:R-:W-:Y:S02]  /*4960*/  FFMA.FTZ R239, R43, c[0x0][0x23c], -R189 ;  /* 0x00008f002bef7a23 */ /* 0x000fe400000108bd */
[----:B------:R-:W-:Y:S01]  /*4970*/  LDSM.16.MT88.4 R40, [R213+0x9800] ;  /* 0x00980000d528783b */ /* 0x000fe20000004200 */
[----:B------:R-:W-:Y:S01]  /*4980*/  MUFU.EX2 R171, R171 ;  /* 0x000000ab00ab7308 */ /* 0x000fe20000000800 */
[--C-:B------:R-:W-:Y:S02]  /*4990*/  FFMA.FTZ R240, R52, c[0x0][0x23c], -R194.reuse ;  /* 0x00008f0034f07a23 */ /* 0x100fe400000108c2 */
[--C-:B------:R-:W-:Y:S02]  /*49a0*/  FFMA.FTZ R245, R53, c[0x0][0x23c], -R194.reuse ;  /* 0x00008f0035f57a23 */ /* 0x100fe400000108c2 */
[--C-:B------:R-:W-:Y:S02]  /*49b0*/  FFMA.FTZ R242, R54, c[0x0][0x23c], -R193.reuse ;  /* 0x00008f0036f27a23 */ /* 0x100fe400000108c1 */
[----:B------:R-:W-:Y:S02]  /*49c0*/  FFMA.FTZ R247, R55, c[0x0][0x23c], -R193 ;  /* 0x00008f0037f77a23 */ /* 0x000fe400000108c1 */
[----:B------:R-:W-:Y:S01]  /*49d0*/  LDSM.16.MT88.4 R52, [R213+0xb800] ;  /* 0x00b80000d534783b */ /* 0x000fe20000004200 */
[----:B------:R-:W2:Y:S01]  /*49e0*/  MUFU.EX2 R182, R182 ;  /* 0x000000b600b67308 */ /* 0x000ea20000000800 */
[--C-:B------:R-:W-:Y:S02]  /*49f0*/  FFMA.FTZ R244, R58, c[0x0][0x23c], -R189.reuse ;  /* 0x00008f003af47a23 */ /* 0x100fe400000108bd */
[----:B------:R-:W-:Y:S01]  /*4a00*/  FFMA.FTZ R249, R59, c[0x0][0x23c], -R189 ;  /* 0x00008f003bf97a23 */ /* 0x000fe200000108bd */
[----:B---3--:R-:W-:Y:S01]  /*4a10*/  F2FP.PACK_AB R162, R180, R7 ;  /* 0x00000007b4a2723e */ /* 0x008fe200000000ff */
[----:B------:R-:W-:Y:S02]  /*4a20*/  FFMA.FTZ R246, R60, c[0x0][0x23c], -R191 ;  /* 0x00008f003cf67a23 */ /* 0x000fe400000108bf */
[--C-:B------:R-:W-:Y:S02]  /*4a30*/  FFMA.FTZ R248, R62, c[0x0][0x23c], -R189.reuse ;  /* 0x00008f003ef87a23 */ /* 0x100fe400000108bd */
[C---:B------:R-:W-:Y:S01]  /*4a40*/  FMUL.FTZ R68, R164.reuse, R68 ;  /* 0x00000044a4447220 */ /* 0x040fe20000410000 */
[----:B------:R-:W3:Y:S01]  /*4a50*/  MUFU.EX2 R0, R0 ;  /* 0x0000000000007308 */ /* 0x000ee20000000800 */
[C---:B------:R-:W-:Y:S02]  /*4a60*/  FMUL.FTZ R69, R164.reuse, R69 ;  /* 0x00000045a4457220 */ /* 0x040fe40000410000 */
[C---:B------:R-:W-:Y:S02]  /*4a70*/  FMUL.FTZ R70, R3.reuse, R70 ;  /* 0x0000004603467220 */ /* 0x040fe40000410000 */
[C---:B------:R-:W-:Y:S02]  /*4a80*/  FMUL.FTZ R71, R3.reuse, R71 ;  /* 0x0000004703477220 */ /* 0x040fe40000410000 */
[C---:B------:R-:W-:Y:S02]  /*4a90*/  FMUL.FTZ R88, R164.reuse, R88 ;  /* 0x00000058a4587220 */ /* 0x040fe40000410000 */
[----:B------:R-:W-:Y:S01]  /*4aa0*/  FMUL.FTZ R89, R164, R89 ;  /* 0x00000059a4597220 */ /* 0x000fe20000410000 */
[----:B------:R-:W-:Y:S01]  /*4ab0*/  MUFU.EX2 R181, R181 ;  /* 0x000000b500b57308 */ /* 0x000fe20000000800 */
[C---:B------:R-:W-:Y:S02]  /*4ac0*/  FMUL.FTZ R90, R3.reuse, R90 ;  /* 0x0000005a035a7220 */ /* 0x040fe40000410000 */
[C---:B------:R-:W-:Y:S01]  /*4ad0*/  FMUL.FTZ R91, R3.reuse, R91 ;  /* 0x0000005b035b7220 */ /* 0x040fe20000410000 */
[----:B--2---:R-:W-:Y:S01]  /*4ae0*/  F2FP.PACK_AB R163, R182, R171 ;  /* 0x000000abb6a3723e */ /* 0x004fe200000000ff */
[C---:B------:R-:W-:Y:S02]  /*4af0*/  FMUL.FTZ R92, R2.reuse, R92 ;  /* 0x0000005c025c7220 */ /* 0x040fe40000410000 */
[C---:B------:R-:W-:Y:S02]  /*4b00*/  FMUL.FTZ R93, R2.reuse, R93 ;  /* 0x0000005d025d7220 */ /* 0x040fe40000410000 */
[----:B------:R-:W-:Y:S01]  /*4b10*/  FMUL.FTZ R96, R2, R96 ;  /* 0x0000006002607220 */ /* 0x000fe20000410000 */
[----:B------:R-:W2:Y:S01]  /*4b20*/  MUFU.EX2 R184, R184 ;  /* 0x000000b800b87308 */ /* 0x000ea20000000800 */
[-C--:B-1----:R-:W-:Y:S05]  /*4b30*/  HMMA.16816.F32 R8, R160, R172.reuse, R8 ;  /* 0x000000aca008723c */ /* 0x082fea0000001808 */
[C---:B---3--:R-:W-:Y:S02]  /*4b40*/  FMUL.FTZ R14, R0.reuse, R158 ;  /* 0x0000009e000e7220 */ /* 0x048fe40000410000 */
[C---:B------:R-:W-:Y:S02]  /*4b50*/  FMUL.FTZ R15, R0.reuse, R159 ;  /* 0x0000009f000f7220 */ /* 0x040fe40000410000 */
[----:B------:R-:W-:Y:S03]  /*4b60*/  MUFU.EX2 R183, R183 ;  /* 0x000000b700b77308 */ /* 0x000fe60000000800 */
[C---:B------:R-:W-:Y:S02]  /*4b70*/  FMUL.FTZ R18, R0.reuse, R154 ;  /* 0x0000009a00127220 */ /* 0x040fe40000410000 */
[C---:B------:R-:W-:Y:S02]  /*4b80*/  FMUL.FTZ R19, R0.reuse, R155 ;  /* 0x0000009b00137220 */ /* 0x040fe40000410000 */
[----:B------:R-:W1:Y:S01]  /*4b90*/  LDSM.16.MT88.4 R152, [R213+0xa000] ;  /* 0x00a00000d598783b */ /* 0x000e620000004200 */
[C---:B------:R-:W-:Y:S02]  /*4ba0*/  FMUL.FTZ R94, R0.reuse, R94 ;  /* 0x0000005e005e7220 */ /* 0x040fe40000410000 */
[----:B------:R-:W3:Y:S01]  /*4bb0*/  MUFU.EX2 R186, R186 ;  /* 0x000000ba00ba7308 */ /* 0x000ee20000000800 */
[----:B------:R-:W-:Y:S02]  /*4bc0*/  FMUL.FTZ R95, R0, R95 ;  /* 0x0000005f005f7220 */ /* 0x000fe40000410000 */
[----:B------:R-:W-:Y:S01]  /*4bd0*/  FMUL.FTZ R97, R2, R97 ;  /* 0x0000006102617220 */ /* 0x000fe20000410000 */
[----:B--2---:R-:W-:Y:S01]  /*4be0*/  F2FP.PACK_AB R156, R184, R181 ;  /* 0x000000b5b89c723e */ /* 0x004fe200000000ff */
[C---:B------:R-:W-:Y:S02]  /*4bf0*/  FMUL.FTZ R98, R0.reuse, R98 ;  /* 0x0000006200627220 */ /* 0x040fe40000410000 */
[----:B------:R-:W-:Y:S02]  /*4c00*/  FMUL.FTZ R99, R0, R99 ;  /* 0x0000006300637220 */ /* 0x000fe40000410000 */
[C---:B------:R-:W-:Y:S01]  /*4c10*/  FMUL.FTZ R100, R164.reuse, R100 ;  /* 0x00000064a4647220 */ /* 0x040fe20000410000 */
[----:B------:R-:W-:Y:S01]  /*4c20*/  MUFU.EX2 R185, R185 ;  /* 0x000000b900b97308 */ /* 0x000fe20000000800 */
[----:B------:R-:W-:Y:S02]  /*4c30*/  FMUL.FTZ R101, R164, R101 ;  /* 0x00000065a4657220 */ /* 0x000fe40000410000 */
[C---:B------:R-:W-:Y:S02]  /*4c40*/  FMUL.FTZ R102, R3.reuse, R102 ;  /* 0x0000006603667220 */ /* 0x040fe40000410000 */
[----:B------:R-:W-:Y:S02]  /*4c50*/  FMUL.FTZ R103, R3, R103 ;  /* 0x0000006703677220 */ /* 0x000fe40000410000 */
[--C-:B------:R-:W-:Y:S02]  /*4c60*/  FFMA.FTZ R192, R32, c[0x0][0x23c], -R194.reuse ;  /* 0x00008f0020c07a23 */ /* 0x100fe400000108c2 */
[C---:B------:R-:W-:Y:S01]  /*4c70*/  FMUL.FTZ R32, R164.reuse, R144 ;  /* 0x00000090a4207220 */ /* 0x040fe20000410000 */
[----:B------:R-:W2:Y:S01]  /*4c80*/  MUFU.EX2 R188, R188 ;  /* 0x000000bc00bc7308 */ /* 0x000ea20000000800 */
[--C-:B------:R-:W-:Y:S02]  /*4c90*/  FFMA.FTZ R195, R33, c[0x0][0x23c], -R194.reuse ;  /* 0x00008f0021c37a23 */ /* 0x100fe400000108c2 */
[----:B------:R-:W-:Y:S01]  /*4ca0*/  FMUL.FTZ R33, R164, R145 ;  /* 0x00000091a4217220 */ /* 0x000fe20000410000 */
[----:B---3--:R-:W-:Y:S01]  /*4cb0*/  F2FP.PACK_AB R157, R186, R183 ;  /* 0x000000b7ba9d723e */ /* 0x008fe200000000ff */
[C---:B------:R-:W-:Y:S02]  /*4cc0*/  FMUL.FTZ R116, R2.reuse, R116 ;  /* 0x0000007402747220 */ /* 0x040fe40000410000 */
[----:B------:R-:W-:Y:S02]  /*4cd0*/  FMUL.FTZ R117, R2, R117 ;  /* 0x0000007502757220 */ /* 0x000fe40000410000 */
[C---:B------:R-:W-:Y:S01]  /*4ce0*/  FMUL.FTZ R118, R0.reuse, R118 ;  /* 0x0000007600767220 */ /* 0x040fe20000410000 */
[----:B------:R-:W-:Y:S01]  /*4cf0*/  MUFU.EX2 R187, R187 ;  /* 0x000000bb00bb7308 */ /* 0x000fe20000000800 */
[----:B------:R-:W-:Y:S02]  /*4d00*/  FMUL.FTZ R119, R0, R119 ;  /* 0x0000007700777220 */ /* 0x000fe40000410000 */
[C---:B------:R-:W-:Y:S02]  /*4d10*/  FMUL.FTZ R120, R2.reuse, R120 ;  /* 0x0000007802787220 */ /* 0x040fe40000410000 */
[----:B------:R-:W-:Y:S02]  /*4d20*/  FMUL.FTZ R121, R2, R121 ;  /* 0x0000007902797220 */ /* 0x000fe40000410000 */
[C---:B------:R-:W-:Y:S02]  /*4d30*/  FMUL.FTZ R122, R0.reuse, R122 ;  /* 0x0000007a007a7220 */ /* 0x040fe40000410000 */
[----:B------:R-:W-:Y:S01]  /*4d40*/  FMUL.FTZ R123, R0, R123 ;  /* 0x0000007b007b7220 */ /* 0x000fe20000410000 */
[----:B------:R-:W3:Y:S01]  /*4d50*/  MUFU.EX2 R190, R190 ;  /* 0x000000be00be7308 */ /* 0x000ee20000000800 */
[C---:B------:R-:W-:Y:S02]  /*4d60*/  FMUL.FTZ R124, R164.reuse, R124 ;  /* 0x0000007ca47c7220 */ /* 0x040fe40000410000 */
[----:B------:R-:W-:Y:S01]  /*4d70*/  FMUL.FTZ R125, R164, R125 ;  /* 0x0000007da47d7220 */ /* 0x000fe20000410000 */
[----:B--2---:R-:W-:Y:S01]  /*4d80*/  F2FP.PACK_AB R158, R188, R185 ;  /* 0x000000b9bc9e723e */ /* 0x004fe200000000ff */
[C---:B------:R-:W-:Y:S02]  /*4d90*/  FMUL.FTZ R126, R3.reuse, R126 ;  /* 0x0000007e037e7220 */ /* 0x040fe40000410000 */
[C---:B------:R-:W-:Y:S02]  /*4da0*/  FMUL.FTZ R127, R3.reuse, R127 ;  /* 0x0000007f037f7220 */ /* 0x040fe40000410000 */
[--C-:B------:R-:W-:Y:S01]  /*4db0*/  FFMA.FTZ R196, R26, c[0x0][0x23c], -R189.reuse ;  /* 0x00008f001ac47a23 */ /* 0x100fe200000108bd */
[----:B------:R-:W-:Y:S01]  /*4dc0*/  MUFU.EX2 R210, R210 ;  /* 0x000000d200d27308 */ /* 0x000fe20000000800 */
[----:B------:R-:W-:Y:S02]  /*4dd0*/  FMUL.FTZ R26, R3, R142 ;  /* 0x0000008e031a7220 */ /* 0x000fe40000410000 */
[----:B------:R-:W-:Y:S02]  /*4de0*/  FFMA.FTZ R197, R27, c[0x0][0x23c], -R189 ;  /* 0x00008f001bc57a23 */ /* 0x000fe400000108bd */
[----:B------:R-:W-:Y:S02]  /*4df0*/  FMUL.FTZ R27, R3, R143 ;  /* 0x0000008f031b7220 */ /* 0x000fe40000410000 */
[--C-:B------:R-:W-:Y:S02]  /*4e00*/  FFMA.FTZ R198, R28, c[0x0][0x23c], -R191.reuse ;  /* 0x00008f001cc67a23 */ /* 0x100fe400000108bf */
[----:B------:R-:W-:Y:S01]  /*4e10*/  FFMA.FTZ R199, R29, c[0x0][0x23c], -R191 ;  /* 0x00008f001dc77a23 */ /* 0x000fe200000108bf */
[----:B------:R-:W2:Y:S01]  /*4e20*/  MUFU.EX2 R211, R211 ;  /* 0x000000d300d37308 */ /* 0x000ea20000000800 */
[--C-:B------:R-:W-:Y:S02]  /*4e30*/  FFMA.FTZ R200, R30, c[0x0][0x23c], -R189.reuse ;  /* 0x00008f001ec87a23 */ /* 0x100fe400000108bd */
[----:B------:R-:W-:Y:S01]  /*4e40*/  FFMA.FTZ R201, R31, c[0x0][0x23c], -R189 ;  /* 0x00008f001fc97a23 */ /* 0x000fe200000108bd */
[----:B---3--:R-:W-:Y:S01]  /*4e50*/  F2FP.PACK_AB R159, R190, R187 ;  /* 0x000000bbbe9f723e */ /* 0x008fe200000000ff */
[--C-:B------:R-:W-:Y:S02]  /*4e60*/  FFMA.FTZ R236, R44, c[0x0][0x23c], -R191.reuse ;  /* 0x00008f002cec7a23 */ /* 0x100fe400000108bf */
[----:B------:R-:W-:Y:S02]  /*4e70*/  FFMA.FTZ R241, R45, c[0x0][0x23c], -R191 ;  /* 0x00008f002df17a23 */ /* 0x000fe400000108bf */
[--C-:B------:R-:W-:Y:S01]  /*4e80*/  FFMA.FTZ R238, R46, c[0x0][0x23c], -R189.reuse ;  /* 0x00008f002eee7a23 */ /* 0x100fe200000108bd */
[----:B------:R-:W-:Y:S01]  /*4e90*/  MUFU.EX2 R234, R234 ;  /* 0x000000ea00ea7308 */ /* 0x000fe20000000800 */
[C---:B------:R-:W-:Y:S04]  /*4ea0*/  HMMA.16816.F32 R12, R156.reuse, R172, R12 ;  /* 0x000000ac9c0c723c */ /* 0x040fe8000000180c */
[--C-:B------:R-:W-:Y:S02]  /*4eb0*/  FFMA.FTZ R243, R47, c[0x0][0x23c], -R189.reuse ;  /* 0x00008f002ff37a23 */ /* 0x100fe400000108bd */
[----:B------:R-:W-:Y:S02]  /*4ec0*/  FFMA.FTZ R189, R63, c[0x0][0x23c], -R189 ;  /* 0x00008f003fbd7a23 */ /* 0x000fe400000108bd */
[-C--:B------:R-:W-:Y:S01]  /*4ed0*/  HMMA.16816.F32 R16, R156, R174.reuse, R16 ;  /* 0x000000ae9c10723c */ /* 0x080fe20000001810 */
[----:B------:R-:W3:Y:S03]  /*4ee0*/  MUFU.EX2 R239, R239 ;  /* 0x000000ef00ef7308 */ /* 0x000ee60000000800 */
[C---:B------:R-:W-:Y:S01]  /*4ef0*/  FMUL.FTZ R72, R164.reuse, R72 ;  /* 0x00000048a4487220 */ /* 0x040fe20000410000 */
[----:B--2---:R-:W-:Y:S01]  /*4f00*/  F2FP.PACK_AB R44, R211, R210 ;  /* 0x000000d2d32c723e */ /* 0x004fe200000000ff */
[C---:B------:R-:W-:Y:S02]  /*4f10*/  FMUL.FTZ R73, R164.reuse, R73 ;  /* 0x00000049a4497220 */ /* 0x040fe40000410000 */
[C---:B------:R-:W-:Y:S01]  /*4f20*/  HMMA.16816.F32 R68, R160.reuse, R174, R68 ;  /* 0x000000aea044723c */ /* 0x040fe20000001844 */
[----:B------:R-:W2:Y:S02]  /*4f30*/  LDSM.16.MT88.4 R172, [R212+0xa000] ;  /* 0x00a00000d4ac783b */ /* 0x000ea40000004200 */
[----:B------:R-:W-:Y:S01]  /*4f40*/  MUFU.EX2 R236, R236 ;  /* 0x000000ec00ec7308 */ /* 0x000fe20000000800 */
[C---:B------:R-:W-:Y:S02]  /*4f50*/  FMUL.FTZ R74, R3.reuse, R74 ;  /* 0x0000004a034a7220 */ /* 0x040fe40000410000 */
[----:B------:R-:W-:Y:S02]  /*4f60*/  FMUL.FTZ R75, R3, R75 ;  /* 0x0000004b034b7220 */ /* 0x000fe40000410000 */
[C---:B------:R-:W-:Y:S04]  /*4f70*/  FMUL.FTZ R84, R164.reuse, R84 ;  /* 0x00000054a4547220 */ /* 0x040fe80000410000 */
[----:B------:R-:W-:Y:S01]  /*4f80*/  FMUL.FTZ R85, R164, R85 ;  /* 0x00000055a4557220 */ /* 0x000fe20000410000 */
[-C--:B------:R-:W-:Y:S01]  /*4f90*/  HMMA.16816.F32 R72, R160, R176.reuse, R72 ;  /* 0x000000b0a048723c */ /* 0x080fe20000001848 */
[----:B------:R-:W4:Y:S02]  /*4fa0*/  MUFU.EX2 R241, R241 ;  /* 0x000000f100f17308 */ /* 0x000f240000000800 */
[C---:B------:R-:W-:Y:S01]  /*4fb0*/  FMUL.FTZ R76, R2.reuse, R76 ;  /* 0x0000004c024c7220 */ /* 0x040fe20000410000 */
[----:B---3--:R-:W-:Y:S01]  /*4fc0*/  F2FP.PACK_AB R45, R239, R234 ;  /* 0x000000eaef2d723e */ /* 0x008fe200000000ff */
[----:B------:R-:W-:Y:S02]  /*4fd0*/  FMUL.FTZ R77, R2, R77 ;  /* 0x0000004d024d7220 */ /* 0x000fe40000410000 */
[C---:B------:R-:W-:Y:S02]  /*4fe0*/  FMUL.FTZ R78, R0.reuse, R78 ;  /* 0x0000004e004e7220 */ /* 0x040fe40000410000 */
[----:B------:R-:W-:Y:S02]  /*4ff0*/  FMUL.FTZ R79, R0, R79 ;  /* 0x0000004f004f7220 */ /* 0x000fe40000410000 */
[----:B------:R-:W-:Y:S01]  /*5000*/  MUFU.EX2 R238, R238 ;  /* 0x000000ee00ee7308 */ /* 0x000fe20000000800 */
[C---:B------:R-:W-:Y:S02]  /*5010*/  FMUL.FTZ R86, R3.reuse, R86 ;  /* 0x0000005603567220 */ /* 0x040fe40000410000 */
[----:B------:R-:W-:Y:S02]  /*5020*/  FMUL.FTZ R87, R3, R87 ;  /* 0x0000005703577220 */ /* 0x000fe40000410000 */
[C---:B------:R-:W-:Y:S04]  /*5030*/  HMMA.16816.F32 R76, R156.reuse, R176, R76 ;  /* 0x000000b09c4c723c */ /* 0x040fe8000000184c */
[C---:B------:R-:W-:Y:S01]  /*5040*/  FMUL.FTZ R80, R2.reuse, R80 ;  /* 0x0000005002507220 */ /* 0x040fe20000410000 */
[----:B------:R-:W3:Y:S01]  /*5050*/  MUFU.EX2 R243, R243 ;  /* 0x000000f300f37308 */ /* 0x000ee20000000800 */
[----:B------:R-:W-:Y:S02]  /*5060*/  FMUL.FTZ R81, R2, R81 ;  /* 0x0000005102517220 */ /* 0x000fe40000410000 */
[C---:B------:R-:W-:Y:S01]  /*5070*/  FMUL.FTZ R82, R0.reuse, R82 ;  /* 0x0000005200527220 */ /* 0x040fe20000410000 */
[----:B----4-:R-:W-:Y:S03]  /*5080*/  F2FP.PACK_AB R46, R241, R236 ;  /* 0x000000ecf12e723e */ /* 0x010fe600000000ff */
[----:B------:R-:W-:Y:S02]  /*5090*/  FMUL.FTZ R83, R0, R83 ;  /* 0x0000005300537220 */ /* 0x000fe40000410000 */
[--C-:B------:R-:W-:Y:S01]  /*50a0*/  FFMA.FTZ R176, R20, c[0x0][0x23c], -R194.reuse ;  /* 0x00008f0014b07a23 */ /* 0x100fe200000108c2 */
[----:B------:R-:W-:Y:S01]  /*50b0*/  MUFU.EX2 R192, R192 ;  /* 0x000000c000c07308 */ /* 0x000fe20000000800 */
[C---:B------:R-:W-:Y:S02]  /*50c0*/  FMUL.FTZ R20, R164.reuse, R148 ;  /* 0x00000094a4147220 */ /* 0x040fe40000410000 */
[--C-:B------:R-:W-:Y:S01]  /*50d0*/  FFMA.FTZ R177, R21, c[0x0][0x23c], -R194.reuse ;  /* 0x00008f0015b17a23 */ /* 0x100fe200000108c2 */
[-C--:B------:R-:W-:Y:S03]  /*50e0*/  HMMA.16816.F32 R80, R156, R178.reuse, R80 ;  /* 0x000000b29c50723c */ /* 0x080fe60000001850 */
[----:B------:R-:W-:Y:S02]  /*50f0*/  FMUL.FTZ R21, R164, R149 ;  /* 0x00000095a4157220 */ /* 0x000fe40000410000 */
[C---:B------:R-:W-:Y:S01]  /*5100*/  FMUL.FTZ R104, R2.reuse, R104 ;  /* 0x0000006802687220 */ /* 0x040fe20000410000 */
[----:B------:R-:W-:Y:S01]  /*5110*/  MUFU.EX2 R176, R176 ;  /* 0x000000b000b07308 */ /* 0x000fe20000000800 */
[----:B------:R-:W-:Y:S01]  /*5120*/  FMUL.FTZ R105, R2, R105 ;  /* 0x0000006902697220 */ /* 0x000fe20000410000 */
[C---:B------:R-:W-:Y:S04]  /*5130*/  HMMA.16816.F32 R84, R160.reuse, R178, R84 ;  /* 0x000000b2a054723c */ /* 0x040fe80000001854 */
[----:B---3--:R-:W-:Y:S01]  /*5140*/  F2FP.PACK_AB R47, R243, R238 ;  /* 0x000000eef32f723e */ /* 0x008fe200000000ff */
[----:B------:R-:W-:Y:S02]  /*5150*/  FMUL.FTZ R106, R0, R106 ;  /* 0x0000006a006a7220 */ /* 0x000fe40000410000 */
[--C-:B------:R-:W-:Y:S01]  /*5160*/  FFMA.FTZ R178, R22, c[0x0][0x23c], -R193.reuse ;  /* 0x00008f0016b27a23 */ /* 0x100fe200000108c1 */
[-C--:B-1----:R-:W-:Y:S01]  /*5170*/  HMMA.16816.F32 R88, R160, R152.reuse, R88 ;  /* 0x00000098a058723c */ /* 0x082fe20000001858 */
[----:B------:R-:W1:Y:S03]  /*5180*/  MUFU.EX2 R177, R177 ;  /* 0x000000b100b17308 */ /* 0x000e660000000800 */
[----:B------:R-:W-:Y:S02]  /*5190*/  FMUL.FTZ R22, R3, R150 ;  /* 0x0000009603167220 */ /* 0x000fe40000410000 */
[--C-:B------:R-:W-:Y:S02]  /*51a0*/  FFMA.FTZ R179, R23, c[0x0][0x23c], -R193.reuse ;  /* 0x00008f0017b37a23 */ /* 0x100fe400000108c1 */
[C---:B------:R-:W-:Y:S03]  /*51b0*/  HMMA.16816.F32 R92, R156.reuse, R152, R92 ;  /* 0x000000989c5c723c */ /* 0x040fe6000000185c */
[----:B------:R-:W-:Y:S01]  /*51c0*/  MUFU.EX2 R178, R178 ;  /* 0x000000b200b27308 */ /* 0x000fe20000000800 */
[C---:B------:R-:W-:Y:S02]  /*51d0*/  FMUL.FTZ R23, R3.reuse, R151 ;  /* 0x0000009703177220 */ /* 0x040fe40000410000 */
[----:B------:R-:W3:Y:S01]  /*51e0*/  LDSM.16.MT88.4 R148, [R213+0xb000] ;  /* 0x00b00000d594783b */ /* 0x000ee20000004200 */
[----:B------:R-:W-:Y:S01]  /*51f0*/  FMUL.FTZ R107, R0, R107 ;  /* 0x0000006b006b7220 */ /* 0x000fe20000410000 */
[-C--:B------:R-:W-:Y:S04]  /*5200*/  HMMA.16816.F32 R96, R156, R154.reuse, R96 ;  /* 0x0000009a9c60723c */ /* 0x080fe80000001860 */
[C---:B------:R-:W-:Y:S01]  /*5210*/  FMUL.FTZ R108, R2.reuse, R108 ;  /* 0x0000006c026c7220 */ /* 0x040fe20000410000 */
[----:B------:R-:W4:Y:S01]  /*5220*/  MUFU.EX2 R179, R179 ;  /* 0x000000b300b37308 */ /* 0x000f220000000800 */
[----:B------:R-:W-:Y:S02]  /*5230*/  FMUL.FTZ R109, R2, R109 ;  /* 0x0000006d026d7220 */ /* 0x000fe40000410000 */
[C---:B------:R-:W-:Y:S01]  /*5240*/  HMMA.16816.F32 R100, R160.reuse, R154, R100 ;  /* 0x0000009aa064723c */ /* 0x040fe20000001864 */
[----:B------:R-:W-:Y:S03]  /*5250*/  LDSM.16.MT88.4 R152, [R213+0xa400] ;  /* 0x00a40000d598783b */ /* 0x000fe60000004200 */
[C---:B------:R-:W-:Y:S02]  /*5260*/  FMUL.FTZ R110, R0.reuse, R110 ;  /* 0x0000006e006e7220 */ /* 0x040fe40000410000 */
[----:B------:R-:W-:Y:S01]  /*5270*/  FMUL.FTZ R111, R0, R111 ;  /* 0x0000006f006f7220 */ /* 0x000fe20000410000 */
[----:B------:R-:W5:Y:S01]  /*5280*/  MUFU.EX2 R195, R195 ;  /* 0x000000c300c37308 */ /* 0x000f620000000800 */
[-C--:B--2---:R-:W-:Y:S04]  /*5290*/  HMMA.16816.F32 R20, R160, R172.reuse, R20 ;  /* 0x000000aca014723c */ /* 0x084fe80000001814 */
[C---:B------:R-:W-:Y:S02]  /*52a0*/  FMUL.FTZ R112, R164.reuse, R112 ;  /* 0x00000070a4707220 */ /* 0x040fe40000410000 */
[----:B------:R-:W-:Y:S02]  /*52b0*/  FMUL.FTZ R113, R164, R113 ;  /* 0x00000071a4717220 */ /* 0x000fe40000410000 */
[C---:B------:R-:W-:Y:S01]  /*52c0*/  HMMA.16816.F32 R104, R156.reuse, R172, R104 ;  /* 0x000000ac9c68723c */ /* 0x040fe20000001868 */
[----:B------:R-:W-:Y:S03]  /*52d0*/  MUFU.EX2 R196, R196 ;  /* 0x000000c400c47308 */ /* 0x000fe60000000800 */
[C---:B------:R-:W-:Y:S02]  /*52e0*/  FMUL.FTZ R114, R3.reuse, R114 ;  /* 0x0000007203727220 */ /* 0x040fe40000410000 */
[C---:B------:R-:W-:Y:S02]  /*52f0*/  FMUL.FTZ R115, R3.reuse, R115 ;  /* 0x0000007303737220 */ /* 0x040fe40000410000 */
[-C--:B------:R-:W-:Y:S03]  /*5300*/  HMMA.16816.F32 R108, R156, R174.reuse, R108 ;  /* 0x000000ae9c6c723c */ /* 0x080fe6000000186c */
[----:B------:R-:W-:Y:S01]  /*5310*/  MUFU.EX2 R197, R197 ;  /* 0x000000c500c57308 */ /* 0x000fe20000000800 */
[--C-:B------:R-:W-:Y:S02]  /*5320*/  FFMA.FTZ R172, R34, c[0x0][0x23c], -R193.reuse ;  /* 0x00008f0022ac7a23 */ /* 0x100fe400000108c1 */
[----:B------:R-:W-:Y:S02]  /*5330*/  FMUL.FTZ R34, R3, R146 ;  /* 0x0000009203227220 */ /* 0x000fe40000410000 */
[C---:B------:R-:W-:Y:S04]  /*5340*/  HMMA.16816.F32 R112, R160.reuse, R174, R112 ;  /* 0x000000aea070723c */ /* 0x040fe80000001870 */
[----:B------:R-:W-:Y:S01]  /*5350*/  FFMA.FTZ R173, R35, c[0x0][0x23c], -R193 ;  /* 0x00008f0023ad7a23 */ /* 0x000fe200000108c1 */
[----:B------:R-:W-:Y:S01]  /*5360*/  MUFU.EX2 R172, R172 ;  /* 0x000000ac00ac7308 */ /* 0x000fe20000000800 */
[----:B------:R-:W-:Y:S02]  /*5370*/  FMUL.FTZ R35, R3, R147 ;  /* 0x0000009303237220 */ /* 0x000fe40000410000 */
[----:B------:R-:W2:Y:S01]  /*5380*/  LDSM.16.MT88.4 R144, [R212+0xb000] ;  /* 0x00b00000d490783b */ /* 0x000ea20000004200 */
[--C-:B------:R-:W-:Y:S03]  /*5390*/  FFMA.FTZ R174, R24, c[0x0][0x23c], -R191.reuse ;  /* 0x00008f0018ae7a23 */ /* 0x100fe600000108bf */
[C---:B------:R-:W-:Y:S01]  /*53a0*/  FMUL.FTZ R24, R164.reuse, R140 ;  /* 0x0000008ca4187220 */ /* 0x040fe20000410000 */
[-C--:B---3--:R-:W-:Y:S02]  /*53b0*/  HMMA.16816.F32 R32, R160, R148.reuse, R32 ;  /* 0x00000094a020723c */ /* 0x088fe40000001820 */
[----:B------:R-:W3:Y:S01]  /*53c0*/  MUFU.EX2 R173, R173 ;  /* 0x000000ad00ad7308 */ /* 0x000ee20000000800 */
[----:B------:R-:W-:Y:S02]  /*53d0*/  FFMA.FTZ R175, R25, c[0x0][0x23c], -R191 ;  /* 0x00008f0019af7a23 */ /* 0x000fe400000108bf */
[----:B------:R-:W-:Y:S02]  /*53e0*/  FMUL.FTZ R25, R164, R141 ;  /* 0x0000008da4197220 */ /* 0x000fe40000410000 */
[----:B------:R-:W3:Y:S01]  /*53f0*/  LDSM.16.MT88.4 R140, [R213+0x9400] ;  /* 0x00940000d58c783b */ /* 0x000ee20000004200 */
[C---:B------:R-:W-:Y:S04]  /*5400*/  HMMA.16816.F32 R116, R156.reuse, R148, R116 ;  /* 0x000000949c74723c */ /* 0x040fe80000001874 */
[C---:B------:R-:W-:Y:S01]  /*5410*/  FMUL.FTZ R128, R2.reuse, R128 ;  /* 0x0000008002807220 */ /* 0x040fe20000410000 */
[----:B------:R-:W-:Y:S01]  /*5420*/  MUFU.EX2 R174, R174 ;  /* 0x000000ae00ae7308 */ /* 0x000fe20000000800 */
[----:B------:R-:W-:Y:S02]  /*5430*/  FMUL.FTZ R129, R2, R129 ;  /* 0x0000008102817220 */ /* 0x000fe40000410000 */
[-C--:B------:R-:W-:Y:S04]  /*5440*/  HMMA.16816.F32 R120, R156, R150.reuse, R120 ;  /* 0x000000969c78723c */ /* 0x080fe80000001878 */
[C---:B------:R-:W-:Y:S02]  /*5450*/  FMUL.FTZ R130, R0.reuse, R130 ;  /* 0x0000008200827220 */ /* 0x040fe40000410000 */
[----:B------:R-:W-:Y:S01]  /*5460*/  FMUL.FTZ R131, R0, R131 ;  /* 0x0000008300837220 */ /* 0x000fe20000410000 */
[----:B------:R-:W3:Y:S01]  /*5470*/  MUFU.EX2 R175, R175 ;  /* 0x000000af00af7308 */ /* 0x000ee20000000800 */
[C---:B------:R-:W-:Y:S01]  /*5480*/  HMMA.16816.F32 R124, R160.reuse, R150, R124 ;  /* 0x00000096a07c723c */ /* 0x040fe2000000187c */
[----:B------:R-:W3:Y:S03]  /*5490*/  LDSM.16.MT88.4 R148, [R212+0x9400] ;  /* 0x00940000d494783b */ /* 0x000ee60000004200 */
[C---:B------:R-:W-:Y:S02]  /*54a0*/  FMUL.FTZ R132, R2.reuse, R132 ;  /* 0x0000008402847220 */ /* 0x040fe40000410000 */
[----:B------:R-:W-:Y:S02]  /*54b0*/  FMUL.FTZ R133, R2, R133 ;  /* 0x0000008502857220 */ /* 0x000fe40000410000 */
[C---:B------:R-:W-:Y:S01]  /*54c0*/  FMUL.FTZ R134, R0.reuse, R134 ;  /* 0x0000008600867220 */ /* 0x040fe20000410000 */
[----:B------:R-:W-:Y:S01]  /*54d0*/  MUFU.EX2 R198, R198 ;  /* 0x000000c600c67308 */ /* 0x000fe20000000800 */
[-C--:B--2---:R-:W-:Y:S03]  /*54e0*/  HMMA.16816.F32 R24, R160, R144.reuse, R24 ;  /* 0x00000090a018723c */ /* 0x084fe60000001818 */
[----:B------:R-:W-:Y:S02]  /*54f0*/  FMUL.FTZ R135, R0, R135 ;  /* 0x0000008700877220 */ /* 0x000fe40000410000 */
[C---:B------:R-:W-:Y:S01]  /*5500*/  FMUL.FTZ R28, R164.reuse, R136 ;  /* 0x00000088a41c7220 */ /* 0x040fe20000410000 */
[----:B-1----:R-:W-:Y:S01]  /*5510*/  F2FP.PACK_AB R136, R177, R176 ;  /* 0x000000b0b188723e */ /* 0x002fe200000000ff */
[----:B------:R-:W-:Y:S01]  /*5520*/  FMUL.FTZ R29, R164, R137 ;  /* 0x00000089a41d7220 */ /* 0x000fe20000410000 */
[C---:B------:R-:W-:Y:S01]  /*5530*/  HMMA.16816.F32 R128, R156.reuse, R144, R128 ;  /* 0x000000909c80723c */ /* 0x040fe20000001880 */
[----:B------:R-:W1:Y:S03]  /*5540*/  MUFU.EX2 R199, R199 ;  /* 0x000000c700c77308 */ /* 0x000e660000000800 */
[----:B----4-:R-:W-:Y:S01]  /*5550*/  F2FP.PACK_AB R137, R179, R178 ;  /* 0x000000b2b389723e */ /* 0x010fe200000000ff */
[----:B------:R-:W-:Y:S01]  /*5560*/  FMUL.FTZ R30, R3, R138 ;  /* 0x0000008a031e7220 */ /* 0x000fe20000410000 */
[----:B-----5:R-:W-:Y:S01]  /*5570*/  F2FP.PACK_AB R138, R195, R192 ;  /* 0x000000c0c38a723e */ /* 0x020fe200000000ff */
[----:B------:R-:W-:Y:S01]  /*5580*/  FMUL.FTZ R31, R3, R139 ;  /* 0x0000008b031f7220 */ /* 0x000fe20000410000 */
[-C--:B------:R-:W-:Y:S03]  /*5590*/  HMMA.16816.F32 R132, R156, R146.reuse, R132 ;  /* 0x000000929c84723c */ /* 0x080fe60000001884 */
[----:B------:R-:W-:Y:S01]  /*55a0*/  MUFU.EX2 R200, R200 ;  /* 0x000000c800c87308 */ /* 0x000fe20000000800 */
[----:B---3--:R-:W-:Y:S01]  /*55b0*/  F2FP.PACK_AB R139, R173, R172 ;  /* 0x000000acad8b723e */ /* 0x008fe200000000ff */
[--C-:B------:R-:W-:Y:S01]  /*55c0*/  FFMA.FTZ R64, R64, c[0x0][0x23c], -R194.reuse ;  /* 0x00008f0040407a23 */ /* 0x100fe200000108c2 */
[----:B------:R-:W-:Y:S01]  /*55d0*/  F2FP.PACK_AB R144, R175, R174 ;  /* 0x000000aeaf90723e */ /* 0x000fe200000000ff */
[----:B------:R-:W-:Y:S01]  /*55e0*/  FFMA.FTZ R194, R65, c[0x0][0x23c], -R194 ;  /* 0x00008f0041c27a23 */ /* 0x000fe200000108c2 */
[----:B------:R-:W-:Y:S04]  /*55f0*/  HMMA.16816.F32 R28, R160, R146, R28 ;  /* 0x00000092a01c723c */ /* 0x000fe8000000181c */
[----:B------:R-:W-:Y:S01]  /*5600*/  F2FP.PACK_AB R145, R197, R196 ;  /* 0x000000c4c591723e */ /* 0x000fe200000000ff */
[----:B------:R-:W2:Y:S01]  /*5610*/  MUFU.EX2 R201, R201 ;  /* 0x000000c900c97308 */ /* 0x000ea20000000800 */
[--C-:B------:R-:W-:Y:S02]  /*5620*/  FFMA.FTZ R66, R66, c[0x0][0x23c], -R193.reuse ;  /* 0x00008f0042427a23 */ /* 0x100fe400000108c1 */
[-C--:B------:R-:W-:Y:S05]  /*5630*/  HMMA.16816.F32 R8, R136, R140.reuse, R8 ;  /* 0x0000008c8808723c */ /* 0x080fea0000001808 */
[----:B-1----:R-:W-:Y:S01]  /*5640*/  F2FP.PACK_AB R146, R199, R198 ;  /* 0x000000c6c792723e */ /* 0x002fe200000000ff */
[----:B------:R-:W-:Y:S01]  /*5650*/  FFMA.FTZ R193, R67, c[0x0][0x23c], -R193 ;  /* 0x00008f0043c17a23 */ /* 0x000fe200000108c1 */
[----:B------:R1:W-:Y:S01]  /*5660*/  MUFU.EX2 R65, R194 ;  /* 0x000000c200417308 */ /* 0x0003e20000000800 */
[----:B------:R-:W-:Y:S04]  /*5670*/  FFMA.FTZ R67, R56, c[0x0][0x23c], -R191 ;  /* 0x00008f0038437a23 */ /* 0x000fe800000108bf */
[----:B------:R-:W-:Y:S02]  /*5680*/  FFMA.FTZ R169, R164, R237, R169 ;  /* 0x000000eda4a97223 */ /* 0x000fe400000100a9 */
[----:B------:R-:W-:Y:S01]  /*5690*/  FFMA.FTZ R5, R3, R232, R5 ;  /* 0x000000e803057223 */ /* 0x000fe20000010005 */
[----:B------:R-:W-:Y:S01]  /*56a0*/  MOV R3, R168 ;  /* 0x000000a800037202 */ /* 0x000fe20000000f00 */
[----:B------:R-:W-:Y:S01]  /*56b0*/  FFMA.FTZ R181, R2, R235, R181 ;  /* 0x000000eb02b57223 */ /* 0x000fe200000100b5 */
[----:B------:R-:W-:Y:S01]  /*56c0*/  MUFU.EX2 R202, R202 ;  /* 0x000000ca00ca7308 */ /* 0x000fe20000000800 */
[----:B------:R-:W-:Y:S01]  /*56d0*/  FFMA.FTZ R183, R0, R233, R183 ;  /* 0x000000e900b77223 */ /* 0x000fe200000100b7 */
[----:B------:R-:W-:Y:S01]  /*56e0*/  MOV R0, R165 ;  /* 0x000000a500007202 */ /* 0x000fe20000000f00 */
[----:B------:R-:W-:Y:S01]  /*56f0*/  FADD.FTZ R170, R170, R169 ;  /* 0x000000a9aaaa7221 */ /* 0x000fe20000010000 */
[----:B--2---:R-:W-:Y:S01]  /*5700*/  F2FP.PACK_AB R147, R201, R200 ;  /* 0x000000c8c993723e */ /* 0x004fe200000000ff */
[----:B------:R-:W-:Y:S01]  /*5710*/  FADD.FTZ R6, R6, R5 ;  /* 0x0000000506067221 */ /* 0x000fe20000010000 */
[----:B------:R-:W-:Y:S01]  /*5720*/  MOV R2, R167 ;  /* 0x000000a700027202 */ /* 0x000fe20000000f00 */
[----:B------:R-:W-:Y:S01]  /*5730*/  FADD.FTZ R184, R184, R181 ;  /* 0x000000b5b8b87221 */ /* 0x000fe20000010000 */
[----:B------:R-:W-:Y:S01]  /*5740*/  MOV R169, R166 ;  /* 0x000000a600a97202 */ /* 0x000fe20000000f00 */
[----:B------:R-:W-:Y:S01]  /*5750*/  FADD.FTZ R186, R186, R183 ;  /* 0x000000b7baba7221 */ /* 0x000fe20000010000 */
[----:B------:R-:W2:Y:S01]  /*5760*/  MUFU.EX2 R203, R203 ;  /* 0x000000cb00cb7308 */ /* 0x000ea20000000800 */
[C---:B------:R-:W-:Y:S04]  /*5770*/  HMMA.16816.F32 R12, R144.reuse, R140, R12 ;  /* 0x0000008c900c723c */ /* 0x040fe8000000180c */
[--C-:B-1----:R-:W-:Y:S02]  /*5780*/  FFMA.FTZ R194, R57, c[0x0][0x23c], -R191.reuse ;  /* 0x00008f0039c27a23 */ /* 0x102fe400000108bf */
[----:B------:R-:W-:Y:S01]  /*5790*/  LDSM.16.MT88.4 R56, [R213+0xac00] ;  /* 0x00ac0000d538783b */ /* 0x000fe20000004200 */
[----:B------:R-:W-:Y:S01]  /*57a0*/  FFMA.FTZ R191, R61, c[0x0][0x23c], -R191 ;  /* 0x00008f003dbf7a23 */ /* 0x000fe200000108bf */
[-C--:B------:R-:W-:Y:S01]  /*57b0*/  HMMA.16816.F32 R16, R144, R142.reuse, R16 ;  /* 0x0000008e9010723c */ /* 0x080fe20000001810 */
[----:B------:R-:W-:Y:S03]  /*57c0*/  MUFU.EX2 R204, R204 ;  /* 0x000000cc00cc7308 */ /* 0x000fe60000000800 */
[----:B------:R-:W-:Y:S02]  /*57d0*/  FADD.FTZ R7, R7, R170 ;  /* 0x000000aa07077221 */ /* 0x000fe40000010000 */
[----:B------:R-:W-:Y:S01]  /*57e0*/  LDSM.16.MT88.4 R60, [R212+0xac00] ;  /* 0x00ac0000d43c783b */ /* 0x000fe20000004200 */
[----:B------:R-:W-:Y:S01]  /*57f0*/  FADD.FTZ R171, R171, R6 ;  /* 0x00000006abab7221 */ /* 0x000fe20000010000 */
[C---:B------:R-:W-:Y:S03]  /*5800*/  HMMA.16816.F32 R68, R136.reuse, R142, R68 ;  /* 0x0000008e8844723c */ /* 0x040fe60000001844 */
[----:B------:R-:W1:Y:S01]  /*5810*/  MUFU.EX2 R205, R205 ;  /* 0x000000cd00cd7308 */ /* 0x000e620000000800 */
[----:B------:R-:W-:Y:S02]  /*5820*/  FADD.FTZ R185, R185, R184 ;  /* 0x000000b8b9b97221 */ /* 0x000fe40000010000 */
[----:B------:R-:W3:Y:S01]  /*5830*/  LDSM.16.MT88.4 R140, [R212+0xa400] ;  /* 0x00a40000d48c783b */ /* 0x000ee20000004200 */
[----:B------:R-:W-:Y:S01]  /*5840*/  FADD.FTZ R187, R187, R186 ;  /* 0x000000babbbb7221 */ /* 0x000fe20000010000 */
[-C--:B------:R-:W-:Y:S04]  /*5850*/  HMMA.16816.F32 R72, R136, R148.reuse, R72 ;  /* 0x000000948848723c */ /* 0x080fe80000001848 */
[----:B------:R-:W-:Y:S01]  /*5860*/  FADD.FTZ R7, R180, R7 ;  /* 0x00000007b4077221 */ /* 0x000fe20000010000 */
[----:B------:R-:W-:Y:S01]  /*5870*/  MUFU.EX2 R206, R206 ;  /* 0x000000ce00ce7308 */ /* 0x000fe20000000800 */
[----:B------:R-:W-:Y:S02]  /*5880*/  FADD.FTZ R171, R182, R171 ;  /* 0x000000abb6ab7221 */ /* 0x000fe40000010000 */
[C---:B------:R-:W-:Y:S04]  /*5890*/  HMMA.16816.F32 R76, R144.reuse, R148, R76 ;  /* 0x00000094904c723c */ /* 0x040fe8000000184c */
[----:B------:R-:W-:Y:S02]  /*58a0*/  FADD.FTZ R185, R188, R185 ;  /* 0x000000b9bcb97221 */ /* 0x000fe40000010000 */
[----:B------:R-:W-:Y:S01]  /*58b0*/  FADD.FTZ R187, R190, R187 ;  /* 0x000000bbbebb7221 */ /* 0x000fe20000010000 */
[----:B------:R-:W4:Y:S01]  /*58c0*/  MUFU.EX2 R207, R207 ;  /* 0x000000cf00cf7308 */ /* 0x000f220000000800 */
[-C--:B------:R-:W-:Y:S04]  /*58d0*/  HMMA.16816.F32 R80, R144, R150.reuse, R80 ;  /* 0x000000969050723c */ /* 0x080fe80000001850 */
[----:B------:R-:W-:Y:S02]  /*58e0*/  FADD.FTZ R176, R176, R7 ;  /* 0x00000007b0b07221 */ /* 0x000fe40000010000 */
[----:B------:R-:W-:Y:S02]  /*58f0*/  FADD.FTZ R178, R178, R171 ;  /* 0x000000abb2b27221 */ /* 0x000fe40000010000 */
[C---:B------:R-:W-:Y:S01]  /*5900*/  HMMA.16816.F32 R84, R136.reuse, R150, R84 ;  /* 0x000000968854723c */ /* 0x040fe20000001854 */
[----:B------:R-:W-:Y:S03]  /*5910*/  MUFU.EX2 R208, R208 ;  /* 0x000000d000d07308 */ /* 0x000fe60000000800 */
[----:B------:R-:W-:Y:S02]  /*5920*/  FADD.FTZ R174, R174, R185 ;  /* 0x000000b9aeae7221 */ /* 0x000fe40000010000 */
[----:B------:R-:W-:Y:S02]  /*5930*/  FADD.FTZ R196, R196, R187 ;  /* 0x000000bbc4c47221 */ /* 0x000fe40000010000 */
[-C--:B------:R-:W-:Y:S03]  /*5940*/  HMMA.16816.F32 R88, R136, R152.reuse, R88 ;  /* 0x000000988858723c */ /* 0x080fe60000001858 */
[----:B------:R-:W5:Y:S01]  /*5950*/  MUFU.EX2 R209, R209 ;  /* 0x000000d100d17308 */ /* 0x000f620000000800 */
[----:B------:R-:W-:Y:S02]  /*5960*/  FADD.FTZ R177, R177, R176 ;  /* 0x000000b0b1b17221 */ /* 0x000fe40000010000 */
[----:B------:R-:W-:Y:S02]  /*5970*/  FADD.FTZ R179, R179, R178 ;  /* 0x000000b2b3b37221 */ /* 0x000fe40000010000 */
[C---:B------:R-:W-:Y:S04]  /*5980*/  HMMA.16816.F32 R92, R144.reuse, R152, R92 ;  /* 0x00000098905c723c */ /* 0x040fe8000000185c */
[----:B------:R-:W-:Y:S01]  /*5990*/  FADD.FTZ R175, R175, R174 ;  /* 0x000000aeafaf7221 */ /* 0x000fe20000010000 */
[----:B------:R-:W-:Y:S01]  /*59a0*/  MUFU.EX2 R240, R240 ;  /* 0x000000f000f07308 */ /* 0x000fe20000000800 */
[----:B------:R-:W-:Y:S02]  /*59b0*/  FADD.FTZ R197, R197, R196 ;  /* 0x000000c4c5c57221 */ /* 0x000fe40000010000 */
[-C--:B------:R-:W-:Y:S04]  /*59c0*/  HMMA.16816.F32 R96, R144, R154.reuse, R96 ;  /* 0x0000009a9060723c */ /* 0x080fe80000001860 */
[----:B------:R-:W-:Y:S02]  /*59d0*/  FADD.FTZ R192, R192, R177 ;  /* 0x000000b1c0c07221 */ /* 0x000fe40000010000 */
[----:B------:R-:W-:Y:S01]  /*59e0*/  FADD.FTZ R172, R172, R179 ;  /* 0x000000b3acac7221 */ /* 0x000fe20000010000 */
[----:B------:R-:W1:Y:S01]  /*59f0*/  MUFU.EX2 R245, R245 ;  /* 0x000000f500f57308 */ /* 0x000e620000000800 */
[C---:B------:R-:W-:Y:S04]  /*5a00*/  HMMA.16816.F32 R100, R136.reuse, R154, R100 ;  /* 0x0000009a8864723c */ /* 0x040fe80000001864 */
[----:B------:R-:W-:Y:S02]  /*5a10*/  FADD.FTZ R198, R198, R175 ;  /* 0x000000afc6c67221 */ /* 0x000fe40000010000 */
[----:B------:R-:W-:Y:S02]  /*5a20*/  FADD.FTZ R200, R200, R197 ;  /* 0x000000c5c8c87221 */ /* 0x000fe40000010000 */
[-C--:B---3--:R-:W-:Y:S01]  /*5a30*/  HMMA.16816.F32 R20, R136, R140.reuse, R20 ;  /* 0x0000008c8814723c */ /* 0x088fe20000001814 */
[----:B------:R-:W-:Y:S03]  /*5a40*/  MUFU.EX2 R242, R242 ;  /* 0x000000f200f27308 */ /* 0x000fe60000000800 */
[----:B------:R-:W-:Y:S02]  /*5a50*/  FADD.FTZ R195, R195, R192 ;  /* 0x000000c0c3c37221 */ /* 0x000fe40000010000 */
[----:B------:R-:W-:Y:S02]  /*5a60*/  FADD.FTZ R173, R173, R172 ;  /* 0x000000acadad7221 */ /* 0x000fe40000010000 */
[C---:B------:R-:W-:Y:S03]  /*5a70*/  HMMA.16816.F32 R104, R144.reuse, R140, R104 ;  /* 0x0000008c9068723c */ /* 0x040fe60000001868 */
[----:B------:R-:W3:Y:S01]  /*5a80*/  MUFU.EX2 R247, R247 ;  /* 0x000000f700f77308 */ /* 0x000ee20000000800 */
[----:B------:R-:W-:Y:S02]  /*5a90*/  FADD.FTZ R199, R199, R198 ;  /* 0x000000c6c7c77221 */ /* 0x000fe40000010000 */
[----:B------:R-:W-:Y:S02]  /*5aa0*/  FADD.FTZ R201, R201, R200 ;  /* 0x000000c8c9c97221 */ /* 0x000fe40000010000 */
[-C--:B------:R-:W-:Y:S04]  /*5ab0*/  HMMA.16816.F32 R108, R144, R142.reuse, R108 ;  /* 0x0000008e906c723c */ /* 0x080fe8000000186c */
[----:B------:R-:W-:Y:S01]  /*5ac0*/  FADD.FTZ R210, R210, R199 ;  /* 0x000000c7d2d27221 */ /* 0x000fe20000010000 */
[----:B------:R-:W1:Y:S01]  /*5ad0*/  MUFU.EX2 R64, R64 ;  /* 0x0000004000407308 */ /* 0x000e620000000800 */
[----:B------:R-:W-:Y:S02]  /*5ae0*/  FADD.FTZ R234, R234, R201 ;  /* 0x000000c9eaea7221 */ /* 0x000fe40000010000 */
[C---:B------:R-:W-:Y:S01]  /*5af0*/  HMMA.16816.F32 R112, R136.reuse, R142, R112 ;  /* 0x0000008e8870723c */ /* 0x040fe20000001870 */
[----:B------:R-:W3:Y:S03]  /*5b00*/  LDSM.16.MT88.4 R140, [R212+0x9800] ;  /* 0x00980000d48c783b */ /* 0x000ee60000004200 */
[----:B------:R-:W-:Y:S02]  /*5b10*/  FADD.FTZ R211, R211, R210 ;  /* 0x000000d2d3d37221 */ /* 0x000fe40000010000 */
[----:B------:R-:W-:Y:S01]  /*5b20*/  FADD.FTZ R239, R239, R234 ;  /* 0x000000eaefef7221 */ /* 0x000fe20000010000 */
[----:B------:R-:W-:Y:S01]  /*5b30*/  MUFU.EX2 R66, R66 ;  /* 0x0000004200427308 */ /* 0x000fe20000000800 */
[-C--:B------:R-:W-:Y:S04]  /*5b40*/  HMMA.16816.F32 R32, R136, R36.reuse, R32 ;  /* 0x000000248820723c */ /* 0x080fe80000001820 */
[----:B------:R-:W-:Y:S02]  /*5b50*/  FADD.FTZ R236, R236, R211 ;  /* 0x000000d3ecec7221 */ /* 0x000fe40000010000 */
[----:B------:R-:W-:Y:S02]  /*5b60*/  FADD.FTZ R238, R238, R239 ;  /* 0x000000efeeee7221 */ /* 0x000fe40000010000 */
[C---:B------:R-:W-:Y:S01]  /*5b70*/  HMMA.16816.F32 R116, R144.reuse, R36, R116 ;  /* 0x000000249074723c */ /* 0x040fe20000001874 */
[----:B------:R-:W3:Y:S03]  /*5b80*/  MUFU.EX2 R193, R193 ;  /* 0x000000c100c17308 */ /* 0x000ee60000000800 */
[----:B------:R-:W-:Y:S02]  /*5b90*/  FADD.FTZ R236, R241, R236 ;  /* 0x000000ecf1ec7221 */ /* 0x000fe40000010000 */
[----:B------:R-:W-:Y:S01]  /*5ba0*/  FADD.FTZ R243, R243, R238 ;  /* 0x000000eef3f37221 */ /* 0x000fe20000010000 */
[----:B--2---:R-:W-:Y:S01]  /*5bb0*/  F2FP.PACK_AB R36, R203, R202 ;  /* 0x000000cacb24723e */ /* 0x004fe200000000ff */
[-C--:B------:R-:W-:Y:S03]  /*5bc0*/  HMMA.16816.F32 R120, R144, R38.reuse, R120 ;  /* 0x000000269078723c */ /* 0x080fe60000001878 */
[----:B------:R-:W-:Y:S01]  /*5bd0*/  MUFU.EX2 R67, R67 ;  /* 0x0000004300437308 */ /* 0x000fe20000000800 */
[----:B-1----:R-:W-:Y:S01]  /*5be0*/  F2FP.PACK_AB R37, R205, R204 ;  /* 0x000000cccd25723e */ /* 0x002fe200000000ff */
[----:B------:R-:W-:Y:S02]  /*5bf0*/  FADD.FTZ R202, R202, R195 ;  /* 0x000000c3caca7221 */ /* 0x000fe40000010000 */
[----:B------:R-:W-:Y:S01]  /*5c00*/  FADD.FTZ R204, R204, R173 ;  /* 0x000000adcccc7221 */ /* 0x000fe20000010000 */
[C---:B------:R-:W-:Y:S04]  /*5c10*/  HMMA.16816.F32 R124, R136.reuse, R38, R124 ;  /* 0x00000026887c723c */ /* 0x040fe8000000187c */
[----:B------:R-:W-:Y:S01]  /*5c20*/  FADD.FTZ R203, R203, R202 ;  /* 0x000000cacbcb7221 */ /* 0x000fe20000010000 */
[----:B------:R-:W1:Y:S01]  /*5c30*/  MUFU.EX2 R194, R194 ;  /* 0x000000c200c27308 */ /* 0x000e620000000800 */
[----:B------:R-:W-:Y:S01]  /*5c40*/  FADD.FTZ R205, R205, R204 ;  /* 0x000000cccdcd7221 */ /* 0x000fe20000010000 */
[----:B----4-:R-:W-:Y:S01]  /*5c50*/  F2FP.PACK_AB R38, R207, R206 ;  /* 0x000000cecf26723e */ /* 0x010fe200000000ff */
[-C--:B------:R-:W-:Y:S04]  /*5c60*/  HMMA.16816.F32 R24, R136, R48.reuse, R24 ;  /* 0x000000308818723c */ /* 0x080fe80000001818 */
[----:B-----5:R-:W-:Y:S01]  /*5c70*/  F2FP.PACK_AB R39, R209, R208 ;  /* 0x000000d0d127723e */ /* 0x020fe200000000ff */
[----:B------:R-:W-:Y:S02]  /*5c80*/  FADD.FTZ R206, R206, R203 ;  /* 0x000000cbcece7221 */ /* 0x000fe40000010000 */
[----:B------:R-:W-:Y:S01]  /*5c90*/  MUFU.EX2 R244, R244 ;  /* 0x000000f400f47308 */ /* 0x000fe20000000800 */
[C---:B------:R-:W-:Y:S04]  /*5ca0*/  HMMA.16816.F32 R128, R144.reuse, R48, R128 ;  /* 0x000000309080723c */ /* 0x040fe80000001880 */
[----:B------:R-:W-:Y:S02]  /*5cb0*/  FADD.FTZ R208, R208, R205 ;  /* 0x000000cdd0d07221 */ /* 0x000fe40000010000 */
[----:B------:R-:W-:Y:S02]  /*5cc0*/  FADD.FTZ R207, R207, R206 ;  /* 0x000000cecfcf7221 */ /* 0x000fe40000010000 */
[-C--:B------:R-:W-:Y:S01]  /*5cd0*/  HMMA.16816.F32 R132, R144, R50.reuse, R132 ;  /* 0x000000329084723c */ /* 0x080fe20000001884 */
[----:B------:R-:W2:Y:S03]  /*5ce0*/  MUFU.EX2 R249, R249 ;  /* 0x000000f900f97308 */ /* 0x000ea60000000800 */
[----:B------:R-:W-:Y:S04]  /*5cf0*/  FADD.FTZ R209, R209, R208 ;  /* 0x000000d0d1d17221 */ /* 0x000fe80000010000 */
[----:B------:R-:W-:Y:S01]  /*5d00*/  HMMA.16816.F32 R28, R136, R50, R28 ;  /* 0x00000032881c723c */ /* 0x000fe2000000181c */
[----:B------:R-:W4:Y:S02]  /*5d10*/  LDSM.16.MT88.4 R48, [R213+0xa800] ;  /* 0x00a80000d530783b */ /* 0x000f240000004200 */
[----:B------:R-:W-:Y:S04]  /*5d20*/  MUFU.EX2 R246, R246 ;  /* 0x000000f600f67308 */ /* 0x000fe80000000800 */
[----:B------:R-:W-:Y:S01]  /*5d30*/  F2FP.PACK_AB R136, R245, R240 ;  /* 0x000000f0f588723e */ /* 0x000fe200000000ff */
[-C--:B------:R-:W-:Y:S05]  /*5d40*/  HMMA.16816.F32 R8, R36, R40.reuse, R8 ;  /* 0x000000282408723c */ /* 0x080fea0000001808 */
[----:B---3--:R-:W-:Y:S01]  /*5d50*/  F2FP.PACK_AB R137, R247, R242 ;  /* 0x000000f2f789723e */ /* 0x008fe200000000ff */
[----:B------:R-:W3:Y:S01]  /*5d60*/  MUFU.EX2 R191, R191 ;  /* 0x000000bf00bf7308 */ /* 0x000ee20000000800 */
[----:B------:R-:W-:Y:S01]  /*5d70*/  F2FP.PACK_AB R138, R65, R64 ;  /* 0x00000040418a723e */ /* 0x000fe200000000ff */
[C---:B------:R-:W-:Y:S04]  /*5d80*/  HMMA.16816.F32 R12, R44.reuse, R40, R12 ;  /* 0x000000282c0c723c */ /* 0x040fe8000000180c */
[----:B------:R-:W-:Y:S01]  /*5d90*/  F2FP.PACK_AB R139, R193, R66 ;  /* 0x00000042c18b723e */ /* 0x000fe200000000ff */
[----:B------:R-:W-:Y:S02]  /*5da0*/  FADD.FTZ R240, R240, R207 ;  /* 0x000000cff0f07221 */ /* 0x000fe40000010000 */
[----:B------:R-:W-:Y:S01]  /*5db0*/  FADD.FTZ R242, R242, R209 ;  /* 0x000000d1f2f27221 */ /* 0x000fe20000010000 */
[-C--:B------:R-:W-:Y:S01]  /*5dc0*/  HMMA.16816.F32 R16, R44, R42.reuse, R16 ;  /* 0x0000002a2c10723c */ /* 0x080fe20000001810 */
[----:B------:R-:W-:Y:S03]  /*5dd0*/  MUFU.EX2 R248, R248 ;  /* 0x000000f800f87308 */ /* 0x000fe60000000800 */
[----:B------:R-:W-:Y:S02]  /*5de0*/  FADD.FTZ R245, R245, R240 ;  /* 0x000000f0f5f57221 */ /* 0x000fe40000010000 */
[----:B------:R-:W-:Y:S02]  /*5df0*/  FADD.FTZ R247, R247, R242 ;  /* 0x000000f2f7f77221 */ /* 0x000fe40000010000 */
[C---:B------:R-:W-:Y:S01]  /*5e00*/  HMMA.16816.F32 R68, R36.reuse, R42, R68 ;  /* 0x0000002a2444723c */ /* 0x040fe20000001844 */
[----:B------:R-:W5:Y:S02]  /*5e10*/  LDSM.16.MT88.4 R40, [R212+0xa800] ;  /* 0x00a80000d428783b */ /* 0x000f640000004200 */
[----:B------:R-:W1:Y:S01]  /*5e20*/  MUFU.EX2 R189, R189 ;  /* 0x000000bd00bd7308 */ /* 0x000e620000000800 */
[----:B------:R-:W-:Y:S02]  /*5e30*/  FADD.FTZ R64, R64, R245 ;  /* 0x000000f540407221 */ /* 0x000fe40000010000 */
[----:B------:R-:W-:Y:S02]  /*5e40*/  FADD.FTZ R66, R66, R247 ;  /* 0x000000f742427221 */ /* 0x000fe40000010000 */
[-C--:B------:R-:W-:Y:S04]  /*5e50*/  HMMA.16816.F32 R72, R36, R140.reuse, R72 ;  /* 0x0000008c2448723c */ /* 0x080fe80000001848 */
[----:B------:R-:W-:Y:S02]  /*5e60*/  FADD.FTZ R237, R65, R64 ;  /* 0x0000004041ed7221 */ /* 0x000fe40000010000 */
[----:B------:R-:W-:Y:S02]  /*5e70*/  FADD.FTZ R232, R193, R66 ;  /* 0x00000042c1e87221 */ /* 0x000fe40000010000 */
[C---:B------:R-:W-:Y:S08]  /*5e80*/  HMMA.16816.F32 R76, R44.reuse, R140, R76 ;  /* 0x0000008c2c4c723c */ /* 0x040ff0000000184c */
[-C--:B------:R-:W-:Y:S08]  /*5e90*/  HMMA.16816.F32 R80, R44, R142.reuse, R80 ;  /* 0x0000008e2c50723c */ /* 0x080ff00000001850 */
[C---:B------:R-:W-:Y:S08]  /*5ea0*/  HMMA.16816.F32 R84, R36.reuse, R142, R84 ;  /* 0x0000008e2454723c */ /* 0x040ff00000001854 */
[-C--:B----4-:R-:W-:Y:S08]  /*5eb0*/  HMMA.16816.F32 R88, R36, R48.reuse, R88 ;  /* 0x000000302458723c */ /* 0x090ff00000001858 */
[C---:B------:R-:W-:Y:S08]  /*5ec0*/  HMMA.16816.F32 R92, R44.reuse, R48, R92 ;  /* 0x000000302c5c723c */ /* 0x040ff0000000185c */
[-C--:B------:R-:W-:Y:S08]  /*5ed0*/  HMMA.16816.F32 R96, R44, R50.reuse, R96 ;  /* 0x000000322c60723c */ /* 0x080ff00000001860 */
[C---:B------:R-:W-:Y:S01]  /*5ee0*/  HMMA.16816.F32 R100, R36.reuse, R50, R100 ;  /* 0x000000322464723c */ /* 0x040fe20000001864 */
[----:B------:R-:W4:Y:S07]  /*5ef0*/  LDSM.16.MT88.4 R48, [R212+0xb800] ;  /* 0x00b80000d430783b */ /* 0x000f2e0000004200 */
[-C--:B-----5:R-:W-:Y:S08]  /*5f00*/  HMMA.16816.F32 R20, R36, R40.reuse, R20 ;  /* 0x000000282414723c */ /* 0x0a0ff00000001814 */
[C---:B------:R-:W-:Y:S08]  /*5f10*/  HMMA.16816.F32 R104, R44.reuse, R40, R104 ;  /* 0x000000282c68723c */ /* 0x040ff00000001868 */
[-C--:B------:R-:W-:Y:S08]  /*5f20*/  HMMA.16816.F32 R108, R44, R42.reuse, R108 ;  /* 0x0000002a2c6c723c */ /* 0x080ff0000000186c */
[C---:B------:R-:W-:Y:S01]  /*5f30*/  HMMA.16816.F32 R112, R36.reuse, R42, R112 ;  /* 0x0000002a2470723c */ /* 0x040fe20000001870 */
[----:B------:R-:W5:Y:S07]  /*5f40*/  LDSM.16.MT88.4 R40, [R213+0x9c00] ;  /* 0x009c0000d528783b */ /* 0x000f6e0000004200 */
[-C--:B------:R-:W-:Y:S08]  /*5f50*/  HMMA.16816.F32 R32, R36, R52.reuse, R32 ;  /* 0x000000342420723c */ /* 0x080ff00000001820 */
[C---:B------:R-:W-:Y:S08]  /*5f60*/  HMMA.16816.F32 R116, R44.reuse, R52, R116 ;  /* 0x000000342c74723c */ /* 0x040ff00000001874 */
[-C--:B------:R-:W-:Y:S08]  /*5f70*/  HMMA.16816.F32 R120, R44, R54.reuse, R120 ;  /* 0x000000362c78723c */ /* 0x080ff00000001878 */
[C---:B------:R-:W-:Y:S01]  /*5f80*/  HMMA.16816.F32 R124, R36.reuse, R54, R124 ;  /* 0x00000036247c723c */ /* 0x040fe2000000187c */
[----:B------:R-:W2:Y:S07]  /*5f90*/  LDSM.16.MT88.4 R52, [R212+0x9c00] ;  /* 0x009c0000d434783b */ /* 0x000eae0000004200 */
[-C--:B----4-:R-:W-:Y:S08]  /*5fa0*/  HMMA.16816.F32 R24, R36, R48.reuse, R24 ;  /* 0x000000302418723c */ /* 0x090ff00000001818 */
[C---:B------:R-:W-:Y:S08]  /*5fb0*/  HMMA.16816.F32 R128, R44.reuse, R48, R128 ;  /* 0x000000302c80723c */ /* 0x040ff00000001880 */
[-C--:B------:R-:W-:Y:S01]  /*5fc0*/  HMMA.16816.F32 R132, R44, R50.reuse, R132 ;  /* 0x000000322c84723c */ /* 0x080fe20000001884 */
[----:B------:R-:W4:Y:S07]  /*5fd0*/  LDSM.16.MT88.4 R44, [R213+0xbc00] ;  /* 0x00bc0000d52c783b */ /* 0x000f2e0000004200 */
[----:B------:R-:W-:Y:S07]  /*5fe0*/  HMMA.16816.F32 R28, R36, R50, R28 ;  /* 0x00000032241c723c */ /* 0x000fee000000181c */
[----:B-1----:R-:W-:Y:S01]  /*5ff0*/  F2FP.PACK_AB R36, R194, R67 ;  /* 0x00000043c224723e */ /* 0x002fe200000000ff */
[-C--:B-----5:R-:W-:Y:S01]  /*6000*/  HMMA.16816.F32 R160, R136, R40.reuse, R8 ;  /* 0x0000002888a0723c */ /* 0x0a0fe20000001808 */
[----:B------:R-:W1:Y:S04]  /*6010*/  LDSM.16.MT88.4 R8, [R212+0xbc00] ;  /* 0x00bc0000d408783b */ /* 0x000e680000004200 */
[----:B--2---:R-:W-:Y:S01]  /*6020*/  F2FP.PACK_AB R37, R249, R244 ;  /* 0x000000f4f925723e */ /* 0x004fe200000000ff */
[----:B------:R-:W-:Y:S01]  /*6030*/  FADD.FTZ R67, R67, R236 ;  /* 0x000000ec43437221 */ /* 0x000fe20000010000 */
[----:B---3--:R-:W-:Y:S01]  /*6040*/  F2FP.PACK_AB R38, R191, R246 ;  /* 0x000000f6bf26723e */ /* 0x008fe200000000ff */
[----:B------:R-:W-:Y:S01]  /*6050*/  FADD.FTZ R244, R244, R243 ;  /* 0x000000f3f4f47221 */ /* 0x000fe20000010000 */
[----:B------:R-:W-:Y:S03]  /*6060*/  F2FP.PACK_AB R39, R189, R248 ;  /* 0x000000f8bd27723e */ /* 0x000fe600000000ff */
        /* <DEDUP_REMOVED lines=21> */
[-C--:B----4-:R-:W-:Y:S08]  /*61c0*/  HMMA.16816.F32 R144, R136, R44.reuse, R32 ;  /* 0x0000002c8890723c */ /* 0x090ff00000001820 */
[C---:B------:R-:W-:Y:S08]  /*61d0*/  HMMA.16816.F32 R116, R36.reuse, R44, R116 ;  /* 0x0000002c2474723c */ /* 0x040ff00000001874 */
[-C--:B------:R-:W-:Y:S08]  /*61e0*/  HMMA.16816.F32 R120, R36, R46.reuse, R120 ;  /* 0x0000002e2478723c */ /* 0x080ff00000001878 */
[C---:B------:R-:W-:Y:S08]  /*61f0*/  HMMA.16816.F32 R124, R136.reuse, R46, R124 ;  /* 0x0000002e887c723c */ /* 0x040ff0000000187c */
[-C--:B-1----:R-:W-:Y:S08]  /*6200*/  HMMA.16816.F32 R140, R136, R8.reuse, R24 ;  /* 0x00000008888c723c */ /* 0x082ff00000001818 */
[C---:B------:R-:W-:Y:S08]  /*6210*/  HMMA.16816.F32 R128, R36.reuse, R8, R128 ;  /* 0x000000082480723c */ /* 0x040ff00000001880 */
[-C--:B------:R-:W-:Y:S08]  /*6220*/  HMMA.16816.F32 R132, R36, R10.reuse, R132 ;  /* 0x0000000a2484723c */ /* 0x080ff00000001884 */
[----:B------:R-:W-:Y:S01]  /*6230*/  HMMA.16816.F32 R136, R136, R10, R28 ;  /* 0x0000000a8888723c */ /* 0x000fe2000000181c */
[----:B------:R-:W-:-:S07]  /*6240*/  @P0 BRA `(.L_x_29) ;  /* 0xffffd3b000000947 */ /* 0x000fce000383ffff */
.L_x_28:
[----:B------:R-:W1:Y:S01]  /*6250*/  SHFL.BFLY PT, R0, R237, 0x2, 0x1f ;  /* 0x0c401f00ed007f89 */ /* 0x000e6200000e0000 */
[----:B------:R-:W-:Y:S01]  /*6260*/  ULDC.U8 UR4, c[0x0][0x329] ;  /* 0x0000ca4000047ab9 */ /* 0x000fe20000000000 */
[----:B------:R-:W-:Y:S01]  /*6270*/  MOV R12, 0x3f800000 ;  /* 0x3f800000000c7802 */ /* 0x000fe20000000f00 */
[----:B------:R-:W-:Y:S01]  /*6280*/  ULDC.U8 UR5, c[0x0][0x328] ;  /* 0x0000ca0000057ab9 */ /* 0x000fe20000000000 */
[----:B------:R-:W2:Y:S01]  /*6290*/  SHFL.BFLY PT, R3, R232, 0x2, 0x1f ;  /* 0x0c401f00e8037f89 */ /* 0x000ea200000e0000 */
[----:B------:R-:W-:Y:S01]  /*62a0*/  ISETP.NE.AND P0, PT, RZ, UR4, PT ;  /* 0x00000004ff007c0c */ /* 0x000fe2000bf05270 */
[----:B------:R-:W-:Y:S01]  /*62b0*/  BSSY B0, `(.L_x_32) ;  /* 0x000015c000007945 */ /* 0x000fe20003800000 */
[----:B------:R-:W-:Y:S01]  /*62c0*/  ISETP.NE.AND P1, PT, RZ, UR5, PT ;  /* 0x00000005ff007c0c */ /* 0x000fe2000bf25270 */
[----:B------:R-:W3:Y:S04]  /*62d0*/  SHFL.BFLY PT, R2, R233, 0x2, 0x1f ;  /* 0x0c401f00e9027f89 */ /* 0x000ee800000e0000 */
[----:B------:R-:W4:Y:S04]  /*62e0*/  SHFL.BFLY PT, R4, R235, 0x2, 0x1f ;  /* 0x0c401f00eb047f89 */ /* 0x000f2800000e0000 */
[----:B------:R-:W5:Y:S02]  /*62f0*/  S2R R5, SR_TID.X ;  /* 0x0000000000057919 */ /* 0x000f640000002100 */
[----:B------:R-:W-:-:S05]  /*6300*/  @P0 MOV R10, c[0x0][0x210] ;  /* 0x00008400000a0a02 */ /* 0x000fca0000000f00 */
[----:B------:R-:W-:Y:S02]  /*6310*/  @P0 IMAD R10, R10, c[0x0][0x214], RZ ;  /* 0x000085000a0a0a24 */ /* 0x000fe400078e02ff */
[----:B-1----:R-:W-:Y:S02]  /*6320*/  FADD.FTZ R11, R0, R237 ;  /* 0x000000ed000b7221 */ /* 0x002fe40000010000 */
[----:B--2---:R-:W-:-:S03]  /*6330*/  FADD.FTZ R0, R3, R232 ;  /* 0x000000e803007221 */ /* 0x004fc60000010000 */
[----:B------:R-:W1:Y:S01]  /*6340*/  SHFL.BFLY PT, R8, R11, 0x1, 0x1f ;  /* 0x0c201f000b087f89 */ /* 0x000e6200000e0000 */
[----:B---3--:R-:W-:-:S03]  /*6350*/  FADD.FTZ R3, R2, R233 ;  /* 0x000000e902037221 */ /* 0x008fc60000010000 */
[----:B------:R-:W2:Y:S01]  /*6360*/  SHFL.BFLY PT, R7, R0, 0x1, 0x1f ;  /* 0x0c201f0000077f89 */ /* 0x000ea200000e0000 */
[----:B----4-:R-:W-:-:S03]  /*6370*/  FADD.FTZ R9, R4, R235 ;  /* 0x000000eb04097221 */ /* 0x010fc60000010000 */
[----:B------:R-:W3:Y:S01]  /*6380*/  SHFL.BFLY PT, R4, R3, 0x1, 0x1f ;  /* 0x0c201f0003047f89 */ /* 0x000ee200000e0000 */
[----:B-----5:R-:W-:-:S03]  /*6390*/  SHF.R.S32.HI R14, RZ, 0x1f, R5 ;  /* 0x0000001fff0e7819 */ /* 0x020fc60000011405 */
[----:B------:R-:W4:Y:S01]  /*63a0*/  SHFL.BFLY PT, R6, R9, 0x1, 0x1f ;  /* 0x0c201f0009067f89 */ /* 0x000f2200000e0000 */
[-C--:B------:R-:W-:Y:S01]  /*63b0*/  LEA.HI R2, R14, R5.reuse, RZ, 0x2 ;  /* 0x000000050e027211 */ /* 0x080fe200078f10ff */
[----:B-1----:R-:W-:Y:S01]  /*63c0*/  FADD.FTZ R8, R11, R8 ;  /* 0x000000080b087221 */ /* 0x002fe20000010000 */
[----:B------:R-:W-:Y:S01]  /*63d0*/  MOV R11, 0x3f800000 ;  /* 0x3f800000000b7802 */ /* 0x000fe20000000f00 */
[----:B--2---:R-:W-:Y:S01]  /*63e0*/  FADD.FTZ R7, R0, R7 ;  /* 0x0000000700077221 */ /* 0x004fe20000010000 */
[----:B------:R-:W-:Y:S02]  /*63f0*/  LOP3.LUT R0, R2, 0xfffffffc, RZ, 0xc0, !PT ;  /* 0xfffffffc02007812 */ /* 0x000fe400078ec0ff */
[----:B------:R-:W-:Y:S01]  /*6400*/  SHF.R.S32.HI R2, RZ, 0x2, R2 ;  /* 0x00000002ff027819 */ /* 0x000fe20000011402 */
[----:B---3--:R-:W-:Y:S01]  /*6410*/  FADD.FTZ R4, R3, R4 ;  /* 0x0000000403047221 */ /* 0x008fe20000010000 */
[----:B------:R-:W-:Y:S02]  /*6420*/  FSETP.NE.FTZ.AND P5, PT, R7, RZ, PT ;  /* 0x000000ff0700720b */ /* 0x000fe40003fb5000 */
[----:B------:R-:W-:Y:S01]  /*6430*/  LEA.HI R3, R14, R5, RZ, 0x5 ;  /* 0x000000050e037211 */ /* 0x000fe200078f28ff */
[----:B----4-:R-:W-:Y:S01]  /*6440*/  FADD.FTZ R6, R9, R6 ;  /* 0x0000000609067221 */ /* 0x010fe20000010000 */
[----:B------:R-:W-:-:S02]  /*6450*/  FSETP.NE.FTZ.AND P3, PT, R4, RZ, PT ;  /* 0x000000ff0400720b */ /* 0x000fc40003f75000 */
[----:B------:R-:W-:Y:S02]  /*6460*/  @!P0 MOV R9, c[0x0][0x214] ;  /* 0x0000850000098a02 */ /* 0x000fe40000000f00 */
[----:B------:R-:W-:Y:S02]  /*6470*/  FSETP.NE.FTZ.AND P4, PT, R6, RZ, PT ;  /* 0x000000ff0600720b */ /* 0x000fe40003f95000 */
[----:B------:R-:W-:Y:S02]  /*6480*/  @!P0 SEL R10, R9, c[0x0][0x234], !P1 ;  /* 0x00008d00090a8a07 */ /* 0x000fe40004800000 */
[----:B------:R-:W-:Y:S01]  /*6490*/  MOV R9, 0x3f800000 ;  /* 0x3f80000000097802 */ /* 0x000fe20000000f00 */
[----:B------:R-:W1:Y:S01]  /*64a0*/  @P5 MUFU.RCP R12, R7 ;  /* 0x00000007000c5308 */ /* 0x000e620000001000 */
[----:B------:R-:W-:Y:S02]  /*64b0*/  FSETP.NE.FTZ.AND P6, PT, R8, RZ, PT ;  /* 0x000000ff0800720b */ /* 0x000fe40003fd5000 */
[----:B------:R-:W-:-:S02]  /*64c0*/  IADD3 R0, -R0, R5, RZ ;  /* 0x0000000500007210 */ /* 0x000fc40007ffe1ff */
[----:B------:R-:W-:Y:S02]  /*64d0*/  MOV R5, 0x3f800000 ;  /* 0x3f80000000057802 */ /* 0x000fe40000000f00 */
[----:B------:R-:W-:Y:S01]  /*64e0*/  SHF.R.S32.HI R15, RZ, 0x5, R3 ;  /* 0x00000005ff0f7819 */ /* 0x000fe20000011403 */
[----:B------:R-:W2:Y:S01]  /*64f0*/  @P3 MUFU.RCP R9, R4 ;  /* 0x0000000400093308 */ /* 0x000ea20000001000 */
[----:B------:R-:W-:Y:S01]  /*6500*/  ISETP.NE.OR P1, PT, RZ, UR4, !P1 ;  /* 0x00000004ff007c0c */ /* 0x000fe2000cf25670 */
[----:B-1----:R-:W-:-:S06]  /*6510*/  FMUL.FTZ R162, R12, R162 ;  /* 0x000000a20ca27220 */ /* 0x002fcc0000410000 */
[----:B------:R-:W1:Y:S01]  /*6520*/  @P4 MUFU.RCP R5, R6 ;  /* 0x0000000600054308 */ /* 0x000e620000001000 */
[C---:B------:R-:W-:Y:S02]  /*6530*/  FMUL.FTZ R163, R12.reuse, R163 ;  /* 0x000000a30ca37220 */ /* 0x040fe40000410000 */
[C---:B------:R-:W-:Y:S02]  /*6540*/  FMUL.FTZ R70, R12.reuse, R70 ;  /* 0x000000460c467220 */ /* 0x040fe40000410000 */
[----:B------:R-:W-:Y:S01]  /*6550*/  FMUL.FTZ R71, R12, R71 ;  /* 0x000000470c477220 */ /* 0x000fe20000410000 */
[----:B------:R-:W-:Y:S01]  /*6560*/  F2FP.PACK_AB R162, R163, R162 ;  /* 0x000000a2a3a2723e */ /* 0x000fe200000000ff */
[C---:B--2---:R-:W-:Y:S01]  /*6570*/  FMUL.FTZ R159, R9.reuse, R159 ;  /* 0x0000009f099f7220 */ /* 0x044fe20000410000 */
[----:B------:R-:W2:Y:S01]  /*6580*/  @P6 MUFU.RCP R11, R8 ;  /* 0x00000008000b6308 */ /* 0x000ea20000001000 */
[----:B------:R-:W-:Y:S01]  /*6590*/  FMUL.FTZ R158, R9, R158 ;  /* 0x0000009e099e7220 */ /* 0x000fe20000410000 */
[----:B------:R-:W-:Y:S01]  /*65a0*/  F2FP.PACK_AB R70, R71, R70 ;  /* 0x000000464746723e */ /* 0x000fe200000000ff */
[----:B------:R-:W-:-:S02]  /*65b0*/  FMUL.FTZ R155, R9, R155 ;  /* 0x0000009b099b7220 */ /* 0x000fc40000410000 */
[----:B------:R-:W-:Y:S01]  /*65c0*/  FMUL.FTZ R154, R9, R154 ;  /* 0x0000009a099a7220 */ /* 0x000fe20000410000 */
[----:B------:R-:W-:Y:S01]  /*65d0*/  F2FP.PACK_AB R158, R159, R158 ;  /* 0x0000009e9f9e723e */ /* 0x000fe200000000ff */
[C---:B------:R-:W-:Y:S01]  /*65e0*/  FMUL.FTZ R79, R9.reuse, R79 ;  /* 0x0000004f094f7220 */ /* 0x040fe20000410000 */
[----:B------:R-:W3:Y:S01]  /*65f0*/  @P6 MUFU.LG2 R8, R8 ;  /* 0x0000000800086308 */ /* 0x000ee20000000c00 */
[----:B------:R-:W-:Y:S01]  /*6600*/  FMUL.FTZ R78, R9, R78 ;  /* 0x0000004e094e7220 */ /* 0x000fe20000410000 */
[----:B------:R-:W-:Y:S01]  /*6610*/  F2FP.PACK_AB R154, R155, R154 ;  /* 0x0000009a9b9a723e */ /* 0x000fe200000000ff */
[C---:B------:R-:W-:Y:S02]  /*6620*/  FMUL.FTZ R83, R9.reuse, R83 ;  /* 0x0000005309537220 */ /* 0x040fe40000410000 */
[----:B------:R-:W-:Y:S01]  /*6630*/  FMUL.FTZ R82, R9, R82 ;  /* 0x0000005209527220 */ /* 0x000fe20000410000 */
[----:B------:R-:W-:Y:S01]  /*6640*/  F2FP.PACK_AB R78, R79, R78 ;  /* 0x0000004e4f4e723e */ /* 0x000fe200000000ff */
[C---:B------:R-:W-:Y:S01]  /*6650*/  FMUL.FTZ R95, R9.reuse, R95 ;  /* 0x0000005f095f7220 */ /* 0x040fe20000410000 */
[----:B------:R-:W4:Y:S01]  /*6660*/  @P5 MUFU.LG2 R7, R7 ;  /* 0x0000000700075308 */ /* 0x000f220000000c00 */
[----:B------:R-:W-:Y:S01]  /*6670*/  FMUL.FTZ R94, R9, R94 ;  /* 0x0000005e095e7220 */ /* 0x000fe20000410000 */
[----:B------:R-:W-:Y:S01]  /*6680*/  F2FP.PACK_AB R82, R83, R82 ;  /* 0x000000525352723e */ /* 0x000fe200000000ff */
[----:B------:R-:W-:-:S02]  /*6690*/  FMUL.FTZ R99, R9, R99 ;  /* 0x0000006309637220 */ /* 0x000fc40000410000 */
[----:B------:R-:W-:Y:S01]  /*66a0*/  FMUL.FTZ R98, R9, R98 ;  /* 0x0000006209627220 */ /* 0x000fe20000410000 */
[----:B------:R-:W-:Y:S01]  /*66b0*/  F2FP.PACK_AB R94, R95, R94 ;  /* 0x0000005e5f5e723e */ /* 0x000fe200000000ff */
[C---:B------:R-:W-:Y:S01]  /*66c0*/  FMUL.FTZ R107, R9.reuse, R107 ;  /* 0x0000006b096b7220 */ /* 0x040fe20000410000 */
[----:B------:R-:W5:Y:S01]  /*66d0*/  @P4 MUFU.LG2 R6, R6 ;  /* 0x0000000600064308 */ /* 0x000f620000000c00 */
[----:B------:R-:W-:Y:S01]  /*66e0*/  FMUL.FTZ R106, R9, R106 ;  /* 0x0000006a096a7220 */ /* 0x000fe20000410000 */
[----:B------:R-:W-:Y:S01]  /*66f0*/  F2FP.PACK_AB R98, R99, R98 ;  /* 0x000000626362723e */ /* 0x000fe200000000ff */
[C---:B------:R-:W-:Y:S02]  /*6700*/  FMUL.FTZ R111, R9.reuse, R111 ;  /* 0x0000006f096f7220 */ /* 0x040fe40000410000 */
[----:B------:R-:W-:Y:S01]  /*6710*/  FMUL.FTZ R110, R9, R110 ;  /* 0x0000006e096e7220 */ /* 0x000fe20000410000 */
[----:B------:R-:W-:Y:S01]  /*6720*/  F2FP.PACK_AB R106, R107, R106 ;  /* 0x0000006a6b6a723e */ /* 0x000fe200000000ff */
[C---:B------:R-:W-:Y:S01]  /*6730*/  FMUL.FTZ R119, R9.reuse, R119 ;  /* 0x0000007709777220 */ /* 0x040fe20000410000 */
[----:B------:R-:W1:Y:S01]  /*6740*/  @P3 MUFU.LG2 R4, R4 ;  /* 0x0000000400043308 */ /* 0x000e620000000c00 */
        /* <DEDUP_REMOVED lines=13> */
[C---:B------:R-:W-:Y:S01]  /*6820*/  FMUL.FTZ R75, R12.reuse, R75 ;  /* 0x0000004b0c4b7220 */ /* 0x040fe20000410000 */
[----:B------:R-:W-:Y:S01]  /*6830*/  LEA.HI R9, R9, R2, RZ, 0x3 ;  /* 0x0000000209097211 */ /* 0x000fe200078f18ff */
[C---:B------:R-:W-:Y:S01]  /*6840*/  FMUL.FTZ R86, R12.reuse, R86 ;  /* 0x000000560c567220 */ /* 0x040fe20000410000 */
[----:B------:R-:W-:Y:S01]  /*6850*/  F2FP.PACK_AB R134, R135, R134 ;  /* 0x000000868786723e */ /* 0x000fe200000000ff */
[C---:B------:R-:W-:Y:S01]  /*6860*/  FMUL.FTZ R87, R12.reuse, R87 ;  /* 0x000000570c577220 */ /* 0x040fe20000410000 */
[----:B------:R-:W-:Y:S01]  /*6870*/  LOP3.LUT R9, R9, 0xfffffff8, RZ, 0xc0, !PT ;  /* 0xfffffff809097812 */ /* 0x000fe200078ec0ff */
[C---:B------:R-:W-:Y:S01]  /*6880*/  FMUL.FTZ R90, R12.reuse, R90 ;  /* 0x0000005a0c5a7220 */ /* 0x040fe20000410000 */
[----:B------:R-:W-:Y:S01]  /*6890*/  F2FP.PACK_AB R74, R75, R74 ;  /* 0x0000004a4b4a723e */ /* 0x000fe200000000ff */
[----:B------:R-:W-:Y:S01]  /*68a0*/  FMUL.FTZ R91, R12, R91 ;  /* 0x0000005b0c5b7220 */ /* 0x000fe20000410000 */
[----:B------:R-:W-:Y:S01]  /*68b0*/  IADD3 R9, R2, -R9, RZ ;  /* 0x8000000902097210 */ /* 0x000fe20007ffe0ff */
[C---:B------:R-:W-:Y:S01]  /*68c0*/  FMUL.FTZ R102, R12.reuse, R102 ;  /* 0x000000660c667220 */ /* 0x040fe20000410000 */
[----:B------:R-:W-:Y:S01]  /*68d0*/  F2FP.PACK_AB R86, R87, R86 ;  /* 0x000000565756723e */ /* 0x000fe200000000ff */
        /* <DEDUP_REMOVED lines=19> */
[----:B------:R-:W-:Y:S01]  /*6a10*/  LEA.HI R12, R9, R9, RZ, 0x1 ;  /* 0x00000009090c7211 */ /* 0x000fe200078f08ff */
[----:B-1----:R-:W-:Y:S01]  /*6a20*/  FMUL.FTZ R156, R5, R156 ;  /* 0x0000009c059c7220 */ /* 0x002fe20000410000 */
[----:B------:R-:W-:Y:S01]  /*6a30*/  F2FP.PACK_AB R142, R143, R142 ;  /* 0x0000008e8f8e723e */ /* 0x000fe200000000ff */
[C---:B------:R-:W-:Y:S01]  /*6a40*/  FMUL.FTZ R157, R5.reuse, R157 ;  /* 0x0000009d059d7220 */ /* 0x040fe20000410000 */
[----:B------:R-:W-:Y:S01]  /*6a50*/  SHF.R.S32.HI R13, RZ, 0x1, R12 ;  /* 0x00000001ff0d7819 */ /* 0x000fe2000001140c */
[C---:B------:R-:W-:Y:S01]  /*6a60*/  FMUL.FTZ R152, R5.reuse, R152 ;  /* 0x0000009805987220 */ /* 0x040fe20000410000 */
        /* <DEDUP_REMOVED lines=9> */
[C---:B------:R-:W-:Y:S01]  /*6b00*/  FMUL.FTZ R81, R5.reuse, R81 ;  /* 0x0000005105517220 */ /* 0x040fe20000410000 */
[----:B------:R-:W-:Y:S01]  /*6b10*/  LEA R9, R12, R9, 0x4 ;  /* 0x000000090c097211 */ /* 0x000fe200078e20ff */
[----:B------:R-:W-:Y:S01]  /*6b20*/  FMUL.FTZ R92, R5, R92 ;  /* 0x0000005c055c7220 */ /* 0x000fe20000410000 */
[----:B------:R-:W-:Y:S01]  /*6b30*/  LOP3.LUT R12, R13, 0x1, RZ, 0xc0, !PT ;  /* 0x000000010d0c7812 */ /* 0x000fe200078ec0ff */
[C---:B------:R-:W-:Y:S01]  /*6b40*/  FMUL.FTZ R93, R5.reuse, R93 ;  /* 0x0000005d055d7220 */ /* 0x040fe20000410000 */
[----:B------:R-:W-:Y:S01]  /*6b50*/  LEA.HI R14, R14, R14, RZ, 0x1d ;  /* 0x0000000e0e0e7211 */ /* 0x000fe200078fe8ff */
[C---:B------:R-:W-:Y:S01]  /*6b60*/  FMUL.FTZ R96, R5.reuse, R96 ;  /* 0x0000006005607220 */ /* 0x040fe20000410000 */
[----:B------:R-:W-:Y:S01]  /*6b70*/  ISETP.NE.U32.AND P2, PT, R12, 0x1, PT ;  /* 0x000000010c00780c */ /* 0x000fe20003f45070 */
[----:B------:R-:W-:Y:S01]  /*6b80*/  FMUL.FTZ R97, R5, R97 ;  /* 0x0000006105617220 */ /* 0x000fe20000410000 */
[----:B------:R-:W-:Y:S01]  /*6b90*/  LEA R9, R9, R14, 0x1 ;  /* 0x0000000e09097211 */ /* 0x000fe200078e08ff */
[----:B------:R-:W-:Y:S01]  /*6ba0*/  FMUL.FTZ R104, R5, R104 ;  /* 0x0000006805687220 */ /* 0x000fe20000410000 */
[----:B------:R-:W-:Y:S01]  /*6bb0*/  F2FP.PACK_AB R156, R157, R156 ;  /* 0x0000009c9d9c723e */ /* 0x000fe200000000ff */
[----:B------:R-:W-:Y:S01]  /*6bc0*/  FMUL.FTZ R105, R5, R105 ;  /* 0x0000006905697220 */ /* 0x000fe20000410000 */
[----:B------:R-:W-:Y:S01]  /*6bd0*/  SHF.L.U32 R9, R9, 0x1, RZ ;  /* 0x0000000109097819 */ /* 0x000fe200000006ff */
[----:B------:R-:W-:Y:S01]  /*6be0*/  FMUL.FTZ R108, R5, R108 ;  /* 0x0000006c056c7220 */ /* 0x000fe20000410000 */
[----:B------:R-:W-:Y:S01]  /*6bf0*/  F2FP.PACK_AB R152, R153, R152 ;  /* 0x000000989998723e */ /* 0x000fe200000000ff */
[----:B------:R-:W-:Y:S01]  /*6c00*/  FMUL.FTZ R109, R5, R109 ;  /* 0x0000006d056d7220 */ /* 0x000fe20000410000 */
[----:B------:R-:W-:Y:S01]  /*6c10*/  IADD3 R17, R9, -0x10, RZ ;  /* 0xfffffff009117810 */ /* 0x000fe20007ffe0ff */
[C---:B------:R-:W-:Y:S01]  /*6c20*/  FMUL.FTZ R116, R5.reuse, R116 ;  /* 0x0000007405747220 */ /* 0x040fe20000410000 */
[----:B------:R-:W-:Y:S01]  /*6c30*/  STS [R9+0x200], R162 ;  /* 0x000200a209007388 */ /* 0x000fe20000000800 */
[----:B------:R-:W-:Y:S01]  /*6c40*/  FMUL.FTZ R117, R5, R117 ;  /* 0x0000007505757220 */ /* 0x000fe20000410000 */
[----:B------:R-:W-:Y:S01]  /*6c50*/  @P2 IADD3 R17, R9, 0x10, RZ ;  /* 0x0000001009112810 */ /* 0x000fe20007ffe0ff */
[----:B------:R-:W-:Y:S01]  /*6c60*/  FMUL.FTZ R120, R5, R120 ;  /* 0x0000007805787220 */ /* 0x000fe20000410000 */
[----:B------:R-:W-:Y:S01]  /*6c70*/  LOP3.LUT P2, RZ, R13, 0x2, RZ, 0xc0, !PT ;  /* 0x000000020dff7812 */ /* 0x000fe2000784c0ff */
[----:B------:R-:W-:Y:S01]  /*6c80*/  FMUL.FTZ R121, R5, R121 ;  /* 0x0000007905797220 */ /* 0x000fe20000410000 */
[----:B------:R-:W-:Y:S01]  /*6c90*/  F2FP.PACK_AB R76, R77, R76 ;  /* 0x0000004c4d4c723e */ /* 0x000fe200000000ff */
        /* <DEDUP_REMOVED lines=8> */
[----:B--2---:R-:W-:Y:S01]  /*6d20*/  FMUL.FTZ R160, R11, R160 ;  /* 0x000000a00ba07220 */ /* 0x004fe20000410000 */
[----:B------:R-:W-:Y:S01]  /*6d30*/  F2FP.PACK_AB R108, R109, R108 ;  /* 0x0000006c6d6c723e */ /* 0x000fe200000000ff */
[----:B------:R-:W-:Y:S01]  /*6d40*/  FMUL.FTZ R161, R11, R161 ;  /* 0x000000a10ba17220 */ /* 0x000fe20000410000 */
[----:B------:R-:W-:Y:S01]  /*6d50*/  F2FP.PACK_AB R132, R5, R132 ;  /* 0x000000840584723e */ /* 0x000fe200000000ff */
[C---:B------:R-:W-:Y:S01]  /*6d60*/  FMUL.FTZ R68, R11.reuse, R68 ;  /* 0x000000440b447220 */ /* 0x040fe20000410000 */
[----:B------:R-:W-:Y:S01]  /*6d70*/  MOV R5, 0x20 ;  /* 0x0000002000057802 */ /* 0x000fe20000000f00 */
[----:B------:R-:W-:Y:S01]  /*6d80*/  FMUL.FTZ R69, R11, R69 ;  /* 0x000000450b457220 */ /* 0x000fe20000410000 */
[----:B------:R-:W-:Y:S01]  /*6d90*/  F2FP.PACK_AB R160, R161, R160 ;  /* 0x000000a0a1a0723e */ /* 0x000fe200000000ff */
[----:B------:R-:W-:Y:S01]  /*6da0*/  FMUL.FTZ R72, R11, R72 ;  /* 0x000000480b487220 */ /* 0x000fe20000410000 */
[----:B------:R-:W-:Y:S01]  /*6db0*/  SEL R12, R5, 0xffffffe0, !P2 ;  /* 0xffffffe0050c7807 */ /* 0x000fe20005000000 */
[----:B------:R-:W-:Y:S01]  /*6dc0*/  FMUL.FTZ R73, R11, R73 ;  /* 0x000000490b497220 */ /* 0x000fe20000410000 */
[----:B------:R-:W-:Y:S01]  /*6dd0*/  F2FP.PACK_AB R68, R69, R68 ;  /* 0x000000444544723e */ /* 0x000fe200000000ff */
[----:B------:R-:W-:Y:S01]  /*6de0*/  FMUL.FTZ R84, R11, R84 ;  /* 0x000000540b547220 */ /* 0x000fe20000410000 */
[----:B------:R-:W-:Y:S01]  /*6df0*/  IADD3 R19, R9, R12, RZ ;  /* 0x0000000c09137210 */ /* 0x000fe20007ffe0ff */
[----:B------:R-:W-:Y:S01]  /*6e00*/  FMUL.FTZ R85, R11, R85 ;  /* 0x000000550b557220 */ /* 0x000fe20000410000 */
[----:B------:R-:W-:Y:S01]  /*6e10*/  F2FP.PACK_AB R72, R73, R72 ;  /* 0x000000484948723e */ /* 0x000fe200000000ff */
[C---:B------:R-:W-:Y:S01]  /*6e20*/  FMUL.FTZ R88, R11.reuse, R88 ;  /* 0x000000580b587220 */ /* 0x040fe20000410000 */
[----:B------:R-:W-:Y:S01]  /*6e30*/  STS [R9], R160 ;  /* 0x000000a009007388 */ /* 0x000fe20000000800 */
[----:B------:R-:W-:Y:S01]  /*6e40*/  FMUL.FTZ R89, R11, R89 ;  /* 0x000000590b597220 */ /* 0x000fe20000410000 */
[----:B------:R-:W-:Y:S01]  /*6e50*/  F2FP.PACK_AB R84, R85, R84 ;  /* 0x000000545554723e */ /* 0x000fe200000000ff */
[C---:B------:R-:W-:Y:S01]  /*6e60*/  FMUL.FTZ R100, R11.reuse, R100 ;  /* 0x000000640b647220 */ /* 0x040fe20000410000 */
[----:B------:R-:W-:Y:S01]  /*6e70*/  IADD3 R13, R12, R17, RZ ;  /* 0x000000110c0d7210 */ /* 0x000fe20007ffe0ff */
[C---:B------:R-:W-:Y:S01]  /*6e80*/  FMUL.FTZ R101, R11.reuse, R101 ;  /* 0x000000650b657220 */ /* 0x040fe20000410000 */
[----:B------:R1:W-:Y:S01]  /*6e90*/  STS [R17], R68 ;  /* 0x0000004411007388 */ /* 0x0003e20000000800 */
[----:B------:R-:W-:Y:S01]  /*6ea0*/  FMUL.FTZ R148, R11, R148 ;  /* 0x000000940b947220 */ /* 0x000fe20000410000 */
[----:B------:R-:W-:Y:S01]  /*6eb0*/  F2FP.PACK_AB R88, R89, R88 ;  /* 0x000000585958723e */ /* 0x000fe200000000ff */
[C---:B------:R-:W-:Y:S01]  /*6ec0*/  FMUL.FTZ R149, R11.reuse, R149 ;  /* 0x000000950b957220 */ /* 0x040fe20000410000 */
[----:B------:R-:W-:Y:S01]  /*6ed0*/  STS [R17+0x200], R70 ;  /* 0x0002004611007388 */ /* 0x000fe20000000800 */
        /* <DEDUP_REMOVED lines=18> */
[----:B------:R-:W-:Y:S01]  /*7000*/  FMUL.FTZ R11, R11, R137 ;  /* 0x000000890b0b7220 */ /* 0x000fe20000410000 */
[----:B------:R-:W-:Y:S01]  /*7010*/  STS [R19], R72 ;  /* 0x0000004813007388 */ /* 0x000fe20000000800 */
[----:B------:R-:W-:Y:S01]  /*7020*/  F2FP.PACK_AB R116, R117, R116 ;  /* 0x000000747574723e */ /* 0x000fe200000000ff */
[----:B---3--:R-:W-:Y:S01]  /*7030*/  @P6 FMUL.FTZ R65, R8, 0.69314718246459960938 ;  /* 0x3f31721808416820 */ /* 0x008fe20000410000 */
[----:B------:R-:W-:Y:S01]  /*7040*/  F2FP.PACK_AB R120, R121, R120 ;  /* 0x000000787978723e */ /* 0x000fe200000000ff */
[----:B------:R-:W-:Y:S01]  /*7050*/  STS [R19+0x200], R74 ;  /* 0x0002004a13007388 */ /* 0x000fe20000000800 */
[----:B------:R-:W-:Y:S01]  /*7060*/  F2FP.PACK_AB R140, R141, R140 ;  /* 0x0000008c8d8c723e */ /* 0x000fe200000000ff */
[----:B-1----:R-:W-:Y:S01]  /*7070*/  CS2R R68, SRZ ;  /* 0x0000000000447805 */ /* 0x002fe2000001ff00 */
[----:B------:R-:W-:Y:S01]  /*7080*/  F2FP.PACK_AB R136, R11, R136 ;  /* 0x000000880b88723e */ /* 0x000fe200000000ff */
[----:B------:R-:W-:Y:S01]  /*7090*/  STS [R13], R84 ;  /* 0x000000540d007388 */ /* 0x000fe20000000800 */
[----:B------:R-:W-:Y:S01]  /*70a0*/  F2FP.PACK_AB R138, R139, R138 ;  /* 0x0000008a8b8a723e */ /* 0x000fe200000000ff */
[----:B----4-:R-:W-:Y:S01]  /*70b0*/  @P5 FMUL.FTZ R66, R7, 0.69314718246459960938 ;  /* 0x3f31721807425820 */ /* 0x010fe20000410000 */
[----:B------:R-:W-:Y:S01]  /*70c0*/  F2FP.PACK_AB R128, R129, R128 ;  /* 0x000000808180723e */ /* 0x000fe200000000ff */
[----:B------:R-:W-:Y:S01]  /*70d0*/  STS [R13+0x200], R86 ;  /* 0x000200560d007388 */ /* 0x000fe20000000800 */
[----:B------:R-:W-:Y:S01]  /*70e0*/  @P0 MOV R12, 0x1 ;  /* 0x00000001000c0802 */ /* 0x000fe20000000f00 */
[----:B------:R-:W-:Y:S01]  /*70f0*/  @!P0 IMAD R12, R10, c[0x0][0x1c0], RZ ;  /* 0x000070000a0c8a24 */ /* 0x000fe200078e02ff */
[----:B------:R-:W-:Y:S01]  /*7100*/  LOP3.LUT P2, RZ, R230, 0x3, RZ, 0xc0, !PT ;  /* 0x00000003e6ff7812 */ /* 0x000fe2000784c0ff */
[----:B------:R-:W-:Y:S01]  /*7110*/  STS [R19+0x1000], R76 ;  /* 0x0010004c13007388 */ /* 0x000fe20000000800 */
[----:B-----5:R-:W-:-:S02]  /*7120*/  @P4 FMUL.FTZ R7, R6, 0.69314718246459960938 ;  /* 0x3f31721806074820 */ /* 0x020fc40000410000 */
[----:B------:R-:W-:Y:S01]  /*7130*/  @P3 FMUL.FTZ R6, R4, 0.69314718246459960938 ;  /* 0x3f31721804063820 */ /* 0x000fe20000410000 */
[----:B------:R-:W-:Y:S04]  /*7140*/  STS [R19+0x1200], R78 ;  /* 0x0012004e13007388 */ /* 0x000fe80000000800 */
        /* <DEDUP_REMOVED lines=23> */
[----:B------:R1:W-:Y:S04]  /*72c0*/  STS [R9+0x5200], R118 ;  /* 0x0052007609007388 */ /* 0x0003e80000000800 */
        /* <DEDUP_REMOVED lines=10> */
[----:B------:R-:W-:Y:S06]  /*7370*/  BAR.SYNC.DEFER_BLOCKING 0x0 ;  /* 0x0000000000007b1d */ /* 0x000fec0000010000 */
[----:B------:R-:W3:Y:S04]  /*7380*/  S2R R11, SR_CTAID.Y ;  /* 0x00000000000b7919 */ /* 0x000ee80000002600 */
[----:B------:R-:W4:Y:S04]  /*7390*/  S2R R5, SR_CTAID.X ;  /* 0x0000000000057919 */ /* 0x000f280000002500 */
[----:B-1----:R-:W1:Y:S01]  /*73a0*/  S2R R9, SR_CTAID.Z ;  /* 0x0000000000097919 */ /* 0x002e620000002700 */
[----:B--2---:R-:W-:Y:S01]  /*73b0*/  MOV R13, 0x7f800000 ;  /* 0x7f800000000d7802 */ /* 0x004fe20000000f00 */
[----:B------:R-:W-:-:S02]  /*73c0*/  @P6 FFMA.FTZ R13, R168, c[0x0][0x238], R65 ;  /* 0x00008e00a80d6a23 */ /* 0x000fc40000010041 */
[----:B------:R2:W2:Y:S04]  /*73d0*/  LDS.128 R56, [R223] ;  /* 0x00000000df387984 */ /* 0x0004a80000000c00 */
[----:B------:R2:W2:Y:S01]  /*73e0*/  LDS.128 R52, [R223+0x800] ;  /* 0x00080000df347984 */ /* 0x0004a20000000c00 */
[C---:B---3--:R-:W-:Y:S01]  /*73f0*/  IMAD R64, R11.reuse, R12, RZ ;  /* 0x0000000c0b407224 */ /* 0x048fe200078e02ff */
[----:B------:R-:W-:Y:S02]  /*7400*/  @P0 MOV R12, c[0x0][0x210] ;  /* 0x00008400000c0a02 */ /* 0x000fe40000000f00 */
[----:B------:R3:W2:Y:S01]  /*7410*/  LDS.128 R48, [R223+0x1000] ;  /* 0x00100000df307984 */ /* 0x0006a20000000c00 */
[----:B------:R-:W-:Y:S01]  /*7420*/  @!P0 MOV R12, 0x1 ;  /* 0x00000001000c8802 */ /* 0x000fe20000000f00 */
[----:B------:R-:W-:Y:S01]  /*7430*/  @!P1 IMAD R14, R11, c[0x0][0x214], RZ ;  /* 0x000085000b0e9a24 */ /* 0x000fe200078e02ff */
[----:B------:R-:W-:Y:S01]  /*7440*/  SEL R64, R64, RZ, P1 ;  /* 0x000000ff40407207 */ /* 0x000fe20000800000 */
[----:B------:R3:W2:Y:S02]  /*7450*/  LDS.128 R44, [R223+0x1800] ;  /* 0x00180000df2c7984 */ /* 0x0006a40000000c00 */
[----:B----4-:R-:W-:Y:S01]  /*7460*/  IMAD R8, R5, R12, RZ ;  /* 0x0000000c05087224 */ /* 0x010fe200078e02ff */
[----:B------:R-:W-:Y:S01]  /*7470*/  @!P1 MOV R68, R14 ;  /* 0x0000000e00449202 */ /* 0x000fe20000000f00 */
[----:B------:R3:W4:Y:S01]  /*7480*/  LDS.128 R40, [R223+0x2000] ;  /* 0x00200000df287984 */ /* 0x0007220000000c00 */
[----:B-1----:R-:W-:Y:S01]  /*7490*/  IMAD R65, R9, R10, R64 ;  /* 0x0000000a09417224 */ /* 0x002fe200078e0240 */
[----:B------:R-:W-:-:S02]  /*74a0*/  @!P1 SHF.R.S32.HI R69, RZ, 0x1f, R14 ;  /* 0x0000001fff459819 */ /* 0x000fc4000001140e */
[----:B------:R3:W1:Y:S01]  /*74b0*/  LDS.128 R36, [R223+0x2800] ;  /* 0x00280000df247984 */ /* 0x0006620000000c00 */
[----:B------:R-:W-:Y:S02]  /*74c0*/  SHF.L.U32 R8, R8, 0x7, RZ ;  /* 0x0000000708087819 */ /* 0x000fe400000006ff */
[----:B------:R-:W-:Y:S01]  /*74d0*/  MOV R64, 0x7f800000 ;  /* 0x7f80000000407802 */ /* 0x000fe20000000f00 */
[----:B------:R3:W1:Y:S01]  /*74e0*/  LDS.128 R32, [R223+0x3000] ;  /* 0x00300000df207984 */ /* 0x0006620000000c00 */
[--C-:B------:R-:W-:Y:S01]  /*74f0*/  IADD3 R4, P1, P0, R8, R68, R65.reuse ;  /* 0x0000004408047210 */ /* 0x100fe2000783e041 */
[----:B------:R-:W-:Y:S01]  /*7500*/  @P5 FFMA.FTZ R64, R167, c[0x0][0x238], R66 ;  /* 0x00008e00a7405a23 */ /* 0x000fe20000010042 */
[----:B------:R-:W-:Y:S01]  /*7510*/  SHF.R.S32.HI R8, RZ, 0x1f, R8 ;  /* 0x0000001fff087819 */ /* 0x000fe20000011408 */
[----:B------:R3:W1:Y:S01]  /*7520*/  LDS.128 R28, [R223+0x3800] ;  /* 0x00380000df1c7984 */ /* 0x0006620000000c00 */
[----:B------:R-:W-:Y:S02]  /*7530*/  SHF.R.S32.HI R65, RZ, 0x1f, R65 ;  /* 0x0000001fff417819 */ /* 0x000fe40000011441 */
[----:B------:R-:W-:Y:S01]  /*7540*/  MOV R10, 0x7f800000 ;  /* 0x7f800000000a7802 */ /* 0x000fe20000000f00 */
[----:B------:R3:W1:Y:S01]  /*7550*/  LDS.128 R24, [R223+0x4000] ;  /* 0x00400000df187984 */ /* 0x0006620000000c00 */
[----:B------:R-:W-:Y:S01]  /*7560*/  MOV R14, 0x7f800000 ;  /* 0x7f800000000e7802 */ /* 0x000fe20000000f00 */
[----:B------:R-:W-:Y:S01]  /*7570*/  @P4 FFMA.FTZ R10, R166, c[0x0][0x238], R7 ;  /* 0x00008e00a60a4a23 */ /* 0x000fe20000010007 */
[----:B------:R-:W-:Y:S01]  /*7580*/  IADD3.X R8, R8, R69, R65, P1, P0 ;  /* 0x0000004508087210 */ /* 0x000fe20000fe0441 */
[----:B------:R3:W1:Y:S01]  /*7590*/  LDS.128 R20, [R223+0x4800] ;  /* 0x00480000df147984 */ /* 0x0006620000000c00 */
[----:B------:R-:W-:-:S03]  /*75a0*/  @P3 FFMA.FTZ R14, R165, c[0x0][0x238], R6 ;  /* 0x00008e00a50e3a23 */ /* 0x000fc60000010006 */
[----:B------:R3:W1:Y:S04]  /*75b0*/  LDS.128 R16, [R223+0x5000] ;  /* 0x00500000df107984 */ /* 0x0006680000000c00 */
[----:B------:R3:W1:Y:S01]  /*75c0*/  LDS.128 R60, [R223+0x5800] ;  /* 0x00580000df3c7984 */ /* 0x0006620000000c00 */
[----:B------:R-:W-:Y:S05]  /*75d0*/  @P2 BRA `(.L_x_33) ;  /* 0x0000029000002947 */ /* 0x000fea0003800000 */
[----:B------:R-:W-:Y:S01]  /*75e0*/  SHF.R.S32.HI R66, RZ, 0x1f, R15 ;  /* 0x0000001fff427819 */ /* 0x000fe2000001140f */
[----:B------:R-:W-:Y:S01]  /*75f0*/  IMAD.MOV.U32 R6, RZ, RZ, c[0x0][0x214] ;  /* 0x00008500ff067624 */ /* 0x000fe200078e00ff */
[----:B------:R-:W-:Y:S02]  /*7600*/  SHF.R.S32.HI R69, RZ, 0x1f, R230 ;  /* 0x0000001fff457819 */ /* 0x000fe400000114e6 */
[----:B------:R-:W-:Y:S01]  /*7610*/  LEA.HI R66, R66, R15, RZ, 0x2 ;  /* 0x0000000f42427211 */ /* 0x000fe200078f10ff */
[----:B------:R-:W-:Y:S01]  /*7620*/  IMAD R6, R5, -0x80, R6 ;  /* 0xffffff8005067824 */ /* 0x000fe200078e0206 */
[----:B------:R-:W-:-:S02]  /*7630*/  LEA.HI R69, R69, R230, RZ, 0x2 ;  /* 0x000000e645457211 */ /* 0x000fc400078f10ff */
        /* <DEDUP_REMOVED lines=13> */
[----:B------:R-:W-:Y:S01]  /*7710*/  @!P5 IMAD R65, R65, R12, RZ ;  /* 0x0000000c4141d224 */ /* 0x000fe200078e02ff */
[----:B------:R-:W-:Y:S01]  /*7720*/  @!P6 LEA.HI.X.SX32 R6, R69, R8, 0x1, P0 ;  /* 0x000000084506e211 */ /* 0x000fe200000f0eff */
        /* <DEDUP_REMOVED lines=20> */
.L_x_33:
[----:B------:R-:W-:Y:S05]  /*7870*/  BSYNC B0 ;  /* 0x0000000000007941 */ /* 0x000fea0003800000 */
.L_x_32:
[----:B------:R-:W-:Y:S01]  /*7880*/  IMAD.SHL.U32 R6, R0, 0x8, RZ ;  /* 0x0000000800067824 */ /* 0x000fe200078e00ff */
[----:B------:R-:W-:Y:S01]  /*7890*/  SHF.R.S32.HI R4, RZ, 0x1f, R11 ;  /* 0x0000001fff047819 */ /* 0x000fe2000001140b */
[----:B------:R-:W-:Y:S01]  /*78a0*/  ULDC.64 UR4, c[0x0][0x1e8] ;  /* 0x00007a0000047ab9 */ /* 0x000fe20000000a00 */
[----:B------:R-:W-:Y:S01]  /*78b0*/  SHF.R.S32.HI R0, RZ, 0x1f, R9 ;  /* 0x0000001fff007819 */ /* 0x000fe20000011409 */
[----:B------:R-:W-:Y:S01]  /*78c0*/  USHF.L.U32 UR7, UR4, 0x6, URZ ;  /* 0x0000000604077899 */ /* 0x000fe2000800063f */
[----:B------:R-:W-:Y:S01]  /*78d0*/  SHF.R.S32.HI R7, RZ, 0x1f, R6 ;  /* 0x0000001fff077819 */ /* 0x000fe20000011406 */
[----:B------:R-:W-:Y:S01]  /*78e0*/  IMAD R4, R4, c[0x0][0x1e0], RZ ;  /* 0x0000780004047a24 */ /* 0x000fe200078e02ff */
[----:B------:R-:W-:Y:S01]  /*78f0*/  SHF.R.S32.HI R3, RZ, 0x1f, R2 ;  /* 0x0000001fff037819 */ /* 0x000fe20000011402 */
[----:B------:R-:W-:Y:S01]  /*7900*/  IMAD R0, R0, c[0x0][0x1f0], RZ ;  /* 0x00007c0000007a24 */ /* 0x000fe200078e02ff */
[----:B------:R-:W-:Y:S01]  /*7910*/  UMOV UR6, 0x6 ;  /* 0x0000000600067882 */ /* 0x000fe20000000000 */
[C---:B------:R-:W-:Y:S01]  /*7920*/  IMAD R4, R11.reuse, c[0x0][0x1e4], R4 ;  /* 0x000079000b047a24 */ /* 0x040fe200078e0204 */
[----:B------:R-:W-:Y:S01]  /*7930*/  USHF.L.U64.HI UR5, UR4, UR6, UR5 ;  /* 0x0000000604057299 */ /* 0x000fe20008010205 */
[----:B------:R-:W-:-:S04]  /*7940*/  IMAD.WIDE.U32 R6, R11, c[0x0][0x1e0], R6 ;  /* 0x000078000b067a25 */ /* 0x000fc800078e0006 */
[----:B------:R-:W-:Y:S02]  /*7950*/  IMAD.IADD R7, R7, 0x1, R4 ;  /* 0x0000000107077824 */ /* 0x000fe400078e0204 */
[C---:B------:R-:W-:Y:S02]  /*7960*/  IMAD R0, R9.reuse, c[0x0][0x1f4], R0 ;  /* 0x00007d0009007a24 */ /* 0x040fe400078e0200 */
[----:B------:R-:W-:-:S04]  /*7970*/  IMAD.WIDE.U32 R6, R9, c[0x0][0x1f0], R6 ;  /* 0x00007c0009067a25 */ /* 0x000fc800078e0006 */
[----:B------:R-:W-:Y:S01]  /*7980*/  IMAD.WIDE R4, R5, 0x80, R2 ;  /* 0x0000008005047825 */ /* 0x000fe200078e0202 */
[----:B------:R-:W-:-:S03]  /*7990*/  IADD3 R7, R7, R0, RZ ;  /* 0x0000000007077210 */ /* 0x000fc60007ffe0ff */
[----:B------:R-:W-:-:S04]  /*79a0*/  IMAD R2, R5, c[0x0][0x1e8], RZ ;  /* 0x00007a0005027a24 */ /* 0x000fc800078e02ff */
[C---:B------:R-:W-:Y:S02]  /*79b0*/  IMAD R2, R4.reuse, c[0x0][0x1ec], R2 ;  /* 0x00007b0004027a24 */ /* 0x040fe400078e0202 */
[----:B------:R-:W-:-:S04]  /*79c0*/  IMAD.WIDE.U32 R4, R4, c[0x0][0x1e8], R6 ;  /* 0x00007a0004047a25 */ /* 0x000fc800078e0006 */
[----:B------:R-:W-:Y:S01]  /*79d0*/  IMAD.IADD R2, R5, 0x1, R2 ;  /* 0x0000000105027824 */ /* 0x000fe200078e0202 */
[----:B------:R-:W-:-:S04]  /*79e0*/  LEA R6, P0, R4, c[0x0][0x1d0], 0x1 ;  /* 0x0000740004067a11 */ /* 0x000fc800078008ff */
[----:B------:R-:W-:Y:S02]  /*79f0*/  LEA.HI.X R7, R4, c[0x0][0x1d4], R2, 0x1, P0 ;  /* 0x0000750004077a11 */ /* 0x000fe400000f0c02 */
[----:B------:R-:W-:-:S03]  /*7a00*/  IADD3 R4, P0, R6, UR7, RZ ;  /* 0x0000000706047c10 */ /* 0x000fc6000ff1e0ff */
[----:B--2---:R-:W-:Y:S01]  /*7a10*/  STG.E.128 [R6.64], R56 ;  /* 0x0000003806007986 */ /* 0x004fe2000c101d08 */
[----:B------:R-:W-:Y:S02]  /*7a20*/  IADD3.X R5, R7, UR5, RZ, P0, !PT ;  /* 0x0000000507057c10 */ /* 0x000fe400087fe4ff */
[----:B------:R-:W-:Y:S01]  /*7a30*/  IADD3 R2, P0, R4, UR7, RZ ;  /* 0x0000000704027c10 */ /* 0x000fe2000ff1e0ff */
[----:B----4-:R-:W-:Y:S03]  /*7a40*/  STG.E.128 [R6.64+0x40], R40 ;  /* 0x0000402806007986 */ /* 0x010fe6000c101d08 */
[----:B------:R-:W-:Y:S01]  /*7a50*/  IADD3.X R3, R5, UR5, RZ, P0, !PT ;  /* 0x0000000505037c10 */ /* 0x000fe200087fe4ff */
[----:B-1----:R-:W-:Y:S01]  /*7a60*/  STG.E.128 [R6.64+0x80], R24 ;  /* 0x0000801806007986 */ /* 0x002fe2000c101d08 */
[----:B------:R-:W-:-:S03]  /*7a70*/  IADD3 R8, P0, R2, UR7, RZ ;  /* 0x0000000702087c10 */ /* 0x000fc6000ff1e0ff */
[----:B------:R-:W-:Y:S01]  /*7a80*/  STG.E.128 [R4.64], R52 ;  /* 0x0000003404007986 */ /* 0x000fe2000c101d08 */
[----:B------:R-:W-:-:S03]  /*7a90*/  IADD3.X R9, R3, UR5, RZ, P0, !PT ;  /* 0x0000000503097c10 */ /* 0x000fc600087fe4ff */
[----:B------:R-:W-:Y:S04]  /*7aa0*/  STG.E.128 [R4.64+0x40], R36 ;  /* 0x0000402404007986 */ /* 0x000fe8000c101d08 */
[----:B------:R-:W-:Y:S04]  /*7ab0*/  STG.E.128 [R4.64+0x80], R20 ;  /* 0x0000801404007986 */ /* 0x000fe8000c101d08 */
[----:B------:R-:W-:Y:S04]  /*7ac0*/  STG.E.128 [R2.64], R48 ;  /* 0x0000003002007986 */ /* 0x000fe8000c101d08 */
[----:B------:R-:W-:Y:S04]  /*7ad0*/  STG.E.128 [R2.64+0x40], R32 ;  /* 0x0000402002007986 */ /* 0x000fe8000c101d08 */
[----:B------:R-:W-:Y:S04]  /*7ae0*/  STG.E.128 [R2.64+0x80], R16 ;  /* 0x0000801002007986 */ /* 0x000fe8000c101d08 */
[----:B------:R-:W-:Y:S04]  /*7af0*/  STG.E.128 [R8.64], R44 ;  /* 0x0000002c08007986 */ /* 0x000fe8000c101d08 */
[----:B------:R-:W-:Y:S04]  /*7b00*/  STG.E.128 [R8.64+0x40], R28 ;  /* 0x0000401c08007986 */ /* 0x000fe8000c101d08 */
[----:B------:R-:W-:Y:S01]  /*7b10*/  STG.E.128 [R8.64+0x80], R60 ;  /* 0x0000803c08007986 */ /* 0x000fe2000c101d08 */
[----:B------:R-:W-:Y:S05]  /*7b20*/  EXIT ;  /* 0x000000000000794d */ /* 0x000fea0003800000 */
.L_x_34:
        /* <DEDUP_REMOVED lines=13> */
.L_x_1026:


//--------------------- .text._ZN5flash16flash_fwd_kernelI23Flash_fwd_kernel_traitsILi96ELi128ELi64ELi4ELb0ELb0EN7cutlass6half_tE19Flash_kernel_traitsILi96ELi128ELi64ELi4ES3_EELb0ELb0ELb0ELb0ELb0ELb0ELb0ELb0EEEvNS_16Flash_fwd_paramsE --------------------------
	.section	.text._ZN5flash16flash_fwd_kernelI23Flash_fwd_kernel_traitsILi96ELi128ELi64ELi4ELb0ELb0EN7cutlass6half_tE19Flash_kernel_traitsILi96ELi128ELi64ELi4ES3_EELb0ELb0ELb0ELb0ELb0ELb0ELb0ELb0EEEvNS_16Flash_fwd_paramsE,"ax",@progbits
	.sectioninfo	@"SHI_REGISTERS=255"
	.align	128
        .global         _ZN5flash16flash_fwd_kernelI23Flash_fwd_kernel_traitsILi96ELi128ELi64ELi4ELb0ELb0EN7cutlass6half_tE19Flash_kernel_traitsILi96ELi128ELi64ELi4ES3_EELb0ELb0ELb0ELb0ELb0ELb0ELb0ELb0EEEvNS_16Flash_fwd_paramsE
        .type           _ZN5flash16flash_fwd_kernelI23Flash_fwd_kernel_traitsILi96ELi128ELi64ELi4ELb0ELb0EN7cutlass6half_tE19Flash_kernel_traitsILi96ELi128ELi64ELi4ES3_EELb0ELb0ELb0ELb0ELb0ELb0ELb0ELb0EEEvNS_16Flash_fwd_paramsE,@function
        .size           _ZN5flash16flash_fwd_kernelI23Flash_fwd_kernel_traitsILi96ELi128ELi64ELi4ELb0ELb0EN7cutlass6half_tE19Flash_kernel_traitsILi96ELi128ELi64ELi4ES3_EELb0ELb0ELb0ELb0ELb0ELb0ELb0ELb0EEEvNS_16Flash_fwd_paramsE,(.L_x_1027 - _ZN5flash16flash_fwd_kernelI23Flash_fwd_kernel_traitsILi96ELi128ELi64ELi4ELb0ELb0EN7cutlass6half_tE19Flash_kernel_traitsILi96ELi128ELi64ELi4ES3_EELb0ELb0ELb0ELb0ELb0ELb0ELb0ELb0EEEvNS_16Flash_fwd_paramsE)
        .other          _ZN5flash16flash_fwd_kernelI23Flash_fwd_kernel_traitsILi96ELi128ELi64ELi4ELb0ELb0EN7cutlass6half_tE19Flash_kernel_traitsILi96ELi128ELi64ELi4ES3_EELb0ELb0ELb0ELb0ELb0ELb0ELb0ELb0EEEvNS_16Flash_fwd_paramsE,@"STO_CUDA_ENTRY STV_DEFAULT"
_ZN5flash16flash_fwd_kernelI23Flash_fwd_kernel_traitsILi96ELi128ELi64ELi4ELb0ELb0EN7cutlass6half_tE19Flash_kernel_traitsILi96ELi128ELi64ELi4ES3_EELb0ELb0ELb0ELb0ELb0ELb0ELb0ELb0EEEvNS_16Flash_fwd_paramsE:
.text._ZN5flash16flash_fwd_kernelI23Flash_fwd_kernel_traitsILi96ELi128ELi64ELi4ELb0ELb0EN7cutlass6half_tE19Flash_kernel_traitsILi96ELi128ELi64ELi4ES3_EELb0ELb0ELb0ELb0ELb0ELb0ELb0ELb0EEEvNS_16Flash_fwd_paramsE:
        /* <DEDUP_REMOVED lines=35> */
.L_x_35:
[----:B---34-:R-:W-:Y:S02]  /*0230*/  MOV R0, c[0x0][0x218] ;  /* 0x0000860000007a02 */ /* 0x018fe40000000f00 */
.L_x_36:
        /* <DEDUP_REMOVED lines=44> */
.L_x_38:
[----:B------:R-:W-:Y:S02]  /*0500*/  IABS R4, c[0x0][0x1c8] ;  /* 0x0000720000047a13 */ /* 0x000fe40000000000 */
[----:B------:R-:W-:Y:S02]  /*0510*/  IABS R5, R13 ;  /* 0x0000000d00057213 */ /* 0x000fe40000000000 */
[----:B------:R-:W1:Y:S01]  /*0520*/  I2F.RP R2, R4 ;  /* 0x0000000400027306 */ /* 0x000e620000209400 */
[----:B------:R-:W-:-:S07]  /*0530*/  SHF.R.S32.HI R7, RZ, 0x1f, R13 ;  /* 0x0000001fff077819 */ /* 0x000fce000001140d */
[----:B-1----:R-:W1:Y:S02]  /*0540*/  MUFU.RCP R2, R2 ;  /* 0x0000000200027308 */ /* 0x002e640000001000 */
[----:B-1----:R-:W-:-:S06]  /*0550*/  IADD3 R2, R2, 0xffffffe, RZ ;  /* 0x0ffffffe02027810 */ /* 0x002fcc0007ffe0ff */
[----:B------:R-:W1:Y:S02]  /*0560*/  F2I.FTZ.U32.TRUNC.NTZ R3, R2 ;  /* 0x0000000200037305 */ /* 0x000e64000021f000 */
[----:B-1----:R-:W-:Y:S02]  /*0570*/  IMAD.MOV R0, RZ, RZ, -R3 ;  /* 0x000000ffff007224 */ /* 0x002fe400078e0a03 */
[----:B------:R-:W-:Y:S02]  /*0580*/  IMAD.MOV.U32 R2, RZ, RZ, RZ ;  /* 0x000000ffff027224 */ /* 0x000fe400078e00ff */
[----:B------:R-:W-:-:S04]  /*0590*/  IMAD R0, R0, R4, RZ ;  /* 0x0000000400007224 */ /* 0x000fc800078e02ff */
[----:B------:R-:W-:-:S04]  /*05a0*/  IMAD.HI.U32 R0, R3, R0, R2 ;  /* 0x0000000003007227 */ /* 0x000fc800078e0002 */
[----:B------:R-:W-:-:S04]  /*05b0*/  IMAD.MOV.U32 R3, RZ, RZ, R5 ;  /* 0x000000ffff037224 */ /* 0x000fc800078e0005 */
        /* <DEDUP_REMOVED lines=30> */
.L_x_39:
[----:B------:R-:W-:Y:S01]  /*07a0*/  SHF.R.S32.HI R5, RZ, 0x1f, R148 ;  /* 0x0000001fff057819 */ /* 0x000fe20000011494 */
[----:B------:R-:W-:Y:S01]  /*07b0*/  IMAD.IADD R251, R15, 0x1, -R251 ;  /* 0x000000010ffb7824 */ /* 0x000fe200078e0afb */
[----:B------:R-:W-:Y:S01]  /*07c0*/  SHF.R.S32.HI R6, RZ, 0x1f, R8 ;  /* 0x0000001fff067819 */ /* 0x000fe20000011408 */
[----:B------:R-:W-:Y:S01]  /*07d0*/  IMAD R15, R7, c[0x0][0x1a8], RZ ;  /* 0x00006a00070f7a24 */ /* 0x000fe200078e02ff */
[CC--:B------:R-:W-:Y:S01]  /*07e0*/  LEA.HI R3, R5.reuse, R148.reuse, RZ, 0x2 ;  /* 0x0000009405037211 */ /* 0x0c0fe200078f10ff */
[----:B------:R-:W-:Y:S01]  /*07f0*/  BSSY B0, `(.L_x_40) ;  /* 0x0000061000007945 */ /* 0x000fe20003800000 */
        /* <DEDUP_REMOVED lines=8> */
[----:B------:R-:W-:Y:S01]  /*0880*/  LEA.HI R3, R3, R244, RZ, 0x1 ;  /* 0x000000f403037211 */ /* 0x000fe200078f08ff */
[----:B------:R-:W-:Y:S01]  /*0890*/  IMAD.SHL.U32 R236, R2, 0x8, RZ ;  /* 0x0000000802ec7824 */ /* 0x000fe200078e00ff */
[----:B------:R-:W-:Y:S02]  /*08a0*/  LEA.HI R19, R5, R148, RZ, 0x5 ;  /* 0x0000009405137211 */ /* 0x000fe400078f28ff */
[----:B------:R-:W-:-:S02]  /*08b0*/  LOP3.LUT R0, R0, 0xc0, RZ, 0xc0, !PT ;  /* 0x000000c000007812 */ /* 0x000fc400078ec0ff */
[----:B------:R-:W-:Y:S02]  /*08c0*/  LOP3.LUT R3, R3, 0x7fffffe, RZ, 0xc0, !PT ;  /* 0x07fffffe03037812 */ /* 0x000fe400078ec0ff */
[----:B------:R-:W-:Y:S02]  /*08d0*/  LOP3.LUT R4, R0, 0x18, R236, 0xf8, !PT ;  /* 0x0000001800047812 */ /* 0x000fe400078ef8ec */
[----:B------:R-:W-:Y:S01]  /*08e0*/  SHF.R.U32.HI R2, RZ, 0x3, R0 ;  /* 0x00000003ff027819 */ /* 0x000fe20000011600 */
[----:B------:R-:W-:Y:S01]  /*08f0*/  IMAD.IADD R3, R244, 0x1, -R3 ;  /* 0x00000001f4037824 */ /* 0x000fe200078e0a03 */
[----:B------:R-:W-:Y:S02]  /*0900*/  LOP3.LUT R0, R22, 0xfffffff0, RZ, 0xc0, !PT ;  /* 0xfffffff016007812 */ /* 0x000fe400078ec0ff */
[----:B------:R-:W-:Y:S02]  /*0910*/  SHF.R.S32.HI R23, RZ, 0x5, R19 ;  /* 0x00000005ff177819 */ /* 0x000fe40000011413 */
[----:B------:R-:W-:Y:S01]  /*0920*/  LOP3.LUT R4, R4, R2, RZ, 0x3c, !PT ;  /* 0x0000000204047212 */ /* 0x000fe200078e3cff */
[----:B------:R-:W-:Y:S01]  /*0930*/  IMAD.IADD R18, R148, 0x1, -R0 ;  /* 0x0000000194127824 */ /* 0x000fe200078e0a00 */
[----:B------:R-:W-:Y:S01]  /*0940*/  IADD3 R2, P0, R236, R9, RZ ;  /* 0x00000009ec027210 */ /* 0x000fe20007f1e0ff */
[----:B------:R-:W-:Y:S01]  /*0950*/  IMAD R0, R23, 0x8, R3 ;  /* 0x0000000817007824 */ /* 0x000fe200078e0203 */
[----:B------:R-:W-:-:S02]  /*0960*/  SHF.R.S32.HI R237, RZ, 0x1f, R236 ;  /* 0x0000001fffed7819 */ /* 0x000fc400000114ec */
[----:B------:R-:W-:Y:S01]  /*0970*/  LEA.HI R20, R18, R18, RZ, 0x1 ;  /* 0x0000001212147211 */ /* 0x000fe200078f08ff */
[----:B------:R-:W-:Y:S01]  /*0980*/  IMAD.U32 R222, R0, 0x20, R4 ;  /* 0x0000002000de7824 */ /* 0x000fe200078e0004 */
[----:B------:R-:W-:Y:S01]  /*0990*/  SHF.R.S32.HI R245, RZ, 0x1f, R244 ;  /* 0x0000001ffff57819 */ /* 0x000fe200000114f4 */
[----:B------:R-:W-:Y:S01]  /*09a0*/  IMAD.X R3, R237, 0x1, R10, P0 ;  /* 0x00000001ed037824 */ /* 0x000fe200000e060a */
[----:B------:R-:W-:Y:S01]  /*09b0*/  SHF.R.S32.HI R7, RZ, 0x1, R20 ;  /* 0x00000001ff077819 */ /* 0x000fe20000011414 */
[----:B------:R-:W-:Y:S01]  /*09c0*/  IMAD.WIDE.U32 R4, R244, c[0x0][0x198], R236 ;  /* 0x00006600f4047a25 */ /* 0x000fe200078e00ec */
[----:B------:R-:W-:Y:S02]  /*09d0*/  SHF.R.S32.HI R0, RZ, 0x1f, R20 ;  /* 0x0000001fff007819 */ /* 0x000fe40000011414 */
[----:B------:R-:W-:Y:S01]  /*09e0*/  IADD3 R249, R236, 0x20, RZ ;  /* 0x00000020ecf97810 */ /* 0x000fe20007ffe0ff */
[----:B------:R-:W-:Y:S01]  /*09f0*/  IMAD.WIDE.U32 R12, R13, c[0x0][0x1a8], R2 ;  /* 0x00006a000d0c7a25 */ /* 0x000fe200078e0002 */
[----:B------:R-:W-:-:S02]  /*0a00*/  LEA.HI R0, R0, R7, RZ, 0x2 ;  /* 0x0000000700007211 */ /* 0x000fc400078f10ff */
[----:B------:R-:W-:Y:S01]  /*0a10*/  IADD3 R4, P1, R16, R4, RZ ;  /* 0x0000000410047210 */ /* 0x000fe20007f3e0ff */
[----:B------:R-:W-:Y:S01]  /*0a20*/  IMAD R10, R245, c[0x0][0x1a0], RZ ;  /* 0x00006800f50a7a24 */ /* 0x000fe200078e02ff */
[----:B------:R-:W-:Y:S01]  /*0a30*/  LOP3.LUT R0, R0, 0xfffffffc, RZ, 0xc0, !PT ;  /* 0xfffffffc00007812 */ /* 0x000fe200078ec0ff */
[----:B------:R-:W-:Y:S01]  /*0a40*/  IMAD.WIDE.U32 R2, R244, c[0x0][0x1a0], R236 ;  /* 0x00006800f4027a25 */ /* 0x000fe200078e00ec */
[----:B------:R-:W-:-:S03]  /*0a50*/  IADD3 R250, R236, 0x40, RZ ;  /* 0x00000040ecfa7810 */ /* 0x000fc60007ffe0ff */
[----:B------:R-:W-:Y:S01]  /*0a60*/  IMAD.IADD R16, R7, 0x1, -R0 ;  /* 0x0000000107107824 */ /* 0x000fe200078e0a00 */
[----:B------:R-:W-:Y:S01]  /*0a70*/  IADD3 R2, P0, R11, R2, RZ ;  /* 0x000000020b027210 */ /* 0x000fe20007f1e0ff */
[----:B------:R-:W-:Y:S02]  /*0a80*/  IMAD R0, R244, c[0x0][0x1a4], R10 ;  /* 0x00006900f4007a24 */ /* 0x000fe400078e020a */
[----:B------:R-:W-:Y:S02]  /*0a90*/  IMAD R9, R245, c[0x0][0x198], RZ ;  /* 0x00006600f5097a24 */ /* 0x000fe400078e02ff */
[----:B------:R-:W-:Y:S01]  /*0aa0*/  IMAD R7, R6, c[0x0][0x1b0], RZ ;  /* 0x00006c0006077a24 */ /* 0x000fe200078e02ff */
[----:B------:R-:W-:Y:S01]  /*0ab0*/  IADD3.X R3, R14, R3, R0, P0, !PT ;  /* 0x000000030e037210 */ /* 0x000fe200007fe400 */
[----:B------:R-:W-:Y:S01]  /*0ac0*/  IMAD R9, R244, c[0x0][0x19c], R9 ;  /* 0x00006700f4097a24 */ /* 0x000fe200078e0209 */
[----:B------:R-:W-:Y:S01]  /*0ad0*/  LOP3.LUT R0, R19, 0xffffffe0, RZ, 0xc0, !PT ;  /* 0xffffffe013007812 */ /* 0x000fe200078ec0ff */
[----:B------:R-:W-:Y:S01]  /*0ae0*/  IMAD R6, R6, c[0x0][0x1b8], RZ ;  /* 0x00006e0006067a24 */ /* 0x000fe200078e02ff */
[----:B------:R-:W-:Y:S01]  /*0af0*/  ISETP.GE.AND P0, PT, R244, R251, PT ;  /* 0x000000fbf400720c */ /* 0x000fe20003f06270 */
[----:B------:R-:W-:Y:S01]  /*0b00*/  IMAD R7, R8, c[0x0][0x1b4], R7 ;  /* 0x00006d0008077a24 */ /* 0x000fe200078e0207 */
[----:B------:R-:W-:Y:S01]  /*0b10*/  IADD3.X R5, R17, R5, R9, P1, !PT ;  /* 0x0000000511057210 */ /* 0x000fe20000ffe409 */
[----:B------:R-:W-:Y:S01]  /*0b20*/  IMAD.IADD R0, R148, 0x1, -R0 ;  /* 0x0000000194007824 */ /* 0x000fe200078e0a00 */
[----:B------:R-:W-:Y:S01]  /*0b30*/  LOP3.LUT P1, RZ, R16, 0x2, RZ, 0xc0, !PT ;  /* 0x0000000210ff7812 */ /* 0x000fe2000782c0ff */
[----:B------:R-:W-:-:S02]  /*0b40*/  IMAD R6, R8, c[0x0][0x1bc], R6 ;  /* 0x00006f0008067a24 */ /* 0x000fc400078e0206 */
[C---:B------:R-:W-:Y:S01]  /*0b50*/  IMAD.WIDE.U32 R242, R8.reuse, c[0x0][0x1b0], R4 ;  /* 0x00006c0008f27a25 */ /* 0x040fe200078e0004 */
[----:B------:R1:W-:Y:S03]  /*0b60*/  STL [R1+0x4], R0 ;  /* 0x0000040001007387 */ /* 0x0003e60000100800 */
[----:B------:R-:W-:Y:S02]  /*0b70*/  IMAD.MOV.U32 R4, RZ, RZ, 0x10 ;  /* 0x00000010ff047424 */ /* 0x000fe400078e00ff */
[----:B------:R-:W-:-:S03]  /*0b80*/  IMAD.WIDE.U32 R240, R8, c[0x0][0x1b8], R2 ;  /* 0x00006e0008f07a25 */ /* 0x000fc600078e0002 */
[----:B------:R-:W-:Y:S01]  /*0b90*/  SEL R4, R4, 0xfffffff0, !P1 ;  /* 0xfffffff004047807 */ /* 0x000fe20004800000 */
[----:B------:R-:W-:-:S04]  /*0ba0*/  IMAD.WIDE R246, R246, 0x80, R244 ;  /* 0x00000080f6f67825 */ /* 0x000fc800078e02f4 */
[----:B------:R-:W-:Y:S02]  /*0bb0*/  IMAD.SHL.U32 R222, R222, 0x2, RZ ;  /* 0x00000002dede7824 */ /* 0x000fe400078e00ff */
[----:B------:R-:W-:Y:S02]  /*0bc0*/  IMAD.IADD R11, R13, 0x1, R15 ;  /* 0x000000010d0b7824 */ /* 0x000fe400078e020f */
[----:B------:R-:W-:Y:S02]  /*0bd0*/  IMAD.IADD R239, R243, 0x1, R7 ;  /* 0x00000001f3ef7824 */ /* 0x000fe400078e0207 */
[----:B------:R-:W-:Y:S01]  /*0be0*/  IMAD.IADD R235, R241, 0x1, R6 ;  /* 0x00000001f1eb7824 */ /* 0x000fe200078e0206 */
[----:B------:R-:W-:Y:S05]  /*0bf0*/  @P0 BRA `(.L_x_41) ;  /* 0x0000020000000947 */ /* 0x000fea0003800000 */
[----:B------:R-:W-:Y:S01]  /*0c00*/  ISETP.GE.AND P4, PT, R236, c[0x0][0x220], PT ;  /* 0x00008800ec007a0c */ /* 0x000fe20003f86270 */
[----:B-1----:R-:W-:Y:S01]  /*0c10*/  IMAD R0, R247, c[0x0][0x190], RZ ;  /* 0x00006400f7007a24 */ /* 0x002fe200078e02ff */
[----:B------:R-:W-:Y:S01]  /*0c20*/  ISETP.GE.AND P3, PT, R249, c[0x0][0x220], PT ;  /* 0x00008800f9007a0c */ /* 0x000fe20003f66270 */
[----:B------:R-:W-:Y:S01]  /*0c30*/  IMAD.MOV.U32 R10, RZ, RZ, R12 ;  /* 0x000000ffff0a7224 */ /* 0x000fe200078e000c */
[----:B------:R-:W-:Y:S01]  /*0c40*/  ISETP.GE.AND P2, PT, R250, c[0x0][0x220], PT ;  /* 0x00008800fa007a0c */ /* 0x000fe20003f46270 */
[----:B------:R-:W-:-:S02]  /*0c50*/  IMAD R0, R246, c[0x0][0x194], R0 ;  /* 0x00006500f6007a24 */ /* 0x000fc400078e0200 */
[----:B------:R-:W-:-:S04]  /*0c60*/  IMAD.WIDE.U32 R8, R246, c[0x0][0x190], R10 ;  /* 0x00006400f6087a25 */ /* 0x000fc800078e000a */
[----:B------:R-:W-:Y:S02]  /*0c70*/  IMAD.IADD R0, R9, 0x1, R0 ;  /* 0x0000000109007824 */ /* 0x000fe400078e0200 */
[C---:B------:R-:W-:Y:S01]  /*0c80*/  @!P4 LEA R6, P1, R8.reuse, c[0x0][0x160], 0x1 ;  /* 0x000058000806ca11 */ /* 0x040fe200078208ff */
[----:B------:R1:W-:Y:S01]  /*0c90*/  @P4 STS [R222], RZ ;  /* 0x000000ffde004388 */ /* 0x0003e20000000800 */
[C---:B------:R-:W-:Y:S02]  /*0ca0*/  @!P3 LEA R2, P0, R8.reuse, c[0x0][0x160], 0x1 ;  /* 0x000058000802ba11 */ /* 0x040fe400078008ff */
[C-C-:B------:R-:W-:Y:S01]  /*0cb0*/  @!P4 LEA.HI.X R7, R8.reuse, c[0x0][0x164], R0.reuse, 0x1, P1 ;  /* 0x000059000807ca11 */ /* 0x140fe200008f0c00 */
[----:B------:R1:W-:Y:S01]  /*0cc0*/  @P4 STS [R222+0x4], RZ ;  /* 0x000004ffde004388 */ /* 0x0003e20000000800 */
[----:B------:R-:W-:-:S03]  /*0cd0*/  @!P3 LEA.HI.X R3, R8, c[0x0][0x164], R0, 0x1, P0 ;  /* 0x000059000803ba11 */ /* 0x000fc600000f0c00 */
[----:B------:R1:W-:Y:S04]  /*0ce0*/  @P4 STS.64 [R222+0x8], RZ ;  /* 0x000008ffde004388 */ /* 0x0003e80000000a00 */
[----:B------:R-:W-:Y:S01]  /*0cf0*/  @!PT LDS RZ, [RZ] ;  /* 0x00000000fffff984 */ /* 0x000fe20000000800 */
[----:B------:R-:W-:Y:S01]  /*0d00*/  @!PT LDS RZ, [RZ] ;  /* 0x00000000fffff984 */ /* 0x000fe20000000800 */
[----:B------:R-:W-:Y:S01]  /*0d10*/  @!PT LDS RZ, [RZ] ;  /* 0x00000000fffff984 */ /* 0x000fe20000000800 */
[----:B------:R1:W-:Y:S04]  /*0d20*/  @!P4 LDGSTS.E.BYPASS.LTC128B.128 [R222], [R6.64] ;  /* 0x0000000006decfae */ /* 0x0003e8000b901d4a */
[----:B------:R1:W-:Y:S04]  /*0d30*/  @P3 STS.128 [R222+0x2000], RZ ;  /* 0x002000ffde003388 */ /* 0x0003e80000000c00 */
[----:B------:R-:W-:Y:S01]  /*0d40*/  @!PT LDS RZ, [RZ] ;  /* 0x00000000fffff984 */ /* 0x000fe20000000800 */
[----:B------:R-:W-:Y:S01]  /*0d50*/  @!PT LDS RZ, [RZ] ;  /* 0x00000000fffff984 */ /* 0x000fe20000000800 */
[----:B------:R-:W-:Y:S01]  /*0d60*/  @!PT LDS RZ, [RZ] ;  /* 0x00000000fffff984 */ /* 0x000fe20000000800 */
[----:B------:R1:W-:Y:S04]  /*0d70*/  @!P3 LDGSTS.E.BYPASS.LTC128B.128 [R222+0x2000], [R2.64+0x40] ;  /* 0x0200004002debfae */ /* 0x0003e8000b901d4a */
[----:B------:R1:W-:Y:S01]  /*0d80*/  @P2 STS.128 [R222+0x4000], RZ ;  /* 0x004000ffde002388 */ /* 0x0003e20000000c00 */
[----:B------:R-:W-:Y:S05]  /*0d90*/  @P2 BRA `(.L_x_41) ;  /* 0x0000006000002947 */ /* 0x000fea0003800000 */
[----:B-1----:R-:W-:-:S04]  /*0da0*/  LEA R2, P0, R8, c[0x0][0x160], 0x1 ;  /* 0x0000580008027a11 */ /* 0x002fc800078008ff */
[----:B------:R-:W-:-:S05]  /*0db0*/  LEA.HI.X R3, R8, c[0x0][0x164], R0, 0x1, P0 ;  /* 0x0000590008037a11 */ /* 0x000fca00000f0c00 */
[----:B------:R-:W-:Y:S01]  /*0dc0*/  @!PT LDS RZ, [RZ] ;  /* 0x00000000fffff984 */ /* 0x000fe20000000800 */
[----:B------:R-:W-:Y:S01]  /*0dd0*/  @!PT LDS RZ, [RZ] ;  /* 0x00000000fffff984 */ /* 0x000fe20000000800 */
[----:B------:R-:W-:Y:S01]  /*0de0*/  @!PT LDS RZ, [RZ] ;  /* 0x00000000fffff984 */ /* 0x000fe20000000800 */
[----:B------:R1:W-:Y:S04]  /*0df0*/  LDGSTS.E.BYPASS.LTC128B.128 [R222+0x4000], [R2.64+0x80] ;  /* 0x0400008002de7fae */ /* 0x0003e8000b901d4a */
.L_x_41:
[----:B------:R-:W-:Y:S05]  /*0e00*/  BSYNC B0 ;  /* 0x0000000000007941 */ /* 0x000fea0003800000 */
.L_x_40:
[----:B------:R-:W-:Y:S01]  /*0e10*/  IADD3 R14, R244, 0x20, RZ ;  /* 0x00000020f40e7810 */ /* 0x000fe20007ffe0ff */
[----:B------:R-:W-:Y:S03]  /*0e20*/  BSSY B0, `(.L_x_42) ;  /* 0x0000025000007945 */ /* 0x000fe60003800000 */
[----:B------:R-:W-:Y:S01]  /*0e30*/  ISETP.GE.AND P0, PT, R14, R251, PT ;  /* 0x000000fb0e00720c */ /* 0x000fe20003f06270 */
[----:B------:R2:W-:-:S12]  /*0e40*/  STL [R1], R14 ;  /* 0x0000000e01007387 */ /* 0x0005d80000100800 */
[----:B------:R-:W-:Y:S05]  /*0e50*/  @P0 BRA `(.L_x_43) ;  /* 0x0000021000000947 */ /* 0x000fea0003800000 */
[----:B------:R-:W-:Y:S01]  /*0e60*/  IADD3 R5, P0, R246, 0x20, RZ ;  /* 0x00000020f6057810 */ /* 0x000fe20007f1e0ff */
[----:B-1----:R-:W-:Y:S01]  /*0e70*/  IMAD.MOV.U32 R2, RZ, RZ, R12 ;  /* 0x000000ffff027224 */ /* 0x002fe200078e000c */
[----:B------:R-:W-:Y:S01]  /*0e80*/  ISETP.GE.AND P3, PT, R236, c[0x0][0x220], PT ;  /* 0x00008800ec007a0c */ /* 0x000fe20003f66270 */
[----:B------:R-:W-:Y:S01]  /*0e90*/  IMAD.MOV.U32 R3, RZ, RZ, R11 ;  /* 0x000000ffff037224 */ /* 0x000fe200078e000b */
[----:B------:R-:W-:Y:S01]  /*0ea0*/  ISETP.GE.AND P2, PT, R249, c[0x0][0x220], PT ;  /* 0x00008800f9007a0c */ /* 0x000fe20003f46270 */
[----:B------:R-:W-:Y:S01]  /*0eb0*/  IMAD.X R0, RZ, RZ, R247, P0 ;  /* 0x000000ffff007224 */ /* 0x000fe200000e06f7 */
[----:B------:R-:W-:Y:S01]  /*0ec0*/  ISETP.GE.AND P0, PT, R250, c[0x0][0x220], PT ;  /* 0x00008800fa007a0c */ /* 0x000fe20003f06270 */
[----:B------:R-:W-:-:S04]  /*0ed0*/  IMAD.WIDE.U32 R2, R5, c[0x0][0x190], R2 ;  /* 0x0000640005027a25 */ /* 0x000fc800078e0002 */
[----:B------:R-:W-:-:S04]  /*0ee0*/  IMAD R0, R0, c[0x0][0x190], RZ ;  /* 0x0000640000007a24 */ /* 0x000fc800078e02ff */
[----:B------:R-:W-:Y:S01]  /*0ef0*/  IMAD R0, R5, c[0x0][0x194], R0 ;  /* 0x0000650005007a24 */ /* 0x000fe200078e0200 */
[C---:B------:R-:W-:Y:S01]  /*0f00*/  @!P3 LEA R8, P4, R2.reuse, c[0x0][0x160], 0x1 ;  /* 0x000058000208ba11 */ /* 0x040fe200078808ff */
[----:B------:R1:W-:Y:S01]  /*0f10*/  @P3 STS.128 [R222+0x800], RZ ;  /* 0x000800ffde003388 */ /* 0x0003e20000000c00 */
[----:B------:R-:W-:Y:S01]  /*0f20*/  @!P2 LEA R6, P1, R2, c[0x0][0x160], 0x1 ;  /* 0x000058000206aa11 */ /* 0x000fe200078208ff */
[----:B------:R-:W-:-:S05]  /*0f30*/  IMAD.IADD R0, R3, 0x1, R0 ;  /* 0x0000000103007824 */ /* 0x000fca00078e0200 */
[C-C-:B------:R-:W-:Y:S02]  /*0f40*/  @!P3 LEA.HI.X R9, R2.reuse, c[0x0][0x164], R0.reuse, 0x1, P4 ;  /* 0x000059000209ba11 */ /* 0x140fe400020f0c00 */
[----:B------:R-:W-:-:S03]  /*0f50*/  @!P2 LEA.HI.X R7, R2, c[0x0][0x164], R0, 0x1, P1 ;  /* 0x000059000207aa11 */ /* 0x000fc600008f0c00 */
[----:B------:R-:W-:Y:S01]  /*0f60*/  @!PT LDS RZ, [RZ] ;  /* 0x00000000fffff984 */ /* 0x000fe20000000800 */
[----:B------:R-:W-:Y:S01]  /*0f70*/  @!PT LDS RZ, [RZ] ;  /* 0x00000000fffff984 */ /* 0x000fe20000000800 */
[----:B------:R-:W-:Y:S01]  /*0f80*/  @!PT LDS RZ, [RZ] ;  /* 0x00000000fffff984 */ /* 0x000fe20000000800 */
[----:B------:R1:W-:Y:S04]  /*0f90*/  @!P3 LDGSTS.E.BYPASS.LTC128B.128 [R222+0x800], [R8.64] ;  /* 0x0080000008debfae */ /* 0x0003e8000b901d4a */
        /* <DEDUP_REMOVED lines=13> */
.L_x_43:
[----:B------:R-:W-:Y:S05]  /*1070*/  BSYNC B0 ;  /* 0x0000000000007941 */ /* 0x000fea0003800000 */
.L_x_42:
[----:B-1----:R-:W-:Y:S01]  /*1080*/  IADD3 R0, R244, 0x40, RZ ;  /* 0x00000040f4007810 */ /* 0x002fe20007ffe0ff */
[----:B------:R-:W-:Y:S03]  /*1090*/  BSSY B0, `(.L_x_44) ;  /* 0x0000025000007945 */ /* 0x000fe60003800000 */
[----:B------:R-:W-:Y:S01]  /*10a0*/  ISETP.GE.AND P0, PT, R0, R251, PT ;  /* 0x000000fb0000720c */ /* 0x000fe20003f06270 */
[----:B------:R1:W-:-:S12]  /*10b0*/  STL [R1+0xc], R0 ;  /* 0x00000c0001007387 */ /* 0x0003d80000100800 */
[----:B------:R-:W-:Y:S05]  /*10c0*/  @P0 BRA `(.L_x_45) ;  /* 0x0000021000000947 */ /* 0x000fea0003800000 */
[----:B------:R-:W-:Y:S01]  /*10d0*/  IADD3 R5, P0, R246, 0x40, RZ ;  /* 0x00000040f6057810 */ /* 0x000fe20007f1e0ff */
[----:B------:R-:W-:Y:S01]  /*10e0*/  IMAD.MOV.U32 R2, RZ, RZ, R12 ;  /* 0x000000ffff027224 */ /* 0x000fe200078e000c */
[----:B------:R-:W-:Y:S01]  /*10f0*/  ISETP.GE.AND P3, PT, R236, c[0x0][0x220], PT ;  /* 0x00008800ec007a0c */ /* 0x000fe20003f66270 */
[----:B------:R-:W-:Y:S01]  /*1100*/  IMAD.MOV.U32 R3, RZ, RZ, R11 ;  /* 0x000000ffff037224 */ /* 0x000fe200078e000b */
[----:B------:R-:W-:Y:S01]  /*1110*/  ISETP.GE.AND P2, PT, R249, c[0x0][0x220], PT ;  /* 0x00008800f9007a0c */ /* 0x000fe20003f46270 */
[----:B-1----:R-:W-:Y:S01]  /*1120*/  IMAD.X R0, RZ, RZ, R247, P0 ;  /* 0x000000ffff007224 */ /* 0x002fe200000e06f7 */
        /* <DEDUP_REMOVED lines=27> */
.L_x_45:
[----:B------:R-:W-:Y:S05]  /*12e0*/  BSYNC B0 ;  /* 0x0000000000007941 */ /* 0x000fea0003800000 */
.L_x_44:
[----:B-1----:R-:W-:Y:S01]  /*12f0*/  IADD3 R0, R244, 0x60, RZ ;  /* 0x00000060f4007810 */ /* 0x002fe20007ffe0ff */
[----:B------:R-:W-:Y:S01]  /*1300*/  UMOV UR7, 0x6 ;  /* 0x0000000600077882 */ /* 0x000fe20000000000 */
[----:B------:R-:W-:Y:S01]  /*1310*/  BSSY B0, `(.L_x_46) ;  /* 0x0000028000007945 */ /* 0x000fe20003800000 */
[----:B------:R-:W-:Y:S01]  /*1320*/  ULDC.64 UR4, c[0x0][0x198] ;  /* 0x0000660000047ab9 */ /* 0x000fe20000000a00 */
[----:B------:R-:W-:Y:S01]  /*1330*/  ISETP.GE.AND P0, PT, R0, R251, PT ;  /* 0x000000fb0000720c */ /* 0x000fe20003f06270 */
[----:B------:R1:W-:Y:S01]  /*1340*/  STL [R1+0x8], R0 ;  /* 0x0000080001007387 */ /* 0x0003e20000100800 */
[----:B------:R-:W-:Y:S02]  /*1350*/  USHF.L.U64.HI UR7, UR4, UR7, UR5 ;  /* 0x0000000704077299 */ /* 0x000fe40008010205 */
[----:B------:R-:W-:-:S09]  /*1360*/  USHF.L.U32 UR8, UR4, 0x6, URZ ;  /* 0x0000000604087899 */ /* 0x000fd2000800063f */
        /* <DEDUP_REMOVED lines=34> */
.L_x_47:
[----:B------:R-:W-:Y:S05]  /*1590*/  BSYNC B0 ;  /* 0x0000000000007941 */ /* 0x000fea0003800000 */
.L_x_46:
[----:B------:R-:W-:Y:S01]  /*15a0*/  LEA.HI.SX32 R37, R223, 0xffffffff, 0x1a ;  /* 0xffffffffdf257811 */ /* 0x000fe200078fd2ff */
[----:B------:R-:W-:Y:S01]  /*15b0*/  BSSY B0, `(.L_x_48) ;  /* 0x0000025000007945 */ /* 0x000fe20003800000 */
[----:B------:R-:W-:Y:S02]  /*15c0*/  MOV R238, R242 ;  /* 0x000000f200ee7202 */ /* 0x000fe40000000f00 */
[----:B------:R-:W-:Y:S01]  /*15d0*/  SHF.R.S32.HI R5, RZ, 0x1f, R37 ;  /* 0x0000001fff057819 */ /* 0x000fe20000011425 */
[C---:B------:R-:W-:Y:S02]  /*15e0*/  IMAD R10, R37.reuse, -0x40, R36 ;  /* 0xffffffc0250a7824 */ /* 0x040fe400078e0224 */
[C---:B-1----:R-:W-:Y:S02]  /*15f0*/  IMAD R0, R37.reuse, UR7, RZ ;  /* 0x0000000725007c24 */ /* 0x042fe4000f8e02ff */
[----:B------:R-:W-:Y:S01]  /*1600*/  IMAD.WIDE.U32 R2, R37, UR8, R238 ;  /* 0x0000000825027c25 */ /* 0x000fe2000f8e00ee */
[----:B------:R-:W-:-:S03]  /*1610*/  ISETP.GE.AND P0, PT, R244, R10, PT ;  /* 0x0000000af400720c */ /* 0x000fc60003f06270 */
[----:B------:R-:W-:-:S05]  /*1620*/  IMAD R0, R5, UR8, R0 ;  /* 0x0000000805007c24 */ /* 0x000fca000f8e0200 */
[----:B------:R-:W-:-:S05]  /*1630*/  IADD3 R0, R3, R0, RZ ;  /* 0x0000000003007210 */ /* 0x000fca0007ffe0ff */
[----:B------:R-:W-:Y:S05]  /*1640*/  @P0 BRA `(.L_x_49) ;  /* 0x000001b000000947 */ /* 0x000fea0003800000 */
[----:B------:R-:W-:Y:S02]  /*1650*/  ISETP.GE.AND P3, PT, R236, c[0x0][0x220], PT ;  /* 0x00008800ec007a0c */ /* 0x000fe40003f66270 */
[----:B------:R-:W-:Y:S02]  /*1660*/  ISETP.GE.AND P2, PT, R249, c[0x0][0x220], PT ;  /* 0x00008800f9007a0c */ /* 0x000fe40003f46270 */
[----:B------:R-:W-:-:S09]  /*1670*/  ISETP.GE.AND P0, PT, R250, c[0x0][0x220], PT ;  /* 0x00008800fa007a0c */ /* 0x000fd20003f06270 */
[C---:B------:R-:W-:Y:S01]  /*1680*/  @!P3 LEA R8, P4, R2.reuse, c[0x0][0x168], 0x1 ;  /* 0x00005a000208ba11 */ /* 0x040fe200078808ff */
[----:B------:R1:W-:Y:S01]  /*1690*/  @P3 STS [R222+0x6000], RZ ;  /* 0x006000ffde003388 */ /* 0x0003e20000000800 */
        /* <DEDUP_REMOVED lines=22> */
.L_x_49:
[----:B------:R-:W-:Y:S05]  /*1800*/  BSYNC B0 ;  /* 0x0000000000007941 */ /* 0x000fea0003800000 */
.L_x_48:
[----:B------:R-:W-:Y:S01]  /*1810*/  ISETP.GE.AND P0, PT, R14, R10, PT ;  /* 0x0000000a0e00720c */ /* 0x000fe20003f06270 */
[----:B------:R-:W-:Y:S01]  /*1820*/  UMOV UR6, 0x5 ;  /* 0x0000000500067882 */ /* 0x000fe20000000000 */
[----:B------:R-:W-:Y:S01]  /*1830*/  BSSY B0, `(.L_x_50) ;  /* 0x0000020000007945 */ /* 0x000fe20003800000 */
[----:B------:R-:W-:Y:S02]  /*1840*/  ULDC UR5, c[0x0][0x19c] ;  /* 0x0000670000057ab9 */ /* 0x000fe40000000800 */
[----:B------:R-:W-:Y:S02]  /*1850*/  USHF.L.U32 UR9, UR4, 0x5, URZ ;  /* 0x0000000504097899 */ /* 0x000fe4000800063f */
[----:B------:R-:W-:-:S06]  /*1860*/  USHF.L.U64.HI UR5, UR4, UR6, UR5 ;  /* 0x0000000604057299 */ /* 0x000fcc0008010205 */
[----:B------:R-:W-:Y:S05]  /*1870*/  @P0 BRA `(.L_x_51) ;  /* 0x000001b000000947 */ /* 0x000fea0003800000 */
[----:B------:R-:W-:Y:S02]  /*1880*/  ISETP.GE.AND P3, PT, R236, c[0x0][0x220], PT ;  /* 0x00008800ec007a0c */ /* 0x000fe40003f66270 */
[----:B------:R-:W-:Y:S02]  /*1890*/  ISETP.GE.AND P2, PT, R249, c[0x0][0x220], PT ;  /* 0x00008800f9007a0c */ /* 0x000fe40003f46270 */
[----:B------:R-:W-:Y:S02]  /*18a0*/  IADD3 R2, P1, R2, UR9, RZ ;  /* 0x0000000902027c10 */ /* 0x000fe4000ff3e0ff */
[----:B------:R-:W-:Y:S02]  /*18b0*/  ISETP.GE.AND P0, PT, R250, c[0x0][0x220], PT ;  /* 0x00008800fa007a0c */ /* 0x000fe40003f06270 */
[----:B------:R-:W-:-:S05]  /*18c0*/  IADD3.X R0, R0, UR5, RZ, P1, !PT ;  /* 0x0000000500007c10 */ /* 0x000fca0008ffe4ff */
[C---:B-1----:R-:W-:Y:S01]  /*18d0*/  @!P3 LEA R8, P4, R2.reuse, c[0x0][0x168], 0x1 ;  /* 0x00005a000208ba11 */ /* 0x042fe200078808ff */
[----:B------:R1:W-:Y:S01]  /*18e0*/  @P3 STS.128 [R222+0x6800], RZ ;  /* 0x006800ffde003388 */ /* 0x0003e20000000c00 */
[C---:B------:R-:W-:Y:S02]  /*18f0*/  @!P2 LEA R6, P1, R2.reuse, c[0x0][0x168], 0x1 ;  /* 0x00005a000206aa11 */ /* 0x040fe400078208ff */
        /* <DEDUP_REMOVED lines=19> */
.L_x_51:
[----:B------:R-:W-:Y:S05]  /*1a30*/  BSYNC B0 ;  /* 0x0000000000007941 */ /* 0x000fea0003800000 */
.L_x_50:
[----:B------:R-:W0:Y:S01]  /*1a40*/  LDGDEPBAR ;  /* 0x00000000000079af */ /* 0x000e220000000000 */
[----:B------:R-:W-:Y:S01]  /*1a50*/  ISETP.GE.AND P1, PT, R244, R10, PT ;  /* 0x0000000af400720c */ /* 0x000fe20003f26270 */
[----:B------:R-:W-:Y:S01]  /*1a60*/  IMAD R0, R5, c[0x0][0x1a0], RZ ;  /* 0x0000680005007a24 */ /* 0x000fe200078e02ff */
[----:B------:R-:W-:Y:S01]  /*1a70*/  BSSY B0, `(.L_x_52) ;  /* 0x0000029000007945 */ /* 0x000fe20003800000 */
[----:B------:R-:W-:-:S04]  /*1a80*/  IMAD.WIDE.U32 R2, R37, c[0x0][0x1a0], RZ ;  /* 0x0000680025027a25 */ /* 0x000fc800078e00ff */
[----:B------:R-:W-:Y:S01]  /*1a90*/  IMAD R5, R37, c[0x0][0x1a4], R0 ;  /* 0x0000690025057a24 */ /* 0x000fe200078e0200 */
[----:B------:R-:W-:-:S04]  /*1aa0*/  LEA R0, P0, R2, R240, 0x6 ;  /* 0x000000f002007211 */ /* 0x000fc800078030ff */
[----:B------:R-:W-:-:S04]  /*1ab0*/  IADD3 R5, R3, R5, RZ ;  /* 0x0000000503057210 */ /* 0x000fc80007ffe0ff */
[----:B------:R-:W-:Y:S01]  /*1ac0*/  LEA.HI.X R5, R2, R235, R5, 0x6, P0 ;  /* 0x000000eb02057211 */ /* 0x000fe200000f3405 */
[----:B------:R-:W-:-:S04]  /*1ad0*/  DEPBAR.LE SB0, 0x0 ;  /* 0x000080000000791a */ /* 0x000fc80000000000 */
[----:B------:R-:W-:Y:S06]  /*1ae0*/  BAR.SYNC.DEFER_BLOCKING 0x0 ;  /* 0x0000000000007b1d */ /* 0x000fec0000010000 */
[----:B------:R3:W-:Y:S04]  /*1af0*/  @P1 STS [R222+0x9000], RZ ;  /* 0x009000ffde001388 */ /* 0x0007e80000000800 */
[----:B------:R3:W-:Y:S04]  /*1b00*/  @P1 STS [R222+0x9004], RZ ;  /* 0x009004ffde001388 */ /* 0x0007e80000000800 */
[----:B------:R3:W-:Y:S04]  /*1b10*/  @P1 STS.64 [R222+0x9008], RZ ;  /* 0x009008ffde001388 */ /* 0x0007e80000000a00 */
[----:B------:R3:W-:Y:S04]  /*1b20*/  @P1 STS.128 [R222+0xa000], RZ ;  /* 0x00a000ffde001388 */ /* 0x0007e80000000c00 */
[----:B------:R3:W-:Y:S01]  /*1b30*/  @P1 STS.128 [R222+0xb000], RZ ;  /* 0x00b000ffde001388 */ /* 0x0007e20000000c00 */
[----:B------:R-:W-:Y:S05]  /*1b40*/  @P1 BRA `(.L_x_53) ;  /* 0x000001b000001947 */ /* 0x000fea0003800000 */
[----:B------:R-:W-:Y:S02]  /*1b50*/  ISETP.GE.AND P3, PT, R236, c[0x0][0x220], PT ;  /* 0x00008800ec007a0c */ /* 0x000fe40003f66270 */
[----:B------:R-:W-:-:S02]  /*1b60*/  ISETP.GE.AND P2, PT, R249, c[0x0][0x220], PT ;  /* 0x00008800f9007a0c */ /* 0x000fc40003f46270 */
[----:B------:R-:W-:-:S09]  /*1b70*/  ISETP.GE.AND P0, PT, R250, c[0x0][0x220], PT ;  /* 0x00008800fa007a0c */ /* 0x000fd20003f06270 */
[C---:B-1----:R-:W-:Y:S01]  /*1b80*/  @!P3 LEA R6, P4, R0.reuse, c[0x0][0x170], 0x1 ;  /* 0x00005c000006ba11 */ /* 0x042fe200078808ff */
        /* <DEDUP_REMOVED lines=23> */
.L_x_53:
[----:B------:R-:W-:Y:S05]  /*1d00*/  BSYNC B0 ;  /* 0x0000000000007941 */ /* 0x000fea0003800000 */
.L_x_52:
[----:B------:R-:W-:Y:S01]  /*1d10*/  ISETP.GE.AND P0, PT, R14, R10, PT ;  /* 0x0000000a0e00720c */ /* 0x000fe20003f06270 */
[----:B------:R-:W-:Y:S01]  /*1d20*/  BSSY B0, `(.L_x_54) ;  /* 0x0000023000007945 */ /* 0x000fe20003800000 */
[----:B------:R-:W-:-:S11]  /*1d30*/  MOV R17, 0x20 ;  /* 0x0000002000117802 */ /* 0x000fd60000000f00 */
[----:B------:R4:W-:Y:S04]  /*1d40*/  @P0 STS.128 [R222+0x9800], RZ ;  /* 0x009800ffde000388 */ /* 0x0009e80000000c00 */
[----:B------:R4:W-:Y:S04]  /*1d50*/  @P0 STS.128 [R222+0xa800], RZ ;  /* 0x00a800ffde000388 */ /* 0x0009e80000000c00 */
[----:B------:R4:W-:Y:S01]  /*1d60*/  @P0 STS.128 [R222+0xb800], RZ ;  /* 0x00b800ffde000388 */ /* 0x0009e20000000c00 */
[----:B------:R-:W-:Y:S05]  /*1d70*/  @P0 BRA `(.L_x_55) ;  /* 0x000001d000000947 */ /* 0x000fea0003800000 */
[----:B------:R-:W-:Y:S01]  /*1d80*/  ISETP.GE.AND P3, PT, R236, c[0x0][0x220], PT ;  /* 0x00008800ec007a0c */ /* 0x000fe20003f66270 */
[----:B-1----:R-:W-:Y:S01]  /*1d90*/  IMAD.WIDE.U32 R2, R17, c[0x0][0x1a0], RZ ;  /* 0x0000680011027a25 */ /* 0x002fe200078e00ff */
[----:B------:R-:W-:-:S03]  /*1da0*/  ISETP.GE.AND P2, PT, R249, c[0x0][0x220], PT ;  /* 0x00008800f9007a0c */ /* 0x000fc60003f46270 */
[----:B------:R-:W-:Y:S01]  /*1db0*/  IMAD R6, R17, c[0x0][0x1a4], RZ ;  /* 0x0000690011067a24 */ /* 0x000fe200078e02ff */
[----:B------:R-:W-:-:S04]  /*1dc0*/  IADD3 R0, P0, R0, R2, RZ ;  /* 0x0000000200007210 */ /* 0x000fc80007f1e0ff */
[----:B------:R-:W-:Y:S02]  /*1dd0*/  IADD3.X R5, R5, R3, R6, P0, !PT ;  /* 0x0000000305057210 */ /* 0x000fe400007fe406 */
[----:B------:R-:W-:Y:S01]  /*1de0*/  ISETP.GE.AND P0, PT, R250, c[0x0][0x220], PT ;  /* 0x00008800fa007a0c */ /* 0x000fe20003f06270 */
[----:B------:R1:W-:Y:S01]  /*1df0*/  @P3 STS.128 [R222+0x9800], RZ ;  /* 0x009800ffde003388 */ /* 0x0003e20000000c00 */
[C---:B------:R-:W-:Y:S02]  /*1e00*/  @!P3 LEA R6, P4, R0.reuse, c[0x0][0x170], 0x1 ;  /* 0x00005c000006ba11 */ /* 0x040fe400078808ff */
        /* <DEDUP_REMOVED lines=20> */
.L_x_55:
[----:B------:R-:W-:Y:S05]  /*1f50*/  BSYNC B0 ;  /* 0x0000000000007941 */ /* 0x000fea0003800000 */
.L_x_54:
[----:B-1----:R-:W-:Y:S01]  /*1f60*/  LOP3.LUT R2, R24, 0xfffffff8, RZ, 0xc0, !PT ;  /* 0xfffffff818027812 */ /* 0x002fe200078ec0ff */
[----:B------:R-:W-:Y:S01]  /*1f70*/  IMAD.SHL.U32 R5, R16, 0x40, RZ ;  /* 0x0000004010057824 */ /* 0x000fe200078e00ff */
[----:B------:R-:W-:Y:S01]  /*1f80*/  SHF.R.S32.HI R8, RZ, 0x4, R22 ;  /* 0x00000004ff087819 */ /* 0x000fe20000011416 */
[----:B------:R-:W0:Y:S01]  /*1f90*/  LDGDEPBAR ;  /* 0x00000000000079af */ /* 0x000e220000000000 */
[----:B------:R-:W-:Y:S01]  /*1fa0*/  LOP3.LUT R3, R20, 0x7fffffe, RZ, 0xc0, !PT ;  /* 0x07fffffe14037812 */ /* 0x000fe200078ec0ff */
[----:B------:R-:W-:Y:S01]  /*1fb0*/  IMAD.IADD R2, R148, 0x1, -R2 ;  /* 0x0000000194027824 */ /* 0x000fe200078e0a02 */
[----:B------:R-:W-:Y:S02]  /*1fc0*/  LEA.HI R6, R22, R8, RZ, 0x1 ;  /* 0x0000000816067211 */ /* 0x000fe400078f08ff */
[----:B------:R-:W-:Y:S01]  /*1fd0*/  SHF.R.S32.HI R7, RZ, 0x1f, R18 ;  /* 0x0000001fff077819 */ /* 0x000fe20000011412 */
[----:B------:R-:W-:Y:S01]  /*1fe0*/  IMAD.IADD R39, R18, 0x1, -R3 ;  /* 0x0000000112277824 */ /* 0x000fe200078e0a03 */
[----:B------:R-:W-:-:S02]  /*1ff0*/  LEA.HI R0, R2, R2, RZ, 0x1 ;  /* 0x0000000202007211 */ /* 0x000fc400078f08ff */
[----:B------:R-:W-:Y:S02]  /*2000*/  LOP3.LUT R6, R6, 0xfffffffe, RZ, 0xc0, !PT ;  /* 0xfffffffe06067812 */ /* 0x000fe400078ec0ff */
[----:B------:R-:W-:Y:S02]  /*2010*/  LOP3.LUT R3, R0, 0x3fffffe, RZ, 0xc0, !PT ;  /* 0x03fffffe00037812 */ /* 0x000fe400078ec0ff */
[----:B------:R-:W-:Y:S01]  /*2020*/  SHF.R.S32.HI R16, RZ, 0x1, R0 ;  /* 0x00000001ff107819 */ /* 0x000fe20000011400 */
[----:B------:R-:W-:Y:S01]  /*2030*/  IMAD.IADD R8, R8, 0x1, -R6 ;  /* 0x0000000108087824 */ /* 0x000fe200078e0a06 */
[----:B------:R-:W-:Y:S01]  /*2040*/  LEA.HI R7, R7, R18, RZ, 0x3 ;  /* 0x0000001207077211 */ /* 0x000fe200078f18ff */
[----:B------:R-:W-:Y:S01]  /*2050*/  IMAD.IADD R9, R2, 0x1, -R3 ;  /* 0x0000000102097824 */ /* 0x000fe200078e0a03 */
[----:B------:R-:W-:Y:S01]  /*2060*/  LOP3.LUT R2, R5, 0xc0, RZ, 0xc0, !PT ;  /* 0x000000c005027812 */ /* 0x000fe200078ec0ff */
[C---:B------:R-:W-:Y:S01]  /*2070*/  IMAD.SHL.U32 R0, R16.reuse, 0x40, RZ ;  /* 0x0000004010007824 */ /* 0x040fe200078e00ff */
[----:B------:R-:W-:Y:S01]  /*2080*/  LOP3.LUT P0, RZ, R16, 0x2, RZ, 0xc0, !PT ;  /* 0x0000000210ff7812 */ /* 0x000fe2000780c0ff */
[----:B------:R-:W-:-:S02]  /*2090*/  IMAD.SHL.U32 R3, R7, 0x20, RZ ;  /* 0x0000002007037824 */ /* 0x000fc400078e00ff */
[----:B------:R-:W-:Y:S01]  /*20a0*/  IMAD.SHL.U32 R5, R8, 0x8, RZ ;  /* 0x0000000808057824 */ /* 0x000fe200078e00ff */
[----:B------:R-:W-:Y:S01]  /*20b0*/  LOP3.LUT R0, R0, 0xc0, RZ, 0xc0, !PT ;  /* 0x000000c000007812 */ /* 0x000fe200078ec0ff */
[----:B------:R-:W-:Y:S01]  /*20c0*/  IMAD.SHL.U32 R7, R21, 0x8, RZ ;  /* 0x0000000815077824 */ /* 0x000fe200078e00ff */
[----:B------:R-:W-:Y:S02]  /*20d0*/  LOP3.LUT R38, R3, 0xffffff00, RZ, 0xc0, !PT ;  /* 0xffffff0003267812 */ /* 0x000fe400078ec0ff */
[----:B------:R-:W-:Y:S02]  /*20e0*/  LOP3.LUT R6, R2, 0x8, R5, 0xf8, !PT ;  /* 0x0000000802067812 */ /* 0x000fe400078ef805 */
[----:B------:R-:W-:Y:S01]  /*20f0*/  LOP3.LUT R5, R0, 0x8, R7, 0xf8, !PT ;  /* 0x0000000800057812 */ /* 0x000fe200078ef807 */
[----:B------:R-:W-:Y:S01]  /*2100*/  IMAD R7, R8, 0x8, R9 ;  /* 0x0000000808077824 */ /* 0x000fe200078e0209 */
[----:B------:R-:W-:Y:S01]  /*2110*/  SHF.R.U32.HI R3, RZ, 0x3, R2 ;  /* 0x00000003ff037819 */ /* 0x000fe20000011602 */
[----:B------:R-:W-:Y:S01]  /*2120*/  IMAD R2, R23, 0x200, R38 ;  /* 0x0000020017027824 */ /* 0x000fe200078e0226 */
[----:B------:R-:W-:-:S02]  /*2130*/  SHF.R.U32.HI R0, RZ, 0x3, R0 ;  /* 0x00000003ff007819 */ /* 0x000fc40000011600 */
[----:B------:R-:W-:Y:S01]  /*2140*/  LOP3.LUT R150, R6, R3, RZ, 0x3c, !PT ;  /* 0x0000000306967212 */ /* 0x000fe200078e3cff */
[----:B------:R-:W-:Y:S01]  /*2150*/  IMAD R2, R39, 0x20, R2 ;  /* 0x0000002027027824 */ /* 0x000fe200078e0202 */
[----:B------:R-:W-:Y:S01]  /*2160*/  LOP3.LUT R0, R5, R0, RZ, 0x3c, !PT ;  /* 0x0000000005007212 */ /* 0x000fe200078e3cff */
[----:B------:R-:W-:Y:S02]  /*2170*/  IMAD R6, R39, 0x20, R38 ;  /* 0x0000002027067824 */ /* 0x000fe400078e0226 */
[----:B------:R-:W-:Y:S02]  /*2180*/  IMAD.IADD R2, R150, 0x1, R2 ;  /* 0x0000000196027824 */ /* 0x000fe400078e0202 */
[----:B------:R-:W-:Y:S02]  /*2190*/  IMAD.U32 R0, R7, 0x20, R0 ;  /* 0x0000002007007824 */ /* 0x000fe400078e0000 */
[----:B------:R-:W-:Y:S02]  /*21a0*/  IMAD.SHL.U32 R220, R2, 0x2, RZ ;  /* 0x0000000202dc7824 */ /* 0x000fe400078e00ff */
[----:B------:R-:W-:Y:S01]  /*21b0*/  IMAD.SHL.U32 R217, R0, 0x2, RZ ;  /* 0x0000000200d97824 */ /* 0x000fe200078e00ff */
[----:B------:R-:W-:Y:S01]  /*21c0*/  SEL R0, R17, 0xffffffe0, !P0 ;  /* 0xffffffe011007807 */ /* 0x000fe20004000000 */
[----:B------:R-:W-:Y:S01]  /*21d0*/  IMAD R221, R4, 0x2, R220 ;  /* 0x0000000204dd7824 */ /* 0x000fe200078e02dc */
[----:B------:R-:W-:Y:S03]  /*21e0*/  LDSM.16.M88.4 R8, [R220+0x1000] ;  /* 0x00100000dc08783b */ /* 0x000fe60000000200 */
[----:B------:R-:W-:Y:S01]  /*21f0*/  IMAD.IADD R219, R217, 0x1, R0 ;  /* 0x00000001d9db7824 */ /* 0x000fe200078e0200 */
[----:B--2---:R-:W1:Y:S01]  /*2200*/  LDSM.16.M88.4 R12, [R217+0x6000] ;  /* 0x00600000d90c783b */ /* 0x004e620000000200 */
[----:B------:R-:W-:-:S03]  /*2210*/  IMAD.SHL.U32 R0, R148, 0x2, RZ ;  /* 0x0000000294007824 */ /* 0x000fc600078e00ff */
[----:B------:R-:W2:Y:S02]  /*2220*/  LDSM.16.M88.4 R24, [R217+0x6400] ;  /* 0x00640000d918783b */ /* 0x000ea40000000200 */
[----:B------:R-:W-:Y:S02]  /*2230*/  LOP3.LUT R0, R0, 0x6, RZ, 0xc0, !PT ;  /* 0x0000000600007812 */ /* 0x000fe400078ec0ff */
[----:B------:R-:W5:Y:S03]  /*2240*/  LDSM.16.M88.4 R28, [R217+0x6800] ;  /* 0x00680000d91c783b */ /* 0x000f660000000200 */
[----:B------:R-:W-:Y:S01]  /*2250*/  IMAD R0, R37, 0x40, R0 ;  /* 0x0000004025007824 */ /* 0x000fe200078e0200 */
[----:B------:R-:W3:Y:S04]  /*2260*/  LDSM.16.M88.4 R48, [R217+0x6c00] ;  /* 0x006c0000d930783b */ /* 0x000ee80000000200 */
[----:B------:R-:W4:Y:S01]  /*2270*/  LDSM.16.M88.4 R20, [R220] ;  /* 0x00000000dc14783b */ /* 0x000f220000000200 */
[----:B------:R-:W-:-:S02]  /*2280*/  IADD3 R2, R0, 0x1, RZ ;  /* 0x0000000100027810 */ /* 0x000fc40007ffe0ff */
[-C--:B------:R-:W-:Y:S01]  /*2290*/  ISETP.GE.AND P1, PT, R0, R36.reuse, PT ;  /* 0x000000240000720c */ /* 0x080fe20003f26270 */
[----:B------:R-:W-:Y:S01]  /*22a0*/  LDSM.16.M88.4 R16, [R221+0x1000] ;  /* 0x00100000dd10783b */ /* 0x000fe20000000200 */
[-C--:B------:R-:W-:Y:S02]  /*22b0*/  ISETP.GE.AND P5, PT, R2, R36.reuse, PT ;  /* 0x000000240200720c */ /* 0x080fe40003fa6270 */
[C---:B------:R-:W-:Y:S01]  /*22c0*/  IADD3 R2, R0.reuse, 0x10, RZ ;  /* 0x0000001000027810 */ /* 0x040fe20007ffe0ff */
[----:B------:R-:W3:Y:S01]  /*22d0*/  LDSM.16.M88.4 R52, [R219+0x6000] ;  /* 0x00600000db34783b */ /* 0x000ee20000000200 */
[----:B------:R-:W-:Y:S02]  /*22e0*/  IADD3 R5, R0, 0x8, RZ ;  /* 0x0000000800057810 */ /* 0x000fe40007ffe0ff */
[----:B------:R-:W-:Y:S01]  /*22f0*/  ISETP.GE.AND P4, PT, R2, R36, PT ;  /* 0x000000240200720c */ /* 0x000fe20003f86270 */
[----:B------:R-:W3:Y:S01]  /*2300*/  LDSM.16.M88.4 R40, [R219+0x6800] ;  /* 0x00680000db28783b */ /* 0x000ee20000000200 */
[----:B------:R-:W-:-:S02]  /*2310*/  IADD3 R2, R0, 0x18, RZ ;  /* 0x0000001800027810 */ /* 0x000fc40007ffe0ff */
[----:B------:R-:W-:Y:S01]  /*2320*/  IADD3 R3, R0, 0x9, RZ ;  /* 0x0000000900037810 */ /* 0x000fe20007ffe0ff */
[----:B------:R-:W3:Y:S01]  /*2330*/  LDSM.16.M88.4 R44, [R219+0x6400] ;  /* 0x00640000db2c783b */ /* 0x000ee20000000200 */
[-C--:B------:R-:W-:Y:S02]  /*2340*/  ISETP.GE.AND P2, PT, R2, R36.reuse, PT ;  /* 0x000000240200720c */ /* 0x080fe40003f46270 */
[C---:B------:R-:W-:Y:S01]  /*2350*/  IADD3 R2, R0.reuse, 0x19, RZ ;  /* 0x0000001900027810 */ /* 0x040fe20007ffe0ff */
[----:B------:R-:W4:Y:S01]  /*2360*/  LDSM.16.M88.4 R32, [R219+0x6c00] ;  /* 0x006c0000db20783b */ /* 0x000f220000000200 */
[-C--:B------:R-:W-:Y:S02]  /*2370*/  ISETP.GE.AND P0, PT, R5, R36.reuse, PT ;  /* 0x000000240500720c */ /* 0x080fe40003f06270 */
[----:B------:R-:W-:Y:S01]  /*2380*/  ISETP.GE.AND P6, PT, R3, R36, PT ;  /* 0x000000240300720c */ /* 0x000fe20003fc6270 */
[----:B-1----:R-:W-:Y:S01]  /*2390*/  HMMA.16816.F32 R64, R8, R12, RZ ;  /* 0x0000000c0840723c */ /* 0x002fe200000018ff */
[----:B------:R-:W-:Y:S01]  /*23a0*/  LDSM.16.M88.4 R56, [R217+0x7400] ;  /* 0x00740000d938783b */ /* 0x000fe20000000200 */
[----:B------:R-:W-:-:S03]  /*23b0*/  IADD3 R5, R0, 0x11, RZ ;  /* 0x0000001100057810 */ /* 0x000fc60007ffe0ff */
[----:B------:R-:W-:Y:S01]  /*23c0*/  LDSM.16.M88.4 R88, [R217+0x7800] ;  /* 0x00780000d958783b */ /* 0x000fe20000000200 */
[----:B------:R-:W-:Y:S02]  /*23d0*/  ISETP.GE.AND P3, PT, R5, R36, PT ;  /* 0x000000240500720c */ /* 0x000fe40003f66270 */
[C---:B------:R-:W-:Y:S01]  /*23e0*/  HMMA.16816.F32 R80, R8.reuse, R14, RZ ;  /* 0x0000000e0850723c */ /* 0x040fe200000018ff */
[----:B------:R-:W-:Y:S07]  /*23f0*/  LDSM.16.M88.4 R96, [R217+0x7c00] ;  /* 0x007c0000d960783b */ /* 0x000fee0000000200 */
[C---:B--2---:R-:W-:Y:S08]  /*2400*/  HMMA.16816.F32 R60, R8.reuse, R24, RZ ;  /* 0x00000018083c723c */ /* 0x044ff000000018ff */
[C---:B-----5:R-:W-:Y:S08]  /*2410*/  HMMA.16816.F32 R68, R8.reuse, R28, RZ ;  /* 0x0000001c0844723c */ /* 0x060ff000000018ff */
[C---:B---3--:R-:W-:Y:S08]  /*2420*/  HMMA.16816.F32 R72, R8.reuse, R48, RZ ;  /* 0x000000300848723c */ /* 0x048ff000000018ff */
[C---:B------:R-:W-:Y:S08]  /*2430*/  HMMA.16816.F32 R76, R8.reuse, R26, RZ ;  /* 0x0000001a084c723c */ /* 0x040ff000000018ff */
[C---:B------:R-:W-:Y:S08]  /*2440*/  HMMA.16816.F32 R100, R8.reuse, R30, RZ ;  /* 0x0000001e0864723c */ /* 0x040ff000000018ff */
[----:B------:R-:W-:Y:S01]  /*2450*/  HMMA.16816.F32 R92, R8, R50, RZ ;  /* 0x00000032085c723c */ /* 0x000fe200000018ff */
[----:B------:R-:W1:Y:S07]  /*2460*/  LDSM.16.M88.4 R8, [R221] ;  /* 0x00000000dd08783b */ /* 0x000e6e0000000200 */
[C---:B----4-:R-:W-:Y:S08]  /*2470*/  HMMA.16816.F32 R128, R20.reuse, R12, RZ ;  /* 0x0000000c1480723c */ /* 0x050ff000000018ff */
[C---:B------:R-:W-:Y:S01]  /*2480*/  HMMA.16816.F32 R132, R20.reuse, R14, RZ ;  /* 0x0000000e1484723c */ /* 0x040fe200000018ff */
[----:B------:R-:W2:Y:S07]  /*2490*/  LDSM.16.M88.4 R12, [R220+0x3000] ;  /* 0x00300000dc0c783b */ /* 0x000eae0000000200 */
[C---:B------:R-:W-:Y:S08]  /*24a0*/  HMMA.16816.F32 R116, R20.reuse, R24, RZ ;  /* 0x000000181474723c */ /* 0x040ff000000018ff */
[C---:B------:R-:W-:Y:S01]  /*24b0*/  HMMA.16816.F32 R124, R20.reuse, R26, RZ ;  /* 0x0000001a147c723c */ /* 0x040fe200000018ff */
[----:B------:R-:W3:Y:S07]  /*24c0*/  LDSM.16.M88.4 R24, [R217+0x7000] ;  /* 0x00700000d918783b */ /* 0x000eee0000000200 */
[C---:B------:R-:W-:Y:S08]  /*24d0*/  HMMA.16816.F32 R112, R20.reuse, R28, RZ ;  /* 0x0000001c1470723c */ /* 0x040ff000000018ff */
[C---:B------:R-:W-:Y:S08]  /*24e0*/  HMMA.16816.F32 R120, R20.reuse, R30, RZ ;  /* 0x0000001e1478723c */ /* 0x040ff000000018ff */
[C---:B------:R-:W-:Y:S08]  /*24f0*/  HMMA.16816.F32 R104, R20.reuse, R48, RZ ;  /* 0x000000301468723c */ /* 0x040ff000000018ff */
[----:B------:R-:W-:Y:S01]  /*2500*/  HMMA.16816.F32 R108, R20, R50, RZ ;  /* 0x00000032146c723c */ /* 0x000fe200000018ff */
[----:B------:R-:W4:Y:S07]  /*2510*/  LDSM.16.M88.4 R20, [R220+0x2000] ;  /* 0x00200000dc14783b */ /* 0x000f2e0000000200 */
        /* <DEDUP_REMOVED lines=18> */
[----:B------:R-:W5:Y:S03]  /*2640*/  LDSM.16.M88.4 R32, [R219+0x7400] ;  /* 0x00740000db20783b */ /* 0x000f660000000200 */
[C---:B--2---:R-:W-:Y:S01]  /*2650*/  HMMA.16816.F32 R132, R12.reuse, R56, R28 ;  /* 0x000000380c84723c */ /* 0x044fe2000000181c */
[----:B------:R-:W2:Y:S07]  /*2660*/  LDSM.16.M88.4 R28, [R219+0x7800] ;  /* 0x00780000db1c783b */ /* 0x000eae0000000200 */
[C---:B---3--:R-:W-:Y:S08]  /*2670*/  HMMA.16816.F32 R52, R12.reuse, R24, R84 ;  /* 0x000000180c34723c */ /* 0x048ff00000001854 */
[C---:B------:R-:W-:Y:S08]  /*2680*/  HMMA.16816.F32 R136, R12.reuse, R88, R64 ;  /* 0x000000580c88723c */ /* 0x040ff00000001840 */
[C---:B------:R-:W-:Y:S08]  /*2690*/  HMMA.16816.F32 R144, R12.reuse, R96, R68 ;  /* 0x000000600c90723c */ /* 0x040ff00000001844 */
[C---:B------:R-:W-:Y:S08]  /*26a0*/  HMMA.16816.F32 R112, R12.reuse, R26, R80 ;  /* 0x0000001a0c70723c */ /* 0x040ff00000001850 */
[C---:B------:R-:W-:Y:S08]  /*26b0*/  HMMA.16816.F32 R124, R12.reuse, R58, R76 ;  /* 0x0000003a0c7c723c */ /* 0x040ff0000000184c */
[C---:B------:R-:W-:Y:S08]  /*26c0*/  HMMA.16816.F32 R108, R12.reuse, R90, R72 ;  /* 0x0000005a0c6c723c */ /* 0x040ff00000001848 */
[----:B------:R-:W-:Y:S01]  /*26d0*/  HMMA.16816.F32 R104, R12, R98, R60 ;  /* 0x000000620c68723c */ /* 0x000fe2000000183c */
[----:B------:R-:W3:Y:S07]  /*26e0*/  LDSM.16.M88.4 R12, [R221+0x2000] ;  /* 0x00200000dd0c783b */ /* 0x000eee0000000200 */
[C---:B----4-:R-:W-:Y:S01]  /*26f0*/  HMMA.16816.F32 R100, R20.reuse, R24, R48 ;  /* 0x000000181464723c */ /* 0x050fe20000001830 */
[----:B------:R-:W-:Y:S07]  /*2700*/  LDSM.16.M88.4 R48, [R217+0x8800] ;  /* 0x00880000d930783b */ /* 0x000fee0000000200 */
[C---:B------:R-:W-:Y:S01]  /*2710*/  HMMA.16816.F32 R84, R20.reuse, R26, R16 ;  /* 0x0000001a1454723c */ /* 0x040fe20000001810 */
[----:B------:R-:W4:Y:S04]  /*2720*/  LDSM.16.M88.4 R24, [R219+0x7c00] ;  /* 0x007c0000db18783b */ /* 0x000f280000000200 */
[----:B------:R-:W-:Y:S03]  /*2730*/  LDSM.16.M88.4 R16, [R220+0x5000] ;  /* 0x00500000dc10783b */ /* 0x000fe60000000200 */
[C---:B------:R-:W-:Y:S08]  /*2740*/  HMMA.16816.F32 R72, R20.reuse, R88, R128 ;  /* 0x000000581448723c */ /* 0x040ff00000001880 */
[C---:B------:R-:W-:Y:S08]  /*2750*/  HMMA.16816.F32 R80, R20.reuse, R56, R92 ;  /* 0x000000381450723c */ /* 0x040ff0000000185c */
[C---:B------:R-:W-:Y:S01]  /*2760*/  HMMA.16816.F32 R76, R20.reuse, R58, R44 ;  /* 0x0000003a144c723c */ /* 0x040fe2000000182c */
[----:B------:R-:W2:Y:S04]  /*2770*/  LDSM.16.M88.4 R56, [R217+0x8000] ;  /* 0x00800000d938783b */ /* 0x000ea80000000200 */
[----:B------:R-:W-:Y:S03]  /*2780*/  LDSM.16.M88.4 R44, [R217+0x8c00] ;  /* 0x008c0000d92c783b */ /* 0x000fe60000000200 */
[C---:B------:R-:W-:Y:S08]  /*2790*/  HMMA.16816.F32 R64, R20.reuse, R96, R140 ;  /* 0x000000601440723c */ /* 0x040ff0000000188c */
[C---:B------:R-:W-:Y:S08]  /*27a0*/  HMMA.16816.F32 R60, R20.reuse, R98, R116 ;  /* 0x00000062143c723c */ /* 0x040ff00000001874 */
[----:B------:R-:W-:Y:S01]  /*27b0*/  HMMA.16816.F32 R68, R20, R90, R120 ;  /* 0x0000005a1444723c */ /* 0x000fe20000001878 */
[----:B------:R-:W4:Y:S07]  /*27c0*/  LDSM.16.M88.4 R20, [R220+0x4000] ;  /* 0x00400000dc14783b */ /* 0x000f2e0000000200 */
[C---:B-1----:R-:W-:Y:S01]  /*27d0*/  HMMA.16816.F32 R88, R8.reuse, R40, R52 ;  /* 0x000000280858723c */ /* 0x042fe20000001834 */
[----:B------:R-:W1:Y:S07]  /*27e0*/  LDSM.16.M88.4 R52, [R217+0x8400] ;  /* 0x00840000d934783b */ /* 0x000e6e0000000200 */
[C---:B-----5:R-:W-:Y:S08]  /*27f0*/  HMMA.16816.F32 R128, R8.reuse, R34, R124 ;  /* 0x000000220880723c */ /* 0x060ff0000000187c */
[----:B--2---:R-:W-:Y:S08]  /*2800*/  HMMA.16816.F32 R124, R8, R30, R108 ;  /* 0x0000001e087c723c */ /* 0x004ff0000000186c */
[C---:B---3--:R-:W-:Y:S08]  /*2810*/  HMMA.16816.F32 R108, R12.reuse, R40, R100 ;  /* 0x000000280c6c723c */ /* 0x048ff00000001864 */
[-C--:B------:R-:W-:Y:S08]  /*2820*/  HMMA.16816.F32 R100, R12, R42.reuse, R84 ;  /* 0x0000002a0c64723c */ /* 0x080ff00000001854 */
[----:B------:R-:W-:Y:S08]  /*2830*/  HMMA.16816.F32 R112, R8, R42, R112 ;  /* 0x0000002a0870723c */ /* 0x000ff00000001870 */
[----:B------:R-:W-:Y:S08]  /*2840*/  HMMA.16816.F32 R84, R12, R28, R72 ;  /* 0x0000001c0c54723c */ /* 0x000ff00000001848 */
[C---:B------:R-:W-:Y:S08]  /*2850*/  HMMA.16816.F32 R132, R8.reuse, R32, R132 ;  /* 0x000000200884723c */ /* 0x040ff00000001884 */
[C---:B------:R-:W-:Y:S08]  /*2860*/  HMMA.16816.F32 R136, R8.reuse, R28, R136 ;  /* 0x0000001c0888723c */ /* 0x040ff00000001888 */
[C---:B----4-:R-:W-:Y:S08]  /*2870*/  HMMA.16816.F32 R120, R8.reuse, R24, R144 ;  /* 0x000000180878723c */ /* 0x050ff00000001890 */
[----:B------:R-:W-:Y:S01]  /*2880*/  HMMA.16816.F32 R116, R8, R26, R104 ;  /* 0x0000001a0874723c */ /* 0x000fe20000001868 */
[----:B------:R-:W-:Y:S07]  /*2890*/  LDSM.16.M88.4 R8, [R221+0x5000] ;  /* 0x00500000dd08783b */ /* 0x000fee0000000200 */
[C---:B------:R-:W-:Y:S08]  /*28a0*/  HMMA.16816.F32 R92, R12.reuse, R34, R76 ;  /* 0x000000220c5c723c */ /* 0x040ff0000000184c */
[C---:B------:R-:W-:Y:S08]  /*28b0*/  HMMA.16816.F32 R72, R12.reuse, R24, R64 ;  /* 0x000000180c48723c */ /* 0x040ff00000001840 */
[C---:B------:R-:W-:Y:S01]  /*28c0*/  HMMA.16816.F32 R40, R12.reuse, R26, R60 ;  /* 0x0000001a0c28723c */ /* 0x040fe2000000183c */
[----:B------:R-:W2:Y:S07]  /*28d0*/  LDSM.16.M88.4 R24, [R219+0x8000] ;  /* 0x00800000db18783b */ /* 0x000eae0000000200 */
[C---:B------:R-:W-:Y:S08]  /*28e0*/  HMMA.16816.F32 R96, R12.reuse, R32, R80 ;  /* 0x000000200c60723c */ /* 0x040ff00000001850 */
[----:B------:R-:W-:Y:S01]  /*28f0*/  HMMA.16816.F32 R76, R12, R30, R68 ;  /* 0x0000001e0c4c723c */ /* 0x000fe20000001844 */
[----:B------:R-:W3:Y:S04]  /*2900*/  LDSM.16.M88.4 R12, [R221+0x4000] ;  /* 0x00400000dd0c783b */ /* 0x000ee80000000200 */
[----:B------:R-:W4:Y:S03]  /*2910*/  LDSM.16.M88.4 R28, [R219+0x8400] ;  /* 0x00840000db1c783b */ /* 0x000f260000000200 */
[-C--:B------:R-:W-:Y:S08]  /*2920*/  HMMA.16816.F32 R64, R16, R56.reuse, R88 ;  /* 0x000000381040723c */ /* 0x080ff00000001858 */
[----:B------:R-:W-:Y:S08]  /*2930*/  HMMA.16816.F32 R32, R20, R56, R108 ;  /* 0x000000381420723c */ /* 0x000ff0000000186c */
[C---:B------:R-:W-:Y:S08]  /*2940*/  HMMA.16816.F32 R68, R16.reuse, R58, R112 ;  /* 0x0000003a1044723c */ /* 0x040ff00000001870 */
[C---:B-1----:R-:W-:Y:S08]  /*2950*/  HMMA.16816.F32 R80, R16.reuse, R52, R132 ;  /* 0x000000341050723c */ /* 0x042ff00000001884 */
[C---:B------:R-:W-:Y:S08]  /*2960*/  HMMA.16816.F32 R104, R16.reuse, R54, R128 ;  /* 0x000000361068723c */ /* 0x040ff00000001880 */
[C---:B------:R-:W-:Y:S08]  /*2970*/  HMMA.16816.F32 R136, R16.reuse, R48, R136 ;  /* 0x000000301088723c */ /* 0x040ff00000001888 */
        /* <DEDUP_REMOVED lines=11> */
[----:B------:R-:W5:Y:S01]  /*2a30*/  LDSM.16.M88.4 R20, [R219+0x8c00] ;  /* 0x008c0000db14783b */ /* 0x000f620000000200 */
[----:B------:R-:W-:-:S06]  /*2a40*/  DEPBAR.LE SB0, 0x0 ;  /* 0x000080000000791a */ /* 0x000fcc0000000000 */
[-C--:B--2---:R-:W-:Y:S08]  /*2a50*/  HMMA.16816.F32 R72, R8, R24.reuse, R64 ;  /* 0x000000180848723c */ /* 0x084ff00000001840 */
[----:B---3--:R-:W-:Y:S08]  /*2a60*/  HMMA.16816.F32 R32, R12, R24, R32 ;  /* 0x000000180c20723c */ /* 0x008ff00000001820 */
[-C--:B------:R-:W-:Y:S08]  /*2a70*/  HMMA.16816.F32 R52, R8, R26.reuse, R68 ;  /* 0x0000001a0834723c */ /* 0x080ff00000001844 */
[----:B------:R-:W-:Y:S01]  /*2a80*/  HMMA.16816.F32 R24, R12, R26, R56 ;  /* 0x0000001a0c18723c */ /* 0x000fe20000001838 */
[----:B------:R-:W-:-:S02]  /*2a90*/  FSEL R69, R74, -INF , !P1 ;  /* 0xff8000004a457808 */ /* 0x000fc40004800000 */
[----:B------:R-:W-:Y:S02]  /*2aa0*/  FSEL R39, R72, -INF , !P1 ;  /* 0xff80000048277808 */ /* 0x000fe40004800000 */
[----:B------:R-:W-:Y:S02]  /*2ab0*/  FSEL R37, R73, -INF , !P5 ;  /* 0xff80000049257808 */ /* 0x000fe40006800000 */
[----:B------:R-:W-:Y:S01]  /*2ac0*/  FSEL R68, R75, -INF , !P5 ;  /* 0xff8000004b447808 */ /* 0x000fe20006800000 */
[----:B----4-:R-:W-:Y:S01]  /*2ad0*/  HMMA.16816.F32 R60, R12, R28, R60 ;  /* 0x0000001c0c3c723c */ /* 0x010fe2000000183c */
[----:B------:R-:W-:Y:S02]  /*2ae0*/  FSEL R74, R34, -INF , !P1 ;  /* 0xff800000224a7808 */ /* 0x000fe40004800000 */
[----:B------:R-:W-:Y:S02]  /*2af0*/  FSEL R71, R32, -INF , !P1 ;  /* 0xff80000020477808 */ /* 0x000fe40004800000 */
[----:B------:R-:W-:-:S02]  /*2b00*/  ISETP.GE.AND P1, PT, R2, R36, PT ;  /* 0x000000240200720c */ /* 0x000fc40003f26270 */
[----:B------:R-:W-:Y:S01]  /*2b10*/  IADD3 R2, R0, 0x20, RZ ;  /* 0x0000002000027810 */ /* 0x000fe20007ffe0ff */
[----:B------:R-:W-:Y:S01]  /*2b20*/  HMMA.16816.F32 R44, R8, R28, R80 ;  /* 0x0000001c082c723c */ /* 0x000fe20000001850 */
[----:B------:R-:W-:Y:S02]  /*2b30*/  FSEL R73, R35, -INF , !P5 ;  /* 0xff80000023497808 */ /* 0x000fe40006800000 */
[----:B------:R-:W-:Y:S02]  /*2b40*/  FSEL R70, R33, -INF , !P5 ;  /* 0xff80000021467808 */ /* 0x000fe40006800000 */
[----:B------:R-:W-:Y:S02]  /*2b50*/  ISETP.GE.AND P5, PT, R2, R36, PT ;  /* 0x000000240200720c */ /* 0x000fe40003fa6270 */
[----:B------:R-:W-:Y:S01]  /*2b60*/  IADD3 R2, R0, 0x21, RZ ;  /* 0x0000002100027810 */ /* 0x000fe20007ffe0ff */
[----:B-1----:R-:W-:Y:S01]  /*2b70*/  HMMA.16816.F32 R56, R12, R16, R84 ;  /* 0x000000100c38723c */ /* 0x002fe20000001854 */
[----:B------:R-:W-:-:S02]  /*2b80*/  FSEL R54, R54, -INF , !P0 ;  /* 0xff80000036367808 */ /* 0x000fc40004000000 */
[----:B------:R-:W-:Y:S02]  /*2b90*/  FSEL R52, R52, -INF , !P0 ;  /* 0xff80000034347808 */ /* 0x000fe40004000000 */
[----:B------:R-:W-:Y:S02]  /*2ba0*/  FSEL R80, R26, -INF , !P0 ;  /* 0xff8000001a507808 */ /* 0x000fe40004000000 */
[----:B------:R-:W-:Y:S01]  /*2bb0*/  FSEL R72, R24, -INF , !P0 ;  /* 0xff80000018487808 */ /* 0x000fe20004000000 */
[----:B------:R-:W-:Y:S01]  /*2bc0*/  HMMA.16816.F32 R40, R8, R16, R136 ;  /* 0x000000100828723c */ /* 0x000fe20000001888 */
[----:B------:R-:W-:Y:S02]  /*2bd0*/  ISETP.GE.AND P0, PT, R2, R36, PT ;  /* 0x000000240200720c */ /* 0x000fe40003f06270 */
[----:B------:R-:W-:Y:S02]  /*2be0*/  IADD3 R2, R0, 0x28, RZ ;  /* 0x0000002800027810 */ /* 0x000fe40007ffe0ff */
[----:B------:R-:W-:-:S02]  /*2bf0*/  FSEL R38, R53, -INF , !P6 ;  /* 0xff80000035267808 */ /* 0x000fc40007000000 */
[----:B------:R-:W-:Y:S01]  /*2c00*/  FSEL R75, R27, -INF , !P6 ;  /* 0xff8000001b4b7808 */ /* 0x000fe20007000000 */
[-C--:B------:R-:W-:Y:S01]  /*2c10*/  HMMA.16816.F32 R64, R8, R30.reuse, R104 ;  /* 0x0000001e0840723c */ /* 0x080fe20000001868 */
[----:B------:R-:W-:Y:S02]  /*2c20*/  FSEL R53, R25, -INF , !P6 ;  /* 0xff80000019357808 */ /* 0x000fe40007000000 */
[----:B------:R-:W-:Y:S02]  /*2c30*/  FSEL R55, R55, -INF , !P6 ;  /* 0xff80000037377808 */ /* 0x000fe40007000000 */
[----:B------:R-:W-:Y:S02]  /*2c40*/  ISETP.GE.AND P6, PT, R2, R36, PT ;  /* 0x000000240200720c */ /* 0x000fe40003fc6270 */
[----:B------:R-:W-:Y:S01]  /*2c50*/  IADD3 R2, R0, 0x29, RZ ;  /* 0x0000002900027810 */ /* 0x000fe20007ffe0ff */
[----:B------:R-:W-:Y:S01]  /*2c60*/  HMMA.16816.F32 R48, R12, R30, R88 ;  /* 0x0000001e0c30723c */ /* 0x000fe20000001858 */
[----:B------:R-:W-:-:S02]  /*2c70*/  FSEL R149, R62, -INF , !P4 ;  /* 0xff8000003e957808 */ /* 0x000fc40006000000 */
[----:B------:R-:W-:Y:S02]  /*2c80*/  FSEL R62, R44, -INF , !P4 ;  /* 0xff8000002c3e7808 */ /* 0x000fe40006000000 */
[----:B------:R-:W-:Y:S02]  /*2c90*/  FSEL R137, R60, -INF , !P4 ;  /* 0xff8000003c897808 */ /* 0x000fe40006000000 */
[----:B------:R-:W-:Y:S01]  /*2ca0*/  FSEL R47, R47, -INF , !P3 ;  /* 0xff8000002f2f7808 */ /* 0x000fe20005800000 */
[----:B------:R-:W-:Y:S01]  /*2cb0*/  HMMA.16816.F32 R32, R8, R18, R124 ;  /* 0x000000120820723c */ /* 0x000fe2000000187c */
[----:B------:R-:W-:Y:S02]  /*2cc0*/  FSEL R148, R63, -INF , !P3 ;  /* 0xff8000003f947808 */ /* 0x000fe40005800000 */
[----:B------:R-:W-:Y:S02]  /*2cd0*/  FSEL R133, R61, -INF , !P3 ;  /* 0xff8000003d857808 */ /* 0x000fe40005800000 */
[----:B------:R-:W-:-:S02]  /*2ce0*/  FSEL R186, R58, -INF , !P5 ;  /* 0xff8000003aba7808 */ /* 0x000fc40006800000 */
[----:B------:R-:W-:Y:S01]  /*2cf0*/  FSEL R126, R46, -INF , !P4 ;  /* 0xff8000002e7e7808 */ /* 0x000fe20006000000 */
[C---:B-----5:R-:W-:Y:S01]  /*2d00*/  HMMA.16816.F32 R28, R8.reuse, R20, R120 ;  /* 0x00000014081c723c */ /* 0x060fe20000001878 */
[----:B------:R-:W-:Y:S02]  /*2d10*/  ISETP.GE.AND P4, PT, R2, R36, PT ;  /* 0x000000240200720c */ /* 0x000fe40003f86270 */
[----:B------:R-:W-:Y:S02]  /*2d20*/  IADD3 R2, R0, 0x30, RZ ;  /* 0x0000003000027810 */ /* 0x000fe40007ffe0ff */
[----:B------:R-:W-:Y:S02]  /*2d30*/  FSEL R46, R45, -INF , !P3 ;  /* 0xff8000002d2e7808 */ /* 0x000fe40005800000 */
[----:B------:R-:W-:Y:S01]  /*2d40*/  FSEL R175, R42, -INF , !P5 ;  /* 0xff8000002aaf7808 */ /* 0x000fe20006800000 */
[----:B------:R-:W-:Y:S01]  /*2d50*/  HMMA.16816.F32 R24, R8, R22, R116 ;  /* 0x000000160818723c */ /* 0x000fe20000001874 */
[----:B------:R-:W-:-:S02]  /*2d60*/  FSEL R167, R40, -INF , !P5 ;  /* 0xff80000028a77808 */ /* 0x000fc40006800000 */
[----:B------:R-:W-:Y:S02]  /*2d70*/  FSEL R178, R56, -INF , !P5 ;  /* 0xff80000038b27808 */ /* 0x000fe40006800000 */
[----:B------:R-:W-:Y:S02]  /*2d80*/  ISETP.GE.AND P3, PT, R2, R36, PT ;  /* 0x000000240200720c */ /* 0x000fe40003f66270 */
[----:B------:R-:W-:Y:S01]  /*2d90*/  ISETP.GE.AND P5, PT, R36, 0x41, PT ;  /* 0x000000412400780c */ /* 0x000fe20003fa6270 */
[----:B------:R-:W-:Y:S01]  /*2da0*/  HMMA.16816.F32 R16, R12, R18, R96 ;  /* 0x000000120c10723c */ /* 0x000fe20000001860 */
[----:B------:R-:W-:Y:S02]  /*2db0*/  IADD3 R2, R0, 0x31, RZ ;  /* 0x0000003100027810 */ /* 0x000fe40007ffe0ff */
[----:B------:R-:W-:Y:S02]  /*2dc0*/  FSEL R125, R66, -INF , !P2 ;  /* 0xff800000427d7808 */ /* 0x000fe40005000000 */
[----:B------:R-:W-:-:S02]  /*2dd0*/  FSEL R45, R64, -INF , !P2 ;  /* 0xff800000402d7808 */ /* 0x000fc40005000000 */
[----:B------:R-:W-:Y:S01]  /*2de0*/  FSEL R139, R50, -INF , !P2 ;  /* 0xff800000328b7808 */ /* 0x000fe20005000000 */
[C---:B------:R-:W-:Y:S01]  /*2df0*/  HMMA.16816.F32 R8, R12.reuse, R20, R92 ;  /* 0x000000140c08723c */ /* 0x040fe2000000185c */
[----:B------:R-:W-:Y:S02]  /*2e00*/  FSEL R132, R48, -INF , !P2 ;  /* 0xff80000030847808 */ /* 0x000fe40005000000 */
[----:B------:R-:W-:Y:S02]  /*2e10*/  ISETP.GE.AND P2, PT, R2, R36, PT ;  /* 0x000000240200720c */ /* 0x000fe40003f46270 */
[C---:B------:R-:W-:Y:S02]  /*2e20*/  IADD3 R2, R0.reuse, 0x38, RZ ;  /* 0x0000003800027810 */ /* 0x040fe40007ffe0ff */
[----:B------:R-:W-:Y:S01]  /*2e30*/  IADD3 R0, R0, 0x39, RZ ;  /* 0x0000003900007810 */ /* 0x000fe20007ffe0ff */
[----:B------:R-:W-:Y:S01]  /*2e40*/  HMMA.16816.F32 R12, R12, R22, R76 ;  /* 0x000000160c0c723c */ /* 0x000fe2000000184c */
        /* <DEDUP_REMOVED lines=8> */
[-C--:B------:R-:W-:Y:S02]  /*2ed0*/  ISETP.GE.AND P1, PT, R2, R36.reuse, PT ;  /* 0x000000240200720c */ /* 0x080fe40003f26270 */
[----:B------:R-:W-:Y:S01]  /*2ee0*/  ISETP.GE.AND P0, PT, R0, R36, PT ;  /* 0x000000240000720c */ /* 0x000fe20003f06270 */
[----:B------:R-:W-:Y:S01]  /*2ef0*/  IMAD.IADD R0, R150, 0x1, R6 ;  /* 0x0000000196007824 */ /* 0x000fe200078e0206 */
        /* <DEDUP_REMOVED lines=23> */
[----:B------:R-:W-:Y:S01]  /*3070*/  FSEL R199, R13, -INF , !P0 ;  /* 0xff8000000dc77808 */ /* 0x000fe20004000000 */
[----:B------:R-:W-:Y:S06]  /*3080*/  BAR.SYNC.DEFER_BLOCKING 0x0 ;  /* 0x0000000000007b1d */ /* 0x000fec0000010000 */
[----:B------:R-:W-:Y:S05]  /*3090*/  @!P5 BRA `(.L_x_56) ;  /* 0x000003b00000d947 */ /* 0x000fea0003800000 */
[----:B------:R-:W-:Y:S01]  /*30a0*/  LEA.HI.SX32 R2, R223, 0xfffffffe, 0x1a ;  /* 0xfffffffedf027811 */ /* 0x000fe200078fd2ff */
[----:B------:R-:W-:Y:S01]  /*30b0*/  BSSY B0, `(.L_x_57) ;  /* 0x0000038000007945 */ /* 0x000fe20003800000 */
[----:B------:R-:W-:-:S02]  /*30c0*/  ISETP.GE.AND P4, PT, R236, c[0x0][0x220], PT ;  /* 0x00008800ec007a0c */ /* 0x000fc40003f86270 */
[----:B------:R-:W-:Y:S01]  /*30d0*/  SHF.R.S32.HI R6, RZ, 0x1f, R2 ;  /* 0x0000001fff067819 */ /* 0x000fe20000011402 */
[C---:B------:R-:W-:Y:S01]  /*30e0*/  IMAD R5, R2.reuse, UR7, RZ ;  /* 0x0000000702057c24 */ /* 0x040fe2000f8e02ff */
[----:B------:R-:W-:Y:S01]  /*30f0*/  ISETP.GE.AND P3, PT, R249, c[0x0][0x220], PT ;  /* 0x00008800f9007a0c */ /* 0x000fe20003f66270 */
[----:B------:R-:W-:Y:S01]  /*3100*/  IMAD.WIDE.U32 R2, R2, UR8, R238 ;  /* 0x0000000802027c25 */ /* 0x000fe2000f8e00ee */
[----:B------:R-:W-:-:S03]  /*3110*/  ISETP.GE.AND P1, PT, R250, c[0x0][0x220], PT ;  /* 0x00008800fa007a0c */ /* 0x000fc60003f26270 */
[----:B------:R-:W-:-:S04]  /*3120*/  IMAD R5, R6, UR8, R5 ;  /* 0x0000000806057c24 */ /* 0x000fc8000f8e0205 */
[----:B------:R-:W-:Y:S01]  /*3130*/  IMAD.IADD R5, R3, 0x1, R5 ;  /* 0x0000000103057824 */ /* 0x000fe200078e0205 */
[C---:B------:R-:W-:Y:S01]  /*3140*/  @!P4 LEA R14, P6, R2.reuse, c[0x0][0x168], 0x1 ;  /* 0x00005a00020eca11 */ /* 0x040fe200078c08ff */
[----:B------:R1:W-:Y:S02]  /*3150*/  @P4 STS [R222+0x6000], RZ ;  /* 0x006000ffde004388 */ /* 0x0003e40000000800 */
[C---:B------:R-:W-:Y:S02]  /*3160*/  @!P3 LEA R12, P2, R2.reuse, c[0x0][0x168], 0x1 ;  /* 0x00005a00020cba11 */ /* 0x040fe400078408ff */
[C---:B------:R-:W-:Y:S01]  /*3170*/  @!P1 LEA R10, P0, R2.reuse, c[0x0][0x168], 0x1 ;  /* 0x00005a00020a9a11 */ /* 0x040fe200078008ff */
[----:B------:R1:W-:Y:S01]  /*3180*/  @P4 STS [R222+0x6004], RZ ;  /* 0x006004ffde004388 */ /* 0x0003e20000000800 */
[C-C-:B------:R-:W-:Y:S02]  /*3190*/  @!P4 LEA.HI.X R15, R2.reuse, c[0x0][0x16c], R5.reuse, 0x1, P6 ;  /* 0x00005b00020fca11 */ /* 0x140fe400030f0c05 */
[C---:B------:R-:W-:Y:S01]  /*31a0*/  IADD3 R3, P6, R2.reuse, UR9, RZ ;  /* 0x0000000902037c10 */ /* 0x040fe2000ffde0ff */
[----:B------:R1:W-:Y:S01]  /*31b0*/  @P4 STS.64 [R222+0x6008], RZ ;  /* 0x006008ffde004388 */ /* 0x0003e20000000a00 */
[----:B------:R-:W-:-:S02]  /*31c0*/  @!P3 LEA.HI.X R13, R2, c[0x0][0x16c], R5, 0x1, P2 ;  /* 0x00005b00020dba11 */ /* 0x000fc400010f0c05 */
[----:B------:R-:W-:Y:S01]  /*31d0*/  @!P1 LEA.HI.X R11, R2, c[0x0][0x16c], R5, 0x1, P0 ;  /* 0x00005b00020b9a11 */ /* 0x000fe200000f0c05 */
[----:B------:R-:W-:Y:S01]  /*31e0*/  @!PT LDS RZ, [RZ] ;  /* 0x00000000fffff984 */ /* 0x000fe20000000800 */
[----:B------:R-:W-:Y:S01]  /*31f0*/  @!PT LDS RZ, [RZ] ;  /* 0x00000000fffff984 */ /* 0x000fe20000000800 */
[----:B------:R-:W-:Y:S01]  /*3200*/  @!PT LDS RZ, [RZ] ;  /* 0x00000000fffff984 */ /* 0x000fe20000000800 */
[----:B------:R1:W-:Y:S01]  /*3210*/  @!P4 LDGSTS.E.BYPASS.LTC128B.128 [R222+0x6000], [R14.64] ;  /* 0x060000000edecfae */ /* 0x0003e2000b901d4a */
[----:B------:R-:W-:Y:S02]  /*3220*/  @!P4 LEA R8, P2, R3, c[0x0][0x168], 0x1 ;  /* 0x00005a000308ca11 */ /* 0x000fe400078408ff */
[----:B------:R-:W-:Y:S01]  /*3230*/  IADD3.X R2, R5, UR5, RZ, P6, !PT ;  /* 0x0000000505027c10 */ /* 0x000fe2000b7fe4ff */
[----:B------:R1:W-:Y:S01]  /*3240*/  @P3 STS.128 [R222+0x7000], RZ ;  /* 0x007000ffde003388 */ /* 0x0003e20000000c00 */
[C---:B------:R-:W-:Y:S02]  /*3250*/  @!P3 LEA R6, P0, R3.reuse, c[0x0][0x168], 0x1 ;  /* 0x00005a000306ba11 */ /* 0x040fe400078008ff */
[C-C-:B------:R-:W-:Y:S01]  /*3260*/  @!P4 LEA.HI.X R9, R3.reuse, c[0x0][0x16c], R2.reuse, 0x1, P2 ;  /* 0x00005b000309ca11 */ /* 0x140fe200010f0c02 */
[----:B------:R-:W-:Y:S01]  /*3270*/  @!PT LDS RZ, [RZ] ;  /* 0x00000000fffff984 */ /* 0x000fe20000000800 */
[----:B------:R-:W-:Y:S01]  /*3280*/  @!PT LDS RZ, [RZ] ;  /* 0x00000000fffff984 */ /* 0x000fe20000000800 */
[----:B------:R-:W-:Y:S01]  /*3290*/  @!PT LDS RZ, [RZ] ;  /* 0x00000000fffff984 */ /* 0x000fe20000000800 */
[----:B------:R1:W-:Y:S01]  /*32a0*/  @!P3 LDGSTS.E.BYPASS.LTC128B.128 [R222+0x7000], [R12.64+0x40] ;  /* 0x070000400cdebfae */ /* 0x0003e2000b901d4a */
[----:B------:R-:W-:-:S03]  /*32b0*/  @!P3 LEA.HI.X R7, R3, c[0x0][0x16c], R2, 0x1, P0 ;  /* 0x00005b000307ba11 */ /* 0x000fc600000f0c02 */
[----:B------:R1:W-:Y:S04]  /*32c0*/  @P1 STS.128 [R222+0x8000], RZ ;  /* 0x008000ffde001388 */ /* 0x0003e80000000c00 */
[----:B------:R-:W-:Y:S01]  /*32d0*/  @!PT LDS RZ, [RZ] ;  /* 0x00000000fffff984 */ /* 0x000fe20000000800 */
[----:B------:R-:W-:Y:S01]  /*32e0*/  @!PT LDS RZ, [RZ] ;  /* 0x00000000fffff984 */ /* 0x000fe20000000800 */
[----:B------:R-:W-:Y:S01]  /*32f0*/  @!PT LDS RZ, [RZ] ;  /* 0x00000000fffff984 */ /* 0x000fe20000000800 */
[----:B------:R1:W-:Y:S04]  /*3300*/  @!P1 LDGSTS.E.BYPASS.LTC128B.128 [R222+0x8000], [R10.64+0x80] ;  /* 0x080000800ade9fae */ /* 0x0003e8000b901d4a */
[----:B------:R1:W-:Y:S04]  /*3310*/  @P4 STS.128 [R222+0x6800], RZ ;  /* 0x006800ffde004388 */ /* 0x0003e80000000c00 */
        /* <DEDUP_REMOVED lines=17> */
.L_x_58:
[----:B------:R-:W-:Y:S05]  /*3430*/  BSYNC B0 ;  /* 0x0000000000007941 */ /* 0x000fea0003800000 */
.L_x_57:
[----:B------:R-:W0:Y:S02]  /*3440*/  LDGDEPBAR ;  /* 0x00000000000079af */ /* 0x000e240000000000 */
.L_x_56:
[----:B------:R-:W-:Y:S02]  /*3450*/  FMNMX.FTZ R2, R39, R37, !PT ;  /* 0x0000002527027209 */ /* 0x000fe40007810000 */
[----:B------:R-:W-:Y:S02]  /*3460*/  FMNMX.FTZ R5, R71, R70, !PT ;  /* 0x0000004647057209 */ /* 0x000fe40007810000 */
[----:B------:R-:W-:Y:S02]  /*3470*/  FMNMX.FTZ R2, R52, R2, !PT ;  /* 0x0000000234027209 */ /* 0x000fe40007810000 */
[----:B------:R-:W-:Y:S02]  /*3480*/  FMNMX.FTZ R5, R72, R5, !PT ;  /* 0x0000000548057209 */ /* 0x000fe40007810000 */
[----:B------:R-:W-:Y:S02]  /*3490*/  FMNMX.FTZ R2, R38, R2, !PT ;  /* 0x0000000226027209 */ /* 0x000fe40007810000 */
[----:B------:R-:W-:-:S02]  /*34a0*/  SHF.L.U32 R216, R0, 0x1, RZ ;  /* 0x0000000100d87819 */ /* 0x000fc400000006ff */
        /* <DEDUP_REMOVED lines=29> */
[----:B-1----:R-:W1:Y:S01]  /*3680*/  SHFL.BFLY PT, R7, R134, 0x2, 0x1f ;  /* 0x0c401f0086077f89 */ /* 0x002e6200000e0000 */
        /* <DEDUP_REMOVED lines=44> */
[----:B-1----:R-:W-:Y:S02]  /*3950*/  FMNMX.FTZ R7, R3, R7, !PT ;  /* 0x0000000703077209 */ /* 0x002fe40007810000 */
[----:B--2---:R-:W-:Y:S01]  /*3960*/  FMNMX.FTZ R3, R6, R8, !PT ;  /* 0x0000000806037209 */ /* 0x004fe20007810000 */
[--C-:B------:R-:W-:Y:S01]  /*3970*/  FFMA.FTZ R6, R52, c[0x0][0x23c], -R12.reuse ;  /* 0x00008f0034067a23 */ /* 0x100fe2000001080c */
[----:B------:R-:W1:Y:S02]  /*3980*/  SHFL.BFLY PT, R8, R5, 0x2, 0x1f ;  /* 0x0c401f0005087f89 */ /* 0x000e6400000e0000 */
[----:B------:R-:W-:Y:S01]  /*3990*/  FSETP.NEU.FTZ.AND P0, PT, R3, -INF , PT ;  /* 0xff8000000300780b */ /* 0x000fe20003f1d000 */
[----:B------:R2:W-:Y:S01]  /*39a0*/  MUFU.EX2 R151, R6 ;  /* 0x0000000600977308 */ /* 0x0005e20000000800 */
[----:B------:R-:W4:Y:S01]  /*39b0*/  SHFL.BFLY PT, R9, R7, 0x1, 0x1f ;  /* 0x0c201f0007097f89 */ /* 0x000f2200000e0000 */
[----:B---3--:R-:W-:-:S06]  /*39c0*/  FFMA.FTZ R2, R37, c[0x0][0x23c], -R12 ;  /* 0x00008f0025027a23 */ /* 0x008fcc000001080c */
[----:B------:R3:W-:Y:S01]  /*39d0*/  MUFU.EX2 R209, R2 ;  /* 0x0000000200d17308 */ /* 0x0007e20000000800 */
[----:B--2---:R-:W-:Y:S02]  /*39e0*/  FFMA.FTZ R6, R38, c[0x0][0x23c], -R12 ;  /* 0x00008f0026067a23 */ /* 0x004fe4000001080c */
[----:B------:R-:W-:Y:S05]  /*39f0*/  LDSM.16.MT88.4 R36, [R218+0xb000] ;  /* 0x00b00000da24783b */ /* 0x000fea0000004200 */
[----:B------:R2:W-:Y:S01]  /*3a00*/  MUFU.EX2 R156, R6 ;  /* 0x00000006009c7308 */ /* 0x0005e20000000800 */
[----:B-1----:R-:W-:Y:S01]  /*3a10*/  FMNMX.FTZ R5, R5, R8, !PT ;  /* 0x0000000805057209 */ /* 0x002fe20007810000 */
[----:B---3--:R-:W-:Y:S01]  /*3a20*/  FMUL.FTZ R2, R3, c[0x0][0x23c] ;  /* 0x00008f0003027a20 */ /* 0x008fe20000410000 */
[----:B----4-:R-:W-:-:S04]  /*3a30*/  FMNMX.FTZ R136, R7, R9, !PT ;  /* 0x0000000907887209 */ /* 0x010fc80007810000 */
[----:B------:R-:W-:Y:S02]  /*3a40*/  FSEL R2, R2, RZ, P0 ;  /* 0x000000ff02027208 */ /* 0x000fe40000000000 */
[----:B------:R-:W-:-:S03]  /*3a50*/  FSETP.NEU.FTZ.AND P0, PT, R136, -INF , PT ;  /* 0xff8000008800780b */ /* 0x000fc60003f1d000 */
[--C-:B------:R-:W-:Y:S02]  /*3a60*/  FFMA.FTZ R0, R68, c[0x0][0x23c], -R2.reuse ;  /* 0x00008f0044007a23 */ /* 0x100fe40000010802 */
[--C-:B--2---:R-:W-:Y:S02]  /*3a70*/  FFMA.FTZ R6, R69, c[0x0][0x23c], -R2.reuse ;  /* 0x00008f0045067a23 */ /* 0x104fe40000010802 */
[----:B------:R1:W-:Y:S01]  /*3a80*/  MUFU.EX2 R207, R0 ;  /* 0x0000000000cf7308 */ /* 0x0003e20000000800 */
[----:B------:R-:W-:-:S07]  /*3a90*/  FFMA.FTZ R4, R55, c[0x0][0x23c], -R2 ;  /* 0x00008f0037047a23 */ /* 0x000fce0000010802 */
[----:B------:R2:W-:Y:S01]  /*3aa0*/  MUFU.EX2 R210, R6 ;  /* 0x0000000600d27308 */ /* 0x0005e20000000800 */
[----:B-1----:R-:W-:-:S07]  /*3ab0*/  FFMA.FTZ R0, R54, c[0x0][0x23c], -R2 ;  /* 0x00008f0036007a23 */ /* 0x002fce0000010802 */
[----:B------:R-:W-:Y:S01]  /*3ac0*/  MUFU.EX2 R183, R4 ;  /* 0x0000000400b77308 */ /* 0x000fe20000000800 */
[----:B--2---:R-:W1:Y:S07]  /*3ad0*/  SHFL.BFLY PT, R6, R5, 0x1, 0x1f ;  /* 0x0c201f0005067f89 */ /* 0x004e6e00000e0000 */
[----:B------:R2:W3:Y:S02]  /*3ae0*/  MUFU.EX2 R150, R0 ;  /* 0x0000000000967308 */ /* 0x0004e40000000800 */
[----:B--2---:R-:W-:Y:S01]  /*3af0*/  FMUL.FTZ R0, R136, c[0x0][0x23c] ;  /* 0x00008f0088007a20 */ /* 0x004fe20000410000 */
[----:B---3--:R-:W-:-:S04]  /*3b00*/  F2FP.PACK_AB R7, R183, R150 ;  /* 0x00000096b707723e */ /* 0x008fc800000000ff */
[----:B------:R-:W-:Y:S02]  /*3b10*/  FSEL R0, R0, RZ, P0 ;  /* 0x000000ff00007208 */ /* 0x000fe40000000000 */
[----:B-1----:R-:W-:Y:S02]  /*3b20*/  FMNMX.FTZ R135, R5, R6, !PT ;  /* 0x0000000605877209 */ /* 0x002fe40007810000 */
[----:B------:R-:W-:Y:S01]  /*3b30*/  F2FP.PACK_AB R6, R156, R151 ;  /* 0x000000979c06723e */ /* 0x000fe200000000ff */
[--C-:B------:R-:W-:Y:S01]  /*3b40*/  FFMA.FTZ R4, R71, c[0x0][0x23c], -R0.reuse ;  /* 0x00008f0047047a23 */ /* 0x100fe20000010800 */
[C---:B------:R-:W-:Y:S01]  /*3b50*/  FSETP.NEU.FTZ.AND P0, PT, R135.reuse, -INF , PT ;  /* 0xff8000008700780b */ /* 0x040fe20003f1d000 */
[----:B------:R-:W-:Y:S01]  /*3b60*/  FMUL.FTZ R8, R135, c[0x0][0x23c] ;  /* 0x00008f0087087a20 */ /* 0x000fe20000410000 */
[----:B------:R-:W-:Y:S01]  /*3b70*/  F2FP.PACK_AB R5, R207, R210 ;  /* 0x000000d2cf05723e */ /* 0x000fe200000000ff */
[----:B------:R1:W-:Y:S01]  /*3b80*/  MUFU.EX2 R15, R4 ;  /* 0x00000004000f7308 */ /* 0x0003e20000000800 */
[----:B------:R-:W-:-:S02]  /*3b90*/  FFMA.FTZ R9, R72, c[0x0][0x23c], -R0 ;  /* 0x00008f0048097a23 */ /* 0x000fc40000010800 */
[----:B------:R-:W-:Y:S01]  /*3ba0*/  FSEL R13, R8, RZ, P0 ;  /* 0x000000ff080d7208 */ /* 0x000fe20000000000 */
[----:B------:R-:W-:-:S04]  /*3bb0*/  FFMA.FTZ R8, R53, c[0x0][0x23c], -R0 ;  /* 0x00008f0035087a23 */ /* 0x000fc80000010800 */
[----:B------:R2:W-:Y:S01]  /*3bc0*/  MUFU.EX2 R233, R8 ;  /* 0x0000000800e97308 */ /* 0x0005e20000000800 */
[----:B-1----:R-:W-:-:S07]  /*3bd0*/  FFMA.FTZ R4, R70, c[0x0][0x23c], -R0 ;  /* 0x00008f0046047a23 */ /* 0x002fce0000010800 */
[----:B------:R-:W1:Y:S01]  /*3be0*/  MUFU.EX2 R211, R9 ;  /* 0x0000000900d37308 */ /* 0x000e620000000800 */
[----:B--2---:R-:W-:-:S07]  /*3bf0*/  FFMA.FTZ R8, R74, c[0x0][0x23c], -R13 ;  /* 0x00008f004a087a23 */ /* 0x004fce000001080d */
[----:B------:R2:W-:Y:S08]  /*3c00*/  MUFU.EX2 R14, R4 ;  /* 0x00000004000e7308 */ /* 0x0005f00000000800 */
[----:B------:R3:W-:Y:S01]  /*3c10*/  MUFU.EX2 R234, R8 ;  /* 0x0000000800ea7308 */ /* 0x0007e20000000800 */
[----:B-1----:R-:W-:Y:S02]  /*3c20*/  F2FP.PACK_AB R10, R233, R211 ;  /* 0x000000d3e90a723e */ /* 0x002fe400000000ff */
[----:B--2---:R-:W-:-:S07]  /*3c30*/  F2FP.PACK_AB R4, R209, R208 ;  /* 0x000000d0d104723e */ /* 0x004fce00000000ff */
[----:B------:R-:W-:Y:S01]  /*3c40*/  HMMA.16816.F32 R112, R4, R24, RZ ;  /* 0x000000180470723c */ /* 0x000fe200000018ff */
[----:B---3--:R-:W-:-:S04]  /*3c50*/  FFMA.FTZ R8, R73, c[0x0][0x23c], -R13 ;  /* 0x00008f0049087a23 */ /* 0x008fc8000001080d */
[----:B------:R1:W2:Y:S03]  /*3c60*/  MUFU.EX2 R232, R8 ;  /* 0x0000000800e87308 */ /* 0x0002a60000000800 */
[C---:B------:R-:W-:Y:S08]  /*3c70*/  HMMA.16816.F32 R108, R4.reuse, R16, RZ ;  /* 0x00000010046c723c */ /* 0x040ff000000018ff */
[----:B------:R-:W-:Y:S01]  /*3c80*/  HMMA.16816.F32 R104, R4, R20, RZ ;  /* 0x000000140468723c */ /* 0x000fe200000018ff */
[----:B-1----:R-:W-:Y:S01]  /*3c90*/  FFMA.FTZ R8, R80, c[0x0][0x23c], -R13 ;  /* 0x00008f0050087a23 */ /* 0x002fe2000001080d */
[----:B--2---:R-:W-:-:S06]  /*3ca0*/  F2FP.PACK_AB R9, R232, R234 ;  /* 0x000000eae809723e */ /* 0x004fcc00000000ff */
[C---:B------:R-:W-:Y:S01]  /*3cb0*/  HMMA.16816.F32 R100, R4.reuse, R28, RZ ;  /* 0x0000001c0464723c */ /* 0x040fe200000018ff */
[----:B------:R1:W-:Y:S07]  /*3cc0*/  MUFU.EX2 R212, R8 ;  /* 0x0000000800d47308 */ /* 0x0003ee0000000800 */
[C---:B------:R-:W-:Y:S08]  /*3cd0*/  HMMA.16816.F32 R96, R4.reuse, R32, RZ ;  /* 0x000000200460723c */ /* 0x040ff000000018ff */
[----:B------:R-:W-:Y:S01]  /*3ce0*/  HMMA.16816.F32 R92, R4, R36, RZ ;  /* 0x00000024045c723c */ /* 0x000fe200000018ff */
[----:B-1----:R-:W-:-:S04]  /*3cf0*/  FFMA.FTZ R8, R75, c[0x0][0x23c], -R13 ;  /* 0x00008f004b087a23 */ /* 0x002fc8000001080d */
[----:B------:R1:W2:Y:S03]  /*3d00*/  MUFU.EX2 R182, R8 ;  /* 0x0000000800b67308 */ /* 0x0002a60000000800 */
[C---:B------:R-:W-:Y:S08]  /*3d10*/  HMMA.16816.F32 R88, R4.reuse, R26, RZ ;  /* 0x0000001a0458723c */ /* 0x040ff000000018ff */
[----:B------:R-:W-:Y:S01]  /*3d20*/  HMMA.16816.F32 R84, R4, R18, RZ ;  /* 0x000000120454723c */ /* 0x000fe200000018ff */
[----:B-1----:R-:W-:-:S02]  /*3d30*/  F2FP.PACK_AB R8, R14, R15 ;  /* 0x0000000f0e08723e */ /* 0x002fc400000000ff */
[----:B--2---:R-:W-:-:S05]  /*3d40*/  F2FP.PACK_AB R11, R182, R212 ;  /* 0x000000d4b60b723e */ /* 0x004fca00000000ff */
[C---:B------:R-:W-:Y:S08]  /*3d50*/  HMMA.16816.F32 R80, R4.reuse, R22, RZ ;  /* 0x000000160450723c */ /* 0x040ff000000018ff */
[C---:B------:R-:W-:Y:S08]  /*3d60*/  HMMA.16816.F32 R76, R4.reuse, R30, RZ ;  /* 0x0000001e044c723c */ /* 0x040ff000000018ff */
[C---:B------:R-:W-:Y:S08]  /*3d70*/  HMMA.16816.F32 R72, R4.reuse, R34, RZ ;  /* 0x000000220448723c */ /* 0x040ff000000018ff */
[----:B------:R-:W-:Y:S07]  /*3d80*/  HMMA.16816.F32 R64, R4, R38, RZ ;  /* 0x000000260440723c */ /* 0x000fee00000018ff */
[--C-:B------:R-:W-:Y:S01]  /*3d90*/  FFMA.FTZ R4, R62, c[0x0][0x23c], -R12.reuse ;  /* 0x00008f003e047a23 */ /* 0x100fe2000001080c */
[C---:B------:R-:W-:Y:S03]  /*3da0*/  HMMA.16816.F32 R68, R8.reuse, R24, RZ ;  /* 0x000000180844723c */ /* 0x040fe600000018ff */
[----:B------:R1:W-:Y:S05]  /*3db0*/  MUFU.EX2 R181, R4 ;  /* 0x0000000400b57308 */ /* 0x0003ea0000000800 */
        /* <DEDUP_REMOVED lines=10> */
[----:B------:R-:W1:Y:S01]  /*3e60*/  LDSM.16.MT88.4 R20, [R218+0x9400] ;  /* 0x00940000da14783b */ /* 0x000e620000004200 */
[----:B------:R3:W4:Y:S06]  /*3e70*/  MUFU.EX2 R157, R4 ;  /* 0x00000004009d7308 */ /* 0x00072c0000000800 */
[C---:B------:R-:W-:Y:S08]  /*3e80*/  HMMA.16816.F32 R52, R8.reuse, R28, RZ ;  /* 0x0000001c0834723c */ /* 0x040ff000000018ff */
[----:B------:R-:W-:Y:S01]  /*3e90*/  HMMA.16816.F32 R140, R8, R30, RZ ;  /* 0x0000001e088c723c */ /* 0x000fe200000018ff */
[----:B------:R-:W5:Y:S01]  /*3ea0*/  LDSM.16.MT88.4 R28, [R218+0xa400] ;  /* 0x00a40000da1c783b */ /* 0x000f620000004200 */
[----:B---3--:R-:W-:-:S04]  /*3eb0*/  FFMA.FTZ R4, R44, c[0x0][0x23c], -R12 ;  /* 0x00008f002c047a23 */ /* 0x008fc8000001080c */
[----:B------:R3:W1:Y:S02]  /*3ec0*/  MUFU.EX2 R205, R4 ;  /* 0x0000000400cd7308 */ /* 0x0006640000000800 */
[C---:B------:R-:W-:Y:S08]  /*3ed0*/  HMMA.16816.F32 R48, R8.reuse, R32, RZ ;  /* 0x000000200830723c */ /* 0x040ff000000018ff */
[----:B------:R-:W-:Y:S01]  /*3ee0*/  HMMA.16816.F32 R144, R8, R34, RZ ;  /* 0x000000220890723c */ /* 0x000fe200000018ff */
[----:B------:R-:W1:Y:S01]  /*3ef0*/  LDSM.16.MT88.4 R32, [R216+0xb400] ;  /* 0x00b40000d820783b */ /* 0x000e620000004200 */
[----:B---3--:R-:W-:-:S06]  /*3f00*/  FFMA.FTZ R4, R126, c[0x0][0x23c], -R2 ;  /* 0x00008f007e047a23 */ /* 0x008fcc0000010802 */
[----:B------:R-:W-:Y:S01]  /*3f10*/  HMMA.16816.F32 R152, R8, R38, RZ ;  /* 0x000000260898723c */ /* 0x000fe200000018ff */
[----:B------:R3:W-:Y:S02]  /*3f20*/  MUFU.EX2 R252, R4 ;  /* 0x0000000400fc7308 */ /* 0x0007e40000000800 */
[----:B---3--:R-:W-:-:S05]  /*3f30*/  FFMA.FTZ R4, R47, c[0x0][0x23c], -R2 ;  /* 0x00008f002f047a23 */ /* 0x008fca0000010802 */
[----:B------:R-:W-:Y:S01]  /*3f40*/  HMMA.16816.F32 R44, R8, R36, RZ ;  /* 0x00000024082c723c */ /* 0x000fe200000018ff */
[----:B------:R-:W3:Y:S06]  /*3f50*/  MUFU.EX2 R40, R4 ;  /* 0x0000000400287308 */ /* 0x000eec0000000800 */
[----:B------:R-:W-:Y:S01]  /*3f60*/  FFMA.FTZ R8, R132, c[0x0][0x23c], -R0 ;  /* 0x00008f0084087a23 */ /* 0x000fe20000010800 */
[----:B----4-:R-:W-:Y:S01]  /*3f70*/  MOV R10, R157 ;  /* 0x0000009d000a7202 */ /* 0x010fe20000000f00 */
[----:B------:R-:W-:Y:S01]  /*3f80*/  IMAD.MOV.U32 R36, RZ, RZ, R151 ;  /* 0x000000ffff247224 */ /* 0x000fe200078e0097 */
[----:B------:R-:W-:Y:S01]  /*3f90*/  MOV R9, R210 ;  /* 0x000000d200097202 */ /* 0x000fe20000000f00 */
[----:B------:R4:W-:Y:S01]  /*3fa0*/  MUFU.EX2 R231, R8 ;  /* 0x0000000800e77308 */ /* 0x0009e20000000800 */
[----:B-1----:R-:W-:-:S02]  /*3fb0*/  F2FP.PACK_AB R6, R205, R10 ;  /* 0x0000000acd06723e */ /* 0x002fc400000000ff */
[----:B------:R-:W-:Y:S01]  /*3fc0*/  MOV R11, R208 ;  /* 0x000000d0000b7202 */ /* 0x000fe20000000f00 */
[----:B---3--:R-:W-:Y:S02]  /*3fd0*/  IMAD.MOV.U32 R37, RZ, RZ, R40 ;  /* 0x000000ffff257224 */ /* 0x008fe400078e0028 */
[----:B------:R-:W1:Y:S01]  /*3fe0*/  LDSM.16.MT88.4 R40, [R218+0xb400] ;  /* 0x00b40000da28783b */ /* 0x000e620000004200 */
[----:B------:R-:W-:Y:S02]  /*3ff0*/  FFMA.FTZ R4, R125, c[0x0][0x23c], -R2 ;  /* 0x00008f007d047a23 */ /* 0x000fe40000010802 */
[----:B------:R-:W-:Y:S02]  /*4000*/  F2FP.PACK_AB R5, R37, R252 ;  /* 0x000000fc2505723e */ /* 0x000fe400000000ff */
[----:B------:R3:W-:Y:S01]  /*4010*/  MUFU.EX2 R206, R4 ;  /* 0x0000000400ce7308 */ /* 0x0007e20000000800 */
[----:B------:R-:W-:Y:S01]  /*4020*/  MOV R132, R37 ;  /* 0x0000002500847202 */ /* 0x000fe20000000f00 */
[----:B----4-:R-:W-:-:S06]  /*4030*/  FFMA.FTZ R8, R127, c[0x0][0x23c], -R0 ;  /* 0x00008f007f087a23 */ /* 0x010fcc0000010800 */
[----:B------:R4:W-:Y:S01]  /*4040*/  MUFU.EX2 R228, R8 ;  /* 0x0000000800e47308 */ /* 0x0009e20000000800 */
[----:B---3--:R-:W-:-:S07]  /*4050*/  FFMA.FTZ R4, R124, c[0x0][0x23c], -R2 ;  /* 0x00008f007c047a23 */ /* 0x008fce0000010802 */
[----:B------:R3:W1:Y:S01]  /*4060*/  MUFU.EX2 R204, R4 ;  /* 0x0000000400cc7308 */ /* 0x0006620000000800 */
[----:B----4-:R-:W-:-:S07]  /*4070*/  FFMA.FTZ R8, R149, c[0x0][0x23c], -R13 ;  /* 0x00008f0095087a23 */ /* 0x010fce000001080d */
[----:B------:R4:W-:Y:S01]  /*4080*/  MUFU.EX2 R226, R8 ;  /* 0x0000000800e27308 */ /* 0x0009e20000000800 */
[----:B---3--:R-:W-:Y:S01]  /*4090*/  FFMA.FTZ R4, R137, c[0x0][0x23c], -R0 ;  /* 0x00008f0089047a23 */ /* 0x008fe20000010800 */
[----:B-1----:R-:W-:Y:S02]  /*40a0*/  F2FP.PACK_AB R7, R204, R206 ;  /* 0x000000cecc07723e */ /* 0x002fe400000000ff */
[----:B------:R-:W-:-:S04]  /*40b0*/  MOV R137, R156 ;  /* 0x0000009c00897202 */ /* 0x000fc80000000f00 */
[----:B------:R1:W-:Y:S01]  /*40c0*/  MUFU.EX2 R230, R4 ;  /* 0x0000000400e67308 */ /* 0x0003e20000000800 */
[----:B----4-:R-:W-:-:S07]  /*40d0*/  FFMA.FTZ R8, R148, c[0x0][0x23c], -R13 ;  /* 0x00008f0094087a23 */ /* 0x010fce000001080d */
[----:B------:R3:W-:Y:S01]  /*40e0*/  MUFU.EX2 R227, R8 ;  /* 0x0000000800e37308 */ /* 0x0007e20000000800 */
[----:B-1----:R-:W-:Y:S01]  /*40f0*/  FFMA.FTZ R4, R133, c[0x0][0x23c], -R0 ;  /* 0x00008f0085047a23 */ /* 0x002fe20000010800 */
[----:B------:R-:W-:-:S06]  /*4100*/  MOV R133, R150 ;  /* 0x0000009600857202 */ /* 0x000fcc0000000f00 */
[----:B------:R1:W4:Y:S01]  /*4110*/  MUFU.EX2 R229, R4 ;  /* 0x0000000400e57308 */ /* 0x0003220000000800 */
[----:B---3--:R-:W-:Y:S01]  /*4120*/  FFMA.FTZ R8, R139, c[0x0][0x23c], -R13 ;  /* 0x00008f008b087a23 */ /* 0x008fe2000001080d */
[----:B------:R-:W-:-:S06]  /*4130*/  MOV R139, R204 ;  /* 0x000000cc008b7202 */ /* 0x000fcc0000000f00 */
[----:B------:R3:W-:Y:S01]  /*4140*/  MUFU.EX2 R225, R8 ;  /* 0x0000000800e17308 */ /* 0x0007e20000000800 */
[----:B-1----:R-:W-:-:S07]  /*4150*/  F2FP.PACK_AB R4, R180, R181 ;  /* 0x000000b5b404723e */ /* 0x002fce00000000ff */
[----:B--2---:R-:W-:Y:S01]  /*4160*/  HMMA.16816.F32 R160, R4, R24, R112 ;  /* 0x0000001804a0723c */ /* 0x004fe20000001870 */
[----:B---3--:R-:W-:Y:S01]  /*4170*/  FFMA.FTZ R8, R138, c[0x0][0x23c], -R13 ;  /* 0x00008f008a087a23 */ /* 0x008fe2000001080d */
[----:B------:R-:W-:-:S03]  /*4180*/  MOV R138, R205 ;  /* 0x000000cd008a7202 */ /* 0x000fc60000000f00 */
[----:B------:R1:W2:Y:S03]  /*4190*/  MUFU.EX2 R224, R8 ;  /* 0x0000000800e07308 */ /* 0x0002a60000000800 */
[C---:B------:R-:W-:Y:S08]  /*41a0*/  HMMA.16816.F32 R168, R4.reuse, R20, R108 ;  /* 0x0000001404a8723c */ /* 0x040ff0000000186c */
[----:B------:R-:W-:Y:S01]  /*41b0*/  HMMA.16816.F32 R156, R4, R16, R104 ;  /* 0x00000010049c723c */ /* 0x000fe20000001868 */
[----:B-1----:R-:W-:Y:S01]  /*41c0*/  FFMA.FTZ R8, R167, c[0x0][0x23c], -R12 ;  /* 0x00008f00a7087a23 */ /* 0x002fe2000001080c */
[----:B------:R-:W-:-:S06]  /*41d0*/  MOV R167, R207 ;  /* 0x000000cf00a77202 */ /* 0x000fcc0000000f00 */
[C---:B-----5:R-:W-:Y:S01]  /*41e0*/  HMMA.16816.F32 R124, R4.reuse, R28, R100 ;  /* 0x0000001c047c723c */ /* 0x060fe20000001864 */
[----:B------:R1:W-:Y:S07]  /*41f0*/  MUFU.EX2 R215, R8 ;  /* 0x0000000800d77308 */ /* 0x0003ee0000000800 */
[C---:B------:R-:W-:Y:S08]  /*4200*/  HMMA.16816.F32 R112, R4.reuse, R32, R96 ;  /* 0x000000200470723c */ /* 0x040ff00000001860 */
[----:B------:R-:W-:Y:S01]  /*4210*/  HMMA.16816.F32 R108, R4, R40, R92 ;  /* 0x00000028046c723c */ /* 0x000fe2000000185c */
[----:B-1----:R-:W-:Y:S01]  /*4220*/  FFMA.FTZ R8, R166, c[0x0][0x23c], -R12 ;  /* 0x00008f00a6087a23 */ /* 0x002fe2000001080c */
[----:B------:R-:W-:-:S03]  /*4230*/  MOV R166, R211 ;  /* 0x000000d300a67202 */ /* 0x000fc60000000f00 */
[----:B------:R1:W3:Y:S03]  /*4240*/  MUFU.EX2 R214, R8 ;  /* 0x0000000800d67308 */ /* 0x0002e60000000800 */
[C---:B------:R-:W-:Y:S08]  /*4250*/  HMMA.16816.F32 R148, R4.reuse, R26, R88 ;  /* 0x0000001a0494723c */ /* 0x040ff00000001858 */
[----:B------:R-:W-:Y:S01]  /*4260*/  HMMA.16816.F32 R104, R4, R22, R84 ;  /* 0x000000160468723c */ /* 0x000fe20000001854 */
[----:B-1----:R-:W-:-:S02]  /*4270*/  FFMA.FTZ R8, R164, c[0x0][0x23c], -R12 ;  /* 0x00008f00a4087a23 */ /* 0x002fc4000001080c */
[----:B------:R-:W-:-:S05]  /*4280*/  IMAD.MOV.U32 R164, RZ, RZ, R212 ;  /* 0x000000ffffa47224 */ /* 0x000fca00078e00d4 */
[C---:B------:R-:W-:Y:S01]  /*4290*/  HMMA.16816.F32 R100, R4.reuse, R18, R80 ;  /* 0x000000120464723c */ /* 0x040fe20000001850 */
[----:B------:R1:W-:Y:S07]  /*42a0*/  MUFU.EX2 R213, R8 ;  /* 0x0000000800d57308 */ /* 0x0003ee0000000800 */
[C---:B------:R-:W-:Y:S07]  /*42b0*/  HMMA.16816.F32 R96, R4.reuse, R30, R76 ;  /* 0x0000001e0460723c */ /* 0x040fee000000184c */
[----:B------:R-:W-:Y:S01]  /*42c0*/  MOV R79, R183 ;  /* 0x000000b7004f7202 */ /* 0x000fe20000000f00 */
[----:B------:R-:W-:Y:S01]  /*42d0*/  HMMA.16816.F32 R92, R4, R34, R72 ;  /* 0x00000022045c723c */ /* 0x000fe20000001848 */
[----:B-1----:R-:W-:Y:S01]  /*42e0*/  FFMA.FTZ R8, R165, c[0x0][0x23c], -R12 ;  /* 0x00008f00a5087a23 */ /* 0x002fe2000001080c */
[----:B------:R-:W-:Y:S01]  /*42f0*/  MOV R77, R181 ;  /* 0x000000b5004d7202 */ /* 0x000fe20000000f00 */
[----:B------:R-:W-:Y:S01]  /*4300*/  IMAD.MOV.U32 R78, RZ, RZ, R182 ;  /* 0x000000ffff4e7224 */ /* 0x000fe200078e00b6 */
[----:B------:R-:W-:Y:S01]  /*4310*/  MOV R76, R180 ;  /* 0x000000b4004c7202 */ /* 0x000fe20000000f00 */
[----:B------:R1:W-:Y:S01]  /*4320*/  MUFU.EX2 R212, R8 ;  /* 0x0000000800d47308 */ /* 0x0003e20000000800 */
[----:B------:R-:W-:-:S02]  /*4330*/  IMAD.MOV.U32 R165, RZ, RZ, R79 ;  /* 0x000000ffffa57224 */ /* 0x000fc400078e004f */
[----:B------:R-:W-:Y:S07]  /*4340*/  HMMA.16816.F32 R88, R4, R42, R64 ;  /* 0x0000002a0458723c */ /* 0x000fee0000001840 */
[----:B----4-:R-:W-:Y:S02]  /*4350*/  F2FP.PACK_AB R4, R229, R230 ;  /* 0x000000e6e504723e */ /* 0x010fe400000000ff */
[----:B------:R-:W-:Y:S02]  /*4360*/  F2FP.PACK_AB R5, R227, R226 ;  /* 0x000000e2e305723e */ /* 0x000fe400000000ff */
[----:B------:R-:W-:Y:S01]  /*4370*/  F2FP.PACK_AB R6, R228, R231 ;  /* 0x000000e7e406723e */ /* 0x000fe200000000ff */
[----:B-1----:R-:W-:Y:S01]  /*4380*/  FFMA.FTZ R8, R175, c[0x0][0x23c], -R2 ;  /* 0x00008f00af087a23 */ /* 0x002fe20000010802 */
[----:B--2---:R-:W-:-:S03]  /*4390*/  F2FP.PACK_AB R7, R224, R225 ;  /* 0x000000e1e007723e */ /* 0x004fc600000000ff */
[----:B------:R1:W-:Y:S04]  /*43a0*/  MUFU.EX2 R211, R8 ;  /* 0x0000000800d37308 */ /* 0x0003e80000000800 */
[C---:B------:R-:W-:Y:S08]  /*43b0*/  HMMA.16816.F32 R80, R4.reuse, R20, R60 ;  /* 0x000000140450723c */ /* 0x040ff0000000183c */
[----:B------:R-:W-:Y:S01]  /*43c0*/  HMMA.16816.F32 R60, R4, R26, R128 ;  /* 0x0000001a043c723c */ /* 0x000fe20000001880 */
[----:B-1----:R-:W-:-:S06]  /*43d0*/  FFMA.FTZ R8, R173, c[0x0][0x23c], -R2 ;  /* 0x00008f00ad087a23 */ /* 0x002fcc0000010802 */
[----:B------:R-:W-:Y:S01]  /*43e0*/  IMAD.MOV.U32 R130, RZ, RZ, R133 ;  /* 0x000000ffff827224 */ /* 0x000fe200078e0085 */
[----:B------:R1:W2:Y:S01]  /*43f0*/  MUFU.EX2 R210, R8 ;  /* 0x0000000800d27308 */ /* 0x0002a20000000800 */
[----:B------:R-:W-:Y:S01]  /*4400*/  IMAD.MOV.U32 R133, RZ, RZ, R209 ;  /* 0x000000ffff857224 */ /* 0x000fe200078e00d1 */
[----:B------:R-:W-:Y:S01]  /*4410*/  HMMA.16816.F32 R84, R4, R24, R68 ;  /* 0x000000180454723c */ /* 0x000fe20000001844 */
[----:B------:R-:W-:Y:S01]  /*4420*/  IMAD.MOV.U32 R129, RZ, RZ, R206 ;  /* 0x000000ffff817224 */ /* 0x000fe200078e00ce */
[----:B------:R-:W-:Y:S01]  /*4430*/  MOV R131, R36 ;  /* 0x0000002400837202 */ /* 0x000fe20000000f00 */
[----:B------:R-:W4:Y:S01]  /*4440*/  LDSM.16.MT88.4 R24, [R216+0x9800] ;  /* 0x00980000d818783b */ /* 0x000f220000004200 */
[----:B------:R-:W-:-:S03]  /*4450*/  MOV R128, R137 ;  /* 0x0000008900807202 */ /* 0x000fc60000000f00 */
[----:B------:R-:W-:Y:S01]  /*4460*/  LDSM.16.MT88.4 R36, [R218+0xb800] ;  /* 0x00b80000da24783b */ /* 0x000fe20000004200 */
[----:B------:R-:W-:Y:S01]  /*4470*/  HMMA.16816.F32 R64, R4, R32, R48 ;  /* 0x000000200440723c */ /* 0x000fe20000001830 */
[----:B-1----:R-:W-:-:S07]  /*4480*/  FFMA.FTZ R8, R172, c[0x0][0x23c], -R2 ;  /* 0x00008f00ac087a23 */ /* 0x002fce0000010802 */
[C---:B------:R-:W-:Y:S01]  /*4490*/  HMMA.16816.F32 R72, R4.reuse, R16, R56 ;  /* 0x000000100448723c */ /* 0x040fe20000001838 */
[----:B------:R1:W-:Y:S07]  /*44a0*/  MUFU.EX2 R208, R8 ;  /* 0x0000000800d07308 */ /* 0x0003ee0000000800 */
[C---:B------:R-:W-:Y:S08]  /*44b0*/  HMMA.16816.F32 R68, R4.reuse, R28, R52 ;  /* 0x0000001c0444723c */ /* 0x040ff00000001834 */
[----:B------:R-:W-:Y:S01]  /*44c0*/  HMMA.16816.F32 R180, R4, R40, R44 ;  /* 0x0000002804b4723c */ /* 0x000fe2000000182c */
[----:B-1----:R-:W-:-:S04]  /*44d0*/  FFMA.FTZ R8, R174, c[0x0][0x23c], -R2 ;  /* 0x00008f00ae087a23 */ /* 0x002fc80000010802 */
[----:B------:R1:W5:Y:S03]  /*44e0*/  MUFU.EX2 R209, R8 ;  /* 0x0000000800d17308 */ /* 0x0003660000000800 */
[C---:B------:R-:W-:Y:S01]  /*44f0*/  HMMA.16816.F32 R48, R4.reuse, R18, R116 ;  /* 0x000000120430723c */ /* 0x040fe20000001874 */
[----:B------:R-:W2:Y:S07]  /*4500*/  LDSM.16.MT88.4 R16, [R218+0x9800] ;  /* 0x00980000da10783b */ /* 0x000eae0000004200 */
[----:B------:R-:W-:Y:S01]  /*4510*/  HMMA.16816.F32 R52, R4, R22, R120 ;  /* 0x000000160434723c */ /* 0x000fe20000001878 */
[----:B------:R-:W4:Y:S01]  /*4520*/  LDSM.16.MT88.4 R20, [R216+0xa800] ;  /* 0x00a80000d814783b */ /* 0x000f220000004200 */
[----:B-1----:R-:W-:-:S05]  /*4530*/  FFMA.FTZ R8, R178, c[0x0][0x23c], -R0 ;  /* 0x00008f00b2087a23 */ /* 0x002fca0000010800 */
[----:B------:R-:W-:Y:S01]  /*4540*/  MOV R123, R77 ;  /* 0x0000004d007b7202 */ /* 0x000fe20000000f00 */
[----:B------:R-:W-:Y:S01]  /*4550*/  HMMA.16816.F32 R44, R4, R30, R140 ;  /* 0x0000001e042c723c */ /* 0x000fe2000000188c */
[----:B------:R-:W1:Y:S01]  /*4560*/  LDSM.16.MT88.4 R28, [R218+0xa800] ;  /* 0x00a80000da1c783b */ /* 0x000e620000004200 */
[----:B------:R3:W-:Y:S01]  /*4570*/  MUFU.EX2 R207, R8 ;  /* 0x0000000800cf7308 */ /* 0x0007e20000000800 */
[----:B------:R-:W-:-:S05]  /*4580*/  IMAD.MOV.U32 R122, RZ, RZ, R76 ;  /* 0x000000ffff7a7224 */ /* 0x000fca00078e004c */
[C---:B------:R-:W-:Y:S01]  /*4590*/  HMMA.16816.F32 R56, R4.reuse, R34, R144 ;  /* 0x000000220438723c */ /* 0x040fe20000001890 */
[----:B------:R-:W1:Y:S07]  /*45a0*/  LDSM.16.MT88.4 R32, [R216+0xb800] ;  /* 0x00b80000d820783b */ /* 0x000e6e0000004200 */
[----:B------:R-:W-:Y:S01]  /*45b0*/  HMMA.16816.F32 R40, R4, R42, R152 ;  /* 0x0000002a0428723c */ /* 0x000fe20000001898 */
[----:B------:R-:W-:Y:S01]  /*45c0*/  LDSM.16.MT88.4 R152, [R216+0x9c00] ;  /* 0x009c0000d898783b */ /* 0x000fe20000004200 */
[----:B---3--:R-:W-:-:S04]  /*45d0*/  FFMA.FTZ R8, R179, c[0x0][0x23c], -R0 ;  /* 0x00008f00b3087a23 */ /* 0x008fc80000010800 */
[----:B------:R3:W1:Y:S01]  /*45e0*/  MUFU.EX2 R206, R8 ;  /* 0x0000000800ce7308 */ /* 0x0006620000000800 */
[----:B------:R-:W-:Y:S02]  /*45f0*/  F2FP.PACK_AB R4, R214, R215 ;  /* 0x000000d7d604723e */ /* 0x000fe400000000ff */
[----:B--2---:R-:W-:Y:S02]  /*4600*/  F2FP.PACK_AB R5, R210, R211 ;  /* 0x000000d3d205723e */ /* 0x004fe400000000ff */
[----:B------:R-:W-:Y:S02]  /*4610*/  F2FP.PACK_AB R6, R212, R213 ;  /* 0x000000d5d406723e */ /* 0x000fe400000000ff */
[----:B-----5:R-:W-:-:S07]  /*4620*/  F2FP.PACK_AB R7, R209, R208 ;  /* 0x000000d0d107723e */ /* 0x020fce00000000ff */
[----:B----4-:R-:W-:Y:S01]  /*4630*/  HMMA.16816.F32 R140, R4, R24, R160 ;  /* 0x00000018048c723c */ /* 0x010fe200000018a0 */
[----:B---3--:R-:W-:-:S04]  /*4640*/  FFMA.FTZ R8, R176, c[0x0][0x23c], -R0 ;  /* 0x00008f00b0087a23 */ /* 0x008fc80000010800 */
[----:B------:R2:W-:Y:S03]  /*4650*/  MUFU.EX2 R205, R8 ;  /* 0x0000000800cd7308 */ /* 0x0005e60000000800 */
[C---:B------:R-:W-:Y:S08]  /*4660*/  HMMA.16816.F32 R168, R4.reuse, R16, R168 ;  /* 0x0000001004a8723c */ /* 0x040ff000000018a8 */
[----:B------:R-:W-:Y:S01]  /*4670*/  HMMA.16816.F32 R172, R4, R20, R156 ;  /* 0x0000001404ac723c */ /* 0x000fe2000000189c */
[----:B--2---:R-:W-:-:S07]  /*4680*/  FFMA.FTZ R8, R177, c[0x0][0x23c], -R0 ;  /* 0x00008f00b1087a23 */ /* 0x004fce0000010800 */
[C---:B-1----:R-:W-:Y:S01]  /*4690*/  HMMA.16816.F32 R124, R4.reuse, R28, R124 ;  /* 0x0000001c047c723c */ /* 0x042fe2000000187c */
[----:B------:R1:W-:Y:S07]  /*46a0*/  MUFU.EX2 R204, R8 ;  /* 0x0000000800cc7308 */ /* 0x0003ee0000000800 */
[C---:B------:R-:W-:Y:S08]  /*46b0*/  HMMA.16816.F32 R112, R4.reuse, R32, R112 ;  /* 0x000000200470723c */ /* 0x040ff00000001870 */
[----:B------:R-:W-:Y:S01]  /*46c0*/  HMMA.16816.F32 R176, R4, R36, R108 ;  /* 0x0000002404b0723c */ /* 0x000fe2000000186c */
[----:B------:R-:W-:Y:S01]  /*46d0*/  LDSM.16.MT88.4 R108, [R218+0xac00] ;  /* 0x00ac0000da6c783b */ /* 0x000fe20000004200 */
[----:B-1----:R-:W-:-:S04]  /*46e0*/  FFMA.FTZ R8, R186, c[0x0][0x23c], -R13 ;  /* 0x00008f00ba087a23 */ /* 0x002fc8000001080d */
[----:B------:R1:W-:Y:S02]  /*46f0*/  MUFU.EX2 R186, R8 ;  /* 0x0000000800ba7308 */ /* 0x0003e40000000800 */
[C---:B------:R-:W-:Y:S08]  /*4700*/  HMMA.16816.F32 R148, R4.reuse, R26, R148 ;  /* 0x0000001a0494723c */ /* 0x040ff00000001894 */
[----:B------:R-:W-:Y:S01]  /*4710*/  HMMA.16816.F32 R100, R4, R22, R100 ;  /* 0x000000160464723c */ /* 0x000fe20000001864 */
[----:B-1----:R-:W-:-:S02]  /*4720*/  FFMA.FTZ R8, R187, c[0x0][0x23c], -R13 ;  /* 0x00008f00bb087a23 */ /* 0x002fc4000001080d */
[----:B------:R-:W-:-:S05]  /*4730*/  IMAD.MOV.U32 R187, RZ, RZ, R139 ;  /* 0x000000ffffbb7224 */ /* 0x000fca00078e008b */
[C---:B------:R-:W-:Y:S01]  /*4740*/  HMMA.16816.F32 R116, R4.reuse, R34, R92 ;  /* 0x000000220474723c */ /* 0x040fe2000000185c */
[----:B------:R1:W2:Y:S07]  /*4750*/  MUFU.EX2 R139, R8 ;  /* 0x00000008008b7308 */ /* 0x0002ae0000000800 */
[----:B------:R-:W-:Y:S01]  /*4760*/  HMMA.16816.F32 R144, R4, R38, R88 ;  /* 0x000000260490723c */ /* 0x000fe20000001858 */
[----:B-1----:R-:W-:Y:S01]  /*4770*/  FFMA.FTZ R8, R184, c[0x0][0x23c], -R13 ;  /* 0x00008f00b8087a23 */ /* 0x002fe2000001080d */
[----:B------:R-:W-:-:S03]  /*4780*/  MOV R184, R138 ;  /* 0x0000008a00b87202 */ /* 0x000fc60000000f00 */
[----:B------:R1:W-:Y:S02]  /*4790*/  MUFU.EX2 R138, R8 ;  /* 0x00000008008a7308 */ /* 0x0003e40000000800 */
[----:B-1----:R-:W-:Y:S01]  /*47a0*/  FFMA.FTZ R8, R185, c[0x0][0x23c], -R13 ;  /* 0x00008f00b9087a23 */ /* 0x002fe2000001080d */
[----:B------:R-:W-:Y:S02]  /*47b0*/  MOV R185, R129 ;  /* 0x0000008100b97202 */ /* 0x000fe40000000f00 */
[----:B------:R-:W-:-:S03]  /*47c0*/  MOV R129, R78 ;  /* 0x0000004e00817202 */ /* 0x000fc60000000f00 */
[----:B------:R1:W3:Y:S01]  /*47d0*/  MUFU.EX2 R137, R8 ;  /* 0x0000000800897308 */ /* 0x0002e20000000800 */
[C---:B------:R-:W-:Y:S08]  /*47e0*/  HMMA.16816.F32 R76, R4.reuse, R18, R104 ;  /* 0x00000012044c723c */ /* 0x040ff00000001868 */
[----:B------:R-:W-:Y:S01]  /*47f0*/  HMMA.16816.F32 R104, R4, R30, R96 ;  /* 0x0000001e0468723c */ /* 0x000fe20000001860 */
[----:B------:R-:W-:Y:S01]  /*4800*/  LDSM.16.MT88.4 R96, [R216+0xac00] ;  /* 0x00ac0000d860783b */ /* 0x000fe20000004200 */
[----:B-1----:R-:W-:Y:S01]  /*4810*/  FFMA.FTZ R8, R188, c[0x0][0x23c], -R12 ;  /* 0x00008f00bc087a23 */ /* 0x002fe2000001080c */
[----:B------:R-:W-:Y:S01]  /*4820*/  MOV R188, R10 ;  /* 0x0000000a00bc7202 */ /* 0x000fe20000000f00 */
[----:B------:R-:W-:Y:S01]  /*4830*/  IMAD.MOV.U32 R10, RZ, RZ, R11 ;  /* 0x000000ffff0a7224 */ /* 0x000fe200078e000b */
[----:B------:R-:W-:-:S02]  /*4840*/  MOV R11, R133 ;  /* 0x00000085000b7202 */ /* 0x000fc40000000f00 */
[----:B------:R1:W-:Y:S01]  /*4850*/  MUFU.EX2 R133, R8 ;  /* 0x0000000800857308 */ /* 0x0003e20000000800 */
[----:B------:R-:W-:Y:S02]  /*4860*/  F2FP.PACK_AB R4, R206, R207 ;  /* 0x000000cfce04723e */ /* 0x000fe400000000ff */
[----:B--2---:R-:W-:Y:S02]  /*4870*/  F2FP.PACK_AB R5, R139, R186 ;  /* 0x000000ba8b05723e */ /* 0x004fe400000000ff */
[----:B------:R-:W-:Y:S02]  /*4880*/  F2FP.PACK_AB R6, R204, R205 ;  /* 0x000000cdcc06723e */ /* 0x000fe400000000ff */
[----:B---3--:R-:W-:-:S07]  /*4890*/  F2FP.PACK_AB R7, R137, R138 ;  /* 0x0000008a8907723e */ /* 0x008fce00000000ff */
[----:B------:R-:W-:Y:S01]  /*48a0*/  HMMA.16816.F32 R160, R4, R24, R84 ;  /* 0x0000001804a0723c */ /* 0x000fe20000001854 */
[----:B-1----:R-:W-:Y:S01]  /*48b0*/  FFMA.FTZ R8, R189, c[0x0][0x23c], -R12 ;  /* 0x00008f00bd087a23 */ /* 0x002fe2000001080c */
[----:B------:R-:W-:-:S03]  /*48c0*/  MOV R189, R132 ;  /* 0x0000008400bd7202 */ /* 0x000fc60000000f00 */
[----:B------:R1:W2:Y:S03]  /*48d0*/  MUFU.EX2 R132, R8 ;  /* 0x0000000800847308 */ /* 0x0002a60000000800 */
[C---:B------:R-:W-:Y:S08]  /*48e0*/  HMMA.16816.F32 R84, R4.reuse, R20, R72 ;  /* 0x000000140454723c */ /* 0x040ff00000001848 */
[----:B------:R-:W-:Y:S01]  /*48f0*/  HMMA.16816.F32 R52, R4, R18, R52 ;  /* 0x000000120434723c */ /* 0x000fe20000001834 */
[----:B-1----:R-:W-:Y:S01]  /*4900*/  FFMA.FTZ R8, R190, c[0x0][0x23c], -R12 ;  /* 0x00008f00be087a23 */ /* 0x002fe2000001080c */
[----:B------:R-:W-:-:S06]  /*4910*/  MOV R190, R165 ;  /* 0x000000a500be7202 */ /* 0x000fcc0000000f00 */
[C---:B------:R-:W-:Y:S01]  /*4920*/  HMMA.16816.F32 R56, R4.reuse, R34, R56 ;  /* 0x000000220438723c */ /* 0x040fe20000001838 */
[----:B------:R1:W-:Y:S06]  /*4930*/  MUFU.EX2 R21, R8 ;  /* 0x0000000800157308 */ /* 0x0003ec0000000800 */
[----:B------:R-:W-:Y:S01]  /*4940*/  IMAD.MOV.U32 R35, RZ, RZ, R234 ;  /* 0x000000ffff237224 */ /* 0x000fe200078e00ea */
[----:B------:R-:W-:Y:S01]  /*4950*/  HMMA.16816.F32 R60, R4, R26, R60 ;  /* 0x0000001a043c723c */ /* 0x000fe2000000183c */
[----:B------:R-:W-:-:S07]  /*4960*/  MOV R34, R232 ;  /* 0x000000e800227202 */ /* 0x000fce0000000f00 */
[----:B------:R-:W-:Y:S01]  /*4970*/  HMMA.16816.F32 R24, R4, R16, R80 ;  /* 0x000000100418723c */ /* 0x000fe20000001850 */
[----:B------:R-:W3:Y:S01]  /*4980*/  LDSM.16.MT88.4 R80, [R218+0x9c00] ;  /* 0x009c0000da50783b */ /* 0x000ee20000004200 */
[----:B-1----:R-:W-:Y:S01]  /*4990*/  FFMA.FTZ R8, R191, c[0x0][0x23c], -R12 ;  /* 0x00008f00bf087a23 */ /* 0x002fe2000001080c */
[----:B------:R-:W-:-:S03]  /*49a0*/  MOV R191, R233 ;  /* 0x000000e900bf7202 */ /* 0x000fc60000000f00 */
[----:B------:R1:W4:Y:S02]  /*49b0*/  MUFU.EX2 R233, R8 ;  /* 0x0000000800e97308 */ /* 0x0003240000000800 */
[C---:B------:R-:W-:Y:S07]  /*49c0*/  HMMA.16816.F32 R64, R4.reuse, R32, R64 ;  /* 0x000000200440723c */ /* 0x040fee0000001840 */
[----:B------:R-:W-:Y:S01]  /*49d0*/  IMAD.MOV.U32 R33, RZ, RZ, R166 ;  /* 0x000000ffff217224 */ /* 0x000fe200078e00a6 */
[----:B------:R-:W-:Y:S01]  /*49e0*/  MOV R32, R167 ;  /* 0x000000a700207202 */ /* 0x000fe20000000f00 */
[----:B------:R-:W-:Y:S04]  /*49f0*/  HMMA.16816.F32 R48, R4, R22, R48 ;  /* 0x000000160430723c */ /* 0x000fe80000001830 */
[----:B------:R-:W-:-:S02]  /*4a00*/  FADD.FTZ R9, R9, R32 ;  /* 0x0000002009097221 */ /* 0x000fc40000010000 */
[----:B-1----:R-:W-:Y:S01]  /*4a10*/  FFMA.FTZ R8, R192, c[0x0][0x23c], -R2 ;  /* 0x00008f00c0087a23 */ /* 0x002fe20000010802 */
[----:B------:R-:W-:Y:S01]  /*4a20*/  MOV R192, R164 ;  /* 0x000000a400c07202 */ /* 0x000fe20000000f00 */
[C---:B------:R-:W-:Y:S01]  /*4a30*/  HMMA.16816.F32 R156, R4.reuse, R28, R68 ;  /* 0x0000001c049c723c */ /* 0x040fe20000001844 */
[----:B------:R-:W-:Y:S01]  /*4a40*/  MOV R22, R123 ;  /* 0x0000007b00167202 */ /* 0x000fe20000000f00 */
[----:B------:R1:W-:Y:S01]  /*4a50*/  MUFU.EX2 R20, R8 ;  /* 0x0000000800147308 */ /* 0x0003e20000000800 */
[----:B------:R-:W-:Y:S02]  /*4a60*/  IMAD.MOV.U32 R23, RZ, RZ, R122 ;  /* 0x000000ffff177224 */ /* 0x000fe400078e007a */
[----:B------:R-:W-:Y:S02]  /*4a70*/  LDSM.16.MT88.4 R120, [R216+0xbc00] ;  /* 0x00bc0000d878783b */ /* 0x000fe40000004200 */
[----:B------:R-:W-:Y:S01]  /*4a80*/  IMAD.MOV.U32 R29, RZ, RZ, R128 ;  /* 0x000000ffff1d7224 */ /* 0x000fe200078e0080 */
[----:B------:R-:W-:Y:S01]  /*4a90*/  HMMA.16816.F32 R44, R4, R30, R44 ;  /* 0x0000001e042c723c */ /* 0x000fe2000000182c */
[----:B------:R-:W-:-:S02]  /*4aa0*/  MOV R28, R129 ;  /* 0x00000081001c7202 */ /* 0x000fc40000000f00 */
[----:B--2---:R-:W-:-:S04]  /*4ab0*/  F2FP.PACK_AB R128, R132, R133 ;  /* 0x000000858480723e */ /* 0x004fc800000000ff */
[----:B------:R-:W-:Y:S01]  /*4ac0*/  IMAD.MOV.U32 R31, RZ, RZ, R130 ;  /* 0x000000ffff1f7224 */ /* 0x000fe200078e0082 */
[C---:B------:R-:W-:Y:S01]  /*4ad0*/  HMMA.16816.F32 R164, R4.reuse, R36, R180 ;  /* 0x0000002404a4723c */ /* 0x040fe200000018b4 */
[----:B------:R-:W-:Y:S01]  /*4ae0*/  MOV R30, R131 ;  /* 0x00000083001e7202 */ /* 0x000fe20000000f00 */
[--C-:B-1----:R-:W-:Y:S01]  /*4af0*/  FFMA.FTZ R8, R194, c[0x0][0x23c], -R2.reuse ;  /* 0x00008f00c2087a23 */ /* 0x102fe20000010802 */
[----:B------:R-:W-:Y:S01]  /*4b00*/  MOV R194, R10 ;  /* 0x0000000a00c27202 */ /* 0x000fe20000000f00 */
[----:B------:R-:W-:Y:S01]  /*4b10*/  FADD.FTZ R9, R31, R9 ;  /* 0x000000091f097221 */ /* 0x000fe20000010000 */
[----:B----4-:R-:W-:Y:S01]  /*4b20*/  F2FP.PACK_AB R130, R233, R21 ;  /* 0x00000015e982723e */ /* 0x010fe200000000ff */
[----:B------:R1:W2:Y:S02]  /*4b30*/  MUFU.EX2 R19, R8 ;  /* 0x0000000800137308 */ /* 0x0002a40000000800 */
[----:B------:R-:W-:Y:S01]  /*4b40*/  HMMA.16816.F32 R40, R4, R38, R40 ;  /* 0x000000260428723c */ /* 0x000fe20000001828 */
[----:B------:R-:W4:Y:S01]  /*4b50*/  LDSM.16.MT88.4 R4, [R218+0xbc00] ;  /* 0x00bc0000da04783b */ /* 0x000f220000004200 */
[--C-:B-1----:R-:W-:Y:S01]  /*4b60*/  FFMA.FTZ R8, R193, c[0x0][0x23c], -R2.reuse ;  /* 0x00008f00c1087a23 */ /* 0x102fe20000010802 */
[----:B------:R-:W-:Y:S01]  /*4b70*/  MOV R193, R11 ;  /* 0x0000000b00c17202 */ /* 0x000fe20000000f00 */
[----:B------:R-:W-:Y:S01]  /*4b80*/  FFMA.FTZ R2, R195, c[0x0][0x23c], -R2 ;  /* 0x00008f00c3027a23 */ /* 0x000fe20000010802 */
[----:B------:R-:W-:Y:S01]  /*4b90*/  MOV R195, R14 ;  /* 0x0000000e00c37202 */ /* 0x000fe20000000f00 */
[----:B------:R1:W-:Y:S01]  /*4ba0*/  MUFU.EX2 R18, R8 ;  /* 0x0000000800127308 */ /* 0x0003e20000000800 */
[----:B--2---:R-:W-:-:S07]  /*4bb0*/  F2FP.PACK_AB R129, R19, R20 ;  /* 0x000000141381723e */ /* 0x004fce00000000ff */
[----:B------:R2:W5:Y:S01]  /*4bc0*/  MUFU.EX2 R234, R2 ;  /* 0x0000000200ea7308 */ /* 0x0005620000000800 */
[----:B-1----:R-:W-:Y:S01]  /*4bd0*/  MOV R8, R15 ;  /* 0x0000000f00087202 */ /* 0x002fe20000000f00 */
[----:B--2---:R-:W-:Y:S01]  /*4be0*/  FFMA.FTZ R2, R197, c[0x0][0x23c], -R0 ;  /* 0x00008f00c5027a23 */ /* 0x004fe20000010800 */
[----:B-----5:R-:W-:-:S05]  /*4bf0*/  F2FP.PACK_AB R131, R234, R18 ;  /* 0x00000012ea83723e */ /* 0x020fca00000000ff */
[----:B------:R1:W-:Y:S02]  /*4c00*/  MUFU.EX2 R17, R2 ;  /* 0x0000000200117308 */ /* 0x0003e40000000800 */
[C---:B---3--:R-:W-:Y:S08]  /*4c10*/  HMMA.16816.F32 R72, R128.reuse, R80, R168 ;  /* 0x000000508048723c */ /* 0x048ff000000018a8 */
[----:B------:R-:W-:Y:S01]  /*4c20*/  HMMA.16816.F32 R92, R128, R98, R100 ;  /* 0x00000062805c723c */ /* 0x000fe20000001864 */
[----:B-1----:R-:W-:-:S04]  /*4c30*/  FFMA.FTZ R2, R196, c[0x0][0x23c], -R0 ;  /* 0x00008f00c4027a23 */ /* 0x002fc80000010800 */
[----:B------:R1:W2:Y:S03]  /*4c40*/  MUFU.EX2 R16, R2 ;  /* 0x0000000200107308 */ /* 0x0002a60000000800 */
[C---:B------:R-:W-:Y:S08]  /*4c50*/  HMMA.16816.F32 R100, R128.reuse, R108, R124 ;  /* 0x0000006c8064723c */ /* 0x040ff0000000187c */
[----:B----4-:R-:W-:Y:S01]  /*4c60*/  HMMA.16816.F32 R124, R128, R4, R176 ;  /* 0x00000004807c723c */ /* 0x010fe200000018b0 */
[--C-:B-1----:R-:W-:Y:S01]  /*4c70*/  FFMA.FTZ R2, R198, c[0x0][0x23c], -R0.reuse ;  /* 0x00008f00c6027a23 */ /* 0x102fe20000010800 */
[----:B--2---:R-:W-:Y:S01]  /*4c80*/  F2FP.PACK_AB R168, R16, R17 ;  /* 0x0000001110a8723e */ /* 0x004fe200000000ff */
[----:B------:R-:W-:-:S05]  /*4c90*/  FFMA.FTZ R0, R199, c[0x0][0x23c], -R0 ;  /* 0x00008f00c7007a23 */ /* 0x000fca0000010800 */
[C---:B------:R-:W-:Y:S01]  /*4ca0*/  HMMA.16816.F32 R140, R128.reuse, R152, R140 ;  /* 0x00000098808c723c */ /* 0x040fe2000000188c */
[----:B------:R1:W-:Y:S07]  /*4cb0*/  MUFU.EX2 R15, R2 ;  /* 0x00000002000f7308 */ /* 0x0003ee0000000800 */
[C---:B------:R-:W-:Y:S01]  /*4cc0*/  HMMA.16816.F32 R148, R128.reuse, R154, R148 ;  /* 0x0000009a8094723c */ /* 0x040fe20000001894 */
[----:B------:R2:W3:Y:S07]  /*4cd0*/  MUFU.EX2 R14, R0 ;  /* 0x00000000000e7308 */ /* 0x0004ee0000000800 */
[----:B------:R-:W-:Y:S01]  /*4ce0*/  HMMA.16816.F32 R76, R128, R82, R76 ;  /* 0x00000052804c723c */ /* 0x000fe2000000184c */
[----:B-1----:R-:W-:-:S04]  /*4cf0*/  FADD.FTZ R2, R35, R34 ;  /* 0x0000002223027221 */ /* 0x002fc80000010000 */
[----:B------:R-:W-:-:S03]  /*4d00*/  FADD.FTZ R2, R192, R2 ;  /* 0x00000002c0027221 */ /* 0x000fc60000010000 */
[C---:B------:R-:W-:Y:S01]  /*4d10*/  HMMA.16816.F32 R88, R128.reuse, R96, R172 ;  /* 0x000000608058723c */ /* 0x040fe200000018ac */
[----:B--2---:R-:W-:Y:S01]  /*4d20*/  FFMA.FTZ R0, R201, c[0x0][0x23c], -R13 ;  /* 0x00008f00c9007a23 */ /* 0x004fe2000001080d */
[----:B---3--:R-:W-:Y:S01]  /*4d30*/  F2FP.PACK_AB R170, R14, R15 ;  /* 0x0000000f0eaa723e */ /* 0x008fe200000000ff */
[----:B------:R-:W-:Y:S02]  /*4d40*/  FADD.FTZ R2, R28, R2 ;  /* 0x000000021c027221 */ /* 0x000fe40000010000 */
[----:B------:R1:W-:Y:S02]  /*4d50*/  MUFU.EX2 R12, R0 ;  /* 0x00000000000c7308 */ /* 0x0003e40000000800 */
[----:B------:R-:W-:Y:S01]  /*4d60*/  FADD.FTZ R2, R226, R2 ;  /* 0x00000002e2027221 */ /* 0x000fe20000010000 */
[----:B------:R-:W-:Y:S03]  /*4d70*/  HMMA.16816.F32 R104, R128, R110, R104 ;  /* 0x0000006e8068723c */ /* 0x000fe60000001868 */
[----:B------:R-:W-:-:S05]  /*4d80*/  FADD.FTZ R2, R227, R2 ;  /* 0x00000002e3027221 */ /* 0x000fca0000010000 */
[----:B------:R-:W-:Y:S01]  /*4d90*/  HMMA.16816.F32 R112, R128, R120, R112 ;  /* 0x000000788070723c */ /* 0x000fe20000001870 */
[----:B-1----:R-:W-:-:S07]  /*4da0*/  FFMA.FTZ R0, R203, c[0x0][0x23c], -R13 ;  /* 0x00008f00cb007a23 */ /* 0x002fce000001080d */
[C---:B------:R-:W-:Y:S01]  /*4db0*/  HMMA.16816.F32 R116, R128.reuse, R122, R116 ;  /* 0x0000007a8074723c */ /* 0x040fe20000001874 */
[----:B------:R1:W2:Y:S07]  /*4dc0*/  MUFU.EX2 R11, R0 ;  /* 0x00000000000b7308 */ /* 0x0002ae0000000800 */
[----:B------:R-:W-:Y:S01]  /*4dd0*/  HMMA.16816.F32 R128, R128, R6, R144 ;  /* 0x000000068080723c */ /* 0x000fe20000001890 */
[----:B-1----:R-:W-:Y:S01]  /*4de0*/  FFMA.FTZ R0, R200, c[0x0][0x23c], -R13 ;  /* 0x00008f00c8007a23 */ /* 0x002fe2000001080d */
[----:B--2---:R-:W-:-:S03]  /*4df0*/  F2FP.PACK_AB R169, R11, R12 ;  /* 0x0000000c0ba9723e */ /* 0x004fc600000000ff */
[----:B------:R1:W-:Y:S02]  /*4e00*/  MUFU.EX2 R10, R0 ;  /* 0x00000000000a7308 */ /* 0x0003e40000000800 */
[----:B-1----:R-:W-:-:S06]  /*4e10*/  FFMA.FTZ R0, R202, c[0x0][0x23c], -R13 ;  /* 0x00008f00ca007a23 */ /* 0x002fcc000001080d */
[----:B------:R1:W2:Y:S02]  /*4e20*/  MUFU.EX2 R232, R0 ;  /* 0x0000000000e87308 */ /* 0x0002a40000000800 */
[----:B-1----:R-:W-:Y:S01]  /*4e30*/  FADD.FTZ R0, R8, R195 ;  /* 0x000000c308007221 */ /* 0x002fe20000010000 */
[----:B--2---:R-:W-:Y:S01]  /*4e40*/  F2FP.PACK_AB R171, R232, R10 ;  /* 0x0000000ae8ab723e */ /* 0x004fe200000000ff */
[----:B------:R-:W-:Y:S02]  /*4e50*/  FADD.FTZ R8, R194, R193 ;  /* 0x000000c1c2087221 */ /* 0x000fe40000010000 */
[----:B------:R-:W-:Y:S02]  /*4e60*/  FADD.FTZ R0, R33, R0 ;  /* 0x0000000021007221 */ /* 0x000fe40000010000 */
[----:B------:R-:W-:Y:S02]  /*4e70*/  FADD.FTZ R8, R30, R8 ;  /* 0x000000081e087221 */ /* 0x000fe40000010000 */
[----:B------:R-:W-:Y:S01]  /*4e80*/  FADD.FTZ R0, R191, R0 ;  /* 0x00000000bf007221 */ /* 0x000fe20000010000 */
[----:B------:R-:W-:Y:S03]  /*4e90*/  HMMA.16816.F32 R164, R168, R4, R164 ;  /* 0x00000004a8a4723c */ /* 0x000fe600000018a4 */
[----:B------:R-:W-:-:S04]  /*4ea0*/  FADD.FTZ R0, R230, R0 ;  /* 0x00000000e6007221 */ /* 0x000fc80000010000 */
        /* <DEDUP_REMOVED lines=55> */
[----:B------:R-:W-:Y:S02]  /*5220*/  FADD.FTZ R232, R232, R4 ;  /* 0x00000004e8e87221 */ /* 0x000fe40000010000 */
[----:B------:R-:W-:Y:S02]  /*5230*/  FADD.FTZ R233, R233, R2 ;  /* 0x00000002e9e97221 */ /* 0x000fe40000010000 */
[----:B------:R-:W-:Y:S01]  /*5240*/  FADD.FTZ R234, R234, R0 ;  /* 0x00000000eaea7221 */ /* 0x000fe20000010000 */
[----:B------:R-:W-:Y:S05]  /*5250*/  @!P5 BRA `(.L_x_59) ;  /* 0x000032900000d947 */ /* 0x000fea0003800000 */
[----:B------:R-:W-:Y:S01]  /*5260*/  LEA.HI.SX32 R223, R223, 0xfffffffe, 0x1a ;  /* 0xfffffffedfdf7811 */ /* 0x000fe200078fd2ff */
[----:B------:R-:W-:Y:S01]  /*5270*/  IMAD.MOV.U32 R137, RZ, RZ, R135 ;  /* 0x000000ffff897224 */ /* 0x000fe200078e0087 */
[----:B------:R-:W-:Y:S01]  /*5280*/  MOV R139, R3 ;  /* 0x00000003008b7202 */ /* 0x000fe20000000f00 */
[----:B------:R-:W-:Y:S01]  /*5290*/  IMAD.MOV.U32 R132, RZ, RZ, R136 ;  /* 0x000000ffff847224 */ /* 0x000fe200078e0088 */
[----:B------:R-:W-:Y:S01]  /*52a0*/  ISETP.GE.AND P4, PT, R236, c[0x0][0x220], PT ;  /* 0x00008800ec007a0c */ /* 0x000fe20003f86270 */
[----:B------:R-:W-:Y:S01]  /*52b0*/  IMAD.MOV.U32 R138, RZ, RZ, R134 ;  /* 0x000000ffff8a7224 */ /* 0x000fe200078e0086 */
[----:B------:R-:W-:-:S02]  /*52c0*/  ISETP.GE.AND P3, PT, R249, c[0x0][0x220], PT ;  /* 0x00008800f9007a0c */ /* 0x000fc40003f66270 */
[----:B------:R-:W-:Y:S02]  /*52d0*/  ISETP.GE.AND P2, PT, R250, c[0x0][0x220], PT ;  /* 0x00008800fa007a0c */ /* 0x000fe40003f46270 */
[----:B------:R-:W-:Y:S01]  /*52e0*/  MOV R252, c[0x0][0x1a0] ;  /* 0x0000680000fc7a02 */ /* 0x000fe20000000f00 */
[----:B------:R-:W-:Y:S05]  /*52f0*/  BRA `(.L_x_60) ;  /* 0x0000038000007947 */ /* 0x000fea0003800000 */
.L_x_62:
[----:B------:R1:W-:Y:S01]  /*5300*/  @P4 STS [R222+0x6000], RZ ;  /* 0x006000ffde004388 */ /* 0x0003e20000000800 */
[----:B------:R-:W-:Y:S03]  /*5310*/  IADD3 R0, R223, -0x1, RZ ;  /* 0xffffffffdf007810 */ /* 0x000fe60007ffe0ff */
[----:B------:R1:W-:Y:S01]  /*5320*/  @P4 STS [R222+0x6004], RZ ;  /* 0x006004ffde004388 */ /* 0x0003e20000000800 */
[----:B------:R-:W-:Y:S01]  /*5330*/  SHF.R.S32.HI R133, RZ, 0x1f, R0 ;  /* 0x0000001fff857819 */ /* 0x000fe20000011400 */
[C---:B------:R-:W-:Y:S02]  /*5340*/  IMAD.WIDE.U32 R2, R0.reuse, c[0x0][0x198], RZ ;  /* 0x0000660000027a25 */ /* 0x040fe400078e00ff */
[----:B------:R1:W-:Y:S02]  /*5350*/  @P4 STS.64 [R222+0x6008], RZ ;  /* 0x006008ffde004388 */ /* 0x0003e40000000a00 */
[----:B------:R-:W-:Y:S04]  /*5360*/  IMAD R133, R133, c[0x0][0x198], RZ ;  /* 0x0000660085857a24 */ /* 0x000fe800078e02ff */
[----:B------:R-:W-:Y:S01]  /*5370*/  IMAD R133, R0, c[0x0][0x19c], R133 ;  /* 0x0000670000857a24 */ /* 0x000fe200078e0285 */
[----:B------:R-:W-:Y:S03]  /*5380*/  LEA R0, P1, R2, R242, 0x6 ;  /* 0x000000f202007211 */ /* 0x000fe600078230ff */
[----:B------:R-:W-:Y:S01]  /*5390*/  IMAD.IADD R3, R3, 0x1, R133 ;  /* 0x0000000103037824 */ /* 0x000fe200078e0285 */
[C---:B------:R-:W-:Y:S02]  /*53a0*/  @!P4 LEA R180, P0, R0.reuse, c[0x0][0x168], 0x1 ;  /* 0x00005a0000b4ca11 */ /* 0x040fe400078008ff */
[----:B------:R-:W-:Y:S02]  /*53b0*/  @!P3 LEA R176, P6, R0, c[0x0][0x168], 0x1 ;  /* 0x00005a0000b0ba11 */ /* 0x000fe400078c08ff */
[----:B------:R-:W-:Y:S02]  /*53c0*/  LEA.HI.X R3, R2, R239, R3, 0x6, P1 ;  /* 0x000000ef02037211 */ /* 0x000fe400008f3403 */
[C---:B------:R-:W-:Y:S02]  /*53d0*/  IADD3 R2, P1, R0.reuse, UR9, RZ ;  /* 0x0000000900027c10 */ /* 0x040fe4000ff3e0ff */
[C-C-:B------:R-:W-:Y:S02]  /*53e0*/  @!P4 LEA.HI.X R181, R0.reuse, c[0x0][0x16c], R3.reuse, 0x1, P0 ;  /* 0x00005b0000b5ca11 */ /* 0x140fe400000f0c03 */
[C-C-:B------:R-:W-:Y:S02]  /*53f0*/  @!P3 LEA.HI.X R177, R0.reuse, c[0x0][0x16c], R3.reuse, 0x1, P6 ;  /* 0x00005b0000b1ba11 */ /* 0x140fe400030f0c03 */
[----:B------:R-:W-:Y:S01]  /*5400*/  @!P2 LEA R174, P0, R0, c[0x0][0x168], 0x1 ;  /* 0x00005a0000aeaa11 */ /* 0x000fe200078008ff */
[----:B------:R-:W-:Y:S01]  /*5410*/  @!PT LDS RZ, [RZ] ;  /* 0x00000000fffff984 */ /* 0x000fe20000000800 */
[----:B------:R-:W-:Y:S01]  /*5420*/  @!PT LDS RZ, [RZ] ;  /* 0x00000000fffff984 */ /* 0x000fe20000000800 */
[----:B------:R-:W-:Y:S01]  /*5430*/  @!PT LDS RZ, [RZ] ;  /* 0x00000000fffff984 */ /* 0x000fe20000000800 */
[----:B------:R1:W-:Y:S01]  /*5440*/  @!P4 LDGSTS.E.BYPASS.LTC128B.128 [R222+0x6000], [R180.64] ;  /* 0x06000000b4decfae */ /* 0x0003e2000b901d4a */
[----:B------:R-:W-:Y:S02]  /*5450*/  @!P4 LEA R178, P6, R2, c[0x0][0x168], 0x1 ;  /* 0x00005a0002b2ca11 */ /* 0x000fe400078c08ff */
[----:B------:R-:W-:Y:S01]  /*5460*/  @!P2 LEA.HI.X R175, R0, c[0x0][0x16c], R3, 0x1, P0 ;  /* 0x00005b0000afaa11 */ /* 0x000fe200000f0c03 */
[----:B------:R1:W-:Y:S01]  /*5470*/  @P3 STS.128 [R222+0x7000], RZ ;  /* 0x007000ffde003388 */ /* 0x0003e20000000c00 */
[C---:B------:R-:W-:Y:S02]  /*5480*/  @!P2 LEA R134, P0, R2.reuse, c[0x0][0x168], 0x1 ;  /* 0x00005a000286aa11 */ /* 0x040fe400078008ff */
[----:B------:R-:W-:Y:S01]  /*5490*/  IADD3.X R3, R3, UR5, RZ, P1, !PT ;  /* 0x0000000503037c10 */ /* 0x000fe20008ffe4ff */
[----:B------:R-:W-:Y:S01]  /*54a0*/  @!PT LDS RZ, [RZ] ;  /* 0x00000000fffff984 */ /* 0x000fe20000000800 */
[----:B------:R-:W-:Y:S01]  /*54b0*/  @!PT LDS RZ, [RZ] ;  /* 0x00000000fffff984 */ /* 0x000fe20000000800 */
[----:B------:R-:W-:Y:S01]  /*54c0*/  @!PT LDS RZ, [RZ] ;  /* 0x00000000fffff984 */ /* 0x000fe20000000800 */
[----:B------:R1:W-:Y:S01]  /*54d0*/  @!P3 LDGSTS.E.BYPASS.LTC128B.128 [R222+0x7000], [R176.64+0x40] ;  /* 0x07000040b0debfae */ /* 0x0003e2000b901d4a */
[C---:B------:R-:W-:Y:S02]  /*54e0*/  @!P3 LEA R172, P1, R2.reuse, c[0x0][0x168], 0x1 ;  /* 0x00005a0002acba11 */ /* 0x040fe400078208ff */
[C-C-:B------:R-:W-:Y:S01]  /*54f0*/  @!P4 LEA.HI.X R179, R2.reuse, c[0x0][0x16c], R3.reuse, 0x1, P6 ;  /* 0x00005b0002b3ca11 */ /* 0x140fe200030f0c03 */
[----:B------:R1:W-:Y:S01]  /*5500*/  @P2 STS.128 [R222+0x8000], RZ ;  /* 0x008000ffde002388 */ /* 0x0003e20000000c00 */
[C-C-:B------:R-:W-:Y:S02]  /*5510*/  @!P3 LEA.HI.X R173, R2.reuse, c[0x0][0x16c], R3.reuse, 0x1, P1 ;  /* 0x00005b0002adba11 */ /* 0x140fe400008f0c03 */
[----:B------:R-:W-:Y:S01]  /*5520*/  @!P2 LEA.HI.X R135, R2, c[0x0][0x16c], R3, 0x1, P0 ;  /* 0x00005b000287aa11 */ /* 0x000fe200000f0c03 */
        /* <DEDUP_REMOVED lines=18> */
[----:B------:R1:W-:Y:S04]  /*5650*/  @!P2 LDGSTS.E.BYPASS.LTC128B.128 [R222+0x8800], [R134.64+0x80] ;  /* 0x0880008086deafae */ /* 0x0003e8000b901d4a */
[----:B------:R-:W0:Y:S01]  /*5660*/  LDGDEPBAR ;  /* 0x00000000000079af */ /* 0x000e220000000000 */
[----:B------:R-:W-:-:S05]  /*5670*/  BRA `(.L_x_61) ;  /* 0x00000c1000007947 */ /* 0x000fca0003800000 */
.L_x_60:
[----:B------:R-:W-:Y:S04]  /*5680*/  DEPBAR.LE SB0, 0x0 ;  /* 0x000080000000791a */ /* 0x000fe80000000000 */
[----:B------:R-:W-:Y:S01]  /*5690*/  BAR.SYNC.DEFER_BLOCKING 0x0 ;  /* 0x0000000000007b1d */ /* 0x000fe20000010000 */
[----:B------:R-:W-:Y:S01]  /*56a0*/  SHF.R.S32.HI R0, RZ, 0x1f, R223 ;  /* 0x0000001fff007819 */ /* 0x000fe200000114df */
[C---:B------:R-:W-:Y:S04]  /*56b0*/  IMAD.WIDE.U32 R4, R223.reuse, c[0x0][0x1a0], RZ ;  /* 0x00006800df047a25 */ /* 0x040fe800078e00ff */
[----:B------:R-:W-:Y:S02]  /*56c0*/  IMAD R0, R0, c[0x0][0x1a0], RZ ;  /* 0x0000680000007a24 */ /* 0x000fe400078e02ff */
[----:B------:R-:W-:Y:S02]  /*56d0*/  IMAD.MOV.U32 R6, RZ, RZ, c[0x0][0x1a4] ;  /* 0x00006900ff067624 */ /* 0x000fe400078e00ff */
[----:B------:R-:W-:Y:S01]  /*56e0*/  IMAD R2, R223, c[0x0][0x1a4], R0 ;  /* 0x00006900df027a24 */ /* 0x000fe200078e0200 */
[----:B------:R-:W-:Y:S03]  /*56f0*/  LEA R0, P0, R4, R240, 0x6 ;  /* 0x000000f004007211 */ /* 0x000fe600078030ff */
[----:B------:R-:W-:Y:S01]  /*5700*/  IMAD.IADD R3, R5, 0x1, R2 ;  /* 0x0000000105037824 */ /* 0x000fe200078e0202 */
[C---:B------:R-:W-:Y:S02]  /*5710*/  @!P4 LEA R16, P1, R0.reuse, c[0x0][0x170], 0x1 ;  /* 0x00005c000010ca11 */ /* 0x040fe400078208ff */
[----:B------:R-:W-:Y:S02]  /*5720*/  @!P2 LEA R10, P5, R0, c[0x0][0x170], 0x1 ;  /* 0x00005c00000aaa11 */ /* 0x000fe400078a08ff */
[----:B------:R-:W-:Y:S02]  /*5730*/  LEA.HI.X R3, R4, R235, R3, 0x6, P0 ;  /* 0x000000eb04037211 */ /* 0x000fe400000f3403 */
[C---:B------:R-:W-:Y:S02]  /*5740*/  @!P3 LEA R12, P0, R0.reuse, c[0x0][0x170], 0x1 ;  /* 0x00005c00000cba11 */ /* 0x040fe400078008ff */
[C-C-:B------:R-:W-:Y:S01]  /*5750*/  @!P4 LEA.HI.X R17, R0.reuse, c[0x0][0x174], R3.reuse, 0x1, P1 ;  /* 0x00005d000011ca11 */ /* 0x140fe200008f0c03 */
[----:B------:R-:W-:Y:S01]  /*5760*/  @P4 STS [R222+0x9000], RZ ;  /* 0x009000ffde004388 */ /* 0x000fe20000000800 */
[C-C-:B------:R-:W-:Y:S02]  /*5770*/  @!P3 LEA.HI.X R13, R0.reuse, c[0x0][0x174], R3.reuse, 0x1, P0 ;  /* 0x00005d00000dba11 */ /* 0x140fe400000f0c03 */
[----:B------:R-:W-:Y:S02]  /*5780*/  @!P2 LEA.HI.X R11, R0, c[0x0][0x174], R3, 0x1, P5 ;  /* 0x00005d00000baa11 */ /* 0x000fe400028f0c03 */
[C---:B------:R-:W-:Y:S01]  /*5790*/  LEA R2, P6, R252.reuse, R0, 0x5 ;  /* 0x00000000fc027211 */ /* 0x040fe200078c28ff */
[----:B------:R-:W-:Y:S01]  /*57a0*/  @P4 STS [R222+0x9004], RZ ;  /* 0x009004ffde004388 */ /* 0x000fe20000000800 */
[----:B------:R-:W-:Y:S02]  /*57b0*/  ISETP.GT.AND P5, PT, R223, RZ, PT ;  /* 0x000000ffdf00720c */ /* 0x000fe40003fa4270 */
[----:B------:R-:W-:Y:S02]  /*57c0*/  LEA.HI.X R4, R252, R3, R6, 0x5, P6 ;  /* 0x00000003fc047211 */ /* 0x000fe400030f2c06 */
[C---:B------:R-:W-:Y:S01]  /*57d0*/  @!P4 LEA R14, P6, R2.reuse, c[0x0][0x170], 0x1 ;  /* 0x00005c00020eca11 */ /* 0x040fe200078c08ff */
[----:B------:R-:W-:Y:S01]  /*57e0*/  @P4 STS.64 [R222+0x9008], RZ ;  /* 0x009008ffde004388 */ /* 0x000fe20000000a00 */
[C---:B------:R-:W-:Y:S02]  /*57f0*/  @!P3 LEA R8, P1, R2.reuse, c[0x0][0x170], 0x1 ;  /* 0x00005c000208ba11 */ /* 0x040fe400078208ff */
[C-C-:B------:R-:W-:Y:S02]  /*5800*/  @!P4 LEA.HI.X R15, R2.reuse, c[0x0][0x174], R4.reuse, 0x1, P6 ;  /* 0x00005d00020fca11 */ /* 0x140fe400030f0c04 */
[C-C-:B------:R-:W-:Y:S01]  /*5810*/  @!P3 LEA.HI.X R9, R2.reuse, c[0x0][0x174], R4.reuse, 0x1, P1 ;  /* 0x00005d000209ba11 */ /* 0x140fe200008f0c04 */
[----:B------:R-:W-:Y:S01]  /*5820*/  @!PT LDS RZ, [RZ] ;  /* 0x00000000fffff984 */ /* 0x000fe20000000800 */
[----:B------:R-:W-:Y:S01]  /*5830*/  @!PT LDS RZ, [RZ] ;  /* 0x00000000fffff984 */ /* 0x000fe20000000800 */
[----:B------:R-:W-:Y:S01]  /*5840*/  @!PT LDS RZ, [RZ] ;  /* 0x00000000fffff984 */ /* 0x000fe20000000800 */
[----:B------:R1:W-:Y:S01]  /*5850*/  @!P4 LDGSTS.E.BYPASS.LTC128B.128 [R222+0x9000], [R16.64] ;  /* 0x0900000010decfae */ /* 0x0003e2000b901d4a */
[C---:B------:R-:W-:Y:S04]  /*5860*/  @!P2 LEA R6, P0, R2.reuse, c[0x0][0x170], 0x1 ;  /* 0x00005c000206aa11 */ /* 0x040fe800078008ff */
[----:B------:R-:W-:Y:S01]  /*5870*/  @!P2 LEA.HI.X R7, R2, c[0x0][0x174], R4, 0x1, P0 ;  /* 0x00005d000207aa11 */ /* 0x000fe200000f0c04 */
[----:B------:R-:W-:Y:S06]  /*5880*/  @P3 STS.128 [R222+0xa000], RZ ;  /* 0x00a000ffde003388 */ /* 0x000fec0000000c00 */
[----:B------:R-:W-:Y:S01]  /*5890*/  @!PT LDS RZ, [RZ] ;  /* 0x00000000fffff984 */ /* 0x000fe20000000800 */
[----:B------:R-:W-:Y:S01]  /*58a0*/  @!PT LDS RZ, [RZ] ;  /* 0x00000000fffff984 */ /* 0x000fe20000000800 */
[----:B------:R-:W-:Y:S01]  /*58b0*/  @!PT LDS RZ, [RZ] ;  /* 0x00000000fffff984 */ /* 0x000fe20000000800 */
[----:B------:R2:W-:Y:S06]  /*58c0*/  @!P3 LDGSTS.E.BYPASS.LTC128B.128 [R222+0xa000], [R12.64+0x40] ;  /* 0x0a0000400cdebfae */ /* 0x0005ec000b901d4a */
        /* <DEDUP_REMOVED lines=9> */
[----:B------:R2:W-:Y:S06]  /*5960*/  @!P4 LDGSTS.E.BYPASS.LTC128B.128 [R222+0x9800], [R14.64] ;  /* 0x098000000edecfae */ /* 0x0005ec000b901d4a */
        /* <DEDUP_REMOVED lines=10> */
[----:B------:R-:W-:Y:S06]  /*5a10*/  LDSM.16.M88.4 R64, [R220] ;  /* 0x00000000dc40783b */ /* 0x000fec0000000200 */
[----:B-1----:R-:W4:Y:S06]  /*5a20*/  LDSM.16.M88.4 R16, [R217+0x6000] ;  /* 0x00600000d910783b */ /* 0x002f2c0000000200 */
[----:B------:R-:W3:Y:S06]  /*5a30*/  LDSM.16.M88.4 R60, [R220+0x1000] ;  /* 0x00100000dc3c783b */ /* 0x000eec0000000200 */
[----:B------:R-:W1:Y:S06]  /*5a40*/  LDSM.16.M88.4 R32, [R217+0x6400] ;  /* 0x00640000d920783b */ /* 0x000e6c0000000200 */
[----:B------:R-:W0:Y:S06]  /*5a50*/  LDGDEPBAR ;  /* 0x00000000000079af */ /* 0x000e2c0000000000 */
[----:B------:R-:W5:Y:S06]  /*5a60*/  LDSM.16.M88.4 R48, [R217+0x6800] ;  /* 0x00680000d930783b */ /* 0x000f6c0000000200 */
[----:B------:R-:W1:Y:S06]  /*5a70*/  LDSM.16.M88.4 R172, [R217+0x6c00] ;  /* 0x006c0000d9ac783b */ /* 0x000e6c0000000200 */
[----:B------:R-:W-:Y:S01]  /*5a80*/  LDSM.16.M88.4 R176, [R221] ;  /* 0x00000000ddb0783b */ /* 0x000fe20000000200 */
[-C--:B----4-:R-:W-:Y:S05]  /*5a90*/  HMMA.16816.F32 R4, R64, R16.reuse, RZ ;  /* 0x000000104004723c */ /* 0x090fea00000018ff */
[----:B------:R-:W4:Y:S03]  /*5aa0*/  LDSM.16.M88.4 R180, [R219+0x6000] ;  /* 0x00600000dbb4783b */ /* 0x000f260000000200 */
[C---:B---3--:R-:W-:Y:S03]  /*5ab0*/  HMMA.16816.F32 R8, R60.reuse, R16, RZ ;  /* 0x000000103c08723c */ /* 0x048fe600000018ff */
[----:B------:R-:W3:Y:S06]  /*5ac0*/  LDSM.16.M88.4 R184, [R221+0x1000] ;  /* 0x00100000ddb8783b */ /* 0x000eec0000000200 */
[----:B------:R-:W3:Y:S01]  /*5ad0*/  LDSM.16.M88.4 R188, [R219+0x6400] ;  /* 0x00640000dbbc783b */ /* 0x000ee20000000200 */
[-C--:B--2---:R-:W-:Y:S05]  /*5ae0*/  HMMA.16816.F32 R12, R60, R18.reuse, RZ ;  /* 0x000000123c0c723c */ /* 0x084fea00000018ff */
[----:B------:R-:W2:Y:S03]  /*5af0*/  LDSM.16.M88.4 R192, [R219+0x6800] ;  /* 0x00680000dbc0783b */ /* 0x000ea60000000200 */
[C---:B------:R-:W-:Y:S03]  /*5b00*/  HMMA.16816.F32 R16, R64.reuse, R18, RZ ;  /* 0x000000124010723c */ /* 0x040fe600000018ff */
[----:B------:R-:W2:Y:S05]  /*5b10*/  LDSM.16.M88.4 R196, [R219+0x6c00] ;  /* 0x006c0000dbc4783b */ /* 0x000eaa0000000200 */
[-C--:B-1----:R-:W-:Y:S01]  /*5b20*/  HMMA.16816.F32 R20, R64, R32.reuse, RZ ;  /* 0x000000204014723c */ /* 0x082fe200000018ff */
[----:B------:R-:W-:Y:S06]  /*5b30*/  LDSM.16.M88.4 R200, [R217+0x7000] ;  /* 0x00700000d9c8783b */ /* 0x000fec0000000200 */
[----:B------:R-:W-:Y:S01]  /*5b40*/  LDSM.16.M88.4 R204, [R220+0x3000] ;  /* 0x00300000dccc783b */ /* 0x000fe20000000200 */
[C---:B------:R-:W-:Y:S05]  /*5b50*/  HMMA.16816.F32 R24, R60.reuse, R32, RZ ;  /* 0x000000203c18723c */ /* 0x040fea00000018ff */
[----:B------:R-:W-:Y:S03]  /*5b60*/  LDSM.16.M88.4 R208, [R219+0x7800] ;  /* 0x00780000dbd0783b */ /* 0x000fe60000000200 */
[-C--:B------:R-:W-:Y:S03]  /*5b70*/  HMMA.16816.F32 R28, R60, R34.reuse, RZ ;  /* 0x000000223c1c723c */ /* 0x080fe600000018ff */
[----:B------:R-:W-:Y:S05]  /*5b80*/  LDSM.16.M88.4 R212, [R219+0x7c00] ;  /* 0x007c0000dbd4783b */ /* 0x000fea0000000200 */
[C---:B------:R-:W-:Y:S08]  /*5b90*/  HMMA.16816.F32 R32, R64.reuse, R34, RZ ;  /* 0x000000224020723c */ /* 0x040ff000000018ff */
[-C--:B-----5:R-:W-:Y:S08]  /*5ba0*/  HMMA.16816.F32 R36, R64, R48.reuse, RZ ;  /* 0x000000304024723c */ /* 0x0a0ff000000018ff */
[C---:B------:R-:W-:Y:S08]  /*5bb0*/  HMMA.16816.F32 R40, R60.reuse, R48, RZ ;  /* 0x000000303c28723c */ /* 0x040ff000000018ff */
[-C--:B------:R-:W-:Y:S08]  /*5bc0*/  HMMA.16816.F32 R44, R60, R50.reuse, RZ ;  /* 0x000000323c2c723c */ /* 0x080ff000000018ff */
[C---:B------:R-:W-:Y:S08]  /*5bd0*/  HMMA.16816.F32 R48, R64.reuse, R50, RZ ;  /* 0x000000324030723c */ /* 0x040ff000000018ff */
[-C--:B------:R-:W-:Y:S08]  /*5be0*/  HMMA.16816.F32 R52, R64, R172.reuse, RZ ;  /* 0x000000ac4034723c */ /* 0x080ff000000018ff */
[C---:B------:R-:W-:Y:S08]  /*5bf0*/  HMMA.16816.F32 R56, R60.reuse, R172, RZ ;  /* 0x000000ac3c38723c */ /* 0x040ff000000018ff */
[-C--:B------:R-:W-:Y:S08]  /*5c00*/  HMMA.16816.F32 R60, R60, R174.reuse, RZ ;  /* 0x000000ae3c3c723c */ /* 0x080ff000000018ff */
[----:B------:R-:W-:Y:S01]  /*5c10*/  HMMA.16816.F32 R64, R64, R174, RZ ;  /* 0x000000ae4040723c */ /* 0x000fe200000018ff */
[----:B------:R-:W1:Y:S07]  /*5c20*/  LDSM.16.M88.4 R172, [R220+0x2000] ;  /* 0x00200000dcac783b */ /* 0x000e6e0000000200 */
[-C--:B----4-:R-:W-:Y:S08]  /*5c30*/  HMMA.16816.F32 R4, R176, R180.reuse, R4 ;  /* 0x000000b4b004723c */ /* 0x090ff00000001804 */
[C---:B---3--:R-:W-:Y:S08]  /*5c40*/  HMMA.16816.F32 R8, R184.reuse, R180, R8 ;  /* 0x000000b4b808723c */ /* 0x048ff00000001808 */
[-C--:B------:R-:W-:Y:S08]  /*5c50*/  HMMA.16816.F32 R12, R184, R182.reuse, R12 ;  /* 0x000000b6b80c723c */ /* 0x080ff0000000180c */
[C---:B------:R-:W-:Y:S01]  /*5c60*/  HMMA.16816.F32 R16, R176.reuse, R182, R16 ;  /* 0x000000b6b010723c */ /* 0x040fe20000001810 */
[----:B------:R-:W3:Y:S07]  /*5c70*/  LDSM.16.M88.4 R180, [R217+0x7400] ;  /* 0x00740000d9b4783b */ /* 0x000eee0000000200 */
        /* <DEDUP_REMOVED lines=13> */
[----:B------:R-:W2:Y:S07]  /*5d50*/  LDSM.16.M88.4 R184, [R217+0x7800] ;  /* 0x00780000d9b8783b */ /* 0x000eae0000000200 */
[----:B------:R-:W-:Y:S01]  /*5d60*/  HMMA.16816.F32 R64, R176, R198, R64 ;  /* 0x000000c6b040723c */ /* 0x000fe20000001840 */
[----:B------:R-:W4:Y:S06]  /*5d70*/  LDSM.16.M88.4 R176, [R221+0x2000] ;  /* 0x00200000ddb0783b */ /* 0x000f2c0000000200 */
[----:B------:R-:W5:Y:S01]  /*5d80*/  LDSM.16.M88.4 R196, [R221+0x3000] ;  /* 0x00300000ddc4783b */ /* 0x000f620000000200 */
[-C--:B-1----:R-:W-:Y:S08]  /*5d90*/  HMMA.16816.F32 R4, R172, R200.reuse, R4 ;  /* 0x000000c8ac04723c */ /* 0x082ff00000001804 */
[C---:B------:R-:W-:Y:S08]  /*5da0*/  HMMA.16816.F32 R8, R204.reuse, R200, R8 ;  /* 0x000000c8cc08723c */ /* 0x040ff00000001808 */
[-C--:B------:R-:W-:Y:S08]  /*5db0*/  HMMA.16816.F32 R12, R204, R202.reuse, R12 ;  /* 0x000000cacc0c723c */ /* 0x080ff0000000180c */
[C---:B------:R-:W-:Y:S01]  /*5dc0*/  HMMA.16816.F32 R16, R172.reuse, R202, R16 ;  /* 0x000000caac10723c */ /* 0x040fe20000001810 */
[----:B------:R-:W1:Y:S07]  /*5dd0*/  LDSM.16.M88.4 R200, [R219+0x7400] ;  /* 0x00740000dbc8783b */ /* 0x000e6e0000000200 */
[-C--:B---3--:R-:W-:Y:S08]  /*5de0*/  HMMA.16816.F32 R20, R172, R180.reuse, R20 ;  /* 0x000000b4ac14723c */ /* 0x088ff00000001814 */
        /* <DEDUP_REMOVED lines=14> */
[----:B------:R-:W2:Y:S06]  /*5ed0*/  LDSM.16.M88.4 R172, [R220+0x4000] ;  /* 0x00400000dcac783b */ /* 0x000eac0000000200 */
[----:B------:R-:W3:Y:S01]  /*5ee0*/  LDSM.16.M88.4 R188, [R217+0x8400] ;  /* 0x00840000d9bc783b */ /* 0x000ee20000000200 */
[-C--:B----4-:R-:W-:Y:S08]  /*5ef0*/  HMMA.16816.F32 R4, R176, R192.reuse, R4 ;  /* 0x000000c0b004723c */ /* 0x090ff00000001804 */
[C---:B-----5:R-:W-:Y:S08]  /*5f00*/  HMMA.16816.F32 R8, R196.reuse, R192, R8 ;  /* 0x000000c0c408723c */ /* 0x060ff00000001808 */
[-C--:B------:R-:W-:Y:S08]  /*5f10*/  HMMA.16816.F32 R12, R196, R194.reuse, R12 ;  /* 0x000000c2c40c723c */ /* 0x080ff0000000180c */
[C---:B------:R-:W-:Y:S01]  /*5f20*/  HMMA.16816.F32 R16, R176.reuse, R194, R16 ;  /* 0x000000c2b010723c */ /* 0x040fe20000001810 */
[----:B------:R-:W4:Y:S07]  /*5f30*/  LDSM.16.M88.4 R192, [R217+0x8800] ;  /* 0x00880000d9c0783b */ /* 0x000f2e0000000200 */
[-C--:B-1----:R-:W-:Y:S08]  /*5f40*/  HMMA.16816.F32 R20, R176, R200.reuse, R20 ;  /* 0x000000c8b014723c */ /* 0x082ff00000001814 */
        /* <DEDUP_REMOVED lines=12> */
[----:B------:R-:W1:Y:S07]  /*6010*/  LDSM.16.M88.4 R196, [R217+0x8c00] ;  /* 0x008c0000d9c4783b */ /* 0x000e6e0000000200 */
[----:B------:R-:W-:Y:S01]  /*6020*/  HMMA.16816.F32 R64, R176, R214, R64 ;  /* 0x000000d6b040723c */ /* 0x000fe20000001840 */
[----:B------:R-:W5:Y:S06]  /*6030*/  LDSM.16.M88.4 R176, [R221+0x4000] ;  /* 0x00400000ddb0783b */ /* 0x000f6c0000000200 */
[----:B------:R-:W1:Y:S01]  /*6040*/  LDSM.16.M88.4 R212, [R219+0x8800] ;  /* 0x00880000dbd4783b */ /* 0x000e620000000200 */
[-C--:B--2---:R-:W-:Y:S08]  /*6050*/  HMMA.16816.F32 R4, R172, R180.reuse, R4 ;  /* 0x000000b4ac04723c */ /* 0x084ff00000001804 */
[C---:B------:R-:W-:Y:S08]  /*6060*/  HMMA.16816.F32 R8, R184.reuse, R180, R8 ;  /* 0x000000b4b808723c */ /* 0x040ff00000001808 */
[-C--:B------:R-:W-:Y:S08]  /*6070*/  HMMA.16816.F32 R12, R184, R182.reuse, R12 ;  /* 0x000000b6b80c723c */ /* 0x080ff0000000180c */
[C---:B------:R-:W-:Y:S01]  /*6080*/  HMMA.16816.F32 R16, R172.reuse, R182, R16 ;  /* 0x000000b6ac10723c */ /* 0x040fe20000001810 */
[----:B------:R-:W2:Y:S01]  /*6090*/  LDSM.16.M88.4 R180, [R219+0x8c00] ;  /* 0x008c0000dbb4783b */ /* 0x000ea20000000200 */
[----:B------:R-:W-:Y:S05]  /*60a0*/  DEPBAR.LE SB0, 0x0 ;  /* 0x000080000000791a */ /* 0x000fea0000000000 */
[----:B------:R-:W-:Y:S01]  /*60b0*/  BAR.SYNC.DEFER_BLOCKING 0x0 ;  /* 0x0000000000007b1d */ /* 0x000fe20000010000 */
[-C--:B---3--:R-:W-:Y:S08]  /*60c0*/  HMMA.16816.F32 R20, R172, R188.reuse, R20 ;  /* 0x000000bcac14723c */ /* 0x088ff00000001814 */
        /* <DEDUP_REMOVED lines=26> */
[----:B------:R-:W-:Y:S01]  /*6270*/  HMMA.16816.F32 R64, R176, R182, R64 ;  /* 0x000000b6b040723c */ /* 0x000fe20000001840 */
[----:B------:R-:W-:-:S07]  /*6280*/  @P5 BRA `(.L_x_62) ;  /* 0xfffff07000005947 */ /* 0x000fce000383ffff */
.L_x_61:
[----:B------:R-:W-:Y:S01]  /*6290*/  FMNMX.FTZ R0, R4, R132, !PT ;  /* 0x0000008404007209 */ /* 0x000fe20007810000 */
[----:B-1----:R-:W-:Y:S01]  /*62a0*/  LDSM.16.MT88.4 R176, [R218+0x9000] ;  /* 0x00900000dab0783b */ /* 0x002fe20000004200 */
[----:B------:R-:W-:Y:S02]  /*62b0*/  IADD3 R223, R223, -0x1, RZ ;  /* 0xffffffffdfdf7810 */ /* 0x000fe40007ffe0ff */
        /* <DEDUP_REMOVED lines=547> */
.L_x_59:
[----:B------:R-:W2:Y:S01]  /*84f0*/  LDL R172, [R1+0x4] ;  /* 0x0000040001ac7983 */ /* 0x000ea20000100800 */
        /* <DEDUP_REMOVED lines=147> */
[----:B------:R-:W-:Y:S01]  /*8e30*/  FMUL.FTZ R146, R4, R146 ;  /* 0x0000009204927220 */ /* 0x000fe20000410000 */
        /* <DEDUP_REMOVED lines=112> */
[----:B------:R-:W-:Y:S01]  /*9540*/  STS [R5+0x4200], R13 ;  /* 0x0042000d05007388 */ /* 0x000fe20000000800 */
[----:B----4-:R-:W-:-:S03]  /*9550*/  MOV R17, 0x7f800000 ;  /* 0x7f80000000117802 */ /* 0x010fc60000000f00 */
[----:B------:R1:W-:Y:S04]  /*9560*/  STS [R4+0x4000], R9 ;  /* 0x0040000904007388 */ /* 0x0003e80000000800 */
[----:B------:R-:W-:Y:S01]  /*9570*/  STS [R4+0x4200], R8 ;  /* 0x0042000804007388 */ /* 0x000fe20000000800 */
[----:B---3--:R-:W-:Y:S01]  /*9580*/  @P1 MOV R0, 0x1 ;  /* 0x0000000100001802 */ /* 0x008fe20000000f00 */
[----:B------:R-:W-:Y:S02]  /*9590*/  @!P1 IMAD R0, R10, c[0x0][0x1c0], RZ ;  /* 0x000070000a009a24 */ /* 0x000fe400078e02ff */
[----:B------:R-:W-:Y:S01]  /*95a0*/  STS [R5+0x5000], R12 ;  /* 0x0050000c05007388 */ /* 0x000fe20000000800 */
[----:B-----5:R-:W-:-:S03]  /*95b0*/  MOV R16, 0x7f800000 ;  /* 0x7f80000000107802 */ /* 0x020fc60000000f00 */
[----:B------:R3:W-:Y:S01]  /*95c0*/  STS [R5+0x5200], R11 ;  /* 0x0052000b05007388 */ /* 0x0007e20000000800 */
[----:B--2---:R-:W-:Y:S03]  /*95d0*/  @P5 MUFU.LG2 R15, R50 ;  /* 0x00000032000f5308 */ /* 0x004fe60000000c00 */
[----:B------:R2:W-:Y:S04]  /*95e0*/  STS [R4+0x5000], R7 ;  /* 0x0050000704007388 */ /* 0x0005e80000000800 */
[----:B------:R4:W-:Y:S01]  /*95f0*/  STS [R4+0x5200], R6 ;  /* 0x0052000604007388 */ /* 0x0009e20000000800 */
[----:B------:R-:W-:Y:S03]  /*9600*/  @P4 MUFU.LG2 R14, R132 ;  /* 0x00000084000e4308 */ /* 0x000fe60000000c00 */
[----:B------:R-:W-:Y:S06]  /*9610*/  BAR.SYNC.DEFER_BLOCKING 0x0 ;  /* 0x0000000000007b1d */ /* 0x000fec0000010000 */
[----:B------:R-:W5:Y:S04]  /*9620*/  S2R R26, SR_CTAID.Y ;  /* 0x00000000001a7919 */ /* 0x000f680000002600 */
[----:B-1----:R-:W1:Y:S01]  /*9630*/  S2R R9, SR_CTAID.X ;  /* 0x0000000000097919 */ /* 0x002e620000002500 */
[----:B---3--:R-:W-:Y:S03]  /*9640*/  @P3 MUFU.LG2 R11, R133 ;  /* 0x00000085000b3308 */ /* 0x008fe60000000c00 */
[----:B------:R-:W3:Y:S05]  /*9650*/  S2R R19, SR_CTAID.Z ;  /* 0x0000000000137919 */ /* 0x000eea0000002700 */
[----:B--2---:R-:W2:Y:S01]  /*9660*/  @P6 MUFU.LG2 R7, R49 ;  /* 0x0000003100076308 */ /* 0x004ea20000000c00 */
[----:B----4-:R-:W-:Y:S01]  /*9670*/  @P1 MOV R6, c[0x0][0x210] ;  /* 0x0000840000061a02 */ /* 0x010fe20000000f00 */
[----:B------:R4:W4:Y:S01]  /*9680*/  LDS.128 R32, [R222] ;  /* 0x00000000de207984 */ /* 0x0009220000000c00 */
[----:B------:R-:W-:-:S03]  /*9690*/  @!P1 MOV R6, 0x1 ;  /* 0x0000000100069802 */ /* 0x000fc60000000f00 */
[----:B------:R2:W4:Y:S01]  /*96a0*/  LDS.128 R44, [R222+0x800] ;  /* 0x00080000de2c7984 */ /* 0x0005220000000c00 */
[----:B-----5:R-:W-:Y:S01]  /*96b0*/  @!P0 SHF.R.S32.HI R4, RZ, 0x1f, R26 ;  /* 0x0000001fff048819 */ /* 0x020fe2000001141a */
[C---:B------:R-:W-:Y:S02]  /*96c0*/  @!P2 IMAD R2, R26.reuse, c[0x0][0x214], RZ ;  /* 0x000085001a02aa24 */ /* 0x040fe400078e02ff */
[----:B------:R4:W4:Y:S01]  /*96d0*/  LDS.128 R56, [R222+0x1000] ;  /* 0x00100000de387984 */ /* 0x0009220000000c00 */
[----:B------:R-:W-:Y:S02]  /*96e0*/  IMAD R0, R26, R0, RZ ;  /* 0x000000001a007224 */ /* 0x000fe400078e02ff */
[----:B------:R-:W-:Y:S01]  /*96f0*/  @!P0 IMAD R4, R4, c[0x0][0x1e0], RZ ;  /* 0x0000780004048a24 */ /* 0x000fe200078e02ff */
[----:B------:R4:W4:Y:S01]  /*9700*/  LDS.128 R68, [R222+0x1800] ;  /* 0x00180000de447984 */ /* 0x0009220000000c00 */
[----:B------:R-:W-:Y:S01]  /*9710*/  @!P2 SEL R2, R2, R248, !P0 ;  /* 0x000000f80202a207 */ /* 0x000fe20004000000 */
[----:B------:R-:W-:Y:S01]  /*9720*/  @!P0 IMAD.WIDE.U32 R12, R26, c[0x0][0x1e0], RZ ;  /* 0x000078001a0c8a25 */ /* 0x000fe200078e00ff */
[----:B------:R-:W-:Y:S01]  /*9730*/  SEL R0, R0, RZ, P2 ;  /* 0x000000ff00007207 */ /* 0x000fe20001000000 */
[----:B------:R4:W4:Y:S02]  /*9740*/  LDS.128 R28, [R222+0x2000] ;  /* 0x00200000de1c7984 */ /* 0x0009240000000c00 */
[----:B------:R-:W-:Y:S01]  /*9750*/  @!P0 IMAD R8, R26, c[0x0][0x1e4], R4 ;  /* 0x000079001a088a24 */ /* 0x000fe200078e0204 */
[----:B------:R-:W-:Y:S01]  /*9760*/  @!P0 MOV R137, R12 ;  /* 0x0000000c00898202 */ /* 0x000fe20000000f00 */
[----:B------:R4:W4:Y:S01]  /*9770*/  LDS.128 R40, [R222+0x2800] ;  /* 0x00280000de287984 */ /* 0x0009220000000c00 */
[----:B------:R-:W-:Y:S01]  /*9780*/  CS2R R4, SRZ ;  /* 0x0000000000047805 */ /* 0x000fe2000001ff00 */
[----:B---3--:R-:W-:Y:S01]  /*9790*/  IMAD R0, R19, R10, R0 ;  /* 0x0000000a13007224 */ /* 0x008fe200078e0200 */
[----:B------:R-:W-:Y:S01]  /*97a0*/  @!P2 SHF.R.S32.HI R5, RZ, 0x1f, R2 ;  /* 0x0000001fff05a819 */ /* 0x000fe20000011402 */
[----:B------:R3:W3:Y:S01]  /*97b0*/  LDS.128 R52, [R222+0x3000] ;  /* 0x00300000de347984 */ /* 0x0006e20000000c00 */
[----:B------:R-:W-:Y:S01]  /*97c0*/  @!P2 MOV R4, R2 ;  /* 0x000000020004a202 */ /* 0x000fe20000000f00 */
[----:B-1----:R-:W-:Y:S01]  /*97d0*/  IMAD R2, R9, R6, RZ ;  /* 0x0000000609027224 */ /* 0x002fe200078e02ff */
[----:B------:R-:W-:Y:S01]  /*97e0*/  LOP3.LUT P2, RZ, R172, 0x3, RZ, 0xc0, !PT ;  /* 0x00000003acff7812 */ /* 0x000fe2000784c0ff */
[----:B------:R1:W1:Y:S01]  /*97f0*/  LDS.128 R64, [R222+0x3800] ;  /* 0x00380000de407984 */ /* 0x0002620000000c00 */
[----:B--2---:R-:W-:Y:S01]  /*9800*/  @P6 FMUL.FTZ R7, R7, 0.69314718246459960938 ;  /* 0x3f31721807076820 */ /* 0x004fe20000410000 */
[----:B------:R-:W-:Y:S01]  /*9810*/  @!P0 IADD3 R138, R13, R8, RZ ;  /* 0x000000080d8a8210 */ /* 0x000fe20007ffe0ff */
[----:B------:R-:W-:Y:S01]  /*9820*/  @P5 FMUL.FTZ R8, R15, 0.69314718246459960938 ;  /* 0x3f3172180f085820 */ /* 0x000fe20000410000 */
[----:B------:R2:W1:Y:S01]  /*9830*/  LDS.128 R20, [R222+0x4000] ;  /* 0x00400000de147984 */ /* 0x0004620000000c00 */
[----:B------:R-:W-:Y:S01]  /*9840*/  SHF.L.U32 R9, R2, 0x7, RZ ;  /* 0x0000000702097819 */ /* 0x000fe200000006ff */
[----:B------:R-:W-:Y:S01]  /*9850*/  @P6 FFMA.FTZ R18, R136, c[0x0][0x238], R7 ;  /* 0x00008e0088126a23 */ /* 0x000fe20000010007 */
[----:B------:R-:W-:Y:S01]  /*9860*/  MOV R13, 0x7f800000 ;  /* 0x7f800000000d7802 */ /* 0x000fe20000000f00 */
[----:B------:R2:W1:Y:S01]  /*9870*/  LDS.128 R36, [R222+0x4800] ;  /* 0x00480000de247984 */ /* 0x0004620000000c00 */
[--C-:B------:R-:W-:Y:S01]  /*9880*/  IADD3 R10, P1, P0, R9, R4, R0.reuse ;  /* 0x00000004090a7210 */ /* 0x100fe2000783e000 */
[----:B------:R-:W-:Y:S01]  /*9890*/  @P4 FMUL.FTZ R7, R14, 0.69314718246459960938 ;  /* 0x3f3172180e074820 */ /* 0x000fe20000410000 */
[----:B------:R-:W-:Y:S01]  /*98a0*/  SHF.R.S32.HI R4, RZ, 0x1f, R9 ;  /* 0x0000001fff047819 */ /* 0x000fe20000011409 */
[----:B------:R2:W1:Y:S01]  /*98b0*/  LDS.128 R48, [R222+0x5000] ;  /* 0x00500000de307984 */ /* 0x0004620000000c00 */
[----:B------:R-:W-:Y:S01]  /*98c0*/  @P3 FMUL.FTZ R2, R11, 0.69314718246459960938 ;  /* 0x3f3172180b023820 */ /* 0x000fe20000410000 */
[----:B------:R-:W-:Y:S01]  /*98d0*/  SHF.R.S32.HI R0, RZ, 0x1f, R0 ;  /* 0x0000001fff007819 */ /* 0x000fe20000011400 */
[----:B------:R-:W-:Y:S01]  /*98e0*/  @P5 FFMA.FTZ R17, R135, c[0x0][0x238], R8 ;  /* 0x00008e0087115a23 */ /* 0x000fe20000010008 */
[----:B------:R2:W1:Y:S01]  /*98f0*/  LDS.128 R60, [R222+0x5800] ;  /* 0x00580000de3c7984 */ /* 0x0004620000000c00 */
        /* <DEDUP_REMOVED lines=43> */
.L_x_64:
[----:B------:R-:W-:Y:S05]  /*9bb0*/  BSYNC B0 ;  /* 0x0000000000007941 */ /* 0x000fea0003800000 */
.L_x_63:
[----:B--2---:R-:W-:Y:S01]  /*9bc0*/  IADD3 R2, P0, R236, R137, RZ ;  /* 0x00000089ec027210 */ /* 0x004fe20007f1e0ff */
        /* <DEDUP_REMOVED lines=9> */
[----:B------:R-:W-:Y:S01]  /*9c60*/  IMAD R0, R247, c[0x0][0x1e8], RZ ;  /* 0x00007a00f7007a24 */ /* 0x000fe200078e02ff */
[----:B------:R-:W-:Y:S01]  /*9c70*/  ISETP.GE.AND P3, PT, R236, c[0x0][0x220], PT ;  /* 0x00008800ec007a0c */ /* 0x000fe20003f66270 */
[----:B------:R-:W-:Y:S01]  /*9c80*/  IMAD.MOV.U32 R6, RZ, RZ, R8 ;  /* 0x000000ffff067224 */ /* 0x000fe200078e0008 */
[----:B------:R-:W-:Y:S01]  /*9c90*/  ISETP.GE.AND P2, PT, R249, c[0x0][0x220], PT ;  /* 0x00008800f9007a0c */ /* 0x000fe20003f46270 */
[----:B------:R-:W-:Y:S01]  /*9ca0*/  IMAD R0, R246, c[0x0][0x1ec], R0 ;  /* 0x00007b00f6007a24 */ /* 0x000fe200078e0200 */
[----:B------:R-:W-:Y:S01]  /*9cb0*/  ISETP.GE.AND P1, PT, R250, c[0x0][0x220], PT ;  /* 0x00008800fa007a0c */ /* 0x000fe20003f26270 */
[----:B------:R-:W-:-:S04]  /*9cc0*/  IMAD.WIDE.U32 R4, R246, c[0x0][0x1e8], R6 ;  /* 0x00007a00f6047a25 */ /* 0x000fc800078e0006 */
[----:B------:R-:W-:Y:S01]  /*9cd0*/  IMAD.IADD R0, R5, 0x1, R0 ;  /* 0x0000000105007824 */ /* 0x000fe200078e0200 */
[----:B------:R-:W-:-:S04]  /*9ce0*/  LEA R2, P0, R4, c[0x0][0x1d0], 0x1 ;  /* 0x0000740004027a11 */ /* 0x000fc800078008ff */
[----:B------:R-:W-:-:S05]  /*9cf0*/  LEA.HI.X R3, R4, c[0x0][0x1d4], R0, 0x1, P0 ;  /* 0x0000750004037a11 */ /* 0x000fca00000f0c00 */
[----:B----4-:R2:W-:Y:S04]  /*9d00*/  @!P3 STG.E.128 [R2.64], R32 ;  /* 0x000000200200b986 */ /* 0x0105e8000c101d0a */
[----:B------:R2:W-:Y:S04]  /*9d10*/  @!P2 STG.E.128 [R2.64+0x40], R28 ;  /* 0x0000401c0200a986 */ /* 0x0005e8000c101d0a */
[----:B-1----:R2:W-:Y:S02]  /*9d20*/  @!P1 STG.E.128 [R2.64+0x80], R20 ;  /* 0x0000801402009986 */ /* 0x0025e4000c101d0a */
.L_x_66:
[----:B------:R-:W-:Y:S05]  /*9d30*/  BSYNC B0 ;  /* 0x0000000000007941 */ /* 0x000fea0003800000 */
.L_x_65:
[----:B------:R-:W5:Y:S01]  /*9d40*/  LDL.LU R0, [R1] ;  /* 0x0000000001007983 */ /* 0x000f620000300800 */
[----:B------:R-:W-:Y:S01]  /*9d50*/  BSSY B0, `(.L_x_67) ;  /* 0x0000013000007945 */ /* 0x000fe20003800000 */
[----:B-----5:R-:W-:-:S13]  /*9d60*/  ISETP.GE.AND P0, PT, R0, R251, PT ;  /* 0x000000fb0000720c */ /* 0x020fda0003f06270 */
[----:B------:R-:W-:Y:S05]  /*9d70*/  @P0 BRA `(.L_x_68) ;  /* 0x0000010000000947 */ /* 0x000fea0003800000 */
[----:B------:R-:W-:Y:S01]  /*9d80*/  IADD3 R10, P0, R246, 0x20, RZ ;  /* 0x00000020f60a7810 */ /* 0x000fe20007f1e0ff */
[----:B--2---:R-:W-:Y:S01]  /*9d90*/  IMAD.MOV.U32 R2, RZ, RZ, R8 ;  /* 0x000000ffff027224 */ /* 0x004fe200078e0008 */
[----:B------:R-:W-:Y:S02]  /*9da0*/  MOV R3, R7 ;  /* 0x0000000700037202 */ /* 0x000fe40000000f00 */
[----:B------:R-:W-:Y:S01]  /*9db0*/  ISETP.GE.AND P2, PT, R236, c[0x0][0x220], PT ;  /* 0x00008800ec007a0c */ /* 0x000fe20003f46270 */
[----:B------:R-:W-:Y:S01]  /*9dc0*/  IMAD.X R0, RZ, RZ, R247, P0 ;  /* 0x000000ffff007224 */ /* 0x000fe200000e06f7 */
[----:B------:R-:W-:Y:S01]  /*9dd0*/  ISETP.GE.AND P1, PT, R249, c[0x0][0x220], PT ;  /* 0x00008800f9007a0c */ /* 0x000fe20003f26270 */
[----:B------:R-:W-:Y:S01]  /*9de0*/  IMAD.WIDE.U32 R4, R10, c[0x0][0x1e8], R2 ;  /* 0x00007a000a047a25 */ /* 0x000fe200078e0002 */
[----:B------:R-:W-:-:S03]  /*9df0*/  ISETP.GE.AND P0, PT, R250, c[0x0][0x220], PT ;  /* 0x00008800fa007a0c */ /* 0x000fc60003f06270 */
[----:B------:R-:W-:Y:S01]  /*9e00*/  IMAD R0, R0, c[0x0][0x1e8], RZ ;  /* 0x00007a0000007a24 */ /* 0x000fe200078e02ff */
[----:B------:R-:W-:-:S03]  /*9e10*/  LEA R2, P3, R4, c[0x0][0x1d0], 0x1 ;  /* 0x0000740004027a11 */ /* 0x000fc600078608ff */
[----:B------:R-:W-:-:S04]  /*9e20*/  IMAD R0, R10, c[0x0][0x1ec], R0 ;  /* 0x00007b000a007a24 */ /* 0x000fc800078e0200 */
[----:B------:R-:W-:-:S05]  /*9e30*/  IMAD.IADD R0, R5, 0x1, R0 ;  /* 0x0000000105007824 */ /* 0x000fca00078e0200 */
[----:B------:R-:W-:-:S05]  /*9e40*/  LEA.HI.X R3, R4, c[0x0][0x1d4], R0, 0x1, P3 ;  /* 0x0000750004037a11 */ /* 0x000fca00018f0c00 */
[----:B----4-:R2:W-:Y:S04]  /*9e50*/  @!P2 STG.E.128 [R2.64], R44 ;  /* 0x0000002c0200a986 */ /* 0x0105e8000c101d0a */
[----:B------:R2:W-:Y:S04]  /*9e60*/  @!P1 STG.E.128 [R2.64+0x40], R40 ;  /* 0x0000402802009986 */ /* 0x0005e8000c101d0a */
[----:B-1----:R2:W-:Y:S02]  /*9e70*/  @!P0 STG.E.128 [R2.64+0x80], R36 ;  /* 0x0000802402008986 */ /* 0x0025e4000c101d0a */
.L_x_68:
[----:B------:R-:W-:Y:S05]  /*9e80*/  BSYNC B0 ;  /* 0x0000000000007941 */ /* 0x000fea0003800000 */
.L_x_67:
[----:B------:R-:W5:Y:S01]  /*9e90*/  LDL.LU R0, [R1+0xc] ;  /* 0x00000c0001007983 */ /* 0x000f620000300800 */
        /* <DEDUP_REMOVED lines=17> */
[----:B---3--:R2:W-:Y:S04]  /*9fb0*/  @!P1 STG.E.128 [R2.64+0x40], R52 ;  /* 0x0000403402009986 */ /* 0x0085e8000c101d0a */
[----:B-1----:R2:W-:Y:S02]  /*9fc0*/  @!P0 STG.E.128 [R2.64+0x80], R48 ;  /* 0x0000803002008986 */ /* 0x0025e4000c101d0a */
.L_x_70:
[----:B------:R-:W-:Y:S05]  /*9fd0*/  BSYNC B0 ;  /* 0x0000000000007941 */ /* 0x000fea0003800000 */
.L_x_69:
[----:B------:R-:W5:Y:S02]  /*9fe0*/  LDL.LU R0, [R1+0x8] ;  /* 0x0000080001007983 */ /* 0x000f640000300800 */
[----:B-----5:R-:W-:-:S13]  /*9ff0*/  ISETP.GE.AND P0, PT, R0, R251, PT ;  /* 0x000000fb0000720c */ /* 0x020fda0003f06270 */
[----:B------:R-:W-:Y:S05]  /*a000*/  @P0 EXIT ;  /* 0x000000000000094d */ /* 0x000fea0003800000 */
[----:B------:R-:W-:Y:S01]  /*a010*/  IADD3 R6, P0, R246, 0x60, RZ ;  /* 0x00000060f6067810 */ /* 0x000fe20007f1e0ff */
[----:B--2---:R-:W-:Y:S01]  /*a020*/  IMAD.MOV.U32 R2, RZ, RZ, R8 ;  /* 0x000000ffff027224 */ /* 0x004fe200078e0008 */
[----:B------:R-:W-:Y:S02]  /*a030*/  MOV R3, R7 ;  /* 0x0000000700037202 */ /* 0x000fe40000000f00 */
[----:B------:R-:W-:Y:S01]  /*a040*/  ISETP.GE.AND P1, PT, R236, c[0x0][0x220], PT ;  /* 0x00008800ec007a0c */ /* 0x000fe20003f26270 */
[----:B------:R-:W-:Y:S01]  /*a050*/  IMAD.X R0, RZ, RZ, R247, P0 ;  /* 0x000000ffff007224 */ /* 0x000fe200000e06f7 */
[----:B------:R-:W-:Y:S01]  /*a060*/  ISETP.GE.AND P0, PT, R249, c[0x0][0x220], PT ;  /* 0x00008800f9007a0c */ /* 0x000fe20003f06270 */
[----:B------:R-:W-:-:S04]  /*a070*/  IMAD.WIDE.U32 R4, R6, c[0x0][0x1e8], R2 ;  /* 0x00007a0006047a25 */ /* 0x000fc800078e0002 */
[----:B------:R-:W-:Y:S01]  /*a080*/  IMAD R0, R0, c[0x0][0x1e8], RZ ;  /* 0x00007a0000007a24 */ /* 0x000fe200078e02ff */
[----:B------:R-:W-:-:S03]  /*a090*/  LEA R2, P2, R4, c[0x0][0x1d0], 0x1 ;  /* 0x0000740004027a11 */ /* 0x000fc600078408ff */
[----:B------:R-:W-:-:S04]  /*a0a0*/  IMAD R0, R6, c[0x0][0x1ec], R0 ;  /* 0x00007b0006007a24 */ /* 0x000fc800078e0200 */
[----:B------:R-:W-:-:S05]  /*a0b0*/  IMAD.IADD R0, R5, 0x1, R0 ;  /* 0x0000000105007824 */ /* 0x000fca00078e0200 */
[----:B------:R-:W-:-:S05]  /*a0c0*/  LEA.HI.X R3, R4, c[0x0][0x1d4], R0, 0x1, P2 ;  /* 0x0000750004037a11 */ /* 0x000fca00010f0c00 */
[----:B-1----:R1:W-:Y:S01]  /*a0d0*/  @!P0 STG.E.128 [R2.64+0x40], R64 ;  /* 0x0000404002008986 */ /* 0x0023e2000c101d0a */
[----:B------:R-:W-:-:S03]  /*a0e0*/  ISETP.GE.AND P0, PT, R250, c[0x0][0x220], PT ;  /* 0x00008800fa007a0c */ /* 0x000fc60003f06270 */
[----:B----4-:R1:W-:Y:S10]  /*a0f0*/  @!P1 STG.E.128 [R2.64], R68 ;  /* 0x0000004402009986 */ /* 0x0103f4000c101d0a */
[----:B------:R-:W-:Y:S05]  /*a100*/  @P0 EXIT ;  /* 0x000000000000094d */ /* 0x000fea0003800000 */
[----:B------:R-:W-:Y:S01]  /*a110*/  STG.E.128 [R2.64+0x80], R60 ;  /* 0x0000803c02007986 */ /* 0x000fe2000c101d0a */
[----:B------:R-:W-:Y:S05]  /*a120*/  EXIT ;  /* 0x000000000000794d */ /* 0x000fea0003800000 */
.L_x_37:
[----:B------:R-:W2:Y:S01]  /*a130*/  LDC.U8 R2, c[0x0][0x329] ;  /* 0x0000ca40ff027b82 */ /* 0x000ea20000000000 */
[----:B------:R-:W-:Y:S01]  /*a140*/  ISETP.NE.AND P3, PT, R248, -0x1, PT ;  /* 0xfffffffff800780c */ /* 0x000fe20003f65270 */
[----:B------:R-:W-:Y:S01]  /*a150*/  BSSY B0, `(.L_x_71) ;  /* 0x0000043000007945 */ /* 0x000fe20003800000 */
[----:B------:R-:W-:-:S02]  /*a160*/  SHF.R.S32.HI R10, RZ, 0x1f, R148 ;  /* 0x0000001fff0a7819 */ /* 0x000fc40000011494 */
[----:B------:R-:W-:Y:S02]  /*a170*/  IADD3 R15, -R251, R15, RZ ;  /* 0x0000000ffb0f7210 */ /* 0x000fe40007ffe1ff */
[----:B------:R-:W-:Y:S01]  /*a180*/  LEA.HI R10, R10, R148, RZ, 0x2 ;  /* 0x000000940a0a7211 */ /* 0x000fe200078f10ff */
[----:B------:R-:W3:Y:S03]  /*a190*/  LDC.U8 R3, c[0x0][0x328] ;  /* 0x0000ca00ff037b82 */ /* 0x000ee60000000000 */
[----:B------:R-:W-:Y:S02]  /*a1a0*/  LOP3.LUT R8, R10, 0xfffffffc, RZ, 0xc0, !PT ;  /* 0xfffffffc0a087812 */ /* 0x000fe400078ec0ff */
[----:B------:R-:W-:Y:S02]  /*a1b0*/  SHF.R.S32.HI R10, RZ, 0x2, R10 ;  /* 0x00000002ff0a7819 */ /* 0x000fe4000001140a */
[----:B-1----:R-:W-:Y:S01]  /*a1c0*/  @!P3 SHF.R.S32.HI R5, RZ, 0x1f, R12 ;  /* 0x0000001fff05b819 */ /* 0x002fe2000001140c */
[----:B------:R-:W-:Y:S01]  /*a1d0*/  IMAD.IADD R20, R148, 0x1, -R8 ;  /* 0x0000000194147824 */ /* 0x000fe200078e0a08 */
[----:B------:R-:W-:-:S02]  /*a1e0*/  SHF.R.S32.HI R8, RZ, 0x1f, R13 ;  /* 0x0000001fff087819 */ /* 0x000fc4000001140d */
[----:B------:R-:W-:Y:S01]  /*a1f0*/  SHF.R.S32.HI R11, RZ, 0x1f, R10 ;  /* 0x0000001fff0b7819 */ /* 0x000fe2000001140a */
[----:B------:R-:W-:Y:S02]  /*a200*/  @!P3 IMAD R6, R5, c[0x0][0x1e0], RZ ;  /* 0x000078000506ba24 */ /* 0x000fe400078e02ff */
[----:B------:R-:W-:Y:S01]  /*a210*/  IMAD.SHL.U32 R14, R20, 0x8, RZ ;  /* 0x00000008140e7824 */ /* 0x000fe200078e00ff */
[----:B--2---:R-:W-:Y:S01]  /*a220*/  ISETP.NE.AND P1, PT, R2, RZ, PT ;  /* 0x000000ff0200720c */ /* 0x004fe20003f25270 */
[----:B------:R-:W-:Y:S02]  /*a230*/  @!P3 IMAD R6, R12, c[0x0][0x1e4], R6 ;  /* 0x000079000c06ba24 */ /* 0x000fe400078e0206 */
[----:B------:R-:W-:Y:S01]  /*a240*/  IMAD R8, R8, c[0x0][0x1f0], RZ ;  /* 0x00007c0008087a24 */ /* 0x000fe200078e02ff */
[C---:B------:R-:W-:Y:S02]  /*a250*/  IADD3 R24, R14.reuse, 0x20, RZ ;  /* 0x000000200e187810 */ /* 0x040fe40007ffe0ff */
[----:B------:R-:W-:Y:S01]  /*a260*/  IADD3 R23, R14, 0x40, RZ ;  /* 0x000000400e177810 */ /* 0x000fe20007ffe0ff */
[----:B------:R-:W-:Y:S01]  /*a270*/  IMAD R8, R13, c[0x0][0x1f4], R8 ;  /* 0x00007d000d087a24 */ /* 0x000fe200078e0208 */
[----:B---3--:R-:W-:-:S04]  /*a280*/  ISETP.NE.AND P0, PT, R3, RZ, PT ;  /* 0x000000ff0300720c */ /* 0x008fc80003f05270 */
[----:B------:R-:W-:Y:S01]  /*a290*/  ISETP.NE.OR P2, PT, R2, RZ, !P0 ;  /* 0x000000ff0200720c */ /* 0x000fe20004745670 */
[----:B------:R-:W-:Y:S02]  /*a2a0*/  @P1 IMAD.MOV.U32 R0, RZ, RZ, c[0x0][0x210] ;  /* 0x00008400ff001624 */ /* 0x000fe400078e00ff */
[----:B------:R-:W-:Y:S02]  /*a2b0*/  @!P1 IMAD.MOV.U32 R4, RZ, RZ, c[0x0][0x214] ;  /* 0x00008500ff049624 */ /* 0x000fe400078e00ff */
[----:B------:R-:W-:Y:S02]  /*a2c0*/  @P1 IMAD R0, R0, c[0x0][0x214], RZ ;  /* 0x0000850000001a24 */ /* 0x000fe400078e02ff */
[----:B------:R-:W-:Y:S01]  /*a2d0*/  @P3 IMAD.WIDE.U32 R2, R248, c[0x0][0x1e8], RZ ;  /* 0x00007a00f8023a25 */ /* 0x000fe200078e00ff */
[----:B------:R-:W-:Y:S02]  /*a2e0*/  @!P1 SEL R0, R4, c[0x0][0x234], !P0 ;  /* 0x00008d0004009a07 */ /* 0x000fe40004000000 */
[----:B------:R-:W-:Y:S01]  /*a2f0*/  ISETP.NE.OR P0, PT, R248, -0x1, P2 ;  /* 0xfffffffff800780c */ /* 0x000fe20001705670 */
[----:B------:R-:W-:-:S02]  /*a300*/  @P1 IMAD.MOV.U32 R4, RZ, RZ, 0x1 ;  /* 0x00000001ff041424 */ /* 0x000fc400078e00ff */
[----:B------:R-:W-:Y:S02]  /*a310*/  @!P1 IMAD R4, R0, c[0x0][0x1c0], RZ ;  /* 0x0000700000049a24 */ /* 0x000fe400078e02ff */
[----:B------:R-:W-:Y:S02]  /*a320*/  @P3 IMAD R7, R248, c[0x0][0x1ec], R3 ;  /* 0x00007b00f8073a24 */ /* 0x000fe400078e0203 */
[C---:B------:R-:W-:Y:S02]  /*a330*/  IMAD R3, R12.reuse, R4, RZ ;  /* 0x000000040c037224 */ /* 0x040fe400078e02ff */
[----:B------:R-:W-:-:S03]  /*a340*/  @!P3 IMAD.WIDE.U32 R4, R12, c[0x0][0x1e0], RZ ;  /* 0x000078000c04ba25 */ /* 0x000fc600078e00ff */
[----:B------:R-:W-:Y:S01]  /*a350*/  SEL R3, R3, RZ, P2 ;  /* 0x000000ff03037207 */ /* 0x000fe20001000000 */
[----:B------:R-:W-:Y:S01]  /*a360*/  @!P0 IMAD R248, R12, c[0x0][0x214], RZ ;  /* 0x000085000cf88a24 */ /* 0x000fe200078e02ff */
[----:B------:R-:W-:Y:S01]  /*a370*/  @!P3 MOV R2, R4 ;  /* 0x000000040002b202 */ /* 0x000fe20000000f00 */
[----:B------:R-:W-:Y:S02]  /*a380*/  @!P3 IMAD.IADD R7, R5, 0x1, R6 ;  /* 0x000000010507b824 */ /* 0x000fe400078e0206 */
[----:B------:R-:W-:Y:S01]  /*a390*/  IMAD R6, R13, R0, R3 ;  /* 0x000000000d067224 */ /* 0x000fe200078e0203 */
[----:B------:R-:W-:Y:S01]  /*a3a0*/  IADD3 R4, P0, R14, R2, RZ ;  /* 0x000000020e047210 */ /* 0x000fe20007f1e0ff */
[----:B------:R-:W-:Y:S01]  /*a3b0*/  @P1 IMAD.MOV.U32 R19, RZ, RZ, c[0x0][0x210] ;  /* 0x00008400ff131624 */ /* 0x000fe200078e00ff */
[----:B------:R-:W-:Y:S01]  /*a3c0*/  CS2R R2, SRZ ;  /* 0x0000000000027805 */ /* 0x000fe2000001ff00 */
[----:B------:R-:W-:Y:S01]  /*a3d0*/  @!P1 IMAD.MOV.U32 R19, RZ, RZ, 0x1 ;  /* 0x00000001ff139424 */ /* 0x000fe200078e00ff */
[----:B------:R-:W-:-:S02]  /*a3e0*/  @!P2 SHF.R.S32.HI R3, RZ, 0x1f, R248 ;  /* 0x0000001fff03a819 */ /* 0x000fc400000114f8 */
[----:B------:R-:W-:Y:S01]  /*a3f0*/  @!P2 MOV R2, R248 ;  /* 0x000000f80002a202 */ /* 0x000fe20000000f00 */
[----:B------:R-:W-:Y:S01]  /*a400*/  IMAD R0, R251, R19, RZ ;  /* 0x00000013fb007224 */ /* 0x000fe200078e02ff */
[----:B------:R-:W-:Y:S02]  /*a410*/  ISETP.GE.AND P2, PT, R10, R15, PT ;  /* 0x0000000f0a00720c */ /* 0x000fe40003f46270 */
[----:B------:R-:W-:Y:S02]  /*a420*/  LEA.HI.X.SX32 R5, R14, R7, 0x1, P0 ;  /* 0x000000070e057211 */ /* 0x000fe400000f0eff */
[----:B------:R-:W-:-:S03]  /*a430*/  IADD3 R22, P1, P0, R0, R2, R6 ;  /* 0x0000000200167210 */ /* 0x000fc6000783e006 */
[----:B------:R-:W-:Y:S01]  /*a440*/  IMAD.WIDE.U32 R12, R13, c[0x0][0x1f0], R4 ;  /* 0x00007c000d0c7a25 */ /* 0x000fe200078e0004 */
[----:B------:R-:W-:Y:S02]  /*a450*/  SHF.R.S32.HI R4, RZ, 0x1f, R0 ;  /* 0x0000001fff047819 */ /* 0x000fe40000011400 */
[----:B------:R-:W-:Y:S01]  /*a460*/  SHF.R.S32.HI R0, RZ, 0x1f, R6 ;  /* 0x0000001fff007819 */ /* 0x000fe20000011406 */
[----:B------:R-:W-:-:S03]  /*a470*/  IMAD.WIDE R6, R246, 0x80, R10 ;  /* 0x00000080f6067825 */ /* 0x000fc600078e020a */
[----:B------:R-:W-:Y:S01]  /*a480*/  IADD3.X R21, R4, R3, R0, P1, P0 ;  /* 0x0000000304157210 */ /* 0x000fe20000fe0400 */
[----:B------:R-:W-:Y:S01]  /*a490*/  IMAD.IADD R9, R8, 0x1, R13 ;  /* 0x0000000108097824 */ /* 0x000fe200078e020d */
[----:B------:R-:W-:Y:S05]  /*a4a0*/  @P2 BRA `(.L_x_72) ;  /* 0x000000d000002947 */ /* 0x000fea0003800000 */
[----:B------:R-:W-:Y:S01]  /*a4b0*/  IMAD R0, R7, c[0x0][0x1e8], RZ ;  /* 0x00007a0007007a24 */ /* 0x000fe200078e02ff */
[----:B------:R-:W-:Y:S01]  /*a4c0*/  ISETP.GE.AND P2, PT, R14, c[0x0][0x220], PT ;  /* 0x000088000e007a0c */ /* 0x000fe20003f46270 */
[----:B------:R-:W-:Y:S01]  /*a4d0*/  IMAD.MOV.U32 R8, RZ, RZ, R12 ;  /* 0x000000ffff087224 */ /* 0x000fe200078e000c */
[----:B------:R-:W-:Y:S01]  /*a4e0*/  ISETP.GE.AND P1, PT, R24, c[0x0][0x220], PT ;  /* 0x0000880018007a0c */ /* 0x000fe20003f26270 */
[C---:B------:R-:W-:Y:S01]  /*a4f0*/  IMAD R0, R6.reuse, c[0x0][0x1ec], R0 ;  /* 0x00007b0006007a24 */ /* 0x040fe200078e0200 */
[----:B------:R-:W-:Y:S01]  /*a500*/  ISETP.GE.AND P0, PT, R23, c[0x0][0x220], PT ;  /* 0x0000880017007a0c */ /* 0x000fe20003f06270 */
[----:B------:R-:W-:-:S04]  /*a510*/  IMAD.WIDE.U32 R4, R6, c[0x0][0x1e8], R8 ;  /* 0x00007a0006047a25 */ /* 0x000fc800078e0008 */
[----:B------:R-:W-:Y:S01]  /*a520*/  IMAD.IADD R0, R5, 0x1, R0 ;  /* 0x0000000105007824 */ /* 0x000fe200078e0200 */
[----:B------:R-:W-:-:S04]  /*a530*/  LEA R2, P3, R4, c[0x0][0x1d0], 0x1 ;  /* 0x0000740004027a11 */ /* 0x000fc800078608ff */
[----:B------:R-:W-:-:S05]  /*a540*/  LEA.HI.X R3, R4, c[0x0][0x1d4], R0, 0x1, P3 ;  /* 0x0000750004037a11 */ /* 0x000fca00018f0c00 */
[----:B------:R1:W-:Y:S04]  /*a550*/  @!P2 STG.E.128 [R2.64], RZ ;  /* 0x000000ff0200a986 */ /* 0x0003e8000c101d0a */
[----:B------:R1:W-:Y:S04]  /*a560*/  @!P1 STG.E.128 [R2.64+0x40], RZ ;  /* 0x000040ff02009986 */ /* 0x0003e8000c101d0a */
[----:B------:R1:W-:Y:S02]  /*a570*/  @!P0 STG.E.128 [R2.64+0x80], RZ ;  /* 0x000080ff02008986 */ /* 0x0003e4000c101d0a */
.L_x_72:
[----:B------:R-:W-:Y:S05]  /*a580*/  BSYNC B0 ;  /* 0x0000000000007941 */ /* 0x000fea0003800000 */
.L_x_71:
[----:B------:R-:W-:Y:S01]  /*a590*/  IADD3 R18, R10, 0x20, RZ ;  /* 0x000000200a127810 */ /* 0x000fe20007ffe0ff */
[----:B------:R-:W-:Y:S03]  /*a5a0*/  BSSY B0, `(.L_x_73) ;  /* 0x0000013000007945 */ /* 0x000fe60003800000 */
[----:B------:R-:W-:-:S13]  /*a5b0*/  ISETP.GE.AND P0, PT, R18, R15, PT ;  /* 0x0000000f1200720c */ /* 0x000fda0003f06270 */
[----:B------:R-:W-:Y:S05]  /*a5c0*/  @P0 BRA `(.L_x_74) ;  /* 0x0000010000000947 */ /* 0x000fea0003800000 */
[----:B------:R-:W-:Y:S01]  /*a5d0*/  IADD3 R0, P0, R6, 0x20, RZ ;  /* 0x0000002006007810 */ /* 0x000fe20007f1e0ff */
[----:B------:R-:W-:Y:S01]  /*a5e0*/  IMAD.MOV.U32 R4, RZ, RZ, R12 ;  /* 0x000000ffff047224 */ /* 0x000fe200078e000c */
[----:B------:R-:W-:Y:S02]  /*a5f0*/  MOV R5, R9 ;  /* 0x0000000900057202 */ /* 0x000fe40000000f00 */
[----:B------:R-:W-:Y:S01]  /*a600*/  ISETP.GE.AND P2, PT, R14, c[0x0][0x220], PT ;  /* 0x000088000e007a0c */ /* 0x000fe20003f46270 */
[----:B-1----:R-:W-:Y:S01]  /*a610*/  IMAD.X R2, RZ, RZ, R7, P0 ;  /* 0x000000ffff027224 */ /* 0x002fe200000e0607 */
[----:B------:R-:W-:Y:S01]  /*a620*/  ISETP.GE.AND P1, PT, R24, c[0x0][0x220], PT ;  /* 0x0000880018007a0c */ /* 0x000fe20003f26270 */
[----:B------:R-:W-:Y:S01]  /*a630*/  IMAD.WIDE.U32 R4, R0, c[0x0][0x1e8], R4 ;  /* 0x00007a0000047a25 */ /* 0x000fe200078e0004 */
[----:B------:R-:W-:-:S03]  /*a640*/  ISETP.GE.AND P0, PT, R23, c[0x0][0x220], PT ;  /* 0x0000880017007a0c */ /* 0x000fc60003f06270 */
[----:B------:R-:W-:-:S04]  /*a650*/  IMAD R2, R2, c[0x0][0x1e8], RZ ;  /* 0x00007a0002027a24 */ /* 0x000fc800078e02ff */
[----:B------:R-:W-:Y:S01]  /*a660*/  IMAD R0, R0, c[0x0][0x1ec], R2 ;  /* 0x00007b0000007a24 */ /* 0x000fe200078e0202 */
[----:B------:R-:W-:-:S03]  /*a670*/  LEA R2, P3, R4, c[0x0][0x1d0], 0x1 ;  /* 0x0000740004027a11 */ /* 0x000fc600078608ff */
[----:B------:R-:W-:-:S05]  /*a680*/  IMAD.IADD R0, R5, 0x1, R0 ;  /* 0x0000000105007824 */ /* 0x000fca00078e0200 */
[----:B------:R-:W-:-:S05]  /*a690*/  LEA.HI.X R3, R4, c[0x0][0x1d4], R0, 0x1, P3 ;  /* 0x0000750004037a11 */ /* 0x000fca00018f0c00 */
[----:B------:R1:W-:Y:S04]  /*a6a0*/  @!P2 STG.E.128 [R2.64], RZ ;  /* 0x000000ff0200a986 */ /* 0x0003e8000c101d0a */
[----:B------:R1:W-:Y:S04]  /*a6b0*/  @!P1 STG.E.128 [R2.64+0x40], RZ ;  /* 0x000040ff02009986 */ /* 0x0003e8000c101d0a */
[----:B------:R1:W-:Y:S02]  /*a6c0*/  @!P0 STG.E.128 [R2.64+0x80], RZ ;  /* 0x000080ff02008986 */ /* 0x0003e4000c101d0a */
.L_x_74:
[----:B------:R-:W-:Y:S05]  /*a6d0*/  BSYNC B0 ;  /* 0x0000000000007941 */ /* 0x000fea0003800000 */
.L_x_73:
        /* <DEDUP_REMOVED lines=20> */
.L_x_76:
[----:B------:R-:W-:Y:S05]  /*a820*/  BSYNC B0 ;  /* 0x0000000000007941 */ /* 0x000fea0003800000 */
.L_x_75:
[----:B------:R-:W-:Y:S01]  /*a830*/  IADD3 R17, R10, 0x60, RZ ;  /* 0x000000600a117810 */ /* 0x000fe20007ffe0ff */
[----:B------:R-:W-:Y:S03]  /*a840*/  BSSY B0, `(.L_x_77) ;  /* 0x0000013000007945 */ /* 0x000fe60003800000 */
[----:B------:R-:W-:-:S13]  /*a850*/  ISETP.GE.AND P0, PT, R17, R15, PT ;  /* 0x0000000f1100720c */ /* 0x000fda0003f06270 */
[----:B------:R-:W-:Y:S05]  /*a860*/  @P0 BRA `(.L_x_78) ;  /* 0x0000010000000947 */ /* 0x000fea0003800000 */
[----:B------:R-:W-:Y:S01]  /*a870*/  IADD3 R0, P0, R6, 0x60, RZ ;  /* 0x0000006006007810 */ /* 0x000fe20007f1e0ff */
[----:B-1----:R-:W-:Y:S01]  /*a880*/  IMAD.MOV.U32 R2, RZ, RZ, R12 ;  /* 0x000000ffff027224 */ /* 0x002fe200078e000c */
        /* <DEDUP_REMOVED lines=11> */
[----:B------:R1:W-:Y:S04]  /*a940*/  @!P2 STG.E.128 [R2.64], RZ ;  /* 0x000000ff0200a986 */ /* 0x0003e8000c101d0a */
[----:B------:R1:W-:Y:S04]  /*a950*/  @!P1 STG.E.128 [R2.64+0x40], RZ ;  /* 0x000040ff02009986 */ /* 0x0003e8000c101d0a */
[----:B------:R1:W-:Y:S02]  /*a960*/  @!P0 STG.E.128 [R2.64+0x80], RZ ;  /* 0x000080ff02008986 */ /* 0x0003e4000c101d0a */
.L_x_78:
[----:B------:R-:W-:Y:S05]  /*a970*/  BSYNC B0 ;  /* 0x0000000000007941 */ /* 0x000fea0003800000 */
.L_x_77:
[----:B------:R-:W-:-:S04]  /*a980*/  ISETP.NE.AND P6, PT, R20, RZ, PT ;  /* 0x000000ff1400720c */ /* 0x000fc80003fc5270 */
        /* <DEDUP_REMOVED lines=34> */
.L_x_79:
        /* <DEDUP_REMOVED lines=13> */
.L_x_1027:


//--------------------- .text._ZN5flash16flash_fwd_kernelI23Flash_fwd_kernel_traitsILi96ELi128ELi64ELi4ELb0ELb0EN7cutlass6half_tE19Flash_kernel_traitsILi96ELi128ELi64ELi4ES3_EELb0ELb0ELb0ELb1ELb0ELb0ELb0ELb0EEEvNS_16Flash_fwd_paramsE --------------------------
	.section	.text._ZN5flash16flash_fwd_kernelI23Flash_fwd_kernel_traitsILi96ELi128ELi64ELi4ELb0ELb0EN7cutlass6half_tE19Flash_kernel_traitsILi96ELi128ELi64ELi4ES3_EELb0ELb0ELb0ELb1ELb0ELb0ELb0ELb0EEEvNS_16Flash_fwd_paramsE,"ax",@progbits
	.sectioninfo	@"SHI_REGISTERS=255"
	.align	128
        .global         _ZN5flash16flash_fwd_kernelI23Flash_fwd_kernel_traitsILi96ELi128ELi64ELi4ELb0ELb0EN7cutlass6half_tE19Flash_kernel_traitsILi96ELi128ELi64ELi4ES3_EELb0ELb0ELb0ELb1ELb0ELb0ELb0ELb0EEEvNS_16Flash_fwd_paramsE
        .type           _ZN5flash16flash_fwd_kernelI23Flash_fwd_kernel_traitsILi96ELi128ELi64ELi4ELb0ELb0EN7cutlass6half_tE19Flash_kernel_traitsILi96ELi128ELi64ELi4ES3_EELb0ELb0ELb0ELb1ELb0ELb0ELb0ELb0EEEvNS_16Flash_fwd_paramsE,@function
        .size           _ZN5flash16flash_fwd_kernelI23Flash_fwd_kernel_traitsILi96ELi128ELi64ELi4ELb0ELb0EN7cutlass6half_tE19Flash_kernel_traitsILi96ELi128ELi64ELi4ES3_EELb0ELb0ELb0ELb1ELb0ELb0ELb0ELb0EEEvNS_16Flash_fwd_paramsE,(.L_x_1028 - _ZN5flash16flash_fwd_kernelI23Flash_fwd_kernel_traitsILi96ELi128ELi64ELi4ELb0ELb0EN7cutlass6half_tE19Flash_kernel_traitsILi96ELi128ELi64ELi4ES3_EELb0ELb0ELb0ELb1ELb0ELb0ELb0ELb0EEEvNS_16Flash_fwd_paramsE)
        .other          _ZN5flash16flash_fwd_kernelI23Flash_fwd_kernel_traitsILi96ELi128ELi64ELi4ELb0ELb0EN7cutlass6half_tE19Flash_kernel_traitsILi96ELi128ELi64ELi4ES3_EELb0ELb0ELb0ELb1ELb0ELb0ELb0ELb0EEEvNS_16Flash_fwd_paramsE,@"STO_CUDA_ENTRY STV_DEFAULT"
_ZN5flash16flash_fwd_kernelI23Flash_fwd_kernel_traitsILi96ELi128ELi64ELi4ELb0ELb0EN7cutlass6half_tE19Flash_kernel_traitsILi96ELi128ELi64ELi4ES3_EELb0ELb0ELb0ELb1ELb0ELb0ELb0ELb0EEEvNS_16Flash_fwd_paramsE:
.text._ZN5flash16flash_fwd_kernelI23Flash_fwd_kernel_traitsILi96ELi128ELi64ELi4ELb0ELb0EN7cutlass6half_tE19Flash_kernel_traitsILi96ELi128ELi64ELi4ES3_EELb0ELb0ELb0ELb1ELb0ELb0ELb0ELb0EEEvNS_16Flash_fwd_paramsE:
        /* <DEDUP_REMOVED lines=35> */
.L_x_80:
[----:B---34-:R-:W-:Y:S02]  /*0230*/  MOV R0, c[0x0][0x218] ;  /* 0x0000860000007a02 */ /* 0x018fe40000000f00 */
.L_x_81:
        /* <DEDUP_REMOVED lines=12> */
[----:B------:R-:W-:-:S13]  /*0300*/  ISETP.GE.AND P0, PT, R132, 0x1, PT ;  /* 0x000000018400780c */ /* 0x000fda0003f06270 */
[----:B------:R-:W-:Y:S05]  /*0310*/  @!P0 BRA `(.L_x_82) ;  /* 0x0000bf6000008947 */ /* 0x000fea0003800000 */
[----:B------:R-:W-:Y:S02]  /*0320*/  ISETP.NE.AND P1, PT, R252, -0x1, PT ;  /* 0xfffffffffc00780c */ /* 0x000fe40003f25270 */
[----:B------:R-:W-:Y:S02]  /*0330*/  ISETP.NE.AND P0, PT, R8, -0x1, PT ;  /* 0xffffffff0800780c */ /* 0x000fe40003f05270 */
[----:B------:R-:W-:-:S09]  /*0340*/  SHF.R.S32.HI R19, RZ, 0x1f, R18 ;  /* 0x0000001fff137819 */ /* 0x000fd20000011412 */
        /* <DEDUP_REMOVED lines=25> */
.L_x_83:
        /* <DEDUP_REMOVED lines=10> */
[----:B------:R-:W-:Y:S02]  /*0580*/  IMAD.MOV.U32 R2, RZ, RZ, R4 ;  /* 0x000000ffff027224 */ /* 0x000fe400078e0004 */
[----:B------:R-:W-:Y:S02]  /*0590*/  @P0 IMAD.IADD R4, R7, 0x1, R8 ;  /* 0x0000000107040824 */ /* 0x000fe400078e0208 */
[----:B------:R-:W-:-:S05]  /*05a0*/  IMAD.HI.U32 R0, R0, R2, RZ ;  /* 0x0000000200007227 */ /* 0x000fca00078e00ff */
[----:B------:R-:W-:-:S05]  /*05b0*/  IADD3 R3, -R0, RZ, RZ ;  /* 0x000000ff00037210 */ /* 0x000fca0007ffe1ff */
[----:B------:R-:W-:-:S05]  /*05c0*/  IMAD R2, R5, R3, R2 ;  /* 0x0000000305027224 */ /* 0x000fca00078e0202 */
[----:B------:R-:W-:-:S13]  /*05d0*/  ISETP.GT.U32.AND P2, PT, R5, R2, PT ;  /* 0x000000020500720c */ /* 0x000fda0003f44070 */
[----:B------:R-:W-:Y:S01]  /*05e0*/  @!P2 IMAD.IADD R2, R2, 0x1, -R5 ;  /* 0x000000010202a824 */ /* 0x000fe200078e0a05 */
[----:B------:R-:W-:Y:S02]  /*05f0*/  @!P2 IADD3 R0, R0, 0x1, RZ ;  /* 0x000000010000a810 */ /* 0x000fe40007ffe0ff */
[----:B------:R-:W-:Y:S02]  /*0600*/  ISETP.NE.AND P2, PT, RZ, c[0x0][0x1c8], PT ;  /* 0x00007200ff007a0c */ /* 0x000fe40003f45270 */
[----:B------:R-:W-:Y:S02]  /*0610*/  ISETP.GE.U32.AND P3, PT, R2, R5, PT ;  /* 0x000000050200720c */ /* 0x000fe40003f66070 */
        /* <DEDUP_REMOVED lines=21> */
.L_x_84:
[----:B------:R-:W-:Y:S01]  /*0770*/  SHF.R.S32.HI R4, RZ, 0x1f, R196 ;  /* 0x0000001fff047819 */ /* 0x000fe200000114c4 */
[----:B------:R-:W-:Y:S01]  /*0780*/  IMAD.IADD R26, R203, 0x1, -R234 ;  /* 0x00000001cb1a7824 */ /* 0x000fe200078e0aea */
[----:B------:R-:W-:Y:S02]  /*0790*/  BSSY B0, `(.L_x_85) ;  /* 0x0000066000007945 */ /* 0x000fe40003800000 */
[CC--:B------:R-:W-:Y:S02]  /*07a0*/  LEA.HI R3, R4.reuse, R196.reuse, RZ, 0x2 ;  /* 0x000000c404037211 */ /* 0x0c0fe400078f10ff */
[----:B------:R-:W-:Y:S01]  /*07b0*/  LEA.HI R24, R4, R196, RZ, 0x3 ;  /* 0x000000c404187211 */ /* 0x000fe200078f18ff */
[----:B------:R1:W-:Y:S01]  /*07c0*/  STL [R1+0x8], R26 ;  /* 0x0000081a01007387 */ /* 0x0003e20000100800 */
        /* <DEDUP_REMOVED lines=12> */
[----:B------:R-:W-:Y:S01]  /*0890*/  SHF.R.S32.HI R135, RZ, 0x5, R20 ;  /* 0x00000005ff877819 */ /* 0x000fe20000011414 */
[----:B------:R-:W-:Y:S01]  /*08a0*/  IMAD.IADD R2, R248, 0x1, -R2 ;  /* 0x00000001f8027824 */ /* 0x000fe200078e0a02 */
[----:B------:R-:W-:Y:S02]  /*08b0*/  SHF.R.U32.HI R0, RZ, 0x3, R0 ;  /* 0x00000003ff007819 */ /* 0x000fe40000011600 */
[----:B------:R-:W-:Y:S01]  /*08c0*/  LOP3.LUT R4, R23, 0xfffffff0, RZ, 0xc0, !PT ;  /* 0xfffffff017047812 */ /* 0x000fe200078ec0ff */
[----:B------:R-:W-:Y:S01]  /*08d0*/  IMAD R2, R135, 0x8, R2 ;  /* 0x0000000887027824 */ /* 0x000fe200078e0202 */
[----:B------:R-:W-:-:S02]  /*08e0*/  LOP3.LUT R0, R3, R0, RZ, 0x3c, !PT ;  /* 0x0000000003007212 */ /* 0x000fc400078e3cff */
[----:B------:R-:W-:Y:S01]  /*08f0*/  SHF.R.S32.HI R249, RZ, 0x1f, R248 ;  /* 0x0000001ffff97819 */ /* 0x000fe200000114f8 */
[----:B------:R-:W-:Y:S01]  /*0900*/  IMAD.IADD R16, R196, 0x1, -R4 ;  /* 0x00000001c4107824 */ /* 0x000fe200078e0a04 */
[----:B------:R-:W-:Y:S01]  /*0910*/  SHF.R.S32.HI R241, RZ, 0x1f, R240 ;  /* 0x0000001ffff17819 */ /* 0x000fe200000114f0 */
[----:B------:R-:W-:Y:S01]  /*0920*/  IMAD.U32 R226, R2, 0x20, R0 ;  /* 0x0000002002e27824 */ /* 0x000fe200078e0000 */
[----:B------:R-:W-:Y:S01]  /*0930*/  IADD3 R205, R240, 0x20, RZ ;  /* 0x00000020f0cd7810 */ /* 0x000fe20007ffe0ff */
[----:B------:R-:W-:Y:S01]  /*0940*/  IMAD R0, R249, c[0x0][0x198], RZ ;  /* 0x00006600f9007a24 */ /* 0x000fe200078e02ff */
[----:B------:R-:W-:Y:S01]  /*0950*/  LEA.HI R21, R16, R16, RZ, 0x1 ;  /* 0x0000001010157211 */ /* 0x000fe200078f08ff */
[----:B------:R-:W-:Y:S01]  /*0960*/  IMAD.WIDE.U32 R4, R248, c[0x0][0x198], R240 ;  /* 0x00006600f8047a25 */ /* 0x000fe200078e00f0 */
[----:B------:R-:W-:Y:S01]  /*0970*/  IADD3 R204, R240, 0x40, RZ ;  /* 0x00000040f0cc7810 */ /* 0x000fe20007ffe0ff */
[----:B------:R1:W-:Y:S01]  /*0980*/  STL [R1], R205 ;  /* 0x000000cd01007387 */ /* 0x0003e20000100800 */
[--C-:B------:R-:W-:Y:S01]  /*0990*/  SHF.R.S32.HI R6, RZ, 0x1, R21.reuse ;  /* 0x00000001ff067819 */ /* 0x100fe20000011415 */
[C---:B------:R-:W-:Y:S01]  /*09a0*/  IMAD R7, R248.reuse, c[0x0][0x19c], R0 ;  /* 0x00006700f8077a24 */ /* 0x040fe200078e0200 */
[----:B------:R-:W-:Y:S01]  /*09b0*/  IADD3 R4, P0, R13, R4, RZ ;  /* 0x000000040d047210 */ /* 0x000fe20007f1e0ff */
[----:B------:R-:W-:Y:S01]  /*09c0*/  IMAD R10, R249, c[0x0][0x1a0], RZ ;  /* 0x00006800f90a7a24 */ /* 0x000fe200078e02ff */
[----:B------:R-:W-:Y:S01]  /*09d0*/  SHF.R.S32.HI R9, RZ, 0x1f, R21 ;  /* 0x0000001fff097819 */ /* 0x000fe20000011415 */
[----:B------:R-:W-:Y:S01]  /*09e0*/  IMAD.WIDE.U32 R2, R248, c[0x0][0x1a0], R240 ;  /* 0x00006800f8027a25 */ /* 0x000fe200078e00f0 */
[----:B------:R-:W-:Y:S01]  /*09f0*/  IADD3.X R5, R14, R5, R7, P0, !PT ;  /* 0x000000050e057210 */ /* 0x000fe200007fe407 */
[----:B------:R1:W-:Y:S01]  /*0a00*/  STL [R1+0x4], R204 ;  /* 0x000004cc01007387 */ /* 0x0003e20000100800 */
[----:B------:R-:W-:Y:S01]  /*0a10*/  SHF.R.S32.HI R0, RZ, 0x1f, R8 ;  /* 0x0000001fff007819 */ /* 0x000fe20000011408 */
[----:B------:R-:W-:Y:S01]  /*0a20*/  IMAD R7, R248, c[0x0][0x1a4], R10 ;  /* 0x00006900f8077a24 */ /* 0x000fe200078e020a */
[----:B------:R-:W-:Y:S01]  /*0a30*/  IADD3 R2, P0, R11, R2, RZ ;  /* 0x000000020b027210 */ /* 0x000fe20007f1e0ff */
[----:B------:R-:W-:Y:S01]  /*0a40*/  IMAD.WIDE.U32 R246, R8, c[0x0][0x1b0], R4 ;  /* 0x00006c0008f67a25 */ /* 0x000fe200078e0004 */
[----:B------:R-:W-:-:S02]  /*0a50*/  LEA.HI R9, R9, R6, RZ, 0x2 ;  /* 0x0000000609097211 */ /* 0x000fc400078f10ff */
[----:B------:R-:W-:Y:S01]  /*0a60*/  IADD3.X R3, R12, R3, R7, P0, !PT ;  /* 0x000000030c037210 */ /* 0x000fe200007fe407 */
[----:B------:R-:W-:Y:S01]  /*0a70*/  IMAD.MOV.U32 R5, RZ, RZ, 0x10 ;  /* 0x00000010ff057424 */ /* 0x000fe200078e00ff */
[----:B------:R-:W-:Y:S01]  /*0a80*/  LOP3.LUT R10, R9, 0xfffffffc, RZ, 0xc0, !PT ;  /* 0xfffffffc090a7812 */ /* 0x000fe200078ec0ff */
[----:B------:R-:W-:Y:S01]  /*0a90*/  IMAD R9, R0, c[0x0][0x1b0], RZ ;  /* 0x00006c0000097a24 */ /* 0x000fe200078e02ff */
[----:B------:R-:W-:Y:S01]  /*0aa0*/  LOP3.LUT R4, R20, 0xffffffe0, RZ, 0xc0, !PT ;  /* 0xffffffe014047812 */ /* 0x000fe200078ec0ff */
[----:B------:R-:W-:Y:S01]  /*0ab0*/  IMAD.WIDE.U32 R244, R8, c[0x0][0x1b8], R2 ;  /* 0x00006e0008f47a25 */ /* 0x000fe200078e0002 */
[----:B------:R-:W-:-:S03]  /*0ac0*/  IADD3 R2, P0, R240, R15, RZ ;  /* 0x0000000ff0027210 */ /* 0x000fc60007f1e0ff */
[----:B------:R-:W-:Y:S02]  /*0ad0*/  IMAD R0, R0, c[0x0][0x1b8], RZ ;  /* 0x00006e0000007a24 */ /* 0x000fe400078e02ff */
[----:B------:R-:W-:Y:S01]  /*0ae0*/  IMAD.X R3, R241, 0x1, R17, P0 ;  /* 0x00000001f1037824 */ /* 0x000fe200000e0611 */
[----:B------:R-:W-:Y:S01]  /*0af0*/  ISETP.GE.AND P0, PT, R248, R26, PT ;  /* 0x0000001af800720c */ /* 0x000fe20003f06270 */
[----:B------:R-:W-:Y:S02]  /*0b00*/  IMAD.IADD R14, R6, 0x1, -R10 ;  /* 0x00000001060e7824 */ /* 0x000fe400078e0a0a */
[----:B------:R-:W-:Y:S02]  /*0b10*/  IMAD R6, R8, c[0x0][0x1bc], R0 ;  /* 0x00006f0008067a24 */ /* 0x000fe400078e0200 */
[----:B------:R-:W-:Y:S01]  /*0b20*/  IMAD R0, R19, c[0x0][0x1a8], RZ ;  /* 0x00006a0013007a24 */ /* 0x000fe200078e02ff */
[----:B------:R-:W-:Y:S01]  /*0b30*/  LOP3.LUT P1, RZ, R14, 0x2, RZ, 0xc0, !PT ;  /* 0x000000020eff7812 */ /* 0x000fe2000782c0ff */
[----:B------:R-:W-:-:S02]  /*0b40*/  IMAD R9, R8, c[0x0][0x1b4], R9 ;  /* 0x00006d0008097a24 */ /* 0x000fc400078e0209 */
[C---:B------:R-:W-:Y:S02]  /*0b50*/  IMAD R0, R18.reuse, c[0x0][0x1ac], R0 ;  /* 0x00006b0012007a24 */ /* 0x040fe400078e0200 */
[----:B------:R-:W-:-:S04]  /*0b60*/  IMAD.WIDE.U32 R12, R18, c[0x0][0x1a8], R2 ;  /* 0x00006a00120c7a25 */ /* 0x000fc800078e0002 */
[----:B------:R-:W-:Y:S01]  /*0b70*/  IMAD.IADD R41, R196, 0x1, -R4 ;  /* 0x00000001c4297824 */ /* 0x000fe200078e0a04 */
[----:B------:R-:W-:Y:S01]  /*0b80*/  SEL R4, R5, 0xfffffff0, !P1 ;  /* 0xfffffff005047807 */ /* 0x000fe20004800000 */
[----:B------:R-:W-:-:S04]  /*0b90*/  IMAD.WIDE R250, R250, 0x80, R248 ;  /* 0x00000080fafa7825 */ /* 0x000fc800078e02f8 */
[----:B------:R-:W-:Y:S02]  /*0ba0*/  IMAD.SHL.U32 R226, R226, 0x2, RZ ;  /* 0x00000002e2e27824 */ /* 0x000fe400078e00ff */
[----:B------:R-:W-:Y:S02]  /*0bb0*/  IMAD.IADD R11, R13, 0x1, R0 ;  /* 0x000000010d0b7824 */ /* 0x000fe400078e0200 */
[----:B------:R-:W-:Y:S02]  /*0bc0*/  IMAD.IADD R243, R247, 0x1, R9 ;  /* 0x00000001f7f37824 */ /* 0x000fe400078e0209 */
[----:B------:R-:W-:Y:S01]  /*0bd0*/  IMAD.IADD R239, R245, 0x1, R6 ;  /* 0x00000001f5ef7824 */ /* 0x000fe200078e0206 */
[----:B------:R-:W-:Y:S05]  /*0be0*/  @P0 BRA `(.L_x_86) ;  /* 0x0000020000000947 */ /* 0x000fea0003800000 */
[----:B-1----:R-:W-:Y:S01]  /*0bf0*/  ISETP.GE.AND P4, PT, R240, c[0x0][0x220], PT ;  /* 0x00008800f0007a0c */ /* 0x002fe20003f86270 */
[----:B------:R-:W-:Y:S01]  /*0c00*/  IMAD R0, R251, c[0x0][0x190], RZ ;  /* 0x00006400fb007a24 */ /* 0x000fe200078e02ff */
        /* <DEDUP_REMOVED lines=30> */
.L_x_86:
[----:B-1----:R-:W-:Y:S05]  /*0df0*/  BSYNC B0 ;  /* 0x0000000000007941 */ /* 0x002fea0003800000 */
.L_x_85:
[----:B------:R-:W-:Y:S01]  /*0e00*/  IADD3 R15, R248, 0x20, RZ ;  /* 0x00000020f80f7810 */ /* 0x000fe20007ffe0ff */
        /* <DEDUP_REMOVED lines=31> */
[----:B--2---:R-:W-:-:S04]  /*1000*/  LEA R6, P0, R2, c[0x0][0x160], 0x1 ;  /* 0x0000580002067a11 */ /* 0x004fc800078008ff */
[----:B------:R-:W-:-:S05]  /*1010*/  LEA.HI.X R7, R2, c[0x0][0x164], R0, 0x1, P0 ;  /* 0x0000590002077a11 */ /* 0x000fca00000f0c00 */
[----:B------:R-:W-:Y:S01]  /*1020*/  @!PT LDS RZ, [RZ] ;  /* 0x00000000fffff984 */ /* 0x000fe20000000800 */
[----:B------:R-:W-:Y:S01]  /*1030*/  @!PT LDS RZ, [RZ] ;  /* 0x00000000fffff984 */ /* 0x000fe20000000800 */
[----:B------:R-:W-:Y:S01]  /*1040*/  @!PT LDS RZ, [RZ] ;  /* 0x00000000fffff984 */ /* 0x000fe20000000800 */
[----:B------:R2:W-:Y:S04]  /*1050*/  LDGSTS.E.BYPASS.LTC128B.128 [R226+0x4800], [R6.64+0x80] ;  /* 0x0480008006e27fae */ /* 0x0005e8000b901d4a */
.L_x_88:
[----:B------:R-:W-:Y:S05]  /*1060*/  BSYNC B0 ;  /* 0x0000000000007941 */ /* 0x000fea0003800000 */
.L_x_87:
        /* <DEDUP_REMOVED lines=10> */
[----:B---3--:R-:W-:Y:S01]  /*1110*/  IMAD.X R0, RZ, RZ, R251, P0 ;  /* 0x000000ffff007224 */ /* 0x008fe200000e06fb */
[----:B------:R-:W-:Y:S01]  /*1120*/  ISETP.GE.AND P0, PT, R204, c[0x0][0x220], PT ;  /* 0x00008800cc007a0c */ /* 0x000fe20003f06270 */
[----:B------:R-:W-:-:S04]  /*1130*/  IMAD.WIDE.U32 R2, R5, c[0x0][0x190], R2 ;  /* 0x0000640005027a25 */ /* 0x000fc800078e0002 */
[----:B------:R-:W-:-:S04]  /*1140*/  IMAD R0, R0, c[0x0][0x190], RZ ;  /* 0x0000640000007a24 */ /* 0x000fc800078e02ff */
[----:B------:R-:W-:Y:S01]  /*1150*/  IMAD R0, R5, c[0x0][0x194], R0 ;  /* 0x0000650005007a24 */ /* 0x000fe200078e0200 */
[C---:B--2---:R-:W-:Y:S01]  /*1160*/  @!P3 LEA R8, P4, R2.reuse, c[0x0][0x160], 0x1 ;  /* 0x000058000208ba11 */ /* 0x044fe200078808ff */
        /* <DEDUP_REMOVED lines=22> */
.L_x_90:
[----:B------:R-:W-:Y:S05]  /*12d0*/  BSYNC B0 ;  /* 0x0000000000007941 */ /* 0x000fea0003800000 */
.L_x_89:
[----:B------:R-:W-:Y:S01]  /*12e0*/  IADD3 R2, R248, 0x60, RZ ;  /* 0x00000060f8027810 */ /* 0x000fe20007ffe0ff */
[----:B------:R-:W-:Y:S01]  /*12f0*/  UMOV UR7, 0x6 ;  /* 0x0000000600077882 */ /* 0x000fe20000000000 */
[----:B---3--:R-:W-:Y:S01]  /*1300*/  IADD3 R0, R132, 0x3f, RZ ;  /* 0x0000003f84007810 */ /* 0x008fe20007ffe0ff */
[----:B------:R-:W-:Y:S01]  /*1310*/  ULDC.64 UR4, c[0x0][0x198] ;  /* 0x0000660000047ab9 */ /* 0x000fe20000000a00 */
[----:B------:R-:W-:Y:S01]  /*1320*/  ISETP.GE.AND P0, PT, R2, R26, PT ;  /* 0x0000001a0200720c */ /* 0x000fe20003f06270 */
[----:B------:R3:W-:Y:S01]  /*1330*/  STL [R1+0x14], R2 ;  /* 0x0000140201007387 */ /* 0x0007e20000100800 */
[----:B------:R-:W-:Y:S01]  /*1340*/  USHF.L.U64.HI UR7, UR4, UR7, UR5 ;  /* 0x0000000704077299 */ /* 0x000fe20008010205 */
[----:B------:R-:W-:Y:S01]  /*1350*/  BSSY B0, `(.L_x_91) ;  /* 0x0000026000007945 */ /* 0x000fe20003800000 */
[----:B------:R-:W-:Y:S01]  /*1360*/  USHF.L.U32 UR8, UR4, 0x6, URZ ;  /* 0x0000000604087899 */ /* 0x000fe2000800063f */
[----:B---3--:R-:W-:-:S04]  /*1370*/  SHF.R.S32.HI R2, RZ, 0x1f, R0 ;  /* 0x0000001fff027819 */ /* 0x008fc80000011400 */
[----:B------:R-:W-:-:S04]  /*1380*/  LEA.HI R227, R2, R0, RZ, 0x6 ;  /* 0x0000000002e37211 */ /* 0x000fc800078f30ff */
        /* <DEDUP_REMOVED lines=8> */
[----:B--2---:R-:W-:-:S04]  /*1410*/  IMAD.WIDE.U32 R8, R5, c[0x0][0x190], R2 ;  /* 0x0000640005087a25 */ /* 0x004fc800078e0002 */
        /* <DEDUP_REMOVED lines=25> */
.L_x_92:
[----:B------:R-:W-:Y:S05]  /*15b0*/  BSYNC B0 ;  /* 0x0000000000007941 */ /* 0x000fea0003800000 */
.L_x_91:
[----:B------:R-:W-:Y:S01]  /*15c0*/  LEA.HI.SX32 R40, R227, 0xffffffff, 0x1a ;  /* 0xffffffffe3287811 */ /* 0x000fe200078fd2ff */
[----:B------:R-:W-:Y:S01]  /*15d0*/  BSSY B0, `(.L_x_93) ;  /* 0x0000025000007945 */ /* 0x000fe20003800000 */
[----:B------:R-:W-:Y:S02]  /*15e0*/  MOV R242, R246 ;  /* 0x000000f600f27202 */ /* 0x000fe40000000f00 */
[----:B------:R-:W-:Y:S01]  /*15f0*/  SHF.R.S32.HI R5, RZ, 0x1f, R40 ;  /* 0x0000001fff057819 */ /* 0x000fe20000011428 */
[C---:B------:R-:W-:Y:S02]  /*1600*/  IMAD R10, R40.reuse, -0x40, R132 ;  /* 0xffffffc0280a7824 */ /* 0x040fe400078e0284 */
[C---:B------:R-:W-:Y:S02]  /*1610*/  IMAD R0, R40.reuse, UR7, RZ ;  /* 0x0000000728007c24 */ /* 0x040fe4000f8e02ff */
[----:B--2---:R-:W-:Y:S01]  /*1620*/  IMAD.WIDE.U32 R2, R40, UR8, R242 ;  /* 0x0000000828027c25 */ /* 0x004fe2000f8e00f2 */
        /* <DEDUP_REMOVED lines=31> */
.L_x_94:
[----:B------:R-:W-:Y:S05]  /*1820*/  BSYNC B0 ;  /* 0x0000000000007941 */ /* 0x000fea0003800000 */
.L_x_93:
        /* <DEDUP_REMOVED lines=12> */
[C---:B--2---:R-:W-:Y:S01]  /*18f0*/  @!P3 LEA R8, P4, R2.reuse, c[0x0][0x168], 0x1 ;  /* 0x00005a000208ba11 */ /* 0x044fe200078808ff */
        /* <DEDUP_REMOVED lines=21> */
.L_x_96:
[----:B------:R-:W-:Y:S05]  /*1a50*/  BSYNC B0 ;  /* 0x0000000000007941 */ /* 0x000fea0003800000 */
.L_x_95:
[----:B------:R-:W-:Y:S01]  /*1a60*/  ISETP.NE.U32.AND P2, PT, RZ, c[0x0][0x318], PT ;  /* 0x0000c600ff007a0c */ /* 0x000fe20003f45070 */
[----:B------:R-:W0:Y:S03]  /*1a70*/  LDGDEPBAR ;  /* 0x00000000000079af */ /* 0x000e260000000000 */
[----:B------:R-:W-:-:S13]  /*1a80*/  ISETP.NE.AND.EX P2, PT, RZ, c[0x0][0x31c], PT, P2 ;  /* 0x0000c700ff007a0c */ /* 0x000fda0003f45320 */
[----:B------:R-:W-:Y:S01]  /*1a90*/  @P2 SHF.R.S32.HI R0, RZ, 0x1f, R25 ;  /* 0x0000001fff002819 */ /* 0x000fe20000011419 */
[----:B------:R-:W-:-:S04]  /*1aa0*/  @P2 IMAD.WIDE.U32 R2, R25, c[0x0][0x320], R18 ;  /* 0x0000c80019022a25 */ /* 0x000fc800078e0012 */
[----:B------:R-:W-:Y:S01]  /*1ab0*/  @P2 IMAD R0, R0, c[0x0][0x320], RZ ;  /* 0x0000c80000002a24 */ /* 0x000fe200078e02ff */
[----:B--2---:R-:W-:Y:S01]  /*1ac0*/  @P2 LEA R6, P0, R2, c[0x0][0x318], 0x2 ;  /* 0x0000c60002062a11 */ /* 0x004fe200078010ff */
[----:B------:R-:W-:-:S04]  /*1ad0*/  DEPBAR.LE SB0, 0x0 ;  /* 0x000080000000791a */ /* 0x000fc80000000000 */
[----:B------:R-:W-:-:S04]  /*1ae0*/  @P2 IMAD R0, R25, c[0x0][0x324], R0 ;  /* 0x0000c90019002a24 */ /* 0x000fc800078e0200 */
[----:B------:R-:W-:-:S05]  /*1af0*/  @P2 IMAD.IADD R0, R3, 0x1, R0 ;  /* 0x0000000103002824 */ /* 0x000fca00078e0200 */
[----:B------:R-:W-:-:S05]  /*1b00*/  @P2 LEA.HI.X R7, R2, c[0x0][0x31c], R0, 0x2, P0 ;  /* 0x0000c70002072a11 */ /* 0x000fca00000f1400 */
[----:B------:R2:W3:Y:S04]  /*1b10*/  @P2 LDG.E R6, [R6.64] ;  /* 0x0000000a06062981 */ /* 0x0004e8000c1e1900 */
[----:B------:R-:W-:Y:S01]  /*1b20*/  BAR.SYNC.DEFER_BLOCKING 0x0 ;  /* 0x0000000000007b1d */ /* 0x000fe20000010000 */
[----:B------:R-:W-:Y:S01]  /*1b30*/  ISETP.GE.AND P1, PT, R248, R10, PT ;  /* 0x0000000af800720c */ /* 0x000fe20003f26270 */
[----:B------:R-:W-:Y:S01]  /*1b40*/  IMAD R0, R5, c[0x0][0x1a0], RZ ;  /* 0x0000680005007a24 */ /* 0x000fe200078e02ff */
[----:B------:R-:W-:Y:S01]  /*1b50*/  MOV R133, RZ ;  /* 0x000000ff00857202 */ /* 0x000fe20000000f00 */
[C---:B------:R-:W-:Y:S02]  /*1b60*/  IMAD.WIDE.U32 R2, R40.reuse, c[0x0][0x1a0], RZ ;  /* 0x0000680028027a25 */ /* 0x040fe400078e00ff */
[----:B------:R-:W-:Y:S02]  /*1b70*/  BSSY B0, `(.L_x_97) ;  /* 0x0000028000007945 */ /* 0x000fe40003800000 */
[----:B------:R-:W-:Y:S01]  /*1b80*/  IMAD R5, R40, c[0x0][0x1a4], R0 ;  /* 0x0000690028057a24 */ /* 0x000fe200078e0200 */
[----:B------:R-:W-:-:S03]  /*1b90*/  LEA R0, P0, R2, R244, 0x6 ;  /* 0x000000f402007211 */ /* 0x000fc600078030ff */
[----:B------:R-:W-:-:S05]  /*1ba0*/  IMAD.IADD R5, R3, 0x1, R5 ;  /* 0x0000000103057824 */ /* 0x000fca00078e0205 */
[----:B------:R-:W-:Y:S01]  /*1bb0*/  LEA.HI.X R5, R2, R239, R5, 0x6, P0 ;  /* 0x000000ef02057211 */ /* 0x000fe200000f3405 */
[----:B--2---:R-:W3:Y:S01]  /*1bc0*/  @P2 MUFU.RCP R7, c[0x0][0x238] ;  /* 0x00008e0000072b08 */ /* 0x004ee20000001000 */
[----:B------:R2:W-:Y:S04]  /*1bd0*/  @P1 STS [R226+0x9000], RZ ;  /* 0x009000ffe2001388 */ /* 0x0005e80000000800 */
[----:B------:R2:W-:Y:S04]  /*1be0*/  @P1 STS [R226+0x9004], RZ ;  /* 0x009004ffe2001388 */ /* 0x0005e80000000800 */
[----:B------:R2:W-:Y:S04]  /*1bf0*/  @P1 STS.64 [R226+0x9008], RZ ;  /* 0x009008ffe2001388 */ /* 0x0005e80000000a00 */
[----:B------:R2:W-:Y:S04]  /*1c00*/  @P1 STS.128 [R226+0xa000], RZ ;  /* 0x00a000ffe2001388 */ /* 0x0005e80000000c00 */
[----:B------:R2:W-:Y:S01]  /*1c10*/  @P1 STS.128 [R226+0xb000], RZ ;  /* 0x00b000ffe2001388 */ /* 0x0005e20000000c00 */
[----:B---3--:R-:W-:Y:S01]  /*1c20*/  @P2 FMUL.FTZ R133, R6, R7 ;  /* 0x0000000706852220 */ /* 0x008fe20000410000 */
[----:B------:R-:W-:Y:S05]  /*1c30*/  @P1 BRA `(.L_x_98) ;  /* 0x000001b000001947 */ /* 0x000fea0003800000 */
[----:B--2---:R-:W-:Y:S02]  /*1c40*/  ISETP.GE.AND P3, PT, R240, c[0x0][0x220], PT ;  /* 0x00008800f0007a0c */ /* 0x004fe40003f66270 */
[----:B------:R-:W-:-:S02]  /*1c50*/  ISETP.GE.AND P2, PT, R205, c[0x0][0x220], PT ;  /* 0x00008800cd007a0c */ /* 0x000fc40003f46270 */
        /* <DEDUP_REMOVED lines=25> */
.L_x_98:
[----:B--2---:R-:W-:Y:S05]  /*1df0*/  BSYNC B0 ;  /* 0x0000000000007941 */ /* 0x004fea0003800000 */
.L_x_97:
        /* <DEDUP_REMOVED lines=8> */
[----:B------:R-:W-:Y:S01]  /*1e80*/  IMAD.WIDE.U32 R2, R36, c[0x0][0x1a0], RZ ;  /* 0x0000680024027a25 */ /* 0x000fe200078e00ff */
        /* <DEDUP_REMOVED lines=21> */
[----:B---3--:R-:W-:-:S04]  /*1fe0*/  LEA R2, P0, R0, c[0x0][0x170], 0x1 ;  /* 0x00005c0000027a11 */ /* 0x008fc800078008ff */
[----:B------:R-:W-:-:S05]  /*1ff0*/  LEA.HI.X R3, R0, c[0x0][0x174], R5, 0x1, P0 ;  /* 0x00005d0000037a11 */ /* 0x000fca00000f0c05 */
[----:B------:R-:W-:Y:S01]  /*2000*/  @!PT LDS RZ, [RZ] ;  /* 0x00000000fffff984 */ /* 0x000fe20000000800 */
[----:B------:R-:W-:Y:S01]  /*2010*/  @!PT LDS RZ, [RZ] ;  /* 0x00000000fffff984 */ /* 0x000fe20000000800 */
[----:B------:R-:W-:Y:S01]  /*2020*/  @!PT LDS RZ, [RZ] ;  /* 0x00000000fffff984 */ /* 0x000fe20000000800 */
[----:B------:R3:W-:Y:S04]  /*2030*/  LDGSTS.E.BYPASS.LTC128B.128 [R226+0xb800], [R2.64+0x80] ;  /* 0x0b80008002e27fae */ /* 0x0007e8000b901d4a */
.L_x_100:
[----:B------:R-:W-:Y:S05]  /*2040*/  BSYNC B0 ;  /* 0x0000000000007941 */ /* 0x000fea0003800000 */
.L_x_99:
[----:B---3--:R-:W-:Y:S01]  /*2050*/  LOP3.LUT R2, R24, 0xfffffff8, RZ, 0xc0, !PT ;  /* 0xfffffff818027812 */ /* 0x008fe200078ec0ff */
        /* <DEDUP_REMOVED lines=32> */
[----:B------:R-:W-:Y:S02]  /*2260*/  IMAD.SHL.U32 R6, R196, 0x2, RZ ;  /* 0x00000002c4067824 */ /* 0x000fe400078e00ff */
[----:B------:R-:W-:Y:S02]  /*2270*/  IMAD.IADD R2, R191, 0x1, R2 ;  /* 0x00000001bf027824 */ /* 0x000fe400078e0202 */
[----:B------:R-:W-:Y:S01]  /*2280*/  IMAD.U32 R0, R7, 0x20, R0 ;  /* 0x0000002007007824 */ /* 0x000fe200078e0000 */
[----:B------:R-:W-:Y:S01]  /*2290*/  LOP3.LUT R6, R6, 0x6, RZ, 0xc0, !PT ;  /* 0x0000000606067812 */ /* 0x000fe200078ec0ff */
[----:B------:R-:W-:Y:S02]  /*22a0*/  IMAD.SHL.U32 R224, R2, 0x2, RZ ;  /* 0x0000000202e07824 */ /* 0x000fe400078e00ff */
[----:B------:R-:W-:Y:S01]  /*22b0*/  IMAD.SHL.U32 R221, R0, 0x2, RZ ;  /* 0x0000000200dd7824 */ /* 0x000fe200078e00ff */
[----:B------:R-:W-:Y:S01]  /*22c0*/  SEL R0, R36, 0xffffffe0, !P0 ;  /* 0xffffffe024007807 */ /* 0x000fe20004000000 */
[----:B------:R-:W-:Y:S01]  /*22d0*/  IMAD R225, R4, 0x2, R224 ;  /* 0x0000000204e17824 */ /* 0x000fe200078e02e0 */
[----:B-1----:R-:W-:Y:S01]  /*22e0*/  LDSM.16.M88.4 R12, [R224] ;  /* 0x00000000e00c783b */ /* 0x002fe20000000200 */
[----:B------:R-:W-:-:S02]  /*22f0*/  IMAD R6, R40, 0x40, R6 ;  /* 0x0000004028067824 */ /* 0x000fc400078e0206 */
[----:B------:R-:W-:Y:S01]  /*2300*/  IMAD.IADD R223, R221, 0x1, R0 ;  /* 0x00000001dddf7824 */ /* 0x000fe200078e0200 */
[----:B------:R-:W1:Y:S01]  /*2310*/  LDSM.16.M88.4 R16, [R221+0x6000] ;  /* 0x00600000dd10783b */ /* 0x000e620000000200 */
[----:B------:R-:W-:Y:S02]  /*2320*/  SHF.R.S32.HI R0, RZ, 0x1f, R41 ;  /* 0x0000001fff007819 */ /* 0x000fe40000011429 */
[----:B------:R-:W-:Y:S01]  /*2330*/  IADD3 R134, R6, 0x11, RZ ;  /* 0x0000001106867810 */ /* 0x000fe20007ffe0ff */
[----:B------:R-:W3:Y:S01]  /*2340*/  LDSM.16.M88.4 R8, [R224+0x1000] ;  /* 0x00100000e008783b */ /* 0x000ee20000000200 */
[----:B------:R-:W-:Y:S02]  /*2350*/  LEA.HI R0, R0, R41, RZ, 0x2 ;  /* 0x0000002900007211 */ /* 0x000fe400078f10ff */
[----:B------:R-:W-:Y:S01]  /*2360*/  IADD3 R7, R6, 0x18, RZ ;  /* 0x0000001806077810 */ /* 0x000fe20007ffe0ff */
[----:B------:R-:W4:Y:S01]  /*2370*/  LDSM.16.M88.4 R28, [R221+0x6400] ;  /* 0x00640000dd1c783b */ /* 0x000f220000000200 */
[----:B------:R-:W-:-:S02]  /*2380*/  SHF.R.S32.HI R42, RZ, 0x2, R0 ;  /* 0x00000002ff2a7819 */ /* 0x000fc40000011400 */
[C---:B------:R-:W-:Y:S01]  /*2390*/  IADD3 R148, R6.reuse, 0x28, RZ ;  /* 0x0000002806947810 */ /* 0x040fe20007ffe0ff */
[----:B------:R-:W5:Y:S01]  /*23a0*/  LDSM.16.M88.4 R24, [R221+0x6800] ;  /* 0x00680000dd18783b */ /* 0x000f620000000200 */
[C---:B------:R-:W-:Y:S01]  /*23b0*/  IADD3 R149, R6.reuse, 0x29, RZ ;  /* 0x0000002906957810 */ /* 0x040fe20007ffe0ff */
[----:B------:R-:W-:Y:S01]  /*23c0*/  IMAD R0, R135, 0x10, R42 ;  /* 0x0000001087007824 */ /* 0x000fe200078e022a */
[C---:B------:R-:W-:Y:S01]  /*23d0*/  IADD3 R150, R6.reuse, 0x30, RZ ;  /* 0x0000003006967810 */ /* 0x040fe20007ffe0ff */
[----:B------:R-:W2:Y:S01]  /*23e0*/  LDSM.16.M88.4 R32, [R221+0x6c00] ;  /* 0x006c0000dd20783b */ /* 0x000ea20000000200 */
[----:B------:R-:W-:Y:S01]  /*23f0*/  IADD3 R157, R6, 0x31, RZ ;  /* 0x00000031069d7810 */ /* 0x000fe20007ffe0ff */
[----:B------:R-:W-:Y:S01]  /*2400*/  IMAD.IADD R234, R234, 0x1, R0 ;  /* 0x00000001eaea7824 */ /* 0x000fe200078e0200 */
[C---:B------:R-:W-:Y:S01]  /*2410*/  IADD3 R156, R6.reuse, 0x38, RZ ;  /* 0x00000038069c7810 */ /* 0x040fe20007ffe0ff */
[----:B------:R-:W-:Y:S01]  /*2420*/  LDSM.16.M88.4 R36, [R223+0x6000] ;  /* 0x00600000df24783b */ /* 0x000fe20000000200 */
[----:B------:R-:W-:-:S02]  /*2430*/  IADD3 R151, R6, 0x39, RZ ;  /* 0x0000003906977810 */ /* 0x000fc40007ffe0ff */
[----:B------:R-:W-:Y:S01]  /*2440*/  IADD3 R0, R132, R234, -R203 ;  /* 0x000000ea84007210 */ /* 0x000fe20007ffe8cb */
[----:B------:R-:W-:Y:S01]  /*2450*/  LDSM.16.M88.4 R44, [R223+0x6400] ;  /* 0x00640000df2c783b */ /* 0x000fe20000000200 */
[-C--:B------:R-:W-:Y:S02]  /*2460*/  ISETP.GE.AND P1, PT, R6, R132.reuse, PT ;  /* 0x000000840600720c */ /* 0x080fe40003f26270 */
[-C--:B------:R-:W-:Y:S01]  /*2470*/  ISETP.GE.AND P2, PT, R7, R132.reuse, PT ;  /* 0x000000840700720c */ /* 0x080fe20003f46270 */
[----:B------:R-:W-:Y:S01]  /*2480*/  LDSM.16.M88.4 R56, [R223+0x6800] ;  /* 0x00680000df38783b */ /* 0x000fe20000000200 */
[----:B------:R-:W-:Y:S01]  /*2490*/  IMAD.IADD R2, R0, 0x1, -R6 ;  /* 0x0000000100027824 */ /* 0x000fe200078e0a06 */
[----:B------:R-:W-:Y:S02]  /*24a0*/  ISETP.GE.AND P3, PT, R134, R132, PT ;  /* 0x000000848600720c */ /* 0x000fe40003f66270 */
[----:B------:R-:W-:Y:S02]  /*24b0*/  LDSM.16.M88.4 R52, [R223+0x6c00] ;  /* 0x006c0000df34783b */ /* 0x000fe40000000200 */
[----:B------:R-:W-:-:S02]  /*24c0*/  IABS R2, R2 ;  /* 0x0000000200027213 */ /* 0x000fc40000000000 */
[----:B------:R-:W-:Y:S03]  /*24d0*/  LDSM.16.M88.4 R20, [R225] ;  /* 0x00000000e114783b */ /* 0x000fe60000000200 */
[----:B------:R-:W-:Y:S01]  /*24e0*/  IMAD.MOV.U32 R3, RZ, RZ, R2 ;  /* 0x000000ffff037224 */ /* 0x000fe200078e0002 */
[-C--:B-1----:R-:W-:Y:S01]  /*24f0*/  HMMA.16816.F32 R116, R12, R16.reuse, RZ ;  /* 0x000000100c74723c */ /* 0x082fe200000018ff */
[----:B------:R-:W-:Y:S02]  /*2500*/  LDSM.16.M88.4 R60, [R221+0x7800] ;  /* 0x00780000dd3c783b */ /* 0x000fe40000000200 */
[----:B------:R1:W-:Y:S02]  /*2510*/  I2F R158, R3 ;  /* 0x00000003009e7306 */ /* 0x0003e40000201400 */
[----:B------:R-:W-:Y:S03]  /*2520*/  LDSM.16.M88.4 R48, [R221+0x7c00] ;  /* 0x007c0000dd30783b */ /* 0x000fe60000000200 */
[C---:B---3--:R-:W-:Y:S01]  /*2530*/  HMMA.16816.F32 R92, R8.reuse, R16, RZ ;  /* 0x00000010085c723c */ /* 0x048fe200000018ff */
[----:B------:R-:W-:Y:S07]  /*2540*/  STL [R1+0x10], R42 ;  /* 0x0000102a01007387 */ /* 0x000fee0000100800 */
[-C--:B------:R-:W-:Y:S08]  /*2550*/  HMMA.16816.F32 R88, R8, R18.reuse, RZ ;  /* 0x000000120858723c */ /* 0x080ff000000018ff */
[----:B------:R-:W-:Y:S01]  /*2560*/  HMMA.16816.F32 R136, R12, R18, RZ ;  /* 0x000000120c88723c */ /* 0x000fe200000018ff */
[----:B------:R-:W3:Y:S07]  /*2570*/  LDSM.16.M88.4 R16, [R225+0x1000] ;  /* 0x00100000e110783b */ /* 0x000eee0000000200 */
[C---:B----4-:R-:W-:Y:S08]  /*2580*/  HMMA.16816.F32 R84, R8.reuse, R28, RZ ;  /* 0x0000001c0854723c */ /* 0x050ff000000018ff */
[C---:B------:R-:W-:Y:S08]  /*2590*/  HMMA.16816.F32 R80, R8.reuse, R30, RZ ;  /* 0x0000001e0850723c */ /* 0x040ff000000018ff */
[C---:B-----5:R-:W-:Y:S08]  /*25a0*/  HMMA.16816.F32 R76, R8.reuse, R24, RZ ;  /* 0x00000018084c723c */ /* 0x060ff000000018ff */
[C---:B--2---:R-:W-:Y:S08]  /*25b0*/  HMMA.16816.F32 R64, R8.reuse, R32, RZ ;  /* 0x000000200840723c */ /* 0x044ff000000018ff */
[C---:B------:R-:W-:Y:S08]  /*25c0*/  HMMA.16816.F32 R68, R8.reuse, R26, RZ ;  /* 0x0000001a0844723c */ /* 0x040ff000000018ff */
[----:B------:R-:W-:Y:S01]  /*25d0*/  HMMA.16816.F32 R72, R8, R34, RZ ;  /* 0x000000220848723c */ /* 0x000fe200000018ff */
[----:B------:R-:W-:Y:S07]  /*25e0*/  LDSM.16.M88.4 R8, [R224+0x3000] ;  /* 0x00300000e008783b */ /* 0x000fee0000000200 */
[C---:B------:R-:W-:Y:S08]  /*25f0*/  HMMA.16816.F32 R96, R12.reuse, R28, RZ ;  /* 0x0000001c0c60723c */ /* 0x040ff000000018ff */
[C---:B------:R-:W-:Y:S01]  /*2600*/  HMMA.16816.F32 R104, R12.reuse, R30, RZ ;  /* 0x0000001e0c68723c */ /* 0x040fe200000018ff */
[----:B------:R-:W2:Y:S07]  /*2610*/  LDSM.16.M88.4 R28, [R221+0x7000] ;  /* 0x00700000dd1c783b */ /* 0x000eae0000000200 */
[C---:B------:R-:W-:Y:S08]  /*2620*/  HMMA.16816.F32 R112, R12.reuse, R24, RZ ;  /* 0x000000180c70723c */ /* 0x040ff000000018ff */
[C---:B------:R-:W-:Y:S01]  /*2630*/  HMMA.16816.F32 R140, R12.reuse, R26, RZ ;  /* 0x0000001a0c8c723c */ /* 0x040fe200000018ff */
[----:B------:R-:W4:Y:S07]  /*2640*/  LDSM.16.M88.4 R24, [R221+0x7400] ;  /* 0x00740000dd18783b */ /* 0x000f2e0000000200 */
[C---:B------:R-:W-:Y:S08]  /*2650*/  HMMA.16816.F32 R108, R12.reuse, R32, RZ ;  /* 0x000000200c6c723c */ /* 0x040ff000000018ff */
[----:B------:R-:W-:Y:S01]  /*2660*/  HMMA.16816.F32 R128, R12, R34, RZ ;  /* 0x000000220c80723c */ /* 0x000fe200000018ff */
[----:B------:R-:W5:Y:S07]  /*2670*/  LDSM.16.M88.4 R12, [R224+0x2000] ;  /* 0x00200000e00c783b */ /* 0x000f6e0000000200 */
[C---:B---3--:R-:W-:Y:S08]  /*2680*/  HMMA.16816.F32 R124, R16.reuse, R36, R92 ;  /* 0x00000024107c723c */ /* 0x048ff0000000185c */
        /* <DEDUP_REMOVED lines=9> */
[----:B------:R-:W-:Y:S08]  /*2720*/  HMMA.16816.F32 R44, R20, R56, R112 ;  /* 0x00000038142c723c */ /* 0x000ff00000001870 */
[C---:B--2---:R-:W-:Y:S08]  /*2730*/  HMMA.16816.F32 R76, R8.reuse, R28, R124 ;  /* 0x0000001c084c723c */ /* 0x044ff0000000187c */
[C---:B----4-:R-:W-:Y:S08]  /*2740*/  HMMA.16816.F32 R92, R8.reuse, R24, R92 ;  /* 0x00000018085c723c */ /* 0x050ff0000000185c */
[C---:B------:R-:W-:Y:S08]  /*2750*/  HMMA.16816.F32 R120, R8.reuse, R60, R120 ;  /* 0x0000003c0878723c */ /* 0x040ff00000001878 */
[C---:B------:R-:W-:Y:S08]  /*2760*/  HMMA.16816.F32 R100, R8.reuse, R48, R100 ;  /* 0x000000300864723c */ /* 0x040ff00000001864 */
[C---:B------:R-:W-:Y:S08]  /*2770*/  HMMA.16816.F32 R84, R8.reuse, R30, R84 ;  /* 0x0000001e0854723c */ /* 0x040ff00000001854 */
[C---:B------:R-:W-:Y:S08]  /*2780*/  HMMA.16816.F32 R88, R8.reuse, R26, R88 ;  /* 0x0000001a0858723c */ /* 0x040ff00000001858 */
[C---:B------:R-:W-:Y:S08]  /*2790*/  HMMA.16816.F32 R80, R8.reuse, R62, R80 ;  /* 0x0000003e0850723c */ /* 0x040ff00000001850 */
[----:B------:R-:W-:Y:S01]  /*27a0*/  HMMA.16816.F32 R72, R8, R50, R72 ;  /* 0x000000320848723c */ /* 0x000fe20000001848 */
[----:B------:R-:W-:Y:S07]  /*27b0*/  LDSM.16.M88.4 R8, [R225+0x3000] ;  /* 0x00300000e108783b */ /* 0x000fee0000000200 */
[C---:B-----5:R-:W-:Y:S08]  /*27c0*/  HMMA.16816.F32 R64, R12.reuse, R24, R64 ;  /* 0x000000180c40723c */ /* 0x060ff00000001840 */
[----:B------:R-:W-:Y:S01]  /*27d0*/  HMMA.16816.F32 R104, R12, R26, R16 ;  /* 0x0000001a0c68723c */ /* 0x000fe20000001810 */
[----:B------:R-:W2:Y:S04]  /*27e0*/  LDSM.16.M88.4 R24, [R223+0x7800] ;  /* 0x00780000df18783b */ /* 0x000ea80000000200 */
[----:B------:R-:W3:Y:S03]  /*27f0*/  LDSM.16.M88.4 R16, [R223+0x7000] ;  /* 0x00700000df10783b */ /* 0x000ee60000000200 */
[C---:B------:R-:W-:Y:S07]  /*2800*/  HMMA.16816.F32 R56, R20.reuse, R58, R140 ;  /* 0x0000003a1438723c */ /* 0x040fee000000188c */
[C---:B------:R-:W-:Y:S01]  /*2810*/  IADD3 R143, R6.reuse, 0x1, RZ ;  /* 0x00000001068f7810 */ /* 0x040fe20007ffe0ff */
[----:B------:R-:W-:Y:S01]  /*2820*/  HMMA.16816.F32 R68, R20, R36, R116 ;  /* 0x000000241444723c */ /* 0x000fe20000001874 */
[----:B------:R-:W-:-:S02]  /*2830*/  IADD3 R142, R6, 0x8, RZ ;  /* 0x00000008068e7810 */ /* 0x000fc40007ffe0ff */
[----:B------:R-:W-:Y:S01]  /*2840*/  IADD3 R141, R6, 0x9, RZ ;  /* 0x00000009068d7810 */ /* 0x000fe20007ffe0ff */
[----:B------:R-:W-:Y:S01]  /*2850*/  IMAD.IADD R5, R0, 0x1, -R143 ;  /* 0x0000000100057824 */ /* 0x000fe200078e0a8f */
[----:B------:R-:W-:Y:S02]  /*2860*/  IADD3 R140, R6, 0x10, RZ ;  /* 0x00000010068c7810 */ /* 0x000fe40007ffe0ff */
[-C--:B------:R-:W-:Y:S01]  /*2870*/  ISETP.GE.AND P0, PT, R143, R132.reuse, PT ;  /* 0x000000848f00720c */ /* 0x080fe20003f06270 */
[C---:B------:R-:W-:Y:S01]  /*2880*/  HMMA.16816.F32 R32, R20.reuse, R38, R136 ;  /* 0x000000261420723c */ /* 0x040fe20000001888 */
[----:B------:R-:W-:Y:S01]  /*2890*/  IABS R2, R5 ;  /* 0x0000000500027213 */ /* 0x000fe20000000000 */
[----:B------:R-:W-:Y:S01]  /*28a0*/  IMAD.IADD R5, R0, 0x1, -R142 ;  /* 0x0000000100057824 */ /* 0x000fe200078e0a8e */
[-C--:B------:R-:W-:Y:S02]  /*28b0*/  ISETP.GE.AND P5, PT, R142, R132.reuse, PT ;  /* 0x000000848e00720c */ /* 0x080fe40003fa6270 */
[-C--:B------:R-:W-:Y:S01]  /*28c0*/  ISETP.GE.AND P6, PT, R141, R132.reuse, PT ;  /* 0x000000848d00720c */ /* 0x080fe20003fc6270 */
[----:B-1----:R-:W-:Y:S01]  /*28d0*/  IMAD.MOV.U32 R3, RZ, RZ, R2 ;  /* 0x000000ffff037224 */ /* 0x002fe200078e0002 */
[----:B------:R-:W-:Y:S01]  /*28e0*/  IABS R2, R5 ;  /* 0x0000000500027213 */ /* 0x000fe20000000000 */
[----:B------:R-:W-:Y:S01]  /*28f0*/  IMAD.IADD R5, R0, 0x1, -R141 ;  /* 0x0000000100057824 */ /* 0x000fe200078e0a8d */
[----:B------:R-:W-:Y:S01]  /*2900*/  HMMA.16816.F32 R36, R20, R52, R108 ;  /* 0x000000341424723c */ /* 0x000fe2000000186c */
[----:B------:R1:W-:Y:S01]  /*2910*/  I2F R159, R3 ;  /* 0x00000003009f7306 */ /* 0x0003e20000201400 */
[----:B------:R-:W-:-:S06]  /*2920*/  ISETP.GE.AND P4, PT, R140, R132, PT ;  /* 0x000000848c00720c */ /* 0x000fcc0003f86270 */
[----:B------:R-:W-:Y:S01]  /*2930*/  HMMA.16816.F32 R52, R20, R54, R128 ;  /* 0x000000361434723c */ /* 0x000fe20000001880 */
[----:B------:R-:W-:Y:S07]  /*2940*/  LDSM.16.M88.4 R20, [R223+0x7400] ;  /* 0x00740000df14783b */ /* 0x000fee0000000200 */
[----:B------:R-:W-:Y:S01]  /*2950*/  HMMA.16816.F32 R96, R12, R62, R56 ;  /* 0x0000003e0c60723c */ /* 0x000fe20000001838 */
[----:B-1----:R-:W-:Y:S01]  /*2960*/  IMAD.MOV.U32 R3, RZ, RZ, R2 ;  /* 0x000000ffff037224 */ /* 0x002fe200078e0002 */
[----:B------:R-:W-:Y:S01]  /*2970*/  IABS R2, R5 ;  /* 0x0000000500027213 */ /* 0x000fe20000000000 */
[----:B------:R-:W-:-:S02]  /*2980*/  IMAD.IADD R5, R0, 0x1, -R140 ;  /* 0x0000000100057824 */ /* 0x000fc400078e0a8c */
[----:B------:R1:W-:Y:S03]  /*2990*/  I2F R176, R3 ;  /* 0x0000000300b07306 */ /* 0x0003e60000201400 */
[----:B--2---:R-:W-:Y:S07]  /*29a0*/  HMMA.16816.F32 R56, R8, R24, R120 ;  /* 0x000000180838723c */ /* 0x004fee0000001878 */
[C---:B------:R-:W-:Y:S01]  /*29b0*/  IADD3 R120, R6.reuse, 0x19, RZ ;  /* 0x0000001906787810 */ /* 0x040fe20007ffe0ff */
[----:B------:R-:W-:Y:S01]  /*29c0*/  HMMA.16816.F32 R68, R12, R28, R68 ;  /* 0x0000001c0c44723c */ /* 0x000fe20000001844 */
[----:B------:R-:W-:-:S02]  /*29d0*/  IADD3 R122, R6, 0x20, RZ ;  /* 0x00000020067a7810 */ /* 0x000fc40007ffe0ff */
[----:B------:R-:W-:Y:S01]  /*29e0*/  IADD3 R123, R6, 0x21, RZ ;  /* 0x00000021067b7810 */ /* 0x000fe20007ffe0ff */
[----:B-1----:R-:W-:Y:S01]  /*29f0*/  IMAD.MOV.U32 R3, RZ, RZ, R2 ;  /* 0x000000ffff037224 */ /* 0x002fe200078e0002 */
[----:B------:R-:W-:Y:S01]  /*2a00*/  IABS R2, R5 ;  /* 0x0000000500027213 */ /* 0x000fe20000000000 */
[C---:B------:R-:W-:Y:S02]  /*2a10*/  IMAD.IADD R5, R0.reuse, 0x1, -R134 ;  /* 0x0000000100057824 */ /* 0x040fe400078e0a86 */
[C---:B------:R-:W-:Y:S01]  /*2a20*/  HMMA.16816.F32 R28, R12.reuse, R30, R32 ;  /* 0x0000001e0c1c723c */ /* 0x040fe20000001820 */
[----:B------:R1:W-:Y:S01]  /*2a30*/  I2F R177, R3 ;  /* 0x0000000300b17306 */ /* 0x0003e20000201400 */
[----:B------:R-:W2:Y:S06]  /*2a40*/  LDSM.16.M88.4 R32, [R223+0x7c00] ;  /* 0x007c0000df20783b */ /* 0x000eac0000000200 */
[C---:B------:R-:W-:Y:S08]  /*2a50*/  HMMA.16816.F32 R136, R12.reuse, R48, R36 ;  /* 0x000000300c88723c */ /* 0x040ff00000001824 */
[----:B------:R-:W-:Y:S01]  /*2a60*/  HMMA.16816.F32 R36, R12, R60, R44 ;  /* 0x0000003c0c24723c */ /* 0x000fe2000000182c */
[----:B-1----:R-:W-:Y:S01]  /*2a70*/  IMAD.MOV.U32 R3, RZ, RZ, R2 ;  /* 0x000000ffff037224 */ /* 0x002fe200078e0002 */
[----:B------:R-:W-:Y:S01]  /*2a80*/  IABS R2, R5 ;  /* 0x0000000500027213 */ /* 0x000fe20000000000 */
[----:B------:R-:W-:-:S02]  /*2a90*/  IMAD.IADD R5, R0, 0x1, -R7 ;  /* 0x0000000100057824 */ /* 0x000fc400078e0a07 */
[----:B------:R1:W-:Y:S03]  /*2aa0*/  I2F R178, R3 ;  /* 0x0000000300b27306 */ /* 0x0003e60000201400 */
[----:B------:R-:W-:Y:S01]  /*2ab0*/  HMMA.16816.F32 R108, R12, R50, R52 ;  /* 0x000000320c6c723c */ /* 0x000fe20000001834 */
[----:B------:R-:W4:Y:S07]  /*2ac0*/  LDSM.16.M88.4 R12, [R225+0x2000] ;  /* 0x00200000e10c783b */ /* 0x000f2e0000000200 */
[----:B---3--:R-:W-:Y:S01]  /*2ad0*/  HMMA.16816.F32 R112, R8, R16, R76 ;  /* 0x000000100870723c */ /* 0x008fe2000000184c */
[----:B-1----:R-:W-:Y:S01]  /*2ae0*/  IMAD.MOV.U32 R3, RZ, RZ, R2 ;  /* 0x000000ffff037224 */ /* 0x002fe200078e0002 */
[----:B------:R-:W-:Y:S01]  /*2af0*/  IABS R2, R5 ;  /* 0x0000000500027213 */ /* 0x000fe20000000000 */
[----:B------:R-:W-:-:S05]  /*2b00*/  IMAD.IADD R5, R0, 0x1, -R123 ;  /* 0x0000000100057824 */ /* 0x000fca00078e0a7b */
[C---:B------:R-:W-:Y:S01]  /*2b10*/  HMMA.16816.F32 R128, R8.reuse, R18, R84 ;  /* 0x000000120880723c */ /* 0x040fe20000001854 */
[----:B------:R1:W-:Y:S07]  /*2b20*/  I2F R185, R3 ;  /* 0x0000000300b97306 */ /* 0x0003ee0000201400 */
[C---:B--2---:R-:W-:Y:S01]  /*2b30*/  HMMA.16816.F32 R48, R8.reuse, R34, R72 ;  /* 0x000000220830723c */ /* 0x044fe20000001848 */
[----:B------:R2:W-:Y:S07]  /*2b40*/  I2F R188, R2 ;  /* 0x0000000200bc7306 */ /* 0x0005ee0000201400 */
[----:B------:R-:W-:Y:S01]  /*2b50*/  HMMA.16816.F32 R124, R8, R20, R92 ;  /* 0x00000014087c723c */ /* 0x000fe2000000185c */
[----:B-1----:R-:W-:-:S05]  /*2b60*/  IMAD.IADD R3, R0, 0x1, -R120 ;  /* 0x0000000100037824 */ /* 0x002fca00078e0a78 */
[----:B------:R-:W-:Y:S02]  /*2b70*/  IABS R3, R3 ;  /* 0x0000000300037213 */ /* 0x000fe40000000000 */
[C---:B------:R-:W-:Y:S01]  /*2b80*/  HMMA.16816.F32 R116, R8.reuse, R22, R88 ;  /* 0x000000160874723c */ /* 0x040fe20000001858 */
[C---:B--2---:R-:W-:Y:S01]  /*2b90*/  IMAD.IADD R2, R0.reuse, 0x1, -R122 ;  /* 0x0000000100027824 */ /* 0x044fe200078e0a7a */
[----:B------:R1:W-:Y:S04]  /*2ba0*/  I2F R186, R3 ;  /* 0x0000000300ba7306 */ /* 0x0003e80000201400 */
[----:B------:R-:W-:Y:S02]  /*2bb0*/  IABS R2, R2 ;  /* 0x0000000200027213 */ /* 0x000fe40000000000 */
[C---:B------:R-:W-:Y:S08]  /*2bc0*/  HMMA.16816.F32 R100, R8.reuse, R32, R100 ;  /* 0x000000200864723c */ /* 0x040ff00000001864 */
[----:B------:R-:W-:Y:S01]  /*2bd0*/  HMMA.16816.F32 R52, R8, R26, R80 ;  /* 0x0000001a0834723c */ /* 0x000fe20000001850 */
[----:B------:R-:W-:Y:S01]  /*2be0*/  LDSM.16.M88.4 R8, [R224+0x5000] ;  /* 0x00500000e008783b */ /* 0x000fe20000000200 */
[----:B-1----:R-:W-:Y:S01]  /*2bf0*/  IMAD.MOV.U32 R3, RZ, RZ, R2 ;  /* 0x000000ffff037224 */ /* 0x002fe200078e0002 */
[----:B------:R-:W-:Y:S01]  /*2c00*/  IABS R2, R5 ;  /* 0x0000000500027213 */ /* 0x000fe20000000000 */
[----:B------:R-:W-:-:S02]  /*2c10*/  IMAD.IADD R5, R0, 0x1, -R148 ;  /* 0x0000000100057824 */ /* 0x000fc400078e0a94 */
[----:B------:R1:W-:Y:S02]  /*2c20*/  I2F R184, R3 ;  /* 0x0000000300b87306 */ /* 0x0003e40000201400 */
[C---:B----4-:R-:W-:Y:S08]  /*2c30*/  HMMA.16816.F32 R60, R12.reuse, R20, R64 ;  /* 0x000000140c3c723c */ /* 0x050ff00000001840 */
[----:B------:R-:W-:Y:S01]  /*2c40*/  HMMA.16816.F32 R72, R12, R22, R104 ;  /* 0x000000160c48723c */ /* 0x000fe20000001868 */
[----:B------:R-:W2:Y:S01]  /*2c50*/  LDSM.16.M88.4 R20, [R221+0x8400] ;  /* 0x00840000dd14783b */ /* 0x000ea20000000200 */
[----:B-1----:R-:W-:Y:S01]  /*2c60*/  IMAD.MOV.U32 R3, RZ, RZ, R2 ;  /* 0x000000ffff037224 */ /* 0x002fe200078e0002 */
[----:B------:R-:W-:Y:S01]  /*2c70*/  IABS R2, R5 ;  /* 0x0000000500027213 */ /* 0x000fe20000000000 */
[----:B------:R-:W-:-:S04]  /*2c80*/  IMAD.IADD R5, R0, 0x1, -R149 ;  /* 0x0000000100057824 */ /* 0x000fc800078e0a95 */
[C---:B------:R-:W-:Y:S01]  /*2c90*/  HMMA.16816.F32 R44, R12.reuse, R16, R68 ;  /* 0x000000100c2c723c */ /* 0x040fe20000001844 */
[----:B------:R1:W-:Y:S06]  /*2ca0*/  I2F R195, R3 ;  /* 0x0000000300c37306 */ /* 0x0003ec0000201400 */
[C---:B------:R-:W-:Y:S01]  /*2cb0*/  IADD3 R17, R0.reuse, 0x8, RZ ;  /* 0x0000000800117810 */ /* 0x040fe20007ffe0ff */
[C---:B------:R-:W-:Y:S01]  /*2cc0*/  HMMA.16816.F32 R40, R12.reuse, R18, R28 ;  /* 0x000000120c28723c */ /* 0x040fe2000000181c */
[C---:B------:R-:W-:Y:S01]  /*2cd0*/  IADD3 R16, R0.reuse, 0x40, RZ ;  /* 0x0000004000107810 */ /* 0x040fe20007ffe0ff */
[----:B------:R-:W3:Y:S05]  /*2ce0*/  LDSM.16.M88.4 R28, [R221+0x8000] ;  /* 0x00800000dd1c783b */ /* 0x000eea0000000200 */
[----:B------:R-:W-:Y:S01]  /*2cf0*/  IADD3 R18, R0, 0x48, RZ ;  /* 0x0000004800127810 */ /* 0x000fe20007ffe0ff */
[----:B------:R-:W-:Y:S01]  /*2d00*/  HMMA.16816.F32 R84, R12, R32, R136 ;  /* 0x000000200c54723c */ /* 0x000fe20000001888 */
[----:B-1----:R-:W-:Y:S01]  /*2d10*/  IMAD.MOV.U32 R3, RZ, RZ, R2 ;  /* 0x000000ffff037224 */ /* 0x002fe200078e0002 */
[----:B------:R-:W-:-:S02]  /*2d20*/  IABS R2, R5 ;  /* 0x0000000500027213 */ /* 0x000fc40000000000 */
[C---:B------:R-:W-:Y:S01]  /*2d30*/  IADD3 R5, R0.reuse, -R150, RZ ;  /* 0x8000009600057210 */ /* 0x040fe20007ffe0ff */
[----:B------:R1:W-:Y:S03]  /*2d40*/  I2F R194, R3 ;  /* 0x0000000300c27306 */ /* 0x0003e60000201400 */
[----:B------:R-:W-:Y:S01]  /*2d50*/  HMMA.16816.F32 R76, R12, R24, R36 ;  /* 0x000000180c4c723c */ /* 0x000fe20000001824 */
[----:B------:R-:W4:Y:S07]  /*2d60*/  LDSM.16.M88.4 R36, [R221+0x8800] ;  /* 0x00880000dd24783b */ /* 0x000f2e0000000200 */
[----:B--2---:R-:W-:Y:S01]  /*2d70*/  HMMA.16816.F32 R160, R8, R22, R116 ;  /* 0x0000001608a0723c */ /* 0x004fe20000001874 */
[----:B-1----:R-:W-:Y:S01]  /*2d80*/  IMAD.MOV.U32 R3, RZ, RZ, R2 ;  /* 0x000000ffff037224 */ /* 0x002fe200078e0002 */
[----:B------:R-:W-:Y:S01]  /*2d90*/  IABS R2, R5 ;  /* 0x0000000500027213 */ /* 0x000fe20000000000 */
[----:B------:R-:W-:-:S05]  /*2da0*/  IMAD.IADD R5, R0, 0x1, -R157 ;  /* 0x0000000100057824 */ /* 0x000fca00078e0a9d */
[C---:B------:R-:W-:Y:S01]  /*2db0*/  HMMA.16816.F32 R80, R12.reuse, R26, R96 ;  /* 0x0000001a0c50723c */ /* 0x040fe20000001860 */
[----:B------:R1:W-:Y:S01]  /*2dc0*/  I2F R193, R3 ;  /* 0x0000000300c17306 */ /* 0x0003e20000201400 */
[----:B------:R-:W-:Y:S06]  /*2dd0*/  LDSM.16.M88.4 R24, [R223+0x8000] ;  /* 0x00800000df18783b */ /* 0x000fec0000000200 */
[----:B------:R-:W-:Y:S01]  /*2de0*/  HMMA.16816.F32 R88, R12, R34, R108 ;  /* 0x000000220c58723c */ /* 0x000fe2000000186c */
[----:B------:R-:W2:Y:S04]  /*2df0*/  LDSM.16.M88.4 R12, [R224+0x4000] ;  /* 0x00400000e00c783b */ /* 0x000ea80000000200 */
[----:B------:R-:W5:Y:S03]  /*2e00*/  LDSM.16.M88.4 R32, [R221+0x8c00] ;  /* 0x008c0000dd20783b */ /* 0x000f660000000200 */
[----:B---3--:R-:W-:Y:S01]  /*2e10*/  HMMA.16816.F32 R92, R8, R28, R112 ;  /* 0x0000001c085c723c */ /* 0x008fe20000001870 */
[----:B-1----:R-:W-:Y:S01]  /*2e20*/  IMAD.MOV.U32 R3, RZ, RZ, R2 ;  /* 0x000000ffff037224 */ /* 0x002fe200078e0002 */
[----:B------:R-:W-:Y:S01]  /*2e30*/  IABS R2, R5 ;  /* 0x0000000500027213 */ /* 0x000fe20000000000 */
[----:B------:R-:W-:-:S02]  /*2e40*/  IMAD.IADD R5, R0, 0x1, -R156 ;  /* 0x0000000100057824 */ /* 0x000fc400078e0a9c */
[----:B------:R1:W-:Y:S03]  /*2e50*/  I2F R190, R3 ;  /* 0x0000000300be7306 */ /* 0x0003e60000201400 */
[C---:B------:R-:W-:Y:S08]  /*2e60*/  HMMA.16816.F32 R152, R8.reuse, R20, R124 ;  /* 0x000000140898723c */ /* 0x040ff0000000187c */
[----:B----4-:R-:W-:Y:S01]  /*2e70*/  HMMA.16816.F32 R164, R8, R36, R56 ;  /* 0x0000002408a4723c */ /* 0x010fe20000001838 */
[----:B-1----:R-:W-:Y:S01]  /*2e80*/  IMAD.MOV.U32 R3, RZ, RZ, R2 ;  /* 0x000000ffff037224 */ /* 0x002fe200078e0002 */
[----:B------:R-:W-:Y:S01]  /*2e90*/  IABS R2, R5 ;  /* 0x0000000500027213 */ /* 0x000fe20000000000 */
[----:B------:R-:W-:-:S05]  /*2ea0*/  IMAD.IADD R5, R18, 0x1, -R120 ;  /* 0x0000000112057824 */ /* 0x000fca00078e0a78 */
[C---:B------:R-:W-:Y:S01]  /*2eb0*/  HMMA.16816.F32 R128, R8.reuse, R30, R128 ;  /* 0x0000001e0880723c */ /* 0x040fe20000001880 */
[----:B------:R1:W-:Y:S07]  /*2ec0*/  I2F R189, R3 ;  /* 0x0000000300bd7306 */ /* 0x0003ee0000201400 */
[----:B------:R-:W-:Y:S01]  /*2ed0*/  HMMA.16816.F32 R168, R8, R38, R52 ;  /* 0x0000002608a8723c */ /* 0x000fe20000001834 */
[----:B------:R3:W-:Y:S07]  /*2ee0*/  I2F R139, R2 ;  /* 0x00000002008b7306 */ /* 0x0007ee0000201400 */
[----:B--2---:R-:W-:Y:S01]  /*2ef0*/  HMMA.16816.F32 R60, R12, R20, R60 ;  /* 0x000000140c3c723c */ /* 0x004fe2000000183c */
[----:B-1----:R-:W-:-:S05]  /*2f00*/  IMAD.IADD R3, R0, 0x1, -R151 ;  /* 0x0000000100037824 */ /* 0x002fca00078e0a97 */
[----:B------:R-:W-:Y:S02]  /*2f10*/  IABS R3, R3 ;  /* 0x0000000300037213 */ /* 0x000fe40000000000 */
[----:B------:R-:W-:Y:S01]  /*2f20*/  HMMA.16816.F32 R56, R12, R22, R72 ;  /* 0x000000160c38723c */ /* 0x000fe20000001848 */
[--C-:B---3--:R-:W-:Y:S01]  /*2f30*/  IMAD.IADD R2, R17, 0x1, -R6.reuse ;  /* 0x0000000111027824 */ /* 0x108fe200078e0a06 */
[----:B------:R1:W-:Y:S01]  /*2f40*/  I2F R137, R3 ;  /* 0x0000000300897306 */ /* 0x0003e20000201400 */
[----:B------:R-:W2:Y:S03]  /*2f50*/  LDSM.16.M88.4 R20, [R225+0x5000] ;  /* 0x00500000e114783b */ /* 0x000ea60000000200 */
[----:B------:R-:W-:Y:S02]  /*2f60*/  IABS R2, R2 ;  /* 0x0000000200027213 */ /* 0x000fe40000000000 */
[C---:B-----5:R-:W-:Y:S02]  /*2f70*/  HMMA.16816.F32 R172, R8.reuse, R32, R100 ;  /* 0x0000002008ac723c */ /* 0x060fe40000001864 */
[----:B------:R3:W-:Y:S06]  /*2f80*/  I2F R136, R2 ;  /* 0x0000000200887306 */ /* 0x0007ec0000201400 */
[----:B------:R-:W-:Y:S01]  /*2f90*/  HMMA.16816.F32 R180, R8, R34, R48 ;  /* 0x0000002208b4723c */ /* 0x000fe20000001830 */
[----:B------:R-:W4:Y:S01]  /*2fa0*/  LDSM.16.M88.4 R8, [R225+0x4000] ;  /* 0x00400000e108783b */ /* 0x000f220000000200 */
[----:B-1----:R-:W-:-:S05]  /*2fb0*/  IMAD.IADD R3, R16, 0x1, -R6 ;  /* 0x0000000110037824 */ /* 0x002fca00078e0a06 */
[----:B------:R-:W-:Y:S01]  /*2fc0*/  IABS R0, R3 ;  /* 0x0000000300007213 */ /* 0x000fe20000000000 */
[----:B------:R-:W-:Y:S01]  /*2fd0*/  IMAD.IADD R3, R18, 0x1, -R6 ;  /* 0x0000000112037824 */ /* 0x000fe200078e0a06 */
[C---:B------:R-:W-:Y:S03]  /*2fe0*/  HMMA.16816.F32 R68, R12.reuse, R28, R44 ;  /* 0x0000001c0c44723c */ /* 0x040fe6000000182c */
[----:B---3--:R-:W-:Y:S01]  /*2ff0*/  IMAD.MOV.U32 R2, RZ, RZ, R0 ;  /* 0x000000ffff027224 */ /* 0x008fe200078e0000 */
[----:B------:R-:W-:Y:S01]  /*3000*/  IABS R0, R3 ;  /* 0x0000000300007213 */ /* 0x000fe20000000000 */
[--C-:B------:R-:W-:Y:S02]  /*3010*/  IMAD.IADD R3, R17, 0x1, -R143.reuse ;  /* 0x0000000111037824 */ /* 0x100fe400078e0a8f */
[----:B------:R1:W3:Y:S01]  /*3020*/  I2F R121, R2 ;  /* 0x0000000200797306 */ /* 0x0002e20000201400 */
[C---:B------:R-:W-:Y:S08]  /*3030*/  HMMA.16816.F32 R52, R12.reuse, R36, R76 ;  /* 0x000000240c34723c */ /* 0x040ff0000000184c */
[----:B------:R-:W-:Y:S01]  /*3040*/  HMMA.16816.F32 R44, R12, R38, R80 ;  /* 0x000000260c2c723c */ /* 0x000fe20000001850 */
[----:B------:R-:W5:Y:S01]  /*3050*/  LDSM.16.M88.4 R36, [R223+0x8400] ;  /* 0x00840000df24783b */ /* 0x000f620000000200 */
[----:B-1----:R-:W-:Y:S01]  /*3060*/  IMAD.MOV.U32 R2, RZ, RZ, R0 ;  /* 0x000000ffff027224 */ /* 0x002fe200078e0000 */
[----:B------:R-:W-:Y:S01]  /*3070*/  IABS R0, R3 ;  /* 0x0000000300007213 */ /* 0x000fe20000000000 */
[----:B------:R-:W-:-:S04]  /*3080*/  IMAD.IADD R3, R16, 0x1, -R143 ;  /* 0x0000000110037824 */ /* 0x000fc800078e0a8f */
[----:B--2---:R-:W-:Y:S01]  /*3090*/  HMMA.16816.F32 R48, R20, R24, R92 ;  /* 0x000000181430723c */ /* 0x004fe2000000185c */
[----:B------:R1:W-:Y:S07]  /*30a0*/  I2F R105, R2 ;  /* 0x0000000200697306 */ /* 0x0003ee0000201400 */
[C---:B------:R-:W-:Y:S08]  /*30b0*/  HMMA.16816.F32 R64, R12.reuse, R30, R40 ;  /* 0x0000001e0c40723c */ /* 0x040ff00000001828 */
[----:B------:R-:W-:Y:S01]  /*30c0*/  HMMA.16816.F32 R40, R12, R32, R84 ;  /* 0x000000200c28723c */ /* 0x000fe20000001854 */
[----:B-1----:R-:W-:Y:S01]  /*30d0*/  IMAD.MOV.U32 R2, RZ, RZ, R0 ;  /* 0x000000ffff027224 */ /* 0x002fe200078e0000 */
[----:B------:R-:W-:Y:S01]  /*30e0*/  IABS R0, R3 ;  /* 0x0000000300007213 */ /* 0x000fe20000000000 */
[----:B------:R-:W-:-:S02]  /*30f0*/  IMAD.IADD R3, R18, 0x1, -R143 ;  /* 0x0000000112037824 */ /* 0x000fc400078e0a8f */
[----:B------:R1:W-:Y:S03]  /*3100*/  I2F R118, R2 ;  /* 0x0000000200767306 */ /* 0x0003e60000201400 */
[----:B------:R-:W-:Y:S01]  /*3110*/  HMMA.16816.F32 R12, R12, R34, R88 ;  /* 0x000000220c0c723c */ /* 0x000fe20000001858 */
[----:B------:R-:W2:Y:S01]  /*3120*/  LDSM.16.M88.4 R32, [R223+0x8800] ;  /* 0x00880000df20783b */ /* 0x000ea20000000200 */
[----:B---3--:R-:W-:-:S05]  /*3130*/  FFMA.FTZ R6, R121, -R133, R48 ;  /* 0x8000008579067223 */ /* 0x008fca0000010030 */
[----:B------:R-:W-:Y:S01]  /*3140*/  FSEL R88, R6, -INF , !P1 ;  /* 0xff80000006587808 */ /* 0x000fe20004800000 */
[----:B----4-:R-:W-:Y:S01]  /*3150*/  HMMA.16816.F32 R28, R8, R24, R68 ;  /* 0x00000018081c723c */ /* 0x010fe20000001844 */
[----:B------:R-:W3:Y:S01]  /*3160*/  LDSM.16.M88.4 R68, [R223+0x8c00] ;  /* 0x008c0000df44783b */ /* 0x000ee20000000200 */
[----:B------:R-:W-:-:S04]  /*3170*/  DEPBAR.LE SB0, 0x0 ;  /* 0x000080000000791a */ /* 0x000fc80000000000 */
[----:B-1----:R-:W-:Y:S01]  /*3180*/  IMAD.MOV.U32 R2, RZ, RZ, R0 ;  /* 0x000000ffff027224 */ /* 0x002fe200078e0000 */
[----:B------:R-:W-:Y:S01]  /*3190*/  IABS R0, R3 ;  /* 0x0000000300007213 */ /* 0x000fe20000000000 */
[C---:B------:R-:W-:Y:S01]  /*31a0*/  IMAD.IADD R3, R17.reuse, 0x1, -R142 ;  /* 0x0000000111037824 */ /* 0x040fe200078e0a8e */
[C---:B-----5:R-:W-:Y:S01]  /*31b0*/  HMMA.16816.F32 R72, R8.reuse, R36, R60 ;  /* 0x000000240848723c */ /* 0x060fe2000000183c */
[----:B------:R1:W4:Y:S07]  /*31c0*/  I2F R116, R2 ;  /* 0x0000000200747306 */ /* 0x00032e0000201400 */
[C---:B------:R-:W-:Y:S08]  /*31d0*/  HMMA.16816.F32 R64, R8.reuse, R26, R64 ;  /* 0x0000001a0840723c */ /* 0x040ff00000001840 */
[----:B------:R-:W-:Y:S01]  /*31e0*/  HMMA.16816.F32 R80, R8, R38, R56 ;  /* 0x000000260850723c */ /* 0x000fe20000001838 */
[----:B-1----:R-:W-:Y:S01]  /*31f0*/  IMAD.MOV.U32 R2, RZ, RZ, R0 ;  /* 0x000000ffff027224 */ /* 0x002fe200078e0000 */
[----:B------:R-:W-:Y:S01]  /*3200*/  IABS R0, R3 ;  /* 0x0000000300007213 */ /* 0x000fe20000000000 */
[----:B------:R-:W-:-:S02]  /*3210*/  IMAD.IADD R3, R17, 0x1, -R141 ;  /* 0x0000000111037824 */ /* 0x000fc400078e0a8d */
[----:B------:R1:W-:Y:S01]  /*3220*/  I2F R113, R2 ;  /* 0x0000000200717306 */ /* 0x0003e20000201400 */
[----:B----4-:R-:W-:Y:S02]  /*3230*/  FFMA.FTZ R6, R116, -R133, R49 ;  /* 0x8000008574067223 */ /* 0x010fe40000010031 */
[C---:B--2---:R-:W-:Y:S03]  /*3240*/  HMMA.16816.F32 R100, R8.reuse, R32, R52 ;  /* 0x000000200864723c */ /* 0x044fe60000001834 */
[----:B------:R-:W-:Y:S02]  /*3250*/  FSEL R84, R6, -INF , !P0 ;  /* 0xff80000006547808 */ /* 0x000fe40004000000 */
[----:B------:R2:W-:Y:S03]  /*3260*/  I2F R117, R0 ;  /* 0x0000000000757306 */ /* 0x0005e60000201400 */
[----:B---3--:R-:W-:Y:S01]  /*3270*/  HMMA.16816.F32 R108, R8, R70, R12 ;  /* 0x00000046086c723c */ /* 0x008fe2000000180c */
[----:B-1----:R-:W-:-:S07]  /*3280*/  IMAD.IADD R2, R16, 0x1, -R142 ;  /* 0x0000000110027824 */ /* 0x002fce00078e0a8e */
[----:B------:R-:W-:Y:S01]  /*3290*/  HMMA.16816.F32 R12, R20, R26, R128 ;  /* 0x0000001a140c723c */ /* 0x000fe20000001880 */
[----:B------:R-:W-:Y:S01]  /*32a0*/  IABS R2, R2 ;  /* 0x0000000200027213 */ /* 0x000fe20000000000 */
[----:B--2---:R-:W-:-:S03]  /*32b0*/  IMAD.IADD R0, R18, 0x1, -R142 ;  /* 0x0000000112007824 */ /* 0x004fc600078e0a8e */
[----:B------:R1:W-:Y:S03]  /*32c0*/  I2F R114, R2 ;  /* 0x0000000200727306 */ /* 0x0003e60000201400 */
[----:B------:R-:W-:Y:S01]  /*32d0*/  HMMA.16816.F32 R144, R8, R34, R44 ;  /* 0x000000220890723c */ /* 0x000fe2000000182c */
[----:B------:R-:W-:-:S07]  /*32e0*/  IABS R0, R0 ;  /* 0x0000000000007213 */ /* 0x000fce0000000000 */
[----:B------:R-:W-:Y:S01]  /*32f0*/  HMMA.16816.F32 R124, R8, R68, R40 ;  /* 0x00000044087c723c */ /* 0x000fe20000001828 */
[----:B-1----:R-:W-:Y:S01]  /*3300*/  IMAD.MOV.U32 R2, RZ, RZ, R0 ;  /* 0x000000ffff027224 */ /* 0x002fe200078e0000 */
[----:B------:R-:W-:Y:S01]  /*3310*/  IABS R0, R3 ;  /* 0x0000000300007213 */ /* 0x000fe20000000000 */
[----:B------:R-:W-:-:S05]  /*3320*/  IMAD.IADD R3, R16, 0x1, -R141 ;  /* 0x0000000110037824 */ /* 0x000fca00078e0a8d */
[----:B------:R-:W-:Y:S01]  /*3330*/  HMMA.16816.F32 R24, R20, R36, R152 ;  /* 0x000000241418723c */ /* 0x000fe20000001898 */
[----:B------:R1:W2:Y:S01]  /*3340*/  I2F R106, R2 ;  /* 0x00000002006a7306 */ /* 0x0002a20000201400 */
[-C--:B------:R-:W-:Y:S02]  /*3350*/  FFMA.FTZ R9, R176, -R133.reuse, R64 ;  /* 0x80000085b0097223 */ /* 0x080fe40000010040 */
[----:B------:R-:W-:-:S03]  /*3360*/  FFMA.FTZ R8, R158, -R133, R28 ;  /* 0x800000859e087223 */ /* 0x000fc6000001001c */
[----:B------:R-:W-:Y:S01]  /*3370*/  FSEL R95, R9, -INF , !P5 ;  /* 0xff800000095f7808 */ /* 0x000fe20006800000 */
[----:B------:R-:W-:Y:S01]  /*3380*/  HMMA.16816.F32 R44, R20, R32, R164 ;  /* 0x00000020142c723c */ /* 0x000fe200000018a4 */
[----:B------:R-:W-:-:S05]  /*3390*/  FFMA.FTZ R9, R178, -R133, R72 ;  /* 0x80000085b2097223 */ /* 0x000fca0000010048 */
[----:B------:R-:W-:Y:S02]  /*33a0*/  FSEL R143, R9, -INF , !P4 ;  /* 0xff800000098f7808 */ /* 0x000fe40006000000 */
[C---:B------:R-:W-:Y:S01]  /*33b0*/  HMMA.16816.F32 R52, R20.reuse, R34, R168 ;  /* 0x000000221434723c */ /* 0x040fe200000018a8 */
[----:B-1----:R-:W-:Y:S01]  /*33c0*/  IMAD.MOV.U32 R2, RZ, RZ, R0 ;  /* 0x000000ffff027224 */ /* 0x002fe200078e0000 */
[----:B------:R-:W-:Y:S01]  /*33d0*/  IABS R0, R3 ;  /* 0x0000000300007213 */ /* 0x000fe20000000000 */
[----:B------:R-:W-:Y:S02]  /*33e0*/  IMAD.IADD R3, R18, 0x1, -R141 ;  /* 0x0000000112037824 */ /* 0x000fe400078e0a8d */
[----:B------:R1:W3:Y:S01]  /*33f0*/  I2F R115, R2 ;  /* 0x0000000200737306 */ /* 0x0002e20000201400 */
[----:B--2---:R-:W-:Y:S02]  /*3400*/  FFMA.FTZ R6, R106, -R133, R14 ;  /* 0x800000856a067223 */ /* 0x004fe4000001000e */
[----:B------:R-:W-:Y:S03]  /*3410*/  HMMA.16816.F32 R32, R20, R70, R180 ;  /* 0x000000461420723c */ /* 0x000fe600000018b4 */
[----:B------:R-:W-:Y:S01]  /*3420*/  FSEL R86, R6, -INF , !P5 ;  /* 0xff80000006567808 */ /* 0x000fe20006800000 */
[----:B-1----:R-:W-:Y:S01]  /*3430*/  IMAD.MOV.U32 R2, RZ, RZ, R0 ;  /* 0x000000ffff027224 */ /* 0x002fe200078e0000 */
[----:B------:R-:W-:Y:S01]  /*3440*/  IABS R0, R3 ;  /* 0x0000000300007213 */ /* 0x000fe20000000000 */
[----:B------:R-:W-:-:S02]  /*3450*/  IMAD.IADD R3, R17, 0x1, -R140 ;  /* 0x0000000111037824 */ /* 0x000fc400078e0a8c */
[----:B------:R1:W-:Y:S01]  /*3460*/  I2F R107, R2 ;  /* 0x00000002006b7306 */ /* 0x0003e20000201400 */
[----:B---3--:R-:W-:-:S05]  /*3470*/  FFMA.FTZ R6, R115, -R133, R67 ;  /* 0x8000008573067223 */ /* 0x008fca0000010043 */
[----:B------:R-:W-:Y:S01]  /*3480*/  FSEL R116, R6, -INF , !P6 ;  /* 0xff80000006747808 */ /* 0x000fe20007000000 */
[----:B------:R-:W-:Y:S02]  /*3490*/  IMAD.IADD R6, R17, 0x1, -R150 ;  /* 0x0000000111067824 */ /* 0x000fe400078e0a96 */
[----:B-1----:R-:W-:Y:S01]  /*34a0*/  IMAD.MOV.U32 R2, RZ, RZ, R0 ;  /* 0x000000ffff027224 */ /* 0x002fe200078e0000 */
[----:B------:R-:W-:Y:S01]  /*34b0*/  IABS R0, R3 ;  /* 0x0000000300007213 */ /* 0x000fe20000000000 */
[--C-:B------:R-:W-:Y:S02]  /*34c0*/  IMAD.IADD R3, R16, 0x1, -R140.reuse ;  /* 0x0000000110037824 */ /* 0x100fe400078e0a8c */
[----:B------:R1:W-:Y:S02]  /*34d0*/  I2F R99, R2 ;  /* 0x0000000200637306 */ /* 0x0003e40000201400 */
[----:B-1----:R-:W-:Y:S02]  /*34e0*/  MOV R2, R0 ;  /* 0x0000000000027202 */ /* 0x002fe40000000f00 */
[----:B------:R-:W-:Y:S01]  /*34f0*/  IABS R0, R3 ;  /* 0x0000000300007213 */ /* 0x000fe20000000000 */
[----:B------:R-:W-:-:S03]  /*3500*/  IMAD.IADD R3, R18, 0x1, -R140 ;  /* 0x0000000112037824 */ /* 0x000fc600078e0a8c */
[----:B------:R1:W-:Y:S02]  /*3510*/  I2F R112, R2 ;  /* 0x0000000200707306 */ /* 0x0003e40000201400 */
[----:B-1----:R-:W-:Y:S01]  /*3520*/  IMAD.MOV.U32 R2, RZ, RZ, R0 ;  /* 0x000000ffff027224 */ /* 0x002fe200078e0000 */
[----:B------:R-:W-:Y:S01]  /*3530*/  IABS R0, R3 ;  /* 0x0000000300007213 */ /* 0x000fe20000000000 */
[----:B------:R-:W-:-:S04]  /*3540*/  IMAD.IADD R3, R17, 0x1, -R134 ;  /* 0x0000000111037824 */ /* 0x000fc800078e0a86 */
[----:B------:R1:W-:Y:S02]  /*3550*/  I2F R98, R2 ;  /* 0x0000000200627306 */ /* 0x0003e40000201400 */
[----:B-1----:R-:W-:Y:S01]  /*3560*/  IMAD.MOV.U32 R2, RZ, RZ, R0 ;  /* 0x000000ffff027224 */ /* 0x002fe200078e0000 */
[----:B------:R-:W-:Y:S01]  /*3570*/  IABS R0, R3 ;  /* 0x0000000300007213 */ /* 0x000fe20000000000 */
[----:B------:R-:W-:-:S04]  /*3580*/  IMAD.IADD R3, R17, 0x1, -R7 ;  /* 0x0000000111037824 */ /* 0x000fc800078e0a07 */
[----:B------:R1:W-:Y:S08]  /*3590*/  I2F R97, R2 ;  /* 0x0000000200617306 */ /* 0x0003f00000201400 */
[----:B------:R2:W-:Y:S01]  /*35a0*/  I2F R104, R0 ;  /* 0x0000000000687306 */ /* 0x0005e20000201400 */
[----:B-1----:R-:W-:-:S05]  /*35b0*/  IMAD.IADD R2, R16, 0x1, -R134 ;  /* 0x0000000110027824 */ /* 0x002fca00078e0a86 */
[----:B------:R-:W-:Y:S01]  /*35c0*/  IABS R2, R2 ;  /* 0x0000000200027213 */ /* 0x000fe20000000000 */
[----:B--2---:R-:W-:-:S03]  /*35d0*/  IMAD.IADD R0, R18, 0x1, -R134 ;  /* 0x0000000112007824 */ /* 0x004fc600078e0a86 */
[----:B------:R1:W-:Y:S02]  /*35e0*/  I2F R96, R2 ;  /* 0x0000000200607306 */ /* 0x0003e40000201400 */
[----:B------:R-:W-:-:S05]  /*35f0*/  IABS R0, R0 ;  /* 0x0000000000007213 */ /* 0x000fca0000000000 */
[----:B-1----:R-:W-:Y:S01]  /*3600*/  IMAD.MOV.U32 R2, RZ, RZ, R0 ;  /* 0x000000ffff027224 */ /* 0x002fe200078e0000 */
[----:B------:R-:W-:Y:S01]  /*3610*/  IABS R0, R3 ;  /* 0x0000000300007213 */ /* 0x000fe20000000000 */
[--C-:B------:R-:W-:Y:S02]  /*3620*/  IMAD.IADD R3, R16, 0x1, -R7.reuse ;  /* 0x0000000110037824 */ /* 0x100fe400078e0a07 */
[----:B------:R1:W-:Y:S02]  /*3630*/  I2F R19, R2 ;  /* 0x0000000200137306 */ /* 0x0003e40000201400 */
[----:B-1----:R-:W-:Y:S01]  /*3640*/  IMAD.MOV.U32 R2, RZ, RZ, R0 ;  /* 0x000000ffff027224 */ /* 0x002fe200078e0000 */
[----:B------:R-:W-:Y:S01]  /*3650*/  IABS R0, R3 ;  /* 0x0000000300007213 */ /* 0x000fe20000000000 */
[----:B------:R-:W-:-:S04]  /*3660*/  IMAD.IADD R3, R18, 0x1, -R7 ;  /* 0x0000000112037824 */ /* 0x000fc800078e0a07 */
[----:B------:R1:W-:Y:S01]  /*3670*/  I2F R92, R2 ;  /* 0x00000002005c7306 */ /* 0x0003e20000201400 */
[----:B------:R-:W-:-:S05]  /*3680*/  FFMA.FTZ R7, R136, -R133, R30 ;  /* 0x8000008588077223 */ /* 0x000fca000001001e */
[----:B------:R-:W-:Y:S01]  /*3690*/  FSEL R121, R7, -INF , !P1 ;  /* 0xff80000007797808 */ /* 0x000fe20004800000 */
[----:B------:R-:W-:-:S05]  /*36a0*/  FFMA.FTZ R7, R118, -R133, R31 ;  /* 0x8000008576077223 */ /* 0x000fca000001001f */
[----:B------:R-:W-:Y:S01]  /*36b0*/  FSEL R119, R7, -INF , !P0 ;  /* 0xff80000007777808 */ /* 0x000fe20004000000 */
[----:B------:R-:W-:Y:S02]  /*36c0*/  FFMA.FTZ R7, R114, -R133, R12 ;  /* 0x8000008572077223 */ /* 0x000fe4000001000c */
[----:B-1----:R-:W-:Y:S01]  /*36d0*/  IMAD.MOV.U32 R2, RZ, RZ, R0 ;  /* 0x000000ffff027224 */ /* 0x002fe200078e0000 */
[----:B------:R-:W-:Y:S01]  /*36e0*/  IABS R0, R3 ;  /* 0x0000000300007213 */ /* 0x000fe20000000000 */
[----:B------:R-:W-:Y:S02]  /*36f0*/  IMAD.IADD R3, R17, 0x1, -R120 ;  /* 0x0000000111037824 */ /* 0x000fe400078e0a78 */
[----:B------:R1:W-:Y:S02]  /*3700*/  I2F R91, R2 ;  /* 0x00000002005b7306 */ /* 0x0003e40000201400 */
[----:B-1----:R-:W-:Y:S01]  /*3710*/  IMAD.MOV.U32 R2, RZ, RZ, R0 ;  /* 0x000000ffff027224 */ /* 0x002fe200078e0000 */
[----:B------:R-:W-:-:S02]  /*3720*/  IABS R0, R3 ;  /* 0x0000000300007213 */ /* 0x000fc40000000000 */
[----:B------:R-:W-:-:S03]  /*3730*/  SHF.R.S32.HI R3, RZ, 0x1f, R135 ;  /* 0x0000001fff037819 */ /* 0x000fc60000011487 */
[----:B------:R1:W-:Y:S08]  /*3740*/  I2F R89, R2 ;  /* 0x0000000200597306 */ /* 0x0003f00000201400 */
[----:B------:R2:W3:Y:S01]  /*3750*/  I2F R85, R0 ;  /* 0x0000000000557306 */ /* 0x0004e20000201400 */
[----:B-1----:R-:W-:-:S05]  /*3760*/  IMAD.IADD R2, R16, 0x1, -R120 ;  /* 0x0000000110027824 */ /* 0x002fca00078e0a78 */
[----:B------:R-:W-:Y:S02]  /*3770*/  IABS R2, R2 ;  /* 0x0000000200027213 */ /* 0x000fe40000000000 */
[----:B--2---:R-:W-:Y:S01]  /*3780*/  LEA.HI R0, R3, R135, RZ, 0x2 ;  /* 0x0000008703007211 */ /* 0x004fe200078f10ff */
[----:B---3--:R-:W-:Y:S02]  /*3790*/  FFMA.FTZ R14, R85, -R133, R83 ;  /* 0x80000085550e7223 */ /* 0x008fe40000010053 */
[----:B------:R-:W-:Y:S01]  /*37a0*/  IMAD.MOV.U32 R3, RZ, RZ, R2 ;  /* 0x000000ffff037224 */ /* 0x000fe200078e0002 */
[----:B------:R-:W-:Y:S02]  /*37b0*/  LOP3.LUT R2, R0, 0xfffffffc, RZ, 0xc0, !PT ;  /* 0xfffffffc00027812 */ /* 0x000fe400078ec0ff */
[----:B------:R-:W-:Y:S01]  /*37c0*/  IABS R0, R5 ;  /* 0x0000000500007213 */ /* 0x000fe20000000000 */
[----:B------:R1:W-:Y:S01]  /*37d0*/  I2F R78, R3 ;  /* 0x00000003004e7306 */ /* 0x0003e20000201400 */
[----:B------:R-:W-:-:S02]  /*37e0*/  IMAD.IADD R5, R16, 0x1, -R123 ;  /* 0x0000000110057824 */ /* 0x000fc400078e0a7b */
[----:B------:R-:W-:-:S05]  /*37f0*/  IMAD.IADD R2, R135, 0x1, -R2 ;  /* 0x0000000187027824 */ /* 0x000fca00078e0a02 */
[----:B------:R2:W-:Y:S01]  /*3800*/  STL [R1+0x1c], R2 ;  /* 0x00001c0201007387 */ /* 0x0005e20000100800 */
[----:B-1----:R-:W-:Y:S02]  /*3810*/  IMAD.IADD R3, R17, 0x1, -R122 ;  /* 0x0000000111037824 */ /* 0x002fe400078e0a7a */
[----:B--2---:R-:W-:-:S03]  /*3820*/  IMAD.MOV.U32 R2, RZ, RZ, R0 ;  /* 0x000000ffff027224 */ /* 0x004fc600078e0000 */
[----:B------:R-:W-:Y:S01]  /*3830*/  IABS R0, R3 ;  /* 0x0000000300007213 */ /* 0x000fe20000000000 */
[----:B------:R-:W-:Y:S01]  /*3840*/  IMAD.IADD R3, R17, 0x1, -R123 ;  /* 0x0000000111037824 */ /* 0x000fe200078e0a7b */
[----:B------:R1:W2:Y:S08]  /*3850*/  I2F R76, R2 ;  /* 0x00000002004c7306 */ /* 0x0002b00000201400 */
[----:B------:R3:W-:Y:S01]  /*3860*/  I2F R63, R0 ;  /* 0x00000000003f7306 */ /* 0x0007e20000201400 */
[----:B-1----:R-:W-:-:S05]  /*3870*/  IMAD.IADD R2, R16, 0x1, -R122 ;  /* 0x0000000110027824 */ /* 0x002fca00078e0a7a */
[----:B------:R-:W-:Y:S01]  /*3880*/  IABS R2, R2 ;  /* 0x0000000200027213 */ /* 0x000fe20000000000 */
[----:B---3--:R-:W-:-:S03]  /*3890*/  IMAD.IADD R0, R18, 0x1, -R122 ;  /* 0x0000000112007824 */ /* 0x008fc600078e0a7a */
[----:B------:R1:W-:Y:S02]  /*38a0*/  I2F R61, R2 ;  /* 0x00000002003d7306 */ /* 0x0003e40000201400 */
[----:B------:R-:W-:-:S06]  /*38b0*/  IABS R0, R0 ;  /* 0x0000000000007213 */ /* 0x000fcc0000000000 */
[----:B------:R3:W-:Y:S01]  /*38c0*/  I2F R59, R0 ;  /* 0x00000000003b7306 */ /* 0x0007e20000201400 */
[----:B-1----:R-:W-:Y:S01]  /*38d0*/  IABS R2, R3 ;  /* 0x0000000300027213 */ /* 0x002fe20000000000 */
[-C--:B------:R-:W-:Y:S01]  /*38e0*/  FFMA.FTZ R3, R105, -R133.reuse, R50 ;  /* 0x8000008569037223 */ /* 0x080fe20000010032 */
[----:B------:R-:W-:Y:S01]  /*38f0*/  FSEL R105, R8, -INF , !P1 ;  /* 0xff80000008697808 */ /* 0x000fe20004800000 */
[----:B------:R-:W-:-:S04]  /*3900*/  FFMA.FTZ R8, R159, -R133, R29 ;  /* 0x800000859f087223 */ /* 0x000fc8000001001d */
[----:B------:R1:W4:Y:S01]  /*3910*/  I2F R79, R2 ;  /* 0x00000002004f7306 */ /* 0x0003220000201400 */
[C---:B------:R-:W-:Y:S01]  /*3920*/  HMMA.16816.F32 R28, R20.reuse, R38, R160 ;  /* 0x00000026141c723c */ /* 0x040fe200000018a0 */
[----:B------:R-:W-:Y:S01]  /*3930*/  FSEL R90, R3, -INF , !P1 ;  /* 0xff800000035a7808 */ /* 0x000fe20004800000 */
[----:B------:R-:W-:Y:S01]  /*3940*/  IMAD.IADD R3, R18, 0x1, -R123 ;  /* 0x0000000112037824 */ /* 0x000fe200078e0a7b */
[----:B---3--:R-:W-:Y:S01]  /*3950*/  IABS R0, R5 ;  /* 0x0000000500007213 */ /* 0x008fe20000000000 */
[-C--:B------:R-:W-:Y:S01]  /*3960*/  FFMA.FTZ R5, R113, -R133.reuse, R51 ;  /* 0x8000008571057223 */ /* 0x080fe20000010033 */
[----:B------:R-:W-:Y:S01]  /*3970*/  FSEL R94, R8, -INF , !P0 ;  /* 0xff800000085e7808 */ /* 0x000fe20004000000 */
[-C--:B------:R-:W-:Y:S01]  /*3980*/  FFMA.FTZ R8, R117, -R133.reuse, R66 ;  /* 0x8000008575087223 */ /* 0x080fe20000010042 */
[----:B------:R-:W-:Y:S01]  /*3990*/  FSEL R66, R7, -INF , !P5 ;  /* 0xff80000007427808 */ /* 0x000fe20006800000 */
[-C--:B------:R-:W-:Y:S01]  /*39a0*/  FFMA.FTZ R7, R177, -R133.reuse, R65 ;  /* 0x80000085b1077223 */ /* 0x080fe20000010041 */
[----:B------:R-:W-:Y:S01]  /*39b0*/  FSEL R87, R5, -INF , !P0 ;  /* 0xff80000005577808 */ /* 0x000fe20004000000 */
[----:B------:R-:W-:Y:S01]  /*39c0*/  IMAD.IADD R5, R18, 0x1, -R148 ;  /* 0x0000000112057824 */ /* 0x000fe200078e0a94 */
[----:B------:R-:W-:Y:S01]  /*39d0*/  FSEL R118, R8, -INF , !P5 ;  /* 0xff80000008767808 */ /* 0x000fe20006800000 */
[----:B------:R-:W-:Y:S01]  /*39e0*/  FFMA.FTZ R8, R112, -R133, R74 ;  /* 0x8000008570087223 */ /* 0x000fe2000001004a */
[----:B------:R-:W-:Y:S01]  /*39f0*/  HMMA.16816.F32 R48, R20, R68, R172 ;  /* 0x000000441430723c */ /* 0x000fe200000018ac */
[----:B------:R-:W-:Y:S01]  /*3a00*/  FSEL R93, R7, -INF , !P6 ;  /* 0xff800000075d7808 */ /* 0x000fe20007000000 */
[----:B-1----:R-:W-:Y:S01]  /*3a10*/  IMAD.MOV.U32 R2, RZ, RZ, R0 ;  /* 0x000000ffff027224 */ /* 0x002fe200078e0000 */
[----:B------:R-:W-:Y:S01]  /*3a20*/  IABS R0, R3 ;  /* 0x0000000300007213 */ /* 0x000fe20000000000 */
[----:B------:R-:W-:Y:S01]  /*3a30*/  IMAD.IADD R3, R17, 0x1, -R148 ;  /* 0x0000000111037824 */ /* 0x000fe200078e0a94 */
[----:B------:R-:W-:Y:S01]  /*3a40*/  FSEL R155, R8, -INF , !P4 ;  /* 0xff800000089b7808 */ /* 0x000fe20006000000 */
[----:B------:R1:W3:Y:S01]  /*3a50*/  I2F R77, R2 ;  /* 0x00000002004d7306 */ /* 0x0002e20000201400 */
[-C--:B------:R-:W-:Y:S01]  /*3a60*/  FFMA.FTZ R7, R98, -R133.reuse, R24 ;  /* 0x8000008562077223 */ /* 0x080fe20000010018 */
[-C--:B------:R-:W-:Y:S01]  /*3a70*/  ISETP.GE.AND P1, PT, R120, R132.reuse, PT ;  /* 0x000000847800720c */ /* 0x080fe20003f26270 */
[----:B------:R-:W-:Y:S01]  /*3a80*/  FFMA.FTZ R24, R186, -R133, R81 ;  /* 0x80000085ba187223 */ /* 0x000fe20000010051 */
[----:B------:R-:W-:Y:S01]  /*3a90*/  IABS R3, R3 ;  /* 0x0000000300037213 */ /* 0x000fe20000000000 */
[-C--:B------:R-:W-:Y:S01]  /*3aa0*/  FFMA.FTZ R10, R89, -R133.reuse, R30 ;  /* 0x80000085590a7223 */ /* 0x080fe2000001001e */
[----:B------:R-:W-:Y:S01]  /*3ab0*/  ISETP.GE.AND P5, PT, R123, R132, PT ;  /* 0x000000847b00720c */ /* 0x000fe20003fa6270 */
[-C--:B--2---:R-:W-:Y:S01]  /*3ac0*/  FFMA.FTZ R8, R76, -R133.reuse, R31 ;  /* 0x800000854c087223 */ /* 0x084fe2000001001f */
[----:B------:R-:W2:Y:S01]  /*3ad0*/  I2F R64, R0 ;  /* 0x0000000000407306 */ /* 0x000ea20000201400 */
[----:B------:R-:W-:Y:S01]  /*3ae0*/  FSEL R140, R24, -INF , !P1 ;  /* 0xff800000188c7808 */ /* 0x000fe20004800000 */
[-C--:B------:R-:W-:Y:S01]  /*3af0*/  FFMA.FTZ R31, R195, -R133.reuse, R101 ;  /* 0x80000085c31f7223 */ /* 0x080fe20000010065 */
[----:B------:R-:W-:Y:S01]  /*3b00*/  FSEL R134, R10, -INF , !P2 ;  /* 0xff8000000a867808 */ /* 0x000fe20005000000 */
[-C--:B----4-:R-:W-:Y:S01]  /*3b10*/  FFMA.FTZ R24, R79, -R133.reuse, R103 ;  /* 0x800000854f187223 */ /* 0x090fe20000010067 */
[----:B------:R-:W-:Y:S01]  /*3b20*/  FSEL R138, R8, -INF , !P1 ;  /* 0xff800000088a7808 */ /* 0x000fe20004800000 */
[-C--:B------:R-:W-:Y:S01]  /*3b30*/  FFMA.FTZ R11, R91, -R133.reuse, R28 ;  /* 0x800000855b0b7223 */ /* 0x080fe2000001001c */
[----:B------:R-:W-:Y:S01]  /*3b40*/  FSEL R120, R7, -INF , !P4 ;  /* 0xff80000007787808 */ /* 0x000fe20006000000 */
[----:B-1----:R-:W-:Y:S01]  /*3b50*/  IMAD.IADD R2, R16, 0x1, -R148 ;  /* 0x0000000110027824 */ /* 0x002fe200078e0a94 */
[----:B------:R1:W4:Y:S01]  /*3b60*/  I2F R62, R3 ;  /* 0x00000003003e7306 */ /* 0x0003220000201400 */
[-C--:B---3--:R-:W-:Y:S01]  /*3b70*/  FFMA.FTZ R23, R77, -R133.reuse, R45 ;  /* 0x800000854d177223 */ /* 0x088fe2000001002d */
[----:B------:R-:W-:Y:S01]  /*3b80*/  FSEL R173, R31, -INF , !P5 ;  /* 0xff8000001fad7808 */ /* 0x000fe20006800000 */
[-C--:B------:R-:W-:Y:S01]  /*3b90*/  FFMA.FTZ R7, R185, -R133.reuse, R73 ;  /* 0x80000085b9077223 */ /* 0x080fe20000010049 */
[----:B------:R-:W-:Y:S01]  /*3ba0*/  FSEL R177, R24, -INF , !P5 ;  /* 0xff80000018b17808 */ /* 0x000fe20006800000 */
[-C--:B------:R-:W-:Y:S01]  /*3bb0*/  FFMA.FTZ R12, R78, -R133.reuse, R29 ;  /* 0x800000854e0c7223 */ /* 0x080fe2000001001d */
[----:B------:R-:W-:Y:S01]  /*3bc0*/  FSEL R169, R23, -INF , !P5 ;  /* 0xff80000017a97808 */ /* 0x000fe20006800000 */
[-C--:B--2---:R-:W-:Y:S01]  /*3bd0*/  FFMA.FTZ R22, R64, -R133.reuse, R47 ;  /* 0x8000008540167223 */ /* 0x084fe2000001002f */
[----:B------:R-:W-:Y:S01]  /*3be0*/  IABS R0, R2 ;  /* 0x0000000200007213 */ /* 0x000fe20000000000 */
[-C--:B------:R-:W-:Y:S01]  /*3bf0*/  FFMA.FTZ R9, R61, -R133.reuse, R44 ;  /* 0x800000853d097223 */ /* 0x080fe2000001002c */
[----:B------:R-:W-:Y:S01]  /*3c00*/  FSEL R142, R7, -INF , !P3 ;  /* 0xff800000078e7808 */ /* 0x000fe20005800000 */
[-C--:B------:R-:W-:Y:S01]  /*3c10*/  FFMA.FTZ R7, R59, -R133.reuse, R46 ;  /* 0x800000853b077223 */ /* 0x080fe2000001002e */
[----:B------:R-:W-:Y:S01]  /*3c20*/  MOV R2, R0 ;  /* 0x0000000000027202 */ /* 0x000fe20000000f00 */
[----:B------:R-:W-:Y:S01]  /*3c30*/  FFMA.FTZ R30, R194, -R133, R144 ;  /* 0x80000085c21e7223 */ /* 0x000fe20000010090 */
[----:B------:R-:W-:Y:S01]  /*3c40*/  IABS R0, R5 ;  /* 0x0000000500007213 */ /* 0x000fe20000000000 */
[----:B------:R-:W-:Y:S01]  /*3c50*/  IMAD.IADD R5, R17, 0x1, -R149 ;  /* 0x0000000111057824 */ /* 0x000fe200078e0a95 */
[----:B------:R2:W-:Y:S01]  /*3c60*/  I2F R60, R2 ;  /* 0x00000002003c7306 */ /* 0x0005e20000201400 */
[-C--:B-1----:R-:W-:Y:S01]  /*3c70*/  FFMA.FTZ R3, R107, -R133.reuse, R13 ;  /* 0x800000856b037223 */ /* 0x082fe2000001000d */
[----:B------:R-:W-:Y:S01]  /*3c80*/  FSEL R170, R22, -INF , !P5 ;  /* 0xff80000016aa7808 */ /* 0x000fe20006800000 */
[----:B------:R-:W-:Y:S01]  /*3c90*/  FFMA.FTZ R13, R63, -R133, R102 ;  /* 0x800000853f0d7223 */ /* 0x000fe20000010066 */
[----:B------:R-:W-:Y:S01]  /*3ca0*/  IABS R5, R5 ;  /* 0x0000000500057213 */ /* 0x000fe20000000000 */
[-C--:B------:R-:W-:Y:S01]  /*3cb0*/  FFMA.FTZ R29, R193, -R133.reuse, R145 ;  /* 0x80000085c11d7223 */ /* 0x080fe20000010091 */
[----:B------:R-:W-:Y:S01]  /*3cc0*/  FSEL R65, R3, -INF , !P6 ;  /* 0xff80000003417808 */ /* 0x000fe20007000000 */
[-C--:B------:R-:W-:Y:S01]  /*3cd0*/  FFMA.FTZ R28, R190, -R133.reuse, R124 ;  /* 0x80000085be1c7223 */ /* 0x080fe2000001007c */
[----:B------:R1:W-:Y:S01]  /*3ce0*/  I2F R58, R0 ;  /* 0x00000000003a7306 */ /* 0x0003e20000201400 */
[----:B------:R-:W-:Y:S01]  /*3cf0*/  IMAD.MOV.U32 R3, RZ, RZ, R5 ;  /* 0x000000ffff037224 */ /* 0x000fe200078e0005 */
[----:B------:R-:W-:Y:S01]  /*3d00*/  ISETP.GE.AND P5, PT, R132, 0x41, PT ;  /* 0x000000418400780c */ /* 0x000fe20003fa6270 */
[----:B------:R-:W-:Y:S01]  /*3d10*/  IMAD.IADD R5, R18, 0x1, -R149 ;  /* 0x0000000112057824 */ /* 0x000fe200078e0a95 */
[----:B------:R-:W-:Y:S01]  /*3d20*/  ISETP.GE.AND P0, PT, R122, R132, PT ;  /* 0x000000847a00720c */ /* 0x000fe20003f06270 */
[-C--:B----4-:R-:W-:Y:S01]  /*3d30*/  FFMA.FTZ R20, R62, -R133.reuse, R146 ;  /* 0x800000853e147223 */ /* 0x090fe20000010092 */
[----:B------:R-:W-:Y:S01]  /*3d40*/  FSEL R46, R11, -INF , !P2 ;  /* 0xff8000000b2e7808 */ /* 0x000fe20005000000 */
[-C--:B--2---:R-:W-:Y:S01]  /*3d50*/  FFMA.FTZ R2, R99, -R133.reuse, R15 ;  /* 0x8000008563027223 */ /* 0x084fe2000001000f */
[----:B------:R2:W-:Y:S01]  /*3d60*/  I2F R57, R3 ;  /* 0x0000000300397306 */ /* 0x0005e20000201400 */
[----:B------:R-:W-:Y:S01]  /*3d70*/  FFMA.FTZ R15, R92, -R133, R82 ;  /* 0x800000855c0f7223 */ /* 0x000fe20000010052 */
[----:B------:R-:W-:-:S02]  /*3d80*/  FSEL R152, R14, -INF , !P1 ;  /* 0xff8000000e987808 */ /* 0x000fc40004800000 */
[----:B------:R-:W-:Y:S02]  /*3d90*/  FSEL R67, R2, -INF , !P6 ;  /* 0xff80000002437808 */ /* 0x000fe40007000000 */
[----:B------:R-:W-:Y:S01]  /*3da0*/  FSEL R153, R15, -INF , !P2 ;  /* 0xff8000000f997808 */ /* 0x000fe20005000000 */
[----:B-1----:R-:W-:Y:S01]  /*3db0*/  IMAD.IADD R0, R16, 0x1, -R149 ;  /* 0x0000000110007824 */ /* 0x002fe200078e0a95 */
[----:B------:R-:W-:Y:S02]  /*3dc0*/  FSEL R44, R12, -INF , !P1 ;  /* 0xff8000000c2c7808 */ /* 0x000fe40004800000 */
[----:B------:R-:W-:Y:S02]  /*3dd0*/  FSEL R192, R13, -INF , !P0 ;  /* 0xff8000000dc07808 */ /* 0x000fe40004000000 */
[----:B------:R-:W-:Y:S02]  /*3de0*/  IABS R2, R0 ;  /* 0x0000000000027213 */ /* 0x000fe40000000000 */
[----:B------:R-:W-:Y:S01]  /*3df0*/  IABS R0, R5 ;  /* 0x0000000500007213 */ /* 0x000fe20000000000 */
[-C--:B------:R-:W-:Y:S01]  /*3e00*/  FFMA.FTZ R5, R97, -R133.reuse, R26 ;  /* 0x8000008561057223 */ /* 0x080fe2000001001a */
[----:B------:R-:W-:Y:S01]  /*3e10*/  FSEL R176, R9, -INF , !P0 ;  /* 0xff80000009b07808 */ /* 0x000fe20004000000 */
[----:B--2---:R-:W-:Y:S01]  /*3e20*/  IMAD.MOV.U32 R3, RZ, RZ, R2 ;  /* 0x000000ffff037224 */ /* 0x004fe200078e0002 */
[----:B------:R-:W-:Y:S01]  /*3e30*/  BAR.SYNC.DEFER_BLOCKING 0x0 ;  /* 0x0000000000007b1d */ /* 0x000fe20000010000 */
[----:B------:R-:W-:Y:S01]  /*3e40*/  IMAD.MOV.U32 R2, RZ, RZ, R0 ;  /* 0x000000ffff027224 */ /* 0x000fe200078e0000 */
[----:B------:R-:W-:Y:S01]  /*3e50*/  IABS R0, R6 ;  /* 0x0000000600007213 */ /* 0x000fe20000000000 */
[-C--:B------:R-:W-:Y:S01]  /*3e60*/  FFMA.FTZ R6, R104, -R133.reuse, R75 ;  /* 0x8000008568067223 */ /* 0x080fe2000001004b */
[----:B------:R-:W-:Y:S01]  /*3e70*/  FSEL R129, R5, -INF , !P4 ;  /* 0xff80000005817808 */ /* 0x000fe20006000000 */
[-C--:B------:R-:W-:Y:S01]  /*3e80*/  FFMA.FTZ R5, R96, -R133.reuse, R25 ;  /* 0x8000008560057223 */ /* 0x080fe20000010019 */
[----:B------:R1:W2:Y:S01]  /*3e90*/  I2F R56, R3 ;  /* 0x0000000300387306 */ /* 0x0002a20000201400 */
[-C--:B------:R-:W-:Y:S01]  /*3ea0*/  FFMA.FTZ R25, R184, -R133.reuse, R100 ;  /* 0x80000085b8197223 */ /* 0x080fe20000010064 */
[----:B------:R-:W-:Y:S01]  /*3eb0*/  FSEL R154, R6, -INF , !P3 ;  /* 0xff800000069a7808 */ /* 0x000fe20005800000 */
[----:B------:R-:W-:Y:S01]  /*3ec0*/  IMAD.IADD R6, R16, 0x1, -R156 ;  /* 0x0000000110067824 */ /* 0x000fe200078e0a9c */
[----:B------:R-:W-:Y:S01]  /*3ed0*/  FSEL R117, R5, -INF , !P3 ;  /* 0xff80000005757808 */ /* 0x000fe20005800000 */
[----:B------:R-:W-:Y:S01]  /*3ee0*/  IMAD.IADD R5, R17, 0x1, -R151 ;  /* 0x0000000111057824 */ /* 0x000fe200078e0a97 */
[----:B------:R-:W-:Y:S01]  /*3ef0*/  FSEL R185, R25, -INF , !P0 ;  /* 0xff80000019b97808 */ /* 0x000fe20004000000 */
[----:B------:R-:W-:Y:S01]  /*3f00*/  IMAD R26, R187, 0x20, R179 ;  /* 0x00000020bb1a7824 */ /* 0x000fe200078e02b3 */
[----:B------:R3:W4:Y:S01]  /*3f10*/  I2F R43, R2 ;  /* 0x00000002002b7306 */ /* 0x0007220000201400 */
[----:B------:R-:W-:Y:S01]  /*3f20*/  FSEL R184, R7, -INF , !P0 ;  /* 0xff80000007b87808 */ /* 0x000fe20004000000 */
[----:B------:R-:W-:Y:S01]  /*3f30*/  FFMA.FTZ R25, R137, -R133, R109 ;  /* 0x8000008589197223 */ /* 0x000fe2000001006d */
[----:B------:R-:W-:-:S02]  /*3f40*/  ISETP.GE.AND P6, PT, R148, R132, PT ;  /* 0x000000849400720c */ /* 0x000fc40003fc6270 */
[-C--:B------:R-:W-:Y:S02]  /*3f50*/  ISETP.GE.AND P4, PT, R149, R132.reuse, PT ;  /* 0x000000849500720c */ /* 0x080fe40003f86270 */
[-C--:B------:R-:W-:Y:S01]  /*3f60*/  ISETP.GE.AND P1, PT, R156, R132.reuse, PT ;  /* 0x000000849c00720c */ /* 0x080fe20003f26270 */
[----:B-1----:R-:W-:Y:S01]  /*3f70*/  IMAD.IADD R3, R16, 0x1, -R150 ;  /* 0x0000000110037824 */ /* 0x002fe200078e0a96 */
[----:B------:R1:W-:Y:S01]  /*3f80*/  I2F R42, R0 ;  /* 0x00000000002a7306 */ /* 0x0003e20000201400 */
[----:B--2---:R-:W-:Y:S01]  /*3f90*/  FFMA.FTZ R12, R56, -R133, R53 ;  /* 0x80000085380c7223 */ /* 0x004fe20000010035 */
[-C--:B------:R-:W-:Y:S02]  /*3fa0*/  ISETP.GE.AND P0, PT, R151, R132.reuse, PT ;  /* 0x000000849700720c */ /* 0x080fe40003f06270 */
[----:B------:R-:W-:Y:S02]  /*3fb0*/  IABS R3, R3 ;  /* 0x0000000300037213 */ /* 0x000fe40000000000 */
[----:B------:R-:W-:Y:S01]  /*3fc0*/  FSEL R174, R30, -INF , !P6 ;  /* 0xff8000001eae7808 */ /* 0x000fe20007000000 */
[-C--:B---3--:R-:W-:Y:S01]  /*3fd0*/  FFMA.FTZ R2, R19, -R133.reuse, R27 ;  /* 0x8000008513027223 */ /* 0x088fe2000001001b */
[----:B------:R-:W-:Y:S01]  /*3fe0*/  FSEL R178, R20, -INF , !P6 ;  /* 0xff80000014b27808 */ /* 0x000fe20007000000 */
[-C--:B------:R-:W-:Y:S01]  /*3ff0*/  FFMA.FTZ R19, R188, -R133.reuse, R80 ;  /* 0x80000085bc137223 */ /* 0x080fe20000010050 */
[----:B------:R-:W-:Y:S01]  /*4000*/  FSEL R175, R29, -INF , !P4 ;  /* 0xff8000001daf7808 */ /* 0x000fe20006000000 */
[-C--:B------:R-:W-:Y:S01]  /*4010*/  FFMA.FTZ R27, R189, -R133.reuse, R125 ;  /* 0x80000085bd1b7223 */ /* 0x080fe2000001007d */
[----:B------:R-:W-:Y:S01]  /*4020*/  FSEL R128, R2, -INF , !P3 ;  /* 0xff80000002807808 */ /* 0x000fe20005800000 */
[----:B------:R-:W-:Y:S01]  /*4030*/  IMAD.MOV.U32 R2, RZ, RZ, R3 ;  /* 0x000000ffff027224 */ /* 0x000fe200078e0003 */
[----:B------:R-:W-:Y:S01]  /*4040*/  FSEL R141, R19, -INF , !P2 ;  /* 0xff800000138d7808 */ /* 0x000fe20005000000 */
[----:B------:R-:W-:Y:S01]  /*4050*/  IMAD.IADD R3, R17, 0x1, -R157 ;  /* 0x0000000111037824 */ /* 0x000fe200078e0a9d */
[-C--:B------:R-:W-:Y:S01]  /*4060*/  ISETP.GE.AND P3, PT, R150, R132.reuse, PT ;  /* 0x000000849600720c */ /* 0x080fe20003f66270 */
[----:B-1----:R-:W-:Y:S01]  /*4070*/  IMAD.IADD R0, R18, 0x1, -R150 ;  /* 0x0000000112007824 */ /* 0x002fe200078e0a96 */
[----:B------:R1:W2:Y:S01]  /*4080*/  I2F R41, R2 ;  /* 0x0000000200297306 */ /* 0x0002a20000201400 */
[-C--:B------:R-:W-:Y:S01]  /*4090*/  FFMA.FTZ R19, R60, -R133.reuse, R52 ;  /* 0x800000853c137223 */ /* 0x080fe20000010034 */
[----:B------:R-:W-:Y:S01]  /*40a0*/  ISETP.GE.AND P2, PT, R157, R132, PT ;  /* 0x000000849d00720c */ /* 0x000fe20003f46270 */
[----:B----4-:R-:W-:Y:S01]  /*40b0*/  FFMA.FTZ R7, R43, -R133, R55 ;  /* 0x800000852b077223 */ /* 0x010fe20000010037 */
[----:B------:R-:W-:-:S02]  /*40c0*/  IABS R0, R0 ;  /* 0x0000000000007213 */ /* 0x000fc40000000000 */
[----:B------:R-:W-:Y:S02]  /*40d0*/  FSEL R168, R12, -INF , !P4 ;  /* 0xff8000000ca87808 */ /* 0x000fe40006000000 */
[----:B------:R-:W-:Y:S02]  /*40e0*/  FSEL R172, R7, -INF , !P4 ;  /* 0xff80000007ac7808 */ /* 0x000fe40006000000 */
[----:B------:R-:W-:Y:S02]  /*40f0*/  FSEL R196, R28, -INF , !P3 ;  /* 0xff8000001cc47808 */ /* 0x000fe40005800000 */
[----:B------:R-:W-:Y:S02]  /*4100*/  FSEL R195, R27, -INF , !P2 ;  /* 0xff8000001bc37808 */ /* 0x000fe40005000000 */
[----:B------:R-:W-:Y:S01]  /*4110*/  FSEL R198, R25, -INF , !P0 ;  /* 0xff80000019c67808 */ /* 0x000fe20004000000 */
[----:B-1----:R-:W-:Y:S01]  /*4120*/  IMAD.MOV.U32 R2, RZ, RZ, R0 ;  /* 0x000000ffff027224 */ /* 0x002fe200078e0000 */
[----:B------:R-:W-:Y:S01]  /*4130*/  IABS R0, R3 ;  /* 0x0000000300007213 */ /* 0x000fe20000000000 */
[----:B------:R-:W-:-:S02]  /*4140*/  IMAD.IADD R3, R17, 0x1, -R156 ;  /* 0x0000000111037824 */ /* 0x000fc400078e0a9c */
[----:B------:R1:W-:Y:S01]  /*4150*/  I2F R40, R2 ;  /* 0x0000000200287306 */ /* 0x0003e20000201400 */
[-C--:B------:R-:W-:Y:S02]  /*4160*/  FFMA.FTZ R17, R57, -R133.reuse, R147 ;  /* 0x8000008539117223 */ /* 0x080fe40000010093 */
[----:B--2---:R-:W-:-:S03]  /*4170*/  FFMA.FTZ R11, R41, -R133, R48 ;  /* 0x80000085290b7223 */ /* 0x004fc60000010030 */
[----:B------:R-:W-:Y:S02]  /*4180*/  FSEL R179, R17, -INF , !P4 ;  /* 0xff80000011b37808 */ /* 0x000fe40006000000 */
[----:B------:R-:W-:Y:S01]  /*4190*/  FSEL R186, R11, -INF , !P3 ;  /* 0xff8000000bba7808 */ /* 0x000fe20005800000 */
[----:B-1----:R-:W-:Y:S01]  /*41a0*/  IMAD.MOV.U32 R2, RZ, RZ, R0 ;  /* 0x000000ffff027224 */ /* 0x002fe200078e0000 */
[----:B------:R-:W-:Y:S01]  /*41b0*/  IABS R0, R3 ;  /* 0x0000000300007213 */ /* 0x000fe20000000000 */
[----:B------:R-:W-:Y:S02]  /*41c0*/  IMAD.IADD R3, R16, 0x1, -R157 ;  /* 0x0000000110037824 */ /* 0x000fe400078e0a9d */
[----:B------:R1:W2:Y:S02]  /*41d0*/  I2F R39, R2 ;  /* 0x0000000200277306 */ /* 0x0002a40000201400 */
[----:B-1----:R-:W-:Y:S01]  /*41e0*/  IMAD.MOV.U32 R2, RZ, RZ, R0 ;  /* 0x000000ffff027224 */ /* 0x002fe200078e0000 */
[----:B------:R-:W-:Y:S01]  /*41f0*/  IABS R0, R5 ;  /* 0x0000000500007213 */ /* 0x000fe20000000000 */
[----:B--2---:R-:W-:Y:S01]  /*4200*/  FFMA.FTZ R15, R39, -R133, R127 ;  /* 0x80000085270f7223 */ /* 0x004fe2000001007f */
[----:B------:R-:W-:-:S03]  /*4210*/  IABS R5, R3 ;  /* 0x0000000300057213 */ /* 0x000fc60000000000 */
[----:B------:R1:W2:Y:S01]  /*4220*/  I2F R38, R2 ;  /* 0x0000000200267306 */ /* 0x0002a20000201400 */
[----:B------:R-:W-:Y:S01]  /*4230*/  IABS R3, R6 ;  /* 0x0000000600037213 */ /* 0x000fe20000000000 */
[----:B------:R-:W-:Y:S01]  /*4240*/  IMAD.IADD R6, R18, 0x1, -R156 ;  /* 0x0000000112067824 */ /* 0x000fe200078e0a9c */
[----:B------:R-:W-:-:S05]  /*4250*/  FSEL R200, R15, -INF , !P2 ;  /* 0xff8000000fc87808 */ /* 0x000fca0005000000 */
[----:B------:R-:W3:Y:S01]  /*4260*/  I2F R37, R0 ;  /* 0x0000000000257306 */ /* 0x000ee20000201400 */
[----:B-1----:R-:W-:-:S07]  /*4270*/  IMAD.IADD R2, R16, 0x1, -R151 ;  /* 0x0000000110027824 */ /* 0x002fce00078e0a97 */
[----:B------:R1:W4:Y:S01]  /*4280*/  I2F R10, R5 ;  /* 0x00000005000a7306 */ /* 0x0003220000201400 */
[-C--:B------:R-:W-:Y:S02]  /*4290*/  FFMA.FTZ R16, R42, -R133.reuse, R126 ;  /* 0x800000852a107223 */ /* 0x080fe4000001007e */
[----:B--2---:R-:W-:-:S03]  /*42a0*/  FFMA.FTZ R14, R38, -R133, R110 ;  /* 0x80000085260e7223 */ /* 0x004fc6000001006e */
[----:B------:R-:W-:Y:S01]  /*42b0*/  FSEL R199, R16, -INF , !P3 ;  /* 0xff80000010c77808 */ /* 0x000fe20005800000 */
[-C--:B---3--:R-:W-:Y:S01]  /*42c0*/  FFMA.FTZ R13, R37, -R133.reuse, R111 ;  /* 0x80000085250d7223 */ /* 0x088fe2000001006f */
[----:B------:R-:W-:Y:S01]  /*42d0*/  IABS R0, R2 ;  /* 0x0000000200007213 */ /* 0x000fe20000000000 */
[----:B------:R-:W-:Y:S01]  /*42e0*/  IMAD.MOV.U32 R2, RZ, RZ, R3 ;  /* 0x000000ffff027224 */ /* 0x000fe200078e0003 */
[----:B------:R-:W-:Y:S01]  /*42f0*/  FSEL R201, R14, -INF , !P1 ;  /* 0xff8000000ec97808 */ /* 0x000fe20004800000 */
[C---:B------:R-:W-:Y:S01]  /*4300*/  IMAD.IADD R3, R18.reuse, 0x1, -R157 ;  /* 0x0000000112037824 */ /* 0x040fe200078e0a9d */
[----:B------:R2:W3:Y:S01]  /*4310*/  I2F R8, R0 ;  /* 0x0000000000087306 */ /* 0x0004e20000201400 */
[----:B------:R-:W-:Y:S01]  /*4320*/  FSEL R202, R13, -INF , !P0 ;  /* 0xff8000000dca7808 */ /* 0x000fe20004000000 */
[----:B-1----:R-:W-:Y:S02]  /*4330*/  IMAD.IADD R5, R18, 0x1, -R151 ;  /* 0x0000000112057824 */ /* 0x002fe400078e0a97 */
[----:B------:R-:W-:-:S04]  /*4340*/  FFMA.FTZ R18, R58, -R133, R54 ;  /* 0x800000853a127223 */ /* 0x000fc80000010036 */
[----:B------:R-:W1:Y:S01]  /*4350*/  I2F R36, R2 ;  /* 0x0000000200247306 */ /* 0x000e620000201400 */
[----:B----4-:R-:W-:Y:S01]  /*4360*/  FFMA.FTZ R10, R10, -R133, R49 ;  /* 0x800000850a0a7223 */ /* 0x010fe20000010031 */
[----:B------:R-:W-:-:S04]  /*4370*/  FSEL R171, R18, -INF , !P6 ;  /* 0xff80000012ab7808 */ /* 0x000fc80007000000 */
[----:B------:R-:W-:Y:S01]  /*4380*/  FSEL R187, R10, -INF , !P2 ;  /* 0xff8000000abb7808 */ /* 0x000fe20005000000 */
[----:B--2---:R-:W-:Y:S02]  /*4390*/  IMAD.IADD R0, R191, 0x1, R26 ;  /* 0x00000001bf007824 */ /* 0x004fe400078e021a */
[-C--:B------:R-:W-:Y:S01]  /*43a0*/  FFMA.FTZ R26, R139, -R133.reuse, R108 ;  /* 0x800000858b1a7223 */ /* 0x080fe2000001006c */
[----:B------:R-:W-:Y:S01]  /*43b0*/  FSEL R139, R19, -INF , !P6 ;  /* 0xff800000138b7808 */ /* 0x000fe20007000000 */
[----:B---3--:R-:W-:-:S03]  /*43c0*/  FFMA.FTZ R8, R8, -R133, R33 ;  /* 0x8000008508087223 */ /* 0x008fc60000010021 */
[----:B------:R-:W-:Y:S01]  /*43d0*/  FSEL R197, R26, -INF , !P1 ;  /* 0xff8000001ac57808 */ /* 0x000fe20004800000 */
[----:B-1----:R-:W-:Y:S01]  /*43e0*/  FFMA.FTZ R9, R36, -R133, R32 ;  /* 0x8000008524097223 */ /* 0x002fe20000010020 */
[----:B------:R-:W-:Y:S02]  /*43f0*/  IABS R2, R3 ;  /* 0x0000000300027213 */ /* 0x000fe40000000000 */
[----:B------:R-:W-:Y:S02]  /*4400*/  FSEL R189, R8, -INF , !P0 ;  /* 0xff80000008bd7808 */ /* 0x000fe40004000000 */
[----:B------:R-:W-:Y:S01]  /*4410*/  FSEL R188, R9, -INF , !P1 ;  /* 0xff80000009bc7808 */ /* 0x000fe20004800000 */
[----:B------:R-:W-:Y:S01]  /*4420*/  IMAD.MOV.U32 R3, RZ, RZ, R2 ;  /* 0x000000ffff037224 */ /* 0x000fe200078e0002 */
[----:B------:R-:W-:Y:S01]  /*4430*/  IABS R2, R6 ;  /* 0x0000000600027213 */ /* 0x000fe20000000000 */
[----:B------:R-:W-:Y:S02]  /*4440*/  FFMA.FTZ R6, R40, -R133, R50 ;  /* 0x8000008528067223 */ /* 0x000fe40000010032 */
[----:B------:R1:W2:Y:S03]  /*4450*/  I2F R21, R3 ;  /* 0x0000000300157306 */ /* 0x0002a60000201400 */
[----:B------:R-:W-:Y:S01]  /*4460*/  FSEL R190, R6, -INF , !P3 ;  /* 0xff80000006be7808 */ /* 0x000fe20005800000 */
[----:B-1----:R-:W-:Y:S01]  /*4470*/  IMAD.MOV.U32 R3, RZ, RZ, R2 ;  /* 0x000000ffff037224 */ /* 0x002fe200078e0002 */
[----:B------:R-:W-:Y:S01]  /*4480*/  IABS R2, R5 ;  /* 0x0000000500027213 */ /* 0x000fe20000000000 */
[----:B--2---:R-:W-:-:S04]  /*4490*/  FFMA.FTZ R5, R21, -R133, R51 ;  /* 0x8000008515057223 */ /* 0x004fc80000010033 */
[----:B------:R-:W1:Y:S01]  /*44a0*/  I2F R3, R3 ;  /* 0x0000000300037306 */ /* 0x000e620000201400 */
[----:B------:R-:W-:-:S07]  /*44b0*/  FSEL R193, R5, -INF , !P2 ;  /* 0xff80000005c17808 */ /* 0x000fce0005000000 */
[----:B------:R-:W2:Y:S01]  /*44c0*/  I2F R2, R2 ;  /* 0x0000000200027306 */ /* 0x000ea20000201400 */
[----:B-1----:R-:W-:-:S05]  /*44d0*/  FFMA.FTZ R3, R3, -R133, R34 ;  /* 0x8000008503037223 */ /* 0x002fca0000010022 */
[----:B------:R-:W-:Y:S01]  /*44e0*/  FSEL R191, R3, -INF , !P1 ;  /* 0xff80000003bf7808 */ /* 0x000fe20004800000 */
[----:B--2---:R-:W-:-:S05]  /*44f0*/  FFMA.FTZ R2, R2, -R133, R35 ;  /* 0x8000008502027223 */ /* 0x004fca0000010023 */
[----:B------:R-:W-:Y:S01]  /*4500*/  FSEL R194, R2, -INF , !P0 ;  /* 0xff80000002c27808 */ /* 0x000fe20004000000 */
[----:B------:R-:W-:Y:S05]  /*4510*/  @!P5 BRA `(.L_x_101) ;  /* 0x000003b00000d947 */ /* 0x000fea0003800000 */
[----:B------:R-:W-:Y:S01]  /*4520*/  LEA.HI.SX32 R2, R227, 0xfffffffe, 0x1a ;  /* 0xfffffffee3027811 */ /* 0x000fe200078fd2ff */
[----:B------:R-:W-:Y:S01]  /*4530*/  BSSY B0, `(.L_x_102) ;  /* 0x0000038000007945 */ /* 0x000fe20003800000 */
[----:B------:R-:W-:Y:S02]  /*4540*/  ISETP.GE.AND P4, PT, R240, c[0x0][0x220], PT ;  /* 0x00008800f0007a0c */ /* 0x000fe40003f86270 */
        /* <DEDUP_REMOVED lines=48> */
[----:B------:R-:W-:-:S04]  /*4850*/  LEA R2, P0, R3, c[0x0][0x168], 0x1 ;  /* 0x00005a0003027a11 */ /* 0x000fc800078008ff */
[----:B------:R-:W-:-:S05]  /*4860*/  LEA.HI.X R3, R3, c[0x0][0x16c], R5, 0x1, P0 ;  /* 0x00005b0003037a11 */ /* 0x000fca00000f0c05 */
[----:B------:R-:W-:Y:S01]  /*4870*/  @!PT LDS RZ, [RZ] ;  /* 0x00000000fffff984 */ /* 0x000fe20000000800 */
[----:B------:R-:W-:Y:S01]  /*4880*/  @!PT LDS RZ, [RZ] ;  /* 0x00000000fffff984 */ /* 0x000fe20000000800 */
[----:B------:R-:W-:Y:S01]  /*4890*/  @!PT LDS RZ, [RZ] ;  /* 0x00000000fffff984 */ /* 0x000fe20000000800 */
[----:B------:R2:W-:Y:S04]  /*48a0*/  LDGSTS.E.BYPASS.LTC128B.128 [R226+0x8800], [R2.64+0x80] ;  /* 0x0880008002e27fae */ /* 0x0005e8000b901d4a */
.L_x_103:
[----:B------:R-:W-:Y:S05]  /*48b0*/  BSYNC B0 ;  /* 0x0000000000007941 */ /* 0x000fea0003800000 */
.L_x_102:
[----:B------:R-:W0:Y:S02]  /*48c0*/  LDGDEPBAR ;  /* 0x00000000000079af */ /* 0x000e240000000000 */
.L_x_101:
[----:B--2---:R-:W-:Y:S02]  /*48d0*/  FMNMX.FTZ R2, R88, R84, !PT ;  /* 0x0000005458027209 */ /* 0x004fe40007810000 */
        /* <DEDUP_REMOVED lines=20> */
[----:B------:R-:W-:Y:S01]  /*4a20*/  FMNMX.FTZ R2, R129, R2, !PT ;  /* 0x0000000281027209 */ /* 0x000fe20007810000 */
[----:B------:R-:W-:Y:S01]  /*4a30*/  LDSM.16.MT88.4 R36, [R222+0xb000] ;  /* 0x00b00000de24783b */ /* 0x000fe20000004200 */
        /* <DEDUP_REMOVED lines=67> */
[----:B--2---:R-:W-:-:S07]  /*4e70*/  FFMA.FTZ R6, R65, c[0x0][0x23c], -R12 ;  /* 0x00008f0041067a23 */ /* 0x004fce000001080c */
        /* <DEDUP_REMOVED lines=74> */
[----:B---3--:R-:W-:-:S04]  /*5320*/  FFMA.FTZ R4, R44, c[0x0][0x23c], -R12 ;  /* 0x00008f002c047a23 */ /* 0x008fc8000001080c */
[----:B------:R3:W5:Y:S03]  /*5330*/  MUFU.EX2 R204, R4 ;  /* 0x0000000400cc7308 */ /* 0x0007660000000800 */
[C---:B------:R-:W-:Y:S01]  /*5340*/  HMMA.16816.F32 R144, R8.reuse, R34, RZ ;  /* 0x000000220890723c */ /* 0x040fe200000018ff */
[----:B------:R-:W-:Y:S07]  /*5350*/  LDSM.16.MT88.4 R32, [R220+0xb400] ;  /* 0x00b40000dc20783b */ /* 0x000fee0000004200 */
[----:B------:R-:W-:Y:S01]  /*5360*/  HMMA.16816.F32 R44, R8, R36, RZ ;  /* 0x00000024082c723c */ /* 0x000fe200000018ff */
[----:B---3--:R-:W-:-:S07]  /*5370*/  FFMA.FTZ R4, R129, c[0x0][0x23c], -R2 ;  /* 0x00008f0081047a23 */ /* 0x008fce0000010802 */
[----:B------:R-:W-:Y:S01]  /*5380*/  HMMA.16816.F32 R148, R8, R38, RZ ;  /* 0x000000260894723c */ /* 0x000fe200000018ff */
[----:B------:R-:W-:Y:S01]  /*5390*/  MOV R37, R158 ;  /* 0x0000009e00257202 */ /* 0x000fe20000000f00 */
[----:B------:R3:W-:Y:S01]  /*53a0*/  MUFU.EX2 R231, R4 ;  /* 0x0000000400e77308 */ /* 0x0007e20000000800 */
[----:B------:R-:W-:-:S04]  /*53b0*/  MOV R36, R157 ;  /* 0x0000009d00247202 */ /* 0x000fc80000000f00 */
[----:B------:R-:W-:Y:S02]  /*53c0*/  IMAD.MOV.U32 R39, RZ, RZ, R156 ;  /* 0x000000ffff277224 */ /* 0x000fe400078e009c */
[----:B---3--:R-:W-:Y:S02]  /*53d0*/  FFMA.FTZ R4, R128, c[0x0][0x23c], -R2 ;  /* 0x00008f0080047a23 */ /* 0x008fe40000010802 */
[----:B------:R-:W-:Y:S01]  /*53e0*/  HMMA.16816.F32 R128, R8, R30, RZ ;  /* 0x0000001e0880723c */ /* 0x000fe200000018ff */
[----:B------:R-:W3:Y:S01]  /*53f0*/  LDSM.16.MT88.4 R28, [R222+0xa400] ;  /* 0x00a40000de1c783b */ /* 0x000ee20000004200 */
[----:B------:R1:W1:Y:S05]  /*5400*/  MUFU.EX2 R208, R4 ;  /* 0x0000000400d07308 */ /* 0x00026a0000000800 */
[----:B------:R-:W-:Y:S01]  /*5410*/  FFMA.FTZ R8, R141, c[0x0][0x23c], -R0 ;  /* 0x00008f008d087a23 */ /* 0x000fe20000010800 */
[----:B----4-:R-:W-:Y:S01]  /*5420*/  MOV R11, R161 ;  /* 0x000000a1000b7202 */ /* 0x010fe20000000f00 */
[----:B------:R-:W-:Y:S01]  /*5430*/  IMAD.MOV.U32 R10, RZ, RZ, R205 ;  /* 0x000000ffff0a7224 */ /* 0x000fe200078e00cd */
[----:B------:R-:W-:Y:S01]  /*5440*/  MOV R9, R160 ;  /* 0x000000a000097202 */ /* 0x000fe20000000f00 */
[----:B------:R4:W-:Y:S01]  /*5450*/  MUFU.EX2 R235, R8 ;  /* 0x0000000800eb7308 */ /* 0x0009e20000000800 */
[----:B-----5:R-:W-:Y:S01]  /*5460*/  F2FP.PACK_AB R6, R204, R11 ;  /* 0x0000000bcc06723e */ /* 0x020fe200000000ff */
[----:B-1----:R-:W-:Y:S01]  /*5470*/  FFMA.FTZ R4, R134, c[0x0][0x23c], -R2 ;  /* 0x00008f0086047a23 */ /* 0x002fe20000010802 */
[----:B------:R-:W-:Y:S01]  /*5480*/  F2FP.PACK_AB R5, R208, R231 ;  /* 0x000000e7d005723e */ /* 0x000fe200000000ff */
[----:B------:R-:W-:-:S02]  /*5490*/  IMAD.MOV.U32 R134, RZ, RZ, R40 ;  /* 0x000000ffff867224 */ /* 0x000fc400078e0028 */
[----:B------:R-:W1:Y:S02]  /*54a0*/  LDSM.16.MT88.4 R40, [R222+0xb400] ;  /* 0x00b40000de28783b */ /* 0x000e640000004200 */
[----:B------:R5:W-:Y:S01]  /*54b0*/  MUFU.EX2 R233, R4 ;  /* 0x0000000400e97308 */ /* 0x000be20000000800 */
[----:B----4-:R-:W-:-:S07]  /*54c0*/  FFMA.FTZ R8, R140, c[0x0][0x23c], -R0 ;  /* 0x00008f008c087a23 */ /* 0x010fce0000010800 */
[----:B------:R4:W-:Y:S01]  /*54d0*/  MUFU.EX2 R228, R8 ;  /* 0x0000000800e47308 */ /* 0x0009e20000000800 */
[----:B-----5:R-:W-:Y:S02]  /*54e0*/  FFMA.FTZ R4, R138, c[0x0][0x23c], -R2 ;  /* 0x00008f008a047a23 */ /* 0x020fe40000010802 */
[----:B------:R-:W-:-:S05]  /*54f0*/  IMAD.MOV.U32 R138, RZ, RZ, R159 ;  /* 0x000000ffff8a7224 */ /* 0x000fca00078e009f */
[----:B------:R5:W2:Y:S01]  /*5500*/  MUFU.EX2 R232, R4 ;  /* 0x0000000400e87308 */ /* 0x000aa20000000800 */
[----:B----4-:R-:W-:-:S07]  /*5510*/  FFMA.FTZ R8, R155, c[0x0][0x23c], -R13 ;  /* 0x00008f009b087a23 */ /* 0x010fce000001080d */
[----:B------:R4:W-:Y:S01]  /*5520*/  MUFU.EX2 R218, R8 ;  /* 0x0000000800da7308 */ /* 0x0009e20000000800 */
[----:B-----5:R-:W-:Y:S01]  /*5530*/  FFMA.FTZ R4, R143, c[0x0][0x23c], -R0 ;  /* 0x00008f008f047a23 */ /* 0x020fe20000010800 */
[----:B--2---:R-:W-:-:S06]  /*5540*/  F2FP.PACK_AB R7, R232, R233 ;  /* 0x000000e9e807723e */ /* 0x004fcc00000000ff */
[----:B------:R2:W-:Y:S01]  /*5550*/  MUFU.EX2 R230, R4 ;  /* 0x0000000400e67308 */ /* 0x0005e20000000800 */
[----:B----4-:R-:W-:-:S07]  /*5560*/  FFMA.FTZ R8, R154, c[0x0][0x23c], -R13 ;  /* 0x00008f009a087a23 */ /* 0x010fce000001080d */
[----:B------:R4:W-:Y:S01]  /*5570*/  MUFU.EX2 R219, R8 ;  /* 0x0000000800db7308 */ /* 0x0009e20000000800 */
[----:B--2---:R-:W-:-:S07]  /*5580*/  FFMA.FTZ R4, R142, c[0x0][0x23c], -R0 ;  /* 0x00008f008e047a23 */ /* 0x004fce0000010800 */
[----:B------:R2:W5:Y:S01]  /*5590*/  MUFU.EX2 R229, R4 ;  /* 0x0000000400e57308 */ /* 0x0005620000000800 */
[----:B----4-:R-:W-:-:S07]  /*55a0*/  FFMA.FTZ R8, R153, c[0x0][0x23c], -R13 ;  /* 0x00008f0099087a23 */ /* 0x010fce000001080d */
[----:B------:R4:W-:Y:S01]  /*55b0*/  MUFU.EX2 R217, R8 ;  /* 0x0000000800d97308 */ /* 0x0009e20000000800 */
[----:B--2---:R-:W-:-:S07]  /*55c0*/  F2FP.PACK_AB R4, R209, R134 ;  /* 0x00000086d104723e */ /* 0x004fce00000000ff */
[----:B------:R-:W-:Y:S01]  /*55d0*/  HMMA.16816.F32 R164, R4, R24, R112 ;  /* 0x0000001804a4723c */ /* 0x000fe20000001870 */
[----:B----4-:R-:W-:-:S04]  /*55e0*/  FFMA.FTZ R8, R152, c[0x0][0x23c], -R13 ;  /* 0x00008f0098087a23 */ /* 0x010fc8000001080d */
[----:B------:R2:W4:Y:S03]  /*55f0*/  MUFU.EX2 R216, R8 ;  /* 0x0000000800d87308 */ /* 0x0005260000000800 */
[C---:B------:R-:W-:Y:S08]  /*5600*/  HMMA.16816.F32 R160, R4.reuse, R20, R108 ;  /* 0x0000001404a0723c */ /* 0x040ff0000000186c */
[----:B------:R-:W-:Y:S01]  /*5610*/  HMMA.16816.F32 R156, R4, R16, R104 ;  /* 0x00000010049c723c */ /* 0x000fe20000001868 */
[----:B--2---:R-:W-:-:S07]  /*5620*/  FFMA.FTZ R8, R176, c[0x0][0x23c], -R12 ;  /* 0x00008f00b0087a23 */ /* 0x004fce000001080c */
[C---:B---3--:R-:W-:Y:S01]  /*5630*/  HMMA.16816.F32 R140, R4.reuse, R28, R100 ;  /* 0x0000001c048c723c */ /* 0x048fe20000001864 */
[----:B------:R2:W-:Y:S07]  /*5640*/  MUFU.EX2 R215, R8 ;  /* 0x0000000800d77308 */ /* 0x0005ee0000000800 */
[C---:B------:R-:W-:Y:S08]  /*5650*/  HMMA.16816.F32 R112, R4.reuse, R32, R96 ;  /* 0x000000200470723c */ /* 0x040ff00000001860 */
[----:B-1----:R-:W-:Y:S01]  /*5660*/  HMMA.16816.F32 R108, R4, R40, R92 ;  /* 0x00000028046c723c */ /* 0x002fe2000000185c */
[----:B--2---:R-:W-:Y:S01]  /*5670*/  FFMA.FTZ R8, R169, c[0x0][0x23c], -R12 ;  /* 0x00008f00a9087a23 */ /* 0x004fe2000001080c */
[----:B------:R-:W-:-:S03]  /*5680*/  MOV R169, R204 ;  /* 0x000000cc00a97202 */ /* 0x000fc60000000f00 */
[----:B------:R1:W2:Y:S03]  /*5690*/  MUFU.EX2 R214, R8 ;  /* 0x0000000800d67308 */ /* 0x0002a60000000800 */
[C---:B------:R-:W-:Y:S08]  /*56a0*/  HMMA.16816.F32 R152, R4.reuse, R26, R88 ;  /* 0x0000001a0498723c */ /* 0x040ff00000001858 */
[----:B------:R-:W-:Y:S01]  /*56b0*/  HMMA.16816.F32 R100, R4, R22, R84 ;  /* 0x000000160464723c */ /* 0x000fe20000001854 */
[----:B-1----:R-:W-:-:S07]  /*56c0*/  FFMA.FTZ R8, R139, c[0x0][0x23c], -R12 ;  /* 0x00008f008b087a23 */ /* 0x002fce000001080c */
[C---:B------:R-:W-:Y:S01]  /*56d0*/  HMMA.16816.F32 R104, R4.reuse, R18, R80 ;  /* 0x000000120468723c */ /* 0x040fe20000001850 */
[----:B------:R1:W-:Y:S07]  /*56e0*/  MUFU.EX2 R213, R8 ;  /* 0x0000000800d57308 */ /* 0x0003ee0000000800 */
[C---:B------:R-:W-:Y:S08]  /*56f0*/  HMMA.16816.F32 R96, R4.reuse, R30, R76 ;  /* 0x0000001e0460723c */ /* 0x040ff0000000184c */
[----:B------:R-:W-:Y:S01]  /*5700*/  HMMA.16816.F32 R92, R4, R34, R72 ;  /* 0x00000022045c723c */ /* 0x000fe20000001848 */
[----:B-1----:R-:W-:Y:S01]  /*5710*/  FFMA.FTZ R8, R168, c[0x0][0x23c], -R12 ;  /* 0x00008f00a8087a23 */ /* 0x002fe2000001080c */
[----:B------:R-:W-:-:S03]  /*5720*/  MOV R168, R212 ;  /* 0x000000d400a87202 */ /* 0x000fc60000000f00 */
[----:B------:R1:W-:Y:S03]  /*5730*/  MUFU.EX2 R212, R8 ;  /* 0x0000000800d47308 */ /* 0x0003e60000000800 */
[----:B------:R-:W-:Y:S07]  /*5740*/  HMMA.16816.F32 R88, R4, R42, R64 ;  /* 0x0000002a0458723c */ /* 0x000fee0000001840 */
[----:B-----5:R-:W-:-:S02]  /*5750*/  F2FP.PACK_AB R4, R229, R230 ;  /* 0x000000e6e504723e */ /* 0x020fc400000000ff */
[----:B------:R-:W-:Y:S02]  /*5760*/  F2FP.PACK_AB R5, R219, R218 ;  /* 0x000000dadb05723e */ /* 0x000fe400000000ff */
[----:B------:R-:W-:Y:S02]  /*5770*/  F2FP.PACK_AB R6, R228, R235 ;  /* 0x000000ebe406723e */ /* 0x000fe400000000ff */
[----:B----4-:R-:W-:Y:S01]  /*5780*/  F2FP.PACK_AB R7, R216, R217 ;  /* 0x000000d9d807723e */ /* 0x010fe200000000ff */
[----:B-1----:R-:W-:-:S06]  /*5790*/  FFMA.FTZ R8, R184, c[0x0][0x23c], -R2 ;  /* 0x00008f00b8087a23 */ /* 0x002fcc0000010802 */
[C---:B------:R-:W-:Y:S08]  /*57a0*/  HMMA.16816.F32 R84, R4.reuse, R24, R68 ;  /* 0x000000180454723c */ /* 0x040ff00000001844 */
[C---:B------:R-:W-:Y:S08]  /*57b0*/  HMMA.16816.F32 R68, R4.reuse, R28, R52 ;  /* 0x0000001c0444723c */ /* 0x040ff00000001834 */
[C---:B------:R-:W-:Y:S07]  /*57c0*/  HMMA.16816.F32 R52, R4.reuse, R22, R120 ;  /* 0x000000160434723c */ /* 0x040fee0000001878 */
[----:B------:R-:W-:Y:S01]  /*57d0*/  MOV R120, R211 ;  /* 0x000000d300787202 */ /* 0x000fe20000000f00 */
[----:B------:R-:W-:Y:S01]  /*57e0*/  HMMA.16816.F32 R180, R4, R40, R44 ;  /* 0x0000002804b4723c */ /* 0x000fe2000000182c */
[----:B------:R1:W-:Y:S01]  /*57f0*/  MUFU.EX2 R211, R8 ;  /* 0x0000000800d37308 */ /* 0x0003e20000000800 */
[----:B------:R-:W-:Y:S01]  /*5800*/  MOV R123, R39 ;  /* 0x00000027007b7202 */ /* 0x000fe20000000f00 */
[----:B------:R-:W-:Y:S01]  /*5810*/  IMAD.MOV.U32 R122, RZ, RZ, R36 ;  /* 0x000000ffff7a7224 */ /* 0x000fe200078e0024 */
[----:B------:R-:W-:-:S02]  /*5820*/  MOV R121, R37 ;  /* 0x0000002500797202 */ /* 0x000fc40000000f00 */
[----:B------:R-:W-:Y:S02]  /*5830*/  LDSM.16.MT88.4 R36, [R222+0xb800] ;  /* 0x00b80000de24783b */ /* 0x000fe40000004200 */
[C---:B------:R-:W-:Y:S02]  /*5840*/  HMMA.16816.F32 R44, R4.reuse, R30, R128 ;  /* 0x0000001e042c723c */ /* 0x040fe40000001880 */
[----:B------:R-:W-:Y:S05]  /*5850*/  LDSM.16.MT88.4 R28, [R222+0xa800] ;  /* 0x00a80000de1c783b */ /* 0x000fea0000004200 */
[----:B------:R-:W-:Y:S01]  /*5860*/  MOV R129, R208 ;  /* 0x000000d000817202 */ /* 0x000fe20000000f00 */
[----:B------:R-:W-:Y:S01]  /*5870*/  IMAD.MOV.U32 R130, RZ, RZ, R209 ;  /* 0x000000ffff827224 */ /* 0x000fe200078e00d1 */
[----:B------:R-:W-:Y:S01]  /*5880*/  MOV R131, R134 ;  /* 0x0000008600837202 */ /* 0x000fe20000000f00 */
[----:B-1----:R-:W-:Y:S01]  /*5890*/  FFMA.FTZ R8, R170, c[0x0][0x23c], -R2 ;  /* 0x00008f00aa087a23 */ /* 0x002fe20000010802 */
[----:B------:R-:W-:Y:S01]  /*58a0*/  MOV R134, R207 ;  /* 0x000000cf00867202 */ /* 0x000fe20000000f00 */
[----:B------:R-:W-:Y:S01]  /*58b0*/  IMAD.MOV.U32 R170, RZ, RZ, R210 ;  /* 0x000000ffffaa7224 */ /* 0x000fe200078e00d2 */
[C---:B------:R-:W-:Y:S01]  /*58c0*/  HMMA.16816.F32 R64, R4.reuse, R32, R48 ;  /* 0x000000200440723c */ /* 0x040fe20000001830 */
[----:B------:R1:W3:Y:S07]  /*58d0*/  MUFU.EX2 R210, R8 ;  /* 0x0000000800d27308 */ /* 0x0002ee0000000800 */
[C---:B------:R-:W-:Y:S01]  /*58e0*/  HMMA.16816.F32 R80, R4.reuse, R20, R60 ;  /* 0x000000140450723c */ /* 0x040fe2000000183c */
[----:B------:R-:W-:Y:S07]  /*58f0*/  LDSM.16.MT88.4 R20, [R220+0xa800] ;  /* 0x00a80000dc14783b */ /* 0x000fee0000004200 */
[----:B------:R-:W-:Y:S01]  /*5900*/  HMMA.16816.F32 R72, R4, R16, R56 ;  /* 0x000000100448723c */ /* 0x000fe20000001838 */
[----:B-1----:R-:W-:Y:S01]  /*5910*/  FFMA.FTZ R8, R171, c[0x0][0x23c], -R2 ;  /* 0x00008f00ab087a23 */ /* 0x002fe20000010802 */
[----:B------:R-:W-:-:S02]  /*5920*/  MOV R171, R138 ;  /* 0x0000008a00ab7202 */ /* 0x000fc40000000f00 */
[----:B------:R-:W-:Y:S01]  /*5930*/  MOV R138, R206 ;  /* 0x000000ce008a7202 */ /* 0x000fe20000000f00 */
[----:B------:R1:W-:Y:S03]  /*5940*/  MUFU.EX2 R208, R8 ;  /* 0x0000000800d07308 */ /* 0x0003e60000000800 */
[C---:B------:R-:W-:Y:S01]  /*5950*/  HMMA.16816.F32 R48, R4.reuse, R18, R116 ;  /* 0x000000120430723c */ /* 0x040fe20000001874 */
[----:B------:R-:W4:Y:S07]  /*5960*/  LDSM.16.MT88.4 R16, [R222+0x9800] ;  /* 0x00980000de10783b */ /* 0x000f2e0000004200 */
[----:B------:R-:W-:Y:S01]  /*5970*/  HMMA.16816.F32 R60, R4, R26, R124 ;  /* 0x0000001a043c723c */ /* 0x000fe2000000187c */
[----:B------:R-:W5:Y:S01]  /*5980*/  LDSM.16.MT88.4 R24, [R220+0x9800] ;  /* 0x00980000dc18783b */ /* 0x000f620000004200 */
[----:B-1----:R-:W-:-:S06]  /*5990*/  FFMA.FTZ R8, R172, c[0x0][0x23c], -R2 ;  /* 0x00008f00ac087a23 */ /* 0x002fcc0000010802 */
[C---:B------:R-:W-:Y:S01]  /*59a0*/  HMMA.16816.F32 R56, R4.reuse, R34, R144 ;  /* 0x000000220438723c */ /* 0x040fe20000001890 */
[----:B------:R1:W1:Y:S01]  /*59b0*/  MUFU.EX2 R209, R8 ;  /* 0x0000000800d17308 */ /* 0x0002620000000800 */
[----:B------:R-:W5:Y:S06]  /*59c0*/  LDSM.16.MT88.4 R32, [R220+0xb800] ;  /* 0x00b80000dc20783b */ /* 0x000f6c0000004200 */
[----:B------:R-:W-:Y:S07]  /*59d0*/  HMMA.16816.F32 R40, R4, R42, R148 ;  /* 0x0000002a0428723c */ /* 0x000fee0000001894 */
[----:B--2---:R-:W-:Y:S01]  /*59e0*/  F2FP.PACK_AB R4, R214, R215 ;  /* 0x000000d7d604723e */ /* 0x004fe200000000ff */
[----:B-1----:R-:W-:Y:S01]  /*59f0*/  FFMA.FTZ R8, R185, c[0x0][0x23c], -R0 ;  /* 0x00008f00b9087a23 */ /* 0x002fe20000010800 */
[----:B---3--:R-:W-:-:S02]  /*5a00*/  F2FP.PACK_AB R5, R210, R211 ;  /* 0x000000d3d205723e */ /* 0x008fc400000000ff */
[----:B------:R-:W-:Y:S01]  /*5a10*/  F2FP.PACK_AB R6, R212, R213 ;  /* 0x000000d5d406723e */ /* 0x000fe200000000ff */
[----:B------:R1:W-:Y:S01]  /*5a20*/  MUFU.EX2 R207, R8 ;  /* 0x0000000800cf7308 */ /* 0x0003e20000000800 */
[----:B------:R-:W-:-:S07]  /*5a30*/  F2FP.PACK_AB R7, R209, R208 ;  /* 0x000000d0d107723e */ /* 0x000fce00000000ff */
[----:B----4-:R-:W-:Y:S01]  /*5a40*/  HMMA.16816.F32 R124, R4, R16, R160 ;  /* 0x00000010047c723c */ /* 0x010fe200000018a0 */
[----:B-1----:R-:W-:-:S07]  /*5a50*/  FFMA.FTZ R8, R173, c[0x0][0x23c], -R0 ;  /* 0x00008f00ad087a23 */ /* 0x002fce0000010800 */
[C---:B-----5:R-:W-:Y:S01]  /*5a60*/  HMMA.16816.F32 R144, R4.reuse, R24, R164 ;  /* 0x000000180490723c */ /* 0x060fe200000018a4 */
[----:B------:R-:W-:Y:S01]  /*5a70*/  LDSM.16.MT88.4 R164, [R222+0xac00] ;  /* 0x00ac0000dea4783b */ /* 0x000fe20000004200 */
[----:B------:R1:W2:Y:S06]  /*5a80*/  MUFU.EX2 R206, R8 ;  /* 0x0000000800ce7308 */ /* 0x0002ac0000000800 */
[C---:B------:R-:W-:Y:S01]  /*5a90*/  HMMA.16816.F32 R160, R4.reuse, R20, R156 ;  /* 0x0000001404a0723c */ /* 0x040fe2000000189c */
[----:B------:R-:W-:Y:S07]  /*5aa0*/  LDSM.16.MT88.4 R156, [R220+0x9c00] ;  /* 0x009c0000dc9c783b */ /* 0x000fee0000004200 */
[----:B------:R-:W-:Y:S01]  /*5ab0*/  HMMA.16816.F32 R112, R4, R32, R112 ;  /* 0x000000200470723c */ /* 0x000fe20000001870 */
[----:B-1----:R-:W-:-:S04]  /*5ac0*/  FFMA.FTZ R8, R174, c[0x0][0x23c], -R0 ;  /* 0x00008f00ae087a23 */ /* 0x002fc80000010800 */
[----:B------:R1:W-:Y:S03]  /*5ad0*/  MUFU.EX2 R205, R8 ;  /* 0x0000000800cd7308 */ /* 0x0003e60000000800 */
[C---:B------:R-:W-:Y:S08]  /*5ae0*/  HMMA.16816.F32 R152, R4.reuse, R26, R152 ;  /* 0x0000001a0498723c */ /* 0x040ff00000001898 */
[----:B------:R-:W-:Y:S01]  /*5af0*/  HMMA.16816.F32 R76, R4, R18, R100 ;  /* 0x00000012044c723c */ /* 0x000fe20000001864 */
[----:B-1----:R-:W-:-:S07]  /*5b00*/  FFMA.FTZ R8, R175, c[0x0][0x23c], -R0 ;  /* 0x00008f00af087a23 */ /* 0x002fce0000010800 */
[C---:B------:R-:W-:Y:S01]  /*5b10*/  HMMA.16816.F32 R104, R4.reuse, R22, R104 ;  /* 0x000000160468723c */ /* 0x040fe20000001868 */
[----:B------:R1:W-:Y:S07]  /*5b20*/  MUFU.EX2 R204, R8 ;  /* 0x0000000800cc7308 */ /* 0x0003ee0000000800 */
[C---:B------:R-:W-:Y:S08]  /*5b30*/  HMMA.16816.F32 R172, R4.reuse, R28, R140 ;  /* 0x0000001c04ac723c */ /* 0x040ff0000000188c */
[----:B------:R-:W-:Y:S01]  /*5b40*/  HMMA.16816.F32 R116, R4, R34, R92 ;  /* 0x000000220474723c */ /* 0x000fe2000000185c */
[----:B-1----:R-:W-:-:S04]  /*5b50*/  FFMA.FTZ R8, R192, c[0x0][0x23c], -R13 ;  /* 0x00008f00c0087a23 */ /* 0x002fc8000001080d */
[----:B------:R1:W-:Y:S03]  /*5b60*/  MUFU.EX2 R192, R8 ;  /* 0x0000000800c07308 */ /* 0x0003e60000000800 */
[----:B------:R-:W-:Y:S01]  /*5b70*/  HMMA.16816.F32 R140, R4, R38, R88 ;  /* 0x00000026048c723c */ /* 0x000fe20000001858 */
[----:B-1----:R-:W-:-:S04]  /*5b80*/  FFMA.FTZ R8, R177, c[0x0][0x23c], -R13 ;  /* 0x00008f00b1087a23 */ /* 0x002fc8000001080d */
[----:B------:R1:W3:Y:S02]  /*5b90*/  MUFU.EX2 R185, R8 ;  /* 0x0000000800b97308 */ /* 0x0002e40000000800 */
[----:B-1----:R-:W-:-:S06]  /*5ba0*/  FFMA.FTZ R8, R178, c[0x0][0x23c], -R13 ;  /* 0x00008f00b2087a23 */ /* 0x002fcc000001080d */
[----:B------:R1:W-:Y:S02]  /*5bb0*/  MUFU.EX2 R184, R8 ;  /* 0x0000000800b87308 */ /* 0x0003e40000000800 */
[----:B-1----:R-:W-:Y:S02]  /*5bc0*/  FFMA.FTZ R8, R179, c[0x0][0x23c], -R13 ;  /* 0x00008f00b3087a23 */ /* 0x002fe4000001080d */
[C---:B------:R-:W-:Y:S04]  /*5bd0*/  HMMA.16816.F32 R176, R4.reuse, R36, R108 ;  /* 0x0000002404b0723c */ /* 0x040fe8000000186c */
[----:B------:R1:W4:Y:S04]  /*5be0*/  MUFU.EX2 R139, R8 ;  /* 0x00000008008b7308 */ /* 0x0003280000000800 */
[----:B------:R-:W-:Y:S01]  /*5bf0*/  HMMA.16816.F32 R108, R4, R30, R96 ;  /* 0x0000001e046c723c */ /* 0x000fe20000001860 */
[----:B------:R-:W5:Y:S06]  /*5c00*/  LDSM.16.MT88.4 R96, [R220+0xac00] ;  /* 0x00ac0000dc60783b */ /* 0x000f6c0000004200 */
[----:B--2---:R-:W-:-:S02]  /*5c10*/  F2FP.PACK_AB R4, R206, R207 ;  /* 0x000000cfce04723e */ /* 0x004fc400000000ff */
[----:B---3--:R-:W-:Y:S01]  /*5c20*/  F2FP.PACK_AB R5, R185, R192 ;  /* 0x000000c0b905723e */ /* 0x008fe200000000ff */
[----:B-1----:R-:W-:Y:S01]  /*5c30*/  FFMA.FTZ R8, R186, c[0x0][0x23c], -R12 ;  /* 0x00008f00ba087a23 */ /* 0x002fe2000001080c */
[----:B------:R-:W-:Y:S02]  /*5c40*/  MOV R186, R169 ;  /* 0x000000a900ba7202 */ /* 0x000fe40000000f00 */
[----:B------:R-:W-:Y:S02]  /*5c50*/  MOV R169, R138 ;  /* 0x0000008a00a97202 */ /* 0x000fe40000000f00 */
[----:B------:R1:W-:Y:S01]  /*5c60*/  MUFU.EX2 R138, R8 ;  /* 0x00000008008a7308 */ /* 0x0003e20000000800 */
[----:B------:R-:W-:Y:S02]  /*5c70*/  F2FP.PACK_AB R6, R204, R205 ;  /* 0x000000cdcc06723e */ /* 0x000fe400000000ff */
[----:B----4-:R-:W-:-:S07]  /*5c80*/  F2FP.PACK_AB R7, R139, R184 ;  /* 0x000000b88b07723e */ /* 0x010fce00000000ff */
[----:B------:R-:W-:Y:S01]  /*5c90*/  HMMA.16816.F32 R148, R4, R24, R84 ;  /* 0x000000180494723c */ /* 0x000fe20000001854 */
[----:B-1----:R-:W-:Y:S02]  /*5ca0*/  FFMA.FTZ R8, R187, c[0x0][0x23c], -R12 ;  /* 0x00008f00bb087a23 */ /* 0x002fe4000001080c */
[----:B------:R-:W-:Y:S01]  /*5cb0*/  IMAD.MOV.U32 R187, RZ, RZ, R11 ;  /* 0x000000ffffbb7224 */ /* 0x000fe200078e000b */
[----:B------:R-:W-:-:S04]  /*5cc0*/  MOV R11, R134 ;  /* 0x00000086000b7202 */ /* 0x000fc80000000f00 */
[C---:B------:R-:W-:Y:S01]  /*5cd0*/  HMMA.16816.F32 R84, R4.reuse, R20, R72 ;  /* 0x000000140454723c */ /* 0x040fe20000001848 */
[----:B------:R1:W2:Y:S07]  /*5ce0*/  MUFU.EX2 R134, R8 ;  /* 0x0000000800867308 */ /* 0x0002ae0000000800 */
[C---:B------:R-:W-:Y:S08]  /*5cf0*/  HMMA.16816.F32 R52, R4.reuse, R18, R52 ;  /* 0x000000120434723c */ /* 0x040ff00000001834 */
[----:B------:R-:W-:Y:S01]  /*5d00*/  HMMA.16816.F32 R56, R4, R34, R56 ;  /* 0x000000220438723c */ /* 0x000fe20000001838 */
[----:B-1----:R-:W-:Y:S01]  /*5d10*/  FFMA.FTZ R8, R188, c[0x0][0x23c], -R12 ;  /* 0x00008f00bc087a23 */ /* 0x002fe2000001080c */
[----:B--2---:R-:W-:Y:S01]  /*5d20*/  F2FP.PACK_AB R128, R134, R138 ;  /* 0x0000008a8680723e */ /* 0x004fe200000000ff */
[----:B------:R-:W-:-:S02]  /*5d30*/  IMAD.MOV.U32 R188, RZ, RZ, R131 ;  /* 0x000000ffffbc7224 */ /* 0x000fc400078e0083 */
[----:B------:R1:W-:Y:S02]  /*5d40*/  MUFU.EX2 R21, R8 ;  /* 0x0000000800157308 */ /* 0x0003e40000000800 */
[----:B------:R-:W-:Y:S01]  /*5d50*/  IMAD.MOV.U32 R34, RZ, RZ, R238 ;  /* 0x000000ffff227224 */ /* 0x000fe200078e00ee */
[----:B------:R-:W-:Y:S01]  /*5d60*/  HMMA.16816.F32 R60, R4, R26, R60 ;  /* 0x0000001a043c723c */ /* 0x000fe2000000183c */
[----:B------:R-:W-:-:S07]  /*5d70*/  MOV R35, R11 ;  /* 0x0000000b00237202 */ /* 0x000fce0000000f00 */
[----:B------:R-:W-:Y:S01]  /*5d80*/  HMMA.16816.F32 R24, R4, R16, R80 ;  /* 0x000000100418723c */ /* 0x000fe20000001850 */
[----:B------:R-:W2:Y:S01]  /*5d90*/  LDSM.16.MT88.4 R80, [R222+0x9c00] ;  /* 0x009c0000de50783b */ /* 0x000ea20000004200 */
[----:B-1----:R-:W-:Y:S01]  /*5da0*/  FFMA.FTZ R8, R189, c[0x0][0x23c], -R12 ;  /* 0x00008f00bd087a23 */ /* 0x002fe2000001080c */
[----:B------:R-:W-:-:S05]  /*5db0*/  MOV R189, R237 ;  /* 0x000000ed00bd7202 */ /* 0x000fca0000000f00 */
[C---:B------:R-:W-:Y:S01]  /*5dc0*/  HMMA.16816.F32 R44, R4.reuse, R30, R44 ;  /* 0x0000001e042c723c */ /* 0x040fe2000000182c */
[----:B------:R1:W3:Y:S06]  /*5dd0*/  MUFU.EX2 R237, R8 ;  /* 0x0000000800ed7308 */ /* 0x0002ec0000000800 */
[----:B------:R-:W-:Y:S01]  /*5de0*/  IMAD.MOV.U32 R31, RZ, RZ, R120 ;  /* 0x000000ffff1f7224 */ /* 0x000fe200078e0078 */
[----:B------:R-:W-:Y:S01]  /*5df0*/  HMMA.16816.F32 R64, R4, R32, R64 ;  /* 0x000000200440723c */ /* 0x000fe20000001840 */
[----:B------:R-:W-:-:S06]  /*5e00*/  MOV R30, R121 ;  /* 0x00000079001e7202 */ /* 0x000fcc0000000f00 */
[----:B------:R-:W-:Y:S01]  /*5e10*/  MOV R33, R123 ;  /* 0x0000007b00217202 */ /* 0x000fe20000000f00 */
[C---:B------:R-:W-:Y:S01]  /*5e20*/  HMMA.16816.F32 R48, R4.reuse, R22, R48 ;  /* 0x000000160430723c */ /* 0x040fe20000001830 */
[----:B-1----:R-:W-:Y:S01]  /*5e30*/  FFMA.FTZ R8, R190, c[0x0][0x23c], -R2 ;  /* 0x00008f00be087a23 */ /* 0x002fe20000010802 */
[----:B------:R-:W-:Y:S01]  /*5e40*/  MOV R190, R122 ;  /* 0x0000007a00be7202 */ /* 0x000fe20000000f00 */
[----:B------:R-:W-:Y:S02]  /*5e50*/  IMAD.MOV.U32 R32, RZ, RZ, R168 ;  /* 0x000000ffff207224 */ /* 0x000fe400078e00a8 */
[----:B------:R1:W-:Y:S02]  /*5e60*/  MUFU.EX2 R20, R8 ;  /* 0x0000000800147308 */ /* 0x0003e40000000800 */
[----:B------:R-:W-:Y:S01]  /*5e70*/  MOV R23, R129 ;  /* 0x0000008100177202 */ /* 0x000fe20000000f00 */
[----:B------:R-:W-:Y:S01]  /*5e80*/  HMMA.16816.F32 R120, R4, R36, R180 ;  /* 0x000000240478723c */ /* 0x000fe200000018b4 */
[----:B------:R-:W-:-:S02]  /*5e90*/  MOV R22, R130 ;  /* 0x0000008200167202 */ /* 0x000fc40000000f00 */
[----:B---3--:R-:W-:-:S04]  /*5ea0*/  F2FP.PACK_AB R130, R237, R21 ;  /* 0x00000015ed82723e */ /* 0x008fc800000000ff */
[----:B------:R-:W-:Y:S01]  /*5eb0*/  MOV R183, R14 ;  /* 0x0000000e00b77202 */ /* 0x000fe20000000f00 */
[----:B------:R-:W-:Y:S01]  /*5ec0*/  HMMA.16816.F32 R100, R4, R28, R68 ;  /* 0x0000001c0464723c */ /* 0x000fe20000001844 */
[----:B-1----:R-:W-:Y:S01]  /*5ed0*/  FFMA.FTZ R8, R193, c[0x0][0x23c], -R2 ;  /* 0x00008f00c1087a23 */ /* 0x002fe20000010802 */
[----:B------:R-:W-:-:S06]  /*5ee0*/  MOV R193, R169 ;  /* 0x000000a900c17202 */ /* 0x000fcc0000000f00 */
[----:B------:R-:W-:Y:S01]  /*5ef0*/  HMMA.16816.F32 R40, R4, R38, R40 ;  /* 0x000000260428723c */ /* 0x000fe20000001828 */
[----:B------:R1:W3:Y:S01]  /*5f00*/  MUFU.EX2 R19, R8 ;  /* 0x0000000800137308 */ /* 0x0002e20000000800 */
[----:B------:R-:W4:Y:S01]  /*5f10*/  LDSM.16.MT88.4 R4, [R222+0xbc00] ;  /* 0x00bc0000de04783b */ /* 0x000f220000004200 */
[----:B------:R-:W-:Y:S01]  /*5f20*/  FADD.FTZ R9, R9, R193 ;  /* 0x000000c109097221 */ /* 0x000fe20000010000 */
[----:B------:R-:W-:Y:S02]  /*5f30*/  MOV R28, R170 ;  /* 0x000000aa001c7202 */ /* 0x000fe40000000f00 */
[----:B------:R-:W-:Y:S01]  /*5f40*/  MOV R29, R171 ;  /* 0x000000ab001d7202 */ /* 0x000fe20000000f00 */
[----:B------:R-:W-:Y:S01]  /*5f50*/  FADD.FTZ R9, R30, R9 ;  /* 0x000000091e097221 */ /* 0x000fe20000010000 */
[----:B------:R-:W2:Y:S01]  /*5f60*/  LDSM.16.MT88.4 R168, [R220+0xbc00] ;  /* 0x00bc0000dca8783b */ /* 0x000ea20000004200 */
[--C-:B-1----:R-:W-:Y:S01]  /*5f70*/  FFMA.FTZ R8, R191, c[0x0][0x23c], -R2.reuse ;  /* 0x00008f00bf087a23 */ /* 0x102fe20000010802 */
[----:B------:R-:W-:Y:S01]  /*5f80*/  MOV R191, R10 ;  /* 0x0000000a00bf7202 */ /* 0x000fe20000000f00 */
[----:B------:R-:W-:Y:S01]  /*5f90*/  FFMA.FTZ R2, R194, c[0x0][0x23c], -R2 ;  /* 0x00008f00c2027a23 */ /* 0x000fe20000010802 */
[----:B------:R-:W-:Y:S01]  /*5fa0*/  MOV R194, R15 ;  /* 0x0000000f00c27202 */ /* 0x000fe20000000f00 */
[----:B------:R1:W-:Y:S01]  /*5fb0*/  MUFU.EX2 R18, R8 ;  /* 0x0000000800127308 */ /* 0x0003e20000000800 */
[----:B---3--:R-:W-:-:S07]  /*5fc0*/  F2FP.PACK_AB R129, R19, R20 ;  /* 0x000000141381723e */ /* 0x008fce00000000ff */
[----:B------:R3:W3:Y:S01]  /*5fd0*/  MUFU.EX2 R238, R2 ;  /* 0x0000000200ee7308 */ /* 0x0006e20000000800 */
[----:B-1----:R-:W-:Y:S01]  /*5fe0*/  MOV R8, R236 ;  /* 0x000000ec00087202 */ /* 0x002fe20000000f00 */
[----:B---3--:R-:W-:Y:S01]  /*5ff0*/  FFMA.FTZ R2, R196, c[0x0][0x23c], -R0 ;  /* 0x00008f00c4027a23 */ /* 0x008fe20000010800 */
[----:B------:R-:W-:-:S05]  /*6000*/  F2FP.PACK_AB R131, R238, R18 ;  /* 0x00000012ee83723e */ /* 0x000fca00000000ff */
[----:B------:R1:W-:Y:S02]  /*6010*/  MUFU.EX2 R17, R2 ;  /* 0x0000000200117308 */ /* 0x0003e40000000800 */
[C---:B-----5:R-:W-:Y:S08]  /*6020*/  HMMA.16816.F32 R88, R128.reuse, R96, R160 ;  /* 0x000000608058723c */ /* 0x060ff000000018a0 */
[----:B------:R-:W-:Y:S01]  /*6030*/  HMMA.16816.F32 R160, R128, R164, R172 ;  /* 0x000000a480a0723c */ /* 0x000fe200000018ac */
[----:B-1----:R-:W-:-:S04]  /*6040*/  FFMA.FTZ R2, R195, c[0x0][0x23c], -R0 ;  /* 0x00008f00c3027a23 */ /* 0x002fc80000010800 */
[----:B------:R1:W3:Y:S03]  /*6050*/  MUFU.EX2 R16, R2 ;  /* 0x0000000200107308 */ /* 0x0002e60000000800 */
[C---:B--2---:R-:W-:Y:S08]  /*6060*/  HMMA.16816.F32 R72, R128.reuse, R80, R124 ;  /* 0x000000508048723c */ /* 0x044ff0000000187c */
[----:B----4-:R-:W-:Y:S01]  /*6070*/  HMMA.16816.F32 R124, R128, R4, R176 ;  /* 0x00000004807c723c */ /* 0x010fe200000018b0 */
[--C-:B-1----:R-:W-:Y:S01]  /*6080*/  FFMA.FTZ R2, R197, c[0x0][0x23c], -R0.reuse ;  /* 0x00008f00c5027a23 */ /* 0x102fe20000010800 */
[----:B---3--:R-:W-:Y:S01]  /*6090*/  F2FP.PACK_AB R172, R16, R17 ;  /* 0x0000001110ac723e */ /* 0x008fe200000000ff */
[----:B------:R-:W-:-:S05]  /*60a0*/  FFMA.FTZ R0, R198, c[0x0][0x23c], -R0 ;  /* 0x00008f00c6007a23 */ /* 0x000fca0000010800 */
[C---:B------:R-:W-:Y:S01]  /*60b0*/  HMMA.16816.F32 R92, R128.reuse, R98, R104 ;  /* 0x00000062805c723c */ /* 0x040fe20000001868 */
[----:B------:R1:W-:Y:S07]  /*60c0*/  MUFU.EX2 R15, R2 ;  /* 0x00000002000f7308 */ /* 0x0003ee0000000800 */
[C---:B------:R-:W-:Y:S01]  /*60d0*/  HMMA.16816.F32 R104, R128.reuse, R166, R108 ;  /* 0x000000a68068723c */ /* 0x040fe2000000186c */
[----:B------:R2:W3:Y:S07]  /*60e0*/  MUFU.EX2 R14, R0 ;  /* 0x00000000000e7308 */ /* 0x0004ee0000000800 */
[----:B------:R-:W-:Y:S01]  /*60f0*/  HMMA.16816.F32 R144, R128, R156, R144 ;  /* 0x0000009c8090723c */ /* 0x000fe20000001890 */
[----:B-1----:R-:W-:-:S02]  /*6100*/  FADD.FTZ R2, R34, R8 ;  /* 0x0000000822027221 */ /* 0x002fc40000010000 */
[----:B------:R-:W-:Y:S02]  /*6110*/  FADD.FTZ R8, R191, R35 ;  /* 0x00000023bf087221 */ /* 0x000fe40000010000 */
[----:B------:R-:W-:Y:S02]  /*6120*/  FADD.FTZ R2, R33, R2 ;  /* 0x0000000221027221 */ /* 0x000fe40000010000 */
[----:B------:R-:W-:Y:S01]  /*6130*/  FADD.FTZ R8, R190, R8 ;  /* 0x00000008be087221 */ /* 0x000fe20000010000 */
        /* <DEDUP_REMOVED lines=19> */
[----:B--2---:R-:W-:-:S03]  /*6270*/  F2FP.PACK_AB R175, R236, R10 ;  /* 0x0000000aecaf723e */ /* 0x004fc600000000ff */
[----:B------:R-:W-:-:S04]  /*6280*/  FADD.FTZ R0, R32, R0 ;  /* 0x0000000020007221 */ /* 0x000fc80000010000 */
        /* <DEDUP_REMOVED lines=62> */
[----:B------:R-:W1:Y:S01]  /*6670*/  S2R R186, SR_TID.X ;  /* 0x0000000000ba7919 */ /* 0x000e620000002100 */
[----:B------:R-:W-:Y:S01]  /*6680*/  LEA.HI.SX32 R227, R227, 0xfffffffe, 0x1a ;  /* 0xfffffffee3e37811 */ /* 0x000fe200078fd2ff */
[----:B------:R-:W-:-:S02]  /*6690*/  IMAD.MOV.U32 R138, RZ, RZ, R136 ;  /* 0x000000ffff8a7224 */ /* 0x000fc400078e0088 */
[----:B------:R-:W2:Y:S01]  /*66a0*/  LDL R187, [R1] ;  /* 0x0000000001bb7983 */ /* 0x000ea20000100800 */
[----:B------:R-:W-:Y:S02]  /*66b0*/  IMAD.MOV.U32 R140, RZ, RZ, R3 ;  /* 0x000000ffff8c7224 */ /* 0x000fe400078e0003 */
[----:B------:R-:W-:Y:S01]  /*66c0*/  IMAD.MOV.U32 R139, RZ, RZ, R135 ;  /* 0x000000ffff8b7224 */ /* 0x000fe200078e0087 */
[----:B-1----:R-:W-:-:S05]  /*66d0*/  LOP3.LUT R186, R186, 0x3, RZ, 0xc0, !PT ;  /* 0x00000003baba7812 */ /* 0x002fca00078ec0ff */
[----:B------:R-:W-:Y:S02]  /*66e0*/  IMAD R234, R186, -0x2, R234 ;  /* 0xfffffffebaea7824 */ /* 0x000fe400078e02ea */
[----:B------:R-:W3:Y:S01]  /*66f0*/  LDL R186, [R1+0x4] ;  /* 0x0000040001ba7983 */ /* 0x000ee20000100800 */
[----:B------:R-:W-:Y:S02]  /*6700*/  ISETP.GE.AND P4, PT, R240, c[0x0][0x220], PT ;  /* 0x00008800f0007a0c */ /* 0x000fe40003f86270 */
[----:B------:R-:W-:Y:S01]  /*6710*/  IADD3 R234, R132, R234, -R203 ;  /* 0x000000ea84ea7210 */ /* 0x000fe20007ffe8cb */
[----:B------:R-:W-:Y:S01]  /*6720*/  IMAD.MOV.U32 R132, RZ, RZ, R137 ;  /* 0x000000ffff847224 */ /* 0x000fe200078e0089 */
[----:B--2---:R-:W-:Y:S02]  /*6730*/  ISETP.GE.AND P3, PT, R187, c[0x0][0x220], PT ;  /* 0x00008800bb007a0c */ /* 0x004fe40003f66270 */
[----:B---3--:R-:W-:Y:S01]  /*6740*/  ISETP.GE.AND P2, PT, R186, c[0x0][0x220], PT ;  /* 0x00008800ba007a0c */ /* 0x008fe20003f46270 */
[----:B------:R-:W-:Y:S05]  /*6750*/  BRA `(.L_x_105) ;  /* 0x0000038000007947 */ /* 0x000fea0003800000 */
.L_x_107:
[----:B------:R1:W-:Y:S01]  /*6760*/  @P4 STS [R226+0x6000], RZ ;  /* 0x006000ffe2004388 */ /* 0x0003e20000000800 */
[----:B------:R-:W-:Y:S03]  /*6770*/  IADD3 R0, R227, -0x1, RZ ;  /* 0xffffffffe3007810 */ /* 0x000fe60007ffe0ff */
[----:B------:R1:W-:Y:S01]  /*6780*/  @P4 STS [R226+0x6004], RZ ;  /* 0x006004ffe2004388 */ /* 0x0003e20000000800 */
[----:B------:R-:W-:Y:S01]  /*6790*/  SHF.R.S32.HI R134, RZ, 0x1f, R0 ;  /* 0x0000001fff867819 */ /* 0x000fe20000011400 */
[----:B------:R-:W-:Y:S02]  /*67a0*/  IMAD.WIDE.U32 R2, R0, c[0x0][0x198], RZ ;  /* 0x0000660000027a25 */ /* 0x000fe400078e00ff */
        /* <DEDUP_REMOVED lines=51> */
.L_x_105:
[----:B------:R-:W-:Y:S04]  /*6ae0*/  DEPBAR.LE SB0, 0x0 ;  /* 0x000080000000791a */ /* 0x000fe80000000000 */
[----:B------:R-:W-:Y:S01]  /*6af0*/  BAR.SYNC.DEFER_BLOCKING 0x0 ;  /* 0x0000000000007b1d */ /* 0x000fe20000010000 */
[----:B------:R-:W-:Y:S01]  /*6b00*/  SHF.R.S32.HI R0, RZ, 0x1f, R227 ;  /* 0x0000001fff007819 */ /* 0x000fe200000114e3 */
[C---:B------:R-:W-:Y:S04]  /*6b10*/  IMAD.WIDE.U32 R4, R227.reuse, c[0x0][0x1a0], RZ ;  /* 0x00006800e3047a25 */ /* 0x040fe800078e00ff */
[----:B------:R-:W-:Y:S02]  /*6b20*/  IMAD R0, R0, c[0x0][0x1a0], RZ ;  /* 0x0000680000007a24 */ /* 0x000fe400078e02ff */
[----:B------:R-:W-:Y:S02]  /*6b30*/  IMAD.MOV.U32 R6, RZ, RZ, c[0x0][0x1a0] ;  /* 0x00006800ff067624 */ /* 0x000fe400078e00ff */
[----:B------:R-:W-:Y:S01]  /*6b40*/  IMAD R2, R227, c[0x0][0x1a4], R0 ;  /* 0x00006900e3027a24 */ /* 0x000fe200078e0200 */
[----:B------:R-:W-:Y:S01]  /*6b50*/  LEA R0, P0, R4, R244, 0x6 ;  /* 0x000000f404007211 */ /* 0x000fe200078030ff */
[----:B------:R-:W-:Y:S02]  /*6b60*/  IMAD.MOV.U32 R7, RZ, RZ, c[0x0][0x1a4] ;  /* 0x00006900ff077624 */ /* 0x000fe400078e00ff */
        /* <DEDUP_REMOVED lines=185> */
.L_x_106:
[C---:B------:R-:W-:Y:S01]  /*7700*/  IMAD R2, R227.reuse, -0x40, R234 ;  /* 0xffffffc0e3027824 */ /* 0x040fe200078e02ea */
[----:B------:R-:W-:Y:S04]  /*7710*/  MOV R0, 0xffffffc0 ;  /* 0xffffffc000007802 */ /* 0x000fe80000000f00 */
[C---:B-1----:R-:W-:Y:S01]  /*7720*/  IADD3 R176, R2.reuse, -0x1, RZ ;  /* 0xffffffff02b07810 */ /* 0x042fe20007ffe0ff */
[----:B------:R-:W-:Y:S01]  /*7730*/  IMAD R0, R227, R0, 0x40 ;  /* 0x00000040e3007424 */ /* 0x000fe200078e0200 */
[----:B------:R-:W-:Y:S02]  /*7740*/  IADD3 R143, R2, -0x8, RZ ;  /* 0xfffffff8028f7810 */ /* 0x000fe40007ffe0ff */
[----:B------:R-:W-:Y:S02]  /*7750*/  ISETP.GE.AND P0, PT, R176, RZ, PT ;  /* 0x000000ffb000720c */ /* 0x000fe40003f06270 */
[----:B------:R-:W-:Y:S02]  /*7760*/  ISETP.GE.AND P1, PT, R143, RZ, PT ;  /* 0x000000ff8f00720c */ /* 0x000fe40003f26270 */
[C---:B------:R-:W-:Y:S02]  /*7770*/  IADD3 R141, R2.reuse, -0x10, RZ ;  /* 0xfffffff0028d7810 */ /* 0x040fe40007ffe0ff */
[C---:B------:R-:W-:Y:S02]  /*7780*/  IADD3 R137, R2.reuse, -0x11, RZ ;  /* 0xffffffef02897810 */ /* 0x040fe40007ffe0ff */
[C---:B------:R-:W-:Y:S02]  /*7790*/  IADD3 R135, R2.reuse, -0x19, RZ ;  /* 0xffffffe702877810 */ /* 0x040fe40007ffe0ff */
[C---:B------:R-:W-:Y:S02]  /*77a0*/  IADD3 R142, R2.reuse, -0x9, RZ ;  /* 0xfffffff7028e7810 */ /* 0x040fe40007ffe0ff */
[C---:B------:R-:W-:Y:S02]  /*77b0*/  IADD3 R178, R2.reuse, 0x48, RZ ;  /* 0x0000004802b27810 */ /* 0x040fe40007ffe0ff */
[C---:B------:R-:W-:Y:S02]  /*77c0*/  @!P0 IADD3 R176, -R2.reuse, 0x1, RZ ;  /* 0x0000000102b08810 */ /* 0x040fe40007ffe1ff */
[----:B------:R-:W-:Y:S02]  /*77d0*/  ISETP.GE.AND P0, PT, R141, RZ, PT ;  /* 0x000000ff8d00720c */ /* 0x000fe40003f06270 */
[----:B------:R1:W-:Y:S01]  /*77e0*/  I2F R198, R176 ;  /* 0x000000b000c67306 */ /* 0x0003e20000201400 */
[----:B------:R-:W-:Y:S02]  /*77f0*/  @!P1 IADD3 R143, -R2, 0x8, RZ ;  /* 0x00000008028f9810 */ /* 0x000fe40007ffe1ff */
[----:B------:R-:W-:Y:S02]  /*7800*/  ISETP.GE.AND P1, PT, R137, RZ, PT ;  /* 0x000000ff8900720c */ /* 0x000fe40003f26270 */
[----:B------:R-:W-:Y:S02]  /*7810*/  ISETP.GE.AND P6, PT, R142, RZ, PT ;  /* 0x000000ff8e00720c */ /* 0x000fe40003fc6270 */
[C---:B------:R-:W-:Y:S02]  /*7820*/  IADD3 R177, R2.reuse, 0x47, RZ ;  /* 0x0000004702b17810 */ /* 0x040fe40007ffe0ff */
[C---:B------:R-:W-:Y:S01]  /*7830*/  IADD3 R136, R2.reuse, -0x18, RZ ;  /* 0xffffffe802887810 */ /* 0x040fe20007ffe0ff */
[----:B------:R-:W-:Y:S01]  /*7840*/  I2F R197, R143 ;  /* 0x0000008f00c57306 */ /* 0x000fe20000201400 */
[----:B------:R-:W-:Y:S02]  /*7850*/  @!P0 IADD3 R141, -R2, 0x10, RZ ;  /* 0x00000010028d8810 */ /* 0x000fe40007ffe1ff */
[----:B------:R-:W-:Y:S02]  /*7860*/  ISETP.GE.AND P0, PT, R135, RZ, PT ;  /* 0x000000ff8700720c */ /* 0x000fe40003f06270 */
[----:B------:R-:W-:Y:S02]  /*7870*/  IADD3 R0, R234, R0, RZ ;  /* 0x00000000ea007210 */ /* 0x000fe40007ffe0ff */
[----:B------:R-:W-:Y:S02]  /*7880*/  @!P1 IADD3 R137, -R2, 0x11, RZ ;  /* 0x0000001102899810 */ /* 0x000fe40007ffe1ff */
[----:B------:R-:W-:Y:S01]  /*7890*/  ISETP.GE.AND P1, PT, R178, RZ, PT ;  /* 0x000000ffb200720c */ /* 0x000fe20003f26270 */
[----:B------:R2:W-:Y:S01]  /*78a0*/  I2F R195, R141 ;  /* 0x0000008d00c37306 */ /* 0x0005e20000201400 */
[C---:B------:R-:W-:Y:S02]  /*78b0*/  IADD3 R181, R2.reuse, -0x21, RZ ;  /* 0xffffffdf02b57810 */ /* 0x040fe40007ffe0ff */
[----:B------:R-:W-:Y:S02]  /*78c0*/  @!P6 IADD3 R142, -R2, 0x9, RZ ;  /* 0x00000009028ee810 */ /* 0x000fe40007ffe1ff */
[----:B------:R-:W-:Y:S02]  /*78d0*/  ISETP.GE.AND P6, PT, R136, RZ, PT ;  /* 0x000000ff8800720c */ /* 0x000fe40003fc6270 */
[C---:B------:R-:W-:Y:S02]  /*78e0*/  @!P0 IADD3 R135, -R2.reuse, 0x19, RZ ;  /* 0x0000001902878810 */ /* 0x040fe40007ffe1ff */
[----:B------:R-:W-:Y:S01]  /*78f0*/  ISETP.GE.AND P0, PT, R177, RZ, PT ;  /* 0x000000ffb100720c */ /* 0x000fe20003f06270 */
[----:B------:R-:W-:Y:S01]  /*7900*/  I2F R196, R142 ;  /* 0x0000008e00c47306 */ /* 0x000fe20000201400 */
[----:B------:R-:W-:Y:S02]  /*7910*/  IADD3 R183, R2, -0x38, RZ ;  /* 0xffffffc802b77810 */ /* 0x000fe40007ffe0ff */
[----:B------:R-:W-:Y:S02]  /*7920*/  @!P1 IADD3 R178, -R0, -0x8, RZ ;  /* 0xfffffff800b29810 */ /* 0x000fe40007ffe1ff */
[----:B------:R-:W-:Y:S02]  /*7930*/  ISETP.GE.AND P1, PT, R181, RZ, PT ;  /* 0x000000ffb500720c */ /* 0x000fe40003f26270 */
[C---:B------:R-:W-:Y:S02]  /*7940*/  IADD3 R179, R2.reuse, -0x20, RZ ;  /* 0xffffffe002b37810 */ /* 0x040fe40007ffe0ff */
[C---:B------:R-:W-:Y:S01]  /*7950*/  IADD3 R182, R2.reuse, 0x3f, RZ ;  /* 0x0000003f02b67810 */ /* 0x040fe20007ffe0ff */
[----:B------:R3:W-:Y:S01]  /*7960*/  I2F R194, R137 ;  /* 0x0000008900c27306 */ /* 0x0007e20000201400 */
[----:B------:R-:W-:Y:S02]  /*7970*/  @!P6 IADD3 R136, -R2, 0x18, RZ ;  /* 0x000000180288e810 */ /* 0x000fe40007ffe1ff */
[----:B------:R-:W-:Y:S02]  /*7980*/  @!P0 IADD3 R177, -R0, -0x7, RZ ;  /* 0xfffffff900b18810 */ /* 0x000fe40007ffe1ff */
[----:B------:R-:W-:Y:S02]  /*7990*/  ISETP.GE.AND P0, PT, R183, RZ, PT ;  /* 0x000000ffb700720c */ /* 0x000fe40003f06270 */
[----:B------:R-:W-:Y:S02]  /*79a0*/  ISETP.GE.AND P6, PT, R179, RZ, PT ;  /* 0x000000ffb300720c */ /* 0x000fe40003fc6270 */
[----:B------:R-:W-:Y:S01]  /*79b0*/  @!P1 IADD3 R181, -R2, 0x21, RZ ;  /* 0x0000002102b59810 */ /* 0x000fe20007ffe1ff */
[----:B------:R-:W-:Y:S01]  /*79c0*/  I2F R203, R178 ;  /* 0x000000b200cb7306 */ /* 0x000fe20000201400 */
[----:B------:R-:W-:Y:S02]  /*79d0*/  ISETP.GE.AND P1, PT, R182, RZ, PT ;  /* 0x000000ffb600720c */ /* 0x000fe40003f26270 */
[C---:B------:R-:W-:Y:S02]  /*79e0*/  IADD3 R186, R2.reuse, -0x39, RZ ;  /* 0xffffffc702ba7810 */ /* 0x040fe40007ffe0ff */
[C---:B------:R-:W-:Y:S02]  /*79f0*/  IADD3 R180, R2.reuse, -0x28, RZ ;  /* 0xffffffd802b47810 */ /* 0x040fe40007ffe0ff */
[C---:B------:R-:W-:Y:S02]  /*7a00*/  IADD3 R185, R2.reuse, 0x38, RZ ;  /* 0x0000003802b97810 */ /* 0x040fe40007ffe0ff */
[----:B------:R-:W-:Y:S01]  /*7a10*/  @!P0 IADD3 R183, -R2, 0x38, RZ ;  /* 0x0000003802b78810 */ /* 0x000fe20007ffe1ff */
[----:B------:R-:W-:Y:S01]  /*7a20*/  I2F R178, R177 ;  /* 0x000000b100b27306 */ /* 0x000fe20000201400 */
[----:B------:R-:W-:Y:S02]  /*7a30*/  ISETP.GE.AND P0, PT, R186, RZ, PT ;  /* 0x000000ffba00720c */ /* 0x000fe40003f06270 */
[----:B------:R-:W-:Y:S02]  /*7a40*/  @!P6 IADD3 R179, -R2, 0x20, RZ ;  /* 0x0000002002b3e810 */ /* 0x000fe40007ffe1ff */
[----:B------:R-:W-:Y:S02]  /*7a50*/  ISETP.GE.AND P6, PT, R180, RZ, PT ;  /* 0x000000ffb400720c */ /* 0x000fe40003fc6270 */
[----:B------:R-:W-:Y:S02]  /*7a60*/  @!P1 IADD3 R182, -R0, 0x1, RZ ;  /* 0x0000000100b69810 */ /* 0x000fe40007ffe1ff */
[----:B------:R-:W-:Y:S01]  /*7a70*/  ISETP.GE.AND P1, PT, R185, RZ, PT ;  /* 0x000000ffb900720c */ /* 0x000fe20003f26270 */
[----:B------:R-:W-:Y:S01]  /*7a80*/  I2F R202, R183 ;  /* 0x000000b700ca7306 */ /* 0x000fe20000201400 */
[C---:B------:R-:W-:Y:S02]  /*7a90*/  IADD3 R189, R2.reuse, 0x37, RZ ;  /* 0x0000003702bd7810 */ /* 0x040fe40007ffe0ff */
[C---:B------:R-:W-:Y:S02]  /*7aa0*/  IADD3 R184, R2.reuse, -0x29, RZ ;  /* 0xffffffd702b87810 */ /* 0x040fe40007ffe0ff */
[C---:B------:R-:W-:Y:S02]  /*7ab0*/  IADD3 R190, R2.reuse, -0x31, RZ ;  /* 0xffffffcf02be7810 */ /* 0x040fe40007ffe0ff */
[C---:B------:R-:W-:Y:S02]  /*7ac0*/  @!P0 IADD3 R186, -R2.reuse, 0x39, RZ ;  /* 0x0000003902ba8810 */ /* 0x040fe40007ffe1ff */
[----:B------:R-:W-:Y:S01]  /*7ad0*/  ISETP.GE.AND P0, PT, R189, RZ, PT ;  /* 0x000000ffbd00720c */ /* 0x000fe20003f06270 */
[----:B------:R-:W-:Y:S01]  /*7ae0*/  I2F R182, R182 ;  /* 0x000000b600b67306 */ /* 0x000fe20000201400 */
[----:B------:R-:W-:Y:S02]  /*7af0*/  @!P6 IADD3 R180, -R2, 0x28, RZ ;  /* 0x0000002802b4e810 */ /* 0x000fe40007ffe1ff */
[----:B------:R-:W-:Y:S02]  /*7b00*/  ISETP.GE.AND P6, PT, R184, RZ, PT ;  /* 0x000000ffb800720c */ /* 0x000fe40003fc6270 */
[----:B------:R-:W-:Y:S02]  /*7b10*/  @!P1 IADD3 R185, -R0, 0x8, RZ ;  /* 0x0000000800b99810 */ /* 0x000fe40007ffe1ff */
[----:B------:R-:W-:Y:S02]  /*7b20*/  ISETP.GE.AND P1, PT, R190, RZ, PT ;  /* 0x000000ffbe00720c */ /* 0x000fe40003f26270 */
[C---:B------:R-:W-:Y:S01]  /*7b30*/  IADD3 R134, R2.reuse, 0x8, RZ ;  /* 0x0000000802867810 */ /* 0x040fe20007ffe0ff */
[----:B------:R-:W-:Y:S01]  /*7b40*/  I2F R179, R179 ;  /* 0x000000b300b37306 */ /* 0x000fe20000201400 */
[C---:B------:R-:W-:Y:S02]  /*7b50*/  IADD3 R187, R2.reuse, -0x30, RZ ;  /* 0xffffffd002bb7810 */ /* 0x040fe40007ffe0ff */
[----:B------:R-:W-:Y:S02]  /*7b60*/  IADD3 R191, R2, 0x2f, RZ ;  /* 0x0000002f02bf7810 */ /* 0x000fe40007ffe0ff */
[----:B------:R-:W-:Y:S02]  /*7b70*/  @!P0 IADD3 R189, -R0, 0x9, RZ ;  /* 0x0000000900bd8810 */ /* 0x000fe40007ffe1ff */
[----:B------:R-:W-:Y:S02]  /*7b80*/  ISETP.GE.AND P0, PT, R134, RZ, PT ;  /* 0x000000ff8600720c */ /* 0x000fe40003f06270 */
[C---:B------:R-:W-:Y:S01]  /*7b90*/  IADD3 R192, -R2.reuse, -0x8, RZ ;  /* 0xfffffff802c07810 */ /* 0x040fe20007ffe1ff */
[----:B------:R-:W-:Y:S01]  /*7ba0*/  I2F R185, R185 ;  /* 0x000000b900b97306 */ /* 0x000fe20000201400 */
[C---:B------:R-:W-:Y:S02]  /*7bb0*/  @!P6 IADD3 R184, -R2.reuse, 0x29, RZ ;  /* 0x0000002902b8e810 */ /* 0x040fe40007ffe1ff */
[----:B------:R-:W-:Y:S02]  /*7bc0*/  ISETP.GE.AND P6, PT, R187, RZ, PT ;  /* 0x000000ffbb00720c */ /* 0x000fe40003fc6270 */
[----:B------:R-:W-:Y:S02]  /*7bd0*/  @!P1 IADD3 R190, -R2, 0x31, RZ ;  /* 0x0000003102be9810 */ /* 0x000fe40007ffe1ff */
[----:B------:R-:W-:Y:S02]  /*7be0*/  ISETP.GE.AND P1, PT, R191, RZ, PT ;  /* 0x000000ffbf00720c */ /* 0x000fe40003f26270 */
[----:B------:R-:W-:Y:S01]  /*7bf0*/  SEL R192, R192, R134, !P0 ;  /* 0x00000086c0c07207 */ /* 0x000fe20004000000 */
[----:B------:R-:W-:Y:S01]  /*7c00*/  I2F R189, R189 ;  /* 0x000000bd00bd7306 */ /* 0x000fe20000201400 */
[C---:B-1----:R-:W-:Y:S02]  /*7c10*/  IADD3 R176, R2.reuse, 0x28, RZ ;  /* 0x0000002802b07810 */ /* 0x042fe40007ffe0ff */
[C---:B------:R-:W-:Y:S02]  /*7c20*/  IADD3 R193, -R2.reuse, -0x7, RZ ;  /* 0xfffffff902c17810 */ /* 0x040fe40007ffe1ff */
[C---:B--2---:R-:W-:Y:S02]  /*7c30*/  IADD3 R141, R2.reuse, 0x1f, RZ ;  /* 0x0000001f028d7810 */ /* 0x044fe40007ffe0ff */
[C---:B------:R-:W-:Y:S02]  /*7c40*/  @!P6 IADD3 R187, -R2.reuse, 0x30, RZ ;  /* 0x0000003002bbe810 */ /* 0x040fe40007ffe1ff */
[C---:B---3--:R-:W-:Y:S01]  /*7c50*/  IADD3 R137, R2.reuse, 0x18, RZ ;  /* 0x0000001802897810 */ /* 0x048fe20007ffe0ff */
[----:B------:R1:W-:Y:S01]  /*7c60*/  I2F R205, R192 ;  /* 0x000000c000cd7306 */ /* 0x0003e20000201400 */
[----:B------:R-:W-:Y:S02]  /*7c70*/  IADD3 R188, R2, 0x30, RZ ;  /* 0x0000003002bc7810 */ /* 0x000fe40007ffe0ff */
[----:B------:R-:W-:Y:S02]  /*7c80*/  @!P1 IADD3 R191, -R0, 0x11, RZ ;  /* 0x0000001100bf9810 */ /* 0x000fe40007ffe1ff */
[----:B------:R-:W-:Y:S02]  /*7c90*/  ISETP.GE.AND P6, PT, R188, RZ, PT ;  /* 0x000000ffbc00720c */ /* 0x000fe40003fc6270 */
[----:B------:R-:W-:Y:S02]  /*7ca0*/  ISETP.GE.AND P1, PT, R176, RZ, PT ;  /* 0x000000ffb000720c */ /* 0x000fe40003f26270 */
[C---:B------:R-:W-:Y:S01]  /*7cb0*/  IADD3 R3, R2.reuse, 0x7, RZ ;  /* 0x0000000702037810 */ /* 0x040fe20007ffe0ff */
[----:B------:R-:W-:Y:S01]  /*7cc0*/  I2F R181, R181 ;  /* 0x000000b500b57306 */ /* 0x000fe20000201400 */
[C---:B------:R-:W-:Y:S02]  /*7cd0*/  IADD3 R143, R2.reuse, 0x27, RZ ;  /* 0x00000027028f7810 */ /* 0x040fe40007ffe0ff */
[----:B------:R-:W-:Y:S02]  /*7ce0*/  IADD3 R142, R2, 0x20, RZ ;  /* 0x00000020028e7810 */ /* 0x000fe40007ffe0ff */
[----:B------:R-:W-:Y:S02]  /*7cf0*/  IABS R206, R2 ;  /* 0x0000000200ce7213 */ /* 0x000fe40000000000 */
[C---:B------:R-:W-:Y:S02]  /*7d00*/  @!P0 IADD3 R134, -R0.reuse, 0x38, RZ ;  /* 0x0000003800868810 */ /* 0x040fe40007ffe1ff */
[C---:B------:R-:W-:Y:S01]  /*7d10*/  @!P6 IADD3 R188, -R0.reuse, 0x10, RZ ;  /* 0x0000001000bce810 */ /* 0x040fe20007ffe1ff */
[----:B------:R-:W-:Y:S01]  /*7d20*/  I2F R180, R180 ;  /* 0x000000b400b47306 */ /* 0x000fe20000201400 */
[----:B------:R-:W-:Y:S02]  /*7d30*/  ISETP.GE.AND P6, PT, R3, RZ, PT ;  /* 0x000000ff0300720c */ /* 0x000fe40003fc6270 */
[C---:B------:R-:W-:Y:S02]  /*7d40*/  @!P1 IADD3 R176, -R0.reuse, 0x18, RZ ;  /* 0x0000001800b09810 */ /* 0x040fe40007ffe1ff */
[----:B------:R-:W-:Y:S02]  /*7d50*/  ISETP.GE.AND P1, PT, R143, RZ, PT ;  /* 0x000000ff8f00720c */ /* 0x000fe40003f26270 */
[----:B-1----:R-:W-:Y:S03]  /*7d60*/  SEL R192, R193, R3, !P6 ;  /* 0x00000003c1c07207 */ /* 0x002fe60007000000 */
[----:B------:R1:W-:Y:S04]  /*7d70*/  I2F R193, R136 ;  /* 0x0000008800c17306 */ /* 0x0003e80000201400 */
[C---:B------:R-:W-:Y:S04]  /*7d80*/  @!P6 IADD3 R3, -R0.reuse, 0x39, RZ ;  /* 0x000000390003e810 */ /* 0x040fe80007ffe1ff */
[----:B------:R-:W-:Y:S02]  /*7d90*/  @!P1 IADD3 R143, -R0, 0x19, RZ ;  /* 0x00000019008f9810 */ /* 0x000fe40007ffe1ff */
[----:B------:R-:W-:Y:S01]  /*7da0*/  I2F R204, R192 ;  /* 0x000000c000cc7306 */ /* 0x000fe20000201400 */
[----:B------:R-:W-:Y:S09]  /*7db0*/  ISETP.GE.AND P1, PT, R142, RZ, PT ;  /* 0x000000ff8e00720c */ /* 0x000ff20003f26270 */
[----:B------:R2:W-:Y:S04]  /*7dc0*/  I2F R192, R135 ;  /* 0x0000008700c07306 */ /* 0x0005e80000201400 */
[----:B------:R-:W-:Y:S02]  /*7dd0*/  @!P1 IADD3 R142, -R0, 0x20, RZ ;  /* 0x00000020008e9810 */ /* 0x000fe40007ffe1ff */
[----:B------:R-:W-:Y:S02]  /*7de0*/  ISETP.GE.AND P1, PT, R141, RZ, PT ;  /* 0x000000ff8d00720c */ /* 0x000fe40003f26270 */
[----:B-1----:R-:W-:Y:S02]  /*7df0*/  IADD3 R136, R2, 0x17, RZ ;  /* 0x0000001702887810 */ /* 0x002fe40007ffe0ff */
[----:B------:R-:W-:Y:S09]  /*7e00*/  I2F R206, R206 ;  /* 0x000000ce00ce7306 */ /* 0x000ff20000201400 */
[C---:B------:R-:W-:Y:S01]  /*7e10*/  @!P1 IADD3 R141, -R0.reuse, 0x21, RZ ;  /* 0x00000021008d9810 */ /* 0x040fe20007ffe1ff */
[----:B------:R-:W-:Y:S01]  /*7e20*/  I2F R199, R176 ;  /* 0x000000b000c77306 */ /* 0x000fe20000201400 */
[----:B------:R-:W-:Y:S02]  /*7e30*/  ISETP.GE.AND P1, PT, R137, RZ, PT ;  /* 0x000000ff8900720c */ /* 0x000fe40003f26270 */
[----:B--2---:R-:W-:Y:S07]  /*7e40*/  IABS R135, R0 ;  /* 0x0000000000877213 */ /* 0x004fee0000000000 */
[----:B------:R1:W-:Y:S04]  /*7e50*/  I2F R177, R135 ;  /* 0x0000008700b17306 */ /* 0x0003e80000201400 */
[----:B------:R-:W-:Y:S02]  /*7e60*/  @!P1 IADD3 R137, -R0, 0x28, RZ ;  /* 0x0000002800899810 */ /* 0x000fe40007ffe1ff */
[----:B------:R-:W-:Y:S04]  /*7e70*/  ISETP.GE.AND P1, PT, R136, RZ, PT ;  /* 0x000000ff8800720c */ /* 0x000fe80003f26270 */
[----:B------:R-:W-:Y:S09]  /*7e80*/  I2F R183, R141 ;  /* 0x0000008d00b77306 */ /* 0x000ff20000201400 */
[----:B------:R-:W-:Y:S01]  /*7e90*/  @!P1 IADD3 R136, -R0, 0x29, RZ ;  /* 0x0000002900889810 */ /* 0x000fe20007ffe1ff */
[----:B------:R-:W-:Y:S01]  /*7ea0*/  I2F R188, R188 ;  /* 0x000000bc00bc7306 */ /* 0x000fe20000201400 */
[C---:B-1----:R-:W-:Y:S02]  /*7eb0*/  IADD3 R135, R2.reuse, 0x10, RZ ;  /* 0x0000001002877810 */ /* 0x042fe40007ffe0ff */
[----:B------:R-:W-:Y:S02]  /*7ec0*/  IADD3 R2, R2, 0xf, RZ ;  /* 0x0000000f02027810 */ /* 0x000fe40007ffe0ff */
[----:B------:R-:W-:Y:S05]  /*7ed0*/  ISETP.GE.AND P1, PT, R135, RZ, PT ;  /* 0x000000ff8700720c */ /* 0x000fea0003f26270 */
[----:B------:R-:W-:Y:S10]  /*7ee0*/  I2F R176, R136 ;  /* 0x0000008800b07306 */ /* 0x000ff40000201400 */
[----:B------:R-:W-:Y:S01]  /*7ef0*/  I2F R200, R143 ;  /* 0x0000008f00c87306 */ /* 0x000fe20000201400 */
[----:B------:R-:W-:Y:S02]  /*7f00*/  @!P1 IADD3 R135, -R0, 0x30, RZ ;  /* 0x0000003000879810 */ /* 0x000fe40007ffe1ff */
[----:B------:R-:W-:Y:S07]  /*7f10*/  ISETP.GE.AND P1, PT, R2, RZ, PT ;  /* 0x000000ff0200720c */ /* 0x000fee0003f26270 */
[----:B------:R-:W-:Y:S06]  /*7f20*/  I2F R141, R135 ;  /* 0x00000087008d7306 */ /* 0x000fec0000201400 */
[----:B------:R-:W-:Y:S04]  /*7f30*/  @!P1 IADD3 R2, -R0, 0x31, RZ ;  /* 0x0000003100029810 */ /* 0x000fe80007ffe1ff */
[----:B------:R-:W-:Y:S10]  /*7f40*/  I2F R0, R2 ;  /* 0x0000000200007306 */ /* 0x000ff40000201400 */
[----:B------:R-:W-:Y:S10]  /*7f50*/  I2F R143, R134 ;  /* 0x00000086008f7306 */ /* 0x000ff40000201400 */
[----:B------:R-:W-:Y:S10]  /*7f60*/  I2F R191, R191 ;  /* 0x000000bf00bf7306 */ /* 0x000ff40000201400 */
[----:B------:R-:W-:Y:S10]  /*7f70*/  I2F R184, R184 ;  /* 0x000000b800b87306 */ /* 0x000ff40000201400 */
[----:B------:R-:W-:Y:S10]  /*7f80*/  I2F R187, R187 ;  /* 0x000000bb00bb7306 */ /* 0x000ff40000201400 */
[----:B------:R-:W-:Y:S10]  /*7f90*/  I2F R201, R186 ;  /* 0x000000ba00c97306 */ /* 0x000ff40000201400 */
[----:B------:R-:W-:Y:S10]  /*7fa0*/  I2F R186, R142 ;  /* 0x0000008e00ba7306 */ /* 0x000ff40000201400 */
[----:B------:R-:W-:Y:S10]  /*7fb0*/  I2F R142, R3 ;  /* 0x00000003008e7306 */ /* 0x000ff40000201400 */
[----:B------:R-:W1:Y:S02]  /*7fc0*/  I2F R190, R190 ;  /* 0x000000be00be7306 */ /* 0x000e640000201400 */
[-C--:B-1----:R-:W-:Y:S02]  /*7fd0*/  FFMA.FTZ R53, R190, -R133.reuse, R53 ;  /* 0x80000085be357223 */ /* 0x082fe40000010035 */
[-C--:B------:R-:W-:Y:S02]  /*7fe0*/  FFMA.FTZ R4, R206, -R133.reuse, R4 ;  /* 0x80000085ce047223 */ /* 0x080fe40000010004 */
[-C--:B------:R-:W-:Y:S02]  /*7ff0*/  FFMA.FTZ R5, R198, -R133.reuse, R5 ;  /* 0x80000085c6057223 */ /* 0x080fe40000010005 */
[-C--:B------:R-:W-:Y:S01]  /*8000*/  FFMA.FTZ R6, R205, -R133.reuse, R6 ;  /* 0x80000085cd067223 */ /* 0x080fe20000010006 */
[----:B------:R-:W-:Y:S01]  /*8010*/  FMNMX.FTZ R136, R4, R132, !PT ;  /* 0x0000008404887209 */ /* 0x000fe20007810000 */
[-C--:B------:R-:W-:Y:S02]  /*8020*/  FFMA.FTZ R16, R197, -R133.reuse, R16 ;  /* 0x80000085c5107223 */ /* 0x080fe40000010010 */
[-C--:B------:R-:W-:Y:S01]  /*8030*/  FFMA.FTZ R7, R204, -R133.reuse, R7 ;  /* 0x80000085cc077223 */ /* 0x080fe20000010007 */
[----:B------:R-:W-:Y:S01]  /*8040*/  FMNMX.FTZ R136, R5, R136, !PT ;  /* 0x0000008805887209 */ /* 0x000fe20007810000 */
[-C--:B------:R-:W-:Y:S01]  /*8050*/  FFMA.FTZ R17, R196, -R133.reuse, R17 ;  /* 0x80000085c4117223 */ /* 0x080fe20000010011 */
[----:B------:R-:W-:Y:S01]  /*8060*/  FMNMX.FTZ R135, R6, R138, !PT ;  /* 0x0000008a06877209 */ /* 0x000fe20007810000 */
[-C--:B------:R-:W-:Y:S01]  /*8070*/  FFMA.FTZ R18, R206, -R133.reuse, R18 ;  /* 0x80000085ce127223 */ /* 0x080fe20000010012 */
[----:B------:R-:W-:Y:S01]  /*8080*/  FMNMX.FTZ R136, R16, R136, !PT ;  /* 0x0000008810887209 */ /* 0x000fe20007810000 */
[----:B------:R-:W-:Y:S01]  /*8090*/  FFMA.FTZ R20, R195, -R133, R20 ;  /* 0x80000085c3147223 */ /* 0x000fe20000010014 */
        /* <DEDUP_REMOVED lines=9> */
[----:B------:R-:W-:Y:S01]  /*8130*/  FFMA.FTZ R32, R193, -R133, R32 ;  /* 0x80000085c1207223 */ /* 0x000fe20000010020 */
[----:B------:R-:W-:Y:S01]  /*8140*/  FMNMX.FTZ R2, R8, R139, !PT ;  /* 0x0000008b08027209 */ /* 0x000fe20007810000 */
        /* <DEDUP_REMOVED lines=22> */
[----:B------:R-:W1:Y:S01]  /*82b0*/  I2F R178, R137 ;  /* 0x0000008900b27306 */ /* 0x000e620000201400 */
[-C--:B------:R-:W-:Y:S01]  /*82c0*/  FFMA.FTZ R48, R180, -R133.reuse, R48 ;  /* 0x80000085b4307223 */ /* 0x080fe20000010030 */
[----:B------:R-:W-:Y:S01]  /*82d0*/  FMNMX.FTZ R2, R24, R2, !PT ;  /* 0x0000000218027209 */ /* 0x000fe20007810000 */
        /* <DEDUP_REMOVED lines=22> */
[-C--:B------:R-:W-:Y:S02]  /*8440*/  FFMA.FTZ R54, R180, -R133.reuse, R54 ;  /* 0x80000085b4367223 */ /* 0x080fe40000010036 */
        /* <DEDUP_REMOVED lines=8> */
[----:B------:R-:W-:Y:S01]  /*84d0*/  FFMA.FTZ R65, R201, -R133, R65 ;  /* 0x80000085c9417223 */ /* 0x000fe20000010041 */
[----:B------:R-:W-:Y:S01]  /*84e0*/  FMNMX.FTZ R3, R54, R3, !PT ;  /* 0x0000000336037209 */ /* 0x000fe20007810000 */
[----:B------:R-:W-:Y:S01]  /*84f0*/  FFMA.FTZ R15, R182, -R133, R15 ;  /* 0x80000085b60f7223 */ /* 0x000fe2000001000f */
[----:B------:R-:W-:Y:S01]  /*8500*/  FMNMX.FTZ R135, R64, R135, !PT ;  /* 0x0000008740877209 */ /* 0x000fe20007810000 */
[-C--:B-1----:R-:W-:Y:S01]  /*8510*/  FFMA.FTZ R44, R178, -R133.reuse, R44 ;  /* 0x80000085b22c7223 */ /* 0x082fe2000001002c */
        /* <DEDUP_REMOVED lines=11> */
[----:B------:R-:W1:Y:S01]  /*85d0*/  SHFL.BFLY PT, R137, R3, 0x2, 0x1f ;  /* 0x0c401f0003897f89 */ /* 0x000e6200000e0000 */
        /* <DEDUP_REMOVED lines=14> */
[-C--:B------:R-:W-:Y:S02]  /*86c0*/  FFMA.FTZ R47, R183, -R133.reuse, R47 ;  /* 0x80000085b72f7223 */ /* 0x080fe4000001002f */
[----:B------:R-:W2:Y:S01]  /*86d0*/  SHFL.BFLY PT, R136, R2, 0x2, 0x1f ;  /* 0x0c401f0002887f89 */ /* 0x000ea200000e0000 */
[----:B------:R-:W-:Y:S01]  /*86e0*/  FMNMX.FTZ R134, R31, R134, !PT ;  /* 0x000000861f867209 */ /* 0x000fe20007810000 */
[-C--:B------:R-:W-:Y:S02]  /*86f0*/  FFMA.FTZ R58, R178, -R133.reuse, R58 ;  /* 0x80000085b23a7223 */ /* 0x080fe4000001003a */
[-C--:B------:R-:W-:Y:S01]  /*8700*/  FFMA.FTZ R57, R0, -R133.reuse, R57 ;  /* 0x8000008500397223 */ /* 0x080fe20000010039 */
[----:B------:R-:W-:Y:S01]  /*8710*/  FMNMX.FTZ R134, R42, R134, !PT ;  /* 0x000000862a867209 */ /* 0x000fe20007810000 */
[----:B------:R-:W-:Y:S01]  /*8720*/  FFMA.FTZ R59, R176, -R133, R59 ;  /* 0x80000085b03b7223 */ /* 0x000fe2000001003b */
[----:B-1----:R-:W-:Y:S01]  /*8730*/  FMNMX.FTZ R137, R3, R137, !PT ;  /* 0x0000008903897209 */ /* 0x002fe20007810000 */
[-C--:B------:R-:W-:Y:S01]  /*8740*/  FFMA.FTZ R60, R143, -R133.reuse, R60 ;  /* 0x800000858f3c7223 */ /* 0x080fe2000001003c */
[----:B------:R-:W-:Y:S01]  /*8750*/  FMNMX.FTZ R134, R43, R134, !PT ;  /* 0x000000862b867209 */ /* 0x000fe20007810000 */
[----:B------:R-:W-:Y:S01]  /*8760*/  FFMA.FTZ R62, R141, -R133, R62 ;  /* 0x800000858d3e7223 */ /* 0x000fe2000001003e */
[----:B------:R-:W-:Y:S01]  /*8770*/  FMNMX.FTZ R135, R57, R135, !PT ;  /* 0x0000008739877209 */ /* 0x000fe20007810000 */
[----:B------:R-:W1:Y:S01]  /*8780*/  SHFL.BFLY PT, R142, R137, 0x1, 0x1f ;  /* 0x0c201f00898e7f89 */ /* 0x000e6200000e0000 */
[----:B------:R-:W-:Y:S01]  /*8790*/  FMNMX.FTZ R3, R46, R134, !PT ;  /* 0x000000862e037209 */ /* 0x000fe20007810000 */
[----:B------:R-:W-:Y:S01]  /*87a0*/  FFMA.FTZ R63, R0, -R133, R63 ;  /* 0x80000085003f7223 */ /* 0x000fe2000001003f */
[----:B------:R-:W-:Y:S02]  /*87b0*/  FMNMX.FTZ R135, R60, R135, !PT ;  /* 0x000000873c877209 */ /* 0x000fe40007810000 */
[----:B------:R-:W-:Y:S02]  /*87c0*/  FMNMX.FTZ R3, R47, R3, !PT ;  /* 0x000000032f037209 */ /* 0x000fe40007810000 */
[----:B------:R-:W-:Y:S01]  /*87d0*/  FMNMX.FTZ R135, R61, R135, !PT ;  /* 0x000000873d877209 */ /* 0x000fe20007810000 */
[----:B------:R-:W-:Y:S01]  /*87e0*/  LDSM.16.MT88.4 R176, [R220+0x9000] ;  /* 0x00900000dcb0783b */ /* 0x000fe20000004200 */
[----:B--2---:R-:W-:Y:S02]  /*87f0*/  FMNMX.FTZ R136, R2, R136, !PT ;  /* 0x0000008802887209 */ /* 0x004fe40007810000 */
[----:B------:R-:W-:Y:S05]  /*8800*/  FMNMX.FTZ R2, R58, R3, !PT ;  /* 0x000000033a027209 */ /* 0x000fea0007810000 */
[----:B------:R-:W2:Y:S01]  /*8810*/  SHFL.BFLY PT, R143, R135, 0x2, 0x1f ;  /* 0x0c401f00878f7f89 */ /* 0x000ea200000e0000 */
[----:B------:R-:W-:Y:S04]  /*8820*/  FMNMX.FTZ R2, R59, R2, !PT ;  /* 0x000000023b027209 */ /* 0x000fe80007810000 */
[----:B------:R-:W-:Y:S03]  /*8830*/  FMNMX.FTZ R0, R62, R2, !PT ;  /* 0x000000023e007209 */ /* 0x000fe60007810000 */
[----:B------:R-:W3:Y:S01]  /*8840*/  SHFL.BFLY PT, R134, R136, 0x1, 0x1f ;  /* 0x0c201f0088867f89 */ /* 0x000ee200000e0000 */
[----:B-1----:R-:W-:Y:S02]  /*8850*/  FMNMX.FTZ R137, R137, R142, !PT ;  /* 0x0000008e89897209 */ /* 0x002fe40007810000 */
[----:B------:R-:W-:Y:S02]  /*8860*/  FMNMX.FTZ R2, R63, R0, !PT ;  /* 0x000000003f027209 */ /* 0x000fe40007810000 */
[C---:B------:R-:W-:Y:S01]  /*8870*/  FSETP.NEU.FTZ.AND P0, PT, R137.reuse, -INF , PT ;  /* 0xff8000008900780b */ /* 0x040fe20003f1d000 */
[----:B------:R-:W-:Y:S02]  /*8880*/  FADD.FTZ R0, -R137, R132 ;  /* 0x0000008489007221 */ /* 0x000fe40000010100 */
[----:B------:R-:W-:Y:S02]  /*8890*/  SHFL.BFLY PT, R3, R2, 0x2, 0x1f ;  /* 0x0c401f0002037f89 */ /* 0x000fe400000e0000 */
[----:B------:R-:W-:Y:S01]  /*88a0*/  FMUL.FTZ R0, R0, c[0x0][0x23c] ;  /* 0x00008f0000007a20 */ /* 0x000fe20000410000 */
[----:B--2---:R-:W-:Y:S05]  /*88b0*/  FMNMX.FTZ R135, R135, R143, !PT ;  /* 0x0000008f87877209 */ /* 0x004fea0007810000 */
[----:B------:R-:W-:Y:S01]  /*88c0*/  LDSM.16.MT88.4 R180, [R222+0x9000] ;  /* 0x00900000deb4783b */ /* 0x000fe20000004200 */
[----:B---3--:R-:W-:Y:S07]  /*88d0*/  FMNMX.FTZ R136, R136, R134, !PT ;  /* 0x0000008688887209 */ /* 0x008fee0007810000 */
[----:B------:R-:W1:Y:S01]  /*88e0*/  SHFL.BFLY PT, R141, R135, 0x1, 0x1f ;  /* 0x0c201f00878d7f89 */ /* 0x000e6200000e0000 */
[----:B------:R2:W-:Y:S01]  /*88f0*/  MUFU.EX2 R134, R0 ;  /* 0x0000000000867308 */ /* 0x0005e20000000800 */
[----:B-1----:R-:W-:Y:S01]  /*8900*/  FMNMX.FTZ R135, R135, R141, !PT ;  /* 0x0000008d87877209 */ /* 0x002fe20007810000 */
[----:B--2---:R-:W-:Y:S02]  /*8910*/  FADD.FTZ R0, -R136, R138 ;  /* 0x0000008a88007221 */ /* 0x004fe40000010100 */
[----:B------:R-:W-:Y:S02]  /*8920*/  FMUL.FTZ R138, R137, c[0x0][0x23c] ;  /* 0x00008f00898a7a20 */ /* 0x000fe40000410000 */
[----:B------:R-:W-:Y:S01]  /*8930*/  FMUL.FTZ R132, R0, c[0x0][0x23c] ;  /* 0x00008f0000847a20 */ /* 0x000fe20000410000 */
[----:B------:R-:W-:Y:S01]  /*8940*/  FMNMX.FTZ R0, R2, R3, !PT ;  /* 0x0000000302007209 */ /* 0x000fe20007810000 */
[C---:B------:R-:W-:Y:S01]  /*8950*/  FADD.FTZ R2, -R135.reuse, R139 ;  /* 0x0000008b87027221 */ /* 0x040fe20000010100 */
[----:B------:R-:W-:Y:S01]  /*8960*/  FSEL R138, R138, RZ, P0 ;  /* 0x000000ff8a8a7208 */ /* 0x000fe20000000000 */
[C---:B------:R-:W-:Y:S01]  /*8970*/  FMUL.FTZ R139, R136.reuse, c[0x0][0x23c] ;  /* 0x00008f00888b7a20 */ /* 0x040fe20000410000 */
[----:B------:R-:W-:Y:S01]  /*8980*/  FSETP.NEU.FTZ.AND P0, PT, R136, -INF , PT ;  /* 0xff8000008800780b */ /* 0x000fe20003f1d000 */
[----:B------:R-:W1:Y:S01]  /*8990*/  SHFL.BFLY PT, R3, R0, 0x1, 0x1f ;  /* 0x0c201f0000037f89 */ /* 0x000e6200000e0000 */
[----:B------:R-:W-:Y:S01]  /*89a0*/  FMUL.FTZ R184, R135, c[0x0][0x23c] ;  /* 0x00008f0087b87a20 */ /* 0x000fe20000410000 */
[----:B------:R-:W-:Y:S01]  /*89b0*/  MUFU.EX2 R132, R132 ;  /* 0x0000008400847308 */ /* 0x000fe20000000800 */
[----:B------:R-:W-:Y:S01]  /*89c0*/  FSEL R139, R139, RZ, P0 ;  /* 0x000000ff8b8b7208 */ /* 0x000fe20000000000 */
[--C-:B------:R-:W-:Y:S01]  /*89d0*/  FFMA.FTZ R4, R4, c[0x0][0x23c], -R138.reuse ;  /* 0x00008f0004047a23 */ /* 0x100fe2000001088a */
[----:B------:R-:W-:Y:S01]  /*89e0*/  FSETP.NEU.FTZ.AND P0, PT, R135, -INF , PT ;  /* 0xff8000008700780b */ /* 0x000fe20003f1d000 */
[--C-:B------:R-:W-:Y:S02]  /*89f0*/  FFMA.FTZ R5, R5, c[0x0][0x23c], -R138.reuse ;  /* 0x00008f0005057a23 */ /* 0x100fe4000001088a */
[--C-:B------:R-:W-:Y:S01]  /*8a00*/  FFMA.FTZ R16, R16, c[0x0][0x23c], -R138.reuse ;  /* 0x00008f0010107a23 */ /* 0x100fe2000001088a */
[----:B------:R-:W-:Y:S01]  /*8a10*/  FSEL R184, R184, RZ, P0 ;  /* 0x000000ffb8b87208 */ /* 0x000fe20000000000 */
[----:B------:R-:W-:Y:S02]  /*8a20*/  FFMA.FTZ R17, R17, c[0x0][0x23c], -R138 ;  /* 0x00008f0011117a23 */ /* 0x000fe4000001088a */
[--C-:B------:R-:W-:Y:S01]  /*8a30*/  FFMA.FTZ R6, R6, c[0x0][0x23c], -R139.reuse ;  /* 0x00008f0006067a23 */ /* 0x100fe2000001088b */
[----:B------:R-:W-:Y:S01]  /*8a40*/  MUFU.EX2 R230, R4 ;  /* 0x0000000400e67308 */ /* 0x000fe20000000800 */
[--C-:B------:R-:W-:Y:S02]  /*8a50*/  FFMA.FTZ R7, R7, c[0x0][0x23c], -R139.reuse ;  /* 0x00008f0007077a23 */ /* 0x100fe4000001088b */
[--C-:B------:R-:W-:Y:S02]  /*8a60*/  FFMA.FTZ R18, R18, c[0x0][0x23c], -R139.reuse ;  /* 0x00008f0012127a23 */ /* 0x100fe4000001088b */
[----:B------:R-:W-:Y:S02]  /*8a70*/  FFMA.FTZ R19, R19, c[0x0][0x23c], -R139 ;  /* 0x00008f0013137a23 */ /* 0x000fe4000001088b */
[----:B------:R-:W-:Y:S02]  /*8a80*/  FMUL.FTZ R2, R2, c[0x0][0x23c] ;  /* 0x00008f0002027a20 */ /* 0x000fe40000410000 */
[--C-:B------:R-:W-:Y:S01]  /*8a90*/  FFMA.FTZ R12, R12, c[0x0][0x23c], -R184.reuse ;  /* 0x00008f000c0c7a23 */ /* 0x100fe200000108b8 */
[----:B------:R-:W2:Y:S01]  /*8aa0*/  MUFU.EX2 R231, R5 ;  /* 0x0000000500e77308 */ /* 0x000ea20000000800 */
[----:B-1----:R-:W-:Y:S01]  /*8ab0*/  FMNMX.FTZ R3, R0, R3, !PT ;  /* 0x0000000300037209 */ /* 0x002fe20007810000 */
[--C-:B------:R-:W-:Y:S02]  /*8ac0*/  FFMA.FTZ R13, R13, c[0x0][0x23c], -R184.reuse ;  /* 0x00008f000d0d7a23 */ /* 0x100fe400000108b8 */
[----:B------:R-:W-:Y:S01]  /*8ad0*/  FFMA.FTZ R8, R8, c[0x0][0x23c], -R184 ;  /* 0x00008f0008087a23 */ /* 0x000fe200000108b8 */
[C---:B------:R-:W-:Y:S01]  /*8ae0*/  FSETP.NEU.FTZ.AND P0, PT, R3.reuse, -INF , PT ;  /* 0xff8000000300780b */ /* 0x040fe20003f1d000 */
[C---:B------:R-:W-:Y:S02]  /*8af0*/  FMUL.FTZ R185, R3.reuse, c[0x0][0x23c] ;  /* 0x00008f0003b97a20 */ /* 0x040fe40000410000 */
[----:B------:R-:W-:Y:S02]  /*8b00*/  FADD.FTZ R0, -R3, R140 ;  /* 0x0000008c03007221 */ /* 0x000fe40000010100 */
[----:B------:R1:W-:Y:S01]  /*8b10*/  MUFU.EX2 R233, R16 ;  /* 0x0000001000e97308 */ /* 0x0003e20000000800 */
[----:B------:R-:W-:Y:S01]  /*8b20*/  FSEL R185, R185, RZ, P0 ;  /* 0x000000ffb9b97208 */ /* 0x000fe20000000000 */
[----:B------:R-:W-:Y:S02]  /*8b30*/  FMUL.FTZ R0, R0, c[0x0][0x23c] ;  /* 0x00008f0000007a20 */ /* 0x000fe40000410000 */
[----:B------:R-:W-:Y:S02]  /*8b40*/  FFMA.FTZ R9, R9, c[0x0][0x23c], -R184 ;  /* 0x00008f0009097a23 */ /* 0x000fe400000108b8 */
[--C-:B------:R-:W-:Y:S02]  /*8b50*/  FFMA.FTZ R14, R14, c[0x0][0x23c], -R185.reuse ;  /* 0x00008f000e0e7a23 */ /* 0x100fe400000108b9 */
[--C-:B------:R-:W-:Y:S02]  /*8b60*/  FFMA.FTZ R15, R15, c[0x0][0x23c], -R185.reuse ;  /* 0x00008f000f0f7a23 */ /* 0x100fe400000108b9 */
[----:B------:R-:W3:Y:S01]  /*8b70*/  MUFU.EX2 R232, R17 ;  /* 0x0000001100e87308 */ /* 0x000ee20000000800 */
[--C-:B------:R-:W-:Y:S02]  /*8b80*/  FFMA.FTZ R10, R10, c[0x0][0x23c], -R185.reuse ;  /* 0x00008f000a0a7a23 */ /* 0x100fe400000108b9 */
[----:B------:R-:W-:Y:S01]  /*8b90*/  FFMA.FTZ R11, R11, c[0x0][0x23c], -R185 ;  /* 0x00008f000b0b7a23 */ /* 0x000fe200000108b9 */
[----:B--2---:R-:W-:Y:S01]  /*8ba0*/  F2FP.PACK_AB R140, R231, R230 ;  /* 0x000000e6e78c723e */ /* 0x004fe200000000ff */
[C---:B------:R-:W-:Y:S02]  /*8bb0*/  FMUL.FTZ R4, R134.reuse, R148 ;  /* 0x0000009486047220 */ /* 0x040fe40000410000 */
[----:B------:R-:W-:Y:S02]  /*8bc0*/  FMUL.FTZ R5, R134, R149 ;  /* 0x0000009586057220 */ /* 0x000fe40000410000 */
[--C-:B------:R-:W-:Y:S01]  /*8bd0*/  FFMA.FTZ R36, R36, c[0x0][0x23c], -R138.reuse ;  /* 0x00008f0024247a23 */ /* 0x100fe2000001088a */
[----:B------:R2:W-:Y:S01]  /*8be0*/  MUFU.EX2 R218, R6 ;  /* 0x0000000600da7308 */ /* 0x0005e20000000800 */
[--C-:B------:R-:W-:Y:S02]  /*8bf0*/  FFMA.FTZ R37, R37, c[0x0][0x23c], -R138.reuse ;  /* 0x00008f0025257a23 */ /* 0x100fe4000001088a */
[--C-:B------:R-:W-:Y:S02]  /*8c00*/  FFMA.FTZ R38, R38, c[0x0][0x23c], -R139.reuse ;  /* 0x00008f0026267a23 */ /* 0x100fe4000001088b */
[----:B-1----:R-:W-:Y:S02]  /*8c10*/  FMUL.FTZ R16, R134, R156 ;  /* 0x0000009c86107220 */ /* 0x002fe40000410000 */
[--C-:B------:R-:W-:Y:S02]  /*8c20*/  FFMA.FTZ R39, R39, c[0x0][0x23c], -R139.reuse ;  /* 0x00008f0027277a23 */ /* 0x100fe4000001088b */
[--C-:B------:R-:W-:Y:S01]  /*8c30*/  FFMA.FTZ R48, R48, c[0x0][0x23c], -R138.reuse ;  /* 0x00008f0030307a23 */ /* 0x100fe2000001088a */
[----:B------:R-:W1:Y:S01]  /*8c40*/  MUFU.EX2 R219, R7 ;  /* 0x0000000700db7308 */ /* 0x000e620000000800 */
[----:B------:R-:W-:Y:S02]  /*8c50*/  FFMA.FTZ R49, R49, c[0x0][0x23c], -R138 ;  /* 0x00008f0031317a23 */ /* 0x000fe4000001088a */
[--C-:B------:R-:W-:Y:S01]  /*8c60*/  FFMA.FTZ R50, R50, c[0x0][0x23c], -R139.reuse ;  /* 0x00008f0032327a23 */ /* 0x100fe2000001088b */
[----:B---3--:R-:W-:Y:S01]  /*8c70*/  F2FP.PACK_AB R142, R232, R233 ;  /* 0x000000e9e88e723e */ /* 0x008fe200000000ff */
[----:B------:R-:W-:Y:S02]  /*8c80*/  FMUL.FTZ R17, R134, R157 ;  /* 0x0000009d86117220 */ /* 0x000fe40000410000 */
[----:B------:R-:W-:Y:S02]  /*8c90*/  FFMA.FTZ R51, R51, c[0x0][0x23c], -R139 ;  /* 0x00008f0033337a23 */ /* 0x000fe4000001088b */
[--C-:B------:R-:W-:Y:S01]  /*8ca0*/  FFMA.FTZ R40, R40, c[0x0][0x23c], -R184.reuse ;  /* 0x00008f0028287a23 */ /* 0x100fe200000108b8 */
[----:B------:R3:W-:Y:S01]  /*8cb0*/  MUFU.EX2 R228, R18 ;  /* 0x0000001200e47308 */ /* 0x0007e20000000800 */
[--C-:B------:R-:W-:Y:S02]  /*8cc0*/  FFMA.FTZ R41, R41, c[0x0][0x23c], -R184.reuse ;  /* 0x00008f0029297a23 */ /* 0x100fe400000108b8 */
[--C-:B------:R-:W-:Y:S02]  /*8cd0*/  FFMA.FTZ R42, R42, c[0x0][0x23c], -R185.reuse ;  /* 0x00008f002a2a7a23 */ /* 0x100fe400000108b9 */
[----:B--2---:R-:W-:Y:S02]  /*8ce0*/  FMUL.FTZ R6, R132, R150 ;  /* 0x0000009684067220 */ /* 0x004fe40000410000 */
[--C-:B------:R-:W-:Y:S02]  /*8cf0*/  FFMA.FTZ R43, R43, c[0x0][0x23c], -R185.reuse ;  /* 0x00008f002b2b7a23 */ /* 0x100fe400000108b9 */
[--C-:B------:R-:W-:Y:S01]  /*8d00*/  FFMA.FTZ R44, R44, c[0x0][0x23c], -R184.reuse ;  /* 0x00008f002c2c7a23 */ /* 0x100fe200000108b8 */
[----:B------:R-:W2:Y:S01]  /*8d10*/  MUFU.EX2 R229, R19 ;  /* 0x0000001300e57308 */ /* 0x000ea20000000800 */
[----:B------:R-:W-:Y:S02]  /*8d20*/  FFMA.FTZ R45, R45, c[0x0][0x23c], -R184 ;  /* 0x00008f002d2d7a23 */ /* 0x000fe400000108b8 */
[--C-:B------:R-:W-:Y:S01]  /*8d30*/  FFMA.FTZ R46, R46, c[0x0][0x23c], -R185.reuse ;  /* 0x00008f002e2e7a23 */ /* 0x100fe200000108b9 */
[----:B-1----:R-:W-:Y:S01]  /*8d40*/  F2FP.PACK_AB R141, R219, R218 ;  /* 0x000000dadb8d723e */ /* 0x002fe200000000ff */
[----:B------:R-:W-:Y:S02]  /*8d50*/  FMUL.FTZ R7, R132, R151 ;  /* 0x0000009784077220 */ /* 0x000fe40000410000 */
[----:B------:R-:W1:Y:S01]  /*8d60*/  LDSM.16.MT88.4 R148, [R220+0xa000] ;  /* 0x00a00000dc94783b */ /* 0x000e620000004200 */
[----:B------:R-:W-:Y:S02]  /*8d70*/  FFMA.FTZ R47, R47, c[0x0][0x23c], -R185 ;  /* 0x00008f002f2f7a23 */ /* 0x000fe400000108b9 */
[----:B------:R-:W4:Y:S01]  /*8d80*/  MUFU.EX2 R2, R2 ;  /* 0x0000000200027308 */ /* 0x000f220000000800 */
[--C-:B------:R-:W-:Y:S02]  /*8d90*/  FFMA.FTZ R52, R52, c[0x0][0x23c], -R138.reuse ;  /* 0x00008f0034347a23 */ /* 0x100fe4000001088a */
[--C-:B------:R-:W-:Y:S02]  /*8da0*/  FFMA.FTZ R53, R53, c[0x0][0x23c], -R138.reuse ;  /* 0x00008f0035357a23 */ /* 0x100fe4000001088a */
[----:B---3--:R-:W-:Y:S02]  /*8db0*/  FMUL.FTZ R18, R132, R158 ;  /* 0x0000009e84127220 */ /* 0x008fe40000410000 */
[--C-:B------:R-:W-:Y:S02]  /*8dc0*/  FFMA.FTZ R54, R54, c[0x0][0x23c], -R139.reuse ;  /* 0x00008f0036367a23 */ /* 0x100fe4000001088b */
[--C-:B------:R-:W-:Y:S01]  /*8dd0*/  FFMA.FTZ R55, R55, c[0x0][0x23c], -R139.reuse ;  /* 0x00008f0037377a23 */ /* 0x100fe2000001088b */
[----:B------:R-:W3:Y:S01]  /*8de0*/  MUFU.EX2 R0, R0 ;  /* 0x0000000000007308 */ /* 0x000ee20000000800 */
[C---:B------:R-:W-:Y:S02]  /*8df0*/  FMUL.FTZ R84, R134.reuse, R84 ;  /* 0x0000005486547220 */ /* 0x040fe40000410000 */
[----:B------:R-:W-:Y:S01]  /*8e00*/  FMUL.FTZ R85, R134, R85 ;  /* 0x0000005586557220 */ /* 0x000fe20000410000 */
[----:B--2---:R-:W-:Y:S01]  /*8e10*/  F2FP.PACK_AB R143, R229, R228 ;  /* 0x000000e4e58f723e */ /* 0x004fe200000000ff */
[C---:B------:R-:W-:Y:S02]  /*8e20*/  FMUL.FTZ R19, R132.reuse, R159 ;  /* 0x0000009f84137220 */ /* 0x040fe40000410000 */
[----:B------:R-:W-:Y:S01]  /*8e30*/  LDSM.16.MT88.4 R156, [R222+0x9400] ;  /* 0x00940000de9c783b */ /* 0x000fe20000004200 */
[----:B------:R-:W-:Y:S02]  /*8e40*/  FMUL.FTZ R86, R132, R86 ;  /* 0x0000005684567220 */ /* 0x000fe40000410000 */
[----:B------:R2:W-:Y:S01]  /*8e50*/  MUFU.EX2 R214, R12 ;  /* 0x0000000c00d67308 */ /* 0x0005e20000000800 */
[-C--:B------:R-:W-:Y:S05]  /*8e60*/  HMMA.16816.F32 R4, R140, R176.reuse, R4 ;  /* 0x000000b08c04723c */ /* 0x080fea0000001804 */
[C---:B------:R-:W-:Y:S02]  /*8e70*/  FMUL.FTZ R68, R134.reuse, R68 ;  /* 0x0000004486447220 */ /* 0x040fe40000410000 */
[----:B------:R-:W-:Y:S02]  /*8e80*/  FMUL.FTZ R69, R134, R69 ;  /* 0x0000004586457220 */ /* 0x000fe40000410000 */
[----:B------:R5:W-:Y:S03]  /*8e90*/  MUFU.EX2 R216, R13 ;  /* 0x0000000d00d87308 */ /* 0x000be60000000800 */
[C---:B------:R-:W-:Y:S02]  /*8ea0*/  FMUL.FTZ R70, R132.reuse, R70 ;  /* 0x0000004684467220 */ /* 0x040fe40000410000 */
[C---:B------:R-:W-:Y:S02]  /*8eb0*/  FMUL.FTZ R71, R132.reuse, R71 ;  /* 0x0000004784477220 */ /* 0x040fe40000410000 */
[----:B------:R-:W-:Y:S02]  /*8ec0*/  FMUL.FTZ R87, R132, R87 ;  /* 0x0000005784577220 */ /* 0x000fe40000410000 */
[C---:B----4-:R-:W-:Y:S01]  /*8ed0*/  FMUL.FTZ R88, R2.reuse, R88 ;  /* 0x0000005802587220 */ /* 0x050fe20000410000 */
[----:B------:R4:W-:Y:S01]  /*8ee0*/  MUFU.EX2 R210, R14 ;  /* 0x0000000e00d27308 */ /* 0x0009e20000000800 */
[----:B------:R-:W-:Y:S02]  /*8ef0*/  FMUL.FTZ R89, R2, R89 ;  /* 0x0000005902597220 */ /* 0x000fe40000410000 */
[----:B---3--:R-:W-:Y:S02]  /*8f00*/  FMUL.FTZ R90, R0, R90 ;  /* 0x0000005a005a7220 */ /* 0x008fe40000410000 */
[----:B--2---:R-:W-:Y:S02]  /*8f10*/  FMUL.FTZ R12, R2, R152 ;  /* 0x00000098020c7220 */ /* 0x004fe40000410000 */
[----:B------:R-:W-:Y:S02]  /*8f20*/  FMUL.FTZ R91, R0, R91 ;  /* 0x0000005b005b7220 */ /* 0x000fe40000410000 */
[C---:B------:R-:W-:Y:S01]  /*8f30*/  FMUL.FTZ R92, R2.reuse, R92 ;  /* 0x0000005c025c7220 */ /* 0x040fe20000410000 */
[----:B------:R2:W-:Y:S01]  /*8f40*/  MUFU.EX2 R212, R15 ;  /* 0x0000000f00d47308 */ /* 0x0005e20000000800 */
[----:B------:R-:W-:Y:S02]  /*8f50*/  FMUL.FTZ R93, R2, R93 ;  /* 0x0000005d025d7220 */ /* 0x000fe40000410000 */
[----:B------:R-:W-:Y:S02]  /*8f60*/  FMUL.FTZ R94, R0, R94 ;  /* 0x0000005e005e7220 */ /* 0x000fe40000410000 */
[----:B-----5:R-:W-:Y:S02]  /*8f70*/  FMUL.FTZ R13, R2, R153 ;  /* 0x00000099020d7220 */ /* 0x020fe40000410000 */
[----:B------:R-:W-:Y:S02]  /*8f80*/  FMUL.FTZ R95, R0, R95 ;  /* 0x0000005f005f7220 */ /* 0x000fe40000410000 */
[C---:B------:R-:W-:Y:S01]  /*8f90*/  FMUL.FTZ R96, R134.reuse, R96 ;  /* 0x0000006086607220 */ /* 0x040fe20000410000 */
[----:B------:R3:W-:Y:S01]  /*8fa0*/  MUFU.EX2 R215, R8 ;  /* 0x0000000800d77308 */ /* 0x0007e20000000800 */
[----:B------:R-:W-:Y:S02]  /*8fb0*/  FMUL.FTZ R97, R134, R97 ;  /* 0x0000006186617220 */ /* 0x000fe40000410000 */
[----:B------:R-:W-:Y:S02]  /*8fc0*/  FMUL.FTZ R98, R132, R98 ;  /* 0x0000006284627220 */ /* 0x000fe40000410000 */
[----:B----4-:R-:W-:Y:S02]  /*8fd0*/  FMUL.FTZ R14, R0, R154 ;  /* 0x0000009a000e7220 */ /* 0x010fe40000410000 */
[----:B------:R-:W-:Y:S02]  /*8fe0*/  FMUL.FTZ R99, R132, R99 ;  /* 0x0000006384637220 */ /* 0x000fe40000410000 */
[--C-:B------:R-:W-:Y:S01]  /*8ff0*/  FFMA.FTZ R32, R32, c[0x0][0x23c], -R138.reuse ;  /* 0x00008f0020207a23 */ /* 0x100fe2000001088a */
[----:B------:R-:W4:Y:S01]  /*9000*/  MUFU.EX2 R217, R9 ;  /* 0x0000000900d97308 */ /* 0x000f220000000800 */
[----:B------:R-:W-:Y:S02]  /*9010*/  FFMA.FTZ R33, R33, c[0x0][0x23c], -R138 ;  /* 0x00008f0021217a23 */ /* 0x000fe4000001088a */
[--C-:B------:R-:W-:Y:S02]  /*9020*/  FFMA.FTZ R34, R34, c[0x0][0x23c], -R139.reuse ;  /* 0x00008f0022227a23 */ /* 0x100fe4000001088b */
[----:B--2---:R-:W-:Y:S02]  /*9030*/  FMUL.FTZ R15, R0, R155 ;  /* 0x0000009b000f7220 */ /* 0x004fe40000410000 */
[----:B------:R-:W2:Y:S01]  /*9040*/  LDSM.16.MT88.4 R152, [R222+0xa000] ;  /* 0x00a00000de98783b */ /* 0x000ea20000004200 */
[----:B------:R-:W-:Y:S02]  /*9050*/  FFMA.FTZ R35, R35, c[0x0][0x23c], -R139 ;  /* 0x00008f0023237a23 */ /* 0x000fe4000001088b */
[----:B------:R5:W-:Y:S01]  /*9060*/  MUFU.EX2 R211, R10 ;  /* 0x0000000a00d37308 */ /* 0x000be20000000800 */
[C---:B------:R-:W-:Y:S02]  /*9070*/  FMUL.FTZ R100, R134.reuse, R100 ;  /* 0x0000006486647220 */ /* 0x040fe40000410000 */
[----:B------:R-:W-:Y:S02]  /*9080*/  FMUL.FTZ R101, R134, R101 ;  /* 0x0000006586657220 */ /* 0x000fe40000410000 */
[----:B---3--:R-:W-:Y:S02]  /*9090*/  FMUL.FTZ R8, R2, R144 ;  /* 0x0000009002087220 */ /* 0x008fe40000410000 */
[C---:B------:R-:W-:Y:S02]  /*90a0*/  FMUL.FTZ R102, R132.reuse, R102 ;  /* 0x0000006684667220 */ /* 0x040fe40000410000 */
[----:B------:R-:W-:Y:S01]  /*90b0*/  FMUL.FTZ R103, R132, R103 ;  /* 0x0000006784677220 */ /* 0x000fe20000410000 */
[----:B------:R-:W3:Y:S01]  /*90c0*/  MUFU.EX2 R213, R11 ;  /* 0x0000000b00d57308 */ /* 0x000ee20000000800 */
[C---:B------:R-:W-:Y:S02]  /*90d0*/  FMUL.FTZ R104, R2.reuse, R104 ;  /* 0x0000006802687220 */ /* 0x040fe40000410000 */
[C---:B------:R-:W-:Y:S01]  /*90e0*/  FMUL.FTZ R105, R2.reuse, R105 ;  /* 0x0000006902697220 */ /* 0x040fe20000410000 */
[----:B----4-:R-:W-:Y:S01]  /*90f0*/  F2FP.PACK_AB R144, R217, R215 ;  /* 0x000000d7d990723e */ /* 0x010fe200000000ff */
[----:B------:R-:W-:Y:S02]  /*9100*/  FMUL.FTZ R9, R2, R145 ;  /* 0x0000009102097220 */ /* 0x000fe40000410000 */
[C---:B------:R-:W-:Y:S02]  /*9110*/  FMUL.FTZ R106, R0.reuse, R106 ;  /* 0x0000006a006a7220 */ /* 0x040fe40000410000 */
[----:B------:R-:W-:Y:S01]  /*9120*/  FMUL.FTZ R107, R0, R107 ;  /* 0x0000006b006b7220 */ /* 0x000fe20000410000 */
[----:B------:R-:W-:Y:S01]  /*9130*/  MUFU.EX2 R193, R36 ;  /* 0x0000002400c17308 */ /* 0x000fe20000000800 */
[--C-:B------:R-:W-:Y:S02]  /*9140*/  FFMA.FTZ R24, R24, c[0x0][0x23c], -R184.reuse ;  /* 0x00008f0018187a23 */ /* 0x100fe400000108b8 */
[----:B------:R-:W-:Y:S02]  /*9150*/  FFMA.FTZ R25, R25, c[0x0][0x23c], -R184 ;  /* 0x00008f0019197a23 */ /* 0x000fe400000108b8 */
[----:B-----5:R-:W-:Y:S01]  /*9160*/  FMUL.FTZ R10, R0, R146 ;  /* 0x00000092000a7220 */ /* 0x020fe20000410000 */
[----:B------:R-:W-:Y:S01]  /*9170*/  F2FP.PACK_AB R146, R216, R214 ;  /* 0x000000d6d892723e */ /* 0x000fe200000000ff */
[--C-:B------:R-:W-:Y:S02]  /*9180*/  FFMA.FTZ R26, R26, c[0x0][0x23c], -R185.reuse ;  /* 0x00008f001a1a7a23 */ /* 0x100fe400000108b9 */
[----:B------:R-:W-:Y:S01]  /*9190*/  FFMA.FTZ R27, R27, c[0x0][0x23c], -R185 ;  /* 0x00008f001b1b7a23 */ /* 0x000fe200000108b9 */
[----:B------:R-:W-:Y:S01]  /*91a0*/  MUFU.EX2 R191, R37 ;  /* 0x0000002500bf7308 */ /* 0x000fe20000000800 */
[C---:B------:R-:W-:Y:S02]  /*91b0*/  FMUL.FTZ R108, R134.reuse, R108 ;  /* 0x0000006c866c7220 */ /* 0x040fe40000410000 */
[----:B------:R-:W-:Y:S01]  /*91c0*/  FMUL.FTZ R109, R134, R109 ;  /* 0x0000006d866d7220 */ /* 0x000fe20000410000 */
[----:B---3--:R-:W-:Y:S01]  /*91d0*/  F2FP.PACK_AB R145, R213, R211 ;  /* 0x000000d3d591723e */ /* 0x008fe200000000ff */
[----:B------:R-:W-:Y:S01]  /*91e0*/  FMUL.FTZ R11, R0, R147 ;  /* 0x00000093000b7220 */ /* 0x000fe20000410000 */
[----:B------:R-:W-:Y:S01]  /*91f0*/  F2FP.PACK_AB R147, R212, R210 ;  /* 0x000000d2d493723e */ /* 0x000fe200000000ff */
[C---:B------:R-:W-:Y:S02]  /*9200*/  FMUL.FTZ R110, R132.reuse, R110 ;  /* 0x0000006e846e7220 */ /* 0x040fe40000410000 */
[----:B------:R-:W-:Y:S01]  /*9210*/  FMUL.FTZ R111, R132, R111 ;  /* 0x0000006f846f7220 */ /* 0x000fe20000410000 */
[----:B------:R-:W-:Y:S01]  /*9220*/  MUFU.EX2 R189, R38 ;  /* 0x0000002600bd7308 */ /* 0x000fe20000000800 */
[C---:B------:R-:W-:Y:S02]  /*9230*/  FMUL.FTZ R112, R2.reuse, R112 ;  /* 0x0000007002707220 */ /* 0x040fe40000410000 */
[C---:B------:R-:W-:Y:S04]  /*9240*/  HMMA.16816.F32 R8, R144.reuse, R176, R8 ;  /* 0x000000b09008723c */ /* 0x040fe80000001808 */
[----:B------:R-:W-:Y:S02]  /*9250*/  FMUL.FTZ R113, R2, R113 ;  /* 0x0000007102717220 */ /* 0x000fe40000410000 */
[C---:B------:R-:W-:Y:S01]  /*9260*/  FMUL.FTZ R114, R0.reuse, R114 ;  /* 0x0000007200727220 */ /* 0x040fe20000410000 */
[----:B------:R3:W-:Y:S01]  /*9270*/  MUFU.EX2 R188, R39 ;  /* 0x0000002700bc7308 */ /* 0x0007e20000000800 */
[-C--:B------:R-:W-:Y:S04]  /*9280*/  HMMA.16816.F32 R12, R144, R178.reuse, R12 ;  /* 0x000000b2900c723c */ /* 0x080fe8000000180c */
[----:B------:R-:W-:Y:S02]  /*9290*/  FMUL.FTZ R115, R0, R115 ;  /* 0x0000007300737220 */ /* 0x000fe40000410000 */
[C---:B------:R-:W-:Y:S02]  /*92a0*/  FMUL.FTZ R116, R2.reuse, R116 ;  /* 0x0000007402747220 */ /* 0x040fe40000410000 */
[C---:B------:R-:W-:Y:S01]  /*92b0*/  HMMA.16816.F32 R16, R140.reuse, R178, R16 ;  /* 0x000000b28c10723c */ /* 0x040fe20000001810 */
[----:B------:R-:W-:Y:S03]  /*92c0*/  MUFU.EX2 R192, R48 ;  /* 0x0000003000c07308 */ /* 0x000fe60000000800 */
[----:B------:R-:W-:Y:S02]  /*92d0*/  FMUL.FTZ R117, R2, R117 ;  /* 0x0000007502757220 */ /* 0x000fe40000410000 */
[----:B------:R-:W-:Y:S02]  /*92e0*/  FMUL.FTZ R118, R0, R118 ;  /* 0x0000007600767220 */ /* 0x000fe40000410000 */
[-C--:B------:R-:W-:Y:S03]  /*92f0*/  HMMA.16816.F32 R68, R140, R180.reuse, R68 ;  /* 0x000000b48c44723c */ /* 0x080fe60000001844 */
[----:B------:R-:W-:Y:S01]  /*9300*/  MUFU.EX2 R190, R49 ;  /* 0x0000003100be7308 */ /* 0x000fe20000000800 */
[C---:B------:R-:W-:Y:S02]  /*9310*/  FMUL.FTZ R72, R2.reuse, R72 ;  /* 0x0000004802487220 */ /* 0x040fe40000410000 */
[----:B------:R-:W-:Y:S01]  /*9320*/  FMUL.FTZ R73, R2, R73 ;  /* 0x0000004902497220 */ /* 0x000fe20000410000 */
[----:B---3--:R-:W-:Y:S01]  /*9330*/  LDSM.16.MT88.4 R36, [R222+0xa400] ;  /* 0x00a40000de24783b */ /* 0x008fe20000004200 */
[C---:B------:R-:W-:Y:S04]  /*9340*/  FMUL.FTZ R74, R0.reuse, R74 ;  /* 0x0000004a004a7220 */ /* 0x040fe80000410000 */
[C---:B------:R-:W-:Y:S01]  /*9350*/  FMUL.FTZ R75, R0.reuse, R75 ;  /* 0x0000004b004b7220 */ /* 0x040fe20000410000 */
[----:B------:R-:W-:Y:S01]  /*9360*/  MUFU.EX2 R187, R50 ;  /* 0x0000003200bb7308 */ /* 0x000fe20000000800 */
[----:B------:R-:W-:Y:S02]  /*9370*/  FMUL.FTZ R119, R0, R119 ;  /* 0x0000007700777220 */ /* 0x000fe40000410000 */
[C---:B------:R-:W-:Y:S02]  /*9380*/  FMUL.FTZ R120, R134.reuse, R120 ;  /* 0x0000007886787220 */ /* 0x040fe40000410000 */
[----:B------:R-:W-:Y:S01]  /*9390*/  FMUL.FTZ R121, R134, R121 ;  /* 0x0000007986797220 */ /* 0x000fe20000410000 */
[C---:B------:R-:W-:Y:S04]  /*93a0*/  HMMA.16816.F32 R72, R144.reuse, R180, R72 ;  /* 0x000000b49048723c */ /* 0x040fe80000001848 */
[C---:B------:R-:W-:Y:S01]  /*93b0*/  FMUL.FTZ R76, R2.reuse, R76 ;  /* 0x0000004c024c7220 */ /* 0x040fe20000410000 */
[----:B------:R3:W-:Y:S01]  /*93c0*/  MUFU.EX2 R186, R51 ;  /* 0x0000003300ba7308 */ /* 0x0007e20000000800 */
[----:B------:R-:W-:Y:S02]  /*93d0*/  FMUL.FTZ R77, R2, R77 ;  /* 0x0000004d024d7220 */ /* 0x000fe40000410000 */
[C---:B------:R-:W-:Y:S04]  /*93e0*/  FMUL.FTZ R78, R0.reuse, R78 ;  /* 0x0000004e004e7220 */ /* 0x040fe80000410000 */
[----:B------:R-:W-:Y:S02]  /*93f0*/  FMUL.FTZ R79, R0, R79 ;  /* 0x0000004f004f7220 */ /* 0x000fe40000410000 */
[C---:B------:R-:W-:Y:S01]  /*9400*/  FMUL.FTZ R122, R132.reuse, R122 ;  /* 0x0000007a847a7220 */ /* 0x040fe20000410000 */
[----:B------:R-:W-:Y:S01]  /*9410*/  MUFU.EX2 R181, R42 ;  /* 0x0000002a00b57308 */ /* 0x000fe20000000800 */
[----:B------:R-:W-:Y:S02]  /*9420*/  FMUL.FTZ R123, R132, R123 ;  /* 0x0000007b847b7220 */ /* 0x000fe40000410000 */
[----:B------:R-:W-:Y:S01]  /*9430*/  FMUL.FTZ R124, R2, R124 ;  /* 0x0000007c027c7220 */ /* 0x000fe20000410000 */
[-C--:B------:R-:W-:Y:S03]  /*9440*/  HMMA.16816.F32 R76, R144, R182.reuse, R76 ;  /* 0x000000b6904c723c */ /* 0x080fe6000000184c */
[C---:B------:R-:W-:Y:S02]  /*9450*/  FMUL.FTZ R80, R134.reuse, R80 ;  /* 0x0000005086507220 */ /* 0x040fe40000410000 */
[----:B------:R-:W-:Y:S01]  /*9460*/  FMUL.FTZ R81, R134, R81 ;  /* 0x0000005186517220 */ /* 0x000fe20000410000 */
[----:B------:R-:W-:Y:S01]  /*9470*/  MUFU.EX2 R179, R43 ;  /* 0x0000002b00b37308 */ /* 0x000fe20000000800 */
[C---:B------:R-:W-:Y:S02]  /*9480*/  FMUL.FTZ R82, R132.reuse, R82 ;  /* 0x0000005284527220 */ /* 0x040fe40000410000 */
[----:B------:R-:W-:Y:S01]  /*9490*/  FMUL.FTZ R83, R132, R83 ;  /* 0x0000005384537220 */ /* 0x000fe20000410000 */
[----:B---3--:R-:W-:Y:S02]  /*94a0*/  LDSM.16.MT88.4 R48, [R220+0xb400] ;  /* 0x00b40000dc30783b */ /* 0x008fe40000004200 */
[----:B------:R-:W-:Y:S02]  /*94b0*/  FMUL.FTZ R125, R2, R125 ;  /* 0x0000007d027d7220 */ /* 0x000fe40000410000 */
[C---:B------:R-:W-:Y:S02]  /*94c0*/  FMUL.FTZ R126, R0.reuse, R126 ;  /* 0x0000007e007e7220 */ /* 0x040fe40000410000 */
[C---:B------:R-:W-:Y:S01]  /*94d0*/  HMMA.16816.F32 R80, R140.reuse, R182, R80 ;  /* 0x000000b68c50723c */ /* 0x040fe20000001850 */
[----:B------:R-:W-:Y:S03]  /*94e0*/  MUFU.EX2 R183, R40 ;  /* 0x0000002800b77308 */ /* 0x000fe60000000800 */
[----:B------:R-:W-:Y:S02]  /*94f0*/  FMUL.FTZ R127, R0, R127 ;  /* 0x0000007f007f7220 */ /* 0x000fe40000410000 */
[----:B------:R-:W-:Y:S02]  /*9500*/  FMUL.FTZ R128, R2, R128 ;  /* 0x0000008002807220 */ /* 0x000fe40000410000 */
[-C--:B-1----:R-:W-:Y:S03]  /*9510*/  HMMA.16816.F32 R84, R140, R148.reuse, R84 ;  /* 0x000000948c54723c */ /* 0x082fe60000001854 */
[----:B------:R1:W-:Y:S01]  /*9520*/  MUFU.EX2 R182, R41 ;  /* 0x0000002900b67308 */ /* 0x0003e20000000800 */
[--C-:B------:R-:W-:Y:S02]  /*9530*/  FFMA.FTZ R20, R20, c[0x0][0x23c], -R138.reuse ;  /* 0x00008f0014147a23 */ /* 0x100fe4000001088a */
[--C-:B------:R-:W-:Y:S02]  /*9540*/  FFMA.FTZ R21, R21, c[0x0][0x23c], -R138.reuse ;  /* 0x00008f0015157a23 */ /* 0x100fe4000001088a */
[C---:B------:R-:W-:Y:S04]  /*9550*/  HMMA.16816.F32 R88, R144.reuse, R148, R88 ;  /* 0x000000949058723c */ /* 0x040fe80000001858 */
[--C-:B------:R-:W-:Y:S01]  /*9560*/  FFMA.FTZ R22, R22, c[0x0][0x23c], -R139.reuse ;  /* 0x00008f0016167a23 */ /* 0x100fe2000001088b */
[----:B------:R3:W-:Y:S01]  /*9570*/  MUFU.EX2 R209, R20 ;  /* 0x0000001400d17308 */ /* 0x0007e20000000800 */
[----:B------:R-:W-:Y:S02]  /*9580*/  FFMA.FTZ R23, R23, c[0x0][0x23c], -R139 ;  /* 0x00008f0017177a23 */ /* 0x000fe4000001088b */
[-C--:B------:R-:W-:Y:S04]  /*9590*/  HMMA.16816.F32 R92, R144, R150.reuse, R92 ;  /* 0x00000096905c723c */ /* 0x080fe8000000185c */
[----:B------:R-:W-:Y:S02]  /*95a0*/  FMUL.FTZ R129, R2, R129 ;  /* 0x0000008102817220 */ /* 0x000fe40000410000 */
[C---:B------:R-:W-:Y:S01]  /*95b0*/  FMUL.FTZ R130, R0.reuse, R130 ;  /* 0x0000008200827220 */ /* 0x040fe20000410000 */
[----:B------:R4:W-:Y:S01]  /*95c0*/  MUFU.EX2 R208, R21 ;  /* 0x0000001500d07308 */ /* 0x0009e20000000800 */
[C---:B------:R-:W-:Y:S01]  /*95d0*/  HMMA.16816.F32 R96, R140.reuse, R150, R96 ;  /* 0x000000968c60723c */ /* 0x040fe20000001860 */
[----:B------:R-:W5:Y:S03]  /*95e0*/  LDSM.16.MT88.4 R148, [R220+0xb000] ;  /* 0x00b00000dc94783b */ /* 0x000f660000004200 */
[----:B------:R-:W-:Y:S02]  /*95f0*/  FMUL.FTZ R131, R0, R131 ;  /* 0x0000008300837220 */ /* 0x000fe40000410000 */
[--C-:B------:R-:W-:Y:S02]  /*9600*/  FFMA.FTZ R64, R64, c[0x0][0x23c], -R138.reuse ;  /* 0x00008f0040407a23 */ /* 0x100fe4000001088a */
[-C--:B--2---:R-:W-:Y:S01]  /*9610*/  HMMA.16816.F32 R100, R140, R152.reuse, R100 ;  /* 0x000000988c64723c */ /* 0x084fe20000001864 */
[----:B------:R2:W-:Y:S01]  /*9620*/  MUFU.EX2 R204, R22 ;  /* 0x0000001600cc7308 */ /* 0x0005e20000000800 */
[----:B-1----:R-:W-:Y:S02]  /*9630*/  LDSM.16.MT88.4 R40, [R222+0xb400] ;  /* 0x00b40000de28783b */ /* 0x002fe40000004200 */
[----:B------:R-:W-:Y:S02]  /*9640*/  FFMA.FTZ R138, R65, c[0x0][0x23c], -R138 ;  /* 0x00008f00418a7a23 */ /* 0x000fe4000001088a */
[----:B---3--:R-:W-:Y:S02]  /*9650*/  FMUL.FTZ R20, R2, R160 ;  /* 0x000000a002147220 */ /* 0x008fe40000410000 */
[--C-:B------:R-:W-:Y:S03]  /*9660*/  FFMA.FTZ R28, R28, c[0x0][0x23c], -R184.reuse ;  /* 0x00008f001c1c7a23 */ /* 0x100fe600000108b8 */
[----:B------:R1:W-:Y:S01]  /*9670*/  MUFU.EX2 R205, R23 ;  /* 0x0000001700cd7308 */ /* 0x0003e20000000800 */
[--C-:B------:R-:W-:Y:S02]  /*9680*/  FFMA.FTZ R29, R29, c[0x0][0x23c], -R184.reuse ;  /* 0x00008f001d1d7a23 */ /* 0x100fe400000108b8 */
[--C-:B------:R-:W-:Y:S02]  /*9690*/  FFMA.FTZ R30, R30, c[0x0][0x23c], -R185.reuse ;  /* 0x00008f001e1e7a23 */ /* 0x100fe400000108b9 */
[----:B----4-:R-:W-:Y:S02]  /*96a0*/  FMUL.FTZ R21, R2, R161 ;  /* 0x000000a102157220 */ /* 0x010fe40000410000 */
[----:B------:R-:W-:Y:S02]  /*96b0*/  FFMA.FTZ R31, R31, c[0x0][0x23c], -R185 ;  /* 0x00008f001f1f7a23 */ /* 0x000fe400000108b9 */
[--C-:B------:R-:W-:Y:S01]  /*96c0*/  FFMA.FTZ R66, R66, c[0x0][0x23c], -R139.reuse ;  /* 0x00008f0042427a23 */ /* 0x100fe2000001088b */
[----:B------:R3:W-:Y:S01]  /*96d0*/  MUFU.EX2 R207, R32 ;  /* 0x0000002000cf7308 */ /* 0x0007e20000000800 */
[----:B------:R-:W-:Y:S02]  /*96e0*/  FFMA.FTZ R139, R67, c[0x0][0x23c], -R139 ;  /* 0x00008f00438b7a23 */ /* 0x000fe4000001088b */
[--C-:B------:R-:W-:Y:S02]  /*96f0*/  FFMA.FTZ R56, R56, c[0x0][0x23c], -R184.reuse ;  /* 0x00008f0038387a23 */ /* 0x100fe400000108b8 */
[----:B--2---:R-:W-:Y:S02]  /*9700*/  FMUL.FTZ R22, R0, R162 ;  /* 0x000000a200167220 */ /* 0x004fe40000410000 */
[--C-:B------:R-:W-:Y:S02]  /*9710*/  FFMA.FTZ R57, R57, c[0x0][0x23c], -R184.reuse ;  /* 0x00008f0039397a23 */ /* 0x100fe400000108b8 */
[--C-:B------:R-:W-:Y:S01]  /*9720*/  FFMA.FTZ R58, R58, c[0x0][0x23c], -R185.reuse ;  /* 0x00008f003a3a7a23 */ /* 0x100fe200000108b9 */
[----:B------:R2:W-:Y:S01]  /*9730*/  MUFU.EX2 R206, R33 ;  /* 0x0000002100ce7308 */ /* 0x0005e20000000800 */
[--C-:B------:R-:W-:Y:S02]  /*9740*/  FFMA.FTZ R59, R59, c[0x0][0x23c], -R185.reuse ;  /* 0x00008f003b3b7a23 */ /* 0x100fe400000108b9 */
[--C-:B------:R-:W-:Y:S02]  /*9750*/  FFMA.FTZ R60, R60, c[0x0][0x23c], -R184.reuse ;  /* 0x00008f003c3c7a23 */ /* 0x100fe400000108b8 */
[----:B-1----:R-:W-:Y:S02]  /*9760*/  FMUL.FTZ R23, R0, R163 ;  /* 0x000000a300177220 */ /* 0x002fe40000410000 */
[----:B------:R-:W-:Y:S02]  /*9770*/  FFMA.FTZ R184, R61, c[0x0][0x23c], -R184 ;  /* 0x00008f003db87a23 */ /* 0x000fe400000108b8 */
[--C-:B------:R-:W-:Y:S01]  /*9780*/  FFMA.FTZ R62, R62, c[0x0][0x23c], -R185.reuse ;  /* 0x00008f003e3e7a23 */ /* 0x100fe200000108b9 */
[----:B------:R1:W-:Y:S01]  /*9790*/  MUFU.EX2 R202, R34 ;  /* 0x0000002200ca7308 */ /* 0x0003e20000000800 */
[----:B------:R-:W-:Y:S01]  /*97a0*/  FFMA.FTZ R185, R63, c[0x0][0x23c], -R185 ;  /* 0x00008f003fb97a23 */ /* 0x000fe200000108b9 */
[C---:B------:R-:W-:Y:S04]  /*97b0*/  HMMA.16816.F32 R20, R144.reuse, R152, R20 ;  /* 0x000000989014723c */ /* 0x040fe80000001814 */
[----:B---3--:R-:W-:Y:S02]  /*97c0*/  FMUL.FTZ R32, R134, R164 ;  /* 0x000000a486207220 */ /* 0x008fe40000410000 */
[----:B------:R-:W-:Y:S02]  /*97d0*/  FFMA.FTZ R2, R2, R237, R215 ;  /* 0x000000ed02027223 */ /* 0x000fe400000100d7 */
[-C--:B------:R-:W-:Y:S01]  /*97e0*/  HMMA.16816.F32 R104, R144, R154.reuse, R104 ;  /* 0x0000009a9068723c */ /* 0x080fe20000001868 */
[----:B------:R3:W-:Y:S03]  /*97f0*/  MUFU.EX2 R203, R35 ;  /* 0x0000002300cb7308 */ /* 0x0007e60000000800 */
[----:B--2---:R-:W-:Y:S02]  /*9800*/  FMUL.FTZ R33, R134, R165 ;  /* 0x000000a586217220 */ /* 0x004fe40000410000 */
[----:B------:R-:W-:Y:S02]  /*9810*/  FFMA.FTZ R0, R0, R238, R211 ;  /* 0x000000ee00007223 */ /* 0x000fe400000100d3 */
[----:B------:R-:W-:Y:S03]  /*9820*/  FADD.FTZ R2, R217, R2 ;  /* 0x00000002d9027221 */ /* 0x000fe60000010000 */
[----:B------:R2:W-:Y:S01]  /*9830*/  MUFU.EX2 R200, R24 ;  /* 0x0000001800c87308 */ /* 0x0005e20000000800 */
[----:B------:R-:W-:Y:S02]  /*9840*/  FADD.FTZ R0, R213, R0 ;  /* 0x00000000d5007221 */ /* 0x000fe40000010000 */
[C---:B-1----:R-:W-:Y:S07]  /*9850*/  FMUL.FTZ R34, R132.reuse, R166 ;  /* 0x000000a684227220 */ /* 0x042fee0000410000 */
[----:B------:R1:W4:Y:S01]  /*9860*/  MUFU.EX2 R201, R25 ;  /* 0x0000001900c97308 */ /* 0x0003220000000800 */
[----:B---3--:R-:W-:Y:S02]  /*9870*/  FMUL.FTZ R35, R132, R167 ;  /* 0x000000a784237220 */ /* 0x008fe40000410000 */
[----:B------:R-:W-:Y:S07]  /*9880*/  LDSM.16.MT88.4 R164, [R222+0xac00] ;  /* 0x00ac0000dea4783b */ /* 0x000fee0000004200 */
[----:B------:R-:W-:Y:S01]  /*9890*/  MUFU.EX2 R180, R44 ;  /* 0x0000002c00b47308 */ /* 0x000fe20000000800 */
[C---:B------:R-:W-:Y:S01]  /*98a0*/  HMMA.16816.F32 R32, R140.reuse, R154, R32 ;  /* 0x0000009a8c20723c */ /* 0x040fe20000001820 */
[----:B------:R-:W3:Y:S03]  /*98b0*/  LDSM.16.MT88.4 R152, [R222+0xb000] ;  /* 0x00b00000de98783b */ /* 0x000ee60000004200 */
[C---:B--2---:R-:W-:Y:S04]  /*98c0*/  FMUL.FTZ R24, R134.reuse, R168 ;  /* 0x000000a886187220 */ /* 0x044fe80000410000 */
[-C--:B-----5:R-:W-:Y:S01]  /*98d0*/  HMMA.16816.F32 R108, R140, R148.reuse, R108 ;  /* 0x000000948c6c723c */ /* 0x0a0fe2000000186c */
[----:B------:R2:W-:Y:S03]  /*98e0*/  MUFU.EX2 R199, R26 ;  /* 0x0000001a00c77308 */ /* 0x0005e60000000800 */
[----:B-1----:R-:W-:Y:S04]  /*98f0*/  FMUL.FTZ R25, R134, R169 ;  /* 0x000000a986197220 */ /* 0x002fe80000410000 */
[C---:B------:R-:W-:Y:S03]  /*9900*/  HMMA.16816.F32 R112, R144.reuse, R148, R112 ;  /* 0x000000949070723c */ /* 0x040fe60000001870 */
[----:B------:R1:W5:Y:S05]  /*9910*/  MUFU.EX2 R198, R27 ;  /* 0x0000001b00c67308 */ /* 0x00036a0000000800 */
[-C--:B------:R-:W-:Y:S05]  /*9920*/  HMMA.16816.F32 R116, R144, R150.reuse, R116 ;  /* 0x000000969074723c */ /* 0x080fea0000001874 */
[----:B------:R3:W-:Y:S01]  /*9930*/  MUFU.EX2 R197, R28 ;  /* 0x0000001c00c57308 */ /* 0x0007e20000000800 */
[C---:B--2---:R-:W-:Y:S09]  /*9940*/  FMUL.FTZ R26, R132.reuse, R170 ;  /* 0x000000aa841a7220 */ /* 0x044ff20000410000 */
[----:B------:R2:W2:Y:S01]  /*9950*/  MUFU.EX2 R196, R29 ;  /* 0x0000001d00c47308 */ /* 0x0004a20000000800 */
[----:B-1----:R-:W-:Y:S02]  /*9960*/  FMUL.FTZ R27, R132, R171 ;  /* 0x000000ab841b7220 */ /* 0x002fe40000410000 */
[----:B------:R-:W-:Y:S07]  /*9970*/  LDSM.16.MT88.4 R168, [R220+0xbc00] ;  /* 0x00bc0000dca8783b */ /* 0x000fee0000004200 */
[----:B------:R-:W-:Y:S01]  /*9980*/  MUFU.EX2 R178, R45 ;  /* 0x0000002d00b27308 */ /* 0x000fe20000000800 */
[C---:B------:R-:W-:Y:S01]  /*9990*/  HMMA.16816.F32 R24, R140.reuse, R150, R24 ;  /* 0x000000968c18723c */ /* 0x040fe20000001818 */
[----:B------:R-:W1:Y:S03]  /*99a0*/  LDSM.16.MT88.4 R148, [R220+0x9400] ;  /* 0x00940000dc94783b */ /* 0x000e660000004200 */
[C---:B---3--:R-:W-:Y:S04]  /*99b0*/  FMUL.FTZ R28, R134.reuse, R172 ;  /* 0x000000ac861c7220 */ /* 0x048fe80000410000 */
[-C--:B------:R-:W-:Y:S01]  /*99c0*/  HMMA.16816.F32 R120, R140, R152.reuse, R120 ;  /* 0x000000988c78723c */ /* 0x080fe20000001878 */
[----:B------:R3:W-:Y:S03]  /*99d0*/  MUFU.EX2 R195, R30 ;  /* 0x0000001e00c37308 */ /* 0x0007e60000000800 */
[C---:B--2---:R-:W-:Y:S02]  /*99e0*/  FMUL.FTZ R29, R134.reuse, R173 ;  /* 0x000000ad861d7220 */ /* 0x044fe40000410000 */
[----:B------:R-:W-:Y:S02]  /*99f0*/  FFMA.FTZ R134, R134, R235, R230 ;  /* 0x000000eb86867223 */ /* 0x000fe400000100e6 */
[C---:B------:R-:W-:Y:S03]  /*9a00*/  HMMA.16816.F32 R124, R144.reuse, R152, R124 ;  /* 0x00000098907c723c */ /* 0x040fe6000000187c */
[----:B------:R2:W1:Y:S05]  /*9a10*/  MUFU.EX2 R194, R31 ;  /* 0x0000001f00c27308 */ /* 0x00046a0000000800 */
[-C--:B------:R-:W-:Y:S05]  /*9a20*/  HMMA.16816.F32 R128, R144, R154.reuse, R128 ;  /* 0x0000009a9080723c */ /* 0x080fea0000001880 */
[----:B------:R-:W-:Y:S02]  /*9a30*/  MUFU.EX2 R177, R46 ;  /* 0x0000002e00b17308 */ /* 0x000fe40000000800 */
[----:B----4-:R-:W-:Y:S01]  /*9a40*/  F2FP.PACK_AB R144, R201, R200 ;  /* 0x000000c8c990723e */ /* 0x010fe200000000ff */
[----:B---3--:R-:W-:Y:S01]  /*9a50*/  FMUL.FTZ R30, R132, R174 ;  /* 0x000000ae841e7220 */ /* 0x008fe20000410000 */
[----:B-----5:R-:W-:Y:S03]  /*9a60*/  F2FP.PACK_AB R145, R198, R199 ;  /* 0x000000c7c691723e */ /* 0x020fe600000000ff */
[----:B------:R-:W-:Y:S03]  /*9a70*/  F2FP.PACK_AB R146, R196, R197 ;  /* 0x000000c5c492723e */ /* 0x000fe600000000ff */
[----:B------:R3:W-:Y:S01]  /*9a80*/  MUFU.EX2 R176, R47 ;  /* 0x0000002f00b07308 */ /* 0x0007e20000000800 */
[----:B--2---:R-:W-:Y:S01]  /*9a90*/  FMUL.FTZ R31, R132, R175 ;  /* 0x000000af841f7220 */ /* 0x004fe20000410000 */
[----:B-1----:R-:W-:Y:S08]  /*9aa0*/  F2FP.PACK_AB R147, R194, R195 ;  /* 0x000000c3c293723e */ /* 0x002ff000000000ff */
[----:B------:R-:W-:Y:S01]  /*9ab0*/  MUFU.EX2 R65, R54 ;  /* 0x0000003600417308 */ /* 0x000fe20000000800 */
[----:B------:R-:W-:Y:S01]  /*9ac0*/  HMMA.16816.F32 R28, R140, R154, R28 ;  /* 0x0000009a8c1c723c */ /* 0x000fe2000000181c */
[----:B------:R-:W1:Y:S06]  /*9ad0*/  LDSM.16.MT88.4 R152, [R220+0xa400] ;  /* 0x00a40000dc98783b */ /* 0x000e6c0000004200 */
[----:B------:R-:W-:Y:S02]  /*9ae0*/  F2FP.PACK_AB R140, R208, R209 ;  /* 0x000000d1d08c723e */ /* 0x000fe400000000ff */
[----:B------:R-:W-:Y:S01]  /*9af0*/  F2FP.PACK_AB R142, R206, R207 ;  /* 0x000000cfce8e723e */ /* 0x000fe200000000ff */
[----:B------:R-:W-:Y:S02]  /*9b00*/  MUFU.EX2 R138, R138 ;  /* 0x0000008a008a7308 */ /* 0x000fe40000000800 */
[----:B------:R-:W-:Y:S01]  /*9b10*/  F2FP.PACK_AB R141, R205, R204 ;  /* 0x000000cccd8d723e */ /* 0x000fe200000000ff */
[----:B---3--:R-:W-:Y:S01]  /*9b20*/  LDSM.16.MT88.4 R44, [R220+0xa800] ;  /* 0x00a80000dc2c783b */ /* 0x008fe20000004200 */
[----:B------:R-:W-:Y:S06]  /*9b30*/  F2FP.PACK_AB R143, R203, R202 ;  /* 0x000000cacb8f723e */ /* 0x000fec00000000ff */
[----:B------:R-:W-:Y:S01]  /*9b40*/  MUFU.EX2 R66, R66 ;  /* 0x0000004200427308 */ /* 0x000fe20000000800 */
[-C--:B------:R-:W-:Y:S08]  /*9b50*/  HMMA.16816.F32 R4, R140, R148.reuse, R4 ;  /* 0x000000948c04723c */ /* 0x080ff00000001804 */
[C---:B------:R-:W-:Y:S01]  /*9b60*/  HMMA.16816.F32 R8, R144.reuse, R148, R8 ;  /* 0x000000949008723c */ /* 0x040fe20000001808 */
[----:B------:R-:W2:Y:S07]  /*9b70*/  MUFU.EX2 R139, R139 ;  /* 0x0000008b008b7308 */ /* 0x000eae0000000800 */
[-C--:B------:R-:W-:Y:S03]  /*9b80*/  HMMA.16816.F32 R12, R144, R150.reuse, R12 ;  /* 0x00000096900c723c */ /* 0x080fe6000000180c */
[----:B------:R-:W-:Y:S05]  /*9b90*/  MUFU.EX2 R56, R56 ;  /* 0x0000003800387308 */ /* 0x000fea0000000800 */
[C---:B------:R-:W-:Y:S01]  /*9ba0*/  HMMA.16816.F32 R16, R140.reuse, R150, R16 ;  /* 0x000000968c10723c */ /* 0x040fe20000001810 */
[----:B------:R-:W3:Y:S04]  /*9bb0*/  LDSM.16.MT88.4 R148, [R220+0x9800] ;  /* 0x00980000dc94783b */ /* 0x000ee80000004200 */
[----:B------:R-:W-:Y:S03]  /*9bc0*/  MUFU.EX2 R57, R57 ;  /* 0x0000003900397308 */ /* 0x000fe60000000800 */
[-C--:B------:R-:W-:Y:S04]  /*9bd0*/  HMMA.16816.F32 R68, R140, R156.reuse, R68 ;  /* 0x0000009c8c44723c */ /* 0x080fe80000001844 */
[----:B--2---:R-:W-:Y:S03]  /*9be0*/  F2FP.PACK_AB R175, R139, R66 ;  /* 0x000000428baf723e */ /* 0x004fe600000000ff */
[----:B------:R-:W-:Y:S01]  /*9bf0*/  MUFU.EX2 R58, R58 ;  /* 0x0000003a003a7308 */ /* 0x000fe20000000800 */
[C---:B------:R-:W-:Y:S08]  /*9c00*/  HMMA.16816.F32 R72, R144.reuse, R156, R72 ;  /* 0x0000009c9048723c */ /* 0x040ff00000001848 */
[-C--:B------:R-:W-:Y:S01]  /*9c10*/  HMMA.16816.F32 R76, R144, R158.reuse, R76 ;  /* 0x0000009e904c723c */ /* 0x080fe2000000184c */
[----:B------:R-:W-:Y:S07]  /*9c20*/  MUFU.EX2 R59, R59 ;  /* 0x0000003b003b7308 */ /* 0x000fee0000000800 */
[C---:B------:R-:W-:Y:S01]  /*9c30*/  HMMA.16816.F32 R80, R140.reuse, R158, R80 ;  /* 0x0000009e8c50723c */ /* 0x040fe20000001850 */
[----:B------:R-:W-:Y:S02]  /*9c40*/  LDSM.16.MT88.4 R156, [R220+0x9c00] ;  /* 0x009c0000dc9c783b */ /* 0x000fe40000004200 */
[----:B------:R-:W-:Y:S05]  /*9c50*/  MUFU.EX2 R60, R60 ;  /* 0x0000003c003c7308 */ /* 0x000fea0000000800 */
[-C--:B-1----:R-:W-:Y:S05]  /*9c60*/  HMMA.16816.F32 R84, R140, R152.reuse, R84 ;  /* 0x000000988c54723c */ /* 0x082fea0000001854 */
[----:B------:R-:W-:Y:S03]  /*9c70*/  MUFU.EX2 R184, R184 ;  /* 0x000000b800b87308 */ /* 0x000fe60000000800 */
[C---:B------:R-:W-:Y:S07]  /*9c80*/  HMMA.16816.F32 R88, R144.reuse, R152, R88 ;  /* 0x000000989058723c */ /* 0x040fee0000001858 */
[----:B------:R-:W-:Y:S01]  /*9c90*/  MUFU.EX2 R62, R62 ;  /* 0x0000003e003e7308 */ /* 0x000fe20000000800 */
[-C--:B------:R-:W-:Y:S08]  /*9ca0*/  HMMA.16816.F32 R92, R144, R154.reuse, R92 ;  /* 0x0000009a905c723c */ /* 0x080ff0000000185c */
[C---:B------:R-:W-:Y:S01]  /*9cb0*/  HMMA.16816.F32 R96, R140.reuse, R154, R96 ;  /* 0x0000009a8c60723c */ /* 0x040fe20000001860 */
[----:B------:R-:W1:Y:S01]  /*9cc0*/  LDSM.16.MT88.4 R152, [R222+0x9800] ;  /* 0x00980000de98783b */ /* 0x000e620000004200 */
[----:B------:R-:W-:Y:S06]  /*9cd0*/  MUFU.EX2 R185, R185 ;  /* 0x000000b900b97308 */ /* 0x000fec0000000800 */
[-C--:B------:R-:W-:Y:S08]  /*9ce0*/  HMMA.16816.F32 R100, R140, R36.reuse, R100 ;  /* 0x000000248c64723c */ /* 0x080ff00000001864 */
[C---:B------:R-:W-:Y:S07]  /*9cf0*/  HMMA.16816.F32 R20, R144.reuse, R36, R20 ;  /* 0x000000249014723c */ /* 0x040fee0000001814 */
[----:B------:R-:W-:Y:S01]  /*9d00*/  F2FP.PACK_AB R36, R191, R193 ;  /* 0x000000c1bf24723e */ /* 0x000fe200000000ff */
[-C--:B------:R-:W-:Y:S04]  /*9d10*/  HMMA.16816.F32 R104, R144, R38.reuse, R104 ;  /* 0x000000269068723c */ /* 0x080fe80000001868 */
[----:B------:R-:W-:Y:S04]  /*9d20*/  F2FP.PACK_AB R37, R188, R189 ;  /* 0x000000bdbc25723e */ /* 0x000fe800000000ff */
[C---:B------:R-:W-:Y:S07]  /*9d30*/  HMMA.16816.F32 R32, R140.reuse, R38, R32 ;  /* 0x000000268c20723c */ /* 0x040fee0000001820 */
[----:B------:R-:W-:Y:S01]  /*9d40*/  F2FP.PACK_AB R38, R190, R192 ;  /* 0x000000c0be26723e */ /* 0x000fe200000000ff */
[-C--:B------:R-:W-:Y:S04]  /*9d50*/  HMMA.16816.F32 R108, R140, R48.reuse, R108 ;  /* 0x000000308c6c723c */ /* 0x080fe8000000186c */
[----:B------:R-:W-:Y:S04]  /*9d60*/  F2FP.PACK_AB R39, R186, R187 ;  /* 0x000000bbba27723e */ /* 0x000fe800000000ff */
[C---:B------:R-:W-:Y:S08]  /*9d70*/  HMMA.16816.F32 R112, R144.reuse, R48, R112 ;  /* 0x000000309070723c */ /* 0x040ff00000001870 */
[-C--:B------:R-:W-:Y:S08]  /*9d80*/  HMMA.16816.F32 R116, R144, R50.reuse, R116 ;  /* 0x000000329074723c */ /* 0x080ff00000001874 */
[C---:B------:R-:W-:Y:S01]  /*9d90*/  HMMA.16816.F32 R24, R140.reuse, R50, R24 ;  /* 0x000000328c18723c */ /* 0x040fe20000001818 */
[----:B------:R-:W2:Y:S07]  /*9da0*/  LDSM.16.MT88.4 R48, [R222+0xa800] ;  /* 0x00a80000de30783b */ /* 0x000eae0000004200 */
[-C--:B------:R-:W-:Y:S08]  /*9db0*/  HMMA.16816.F32 R120, R140, R40.reuse, R120 ;  /* 0x000000288c78723c */ /* 0x080ff00000001878 */
[C---:B------:R-:W-:Y:S07]  /*9dc0*/  HMMA.16816.F32 R124, R144.reuse, R40, R124 ;  /* 0x00000028907c723c */ /* 0x040fee000000187c */
[----:B------:R-:W-:Y:S01]  /*9dd0*/  F2FP.PACK_AB R40, R182, R183 ;  /* 0x000000b7b628723e */ /* 0x000fe200000000ff */
[-C--:B------:R-:W-:Y:S04]  /*9de0*/  HMMA.16816.F32 R128, R144, R42.reuse, R128 ;  /* 0x0000002a9080723c */ /* 0x080fe80000001880 */
[----:B------:R-:W-:Y:S04]  /*9df0*/  F2FP.PACK_AB R41, R179, R181 ;  /* 0x000000b5b329723e */ /* 0x000fe800000000ff */
[----:B------:R-:W-:Y:S01]  /*9e00*/  HMMA.16816.F32 R28, R140, R42, R28 ;  /* 0x0000002a8c1c723c */ /* 0x000fe2000000181c */
[----:B------:R-:W-:Y:S06]  /*9e10*/  MUFU.EX2 R142, R52 ;  /* 0x00000034008e7308 */ /* 0x000fec0000000800 */
[----:B------:R-:W-:Y:S01]  /*9e20*/  F2FP.PACK_AB R42, R178, R180 ;  /* 0x000000b4b22a723e */ /* 0x000fe200000000ff */
[-C--:B---3--:R-:W-:Y:S03]  /*9e30*/  HMMA.16816.F32 R4, R36, R148.reuse, R4 ;  /* 0x000000942404723c */ /* 0x088fe60000001804 */
[----:B------:R-:W3:Y:S02]  /*9e40*/  MUFU.EX2 R140, R53 ;  /* 0x00000035008c7308 */ /* 0x000ee40000000800 */
[----:B------:R-:W-:Y:S07]  /*9e50*/  F2FP.PACK_AB R43, R176, R177 ;  /* 0x000000b1b02b723e */ /* 0x000fee00000000ff */
[C---:B------:R-:W-:Y:S01]  /*9e60*/  HMMA.16816.F32 R8, R40.reuse, R148, R8 ;  /* 0x000000942808723c */ /* 0x040fe20000001808 */
[----:B------:R-:W4:Y:S07]  /*9e70*/  MUFU.EX2 R141, R64 ;  /* 0x00000040008d7308 */ /* 0x000f2e0000000800 */
[-C--:B------:R-:W-:Y:S03]  /*9e80*/  HMMA.16816.F32 R12, R40, R150.reuse, R12 ;  /* 0x00000096280c723c */ /* 0x080fe6000000180c */
[----:B------:R5:W2:Y:S01]  /*9e90*/  MUFU.EX2 R64, R55 ;  /* 0x0000003700407308 */ /* 0x000aa20000000800 */
[----:B---3--:R-:W-:Y:S04]  /*9ea0*/  F2FP.PACK_AB R172, R140, R142 ;  /* 0x0000008e8cac723e */ /* 0x008fe800000000ff */
[C---:B------:R-:W-:Y:S08]  /*9eb0*/  HMMA.16816.F32 R16, R36.reuse, R150, R16 ;  /* 0x000000962410723c */ /* 0x040ff00000001810 */
[-C--:B-1----:R-:W-:Y:S04]  /*9ec0*/  HMMA.16816.F32 R68, R36, R152.reuse, R68 ;  /* 0x000000982444723c */ /* 0x082fe80000001844 */
[----:B----4-:R-:W-:Y:S04]  /*9ed0*/  F2FP.PACK_AB R174, R138, R141 ;  /* 0x0000008d8aae723e */ /* 0x010fe800000000ff */
[C---:B------:R-:W-:Y:S01]  /*9ee0*/  HMMA.16816.F32 R72, R40.reuse, R152, R72 ;  /* 0x000000982848723c */ /* 0x040fe20000001848 */
[----:B-----5:R-:W1:Y:S03]  /*9ef0*/  LDSM.16.MT88.4 R52, [R220+0xb800] ;  /* 0x00b80000dc34783b */ /* 0x020e660000004200 */
[----:B--2---:R-:W-:Y:S04]  /*9f00*/  F2FP.PACK_AB R173, R64, R65 ;  /* 0x0000004140ad723e */ /* 0x004fe800000000ff */
[-C--:B------:R-:W-:Y:S08]  /*9f10*/  HMMA.16816.F32 R76, R40, R154.reuse, R76 ;  /* 0x0000009a284c723c */ /* 0x080ff0000000184c */
[C---:B------:R-:W-:Y:S08]  /*9f20*/  HMMA.16816.F32 R80, R36.reuse, R154, R80 ;  /* 0x0000009a2450723c */ /* 0x040ff00000001850 */
[-C--:B------:R-:W-:Y:S08]  /*9f30*/  HMMA.16816.F32 R84, R36, R44.reuse, R84 ;  /* 0x0000002c2454723c */ /* 0x080ff00000001854 */
[C---:B------:R-:W-:Y:S08]  /*9f40*/  HMMA.16816.F32 R88, R40.reuse, R44, R88 ;  /* 0x0000002c2858723c */ /* 0x040ff00000001858 */
[-C--:B------:R-:W-:Y:S08]  /*9f50*/  HMMA.16816.F32 R92, R40, R46.reuse, R92 ;  /* 0x0000002e285c723c */ /* 0x080ff0000000185c */
[C---:B------:R-:W-:Y:S01]  /*9f60*/  HMMA.16816.F32 R96, R36.reuse, R46, R96 ;  /* 0x0000002e2460723c */ /* 0x040fe20000001860 */
[----:B------:R-:W2:Y:S07]  /*9f70*/  LDSM.16.MT88.4 R44, [R222+0xb800] ;  /* 0x00b80000de2c783b */ /* 0x000eae0000004200 */
[-C--:B------:R-:W-:Y:S08]  /*9f80*/  HMMA.16816.F32 R100, R36, R48.reuse, R100 ;  /* 0x000000302464723c */ /* 0x080ff00000001864 */
[C---:B------:R-:W-:Y:S08]  /*9f90*/  HMMA.16816.F32 R20, R40.reuse, R48, R20 ;  /* 0x000000302814723c */ /* 0x040ff00000001814 */
[-C--:B------:R-:W-:Y:S08]  /*9fa0*/  HMMA.16816.F32 R104, R40, R50.reuse, R104 ;  /* 0x000000322868723c */ /* 0x080ff00000001868 */
[C---:B------:R-:W-:Y:S01]  /*9fb0*/  HMMA.16816.F32 R32, R36.reuse, R50, R32 ;  /* 0x000000322420723c */ /* 0x040fe20000001820 */
[----:B------:R-:W3:Y:S07]  /*9fc0*/  LDSM.16.MT88.4 R48, [R222+0x9c00] ;  /* 0x009c0000de30783b */ /* 0x000eee0000004200 */
[-C--:B-1----:R-:W-:Y:S08]  /*9fd0*/  HMMA.16816.F32 R108, R36, R52.reuse, R108 ;  /* 0x00000034246c723c */ /* 0x082ff0000000186c */
[C---:B------:R-:W-:Y:S08]  /*9fe0*/  HMMA.16816.F32 R112, R40.reuse, R52, R112 ;  /* 0x000000342870723c */ /* 0x040ff00000001870 */
[-C--:B------:R-:W-:Y:S08]  /*9ff0*/  HMMA.16816.F32 R116, R40, R54.reuse, R116 ;  /* 0x000000362874723c */ /* 0x080ff00000001874 */
[C---:B------:R-:W-:Y:S01]  /*a000*/  HMMA.16816.F32 R24, R36.reuse, R54, R24 ;  /* 0x000000362418723c */ /* 0x040fe20000001818 */
[----:B------:R-:W1:Y:S07]  /*a010*/  LDSM.16.MT88.4 R52, [R220+0xac00] ;  /* 0x00ac0000dc34783b */ /* 0x000e6e0000004200 */
[-C--:B--2---:R-:W-:Y:S08]  /*a020*/  HMMA.16816.F32 R120, R36, R44.reuse, R120 ;  /* 0x0000002c2478723c */ /* 0x084ff00000001878 */
[C---:B------:R-:W-:Y:S08]  /*a030*/  HMMA.16816.F32 R124, R40.reuse, R44, R124 ;  /* 0x0000002c287c723c */ /* 0x040ff0000000187c */
[-C--:B------:R-:W-:Y:S08]  /*a040*/  HMMA.16816.F32 R128, R40, R46.reuse, R128 ;  /* 0x0000002e2880723c */ /* 0x080ff00000001880 */
[----:B------:R-:W-:Y:S07]  /*a050*/  HMMA.16816.F32 R28, R36, R46, R28 ;  /* 0x0000002e241c723c */ /* 0x000fee000000181c */
[----:B------:R-:W-:Y:S01]  /*a060*/  F2FP.PACK_AB R36, R57, R56 ;  /* 0x000000383924723e */ /* 0x000fe200000000ff */
[-C--:B------:R-:W-:Y:S01]  /*a070*/  HMMA.16816.F32 R148, R172, R156.reuse, R4 ;  /* 0x0000009cac94723c */ /* 0x080fe20000001804 */
[----:B------:R-:W2:Y:S04]  /*a080*/  LDSM.16.MT88.4 R4, [R222+0xbc00] ;  /* 0x00bc0000de04783b */ /* 0x000ea80000004200 */
[----:B------:R-:W-:Y:S02]  /*a090*/  F2FP.PACK_AB R37, R59, R58 ;  /* 0x0000003a3b25723e */ /* 0x000fe400000000ff */
[----:B------:R-:W-:Y:S02]  /*a0a0*/  F2FP.PACK_AB R38, R184, R60 ;  /* 0x0000003cb826723e */ /* 0x000fe400000000ff */
[----:B------:R-:W-:Y:S07]  /*a0b0*/  F2FP.PACK_AB R39, R185, R62 ;  /* 0x0000003eb927723e */ /* 0x000fee00000000ff */
[C---:B------:R-:W-:Y:S07]  /*a0c0*/  HMMA.16816.F32 R144, R36.reuse, R156, R8 ;  /* 0x0000009c2490723c */ /* 0x040fee0000001808 */
[----:B------:R-:W-:Y:S01]  /*a0d0*/  FFMA.FTZ R8, R132, R236, R218 ;  /* 0x000000ec84087223 */ /* 0x000fe200000100da */
[-C--:B------:R-:W-:Y:S04]  /*a0e0*/  HMMA.16816.F32 R152, R36, R158.reuse, R12 ;  /* 0x0000009e2498723c */ /* 0x080fe8000000180c */
[----:B------:R-:W-:Y:S01]  /*a0f0*/  FADD.FTZ R8, R219, R8 ;  /* 0x00000008db087221 */ /* 0x000fe20000010000 */
[----:B------:R-:W-:Y:S01]  /*a100*/  MOV R132, R137 ;  /* 0x0000008900847202 */ /* 0x000fe20000000f00 */
[----:B------:R-:W-:Y:S02]  /*a110*/  FADD.FTZ R10, R214, R2 ;  /* 0x00000002d60a7221 */ /* 0x000fe40000010000 */
[C---:B------:R-:W-:Y:S04]  /*a120*/  HMMA.16816.F32 R156, R172.reuse, R158, R16 ;  /* 0x0000009eac9c723c */ /* 0x040fe80000001810 */
[----:B------:R-:W-:Y:S02]  /*a130*/  FADD.FTZ R12, R231, R134 ;  /* 0x00000086e70c7221 */ /* 0x000fe40000010000 */
[----:B------:R-:W-:Y:S02]  /*a140*/  FADD.FTZ R11, R228, R8 ;  /* 0x00000008e40b7221 */ /* 0x000fe40000010000 */
[-C--:B---3--:R-:W-:Y:S04]  /*a150*/  HMMA.16816.F32 R68, R172, R48.reuse, R68 ;  /* 0x00000030ac44723c */ /* 0x088fe80000001844 */
        /* <DEDUP_REMOVED lines=11> */
[-C--:B-1----:R-:W-:Y:S04]  /*a210*/  HMMA.16816.F32 R84, R172, R52.reuse, R84 ;  /* 0x00000034ac54723c */ /* 0x082fe80000001854 */
        /* <DEDUP_REMOVED lines=29> */
[----:B------:R-:W-:Y:S01]  /*a3f0*/  FADD.FTZ R9, R182, R2 ;  /* 0x00000002b6097221 */ /* 0x000fe20000010000 */
[-C--:B------:R-:W-:Y:S03]  /*a400*/  HMMA.16816.F32 R116, R36, R170.reuse, R116 ;  /* 0x000000aa2474723c */ /* 0x080fe60000001874 */
[----:B------:R-:W-:Y:S02]  /*a410*/  FADD.FTZ R8, R179, R0 ;  /* 0x00000000b3087221 */ /* 0x000fe40000010000 */
[----:B------:R-:W-:Y:S02]  /*a420*/  FADD.FTZ R2, R187, R10 ;  /* 0x0000000abb027221 */ /* 0x000fe40000010000 */
[----:B------:R-:W-:Y:S01]  /*a430*/  FADD.FTZ R0, R180, R9 ;  /* 0x00000009b4007221 */ /* 0x000fe20000010000 */
[C---:B------:R-:W-:Y:S04]  /*a440*/  HMMA.16816.F32 R168, R172.reuse, R170, R24 ;  /* 0x000000aaaca8723c */ /* 0x040fe80000001818 */
[----:B------:R-:W-:Y:S04]  /*a450*/  FADD.FTZ R2, R186, R2 ;  /* 0x00000002ba027221 */ /* 0x000fe80000010000 */
[----:B------:R-:W-:Y:S01]  /*a460*/  FADD.FTZ R2, R65, R2 ;  /* 0x0000000241027221 */ /* 0x000fe20000010000 */
[-C--:B--2---:R-:W-:Y:S08]  /*a470*/  HMMA.16816.F32 R120, R172, R4.reuse, R120 ;  /* 0x00000004ac78723c */ /* 0x084ff00000001878 */
        /* <DEDUP_REMOVED lines=11> */
[----:B------:R-:W-:Y:S01]  /*a530*/  FADD.FTZ R8, R140, R4 ;  /* 0x000000048c087221 */ /* 0x000fe20000010000 */
[----:B------:R-:W-:Y:S01]  /*a540*/  MOV R140, R3 ;  /* 0x00000003008c7202 */ /* 0x000fe20000000f00 */
[----:B------:R-:W-:Y:S02]  /*a550*/  FADD.FTZ R4, R64, R2 ;  /* 0x0000000240047221 */ /* 0x000fe40000010000 */
[----:B------:R-:W-:Y:S02]  /*a560*/  FADD.FTZ R2, R57, R5 ;  /* 0x0000000539027221 */ /* 0x000fe40000010000 */
[----:B------:R-:W-:Y:S02]  /*a570*/  FADD.FTZ R0, R59, R0 ;  /* 0x000000003b007221 */ /* 0x000fe40000010000 */
[----:B------:R-:W-:Y:S02]  /*a580*/  FADD.FTZ R5, R141, R8 ;  /* 0x000000088d057221 */ /* 0x000fe40000010000 */
[----:B------:R-:W-:Y:S02]  /*a590*/  FADD.FTZ R6, R66, R4 ;  /* 0x0000000442067221 */ /* 0x000fe40000010000 */
[----:B------:R-:W-:Y:S02]  /*a5a0*/  FADD.FTZ R4, R60, R2 ;  /* 0x000000023c047221 */ /* 0x000fe40000010000 */
[----:B------:R-:W-:Y:S01]  /*a5b0*/  FADD.FTZ R2, R62, R0 ;  /* 0x000000003e027221 */ /* 0x000fe20000010000 */
[----:B------:R-:W-:Y:S01]  /*a5c0*/  IADD3 R0, R227, -0x1, RZ ;  /* 0xffffffffe3007810 */ /* 0x000fe20007ffe0ff */
[----:B------:R-:W-:Y:S01]  /*a5d0*/  FADD.FTZ R235, R138, R5 ;  /* 0x000000058aeb7221 */ /* 0x000fe20000010000 */
[----:B------:R-:W-:Y:S01]  /*a5e0*/  MOV R138, R136 ;  /* 0x00000088008a7202 */ /* 0x000fe20000000f00 */
[----:B------:R-:W-:Y:S01]  /*a5f0*/  FADD.FTZ R236, R139, R6 ;  /* 0x000000068bec7221 */ /* 0x000fe20000010000 */
[----:B------:R-:W-:Y:S01]  /*a600*/  MOV R227, R0 ;  /* 0x0000000000e37202 */ /* 0x000fe20000000f00 */
[----:B------:R-:W-:Y:S01]  /*a610*/  FADD.FTZ R237, R184, R4 ;  /* 0x00000004b8ed7221 */ /* 0x000fe20000010000 */
[----:B------:R-:W-:Y:S01]  /*a620*/  MOV R139, R135 ;  /* 0x00000087008b7202 */ /* 0x000fe20000000f00 */
[----:B------:R-:W-:Y:S01]  /*a630*/  FADD.FTZ R238, R185, R2 ;  /* 0x00000002b9ee7221 */ /* 0x000fe20000010000 */
[----:B------:R-:W-:-:S05]  /*a640*/  @P5 BRA `(.L_x_105) ;  /* 0xffffc49000005947 */ /* 0x000fca000383ffff */
.L_x_104:
[----:B------:R1:W5:Y:S01]  /*a650*/  LDL R141, [R1+0x8] ;  /* 0x00000800018d7983 */ /* 0x0003620000100800 */
[----:B------:R-:W-:Y:S01]  /*a660*/  ISETP.NE.AND P0, PT, R252, -0x1, PT ;  /* 0xfffffffffc00780c */ /* 0x000fe20003f05270 */
[----:B------:R-:W-:Y:S02]  /*a670*/  BSSY B0, `(.L_x_108) ;  /* 0x0000167000007945 */ /* 0x000fe40003800000 */
[----:B------:R-:W2:Y:S04]  /*a680*/  SHFL.BFLY PT, R2, R235, 0x2, 0x1f ;  /* 0x0c401f00eb027f89 */ /* 0x000ea800000e0000 */
[----:B------:R-:W3:Y:S04]  /*a690*/  SHFL.BFLY PT, R0, R236, 0x2, 0x1f ;  /* 0x0c401f00ec007f89 */ /* 0x000ee800000e0000 */
[----:B------:R-:W-:Y:S04]  /*a6a0*/  SHFL.BFLY PT, R5, R238, 0x2, 0x1f ;  /* 0x0c401f00ee057f89 */ /* 0x000fe800000e0000 */
[----:B------:R-:W4:Y:S04]  /*a6b0*/  SHFL.BFLY PT, R6, R237, 0x2, 0x1f ;  /* 0x0c401f00ed067f89 */ /* 0x000f2800000e0000 */
[----:B------:R-:W1:Y:S01]  /*a6c0*/  S2R R139, SR_TID.X ;  /* 0x00000000008b7919 */ /* 0x000e620000002100 */
[----:B--2---:R-:W-:-:S02]  /*a6d0*/  FADD.FTZ R2, R2, R235 ;  /* 0x000000eb02027221 */ /* 0x004fc40000010000 */
[----:B---3--:R-:W-:-:S03]  /*a6e0*/  FADD.FTZ R0, R0, R236 ;  /* 0x000000ec00007221 */ /* 0x008fc60000010000 */
[----:B------:R-:W2:Y:S04]  /*a6f0*/  SHFL.BFLY PT, R4, R2, 0x1, 0x1f ;  /* 0x0c201f0002047f89 */ /* 0x000ea800000e0000 */
[----:B------:R-:W3:Y:S01]  /*a700*/  SHFL.BFLY PT, R9, R0, 0x1, 0x1f ;  /* 0x0c201f0000097f89 */ /* 0x000ee200000e0000 */
[----:B----4-:R-:W-:Y:S01]  /*a710*/  FADD.FTZ R6, R6, R237 ;  /* 0x000000ed06067221 */ /* 0x010fe20000010000 */
[----:B-1----:R-:W-:-:S04]  /*a720*/  SHF.R.S32.HI R53, RZ, 0x1f, R139 ;  /* 0x0000001fff357819 */ /* 0x002fc8000001148b */
[----:B------:R-:W1:Y:S01]  /*a730*/  SHFL.BFLY PT, R8, R6, 0x1, 0x1f ;  /* 0x0c201f0006087f89 */ /* 0x000e6200000e0000 */
[CC--:B------:R-:W-:Y:S02]  /*a740*/  LEA.HI R52, R53.reuse, R139.reuse, RZ, 0x2 ;  /* 0x0000008b35347211 */ /* 0x0c0fe400078f10ff */
[----:B------:R-:W-:-:S04]  /*a750*/  LEA.HI R53, R53, R139, RZ, 0x5 ;  /* 0x0000008b35357211 */ /* 0x000fc800078f28ff */
[----:B------:R-:W-:Y:S01]  /*a760*/  SHF.R.S32.HI R10, RZ, 0x5, R53 ;  /* 0x00000005ff0a7819 */ /* 0x000fe20000011435 */
[----:B--2---:R-:W-:Y:S02]  /*a770*/  FADD.FTZ R50, R2, R4 ;  /* 0x0000000402327221 */ /* 0x004fe40000010000 */
[----:B------:R-:W-:Y:S02]  /*a780*/  FADD.FTZ R2, R5, R238 ;  /* 0x000000ee05027221 */ /* 0x000fe40000010000 */
[----:B---3--:R-:W-:Y:S01]  /*a790*/  FADD.FTZ R49, R0, R9 ;  /* 0x0000000900317221 */ /* 0x008fe20000010000 */
[----:B------:R-:W-:Y:S01]  /*a7a0*/  FSETP.NE.FTZ.AND P6, PT, R50, RZ, PT ;  /* 0x000000ff3200720b */ /* 0x000fe20003fd5000 */
[----:B------:R-:W-:Y:S01]  /*a7b0*/  @P0 IMAD.WIDE.U32 R4, R252, c[0x0][0x1e8], RZ ;  /* 0x00007a00fc040a25 */ /* 0x000fe200078e00ff */
[----:B------:R-:W2:Y:S01]  /*a7c0*/  SHFL.BFLY PT, R7, R2, 0x1, 0x1f ;  /* 0x0c201f0002077f89 */ /* 0x000ea200000e0000 */
[----:B------:R-:W-:Y:S02]  /*a7d0*/  MOV R0, 0x3f800000 ;  /* 0x3f80000000007802 */ /* 0x000fe40000000f00 */
[----:B------:R-:W-:Y:S01]  /*a7e0*/  LOP3.LUT R9, R52, 0xfffffffc, RZ, 0xc0, !PT ;  /* 0xfffffffc34097812 */ /* 0x000fe200078ec0ff */
[----:B------:R-:W-:Y:S01]  /*a7f0*/  @P0 IMAD R138, R252, c[0x0][0x1ec], R5 ;  /* 0x00007b00fc8a0a24 */ /* 0x000fe200078e0205 */
[----:B------:R-:W-:Y:S01]  /*a800*/  FSETP.NE.FTZ.AND P5, PT, R49, RZ, PT ;  /* 0x000000ff3100720b */ /* 0x000fe20003fb5000 */
[----:B-1----:R-:W-:Y:S01]  /*a810*/  FADD.FTZ R132, R6, R8 ;  /* 0x0000000806847221 */ /* 0x002fe20000010000 */
[----:B------:R-:W-:-:S02]  /*a820*/  IADD3 R5, -R9, R139, RZ ;  /* 0x0000008b09057210 */ /* 0x000fc40007ffe1ff */
[----:B------:R-:W-:Y:S02]  /*a830*/  @P0 MOV R134, R4 ;  /* 0x0000000400860202 */ /* 0x000fe40000000f00 */
[----:B------:R-:W1:Y:S01]  /*a840*/  @P6 MUFU.RCP R0, R50 ;  /* 0x0000003200006308 */ /* 0x000e620000001000 */
[----:B------:R-:W-:Y:S02]  /*a850*/  FSETP.NE.FTZ.AND P4, PT, R132, RZ, PT ;  /* 0x000000ff8400720b */ /* 0x000fe40003f95000 */
[----:B------:R-:W-:Y:S02]  /*a860*/  LEA R51, R10, R5, 0x8 ;  /* 0x000000050a337211 */ /* 0x000fe400078e40ff */
[----:B------:R-:W-:-:S06]  /*a870*/  MOV R4, 0x3f800000 ;  /* 0x3f80000000047802 */ /* 0x000fcc0000000f00 */
[----:B------:R-:W-:Y:S01]  /*a880*/  @P5 MUFU.RCP R4, R49 ;  /* 0x0000003100045308 */ /* 0x000fe20000001000 */
[----:B--2---:R-:W-:Y:S01]  /*a890*/  FADD.FTZ R133, R2, R7 ;  /* 0x0000000702857221 */ /* 0x004fe20000010000 */
[----:B------:R-:W-:Y:S01]  /*a8a0*/  MOV R2, 0x3f800000 ;  /* 0x3f80000000027802 */ /* 0x000fe20000000f00 */
[----:B-1----:R-:W-:-:S03]  /*a8b0*/  FMUL.FTZ R148, R0, R148 ;  /* 0x0000009400947220 */ /* 0x002fc60000410000 */
[----:B------:R-:W-:Y:S01]  /*a8c0*/  FSETP.NE.FTZ.AND P3, PT, R133, RZ, PT ;  /* 0x000000ff8500720b */ /* 0x000fe20003f75000 */
[C---:B------:R-:W-:Y:S01]  /*a8d0*/  FMUL.FTZ R47, R0.reuse, R149 ;  /* 0x00000095002f7220 */ /* 0x040fe20000410000 */
[----:B------:R-:W1:Y:S01]  /*a8e0*/  @P4 MUFU.RCP R2, R132 ;  /* 0x0000008400024308 */ /* 0x000e620000001000 */
        /* <DEDUP_REMOVED lines=9> */
[C---:B------:R-:W-:Y:S01]  /*a980*/  FMUL.FTZ R84, R0.reuse, R84 ;  /* 0x0000005400547220 */ /* 0x040fe20000410000 */
[----:B------:R-:W2:Y:S01]  /*a990*/  S2R R68, SR_CTAID.Y ;  /* 0x0000000000447919 */ /* 0x000ea20000002600 */
        /* <DEDUP_REMOVED lines=22> */
[----:B------:R-:W-:Y:S01]  /*ab00*/  MOV R0, 0x3f800000 ;  /* 0x3f80000000007802 */ /* 0x000fe20000000f00 */
[C---:B-1----:R-:W-:Y:S01]  /*ab10*/  FMUL.FTZ R144, R2.reuse, R144 ;  /* 0x0000009002907220 */ /* 0x042fe20000410000 */
        /* <DEDUP_REMOVED lines=82> */
[----:B------:R-:W-:Y:S01]  /*b040*/  FMUL.FTZ R70, R4, R70 ;  /* 0x0000004604467220 */ /* 0x000fe20000410000 */
[----:B------:R-:W-:Y:S01]  /*b050*/  F2FP.PACK_AB R46, R46, R150 ;  /* 0x000000962e2e723e */ /* 0x000fe200000000ff */
[----:B------:R-:W-:Y:S01]  /*b060*/  FMUL.FTZ R42, R4, R71 ;  /* 0x00000047042a7220 */ /* 0x000fe20000410000 */
[----:B------:R-:W-:Y:S01]  /*b070*/  IADD3 R2, R0, -R2, RZ ;  /* 0x8000000200027210 */ /* 0x000fe20007ffe0ff */
[----:B------:R-:W-:Y:S01]  /*b080*/  FMUL.FTZ R82, R4, R82 ;  /* 0x0000005204527220 */ /* 0x000fe20000410000 */
[----:B------:R-:W-:Y:S01]  /*b090*/  F2FP.PACK_AB R44, R44, R158 ;  /* 0x0000009e2c2c723e */ /* 0x000fe200000000ff */
[----:B------:R-:W-:Y:S01]  /*b0a0*/  FMUL.FTZ R38, R4, R83 ;  /* 0x0000005304267220 */ /* 0x000fe20000410000 */
[----:B------:R-:W-:Y:S01]  /*b0b0*/  LEA.HI R0, R2, R2, RZ, 0x1 ;  /* 0x0000000202007211 */ /* 0x000fe200078f08ff */
[----:B------:R-:W-:Y:S01]  /*b0c0*/  FMUL.FTZ R86, R4, R86 ;  /* 0x0000005604567220 */ /* 0x000fe20000410000 */
[----:B------:R-:W-:Y:S01]  /*b0d0*/  F2FP.PACK_AB R42, R42, R70 ;  /* 0x000000462a2a723e */ /* 0x000fe200000000ff */
[C---:B------:R-:W-:Y:S01]  /*b0e0*/  FMUL.FTZ R35, R4.reuse, R87 ;  /* 0x0000005704237220 */ /* 0x040fe20000410000 */
[----:B------:R-:W-:Y:S01]  /*b0f0*/  SHF.R.S32.HI R5, RZ, 0x1, R0 ;  /* 0x00000001ff057819 */ /* 0x000fe20000011400 */
[----:B------:R-:W-:Y:S01]  /*b100*/  FMUL.FTZ R98, R4, R98 ;  /* 0x0000006204627220 */ /* 0x000fe20000410000 */
[----:B------:R-:W-:Y:S01]  /*b110*/  LOP3.LUT R0, R0, 0x3fffffe, RZ, 0xc0, !PT ;  /* 0x03fffffe00007812 */ /* 0x000fe200078ec0ff */
[----:B------:R-:W-:Y:S01]  /*b120*/  FMUL.FTZ R32, R4, R99 ;  /* 0x0000006304207220 */ /* 0x000fe20000410000 */
[----:B------:R-:W-:Y:S01]  /*b130*/  F2FP.PACK_AB R38, R38, R82 ;  /* 0x000000522626723e */ /* 0x000fe200000000ff */
[----:B------:R-:W-:Y:S01]  /*b140*/  FMUL.FTZ R102, R4, R102 ;  /* 0x0000006604667220 */ /* 0x000fe20000410000 */
[----:B------:R-:W-:Y:S01]  /*b150*/  IADD3 R0, R2, -R0, RZ ;  /* 0x8000000002007210 */ /* 0x000fe20007ffe0ff */
[C---:B------:R-:W-:Y:S01]  /*b160*/  FMUL.FTZ R28, R4.reuse, R103 ;  /* 0x00000067041c7220 */ /* 0x040fe20000410000 */
[----:B------:R-:W-:Y:S01]  /*b170*/  F2FP.PACK_AB R35, R35, R86 ;  /* 0x000000562323723e */ /* 0x000fe200000000ff */
[----:B------:R-:W-:Y:S01]  /*b180*/  FMUL.FTZ R166, R4, R166 ;  /* 0x000000a604a67220 */ /* 0x000fe20000410000 */
[----:B------:R-:W-:Y:S01]  /*b190*/  LEA R0, R0, R51, 0x4 ;  /* 0x0000003300007211 */ /* 0x000fe200078e20ff */
[----:B------:R-:W-:Y:S01]  /*b1a0*/  FMUL.FTZ R24, R4, R167 ;  /* 0x000000a704187220 */ /* 0x000fe20000410000 */
[----:B------:R-:W-:Y:S01]  /*b1b0*/  F2FP.PACK_AB R32, R32, R98 ;  /* 0x000000622020723e */ /* 0x000fe200000000ff */
[----:B------:R-:W-:Y:S01]  /*b1c0*/  FMUL.FTZ R110, R4, R110 ;  /* 0x0000006e046e7220 */ /* 0x000fe20000410000 */
[----:B------:R-:W-:Y:S01]  /*b1d0*/  F2FP.PACK_AB R28, R28, R102 ;  /* 0x000000661c1c723e */ /* 0x000fe200000000ff */
        /* <DEDUP_REMOVED lines=10> */
[----:B------:R-:W-:Y:S02]  /*b280*/  SHF.L.U32 R4, R5, 0x6, RZ ;  /* 0x0000000605047819 */ /* 0x000fe400000006ff */
[----:B------:R-:W-:-:S02]  /*b290*/  F2FP.PACK_AB R12, R12, R122 ;  /* 0x0000007a0c0c723e */ /* 0x000fc400000000ff */
[----:B------:R-:W-:Y:S02]  /*b2a0*/  LOP3.LUT R2, R4, 0xc0, RZ, 0xc0, !PT ;  /* 0x000000c004027812 */ /* 0x000fe400078ec0ff */
[----:B------:R-:W-:Y:S02]  /*b2b0*/  LOP3.LUT R4, R5, 0x1, RZ, 0xc0, !PT ;  /* 0x0000000105047812 */ /* 0x000fe400078ec0ff */
[----:B------:R-:W-:Y:S02]  /*b2c0*/  LEA.HI R2, R2, R2, RZ, 0x1d ;  /* 0x0000000202027211 */ /* 0x000fe400078fe8ff */
[----:B------:R-:W-:Y:S02]  /*b2d0*/  ISETP.NE.U32.AND P1, PT, R4, 0x1, PT ;  /* 0x000000010400780c */ /* 0x000fe40003f25070 */
[----:B------:R-:W-:Y:S02]  /*b2e0*/  LEA R0, R0, R2, 0x1 ;  /* 0x0000000200007211 */ /* 0x000fe400078e08ff */
[----:B------:R-:W-:-:S02]  /*b2f0*/  MOV R4, 0x20 ;  /* 0x0000002000047802 */ /* 0x000fc40000000f00 */
[----:B------:R-:W-:Y:S02]  /*b300*/  SHF.L.U32 R0, R0, 0x1, RZ ;  /* 0x0000000100007819 */ /* 0x000fe400000006ff */
[----:B------:R-:W-:Y:S02]  /*b310*/  F2FP.PACK_AB R8, R8, R174 ;  /* 0x000000ae0808723e */ /* 0x000fe400000000ff */
[C---:B------:R-:W-:Y:S01]  /*b320*/  IADD3 R2, R0.reuse, -0x10, RZ ;  /* 0xfffffff000027810 */ /* 0x040fe20007ffe0ff */
[----:B------:R-:W-:Y:S02]  /*b330*/  STS [R0], R47 ;  /* 0x0000002f00007388 */ /* 0x000fe40000000800 */
[----:B------:R-:W-:Y:S02]  /*b340*/  @P1 IADD3 R2, R0, 0x10, RZ ;  /* 0x0000001000021810 */ /* 0x000fe40007ffe0ff */
[----:B------:R-:W-:Y:S01]  /*b350*/  LOP3.LUT P1, RZ, R5, 0x2, RZ, 0xc0, !PT ;  /* 0x0000000205ff7812 */ /* 0x000fe2000782c0ff */
[----:B------:R-:W-:Y:S03]  /*b360*/  STS [R0+0x200], R46 ;  /* 0x0002002e00007388 */ /* 0x000fe60000000800 */
[----:B------:R-:W-:Y:S01]  /*b370*/  SEL R4, R4, 0xffffffe0, !P1 ;  /* 0xffffffe004047807 */ /* 0x000fe20004800000 */
[----:B------:R1:W-:Y:S03]  /*b380*/  STS [R2], R40 ;  /* 0x0000002802007388 */ /* 0x0003e60000000800 */
[----:B------:R-:W-:Y:S01]  /*b390*/  IADD3 R5, R0, R4, RZ ;  /* 0x0000000400057210 */ /* 0x000fe20007ffe0ff */
[----:B------:R-:W-:Y:S01]  /*b3a0*/  STS [R2+0x200], R44 ;  /* 0x0002002c02007388 */ /* 0x000fe20000000800 */
[----:B------:R-:W-:-:S03]  /*b3b0*/  IADD3 R4, R4, R2, RZ ;  /* 0x0000000204047210 */ /* 0x000fc60007ffe0ff */
[----:B------:R-:W-:Y:S04]  /*b3c0*/  STS [R0+0x1000], R48 ;  /* 0x0010003000007388 */ /* 0x000fe80000000800 */
[----:B------:R-:W-:Y:S04]  /*b3d0*/  STS [R0+0x1200], R146 ;  /* 0x0012009200007388 */ /* 0x000fe80000000800 */
[----:B------:R-:W-:Y:S04]  /*b3e0*/  STS [R2+0x1000], R45 ;  /* 0x0010002d02007388 */ /* 0x000fe80000000800 */
[----:B------:R-:W-:Y:S04]  /*b3f0*/  STS [R2+0x1200], R154 ;  /* 0x0012009a02007388 */ /* 0x000fe80000000800 */
[----:B------:R-:W-:Y:S01]  /*b400*/  STS [R5], R43 ;  /* 0x0000002b05007388 */ /* 0x000fe20000000800 */
[----:B-1----:R-:W1:Y:S03]  /*b410*/  LDC.U8 R40, c[0x0][0x329] ;  /* 0x0000ca40ff287b82 */ /* 0x002e660000000000 */
[----:B------:R-:W-:Y:S04]  /*b420*/  STS [R5+0x200], R42 ;  /* 0x0002002a05007388 */ /* 0x000fe80000000800 */
[----:B------:R-:W-:Y:S04]  /*b430*/  STS [R4], R39 ;  /* 0x0000002704007388 */ /* 0x000fe80000000800 */
        /* <DEDUP_REMOVED lines=25> */
[----:B------:R3:W-:Y:S01]  /*b5d0*/  STS [R2+0x4000], R17 ;  /* 0x0040001102007388 */ /* 0x0007e20000000800 */
[----:B-1----:R-:W-:-:S03]  /*b5e0*/  ISETP.NE.AND P2, PT, R31, RZ, PT ;  /* 0x000000ff1f00720c */ /* 0x002fc60003f45270 */
[----:B------:R1:W-:Y:S04]  /*b5f0*/  STS [R2+0x4200], R16 ;  /* 0x0042001002007388 */ /* 0x0003e80000000800 */
[----:B------:R-:W-:Y:S04]  /*b600*/  STS [R0+0x5000], R19 ;  /* 0x0050001300007388 */ /* 0x000fe80000000800 */
[----:B------:R4:W-:Y:S04]  /*b610*/  STS [R0+0x5200], R18 ;  /* 0x0052001200007388 */ /* 0x0009e80000000800 */
[----:B------:R2:W-:Y:S04]  /*b620*/  STS [R2+0x5000], R15 ;  /* 0x0050000f02007388 */ /* 0x0005e80000000800 */
[----:B------:R2:W-:Y:S04]  /*b630*/  STS [R2+0x5200], R14 ;  /* 0x0052000e02007388 */ /* 0x0005e80000000800 */
[----:B------:R2:W-:Y:S01]  /*b640*/  STS [R5+0x4000], R13 ;  /* 0x0040000d05007388 */ /* 0x0005e20000000800 */
[----:B---3--:R-:W-:-:S03]  /*b650*/  MOV R17, 0x7f800000 ;  /* 0x7f80000000117802 */ /* 0x008fc60000000f00 */
[----:B------:R-:W-:Y:S01]  /*b660*/  STS [R5+0x4200], R12 ;  /* 0x0042000c05007388 */ /* 0x000fe20000000800 */
[----:B-1----:R-:W-:-:S03]  /*b670*/  MOV R16, 0x7f800000 ;  /* 0x7f80000000107802 */ /* 0x002fc60000000f00 */
[----:B------:R1:W-:Y:S04]  /*b680*/  STS [R4+0x4000], R9 ;  /* 0x0040000904007388 */ /* 0x0003e80000000800 */
[----:B------:R3:W-:Y:S01]  /*b690*/  STS [R4+0x4200], R8 ;  /* 0x0042000804007388 */ /* 0x0007e20000000800 */
[----:B----4-:R-:W-:-:S03]  /*b6a0*/  @P1 MOV R0, c[0x0][0x210] ;  /* 0x0000840000001a02 */ /* 0x010fc60000000f00 */
[----:B------:R-:W-:Y:S01]  /*b6b0*/  STS [R5+0x5000], R11 ;  /* 0x0050000b05007388 */ /* 0x000fe20000000800 */
[----:B--2---:R-:W-:-:S03]  /*b6c0*/  MOV R15, 0x7f800000 ;  /* 0x7f800000000f7802 */ /* 0x004fc60000000f00 */
[----:B------:R2:W-:Y:S01]  /*b6d0*/  STS [R5+0x5200], R10 ;  /* 0x0052000a05007388 */ /* 0x0005e20000000800 */
[----:B------:R-:W-:-:S03]  /*b6e0*/  LOP3.LUT R2, R53, 0xffffffe0, RZ, 0xc0, !PT ;  /* 0xffffffe035027812 */ /* 0x000fc600078ec0ff */
[----:B------:R-:W-:Y:S01]  /*b6f0*/  STS [R4+0x5000], R7 ;  /* 0x0050000704007388 */ /* 0x000fe20000000800 */
[----:B------:R-:W-:Y:S03]  /*b700*/  @P5 MUFU.LG2 R13, R49 ;  /* 0x00000031000d5308 */ /* 0x000fe60000000c00 */
[----:B------:R4:W-:Y:S04]  /*b710*/  STS [R4+0x5200], R6 ;  /* 0x0052000604007388 */ /* 0x0009e80000000800 */
[----:B------:R-:W-:Y:S01]  /*b720*/  BAR.SYNC.DEFER_BLOCKING 0x0 ;  /* 0x0000000000007b1d */ /* 0x000fe20000010000 */
[----:B-1----:R-:W-:Y:S01]  /*b730*/  @P1 IMAD R9, R0, c[0x0][0x214], RZ ;  /* 0x0000850000091a24 */ /* 0x002fe200078e02ff */
[----:B------:R-:W-:-:S02]  /*b740*/  @!P1 MOV R0, c[0x0][0x214] ;  /* 0x0000850000009a02 */ /* 0x000fc40000000f00 */
[----:B---3--:R-:W-:Y:S02]  /*b750*/  IADD3 R8, -R2, R139, RZ ;  /* 0x0000008b02087210 */ /* 0x008fe40007ffe1ff */
[----:B------:R-:W1:Y:S01]  /*b760*/  S2R R14, SR_CTAID.X ;  /* 0x00000000000e7919 */ /* 0x000e620000002500 */
[----:B------:R-:W-:Y:S01]  /*b770*/  @!P1 SEL R9, R0, c[0x0][0x234], !P2 ;  /* 0x00008d0000099a07 */ /* 0x000fe20005000000 */
[----:B------:R-:W-:Y:S01]  /*b780*/  @P4 MUFU.LG2 R12, R132 ;  /* 0x00000084000c4308 */ /* 0x000fe20000000c00 */
[----:B------:R-:W-:Y:S01]  /*b790*/  ISETP.NE.OR P2, PT, R40, RZ, !P2 ;  /* 0x000000ff2800720c */ /* 0x000fe20005745670 */
[----:B------:R-:W3:Y:S01]  /*b7a0*/  S2R R18, SR_CTAID.Z ;  /* 0x0000000000127919 */ /* 0x000ee20000002700 */
[----:B------:R-:W-:-:S05]  /*b7b0*/  @!P0 SHF.R.S32.HI R0, RZ, 0x1f, R68 ;  /* 0x0000001fff008819 */ /* 0x000fca0000011444 */
[----:B--2---:R-:W2:Y:S01]  /*b7c0*/  @P6 MUFU.LG2 R10, R50 ;  /* 0x00000032000a6308 */ /* 0x004ea20000000c00 */
[----:B----4-:R-:W-:Y:S01]  /*b7d0*/  @!P0 IMAD R4, R0, c[0x0][0x1e0], RZ ;  /* 0x0000780000048a24 */ /* 0x010fe200078e02ff */
[----:B------:R-:W-:Y:S01]  /*b7e0*/  @P1 MOV R0, 0x1 ;  /* 0x0000000100001802 */ /* 0x000fe20000000f00 */
[C---:B------:R-:W-:Y:S01]  /*b7f0*/  @!P0 IMAD.WIDE.U32 R6, R68.reuse, c[0x0][0x1e0], RZ ;  /* 0x0000780044068a25 */ /* 0x040fe200078e00ff */
[----:B------:R4:W4:Y:S04]  /*b800*/  LDS.128 R28, [R226] ;  /* 0x00000000e21c7984 */ /* 0x0009280000000c00 */
[----:B------:R-:W1:Y:S01]  /*b810*/  @P3 MUFU.LG2 R11, R133 ;  /* 0x00000085000b3308 */ /* 0x000e620000000c00 */
[----:B------:R-:W-:Y:S01]  /*b820*/  @!P2 IMAD R5, R68, c[0x0][0x214], RZ ;  /* 0x000085004405aa24 */ /* 0x000fe200078e02ff */
[----:B------:R3:W4:Y:S01]  /*b830*/  LDS.128 R40, [R226+0x800] ;  /* 0x00080000e2287984 */ /* 0x0007220000000c00 */
[----:B------:R-:W-:Y:S01]  /*b840*/  @!P1 IMAD R0, R9, c[0x0][0x1c0], RZ ;  /* 0x0000700009009a24 */ /* 0x000fe200078e02ff */
[----:B------:R-:W-:Y:S01]  /*b850*/  @!P0 MOV R134, R6 ;  /* 0x0000000600868202 */ /* 0x000fe20000000f00 */
[C---:B------:R-:W-:Y:S01]  /*b860*/  @!P0 IMAD R4, R68.reuse, c[0x0][0x1e4], R4 ;  /* 0x0000790044048a24 */ /* 0x040fe200078e0204 */
[----:B------:R4:W4:Y:S01]  /*b870*/  LDS.128 R52, [R226+0x1000] ;  /* 0x00100000e2347984 */ /* 0x0009220000000c00 */
[----:B------:R-:W-:Y:S01]  /*b880*/  IMAD R0, R68, R0, RZ ;  /* 0x0000000044007224 */ /* 0x000fe200078e02ff */
[----:B------:R-:W-:-:S02]  /*b890*/  @P1 MOV R6, c[0x0][0x210] ;  /* 0x0000840000061a02 */ /* 0x000fc40000000f00 */
[----:B------:R4:W4:Y:S01]  /*b8a0*/  LDS.128 R64, [R226+0x1800] ;  /* 0x00180000e2407984 */ /* 0x0009220000000c00 */
[----:B------:R-:W-:Y:S02]  /*b8b0*/  @!P2 SEL R2, R5, R252, !P0 ;  /* 0x000000fc0502a207 */ /* 0x000fe40004000000 */
[----:B------:R-:W-:Y:S01]  /*b8c0*/  @!P1 MOV R6, 0x1 ;  /* 0x0000000100069802 */ /* 0x000fe20000000f00 */
[----:B------:R4:W4:Y:S01]  /*b8d0*/  LDS.128 R24, [R226+0x2000] ;  /* 0x00200000e2187984 */ /* 0x0009220000000c00 */
[----:B------:R-:W-:Y:S01]  /*b8e0*/  @!P0 IADD3 R138, R7, R4, RZ ;  /* 0x00000004078a8210 */ /* 0x000fe20007ffe0ff */
[----:B--2---:R-:W-:Y:S01]  /*b8f0*/  @P6 FMUL.FTZ R7, R10, 0.69314718246459960938 ;  /* 0x3f3172180a076820 */ /* 0x004fe20000410000 */
[----:B------:R-:W-:Y:S01]  /*b900*/  CS2R R4, SRZ ;  /* 0x0000000000047805 */ /* 0x000fe2000001ff00 */
[----:B------:R2:W2:Y:S01]  /*b910*/  LDS.128 R36, [R226+0x2800] ;  /* 0x00280000e2247984 */ /* 0x0004a20000000c00 */
[----:B------:R-:W-:Y:S01]  /*b920*/  @!P2 SHF.R.S32.HI R5, RZ, 0x1f, R2 ;  /* 0x0000001fff05a819 */ /* 0x000fe20000011402 */
[----:B------:R-:W-:Y:S01]  /*b930*/  @P6 FFMA.FTZ R17, R137, c[0x0][0x238], R7 ;  /* 0x00008e0089116a23 */ /* 0x000fe20000010007 */
[----:B------:R-:W-:Y:S01]  /*b940*/  SEL R0, R0, RZ, P2 ;  /* 0x000000ff00007207 */ /* 0x000fe20001000000 */
[----:B------:R2:W2:Y:S01]  /*b950*/  LDS.128 R48, [R226+0x3000] ;  /* 0x00300000e2307984 */ /* 0x0004a20000000c00 */
[----:B------:R-:W-:Y:S01]  /*b960*/  @!P2 MOV R4, R2 ;  /* 0x000000020004a202 */ /* 0x000fe20000000f00 */
[----:B-1----:R-:W-:Y:S01]  /*b970*/  IMAD R2, R14, R6, RZ ;  /* 0x000000060e027224 */ /* 0x002fe200078e02ff */
[----:B------:R-:W-:Y:S01]  /*b980*/  LOP3.LUT P0, RZ, R8, 0x3, RZ, 0xc0, !PT ;  /* 0x0000000308ff7812 */ /* 0x000fe2000780c0ff */
[----:B------:R1:W1:Y:S01]  /*b990*/  LDS.128 R60, [R226+0x3800] ;  /* 0x00380000e23c7984 */ /* 0x0002620000000c00 */
[----:B---3--:R-:W-:Y:S01]  /*b9a0*/  IMAD R0, R18, R9, R0 ;  /* 0x0000000912007224 */ /* 0x008fe200078e0200 */
[----:B------:R-:W-:Y:S01]  /*b9b0*/  MOV R14, 0x7f800000 ;  /* 0x7f800000000e7802 */ /* 0x000fe20000000f00 */
[----:B------:R-:W-:Y:S01]  /*b9c0*/  @P5 FMUL.FTZ R10, R13, 0.69314718246459960938 ;  /* 0x3f3172180d0a5820 */ /* 0x000fe20000410000 */
[----:B------:R3:W1:Y:S01]  /*b9d0*/  LDS.128 R20, [R226+0x4000] ;  /* 0x00400000e2147984 */ /* 0x0006620000000c00 */
[----:B------:R-:W-:Y:S01]  /*b9e0*/  SHF.L.U32 R2, R2, 0x7, RZ ;  /* 0x0000000702027819 */ /* 0x000fe200000006ff */
[----:B------:R-:W-:-:S02]  /*b9f0*/  @P4 FMUL.FTZ R9, R12, 0.69314718246459960938 ;  /* 0x3f3172180c094820 */ /* 0x000fc40000410000 */
[----:B------:R3:W1:Y:S01]  /*ba00*/  LDS.128 R32, [R226+0x4800] ;  /* 0x00480000e2207984 */ /* 0x0006620000000c00 */
[----:B------:R-:W-:Y:S01]  /*ba10*/  IADD3 R7, P2, P1, R2, R4, R0 ;  /* 0x0000000402077210 */ /* 0x000fe2000795e000 */
[----:B------:R-:W-:Y:S01]  /*ba20*/  @P3 FMUL.FTZ R8, R11, 0.69314718246459960938 ;  /* 0x3f3172180b083820 */ /* 0x000fe20000410000 */
[----:B------:R-:W-:Y:S01]  /*ba30*/  SHF.R.S32.HI R4, RZ, 0x1f, R2 ;  /* 0x0000001fff047819 */ /* 0x000fe20000011402 */
[----:B------:R3:W1:Y:S01]  /*ba40*/  LDS.128 R44, [R226+0x5000] ;  /* 0x00500000e22c7984 */ /* 0x0006620000000c00 */
[----:B------:R-:W-:Y:S01]  /*ba50*/  SHF.R.S32.HI R2, RZ, 0x1f, R0 ;  /* 0x0000001fff027819 */ /* 0x000fe20000011400 */
[----:B------:R-:W-:Y:S02]  /*ba60*/  @P5 FFMA.FTZ R16, R136, c[0x0][0x238], R10 ;  /* 0x00008e0088105a23 */ /* 0x000fe4000001000a */
[----:B------:R3:W1:Y:S01]  /*ba70*/  LDS.128 R56, [R226+0x5800] ;  /* 0x00580000e2387984 */ /* 0x0006620000000c00 */
[----:B------:R-:W-:Y:S01]  /*ba80*/  @P4 FFMA.FTZ R14, R135, c[0x0][0x238], R9 ;  /* 0x00008e00870e4a23 */ /* 0x000fe20000010009 */
[----:B------:R-:W-:Y:S01]  /*ba90*/  IADD3.X R2, R4, R5, R2, P2, P1 ;  /* 0x0000000504027210 */ /* 0x000fe200017e2402 */
[----:B------:R-:W-:Y:S01]  /*baa0*/  @P3 FFMA.FTZ R15, R3, c[0x0][0x238], R8 ;  /* 0x00008e00030f3a23 */ /* 0x000fe20000010008 */
[----:B------:R-:W-:Y:S05]  /*bab0*/  @P0 BRA `(.L_x_109) ;  /* 0x0000022000000947 */ /* 0x000fea0003800000 */
[----:B---3--:R-:W3:Y:S04]  /*bac0*/  LDL.LU R143, [R1+0x10] ;  /* 0x00001000018f7983 */ /* 0x008ee80000300800 */
[----:B------:R-:W3:Y:S02]  /*bad0*/  LDL.LU R142, [R1+0x1c] ;  /* 0x00001c00018e7983 */ /* 0x000ee40000300800 */
[----:B---3--:R-:W-:-:S05]  /*bae0*/  IMAD R0, R142, 0x10, R143 ;  /* 0x000000108e007824 */ /* 0x008fca00078e028f */
[CC--:B-----5:R-:W-:Y:S02]  /*baf0*/  ISETP.GE.AND P6, PT, R0.reuse, R141.reuse, PT ;  /* 0x0000008d0000720c */ /* 0x0e0fe40003fc6270 */
[C---:B------:R-:W-:Y:S02]  /*bb00*/  IADD3 R4, R0.reuse, 0x8, RZ ;  /* 0x0000000800047810 */ /* 0x040fe40007ffe0ff */
[----:B------:R-:W-:Y:S02]  /*bb10*/  IADD3 R3, R0, 0x40, RZ ;  /* 0x0000004000037810 */ /* 0x000fe40007ffe0ff */
[-C--:B------:R-:W-:Y:S02]  /*bb20*/  ISETP.GE.AND P5, PT, R4, R141.reuse, PT ;  /* 0x0000008d0400720c */ /* 0x080fe40003fa6270 */
[----:B------:R-:W-:Y:S02]  /*bb30*/  IADD3 R5, R0, 0x48, RZ ;  /* 0x0000004800057810 */ /* 0x000fe40007ffe0ff */
[----:B------:R-:W-:-:S02]  /*bb40*/  ISETP.GE.AND P4, PT, R3, R141, PT ;  /* 0x0000008d0300720c */ /* 0x000fc40003f86270 */
[----:B------:R-:W-:Y:S01]  /*bb50*/  ISETP.GE.AND P3, PT, R5, R141, PT ;  /* 0x0000008d0500720c */ /* 0x000fe20003f66270 */
[----:B------:R-:W-:-:S05]  /*bb60*/  @!P6 IMAD R0, R0, R6, RZ ;  /* 0x000000060000e224 */ /* 0x000fca00078e02ff */
[----:B------:R-:W-:Y:S01]  /*bb70*/  @!P6 IADD3 R9, P0, R0, R7, RZ ;  /* 0x000000070009e210 */ /* 0x000fe20007f1e0ff */
[----:B------:R-:W-:-:S03]  /*bb80*/  @!P5 IMAD R4, R4, R6, RZ ;  /* 0x000000060404d224 */ /* 0x000fc600078e02ff */
[----:B------:R-:W-:Y:S01]  /*bb90*/  @!P6 LEA.HI.X.SX32 R10, R0, R2, 0x1, P0 ;  /* 0x00000002000ae211 */ /* 0x000fe200000f0eff */
[-C--:B------:R-:W-:Y:S01]  /*bba0*/  @!P4 IMAD R11, R3, R6.reuse, RZ ;  /* 0x00000006030bc224 */ /* 0x080fe200078e02ff */
[CC--:B------:R-:W-:Y:S01]  /*bbb0*/  @!P5 IADD3 R0, P2, R4.reuse, R7.reuse, RZ ;  /* 0x000000070400d210 */ /* 0x0c0fe20007f5e0ff */
[----:B------:R-:W-:Y:S01]  /*bbc0*/  @!P3 IMAD R3, R5, R6, RZ ;  /* 0x000000060503b224 */ /* 0x000fe200078e02ff */
[C---:B------:R-:W-:Y:S02]  /*bbd0*/  @!P6 LEA R8, P0, R9.reuse, c[0x0][0x200], 0x2 ;  /* 0x000080000908ea11 */ /* 0x040fe400078010ff */
[----:B------:R-:W-:Y:S02]  /*bbe0*/  @!P5 LEA.HI.X.SX32 R4, R4, R2, 0x1, P2 ;  /* 0x000000020404d211 */ /* 0x000fe400010f0eff */
[----:B------:R-:W-:Y:S02]  /*bbf0*/  @!P6 LEA.HI.X R9, R9, c[0x0][0x204], R10, 0x2, P0 ;  /* 0x000081000909ea11 */ /* 0x000fe400000f140a */
[----:B------:R-:W-:-:S02]  /*bc00*/  @!P4 IADD3 R5, P1, R11, R7, RZ ;  /* 0x000000070b05c210 */ /* 0x000fc40007f3e0ff */
[C---:B------:R-:W-:Y:S01]  /*bc10*/  @!P5 LEA R6, P2, R0.reuse, c[0x0][0x200], 0x2 ;  /* 0x000080000006da11 */ /* 0x040fe200078410ff */
[----:B------:R3:W-:Y:S01]  /*bc20*/  @!P6 STG.E [R8.64], R17 ;  /* 0x000000110800e986 */ /* 0x0007e2000c10190a */
[----:B------:R-:W-:Y:S02]  /*bc30*/  @!P3 IADD3 R10, P0, R3, R7, RZ ;  /* 0x00000007030ab210 */ /* 0x000fe40007f1e0ff */
[-C--:B------:R-:W-:Y:S02]  /*bc40*/  @!P4 LEA.HI.X.SX32 R11, R11, R2.reuse, 0x1, P1 ;  /* 0x000000020b0bc211 */ /* 0x080fe400008f0eff */
[----:B------:R-:W-:Y:S02]  /*bc50*/  @!P5 LEA.HI.X R7, R0, c[0x0][0x204], R4, 0x2, P2 ;  /* 0x000081000007da11 */ /* 0x000fe400010f1404 */
[----:B------:R-:W-:Y:S02]  /*bc60*/  @!P3 LEA.HI.X.SX32 R3, R3, R2, 0x1, P0 ;  /* 0x000000020303b211 */ /* 0x000fe400000f0eff */
[----:B------:R-:W-:Y:S01]  /*bc70*/  @!P4 LEA R4, P1, R5, c[0x0][0x200], 0x2 ;  /* 0x000080000504ca11 */ /* 0x000fe200078210ff */
[----:B------:R3:W-:Y:S01]  /*bc80*/  @!P5 STG.E [R6.64], R16 ;  /* 0x000000100600d986 */ /* 0x0007e2000c10190a */
[----:B------:R-:W-:-:S02]  /*bc90*/  @!P3 LEA R2, P0, R10, c[0x0][0x200], 0x2 ;  /* 0x000080000a02ba11 */ /* 0x000fc400078010ff */
[----:B------:R-:W-:Y:S02]  /*bca0*/  @!P4 LEA.HI.X R5, R5, c[0x0][0x204], R11, 0x2, P1 ;  /* 0x000081000505ca11 */ /* 0x000fe400008f140b */
[----:B------:R-:W-:-:S03]  /*bcb0*/  @!P3 LEA.HI.X R3, R10, c[0x0][0x204], R3, 0x2, P0 ;  /* 0x000081000a03ba11 */ /* 0x000fc600000f1403 */
[----:B------:R3:W-:Y:S04]  /*bcc0*/  @!P4 STG.E [R4.64], R14 ;  /* 0x0000000e0400c986 */ /* 0x0007e8000c10190a */
[----:B------:R3:W-:Y:S02]  /*bcd0*/  @!P3 STG.E [R2.64], R15 ;  /* 0x0000000f0200b986 */ /* 0x0007e4000c10190a */
.L_x_109:
[----:B------:R-:W-:Y:S05]  /*bce0*/  BSYNC B0 ;  /* 0x0000000000007941 */ /* 0x000fea0003800000 */
.L_x_108:
[----:B------:R3:W5:Y:S04]  /*bcf0*/  LDL R12, [R1] ;  /* 0x00000000010c7983 */ /* 0x0007680000100800 */
[----:B------:R3:W5:Y:S02]  /*bd00*/  LDL R11, [R1+0x4] ;  /* 0x00000400010b7983 */ /* 0x0007640000100800 */
[----:B---3--:R-:W-:Y:S01]  /*bd10*/  IADD3 R2, P0, R240, R134, RZ ;  /* 0x00000086f0027210 */ /* 0x008fe20007f1e0ff */
[----:B------:R-:W-:Y:S01]  /*bd20*/  BSSY B0, `(.L_x_110) ;  /* 0x0000016000007945 */ /* 0x000fe20003800000 */
[----:B------:R-:W-:-:S02]  /*bd30*/  SHF.R.S32.HI R0, RZ, 0x1f, R18 ;  /* 0x0000001fff007819 */ /* 0x000fc40000011412 */
[----:B------:R-:W-:Y:S02]  /*bd40*/  IADD3.X R3, R241, R138, RZ, P0, !PT ;  /* 0x0000008af1037210 */ /* 0x000fe400007fe4ff */
[----:B-----5:R-:W-:Y:S01]  /*bd50*/  ISETP.GE.AND P0, PT, R248, R141, PT ;  /* 0x0000008df800720c */ /* 0x020fe20003f06270 */
        /* <DEDUP_REMOVED lines=18> */
.L_x_111:
[----:B------:R-:W-:Y:S05]  /*be80*/  BSYNC B0 ;  /* 0x0000000000007941 */ /* 0x000fea0003800000 */
.L_x_110:
[----:B------:R-:W5:Y:S01]  /*be90*/  LDL.LU R0, [R1+0xc] ;  /* 0x00000c0001007983 */ /* 0x000f620000300800 */
[----:B------:R-:W-:Y:S01]  /*bea0*/  BSSY B0, `(.L_x_112) ;  /* 0x0000013000007945 */ /* 0x000fe20003800000 */
[----:B-----5:R-:W-:-:S13]  /*beb0*/  ISETP.GE.AND P0, PT, R0, R141, PT ;  /* 0x0000008d0000720c */ /* 0x020fda0003f06270 */
[----:B------:R-:W-:Y:S05]  /*bec0*/  @P0 BRA `(.L_x_113) ;  /* 0x0000010000000947 */ /* 0x000fea0003800000 */
[----:B------:R-:W-:Y:S01]  /*bed0*/  IADD3 R10, P0, R250, 0x20, RZ ;  /* 0x00000020fa0a7810 */ /* 0x000fe20007f1e0ff */
[----:B---3--:R-:W-:Y:S01]  /*bee0*/  IMAD.MOV.U32 R2, RZ, RZ, R8 ;  /* 0x000000ffff027224 */ /* 0x008fe200078e0008 */
        /* <DEDUP_REMOVED lines=12> */
[----:B--2---:R3:W-:Y:S04]  /*bfb0*/  @!P1 STG.E.128 [R2.64+0x40], R36 ;  /* 0x0000402402009986 */ /* 0x0047e8000c101d0a */
[----:B-1----:R3:W-:Y:S02]  /*bfc0*/  @!P0 STG.E.128 [R2.64+0x80], R32 ;  /* 0x0000802002008986 */ /* 0x0027e4000c101d0a */
.L_x_113:
[----:B------:R-:W-:Y:S05]  /*bfd0*/  BSYNC B0 ;  /* 0x0000000000007941 */ /* 0x000fea0003800000 */
.L_x_112:
        /* <DEDUP_REMOVED lines=20> */
.L_x_115:
[----:B------:R-:W-:Y:S05]  /*c120*/  BSYNC B0 ;  /* 0x0000000000007941 */ /* 0x000fea0003800000 */
.L_x_114:
[----:B------:R-:W5:Y:S02]  /*c130*/  LDL.LU R0, [R1+0x14] ;  /* 0x0000140001007983 */ /* 0x000f640000300800 */
[----:B-----5:R-:W-:-:S13]  /*c140*/  ISETP.GE.AND P0, PT, R0, R141, PT ;  /* 0x0000008d0000720c */ /* 0x020fda0003f06270 */
[----:B------:R-:W-:Y:S05]  /*c150*/  @P0 EXIT ;  /* 0x000000000000094d */ /* 0x000fea0003800000 */
[----:B------:R-:W-:Y:S01]  /*c160*/  IADD3 R6, P0, R250, 0x60, RZ ;  /* 0x00000060fa067810 */ /* 0x000fe20007f1e0ff */
[----:B---3--:R-:W-:Y:S01]  /*c170*/  IMAD.MOV.U32 R2, RZ, RZ, R8 ;  /* 0x000000ffff027224 */ /* 0x008fe200078e0008 */
        /* <DEDUP_REMOVED lines=16> */
.L_x_82:
        /* <DEDUP_REMOVED lines=11> */
[----:B------:R-:W-:-:S03]  /*c330*/  SHF.R.S32.HI R11, RZ, 0x1f, R10 ;  /* 0x0000001fff0b7819 */ /* 0x000fc6000001140a */
[----:B------:R-:W-:Y:S02]  /*c340*/  @!P3 IMAD R6, R5, c[0x0][0x1e0], RZ ;  /* 0x000078000506ba24 */ /* 0x000fe400078e02ff */
[----:B------:R-:W-:Y:S01]  /*c350*/  IMAD.SHL.U32 R14, R20, 0x8, RZ ;  /* 0x00000008140e7824 */ /* 0x000fe200078e00ff */
[----:B--2---:R-:W-:Y:S01]  /*c360*/  ISETP.NE.AND P1, PT, R2, RZ, PT ;  /* 0x000000ff0200720c */ /* 0x004fe20003f25270 */
[----:B------:R-:W-:-:S03]  /*c370*/  @!P3 IMAD R6, R25, c[0x0][0x1e4], R6 ;  /* 0x000079001906ba24 */ /* 0x000fc600078e0206 */
[C---:B------:R-:W-:Y:S02]  /*c380*/  IADD3 R24, R14.reuse, 0x20, RZ ;  /* 0x000000200e187810 */ /* 0x040fe40007ffe0ff */
[----:B------:R-:W-:Y:S02]  /*c390*/  IADD3 R23, R14, 0x40, RZ ;  /* 0x000000400e177810 */ /* 0x000fe40007ffe0ff */
        /* <DEDUP_REMOVED lines=14> */
[----:B------:R-:W-:Y:S01]  /*c480*/  @!P3 IMAD.IADD R7, R5, 0x1, R6 ;  /* 0x000000010507b824 */ /* 0x000fe200078e0206 */
[----:B------:R-:W-:Y:S01]  /*c490*/  @!P3 MOV R2, R4 ;  /* 0x000000040002b202 */ /* 0x000fe20000000f00 */
[----:B------:R-:W-:Y:S02]  /*c4a0*/  @!P0 IMAD R252, R25, c[0x0][0x214], RZ ;  /* 0x0000850019fc8a24 */ /* 0x000fe400078e02ff */
[----:B------:R-:W-:Y:S01]  /*c4b0*/  IMAD R6, R18, R0, R3 ;  /* 0x0000000012067224 */ /* 0x000fe200078e0203 */
[----:B------:R-:W-:Y:S01]  /*c4c0*/  SHF.R.S32.HI R0, RZ, 0x1f, R18 ;  /* 0x0000001fff007819 */ /* 0x000fe20000011412 */
[----:B------:R-:W-:Y:S01]  /*c4d0*/  @P1 IMAD.MOV.U32 R19, RZ, RZ, c[0x0][0x210] ;  /* 0x00008400ff131624 */ /* 0x000fe200078e00ff */
[----:B------:R-:W-:Y:S01]  /*c4e0*/  IADD3 R4, P0, R14, R2, RZ ;  /* 0x000000020e047210 */ /* 0x000fe20007f1e0ff */
[----:B------:R-:W-:Y:S01]  /*c4f0*/  @!P1 IMAD.MOV.U32 R19, RZ, RZ, 0x1 ;  /* 0x00000001ff139424 */ /* 0x000fe200078e00ff */
[----:B------:R-:W-:Y:S01]  /*c500*/  CS2R R2, SRZ ;  /* 0x0000000000027805 */ /* 0x000fe2000001ff00 */
[----:B------:R-:W-:Y:S01]  /*c510*/  IMAD R0, R0, c[0x0][0x1f0], RZ ;  /* 0x00007c0000007a24 */ /* 0x000fe200078e02ff */
[----:B------:R-:W-:-:S02]  /*c520*/  @!P2 SHF.R.S32.HI R3, RZ, 0x1f, R252 ;  /* 0x0000001fff03a819 */ /* 0x000fc400000114fc */
[----:B------:R-:W-:Y:S01]  /*c530*/  @!P2 MOV R2, R252 ;  /* 0x000000fc0002a202 */ /* 0x000fe20000000f00 */
[----:B------:R-:W-:Y:S01]  /*c540*/  IMAD R8, R18, c[0x0][0x1f4], R0 ;  /* 0x00007d0012087a24 */ /* 0x000fe200078e0200 */
[----:B------:R-:W-:Y:S01]  /*c550*/  ISETP.GE.AND P2, PT, R10, R16, PT ;  /* 0x000000100a00720c */ /* 0x000fe20003f46270 */
[----:B------:R-:W-:Y:S01]  /*c560*/  IMAD R0, R234, R19, RZ ;  /* 0x00000013ea007224 */ /* 0x000fe200078e02ff */
[----:B------:R-:W-:-:S04]  /*c570*/  LEA.HI.X.SX32 R5, R14, R7, 0x1, P0 ;  /* 0x000000070e057211 */ /* 0x000fc800000f0eff */
[----:B------:R-:W-:Y:S01]  /*c580*/  IADD3 R22, P1, P0, R0, R2, R6 ;  /* 0x0000000200167210 */ /* 0x000fe2000783e006 */
        /* <DEDUP_REMOVED lines=20> */
.L_x_117:
[----:B------:R-:W-:Y:S05]  /*c6d0*/  BSYNC B0 ;  /* 0x0000000000007941 */ /* 0x000fea0003800000 */
.L_x_116:
        /* <DEDUP_REMOVED lines=20> */
.L_x_119:
[----:B------:R-:W-:Y:S05]  /*c820*/  BSYNC B0 ;  /* 0x0000000000007941 */ /* 0x000fea0003800000 */
.L_x_118:
        /* <DEDUP_REMOVED lines=20> */
.L_x_121:
[----:B------:R-:W-:Y:S05]  /*c970*/  BSYNC B0 ;  /* 0x0000000000007941 */ /* 0x000fea0003800000 */
.L_x_120:
        /* <DEDUP_REMOVED lines=20> */
.L_x_123:
[----:B------:R-:W-:Y:S05]  /*cac0*/  BSYNC B0 ;  /* 0x0000000000007941 */ /* 0x000fea0003800000 */
.L_x_122:
        /* <DEDUP_REMOVED lines=35> */
.L_x_124:
        /* <DEDUP_REMOVED lines=16> */
.L_x_1028:


//--------------------- .text._ZN5flash16flash_fwd_kernelI23Flash_fwd_kernel_traitsILi96ELi128ELi64ELi4ELb0ELb0EN7cutlass6half_tE19Flash_kernel_traitsILi96ELi128ELi64ELi4ES3_EELb0ELb0ELb1ELb0ELb0ELb1ELb0ELb0EEEvNS_16Flash_fwd_paramsE --------------------------
	.section	.text._ZN5flash16flash_fwd_kernelI23Flash_fwd_kernel_traitsILi96ELi128ELi64ELi4ELb0ELb0EN7cutlass6half_tE19Flash_kernel_traitsILi96ELi128ELi64ELi4ES3_EELb0ELb0ELb1ELb0ELb0ELb1ELb0ELb0EEEvNS_16Flash_fwd_paramsE,"ax",@progbits
	.sectioninfo	@"SHI_REGISTERS=255"
	.align	128
        .global         _ZN5flash16flash_fwd_kernelI23Flash_fwd_kernel_traitsILi96ELi128ELi64ELi4ELb0ELb0EN7cutlass6half_tE19Flash_kernel_traitsILi96ELi128ELi64ELi4ES3_EELb0ELb0ELb1ELb0ELb0ELb1ELb0ELb0EEEvNS_16Flash_fwd_paramsE
        .type           _ZN5flash16flash_fwd_kernelI23Flash_fwd_kernel_traitsILi96ELi128ELi64ELi4ELb0ELb0EN7cutlass6half_tE19Flash_kernel_traitsILi96ELi128ELi64ELi4ES3_EELb0ELb0ELb1ELb0ELb0ELb1ELb0ELb0EEEvNS_16Flash_fwd_paramsE,@function
        .size           _ZN5flash16flash_fwd_kernelI23Flash_fwd_kernel_traitsILi96ELi128ELi64ELi4ELb0ELb0EN7cutlass6half_tE19Flash_kernel_traitsILi96ELi128ELi64ELi4ES3_EELb0ELb0ELb1ELb0ELb0ELb1ELb0ELb0EEEvNS_16Flash_fwd_paramsE,(.L_x_1029 - _ZN5flash16flash_fwd_kernelI23Flash_fwd_kernel_traitsILi96ELi128ELi64ELi4ELb0ELb0EN7cutlass6half_tE19Flash_kernel_traitsILi96ELi128ELi64ELi4ES3_EELb0ELb0ELb1ELb0ELb0ELb1ELb0ELb0EEEvNS_16Flash_fwd_paramsE)
        .other          _ZN5flash16flash_fwd_kernelI23Flash_fwd_kernel_traitsILi96ELi128ELi64ELi4ELb0ELb0EN7cutlass6half_tE19Flash_kernel_traitsILi96ELi128ELi64ELi4ES3_EELb0ELb0ELb1ELb0ELb0ELb1ELb0ELb0EEEvNS_16Flash_fwd_paramsE,@"STO_CUDA_ENTRY STV_DEFAULT"
_ZN5flash16flash_fwd_kernelI23Flash_fwd_kernel_traitsILi96ELi128ELi64ELi4ELb0ELb0EN7cutlass6half_tE19Flash_kernel_traitsILi96ELi128ELi64ELi4ES3_EELb0ELb0ELb1ELb0ELb0ELb1ELb0ELb0EEEvNS_16Flash_fwd_paramsE:
.text._ZN5flash16flash_fwd_kernelI23Flash_fwd_kernel_traitsILi96ELi128ELi64ELi4ELb0ELb0EN7cutlass6half_tE19Flash_kernel_traitsILi96ELi128ELi64ELi4ES3_EELb0ELb0ELb1ELb0ELb0ELb1ELb0ELb0EEEvNS_16Flash_fwd_paramsE:
[----:B------:R-:W-:Y:S02]  /*0000*/  MOV R1, c[0x0][0x28] ;  /* 0x00000a0000017a02 */ /* 0x000fe40000000f00 */
[----:B------:R-:W1:Y:S01]  /*0010*/  S2R R11, SR_CTAID.Y ;  /* 0x00000000000b7919 */ /* 0x000e620000002600 */
[----:B------:R-:W2:Y:S01]  /*0020*/  LDC.U8 R0, c[0x0][0x312] ;  /* 0x0000c480ff007b82 */ /* 0x000ea20000000000 */
[----:B------:R-:W-:Y:S01]  /*0030*/  ISETP.NE.U32.AND P2, PT, RZ, c[0x0][0x240], PT ;  /* 0x00009000ff007a0c */ /* 0x000fe20003f45070 */
[----:B------:R-:W-:Y:S01]  /*0040*/  IMAD.MOV.U32 R6, RZ, RZ, 0x4 ;  /* 0x00000004ff067424 */ /* 0x000fe200078e00ff */
[----:B------:R-:W-:Y:S01]  /*0050*/  ULDC.64 UR14, c[0x0][0x118] ;  /* 0x00004600000e7ab9 */ /* 0x000fe20000000a00 */
[----:B------:R-:W-:Y:S01]  /*0060*/  IMAD.MOV.U32 R21, RZ, RZ, -0x1 ;  /* 0xffffffffff157424 */ /* 0x000fe200078e00ff */
[----:B------:R-:W-:Y:S02]  /*0070*/  ISETP.NE.AND.EX P2, PT, RZ, c[0x0][0x244], PT, P2 ;  /* 0x00009100ff007a0c */ /* 0x000fe40003f45320 */
[----:B------:R-:W-:Y:S02]  /*0080*/  ISETP.EQ.U32.AND P1, PT, RZ, c[0x0][0x248], PT ;  /* 0x00009200ff007a0c */ /* 0x000fe40003f22070 */
[----:B------:R-:W-:Y:S01]  /*0090*/  ISETP.NE.U32.AND P0, PT, RZ, c[0x0][0x250], PT ;  /* 0x00009400ff007a0c */ /* 0x000fe20003f05070 */
[----:B------:R-:W-:Y:S01]  /*00a0*/  IMAD.MOV.U32 R8, RZ, RZ, -0x1 ;  /* 0xffffffffff087424 */ /* 0x000fe200078e00ff */
[----:B------:R-:W-:-:S02]  /*00b0*/  IADD3 R1, R1, -0x70, RZ ;  /* 0xffffff9001017810 */ /* 0x000fc40007ffe0ff */
[----:B------:R-:W-:Y:S01]  /*00c0*/  ISETP.NE.AND.EX P0, PT, RZ, c[0x0][0x254], PT, P0 ;  /* 0x00009500ff007a0c */ /* 0x000fe20003f05300 */
[----:B-1----:R-:W-:Y:S01]  /*00d0*/  IMAD.WIDE R2, R11, R6, c[0x0][0x240] ;  /* 0x000090000b027625 */ /* 0x002fe200078e0206 */
[----:B--2---:R-:W-:-:S04]  /*00e0*/  ISETP.NE.AND P3, PT, R0, RZ, PT ;  /* 0x000000ff0000720c */ /* 0x004fc80003f65270 */
[----:B------:R1:W2:Y:S01]  /*00f0*/  @P2 LDG.E R21, [R2.64] ;  /* 0x0000000e02152981 */ /* 0x0002a2000c1e1900 */
[----:B------:R-:W-:Y:S01]  /*0100*/  ISETP.EQ.OR.EX P1, PT, RZ, c[0x0][0x24c], !P3, P1 ;  /* 0x00009300ff007a0c */ /* 0x000fe20005f22710 */
[----:B------:R-:W-:Y:S02]  /*0110*/  IMAD.WIDE R4, R11, R6, c[0x0][0x248] ;  /* 0x000092000b047625 */ /* 0x000fe400078e0206 */
[----:B------:R1:W3:Y:S10]  /*0120*/  @P2 LDG.E R0, [R2.64+0x4] ;  /* 0x0000040e02002981 */ /* 0x0002f4000c1e1900 */
[----:B------:R4:W5:Y:S01]  /*0130*/  @!P1 LDG.E R8, [R4.64] ;  /* 0x0000000e04089981 */ /* 0x000962000c1e1900 */
[----:B------:R-:W-:-:S03]  /*0140*/  IMAD.MOV.U32 R7, RZ, RZ, RZ ;  /* 0x000000ffff077224 */ /* 0x000fc600078e00ff */
[----:B------:R-:W2:Y:S04]  /*0150*/  S2R R27, SR_CTAID.X ;  /* 0x00000000001b7919 */ /* 0x000ea80000002500 */
[----:B------:R-:W2:Y:S01]  /*0160*/  S2R R23, SR_CTAID.Z ;  /* 0x0000000000177919 */ /* 0x000ea20000002700 */
[----:B-1----:R-:W-:-:S05]  /*0170*/  @P0 IMAD.WIDE R2, R11, R6, c[0x0][0x250] ;  /* 0x000094000b020625 */ /* 0x002fca00078e0206 */
[----:B------:R4:W5:Y:S01]  /*0180*/  @P0 LDG.E R7, [R2.64] ;  /* 0x0000000e02070981 */ /* 0x000962000c1e1900 */
[----:B------:R-:W-:-:S04]  /*0190*/  ISETP.NE.U32.AND P0, PT, RZ, c[0x0][0x248], PT ;  /* 0x00009200ff007a0c */ /* 0x000fc80003f05070 */
[----:B------:R-:W-:Y:S01]  /*01a0*/  ISETP.NE.AND.EX P0, PT, RZ, c[0x0][0x24c], PT, P0 ;  /* 0x00009300ff007a0c */ /* 0x000fe20003f05300 */
[----:B--2---:R4:W-:Y:S01]  /*01b0*/  STL [R1+0x40], R21 ;  /* 0x0000401501007387 */ /* 0x0049e20000100800 */
[----:B---3--:R-:W-:Y:S02]  /*01c0*/  @P2 IMAD.IADD R65, R0, 0x1, -R21 ;  /* 0x0000000100412824 */ /* 0x008fe400078e0a15 */
[----:B------:R-:W-:-:S09]  /*01d0*/  @!P2 IMAD.MOV.U32 R65, RZ, RZ, c[0x0][0x214] ;  /* 0x00008500ff41a624 */ /* 0x000fd200078e00ff */
[----:B------:R-:W-:Y:S05]  /*01e0*/  @!P0 BRA `(.L_x_125) ;  /* 0x0000004000008947 */ /* 0x000fea0003800000 */
[----:B------:R-:W2:Y:S02]  /*01f0*/  @P3 LDG.E R0, [R4.64+0x4] ;  /* 0x0000040e04003981 */ /* 0x000ea4000c1e1900 */
[----:B--2--5:R-:W-:-:S06]  /*0200*/  @P3 IADD3 R0, R0, -R8, RZ ;  /* 0x8000000800003210 */ /* 0x024fcc0007ffe0ff */
[----:B------:R1:W5:Y:S01]  /*0210*/  @!P3 LDG.E R0, [R4.64] ;  /* 0x0000000e0400b981 */ /* 0x000362000c1e1900 */
[----:B------:R-:W-:Y:S05]  /*0220*/  BRA `(.L_x_126) ;  /* 0x0000001000007947 */ /* 0x000fea0003800000 */
.L_x_125:
[----:B------:R-:W-:Y:S02]  /*0230*/  MOV R0, c[0x0][0x218] ;  /* 0x0000860000007a02 */ /* 0x000fe40000000f00 */
.L_x_126:
[----:B------:R-:W-:-:S04]  /*0240*/  ISETP.NE.U32.AND P2, PT, RZ, c[0x0][0x258], PT ;  /* 0x00009600ff007a0c */ /* 0x000fc80003f45070 */
[----:B------:R-:W-:-:S13]  /*0250*/  ISETP.NE.AND.EX P2, PT, RZ, c[0x0][0x25c], PT, P2 ;  /* 0x00009700ff007a0c */ /* 0x000fda0003f45320 */
[----:B----4-:R-:W-:-:S06]  /*0260*/  @P2 IMAD.WIDE R2, R11, R6, c[0x0][0x258] ;  /* 0x000096000b022625 */ /* 0x010fcc00078e0206 */
        /* <DEDUP_REMOVED lines=9> */
[----:B------:R-:W-:Y:S01]  /*0300*/  IADD3 R0, R64, R157, -R65 ;  /* 0x0000009d40007210 */ /* 0x000fe20007ffe841 */
[----:B------:R-:W2:Y:S03]  /*0310*/  S2R R155, SR_TID.X ;  /* 0x00000000009b7919 */ /* 0x000ea60000002100 */
[----:B------:R-:W-:-:S04]  /*0320*/  IADD3 R0, R0, -c[0x0][0x2e4], RZ ;  /* 0x8000b90000007a10 */ /* 0x000fc80007ffe0ff */
[----:B------:R-:W-:-:S04]  /*0330*/  SHF.R.S32.HI R2, RZ, 0x1f, R0 ;  /* 0x0000001fff027819 */ /* 0x000fc80000011400 */
[----:B------:R-:W-:Y:S02]  /*0340*/  LEA.HI R0, R2, R0, RZ, 0x6 ;  /* 0x0000000002007211 */ /* 0x000fe400078f30ff */
[----:B------:R-:W-:Y:S02]  /*0350*/  IADD3 R2, R64, 0x3f, RZ ;  /* 0x0000003f40027810 */ /* 0x000fe40007ffe0ff */
[----:B------:R3:W4:Y:S02]  /*0360*/  R2UR UR8, R0 ;  /* 0x00000000000873c2 */ /* 0x00072400000e0000 */
[----:B------:R-:W-:-:S04]  /*0370*/  SHF.R.S32.HI R3, RZ, 0x1f, R2 ;  /* 0x0000001fff037819 */ /* 0x000fc80000011402 */
[----:B------:R-:W-:-:S04]  /*0380*/  LEA.HI R2, R3, R2, RZ, 0x6 ;  /* 0x0000000203027211 */ /* 0x000fc800078f30ff */
[----:B------:R-:W-:Y:S02]  /*0390*/  SHF.R.S32.HI R2, RZ, 0x6, R2 ;  /* 0x00000006ff027819 */ /* 0x000fe40000011402 */
[----:B---3--:R-:W-:Y:S01]  /*03a0*/  IADD3 R0, -R65, 0xbf, R157 ;  /* 0x000000bf41007810 */ /* 0x008fe20007ffe19d */
[----:B----4-:R-:W-:-:S03]  /*03b0*/  USHF.R.S32.HI UR8, URZ, 0x6, UR8 ;  /* 0x000000063f087899 */ /* 0x010fc60008011408 */
[----:B------:R-:W-:Y:S01]  /*03c0*/  IADD3 R0, R0, c[0x0][0x2e8], R64 ;  /* 0x0000ba0000007a10 */ /* 0x000fe20007ffe040 */
[----:B------:R-:W-:-:S03]  /*03d0*/  UISETP.LT.AND UP0, UPT, URZ, UR8, UPT ;  /* 0x000000083f00728c */ /* 0x000fc6000bf01270 */
[----:B-1----:R-:W-:Y:S01]  /*03e0*/  SHF.R.S32.HI R4, RZ, 0x1f, R0 ;  /* 0x0000001fff047819 */ /* 0x002fe20000011400 */
[----:B------:R-:W-:-:S03]  /*03f0*/  USEL UR8, URZ, UR8, !UP0 ;  /* 0x000000083f087287 */ /* 0x000fc6000c000000 */
[----:B------:R-:W-:-:S04]  /*0400*/  LEA.HI R0, R4, R0, RZ, 0x6 ;  /* 0x0000000004007211 */ /* 0x000fc800078f30ff */
[----:B------:R-:W-:-:S04]  /*0410*/  SHF.R.S32.HI R0, RZ, 0x6, R0 ;  /* 0x00000006ff007819 */ /* 0x000fc80000011400 */
[----:B------:R-:W-:-:S04]  /*0420*/  IMNMX R160, R2, R0, PT ;  /* 0x0000000002a07217 */ /* 0x000fc80003800200 */
[----:B------:R-:W-:Y:S01]  /*0430*/  ISETP.GT.AND P0, PT, R160, UR8, PT ;  /* 0x00000008a0007c0c */ /* 0x000fe2000bf04270 */
[----:B------:R1:W-:-:S12]  /*0440*/  STL [R1+0x8], R160 ;  /* 0x000008a001007387 */ /* 0x0003d80000100800 */
[----:B------:R-:W-:Y:S05]  /*0450*/  @P0 BRA `(.L_x_127) ;  /* 0x000009a000000947 */ /* 0x000fea0003800000 */
[----:B--2---:R-:W2:Y:S01]  /*0460*/  LDC.U8 R6, c[0x0][0x329] ;  /* 0x0000ca40ff067b82 */ /* 0x004ea20000000000 */
[----:B------:R-:W-:Y:S01]  /*0470*/  ISETP.NE.AND P0, PT, R21, -0x1, PT ;  /* 0xffffffff1500780c */ /* 0x000fe20003f05270 */
[----:B------:R-:W-:Y:S01]  /*0480*/  IMAD.IADD R15, R65, 0x1, -R157 ;  /* 0x00000001410f7824 */ /* 0x000fe200078e0a9d */
[----:B------:R-:W-:Y:S01]  /*0490*/  SHF.R.S32.HI R10, RZ, 0x1f, R155 ;  /* 0x0000001fff0a7819 */ /* 0x000fe2000001149b */
[----:B------:R-:W-:Y:S03]  /*04a0*/  BSSY B0, `(.L_x_128) ;  /* 0x000003c000007945 */ /* 0x000fe60003800000 */
[----:B------:R-:W-:Y:S01]  /*04b0*/  LEA.HI R10, R10, R155, RZ, 0x2 ;  /* 0x0000009b0a0a7211 */ /* 0x000fe200078f10ff */
[----:B------:R-:W3:Y:S03]  /*04c0*/  LDC.U8 R0, c[0x0][0x328] ;  /* 0x0000ca00ff007b82 */ /* 0x000ee60000000000 */
[----:B------:R-:W-:-:S02]  /*04d0*/  LOP3.LUT R4, R10, 0x1ffffffc, RZ, 0xc0, !PT ;  /* 0x1ffffffc0a047812 */ /* 0x000fc400078ec0ff */
[----:B------:R-:W-:Y:S01]  /*04e0*/  SHF.R.S32.HI R10, RZ, 0x2, R10 ;  /* 0x00000002ff0a7819 */ /* 0x000fe2000001140a */
[----:B------:R-:W-:-:S04]  /*04f0*/  @P0 IMAD.WIDE.U32 R2, R21, c[0x0][0x1e8], RZ ;  /* 0x00007a0015020a25 */ /* 0x000fc800078e00ff */
[----:B------:R-:W-:Y:S01]  /*0500*/  @P0 IMAD R5, R21, c[0x0][0x1ec], R3 ;  /* 0x00007b0015050a24 */ /* 0x000fe200078e0203 */
[----:B--2---:R-:W-:Y:S02]  /*0510*/  ISETP.NE.AND P2, PT, R6, RZ, PT ;  /* 0x000000ff0600720c */ /* 0x004fe40003f45270 */
[----:B---3--:R-:W-:Y:S02]  /*0520*/  ISETP.NE.AND P1, PT, R0, RZ, PT ;  /* 0x000000ff0000720c */ /* 0x008fe40003f25270 */
[----:B------:R-:W-:Y:S02]  /*0530*/  @!P0 SHF.R.S32.HI R0, RZ, 0x1f, R11 ;  /* 0x0000001fff008819 */ /* 0x000fe4000001140b */
[----:B------:R-:W-:-:S07]  /*0540*/  ISETP.NE.OR P3, PT, R6, RZ, !P1 ;  /* 0x000000ff0600720c */ /* 0x000fce0004f65670 */
[----:B------:R-:W-:Y:S02]  /*0550*/  @P2 IMAD.MOV.U32 R8, RZ, RZ, c[0x0][0x210] ;  /* 0x00008400ff082624 */ /* 0x000fe400078e00ff */
[----:B------:R-:W-:Y:S02]  /*0560*/  @!P0 IMAD R3, R0, c[0x0][0x1e0], RZ ;  /* 0x0000780000038a24 */ /* 0x000fe400078e02ff */
[----:B------:R-:W-:-:S04]  /*0570*/  @!P0 IMAD.WIDE.U32 R6, R11, c[0x0][0x1e0], RZ ;  /* 0x000078000b068a25 */ /* 0x000fc800078e00ff */
[----:B------:R-:W-:Y:S01]  /*0580*/  IMAD.IADD R0, R155, 0x1, -R4 ;  /* 0x000000019b007824 */ /* 0x000fe200078e0a04 */
[----:B------:R-:W-:Y:S01]  /*0590*/  @!P0 MOV R2, R6 ;  /* 0x0000000600028202 */ /* 0x000fe20000000f00 */
[----:B------:R-:W-:Y:S02]  /*05a0*/  @!P2 IMAD.MOV.U32 R9, RZ, RZ, c[0x0][0x214] ;  /* 0x00008500ff09a624 */ /* 0x000fe400078e00ff */
[----:B------:R-:W-:Y:S02]  /*05b0*/  @!P0 IMAD R4, R11, c[0x0][0x1e4], R3 ;  /* 0x000079000b048a24 */ /* 0x000fe400078e0203 */
[----:B------:R-:W-:Y:S01]  /*05c0*/  @P2 IMAD R8, R8, c[0x0][0x214], RZ ;  /* 0x0000850008082a24 */ /* 0x000fe200078e02ff */
[----:B------:R-:W-:Y:S01]  /*05d0*/  @!P2 SEL R8, R9, c[0x0][0x234], !P1 ;  /* 0x00008d000908aa07 */ /* 0x000fe20004800000 */
[----:B------:R-:W-:Y:S01]  /*05e0*/  IMAD.SHL.U32 R0, R0, 0x8, RZ ;  /* 0x0000000800007824 */ /* 0x000fe200078e00ff */
[----:B------:R-:W-:Y:S01]  /*05f0*/  @!P0 IADD3 R5, R7, R4, RZ ;  /* 0x0000000407058210 */ /* 0x000fe20007ffe0ff */
[----:B------:R-:W-:Y:S01]  /*0600*/  @P2 IMAD.MOV.U32 R3, RZ, RZ, 0x1 ;  /* 0x00000001ff032424 */ /* 0x000fe200078e00ff */
[----:B------:R-:W-:Y:S01]  /*0610*/  SHF.R.S32.HI R9, RZ, 0x1f, R23 ;  /* 0x0000001fff097819 */ /* 0x000fe20000011417 */
        /* <DEDUP_REMOVED lines=8> */
[----:B------:R-:W-:Y:S01]  /*06a0*/  @!P3 SEL R7, R7, R21, !P0 ;  /* 0x000000150707b207 */ /* 0x000fe20004000000 */
[----:B------:R-:W-:Y:S01]  /*06b0*/  IMAD R9, R9, c[0x0][0x1f0], RZ ;  /* 0x00007c0009097a24 */ /* 0x000fe200078e02ff */
[----:B------:R-:W-:Y:S01]  /*06c0*/  SEL R0, R0, RZ, P3 ;  /* 0x000000ff00007207 */ /* 0x000fe20001800000 */
[----:B------:R-:W-:Y:S01]  /*06d0*/  IMAD R6, R157, R18, RZ ;  /* 0x000000129d067224 */ /* 0x000fe200078e02ff */
[----:B------:R-:W-:Y:S01]  /*06e0*/  ISETP.GE.AND P2, PT, R10, R15, PT ;  /* 0x0000000f0a00720c */ /* 0x000fe20003f46270 */
[--C-:B------:R-:W-:Y:S01]  /*06f0*/  @!P3 IMAD.MOV.U32 R2, RZ, RZ, R7.reuse ;  /* 0x000000ffff02b224 */ /* 0x100fe200078e0007 */
[----:B------:R-:W-:Y:S01]  /*0700*/  SHF.R.S32.HI R11, RZ, 0x1f, R10 ;  /* 0x0000001fff0b7819 */ /* 0x000fe2000001140a */
[C---:B------:R-:W-:Y:S01]  /*0710*/  IMAD R0, R23.reuse, R8, R0 ;  /* 0x0000000817007224 */ /* 0x040fe200078e0200 */
[----:B------:R-:W-:Y:S01]  /*0720*/  @!P3 SHF.R.S32.HI R3, RZ, 0x1f, R7 ;  /* 0x0000001fff03b819 */ /* 0x000fe20000011407 */
[----:B------:R-:W-:-:S02]  /*0730*/  IMAD R9, R23, c[0x0][0x1f4], R9 ;  /* 0x00007d0017097a24 */ /* 0x000fc400078e0209 */
[----:B------:R-:W-:Y:S01]  /*0740*/  IMAD.WIDE.U32 R12, R23, c[0x0][0x1f0], R4 ;  /* 0x00007c00170c7a25 */ /* 0x000fe200078e0004 */
[----:B------:R-:W-:Y:S02]  /*0750*/  IADD3 R20, P1, P0, R6, R2, R0 ;  /* 0x0000000206147210 */ /* 0x000fe4000783e000 */
[----:B------:R-:W-:Y:S01]  /*0760*/  SHF.R.S32.HI R4, RZ, 0x1f, R6 ;  /* 0x0000001fff047819 */ /* 0x000fe20000011406 */
[----:B------:R-:W-:Y:S01]  /*0770*/  IMAD.WIDE R6, R27, 0x80, R10 ;  /* 0x000000801b067825 */ /* 0x000fe200078e020a */
[----:B------:R-:W-:Y:S02]  /*0780*/  SHF.R.S32.HI R0, RZ, 0x1f, R0 ;  /* 0x0000001fff007819 */ /* 0x000fe40000011400 */
[----:B------:R-:W-:Y:S02]  /*0790*/  IADD3 R9, R13, R9, RZ ;  /* 0x000000090d097210 */ /* 0x000fe40007ffe0ff */
        /* <DEDUP_REMOVED lines=12> */
.L_x_129:
[----:B------:R-:W-:Y:S05]  /*0860*/  BSYNC B0 ;  /* 0x0000000000007941 */ /* 0x000fea0003800000 */
.L_x_128:
[----:B------:R-:W-:Y:S01]  /*0870*/  IADD3 R17, R10, 0x20, RZ ;  /* 0x000000200a117810 */ /* 0x000fe20007ffe0ff */
[----:B------:R-:W-:Y:S03]  /*0880*/  BSSY B0, `(.L_x_130) ;  /* 0x0000010000007945 */ /* 0x000fe60003800000 */
[----:B------:R-:W-:-:S13]  /*0890*/  ISETP.GE.AND P0, PT, R17, R15, PT ;  /* 0x0000000f1100720c */ /* 0x000fda0003f06270 */
[----:B------:R-:W-:Y:S05]  /*08a0*/  @P0 BRA `(.L_x_131) ;  /* 0x000000d000000947 */ /* 0x000fea0003800000 */
[----:B------:R-:W-:Y:S01]  /*08b0*/  IADD3 R0, P0, R6, 0x20, RZ ;  /* 0x0000002006007810 */ /* 0x000fe20007f1e0ff */
[----:B------:R-:W-:Y:S01]  /*08c0*/  IMAD.MOV.U32 R4, RZ, RZ, R12 ;  /* 0x000000ffff047224 */ /* 0x000fe200078e000c */
[----:B------:R-:W-:-:S03]  /*08d0*/  MOV R5, R9 ;  /* 0x0000000900057202 */ /* 0x000fc60000000f00 */
[----:B--2---:R-:W-:Y:S02]  /*08e0*/  IMAD.X R2, RZ, RZ, R7, P0 ;  /* 0x000000ffff027224 */ /* 0x004fe400000e0607 */
        /* <DEDUP_REMOVED lines=9> */
.L_x_131:
[----:B------:R-:W-:Y:S05]  /*0980*/  BSYNC B0 ;  /* 0x0000000000007941 */ /* 0x000fea0003800000 */
.L_x_130:
        /* <DEDUP_REMOVED lines=17> */
.L_x_133:
[----:B------:R-:W-:Y:S05]  /*0aa0*/  BSYNC B0 ;  /* 0x0000000000007941 */ /* 0x000fea0003800000 */
.L_x_132:
[----:B------:R-:W-:Y:S01]  /*0ab0*/  IADD3 R16, R10, 0x60, RZ ;  /* 0x000000600a107810 */ /* 0x000fe20007ffe0ff */
[----:B------:R-:W-:Y:S03]  /*0ac0*/  BSSY B0, `(.L_x_134) ;  /* 0x0000010000007945 */ /* 0x000fe60003800000 */
[----:B------:R-:W-:-:S13]  /*0ad0*/  ISETP.GE.AND P0, PT, R16, R15, PT ;  /* 0x0000000f1000720c */ /* 0x000fda0003f06270 */
[----:B------:R-:W-:Y:S05]  /*0ae0*/  @P0 BRA `(.L_x_135) ;  /* 0x000000d000000947 */ /* 0x000fea0003800000 */
[----:B------:R-:W-:Y:S01]  /*0af0*/  IADD3 R0, P0, R6, 0x60, RZ ;  /* 0x0000006006007810 */ /* 0x000fe20007f1e0ff */
[----:B--2---:R-:W-:Y:S01]  /*0b00*/  IMAD.MOV.U32 R2, RZ, RZ, R12 ;  /* 0x000000ffff027224 */ /* 0x004fe200078e000c */
        /* <DEDUP_REMOVED lines=11> */
.L_x_135:
[----:B------:R-:W-:Y:S05]  /*0bc0*/  BSYNC B0 ;  /* 0x0000000000007941 */ /* 0x000fea0003800000 */
.L_x_134:
[----:B------:R-:W-:-:S04]  /*0bd0*/  LOP3.LUT P6, RZ, R155, 0x3, RZ, 0xc0, !PT ;  /* 0x000000039bff7812 */ /* 0x000fc800078cc0ff */
[-C--:B------:R-:W-:Y:S02]  /*0be0*/  ISETP.GE.OR P5, PT, R10, R15.reuse, P6 ;  /* 0x0000000f0a00720c */ /* 0x080fe400037a6670 */
[-C--:B------:R-:W-:Y:S02]  /*0bf0*/  ISETP.GE.OR P4, PT, R17, R15.reuse, P6 ;  /* 0x0000000f1100720c */ /* 0x080fe40003786670 */
[-C--:B------:R-:W-:Y:S02]  /*0c00*/  ISETP.GE.OR P3, PT, R14, R15.reuse, P6 ;  /* 0x0000000f0e00720c */ /* 0x080fe40003766670 */
[----:B------:R-:W-:-:S07]  /*0c10*/  ISETP.GE.OR P6, PT, R16, R15, P6 ;  /* 0x0000000f1000720c */ /* 0x000fce00037c6670 */
[-C--:B------:R-:W-:Y:S02]  /*0c20*/  @!P5 IMAD R0, R10, R18.reuse, RZ ;  /* 0x000000120a00d224 */ /* 0x080fe400078e02ff */
[-C--:B--2---:R-:W-:Y:S02]  /*0c30*/  @!P4 IMAD R3, R17, R18.reuse, RZ ;  /* 0x000000121103c224 */ /* 0x084fe400078e02ff */
        /* <DEDUP_REMOVED lines=20> */
[----:B--2---:R-:W-:-:S05]  /*0d80*/  IMAD R0, R16, R18, RZ ;  /* 0x0000001210007224 */ /* 0x004fca00078e02ff */
[----:B------:R-:W-:-:S04]  /*0d90*/  IADD3 R3, P0, R0, R20, RZ ;  /* 0x0000001400037210 */ /* 0x000fc80007f1e0ff */
[----:B------:R-:W-:Y:S02]  /*0da0*/  LEA.HI.X.SX32 R0, R0, R19, 0x1, P0 ;  /* 0x0000001300007211 */ /* 0x000fe400000f0eff */
[----:B------:R-:W-:-:S04]  /*0db0*/  LEA R2, P0, R3, c[0x0][0x200], 0x2 ;  /* 0x0000800003027a11 */ /* 0x000fc800078010ff */
[----:B------:R-:W-:Y:S01]  /*0dc0*/  LEA.HI.X R3, R3, c[0x0][0x204], R0, 0x2, P0 ;  /* 0x0000810003037a11 */ /* 0x000fe200000f1400 */
[----:B------:R-:W-:-:S05]  /*0dd0*/  IMAD.MOV.U32 R0, RZ, RZ, 0x7f800000 ;  /* 0x7f800000ff007424 */ /* 0x000fca00078e00ff */
[----:B------:R-:W-:Y:S01]  /*0de0*/  STG.E [R2.64], R0 ;  /* 0x0000000002007986 */ /* 0x000fe2000c10190e */
[----:B------:R-:W-:Y:S05]  /*0df0*/  EXIT ;  /* 0x000000000000794d */ /* 0x000fea0003800000 */
.L_x_127:
[----:B--2---:R-:W-:Y:S02]  /*0e00*/  ISETP.NE.AND P1, PT, R21, -0x1, PT ;  /* 0xffffffff1500780c */ /* 0x004fe40003f25270 */
[----:B------:R-:W-:-:S11]  /*0e10*/  ISETP.NE.AND P0, PT, R8, -0x1, PT ;  /* 0xffffffff0800780c */ /* 0x000fd60003f05270 */
[----:B------:R-:W-:Y:S01]  /*0e20*/  @!P1 SHF.R.S32.HI R4, RZ, 0x1f, R11 ;  /* 0x0000001fff049819 */ /* 0x000fe2000001140b */
        /* <DEDUP_REMOVED lines=24> */
.L_x_136:
[----:B------:R-:W-:Y:S02]  /*0fb0*/  IABS R4, c[0x0][0x1c8] ;  /* 0x0000720000047a13 */ /* 0x000fe40000000000 */
[----:B------:R-:W-:Y:S02]  /*0fc0*/  IABS R5, R23 ;  /* 0x0000001700057213 */ /* 0x000fe40000000000 */
[----:B------:R-:W2:Y:S08]  /*0fd0*/  I2F.RP R2, R4 ;  /* 0x0000000400027306 */ /* 0x000eb00000209400 */
[----:B--2---:R-:W2:Y:S02]  /*0fe0*/  MUFU.RCP R2, R2 ;  /* 0x0000000200027308 */ /* 0x004ea40000001000 */
[----:B--2---:R-:W-:-:S06]  /*0ff0*/  IADD3 R2, R2, 0xffffffe, RZ ;  /* 0x0ffffffe02027810 */ /* 0x004fcc0007ffe0ff */
[----:B------:R-:W2:Y:S02]  /*1000*/  F2I.FTZ.U32.TRUNC.NTZ R3, R2 ;  /* 0x0000000200037305 */ /* 0x000ea4000021f000 */
[----:B--2---:R-:W-:Y:S02]  /*1010*/  IMAD.MOV R0, RZ, RZ, -R3 ;  /* 0x000000ffff007224 */ /* 0x004fe400078e0a03 */
        /* <DEDUP_REMOVED lines=35> */
.L_x_137:
[----:B------:R-:W-:Y:S01]  /*1250*/  UMOV UR11, 0x6 ;  /* 0x00000006000b7882 */ /* 0x000fe20000000000 */
[----:B------:R-:W-:Y:S01]  /*1260*/  IADD3 R154, R160, -0x1, RZ ;  /* 0xffffffffa09a7810 */ /* 0x000fe20007ffe0ff */
[----:B------:R-:W-:Y:S01]  /*1270*/  ULDC.64 UR6, c[0x0][0x198] ;  /* 0x0000660000067ab9 */ /* 0x000fe20000000a00 */
[----:B------:R-:W-:Y:S01]  /*1280*/  SHF.R.S32.HI R17, RZ, 0x1f, R155 ;  /* 0x0000001fff117819 */ /* 0x000fe2000001149b */
[----:B------:R-:W-:Y:S01]  /*1290*/  ULDC.64 UR4, c[0x0][0x1a0] ;  /* 0x0000680000047ab9 */ /* 0x000fe20000000a00 */
[----:B------:R-:W-:Y:S01]  /*12a0*/  SHF.R.S32.HI R0, RZ, 0x1f, R154 ;  /* 0x0000001fff007819 */ /* 0x000fe2000001149a */
[----:B------:R-:W-:Y:S01]  /*12b0*/  USHF.L.U64.HI UR9, UR6, UR11, UR7 ;  /* 0x0000000b06097299 */ /* 0x000fe20008010207 */
[CC--:B------:R-:W-:Y:S01]  /*12c0*/  LEA.HI R8, R17.reuse, R155.reuse, RZ, 0x2 ;  /* 0x0000009b11087211 */ /* 0x0c0fe200078f10ff */
[----:B------:R-:W-:Y:S01]  /*12d0*/  USHF.L.U64.HI UR11, UR4, UR11, UR5 ;  /* 0x0000000b040b7299 */ /* 0x000fe20008010205 */
[-C--:B------:R-:W-:Y:S01]  /*12e0*/  LEA.HI R22, R17, R155.reuse, RZ, 0x3 ;  /* 0x0000009b11167211 */ /* 0x080fe200078f18ff */
[----:B------:R-:W-:Y:S01]  /*12f0*/  USHF.L.U32 UR10, UR6, 0x6, URZ ;  /* 0x00000006060a7899 */ /* 0x000fe2000800063f */
[----:B------:R-:W-:Y:S01]  /*1300*/  IMAD.IADD R29, R65, 0x1, -R157 ;  /* 0x00000001411d7824 */ /* 0x000fe200078e0a9d */
[----:B------:R-:W-:Y:S01]  /*1310*/  USHF.L.U32 UR12, UR4, 0x6, URZ ;  /* 0x00000006040c7899 */ /* 0x000fe2000800063f */
[C---:B------:R-:W-:Y:S01]  /*1320*/  IMAD R3, R154.reuse, UR9, RZ ;  /* 0x000000099a037c24 */ /* 0x040fe2000f8e02ff */
[----:B------:R-:W-:Y:S01]  /*1330*/  SHF.R.S32.HI R24, RZ, 0x3, R22 ;  /* 0x00000003ff187819 */ /* 0x000fe20000011416 */
[----:B------:R-:W-:Y:S01]  /*1340*/  IMAD R2, R154, UR11, RZ ;  /* 0x0000000b9a027c24 */ /* 0x000fe2000f8e02ff */
[----:B------:R-:W-:Y:S01]  /*1350*/  LEA.HI R156, R17, R155, RZ, 0x5 ;  /* 0x0000009b119c7211 */ /* 0x000fe200078f28ff */
[C---:B------:R-:W-:Y:S01]  /*1360*/  IMAD R25, R0.reuse, UR10, R3 ;  /* 0x0000000a00197c24 */ /* 0x040fe2000f8e0203 */
[----:B------:R-:W-:Y:S01]  /*1370*/  STL [R1+0x44], R29 ;  /* 0x0000441d01007387 */ /* 0x000fe20000100800 */
[----:B------:R-:W-:Y:S01]  /*1380*/  IMAD R26, R0, UR12, R2 ;  /* 0x0000000c001a7c24 */ /* 0x000fe2000f8e0202 */
[----:B------:R-:W-:Y:S01]  /*1390*/  LOP3.LUT R0, R8, 0xfffffffc, RZ, 0xc0, !PT ;  /* 0xfffffffc08007812 */ /* 0x000fe200078ec0ff */
[----:B------:R-:W-:Y:S01]  /*13a0*/  IMAD.SHL.U32 R4, R24, 0x40, RZ ;  /* 0x0000004018047824 */ /* 0x000fe200078e00ff */
[----:B------:R-:W-:Y:S01]  /*13b0*/  SHF.R.S32.HI R2, RZ, 0x2, R8 ;  /* 0x00000002ff027819 */ /* 0x000fe20000011408 */
[----:B------:R-:W-:Y:S01]  /*13c0*/  IMAD R7, R5, c[0x0][0x1a8], RZ ;  /* 0x00006a0005077a24 */ /* 0x000fe200078e02ff */
[----:B------:R-:W-:Y:S01]  /*13d0*/  SHF.R.S32.HI R152, RZ, 0x5, R156 ;  /* 0x00000005ff987819 */ /* 0x000fe2000001149c */
[----:B------:R-:W-:Y:S01]  /*13e0*/  IMAD.IADD R0, R155, 0x1, -R0 ;  /* 0x000000019b007824 */ /* 0x000fe200078e0a00 */
[----:B------:R-:W-:Y:S01]  /*13f0*/  IADD3 R14, R2, 0x20, RZ ;  /* 0x00000020020e7810 */ /* 0x000fe20007ffe0ff */
[----:B------:R-:W-:Y:S01]  /*1400*/  IMAD R7, R23, c[0x0][0x1ac], R7 ;  /* 0x00006b0017077a24 */ /* 0x000fe200078e0207 */
[--C-:B------:R-:W-:Y:S01]  /*1410*/  SHF.R.S32.HI R3, RZ, 0x1f, R2.reuse ;  /* 0x0000001fff037819 */ /* 0x100fe20000011402 */
[----:B------:R-:W-:Y:S01]  /*1420*/  IMAD.SHL.U32 R30, R0, 0x8, RZ ;  /* 0x00000008001e7824 */ /* 0x000fe200078e00ff */
[----:B------:R-:W-:Y:S01]  /*1430*/  ISETP.GE.AND P4, PT, R14, R29, PT ;  /* 0x0000001d0e00720c */ /* 0x000fe20003f86270 */
[----:B------:R-:W-:Y:S01]  /*1440*/  UMOV UR13, 0x5 ;  /* 0x00000005000d7882 */ /* 0x000fe20000000000 */
[----:B------:R-:W-:Y:S01]  /*1450*/  LOP3.LUT R0, R4, 0xc0, RZ, 0xc0, !PT ;  /* 0x000000c004007812 */ /* 0x000fe200078ec0ff */
[----:B------:R-:W-:Y:S01]  /*1460*/  IMAD.WIDE R32, R27, 0x80, R2 ;  /* 0x000000801b207825 */ /* 0x000fe200078e0202 */
[----:B------:R-:W-:Y:S01]  /*1470*/  IADD3 R4, P1, R30, R9, RZ ;  /* 0x000000091e047210 */ /* 0x000fe20007f3e0ff */
[----:B------:R-:W-:Y:S01]  /*1480*/  USHF.L.U64.HI UR7, UR6, UR13, UR7 ;  /* 0x0000000d06077299 */ /* 0x000fe20008010207 */
[--C-:B------:R-:W-:Y:S01]  /*1490*/  SHF.R.S32.HI R31, RZ, 0x1f, R30.reuse ;  /* 0x0000001fff1f7819 */ /* 0x100fe2000001141e */
[----:B------:R-:W-:Y:S01]  /*14a0*/  USHF.L.U32 UR6, UR6, 0x5, URZ ;  /* 0x0000000506067899 */ /* 0x000fe2000800063f */
[----:B------:R-:W-:Y:S01]  /*14b0*/  LOP3.LUT R6, R0, 0x18, R30, 0xf8, !PT ;  /* 0x0000001800067812 */ /* 0x000fe200078ef81e */
[----:B------:R-:W-:Y:S01]  /*14c0*/  USHF.L.U64.HI UR5, UR4, UR13, UR5 ;  /* 0x0000000d04057299 */ /* 0x000fe20008010205 */
[-C--:B------:R-:W-:Y:S01]  /*14d0*/  ISETP.GE.AND P0, PT, R2, R29.reuse, PT ;  /* 0x0000001d0200720c */ /* 0x080fe20003f06270 */
[----:B------:R-:W-:Y:S01]  /*14e0*/  IMAD.X R5, R31, 0x1, R10, P1 ;  /* 0x000000011f057824 */ /* 0x000fe200008e060a */
[----:B------:R-:W-:Y:S01]  /*14f0*/  SHF.R.U32.HI R0, RZ, 0x3, R0 ;  /* 0x00000003ff007819 */ /* 0x000fe20000011600 */
[----:B------:R-:W-:Y:S01]  /*1500*/  STL.64 [R1+0x48], R30 ;  /* 0x0000481e01007387 */ /* 0x000fe20000100a00 */
[----:B------:R-:W-:Y:S01]  /*1510*/  @!P4 IADD3 R12, P1, R32, 0x20, RZ ;  /* 0x00000020200cc810 */ /* 0x000fe20007f3e0ff */
[----:B------:R-:W-:Y:S01]  /*1520*/  IMAD.WIDE.U32 R4, R23, c[0x0][0x1a8], R4 ;  /* 0x00006a0017047a25 */ /* 0x000fe200078e0004 */
[----:B------:R-:W-:Y:S01]  /*1530*/  LOP3.LUT R230, R6, R0, RZ, 0x3c, !PT ;  /* 0x0000000006e67212 */ /* 0x000fe200078e3cff */
[----:B------:R-:W-:Y:S01]  /*1540*/  STL.64 [R1+0x38], R32 ;  /* 0x0000382001007387 */ /* 0x000fe20000100a00 */
[----:B------:R-:W-:Y:S01]  /*1550*/  LEA.HI R0, R8, R2, RZ, 0x1 ;  /* 0x0000000208007211 */ /* 0x000fe200078f08ff */
[----:B------:R-:W-:Y:S01]  /*1560*/  IMAD.IADD R5, R5, 0x1, R7 ;  /* 0x0000000105057824 */ /* 0x000fe200078e0207 */
[----:B------:R-:W-:Y:S01]  /*1570*/  IADD3 R13, R2, 0x40, RZ ;  /* 0x00000040020d7810 */ /* 0x000fe20007ffe0ff */
[----:B------:R-:W-:Y:S01]  /*1580*/  @!P4 IMAD.MOV.U32 R10, RZ, RZ, R4 ;  /* 0x000000ffff0ac224 */ /* 0x000fe200078e0004 */
[----:B------:R-:W-:Y:S01]  /*1590*/  LOP3.LUT R8, R0, 0x7fffffe, RZ, 0xc0, !PT ;  /* 0x07fffffe00087812 */ /* 0x000fe200078ec0ff */
[----:B------:R-:W-:Y:S01]  /*15a0*/  @!P4 IMAD.X R0, RZ, RZ, R33, P1 ;  /* 0x000000ffff00c224 */ /* 0x000fe200008e0621 */
[----:B------:R-:W-:Y:S01]  /*15b0*/  ISETP.GE.AND P3, PT, R13, R29, PT ;  /* 0x0000001d0d00720c */ /* 0x000fe20003f66270 */
[----:B------:R-:W-:Y:S01]  /*15c0*/  @!P0 IMAD R6, R33, c[0x0][0x190], RZ ;  /* 0x0000640021068a24 */ /* 0x000fe200078e02ff */
[----:B------:R-:W-:Y:S01]  /*15d0*/  USHF.L.U32 UR4, UR4, 0x5, URZ ;  /* 0x0000000504047899 */ /* 0x000fe2000800063f */
[----:B------:R-:W-:-:S02]  /*15e0*/  @!P4 IMAD R0, R0, c[0x0][0x190], RZ ;  /* 0x000064000000ca24 */ /* 0x000fc400078e02ff */
[--C-:B------:R-:W-:Y:S02]  /*15f0*/  @!P4 IMAD.MOV.U32 R11, RZ, RZ, R5.reuse ;  /* 0x000000ffff0bc224 */ /* 0x100fe400078e0005 */
[----:B------:R-:W-:Y:S02]  /*1600*/  IMAD.IADD R7, R2, 0x1, -R8 ;  /* 0x0000000102077824 */ /* 0x000fe400078e0a08 */
[C---:B------:R-:W-:Y:S02]  /*1610*/  @!P0 IMAD R6, R32.reuse, c[0x0][0x194], R6 ;  /* 0x0000650020068a24 */ /* 0x040fe400078e0206 */
[----:B------:R-:W-:-:S04]  /*1620*/  @!P0 IMAD.WIDE.U32 R8, R32, c[0x0][0x190], R4 ;  /* 0x0000640020088a25 */ /* 0x000fc800078e0004 */
[C---:B------:R-:W-:Y:S02]  /*1630*/  @!P4 IMAD R15, R12.reuse, c[0x0][0x194], R0 ;  /* 0x000065000c0fca24 */ /* 0x040fe400078e0200 */
[----:B------:R-:W-:Y:S01]  /*1640*/  @!P4 IMAD.WIDE.U32 R10, R12, c[0x0][0x190], R10 ;  /* 0x000064000c0aca25 */ /* 0x000fe200078e000a */
[----:B------:R-:W-:-:S03]  /*1650*/  IADD3 R12, R2, 0x60, RZ ;  /* 0x00000060020c7810 */ /* 0x000fc60007ffe0ff */
[----:B------:R-:W-:Y:S01]  /*1660*/  IMAD R7, R152, 0x8, R7 ;  /* 0x0000000898077824 */ /* 0x000fe200078e0207 */
[----:B------:R-:W-:Y:S01]  /*1670*/  ISETP.GE.AND P2, PT, R12, R29, PT ;  /* 0x0000001d0c00720c */ /* 0x000fe20003f46270 */
[----:B------:R-:W-:Y:S01]  /*1680*/  @!P0 IMAD.IADD R0, R9, 0x1, R6 ;  /* 0x0000000109008824 */ /* 0x000fe200078e0206 */
[C---:B------:R-:W-:Y:S01]  /*1690*/  @!P0 LEA R6, P1, R8.reuse, c[0x0][0x160], 0x1 ;  /* 0x0000580008068a11 */ /* 0x040fe200078208ff */
[----:B------:R-:W-:Y:S01]  /*16a0*/  IMAD.U32 R230, R7, 0x20, R230 ;  /* 0x0000002007e67824 */ /* 0x000fe200078e00e6 */
[----:B------:R2:W-:Y:S02]  /*16b0*/  STL [R1+0x58], R12 ;  /* 0x0000580c01007387 */ /* 0x0005e40000100800 */
[----:B------:R-:W-:Y:S01]  /*16c0*/  @!P0 LEA.HI.X R7, R8, c[0x0][0x164], R0, 0x1, P1 ;  /* 0x0000590008078a11 */ /* 0x000fe200008f0c00 */
[----:B------:R-:W-:Y:S01]  /*16d0*/  @!P4 IMAD.IADD R0, R11, 0x1, R15 ;  /* 0x000000010b00c824 */ /* 0x000fe200078e020f */
[----:B------:R-:W-:Y:S01]  /*16e0*/  LEA.HI R15, R17, R155, RZ, 0x4 ;  /* 0x0000009b110f7211 */ /* 0x000fe200078f20ff */
[----:B------:R-:W-:Y:S01]  /*16f0*/  IMAD.SHL.U32 R230, R230, 0x2, RZ ;  /* 0x00000002e6e67824 */ /* 0x000fe200078e00ff */
[----:B------:R-:W-:-:S02]  /*1700*/  @!P4 LEA R8, P1, R10, c[0x0][0x160], 0x1 ;  /* 0x000058000a08ca11 */ /* 0x000fc400078208ff */
[----:B------:R-:W-:Y:S02]  /*1710*/  SHF.R.S32.HI R13, RZ, 0x4, R15 ;  /* 0x00000004ff0d7819 */ /* 0x000fe4000001140f */
[----:B------:R-:W-:Y:S01]  /*1720*/  @!P4 LEA.HI.X R9, R10, c[0x0][0x164], R0, 0x1, P1 ;  /* 0x000059000a09ca11 */ /* 0x000fe200008f0c00 */
[----:B------:R-:W-:Y:S01]  /*1730*/  @!PT LDS RZ, [RZ] ;  /* 0x00000000fffff984 */ /* 0x000fe20000000800 */
[----:B------:R-:W-:Y:S01]  /*1740*/  @!PT LDS RZ, [RZ] ;  /* 0x00000000fffff984 */ /* 0x000fe20000000800 */
[----:B------:R-:W-:Y:S01]  /*1750*/  @!PT LDS RZ, [RZ] ;  /* 0x00000000fffff984 */ /* 0x000fe20000000800 */
[----:B------:R3:W-:Y:S01]  /*1760*/  @!P0 LDGSTS.E.BYPASS.LTC128B.128 [R230], [R6.64] ;  /* 0x0000000006e68fae */ /* 0x0007e2000b901d4e */
[----:B------:R-:W-:Y:S01]  /*1770*/  @!P3 IADD3 R10, P1, R32, 0x40, RZ ;  /* 0x00000040200ab810 */ /* 0x000fe20007f3e0ff */
[----:B------:R-:W-:Y:S01]  /*1780*/  IMAD R0, R154, -0x40, R64 ;  /* 0xffffffc09a007824 */ /* 0x000fe200078e0240 */
[----:B------:R-:W-:Y:S01]  /*1790*/  SHF.R.S32.HI R17, RZ, 0x1f, R18 ;  /* 0x0000001fff117819 */ /* 0x000fe20000011412 */
[----:B------:R3:W-:Y:S03]  /*17a0*/  @!P0 LDGSTS.E.BYPASS.LTC128B.128 [R230+0x2000], [R6.64+0x40] ;  /* 0x0200004006e68fae */ /* 0x0007e6000b901d4e */
[----:B------:R-:W-:Y:S01]  /*17b0*/  ISETP.GE.AND P6, PT, R2, R0, PT ;  /* 0x000000000200720c */ /* 0x000fe20003fc6270 */
[----:B------:R3:W-:Y:S01]  /*17c0*/  @!P0 LDGSTS.E.BYPASS.LTC128B.128 [R230+0x4000], [R6.64+0x80] ;  /* 0x0400008006e68fae */ /* 0x0007e2000b901d4e */
[----:B------:R-:W-:-:S02]  /*17d0*/  @!P2 IADD3 R11, P0, R32, 0x60, RZ ;  /* 0x00000060200ba810 */ /* 0x000fc40007f1e0ff */
[-C--:B------:R-:W-:Y:S01]  /*17e0*/  ISETP.GE.AND P5, PT, R2, R0.reuse, PT ;  /* 0x000000000200720c */ /* 0x080fe20003fa6270 */
[----:B------:R4:W-:Y:S02]  /*17f0*/  @!P4 LDGSTS.E.BYPASS.LTC128B.128 [R230+0x800], [R8.64] ;  /* 0x0080000008e6cfae */ /* 0x0009e4000b901d4e */
[--C-:B--2---:R-:W-:Y:S01]  /*1800*/  @!P2 IMAD.X R12, RZ, RZ, R33.reuse, P0 ;  /* 0x000000ffff0ca224 */ /* 0x104fe200000e0621 */
[-C--:B------:R-:W-:Y:S01]  /*1810*/  ISETP.GE.AND P0, PT, R14, R0.reuse, PT ;  /* 0x000000000e00720c */ /* 0x080fe20003f06270 */
[----:B------:R4:W-:Y:S02]  /*1820*/  @!P4 LDGSTS.E.BYPASS.LTC128B.128 [R230+0x2800], [R8.64+0x40] ;  /* 0x0280004008e6cfae */ /* 0x0009e4000b901d4e */
[----:B------:R-:W-:Y:S02]  /*1830*/  @!P2 IMAD R12, R12, c[0x0][0x190], RZ ;  /* 0x000064000c0caa24 */ /* 0x000fe400078e02ff */
[----:B------:R4:W-:Y:S01]  /*1840*/  @!P4 LDGSTS.E.BYPASS.LTC128B.128 [R230+0x4800], [R8.64+0x80] ;  /* 0x0480008008e6cfae */ /* 0x0009e2000b901d4e */
[----:B---3--:R-:W-:Y:S01]  /*1850*/  LEA.HI R7, R15, R13, RZ, 0x1 ;  /* 0x0000000d0f077211 */ /* 0x008fe200078f08ff */
[----:B------:R-:W-:Y:S01]  /*1860*/  @!P3 IMAD.X R6, RZ, RZ, R33, P1 ;  /* 0x000000ffff06b224 */ /* 0x000fe200008e0621 */
[----:B------:R-:W-:-:S02]  /*1870*/  ISETP.GE.AND P1, PT, R14, R0, PT ;  /* 0x000000000e00720c */ /* 0x000fc40003f26270 */
[----:B------:R-:W-:Y:S01]  /*1880*/  LOP3.LUT R7, R7, 0xfffffffe, RZ, 0xc0, !PT ;  /* 0xfffffffe07077812 */ /* 0x000fe200078ec0ff */
[----:B------:R-:W-:Y:S02]  /*1890*/  @!P3 IMAD R0, R6, c[0x0][0x190], RZ ;  /* 0x000064000600ba24 */ /* 0x000fe400078e02ff */
[----:B------:R-:W-:Y:S02]  /*18a0*/  @!P2 IMAD.MOV.U32 R6, RZ, RZ, R4 ;  /* 0x000000ffff06a224 */ /* 0x000fe400078e0004 */
[----:B------:R-:W-:Y:S02]  /*18b0*/  IMAD.IADD R23, R13, 0x1, -R7 ;  /* 0x000000010d177824 */ /* 0x000fe400078e0a07 */
[--C-:B------:R-:W-:Y:S02]  /*18c0*/  @!P2 IMAD.MOV.U32 R7, RZ, RZ, R5.reuse ;  /* 0x000000ffff07a224 */ /* 0x100fe400078e0005 */
[C---:B------:R-:W-:Y:S02]  /*18d0*/  @!P3 IMAD R0, R10.reuse, c[0x0][0x194], R0 ;  /* 0x000065000a00ba24 */ /* 0x040fe400078e0200 */
[----:B------:R-:W-:-:S04]  /*18e0*/  @!P3 IMAD.WIDE.U32 R4, R10, c[0x0][0x190], R4 ;  /* 0x000064000a04ba25 */ /* 0x000fc800078e0004 */
[----:B------:R-:W-:Y:S01]  /*18f0*/  @!P3 IMAD.IADD R5, R5, 0x1, R0 ;  /* 0x000000010505b824 */ /* 0x000fe200078e0200 */
[C---:B------:R-:W-:Y:S01]  /*1900*/  @!P3 LEA R10, P4, R4.reuse, c[0x0][0x160], 0x1 ;  /* 0x00005800040aba11 */ /* 0x040fe200078808ff */
[----:B------:R-:W-:Y:S02]  /*1910*/  IMAD R0, R3, c[0x0][0x198], RZ ;  /* 0x0000660003007a24 */ /* 0x000fe400078e02ff */
[----:B----4-:R-:W-:Y:S01]  /*1920*/  @!P2 IMAD R8, R11, c[0x0][0x194], R12 ;  /* 0x000065000b08aa24 */ /* 0x010fe200078e020c */
[----:B------:R-:W-:Y:S01]  /*1930*/  LOP3.LUT R12, R15, 0xfffffff0, RZ, 0xc0, !PT ;  /* 0xfffffff00f0c7812 */ /* 0x000fe200078ec0ff */
[----:B------:R-:W-:Y:S01]  /*1940*/  @!P2 IMAD.WIDE.U32 R6, R11, c[0x0][0x190], R6 ;  /* 0x000064000b06aa25 */ /* 0x000fe200078e0006 */
[----:B------:R-:W-:-:S03]  /*1950*/  @!P3 LEA.HI.X R11, R4, c[0x0][0x164], R5, 0x1, P4 ;  /* 0x00005900040bba11 */ /* 0x000fc600020f0c05 */
[----:B------:R-:W-:Y:S02]  /*1960*/  IMAD R13, R2, c[0x0][0x19c], R0 ;  /* 0x00006700020d7a24 */ /* 0x000fe400078e0200 */
[----:B------:R-:W-:Y:S01]  /*1970*/  @!P2 IMAD.IADD R0, R7, 0x1, R8 ;  /* 0x000000010700a824 */ /* 0x000fe200078e0208 */
[----:B------:R-:W-:Y:S01]  /*1980*/  @!P2 LEA R8, P4, R6, c[0x0][0x160], 0x1 ;  /* 0x000058000608aa11 */ /* 0x000fe200078808ff */
[----:B------:R-:W-:Y:S01]  /*1990*/  IMAD.WIDE.U32 R4, R2, c[0x0][0x198], R30 ;  /* 0x0000660002047a25 */ /* 0x000fe200078e001e */
[----:B------:R-:W-:Y:S01]  /*19a0*/  LOP3.LUT R7, R22, 0xfffffff8, RZ, 0xc0, !PT ;  /* 0xfffffff816077812 */ /* 0x000fe200078ec0ff */
[----:B------:R2:W-:Y:S01]  /*19b0*/  @!P3 LDGSTS.E.BYPASS.LTC128B.128 [R230+0x1000], [R10.64] ;  /* 0x010000000ae6bfae */ /* 0x0005e2000b901d4e */
[----:B------:R-:W-:Y:S01]  /*19c0*/  @!P2 LEA.HI.X R9, R6, c[0x0][0x164], R0, 0x1, P4 ;  /* 0x000059000609aa11 */ /* 0x000fe200020f0c00 */
[C---:B------:R-:W-:Y:S01]  /*19d0*/  IMAD.IADD R0, R155.reuse, 0x1, -R12 ;  /* 0x000000019b007824 */ /* 0x040fe200078e0a0c */
[----:B------:R-:W-:Y:S01]  /*19e0*/  IADD3 R4, P4, R16, R4, RZ ;  /* 0x0000000410047210 */ /* 0x000fe20007f9e0ff */
[----:B------:R-:W-:Y:S01]  /*19f0*/  IMAD.IADD R7, R155, 0x1, -R7 ;  /* 0x000000019b077824 */ /* 0x000fe200078e0a07 */
[----:B------:R2:W-:Y:S01]  /*1a00*/  @!P3 LDGSTS.E.BYPASS.LTC128B.128 [R230+0x3000], [R10.64+0x40] ;  /* 0x030000400ae6bfae */ /* 0x0005e2000b901d4e */
[----:B------:R-:W-:Y:S01]  /*1a10*/  IMAD R3, R3, c[0x0][0x1a0], RZ ;  /* 0x0000680003037a24 */ /* 0x000fe200078e02ff */
[-C--:B------:R-:W-:Y:S01]  /*1a20*/  LEA.HI R12, R0, R0.reuse, RZ, 0x1 ;  /* 0x00000000000c7211 */ /* 0x080fe200078f08ff */
[----:B------:R-:W-:Y:S01]  /*1a30*/  IMAD R6, R17, c[0x0][0x1b0], RZ ;  /* 0x00006c0011067a24 */ /* 0x000fe200078e02ff */
[----:B------:R-:W-:Y:S01]  /*1a40*/  IADD3.X R5, R21, R5, R13, P4, !PT ;  /* 0x0000000515057210 */ /* 0x000fe200027fe40d */
[----:B------:R-:W-:Y:S01]  /*1a50*/  IMAD R15, R2, c[0x0][0x1a4], R3 ;  /* 0x00006900020f7a24 */ /* 0x000fe200078e0203 */
[----:B------:R-:W-:Y:S01]  /*1a60*/  LOP3.LUT R14, R12, 0x7fffffe, RZ, 0xc0, !PT ;  /* 0x07fffffe0c0e7812 */ /* 0x000fe200078ec0ff */
[----:B------:R-:W-:Y:S01]  /*1a70*/  IMAD.WIDE.U32 R2, R2, c[0x0][0x1a0], R30 ;  /* 0x0000680002027a25 */ /* 0x000fe200078e001e */
[----:B------:R-:W-:Y:S01]  /*1a80*/  SHF.R.S32.HI R16, RZ, 0x1f, R0 ;  /* 0x0000001fff107819 */ /* 0x000fe20000011400 */
[----:B------:R2:W-:Y:S01]  /*1a90*/  @!P3 LDGSTS.E.BYPASS.LTC128B.128 [R230+0x5000], [R10.64+0x80] ;  /* 0x050000800ae6bfae */ /* 0x0005e2000b901d4e */
[----:B------:R-:W-:Y:S01]  /*1aa0*/  LEA.HI R13, R7, R7, RZ, 0x1 ;  /* 0x00000007070d7211 */ /* 0x000fe200078f08ff */
[----:B------:R-:W-:Y:S01]  /*1ab0*/  IMAD.IADD R67, R0, 0x1, -R14 ;  /* 0x0000000100437824 */ /* 0x000fe200078e0a0e */
[----:B------:R-:W-:Y:S01]  /*1ac0*/  LEA.HI R21, R16, R0, RZ, 0x3 ;  /* 0x0000000010157211 */ /* 0x000fe200078f18ff */
[C---:B------:R-:W-:Y:S01]  /*1ad0*/  IMAD R0, R18.reuse, c[0x0][0x1b4], R6 ;  /* 0x00006d0012007a24 */ /* 0x040fe200078e0206 */
[----:B------:R-:W-:Y:S01]  /*1ae0*/  LOP3.LUT R14, R13, 0x7fffffe, RZ, 0xc0, !PT ;  /* 0x07fffffe0d0e7812 */ /* 0x000fe200078ec0ff */
[----:B------:R-:W-:Y:S01]  /*1af0*/  IMAD.WIDE.U32 R30, R18, c[0x0][0x1b0], R4 ;  /* 0x00006c00121e7a25 */ /* 0x000fe200078e0004 */
[----:B------:R-:W-:Y:S01]  /*1b00*/  IADD3 R6, P4, R19, R2, RZ ;  /* 0x0000000213067210 */ /* 0x000fe20007f9e0ff */
[----:B------:R3:W-:Y:S01]  /*1b10*/  @!P2 LDGSTS.E.BYPASS.LTC128B.128 [R230+0x1800], [R8.64] ;  /* 0x0180000008e6afae */ /* 0x0007e2000b901d4e */
[----:B------:R-:W-:Y:S01]  /*1b20*/  SHF.R.S32.HI R22, RZ, 0x1, R13 ;  /* 0x00000001ff167819 */ /* 0x000fe2000001140d */
[----:B------:R-:W-:Y:S01]  /*1b30*/  IMAD.IADD R159, R31, 0x1, R0 ;  /* 0x000000011f9f7824 */ /* 0x000fe200078e0200 */
[----:B------:R-:W-:Y:S01]  /*1b40*/  SHF.R.S32.HI R13, RZ, 0x1, R12 ;  /* 0x00000001ff0d7819 */ /* 0x000fe2000001140c */
[----:B------:R-:W-:Y:S01]  /*1b50*/  IMAD.MOV.U32 R158, RZ, RZ, R30 ;  /* 0x000000ffff9e7224 */ /* 0x000fe200078e001e */
[----:B------:R-:W-:Y:S01]  /*1b60*/  SHF.R.S32.HI R12, RZ, 0x1f, R12 ;  /* 0x0000001fff0c7819 */ /* 0x000fe2000001140c */
[----:B------:R-:W-:Y:S01]  /*1b70*/  IMAD.IADD R19, R7, 0x1, -R14 ;  /* 0x0000000107137824 */ /* 0x000fe200078e0a0e */
[----:B------:R-:W-:Y:S01]  /*1b80*/  IADD3.X R7, R20, R3, R15, P4, !PT ;  /* 0x0000000314077210 */ /* 0x000fe200027fe40f */
[----:B------:R-:W-:Y:S01]  /*1b90*/  IMAD.WIDE.U32 R2, R154, UR10, R158 ;  /* 0x0000000a9a027c25 */ /* 0x000fe2000f8e009e */
[----:B------:R-:W-:Y:S01]  /*1ba0*/  LEA.HI R5, R12, R13, RZ, 0x2 ;  /* 0x0000000d0c057211 */ /* 0x000fe200078f10ff */
[----:B------:R3:W-:Y:S02]  /*1bb0*/  @!P2 LDGSTS.E.BYPASS.LTC128B.128 [R230+0x3800], [R8.64+0x40] ;  /* 0x0380004008e6afae */ /* 0x0007e4000b901d4e */
[----:B------:R-:W-:Y:S01]  /*1bc0*/  IMAD.IADD R12, R3, 0x1, R25 ;  /* 0x00000001030c7824 */ /* 0x000fe200078e0219 */
[----:B------:R-:W-:Y:S01]  /*1bd0*/  @!P6 LEA R4, P4, R2, c[0x0][0x168], 0x1 ;  /* 0x00005a000204ea11 */ /* 0x000fe200078808ff */
[----:B------:R3:W-:Y:S01]  /*1be0*/  @!P2 LDGSTS.E.BYPASS.LTC128B.128 [R230+0x5800], [R8.64+0x80] ;  /* 0x0580008008e6afae */ /* 0x0007e2000b901d4e */
[----:B------:R-:W-:Y:S01]  /*1bf0*/  LOP3.LUT R16, R5, 0xfffffffc, RZ, 0xc0, !PT ;  /* 0xfffffffc05107812 */ /* 0x000fe200078ec0ff */
[----:B------:R-:W-:Y:S01]  /*1c00*/  IMAD.SHL.U32 R0, R22, 0x40, RZ ;  /* 0x0000004016007824 */ /* 0x000fe200078e00ff */
[----:B------:R-:W-:Y:S01]  /*1c10*/  @!P6 LEA.HI.X R5, R2, c[0x0][0x16c], R12, 0x1, P4 ;  /* 0x00005b000205ea11 */ /* 0x000fe200020f0c0c */
[----:B------:R-:W-:Y:S01]  /*1c20*/  IMAD.SHL.U32 R15, R24, 0x8, RZ ;  /* 0x00000008180f7824 */ /* 0x000fe200078e00ff */
[----:B------:R-:W-:Y:S01]  /*1c30*/  @!P1 IADD3 R3, P4, R2, UR6, RZ ;  /* 0x0000000602039c10 */ /* 0x000fe2000ff9e0ff */
[----:B------:R-:W-:Y:S01]  /*1c40*/  IMAD.IADD R20, R13, 0x1, -R16 ;  /* 0x000000010d147824 */ /* 0x000fe200078e0a10 */
[----:B------:R-:W-:Y:S01]  /*1c50*/  LOP3.LUT R0, R0, 0xc0, RZ, 0xc0, !PT ;  /* 0x000000c000007812 */ /* 0x000fe200078ec0ff */
[----:B------:R4:W-:Y:S01]  /*1c60*/  @!P6 LDGSTS.E.BYPASS.LTC128B.128 [R230+0x6000], [R4.64] ;  /* 0x0600000004e6efae */ /* 0x0009e2000b901d4e */
[----:B------:R-:W-:-:S02]  /*1c70*/  @!P1 IADD3.X R13, R12, UR7, RZ, P4, !PT ;  /* 0x000000070c0d9c10 */ /* 0x000fc4000a7fe4ff */
[C---:B------:R-:W-:Y:S01]  /*1c80*/  @!P1 LEA R2, P4, R3.reuse, c[0x0][0x168], 0x1 ;  /* 0x00005a0003029a11 */ /* 0x040fe200078808ff */
[----:B------:R4:W-:Y:S01]  /*1c90*/  @!P6 LDGSTS.E.BYPASS.LTC128B.128 [R230+0x7000], [R4.64+0x40] ;  /* 0x0700004004e6efae */ /* 0x0009e2000b901d4e */
[----:B------:R-:W-:Y:S02]  /*1ca0*/  LOP3.LUT R15, R0, 0x8, R15, 0xf8, !PT ;  /* 0x00000008000f7812 */ /* 0x000fe400078ef80f */
[----:B------:R-:W-:Y:S01]  /*1cb0*/  @!P1 LEA.HI.X R3, R3, c[0x0][0x16c], R13, 0x1, P4 ;  /* 0x00005b0003039a11 */ /* 0x000fe200020f0c0d */
[----:B------:R4:W-:Y:S01]  /*1cc0*/  @!P6 LDGSTS.E.BYPASS.LTC128B.128 [R230+0x8000], [R4.64+0x80] ;  /* 0x0800008004e6efae */ /* 0x0009e2000b901d4e */
[----:B------:R-:W-:Y:S01]  /*1cd0*/  SHF.R.U32.HI R14, RZ, 0x3, R0 ;  /* 0x00000003ff0e7819 */ /* 0x000fe20000011600 */
[----:B------:R-:W-:Y:S02]  /*1ce0*/  IMAD R0, R17, c[0x0][0x1b8], RZ ;  /* 0x00006e0011007a24 */ /* 0x000fe400078e02ff */
[----:B------:R5:W-:Y:S01]  /*1cf0*/  @!P1 LDGSTS.E.BYPASS.LTC128B.128 [R230+0x6800], [R2.64] ;  /* 0x0680000002e69fae */ /* 0x000be2000b901d4e */
[----:B------:R-:W-:Y:S01]  /*1d00*/  LOP3.LUT R14, R15, R14, RZ, 0x3c, !PT ;  /* 0x0000000e0f0e7212 */ /* 0x000fe200078e3cff */
[----:B------:R-:W-:-:S02]  /*1d10*/  IMAD R12, R18, c[0x0][0x1bc], R0 ;  /* 0x00006f00120c7a24 */ /* 0x000fc400078e0200 */
[----:B------:R5:W-:Y:S01]  /*1d20*/  @!P1 LDGSTS.E.BYPASS.LTC128B.128 [R230+0x7800], [R2.64+0x40] ;  /* 0x0780004002e69fae */ /* 0x000be2000b901d4e */
[----:B------:R-:W-:-:S03]  /*1d30*/  IMAD.SHL.U32 R0, R20, 0x40, RZ ;  /* 0x0000004014007824 */ /* 0x000fc600078e00ff */
[----:B------:R5:W-:Y:S02]  /*1d40*/  @!P1 LDGSTS.E.BYPASS.LTC128B.128 [R230+0x8800], [R2.64+0x80] ;  /* 0x0880008002e69fae */ /* 0x000be4000b901d4e */
[----:B------:R-:W-:Y:S02]  /*1d50*/  LOP3.LUT R0, R0, 0xc0, RZ, 0xc0, !PT ;  /* 0x000000c000007812 */ /* 0x000fe400078ec0ff */
[----:B------:R-:W0:Y:S04]  /*1d60*/  LDGDEPBAR ;  /* 0x00000000000079af */ /* 0x000e280000000000 */
[----:B------:R1:W-:Y:S04]  /*1d70*/  STL.64 [R1+0x30], R30 ;  /* 0x0000301e01007387 */ /* 0x0003e80000100a00 */
[----:B------:R-:W-:Y:S01]  /*1d80*/  STL.64 [R1+0x28], R158 ;  /* 0x0000289e01007387 */ /* 0x000fe20000100a00 */
[----:B----4-:R-:W-:-:S02]  /*1d90*/  IMAD.SHL.U32 R5, R21, 0x20, RZ ;  /* 0x0000002015057824 */ /* 0x010fc400078e00ff */
[----:B------:R-:W-:-:S03]  /*1da0*/  IMAD.SHL.U32 R4, R23, 0x8, RZ ;  /* 0x0000000817047824 */ /* 0x000fc600078e00ff */
[----:B------:R-:W-:Y:S02]  /*1db0*/  LOP3.LUT R66, R5, 0xffffff00, RZ, 0xc0, !PT ;  /* 0xffffff0005427812 */ /* 0x000fe400078ec0ff */
[----:B------:R-:W-:-:S03]  /*1dc0*/  SHF.R.U32.HI R5, RZ, 0x3, R0 ;  /* 0x00000003ff057819 */ /* 0x000fc60000011600 */
[----:B---3--:R-:W-:Y:S01]  /*1dd0*/  IMAD R8, R152, 0x200, R66 ;  /* 0x0000020098087824 */ /* 0x008fe200078e0242 */
[----:B------:R-:W-:-:S04]  /*1de0*/  DEPBAR.LE SB0, 0x0 ;  /* 0x000080000000791a */ /* 0x000fc80000000000 */
[----:B------:R-:W-:Y:S01]  /*1df0*/  BAR.SYNC.DEFER_BLOCKING 0x0 ;  /* 0x0000000000007b1d */ /* 0x000fe20000010000 */
[----:B------:R-:W-:Y:S02]  /*1e00*/  IMAD R8, R67, 0x20, R8 ;  /* 0x0000002043087824 */ /* 0x000fe400078e0208 */
[----:B-1----:R-:W-:Y:S01]  /*1e10*/  IMAD.WIDE.U32 R30, R18, c[0x0][0x1b8], R6 ;  /* 0x00006e00121e7a25 */ /* 0x002fe200078e0006 */
[----:B------:R-:W-:-:S03]  /*1e20*/  LOP3.LUT R6, R0, 0x8, R4, 0xf8, !PT ;  /* 0x0000000800067812 */ /* 0x000fc600078ef804 */
[----:B------:R-:W-:Y:S01]  /*1e30*/  IMAD.IADD R29, R31, 0x1, R12 ;  /* 0x000000011f1d7824 */ /* 0x000fe200078e020c */
[----:B------:R-:W-:Y:S01]  /*1e40*/  LOP3.LUT R153, R6, R5, RZ, 0x3c, !PT ;  /* 0x0000000506997212 */ /* 0x000fe200078e3cff */
[----:B------:R-:W-:Y:S01]  /*1e50*/  IMAD.MOV.U32 R28, RZ, RZ, R30 ;  /* 0x000000ffff1c7224 */ /* 0x000fe200078e001e */
[----:B------:R-:W-:Y:S01]  /*1e60*/  STL.64 [R1+0x50], R30 ;  /* 0x0000501e01007387 */ /* 0x000fe20000100a00 */
[----:B------:R-:W-:Y:S02]  /*1e70*/  IMAD R7, R23, 0x8, R19 ;  /* 0x0000000817077824 */ /* 0x000fe400078e0213 */
[----:B-----5:R-:W-:Y:S01]  /*1e80*/  IMAD.WIDE.U32 R2, R154, UR12, R28 ;  /* 0x0000000c9a027c25 */ /* 0x020fe2000f8e001c */
[----:B------:R-:W-:Y:S03]  /*1e90*/  STL.64 [R1+0x20], R28 ;  /* 0x0000201c01007387 */ /* 0x000fe60000100a00 */
[----:B------:R-:W-:Y:S01]  /*1ea0*/  IMAD.IADD R0, R3, 0x1, R26 ;  /* 0x0000000103007824 */ /* 0x000fe200078e021a */
[----:B------:R-:W-:-:S02]  /*1eb0*/  @!P5 LEA R4, P2, R2, c[0x0][0x170], 0x1 ;  /* 0x00005c000204da11 */ /* 0x000fc400078408ff */
[C---:B------:R-:W-:Y:S02]  /*1ec0*/  @!P0 IADD3 R3, P1, R2.reuse, UR4, RZ ;  /* 0x0000000402038c10 */ /* 0x040fe4000ff3e0ff */
[----:B------:R-:W-:Y:S02]  /*1ed0*/  @!P5 LEA.HI.X R5, R2, c[0x0][0x174], R0, 0x1, P2 ;  /* 0x00005d000205da11 */ /* 0x000fe400010f0c00 */
[----:B------:R-:W-:Y:S01]  /*1ee0*/  @!P0 IADD3.X R2, R0, UR5, RZ, P1, !PT ;  /* 0x0000000500028c10 */ /* 0x000fe20008ffe4ff */
[----:B------:R-:W-:Y:S01]  /*1ef0*/  IMAD.U32 R0, R7, 0x20, R14 ;  /* 0x0000002007007824 */ /* 0x000fe200078e000e */
[C---:B------:R-:W-:Y:S01]  /*1f00*/  @!P0 LEA R6, P1, R3.reuse, c[0x0][0x170], 0x1 ;  /* 0x00005c0003068a11 */ /* 0x040fe200078208ff */
[----:B------:R-:W-:Y:S02]  /*1f10*/  @P5 STS [R230+0x9000], RZ ;  /* 0x009000ffe6005388 */ /* 0x000fe40000000800 */
[----:B------:R-:W-:Y:S01]  /*1f20*/  IMAD.SHL.U32 R217, R0, 0x2, RZ ;  /* 0x0000000200d97824 */ /* 0x000fe200078e00ff */
[----:B------:R-:W-:Y:S01]  /*1f30*/  @!P0 LEA.HI.X R7, R3, c[0x0][0x174], R2, 0x1, P1 ;  /* 0x00005d0003078a11 */ /* 0x000fe200008f0c02 */
[----:B------:R-:W-:Y:S01]  /*1f40*/  IMAD.IADD R2, R153, 0x1, R8 ;  /* 0x0000000199027824 */ /* 0x000fe200078e0208 */
[----:B------:R-:W-:Y:S01]  /*1f50*/  @P5 STS [R230+0x9004], RZ ;  /* 0x009004ffe6005388 */ /* 0x000fe20000000800 */
[----:B------:R-:W-:-:S02]  /*1f60*/  LOP3.LUT P1, RZ, R20, 0x2, RZ, 0xc0, !PT ;  /* 0x0000000214ff7812 */ /* 0x000fc4000782c0ff */
[----:B------:R-:W-:Y:S01]  /*1f70*/  IMAD.SHL.U32 R220, R2, 0x2, RZ ;  /* 0x0000000202dc7824 */ /* 0x000fe200078e00ff */
[----:B------:R-:W-:Y:S01]  /*1f80*/  @P5 STS.64 [R230+0x9008], RZ ;  /* 0x009008ffe6005388 */ /* 0x000fe20000000a00 */
[----:B------:R-:W-:-:S03]  /*1f90*/  IMAD.MOV.U32 R2, RZ, RZ, 0x10 ;  /* 0x00000010ff027424 */ /* 0x000fc600078e00ff */
        /* <DEDUP_REMOVED lines=16> */
[----:B------:R1:W-:Y:S01]  /*20a0*/  @!P0 LDGSTS.E.BYPASS.LTC128B.128 [R230+0xb800], [R6.64+0x80] ;  /* 0x0b80008006e68fae */ /* 0x0003e2000b901d4e */
[----:B------:R-:W-:-:S03]  /*20b0*/  LOP3.LUT P0, RZ, R22, 0x2, RZ, 0xc0, !PT ;  /* 0x0000000216ff7812 */ /* 0x000fc6000780c0ff */
[----:B--2---:R-:W-:Y:S01]  /*20c0*/  LDSM.16.M88.4 R8, [R220+0x1000] ;  /* 0x00100000dc08783b */ /* 0x004fe20000000200 */
[C---:B------:R-:W-:Y:S02]  /*20d0*/  SEL R0, R2.reuse, 0xfffffff0, !P0 ;  /* 0xfffffff002007807 */ /* 0x040fe40004000000 */
[----:B------:R-:W-:Y:S01]  /*20e0*/  SEL R2, R2, 0xfffffff0, !P1 ;  /* 0xfffffff002027807 */ /* 0x000fe20004800000 */
[----:B------:R-:W2:Y:S02]  /*20f0*/  LDSM.16.M88.4 R32, [R217+0x6400] ;  /* 0x00640000d920783b */ /* 0x000ea40000000200 */
[----:B------:R-:W-:Y:S01]  /*2100*/  IMAD R219, R0, 0x2, R217 ;  /* 0x0000000200db7824 */ /* 0x000fe200078e02d9 */
[----:B------:R-:W-:Y:S01]  /*2110*/  LOP3.LUT R0, R156, 0xffffffe0, RZ, 0xc0, !PT ;  /* 0xffffffe09c007812 */ /* 0x000fe200078ec0ff */
[----:B------:R-:W3:Y:S01]  /*2120*/  LDSM.16.M88.4 R24, [R217+0x6c00] ;  /* 0x006c0000d918783b */ /* 0x000ee20000000200 */
[----:B------:R-:W-:-:S03]  /*2130*/  IMAD R221, R2, 0x2, R220 ;  /* 0x0000000202dd7824 */ /* 0x000fc600078e02dc */
[----:B------:R-:W4:Y:S01]  /*2140*/  LDSM.16.M88.4 R16, [R217+0x6000] ;  /* 0x00600000d910783b */ /* 0x000f220000000200 */
[C---:B------:R-:W-:Y:S02]  /*2150*/  IMAD.IADD R0, R155.reuse, 0x1, -R0 ;  /* 0x000000019b007824 */ /* 0x040fe400078e0a00 */
[----:B------:R-:W-:Y:S01]  /*2160*/  IMAD.SHL.U32 R155, R155, 0x2, RZ ;  /* 0x000000029b9b7824 */ /* 0x000fe200078e00ff */
[----:B------:R-:W5:Y:S02]  /*2170*/  LDSM.16.M88.4 R28, [R217+0x6800] ;  /* 0x00680000d91c783b */ /* 0x000f640000000200 */
[----:B------:R-:W-:Y:S02]  /*2180*/  SHF.R.S32.HI R3, RZ, 0x1f, R0 ;  /* 0x0000001fff037819 */ /* 0x000fe40000011400 */
[----:B------:R-:W4:Y:S02]  /*2190*/  LDSM.16.M88.4 R12, [R220] ;  /* 0x00000000dc0c783b */ /* 0x000f240000000200 */
[----:B------:R-:W-:Y:S01]  /*21a0*/  LEA.HI R0, R3, R0, RZ, 0x2 ;  /* 0x0000000003007211 */ /* 0x000fe200078f10ff */
[----:B------:R-:W-:Y:S01]  /*21b0*/  IMAD R3, R152, 0x10, R157 ;  /* 0x0000001098037824 */ /* 0x000fe200078e029d */
[----:B-1----:R-:W-:Y:S02]  /*21c0*/  LDSM.16.M88.4 R4, [R221+0x1000] ;  /* 0x00100000dd04783b */ /* 0x002fe40000000200 */
[----:B------:R-:W-:-:S02]  /*21d0*/  SHF.R.S32.HI R161, RZ, 0x2, R0 ;  /* 0x00000002ffa17819 */ /* 0x000fc40000011400 */
[----:B------:R-:W1:Y:S03]  /*21e0*/  LDSM.16.M88.4 R40, [R219+0x6400] ;  /* 0x00640000db28783b */ /* 0x000e660000000200 */
[----:B------:R-:W-:Y:S01]  /*21f0*/  IMAD.IADD R0, R3, 0x1, R161 ;  /* 0x0000000103007824 */ /* 0x000fe200078e02a1 */
[----:B------:R-:W1:Y:S01]  /*2200*/  LDSM.16.M88.4 R52, [R219+0x6c00] ;  /* 0x006c0000db34783b */ /* 0x000e620000000200 */
[----:B------:R-:W-:-:S03]  /*2210*/  IADD3 R3, R64, -c[0x0][0x2e4], -R65 ;  /* 0x8000b90040037a10 */ /* 0x000fc60007ffe841 */
[----:B------:R-:W1:Y:S04]  /*2220*/  LDSM.16.M88.4 R44, [R219+0x6000] ;  /* 0x00600000db2c783b */ /* 0x000e680000000200 */
[----:B------:R-:W1:Y:S01]  /*2230*/  LDSM.16.M88.4 R48, [R219+0x6800] ;  /* 0x00680000db30783b */ /* 0x000e620000000200 */
[C---:B--2---:R-:W-:Y:S03]  /*2240*/  HMMA.16816.F32 R60, R8.reuse, R32, RZ ;  /* 0x00000020083c723c */ /* 0x044fe600000018ff */
[----:B------:R-:W2:Y:S04]  /*2250*/  LDSM.16.M88.4 R20, [R221] ;  /* 0x00000000dd14783b */ /* 0x000ea80000000200 */
[----:B------:R-:W0:Y:S01]  /*2260*/  LDGDEPBAR ;  /* 0x00000000000079af */ /* 0x000e220000000000 */
[C---:B---3--:R-:W-:Y:S03]  /*2270*/  HMMA.16816.F32 R36, R8.reuse, R24, RZ ;  /* 0x000000180824723c */ /* 0x048fe600000018ff */
[----:B------:R-:W-:Y:S05]  /*2280*/  STL [R1+0x5c], R161 ;  /* 0x00005ca101007387 */ /* 0x000fea0000100800 */
[C---:B------:R-:W-:Y:S08]  /*2290*/  HMMA.16816.F32 R100, R8.reuse, R34, RZ ;  /* 0x000000220864723c */ /* 0x040ff000000018ff */
[C---:B----4-:R-:W-:Y:S08]  /*22a0*/  HMMA.16816.F32 R68, R8.reuse, R16, RZ ;  /* 0x000000100844723c */ /* 0x050ff000000018ff */
[C---:B-----5:R-:W-:Y:S08]  /*22b0*/  HMMA.16816.F32 R56, R8.reuse, R28, RZ ;  /* 0x0000001c0838723c */ /* 0x060ff000000018ff */
[C---:B------:R-:W-:Y:S08]  /*22c0*/  HMMA.16816.F32 R92, R8.reuse, R18, RZ ;  /* 0x00000012085c723c */ /* 0x040ff000000018ff */
[C---:B------:R-:W-:Y:S08]  /*22d0*/  HMMA.16816.F32 R96, R8.reuse, R30, RZ ;  /* 0x0000001e0860723c */ /* 0x040ff000000018ff */
[----:B------:R-:W-:Y:S08]  /*22e0*/  HMMA.16816.F32 R84, R8, R26, RZ ;  /* 0x0000001a0854723c */ /* 0x000ff000000018ff */
[C---:B------:R-:W-:Y:S08]  /*22f0*/  HMMA.16816.F32 R108, R12.reuse, R16, RZ ;  /* 0x000000100c6c723c */ /* 0x040ff000000018ff */
[C---:B------:R-:W-:Y:S01]  /*2300*/  HMMA.16816.F32 R104, R12.reuse, R18, RZ ;  /* 0x000000120c68723c */ /* 0x040fe200000018ff */
[----:B------:R-:W-:Y:S07]  /*2310*/  LDSM.16.M88.4 R16, [R220+0x3000] ;  /* 0x00300000dc10783b */ /* 0x000fee0000000200 */
[C---:B------:R-:W-:Y:S08]  /*2320*/  HMMA.16816.F32 R8, R12.reuse, R24, RZ ;  /* 0x000000180c08723c */ /* 0x040ff000000018ff */
[----:B------:R-:W-:Y:S01]  /*2330*/  HMMA.16816.F32 R112, R12, R26, RZ ;  /* 0x0000001a0c70723c */ /* 0x000fe200000018ff */
[----:B------:R-:W3:Y:S07]  /*2340*/  LDSM.16.M88.4 R24, [R217+0x7c00] ;  /* 0x007c0000d918783b */ /* 0x000eee0000000200 */
[----:B-1----:R-:W-:Y:S08]  /*2350*/  HMMA.16816.F32 R128, R4, R40, R60 ;  /* 0x000000280480723c */ /* 0x002ff0000000183c */
[C---:B------:R-:W-:Y:S08]  /*2360*/  HMMA.16816.F32 R80, R12.reuse, R32, RZ ;  /* 0x000000200c50723c */ /* 0x040ff000000018ff */
[C---:B------:R-:W-:Y:S01]  /*2370*/  HMMA.16816.F32 R76, R12.reuse, R34, RZ ;  /* 0x000000220c4c723c */ /* 0x040fe200000018ff */
[----:B------:R-:W-:Y:S07]  /*2380*/  LDSM.16.M88.4 R32, [R217+0x7400] ;  /* 0x00740000d920783b */ /* 0x000fee0000000200 */
[C---:B------:R-:W-:Y:S08]  /*2390*/  HMMA.16816.F32 R72, R12.reuse, R28, RZ ;  /* 0x0000001c0c48723c */ /* 0x040ff000000018ff */
[----:B------:R-:W-:Y:S01]  /*23a0*/  HMMA.16816.F32 R88, R12, R30, RZ ;  /* 0x0000001e0c58723c */ /* 0x000fe200000018ff */
[----:B------:R-:W-:Y:S04]  /*23b0*/  LDSM.16.M88.4 R28, [R217+0x7800] ;  /* 0x00780000d91c783b */ /* 0x000fe80000000200 */
[----:B------:R-:W-:Y:S03]  /*23c0*/  LDSM.16.M88.4 R12, [R220+0x2000] ;  /* 0x00200000dc0c783b */ /* 0x000fe60000000200 */
[C---:B------:R-:W-:Y:S01]  /*23d0*/  HMMA.16816.F32 R60, R4.reuse, R52, R36 ;  /* 0x00000034043c723c */ /* 0x040fe20000001824 */
[----:B------:R-:W1:Y:S07]  /*23e0*/  LDSM.16.M88.4 R36, [R217+0x7000] ;  /* 0x00700000d924783b */ /* 0x000e6e0000000200 */
[C---:B------:R-:W-:Y:S08]  /*23f0*/  HMMA.16816.F32 R124, R4.reuse, R42, R100 ;  /* 0x0000002a047c723c */ /* 0x040ff00000001864 */
[C---:B------:R-:W-:Y:S01]  /*2400*/  HMMA.16816.F32 R140, R4.reuse, R44, R68 ;  /* 0x0000002c048c723c */ /* 0x040fe20000001844 */
[----:B------:R-:W-:Y:S07]  /*2410*/  LDSM.16.M88.4 R68, [R219+0x7400] ;  /* 0x00740000db44783b */ /* 0x000fee0000000200 */
[C---:B------:R-:W-:Y:S08]  /*2420*/  HMMA.16816.F32 R120, R4.reuse, R48, R56 ;  /* 0x000000300478723c */ /* 0x040ff00000001838 */
[C---:B------:R-:W-:Y:S08]  /*2430*/  HMMA.16816.F32 R136, R4.reuse, R46, R92 ;  /* 0x0000002e0488723c */ /* 0x040ff0000000185c */
[C---:B------:R-:W-:Y:S08]  /*2440*/  HMMA.16816.F32 R116, R4.reuse, R50, R96 ;  /* 0x000000320474723c */ /* 0x040ff00000001860 */
[----:B------:R-:W-:Y:S01]  /*2450*/  HMMA.16816.F32 R100, R4, R54, R84 ;  /* 0x000000360464723c */ /* 0x000fe20000001854 */
[----:B------:R-:W-:Y:S04]  /*2460*/  LDSM.16.M88.4 R4, [R221+0x3000] ;  /* 0x00300000dd04783b */ /* 0x000fe80000000200 */
[----:B------:R-:W-:Y:S03]  /*2470*/  LDSM.16.M88.4 R84, [R219+0x7800] ;  /* 0x00780000db54783b */ /* 0x000fe60000000200 */
[C---:B--2---:R-:W-:Y:S01]  /*2480*/  HMMA.16816.F32 R132, R20.reuse, R40, R80 ;  /* 0x000000281484723c */ /* 0x044fe20000001850 */
[----:B------:R-:W-:Y:S07]  /*2490*/  LDSM.16.M88.4 R80, [R219+0x7c00] ;  /* 0x007c0000db50783b */ /* 0x000fee0000000200 */
[C---:B------:R-:W-:Y:S01]  /*24a0*/  HMMA.16816.F32 R92, R20.reuse, R42, R76 ;  /* 0x0000002a145c723c */ /* 0x040fe2000000184c */
[----:B------:R-:W2:Y:S07]  /*24b0*/  LDSM.16.M88.4 R40, [R219+0x7000] ;  /* 0x00700000db28783b */ /* 0x000eae0000000200 */
[C---:B------:R-:W-:Y:S08]  /*24c0*/  HMMA.16816.F32 R108, R20.reuse, R44, R108 ;  /* 0x0000002c146c723c */ /* 0x040ff0000000186c */
[C---:B------:R-:W-:Y:S08]  /*24d0*/  HMMA.16816.F32 R144, R20.reuse, R48, R72 ;  /* 0x000000301490723c */ /* 0x040ff00000001848 */
[C---:B------:R-:W-:Y:S01]  /*24e0*/  HMMA.16816.F32 R148, R20.reuse, R52, R8 ;  /* 0x000000341494723c */ /* 0x040fe20000001808 */
[----:B------:R-:W4:Y:S07]  /*24f0*/  LDSM.16.M88.4 R8, [R221+0x2000] ;  /* 0x00200000dd08783b */ /* 0x000f2e0000000200 */
[C---:B------:R-:W-:Y:S08]  /*2500*/  HMMA.16816.F32 R96, R20.reuse, R46, R104 ;  /* 0x0000002e1460723c */ /* 0x040ff00000001868 */
[C---:B------:R-:W-:Y:S08]  /*2510*/  HMMA.16816.F32 R88, R20.reuse, R50, R88 ;  /* 0x000000321458723c */ /* 0x040ff00000001858 */
[----:B------:R-:W-:Y:S08]  /*2520*/  HMMA.16816.F32 R76, R20, R54, R112 ;  /* 0x00000036144c723c */ /* 0x000ff00000001870 */
[C---:B---3--:R-:W-:Y:S08]  /*2530*/  HMMA.16816.F32 R20, R16.reuse, R24, R60 ;  /* 0x000000181014723c */ /* 0x048ff0000000183c */
[C---:B-1----:R-:W-:Y:S08]  /*2540*/  HMMA.16816.F32 R72, R16.reuse, R36, R140 ;  /* 0x000000241048723c */ /* 0x042ff0000000188c */
        /* <DEDUP_REMOVED lines=15> */
[----:B------:R-:W-:Y:S04]  /*2640*/  LDSM.16.M88.4 R12, [R220+0x5000] ;  /* 0x00500000dc0c783b */ /* 0x000fe80000000200 */
[----:B------:R-:W-:Y:S03]  /*2650*/  LDSM.16.M88.4 R24, [R217+0x8800] ;  /* 0x00880000d918783b */ /* 0x000fe60000000200 */
[C---:B--2---:R-:W-:Y:S08]  /*2660*/  HMMA.16816.F32 R72, R4.reuse, R40, R72 ;  /* 0x000000280448723c */ /* 0x044ff00000001848 */
        /* <DEDUP_REMOVED lines=8> */
[----:B------:R-:W1:Y:S06]  /*26f0*/  LDSM.16.M88.4 R4, [R217+0x8400] ;  /* 0x00840000d904783b */ /* 0x000e6c0000000200 */
[----:B------:R-:W-:Y:S01]  /*2700*/  IMAD.MOV.U32 R101, RZ, RZ, R154 ;  /* 0x000000ffff657224 */ /* 0x000fe200078e009a */
[C---:B----4-:R-:W-:Y:S08]  /*2710*/  HMMA.16816.F32 R32, R8.reuse, R68, R124 ;  /* 0x000000440820723c */ /* 0x050ff0000000187c */
[C---:B------:R-:W-:Y:S08]  /*2720*/  HMMA.16816.F32 R28, R8.reuse, R70, R112 ;  /* 0x00000046081c723c */ /* 0x040ff00000001870 */
[C---:B------:R-:W-:Y:S08]  /*2730*/  HMMA.16816.F32 R36, R8.reuse, R40, R104 ;  /* 0x000000280824723c */ /* 0x040ff00000001868 */
[C---:B------:R-:W-:Y:S08]  /*2740*/  HMMA.16816.F32 R48, R8.reuse, R86, R108 ;  /* 0x000000560830723c */ /* 0x040ff0000000186c */
[----:B------:R-:W-:Y:S08]  /*2750*/  HMMA.16816.F32 R108, R8, R82, R76 ;  /* 0x00000052086c723c */ /* 0x000ff0000000184c */
[-C--:B-1----:R-:W-:Y:S07]  /*2760*/  HMMA.16816.F32 R56, R16, R4.reuse, R32 ;  /* 0x000000041038723c */ /* 0x082fee0000001820 */
[----:B------:R-:W-:Y:S01]  /*2770*/  IMAD.IADD R35, R0, 0x1, R3 ;  /* 0x0000000100237824 */ /* 0x000fe200078e0203 */
[----:B------:R-:W-:Y:S04]  /*2780*/  HMMA.16816.F32 R68, R12, R4, R92 ;  /* 0x000000040c44723c */ /* 0x000fe8000000185c */
[----:B------:R-:W-:-:S04]  /*2790*/  IMNMX R225, RZ, R35, !PT ;  /* 0x00000023ffe17217 */ /* 0x000fc80007800200 */
[-C--:B------:R-:W-:Y:S08]  /*27a0*/  HMMA.16816.F32 R88, R12, R6.reuse, R88 ;  /* 0x000000060c58723c */ /* 0x080ff00000001858 */
[----:B------:R-:W-:Y:S01]  /*27b0*/  HMMA.16816.F32 R76, R16, R6, R28 ;  /* 0x00000006104c723c */ /* 0x000fe2000000181c */
[----:B------:R-:W-:Y:S04]  /*27c0*/  LDSM.16.M88.4 R28, [R219+0x8000] ;  /* 0x00800000db1c783b */ /* 0x000fe80000000200 */
[----:B------:R-:W1:Y:S03]  /*27d0*/  LDSM.16.M88.4 R4, [R221+0x5000] ;  /* 0x00500000dd04783b */ /* 0x000e660000000200 */
[C---:B------:R-:W-:Y:S07]  /*27e0*/  HMMA.16816.F32 R40, R8.reuse, R42, R96 ;  /* 0x0000002a0828723c */ /* 0x040fee0000001860 */
[----:B------:R-:W-:Y:S01]  /*27f0*/  IMAD R99, R67, 0x20, R66 ;  /* 0x0000002043637824 */ /* 0x000fe200078e0242 */
[C---:B------:R-:W-:Y:S08]  /*2800*/  HMMA.16816.F32 R44, R8.reuse, R84, R120 ;  /* 0x00000054082c723c */ /* 0x040ff00000001878 */
[----:B------:R-:W-:Y:S01]  /*2810*/  HMMA.16816.F32 R116, R8, R80, R116 ;  /* 0x000000500874723c */ /* 0x000fe20000001874 */
[----:B------:R-:W2:Y:S07]  /*2820*/  LDSM.16.M88.4 R8, [R221+0x4000] ;  /* 0x00400000dd08783b */ /* 0x000eae0000000200 */
[-C--:B------:R-:W-:Y:S08]  /*2830*/  HMMA.16816.F32 R72, R12, R20.reuse, R72 ;  /* 0x000000140c48723c */ /* 0x080ff00000001848 */
[----:B------:R-:W-:Y:S07]  /*2840*/  HMMA.16816.F32 R36, R16, R20, R36 ;  /* 0x000000141024723c */ /* 0x000fee0000001824 */
[----:B------:R-:W-:Y:S01]  /*2850*/  IADD3 R20, R64, 0x1, -R65 ;  /* 0x0000000140147810 */ /* 0x000fe20007ffe841 */
[----:B------:R-:W-:Y:S01]  /*2860*/  HMMA.16816.F32 R60, R12, R22, R60 ;  /* 0x000000160c3c723c */ /* 0x000fe2000000183c */
[----:B------:R-:W-:-:S05]  /*2870*/  IADD3 R21, R0, 0x8, RZ ;  /* 0x0000000800157810 */ /* 0x000fca0007ffe0ff */
[----:B------:R-:W-:Y:S02]  /*2880*/  IMAD.IADD R34, R3, 0x1, R21 ;  /* 0x0000000103227824 */ /* 0x000fe400078e0215 */
[----:B------:R-:W-:Y:S03]  /*2890*/  HMMA.16816.F32 R52, R16, R22, R40 ;  /* 0x000000161034723c */ /* 0x000fe60000001828 */
[----:B------:R-:W-:-:S04]  /*28a0*/  IMNMX R224, RZ, R34, !PT ;  /* 0x00000022ffe07217 */ /* 0x000fc80007800200 */
[----:B------:R-:W-:Y:S01]  /*28b0*/  IADD3 R23, R20, c[0x0][0x2e8], RZ ;  /* 0x0000ba0014177a10 */ /* 0x000fe20007ffe0ff */
[----:B------:R-:W-:Y:S01]  /*28c0*/  HMMA.16816.F32 R80, R16, R24, R44 ;  /* 0x000000181050723c */ /* 0x000fe2000000182c */
[----:B------:R-:W-:-:S03]  /*28d0*/  IADD3 R20, R0, 0x40, RZ ;  /* 0x0000004000147810 */ /* 0x000fc60007ffe0ff */
[C---:B------:R-:W-:Y:S01]  /*28e0*/  IMAD.IADD R22, R0.reuse, 0x1, R23 ;  /* 0x0000000100167824 */ /* 0x040fe200078e0217 */
[----:B------:R-:W-:Y:S01]  /*28f0*/  IADD3 R0, R0, 0x48, RZ ;  /* 0x0000004800007810 */ /* 0x000fe20007ffe0ff */
[--C-:B------:R-:W-:Y:S01]  /*2900*/  IMAD.IADD R33, R3, 0x1, R20.reuse ;  /* 0x0000000103217824 */ /* 0x100fe200078e0214 */
[----:B------:R-:W-:Y:S01]  /*2910*/  LOP3.LUT R44, R155, 0x6, RZ, 0xc0, !PT ;  /* 0x000000069b2c7812 */ /* 0x000fe200078ec0ff */
[C---:B------:R-:W-:Y:S01]  /*2920*/  HMMA.16816.F32 R84, R12.reuse, R24, R128 ;  /* 0x000000180c54723c */ /* 0x040fe20000001880 */
[C---:B------:R-:W-:Y:S01]  /*2930*/  IMAD.IADD R21, R23.reuse, 0x1, R21 ;  /* 0x0000000117157824 */ /* 0x040fe200078e0215 */
[-C--:B------:R-:W-:Y:S01]  /*2940*/  IMNMX R229, R22, R64.reuse, PT ;  /* 0x0000004016e57217 */ /* 0x080fe20003800200 */
[----:B------:R-:W-:Y:S01]  /*2950*/  IMAD.IADD R20, R23, 0x1, R20 ;  /* 0x0000000117147824 */ /* 0x000fe200078e0214 */
[----:B------:R-:W-:Y:S01]  /*2960*/  IMNMX R223, RZ, R33, !PT ;  /* 0x00000021ffdf7217 */ /* 0x000fe20007800200 */
[--C-:B------:R-:W-:Y:S01]  /*2970*/  IMAD.IADD R32, R3, 0x1, R0.reuse ;  /* 0x0000000103207824 */ /* 0x100fe200078e0200 */
[-C--:B------:R-:W-:Y:S01]  /*2980*/  IMNMX R228, R21, R64.reuse, PT ;  /* 0x0000004015e47217 */ /* 0x080fe20003800200 */
[----:B------:R-:W-:Y:S01]  /*2990*/  IMAD.IADD R3, R23, 0x1, R0 ;  /* 0x0000000117037824 */ /* 0x000fe200078e0200 */
[----:B------:R-:W-:Y:S01]  /*29a0*/  HMMA.16816.F32 R132, R12, R26, R132 ;  /* 0x0000001a0c84723c */ /* 0x000fe20000001884 */
[----:B------:R-:W-:Y:S01]  /*29b0*/  IMNMX R227, R20, R64, PT ;  /* 0x0000004014e37217 */ /* 0x000fe20003800200 */
[----:B------:R-:W-:Y:S01]  /*29c0*/  IMAD R0, R154, 0x40, R44 ;  /* 0x000000409a007824 */ /* 0x000fe200078e022c */
[----:B------:R-:W-:-:S02]  /*29d0*/  IMNMX R222, RZ, R32, !PT ;  /* 0x00000020ffde7217 */ /* 0x000fc40007800200 */
[----:B------:R-:W-:Y:S02]  /*29e0*/  IMNMX R226, R3, R64, PT ;  /* 0x0000004003e27217 */ /* 0x000fe40003800200 */
[C---:B------:R-:W-:Y:S01]  /*29f0*/  IADD3 R3, R0.reuse, 0x1, RZ ;  /* 0x0000000100037810 */ /* 0x040fe20007ffe0ff */
[----:B------:R-:W-:Y:S01]  /*2a00*/  HMMA.16816.F32 R92, R16, R26, R48 ;  /* 0x0000001a105c723c */ /* 0x000fe20000001830 */
[----:B------:R-:W3:Y:S01]  /*2a10*/  LDSM.16.M88.4 R24, [R219+0x8400] ;  /* 0x00840000db18783b */ /* 0x000ee20000000200 */
[----:B------:R-:W-:Y:S02]  /*2a20*/  ISETP.GE.AND P1, PT, R0, R227, PT ;  /* 0x000000e30000720c */ /* 0x000fe40003f26270 */
[C---:B------:R-:W-:Y:S02]  /*2a30*/  ISETP.GE.AND P5, PT, R3.reuse, R229, PT ;  /* 0x000000e50300720c */ /* 0x040fe40003fa6270 */
[C---:B------:R-:W-:Y:S02]  /*2a40*/  ISETP.GE.AND P4, PT, R3.reuse, R228, PT ;  /* 0x000000e40300720c */ /* 0x040fe40003f86270 */
[----:B-1----:R-:W-:Y:S01]  /*2a50*/  HMMA.16816.F32 R20, R4, R28, R72 ;  /* 0x0000001c0414723c */ /* 0x002fe20000001848 */
[----:B------:R-:W-:-:S02]  /*2a60*/  ISETP.GE.AND P3, PT, R3, R227, PT ;  /* 0x000000e30300720c */ /* 0x000fc40003f66270 */
[C---:B------:R-:W-:Y:S02]  /*2a70*/  ISETP.GE.AND P0, PT, R3.reuse, R226, PT ;  /* 0x000000e20300720c */ /* 0x040fe40003f06270 */
[C---:B------:R-:W-:Y:S02]  /*2a80*/  ISETP.GE.AND P2, PT, R0.reuse, R228, PT ;  /* 0x000000e40000720c */ /* 0x040fe40003f46270 */
[----:B------:R-:W-:Y:S01]  /*2a90*/  ISETP.LT.OR P1, PT, R0, R223, P1 ;  /* 0x000000df0000720c */ /* 0x000fe20000f21670 */
[----:B--2---:R-:W-:Y:S01]  /*2aa0*/  HMMA.16816.F32 R40, R8, R28, R36 ;  /* 0x0000001c0828723c */ /* 0x004fe20000001824 */
[C---:B------:R-:W-:Y:S02]  /*2ab0*/  ISETP.LT.OR P5, PT, R3.reuse, R225, P5 ;  /* 0x000000e10300720c */ /* 0x040fe40002fa1670 */
[C---:B------:R-:W-:Y:S02]  /*2ac0*/  ISETP.LT.OR P4, PT, R3.reuse, R224, P4 ;  /* 0x000000e00300720c */ /* 0x040fe40002781670 */
[----:B------:R-:W-:-:S02]  /*2ad0*/  ISETP.LT.OR P3, PT, R3, R223, P3 ;  /* 0x000000df0300720c */ /* 0x000fc40001f61670 */
[----:B------:R-:W-:Y:S01]  /*2ae0*/  ISETP.LT.OR P0, PT, R3, R222, P0 ;  /* 0x000000de0300720c */ /* 0x000fe20000701670 */
[----:B------:R-:W-:Y:S01]  /*2af0*/  HMMA.16816.F32 R32, R8, R30, R52 ;  /* 0x0000001e0820723c */ /* 0x000fe20000001834 */
[C---:B------:R-:W-:Y:S02]  /*2b00*/  ISETP.LT.OR P2, PT, R0.reuse, R224, P2 ;  /* 0x000000e00000720c */ /* 0x040fe40001741670 */
[C---:B------:R-:W-:Y:S02]  /*2b10*/  IADD3 R3, R0.reuse, 0x8, RZ ;  /* 0x0000000800037810 */ /* 0x040fe40007ffe0ff */
[----:B------:R-:W-:-:S03]  /*2b20*/  ISETP.GE.AND P6, PT, R0, R229, PT ;  /* 0x000000e50000720c */ /* 0x000fc60003fc6270 */
[----:B------:R-:W-:Y:S01]  /*2b30*/  FSEL R72, R20, -INF , !P1 ;  /* 0xff80000014487808 */ /* 0x000fe20004800000 */
[C---:B------:R-:W-:Y:S01]  /*2b40*/  HMMA.16816.F32 R36, R4.reuse, R30, R60 ;  /* 0x0000001e0424723c */ /* 0x040fe2000000183c */
[C---:B------:R-:W-:Y:S01]  /*2b50*/  IADD3 R20, R0.reuse, 0x9, RZ ;  /* 0x0000000900147810 */ /* 0x040fe20007ffe0ff */
[----:B------:R-:W1:Y:S01]  /*2b60*/  LDSM.16.M88.4 R28, [R219+0x8800] ;  /* 0x00880000db1c783b */ /* 0x000e620000000200 */
[----:B------:R-:W-:Y:S02]  /*2b70*/  ISETP.GE.AND P1, PT, R3, R228, PT ;  /* 0x000000e40300720c */ /* 0x000fe40003f26270 */
[----:B------:R-:W-:Y:S02]  /*2b80*/  ISETP.LT.OR P6, PT, R0, R225, P6 ;  /* 0x000000e10000720c */ /* 0x000fe400037c1670 */
[----:B------:R-:W-:Y:S01]  /*2b90*/  FSEL R98, R42, -INF , !P2 ;  /* 0xff8000002a627808 */ /* 0x000fe20005000000 */
[----:B---3--:R-:W-:Y:S01]  /*2ba0*/  HMMA.16816.F32 R44, R4, R24, R68 ;  /* 0x00000018042c723c */ /* 0x008fe20000001844 */
[----:B------:R-:W-:-:S02]  /*2bb0*/  FSEL R96, R43, -INF , !P4 ;  /* 0xff8000002b607808 */ /* 0x000fc40006000000 */
[-C--:B------:R-:W-:Y:S02]  /*2bc0*/  ISETP.GE.AND P2, PT, R3, R229.reuse, PT ;  /* 0x000000e50300720c */ /* 0x080fe40003f46270 */
[C---:B------:R-:W-:Y:S02]  /*2bd0*/  ISETP.GE.AND P4, PT, R20.reuse, R228, PT ;  /* 0x000000e41400720c */ /* 0x040fe40003f86270 */
[----:B------:R-:W-:Y:S01]  /*2be0*/  FSEL R70, R41, -INF , !P5 ;  /* 0xff80000029467808 */ /* 0x000fe20006800000 */
[----:B------:R-:W-:Y:S01]  /*2bf0*/  HMMA.16816.F32 R52, R8, R24, R56 ;  /* 0x000000180834723c */ /* 0x000fe20000001838 */
[----:B------:R-:W-:Y:S02]  /*2c00*/  ISETP.GE.AND P5, PT, R20, R229, PT ;  /* 0x000000e51400720c */ /* 0x000fe40003fa6270 */
[C---:B------:R-:W-:Y:S02]  /*2c10*/  ISETP.LT.OR P2, PT, R3.reuse, R225, P2 ;  /* 0x000000e10300720c */ /* 0x040fe40001741670 */
[----:B------:R-:W-:-:S02]  /*2c20*/  ISETP.LT.OR P1, PT, R3, R224, P1 ;  /* 0x000000e00300720c */ /* 0x000fc40000f21670 */
[C---:B------:R-:W-:Y:S01]  /*2c30*/  ISETP.LT.OR P5, PT, R20.reuse, R225, P5 ;  /* 0x000000e11400720c */ /* 0x040fe20002fa1670 */
[-C--:B------:R-:W-:Y:S01]  /*2c40*/  HMMA.16816.F32 R48, R4, R26.reuse, R88 ;  /* 0x0000001a0430723c */ /* 0x080fe20000001858 */
[----:B------:R-:W-:Y:S02]  /*2c50*/  ISETP.LT.OR P4, PT, R20, R224, P4 ;  /* 0x000000e01400720c */ /* 0x000fe40002781670 */
[----:B------:R-:W-:Y:S02]  /*2c60*/  FSEL R74, R40, -INF , !P6 ;  /* 0xff800000284a7808 */ /* 0x000fe40007000000 */
[----:B------:R-:W-:Y:S02]  /*2c70*/  FSEL R75, R32, -INF , !P2 ;  /* 0xff800000204b7808 */ /* 0x000fe40005000000 */
[----:B------:R-:W-:Y:S01]  /*2c80*/  FSEL R97, R34, -INF , !P1 ;  /* 0xff80000022617808 */ /* 0x000fe20004800000 */
[----:B------:R-:W-:Y:S01]  /*2c90*/  HMMA.16816.F32 R40, R8, R26, R76 ;  /* 0x0000001a0828723c */ /* 0x000fe2000000184c */
[----:B------:R-:W-:Y:S01]  /*2ca0*/  FSEL R71, R33, -INF , !P5 ;  /* 0xff80000021477808 */ /* 0x000fe20006800000 */
[----:B------:R-:W-:Y:S01]  /*2cb0*/  LDSM.16.M88.4 R24, [R219+0x8c00] ;  /* 0x008c0000db18783b */ /* 0x000fe20000000200 */
[----:B------:R-:W-:-:S02]  /*2cc0*/  ISETP.GE.AND P6, PT, R0, R226, PT ;  /* 0x000000e20000720c */ /* 0x000fc40003fc6270 */
[----:B------:R-:W-:Y:S02]  /*2cd0*/  FSEL R66, R21, -INF , !P3 ;  /* 0xff80000015427808 */ /* 0x000fe40005800000 */
[----:B------:R-:W-:Y:S02]  /*2ce0*/  FSEL R76, R35, -INF , !P4 ;  /* 0xff800000234c7808 */ /* 0x000fe40006000000 */
[----:B------:R-:W2:Y:S01]  /*2cf0*/  LDSM.16.M88.4 R32, [R217+0x8c00] ;  /* 0x008c0000d920783b */ /* 0x000ea20000000200 */
[----:B------:R-:W-:Y:S01]  /*2d00*/  ISETP.LT.OR P6, PT, R0, R222, P6 ;  /* 0x000000de0000720c */ /* 0x000fe200037c1670 */
[----:B-1----:R-:W-:Y:S01]  /*2d10*/  HMMA.16816.F32 R60, R8, R28, R80 ;  /* 0x0000001c083c723c */ /* 0x002fe20000001850 */
[----:B------:R-:W-:Y:S01]  /*2d20*/  ISETP.GE.AND P3, PT, R3, R226, PT ;  /* 0x000000e20300720c */ /* 0x000fe20003f66270 */
[----:B------:R-:W-:-:S04]  /*2d30*/  DEPBAR.LE SB0, 0x0 ;  /* 0x000080000000791a */ /* 0x000fc80000000000 */
[----:B------:R-:W-:Y:S01]  /*2d40*/  FSEL R73, R22, -INF , !P6 ;  /* 0xff80000016497808 */ /* 0x000fe20007000000 */
[----:B------:R-:W-:Y:S01]  /*2d50*/  BAR.SYNC.DEFER_BLOCKING 0x0 ;  /* 0x0000000000007b1d */ /* 0x000fe20000010000 */
[-C--:B------:R-:W-:Y:S01]  /*2d60*/  ISETP.GE.AND P6, PT, R3, R227.reuse, PT ;  /* 0x000000e30300720c */ /* 0x080fe20003fc6270 */
[----:B------:R-:W-:Y:S01]  /*2d70*/  HMMA.16816.F32 R56, R4, R28, R84 ;  /* 0x0000001c0438723c */ /* 0x000fe20000001854 */
[----:B------:R-:W-:Y:S02]  /*2d80*/  FSEL R67, R23, -INF , !P0 ;  /* 0xff80000017437808 */ /* 0x000fe40004000000 */
[C---:B------:R-:W-:Y:S02]  /*2d90*/  ISETP.GE.AND P0, PT, R20.reuse, R227, PT ;  /* 0x000000e31400720c */ /* 0x040fe40003f06270 */
[----:B------:R-:W-:Y:S02]  /*2da0*/  ISETP.GE.AND P2, PT, R20, R226, PT ;  /* 0x000000e21400720c */ /* 0x000fe40003f46270 */
[----:B------:R-:W-:-:S02]  /*2db0*/  ISETP.LT.OR P6, PT, R3, R223, P6 ;  /* 0x000000df0300720c */ /* 0x000fc400037c1670 */
[-C--:B------:R-:W-:Y:S02]  /*2dc0*/  ISETP.LT.OR P3, PT, R3, R222.reuse, P3 ;  /* 0x000000de0300720c */ /* 0x080fe40001f61670 */
[----:B------:R-:W-:Y:S02]  /*2dd0*/  IADD3 R3, R0, 0x10, RZ ;  /* 0x0000001000037810 */ /* 0x000fe40007ffe0ff */
[C---:B------:R-:W-:Y:S02]  /*2de0*/  ISETP.LT.OR P0, PT, R20.reuse, R223, P0 ;  /* 0x000000df1400720c */ /* 0x040fe40000701670 */
[----:B------:R-:W-:Y:S02]  /*2df0*/  ISETP.LT.OR P2, PT, R20, R222, P2 ;  /* 0x000000de1400720c */ /* 0x000fe40001741670 */
[----:B------:R-:W-:Y:S02]  /*2e00*/  IADD3 R20, R0, 0x11, RZ ;  /* 0x0000001100147810 */ /* 0x000fe40007ffe0ff */
[----:B------:R-:W-:-:S02]  /*2e10*/  ISETP.GE.AND P1, PT, R3, R229, PT ;  /* 0x000000e50300720c */ /* 0x000fc40003f26270 */
[----:B------:R-:W-:Y:S02]  /*2e20*/  FSEL R65, R36, -INF , !P6 ;  /* 0xff80000024417808 */ /* 0x000fe40007000000 */
[----:B------:R-:W-:Y:S02]  /*2e30*/  ISETP.GE.AND P6, PT, R3, R228, PT ;  /* 0x000000e40300720c */ /* 0x000fe40003fc6270 */
[----:B------:R-:W-:Y:S02]  /*2e40*/  FSEL R68, R38, -INF , !P3 ;  /* 0xff80000026447808 */ /* 0x000fe40005800000 */
[----:B------:R-:W-:Y:S02]  /*2e50*/  FSEL R64, R37, -INF , !P0 ;  /* 0xff80000025407808 */ /* 0x000fe40004000000 */
[----:B------:R-:W-:Y:S02]  /*2e60*/  FSEL R69, R39, -INF , !P2 ;  /* 0xff80000027457808 */ /* 0x000fe40005000000 */
[C---:B------:R-:W-:Y:S01]  /*2e70*/  ISETP.GE.AND P3, PT, R3.reuse, R227, PT ;  /* 0x000000e30300720c */ /* 0x040fe20003f66270 */
[----:B--2---:R-:W-:Y:S01]  /*2e80*/  HMMA.16816.F32 R36, R16, R32, R116 ;  /* 0x000000201024723c */ /* 0x004fe20000001874 */
[----:B------:R-:W-:-:S02]  /*2e90*/  ISETP.GE.AND P0, PT, R3, R226, PT ;  /* 0x000000e20300720c */ /* 0x000fc40003f06270 */
[C---:B------:R-:W-:Y:S02]  /*2ea0*/  ISETP.GE.AND P2, PT, R20.reuse, R229, PT ;  /* 0x000000e51400720c */ /* 0x040fe40003f46270 */
[C---:B------:R-:W-:Y:S02]  /*2eb0*/  ISETP.LT.OR P1, PT, R3.reuse, R225, P1 ;  /* 0x000000e10300720c */ /* 0x040fe40000f21670 */
[C---:B------:R-:W-:Y:S01]  /*2ec0*/  ISETP.LT.OR P6, PT, R3.reuse, R224, P6 ;  /* 0x000000e00300720c */ /* 0x040fe200037c1670 */
[----:B------:R-:W-:Y:S01]  /*2ed0*/  HMMA.16816.F32 R16, R16, R34, R108 ;  /* 0x000000221010723c */ /* 0x000fe2000000186c */
[C---:B------:R-:W-:Y:S02]  /*2ee0*/  ISETP.LT.OR P3, PT, R3.reuse, R223, P3 ;  /* 0x000000df0300720c */ /* 0x040fe40001f61670 */
[----:B------:R-:W-:Y:S02]  /*2ef0*/  ISETP.LT.OR P0, PT, R3, R222, P0 ;  /* 0x000000de0300720c */ /* 0x000fe40000701670 */
[----:B------:R-:W-:-:S02]  /*2f00*/  ISETP.LT.OR P2, PT, R20, R225, P2 ;  /* 0x000000e11400720c */ /* 0x000fc40001741670 */
[----:B------:R-:W-:Y:S02]  /*2f10*/  IADD3 R3, R0, 0x18, RZ ;  /* 0x0000001800037810 */ /* 0x000fe40007ffe0ff */
[----:B------:R-:W-:Y:S02]  /*2f20*/  FSEL R137, R52, -INF , !P1 ;  /* 0xff80000034897808 */ /* 0x000fe40004800000 */
[C---:B------:R-:W-:Y:S02]  /*2f30*/  ISETP.GE.AND P5, PT, R20.reuse, R228, PT ;  /* 0x000000e41400720c */ /* 0x040fe40003fa6270 */
[C---:B------:R-:W-:Y:S02]  /*2f40*/  ISETP.GE.AND P4, PT, R20.reuse, R227, PT ;  /* 0x000000e31400720c */ /* 0x040fe40003f86270 */
[----:B------:R-:W-:Y:S01]  /*2f50*/  ISETP.GE.AND P1, PT, R20, R226, PT ;  /* 0x000000e21400720c */ /* 0x000fe20003f26270 */
[----:B------:R-:W-:Y:S01]  /*2f60*/  HMMA.16816.F32 R36, R8, R24, R36 ;  /* 0x000000180824723c */ /* 0x000fe20000001824 */
[----:B------:R-:W-:-:S02]  /*2f70*/  FSEL R152, R54, -INF , !P6 ;  /* 0xff80000036987808 */ /* 0x000fc40007000000 */
[----:B------:R-:W-:Y:S02]  /*2f80*/  FSEL R54, R44, -INF , !P3 ;  /* 0xff8000002c367808 */ /* 0x000fe40005800000 */
[----:B------:R-:W-:Y:S02]  /*2f90*/  FSEL R106, R46, -INF , !P0 ;  /* 0xff8000002e6a7808 */ /* 0x000fe40004000000 */
[----:B------:R-:W-:Y:S02]  /*2fa0*/  FSEL R139, R53, -INF , !P2 ;  /* 0xff800000358b7808 */ /* 0x000fe40005000000 */
[C---:B------:R-:W-:Y:S02]  /*2fb0*/  ISETP.GE.AND P6, PT, R3.reuse, R229, PT ;  /* 0x000000e50300720c */ /* 0x040fe40003fc6270 */
[C---:B------:R-:W-:Y:S02]  /*2fc0*/  ISETP.GE.AND P3, PT, R3.reuse, R228, PT ;  /* 0x000000e40300720c */ /* 0x040fe40003f66270 */
[----:B------:R-:W-:-:S02]  /*2fd0*/  ISETP.GE.AND P0, PT, R3, R227, PT ;  /* 0x000000e30300720c */ /* 0x000fc40003f06270 */
[C---:B------:R-:W-:Y:S02]  /*2fe0*/  ISETP.GE.AND P2, PT, R3.reuse, R226, PT ;  /* 0x000000e20300720c */ /* 0x040fe40003f46270 */
[C---:B------:R-:W-:Y:S02]  /*2ff0*/  ISETP.LT.OR P5, PT, R20.reuse, R224, P5 ;  /* 0x000000e01400720c */ /* 0x040fe40002fa1670 */
[C---:B------:R-:W-:Y:S02]  /*3000*/  ISETP.LT.OR P4, PT, R20.reuse, R223, P4 ;  /* 0x000000df1400720c */ /* 0x040fe40002781670 */
[----:B------:R-:W-:Y:S02]  /*3010*/  ISETP.LT.OR P1, PT, R20, R222, P1 ;  /* 0x000000de1400720c */ /* 0x000fe40000f21670 */
[----:B------:R-:W-:Y:S02]  /*3020*/  IADD3 R20, R0, 0x19, RZ ;  /* 0x0000001900147810 */ /* 0x000fe40007ffe0ff */
[----:B------:R-:W-:-:S02]  /*3030*/  ISETP.LT.OR P6, PT, R3, R225, P6 ;  /* 0x000000e10300720c */ /* 0x000fc400037c1670 */
[C---:B------:R-:W-:Y:S02]  /*3040*/  ISETP.LT.OR P3, PT, R3.reuse, R224, P3 ;  /* 0x000000e00300720c */ /* 0x040fe40001f61670 */
[C---:B------:R-:W-:Y:S02]  /*3050*/  ISETP.LT.OR P0, PT, R3.reuse, R223, P0 ;  /* 0x000000df0300720c */ /* 0x040fe40000701670 */
[----:B------:R-:W-:Y:S02]  /*3060*/  ISETP.LT.OR P2, PT, R3, R222, P2 ;  /* 0x000000de0300720c */ /* 0x000fe40001741670 */
[----:B------:R-:W-:Y:S02]  /*3070*/  FSEL R165, R55, -INF , !P5 ;  /* 0xff80000037a57808 */ /* 0x000fe40006800000 */
[----:B------:R-:W-:Y:S02]  /*3080*/  IADD3 R3, R0, 0x20, RZ ;  /* 0x0000002000037810 */ /* 0x000fe40007ffe0ff */
[----:B------:R-:W-:-:S02]  /*3090*/  FSEL R52, R45, -INF , !P4 ;  /* 0xff8000002d347808 */ /* 0x000fc40006000000 */
[CC--:B------:R-:W-:Y:S02]  /*30a0*/  ISETP.GE.AND P5, PT, R20.reuse, R229.reuse, PT ;  /* 0x000000e51400720c */ /* 0x0c0fe40003fa6270 */
[----:B------:R-:W-:Y:S02]  /*30b0*/  ISETP.GE.AND P4, PT, R20, R228, PT ;  /* 0x000000e41400720c */ /* 0x000fe40003f86270 */
[----:B------:R-:W-:Y:S02]  /*30c0*/  FSEL R100, R47, -INF , !P1 ;  /* 0xff8000002f647808 */ /* 0x000fe40004800000 */
[----:B------:R-:W-:Y:S01]  /*30d0*/  FSEL R138, R40, -INF , !P6 ;  /* 0xff800000288a7808 */ /* 0x000fe20007000000 */
[----:B------:R-:W-:Y:S01]  /*30e0*/  HMMA.16816.F32 R44, R12, R32, R140 ;  /* 0x000000200c2c723c */ /* 0x000fe2000000188c */
[----:B------:R-:W-:Y:S02]  /*30f0*/  FSEL R166, R42, -INF , !P3 ;  /* 0xff8000002aa67808 */ /* 0x000fe40005800000 */
[----:B------:R-:W-:-:S02]  /*3100*/  ISETP.GE.AND P1, PT, R3, R229, PT ;  /* 0x000000e50300720c */ /* 0x000fc40003f26270 */
[C---:B------:R-:W-:Y:S02]  /*3110*/  ISETP.GE.AND P6, PT, R20.reuse, R227, PT ;  /* 0x000000e31400720c */ /* 0x040fe40003fc6270 */
[C---:B------:R-:W-:Y:S02]  /*3120*/  ISETP.GE.AND P3, PT, R20.reuse, R226, PT ;  /* 0x000000e21400720c */ /* 0x040fe40003f66270 */
[C---:B------:R-:W-:Y:S02]  /*3130*/  ISETP.LT.OR P5, PT, R20.reuse, R225, P5 ;  /* 0x000000e11400720c */ /* 0x040fe40002fa1670 */
[C---:B------:R-:W-:Y:S02]  /*3140*/  ISETP.LT.OR P4, PT, R20.reuse, R224, P4 ;  /* 0x000000e01400720c */ /* 0x040fe40002781670 */
[C---:B------:R-:W-:Y:S02]  /*3150*/  ISETP.LT.OR P6, PT, R20.reuse, R223, P6 ;  /* 0x000000df1400720c */ /* 0x040fe400037c1670 */
[----:B------:R-:W-:-:S02]  /*3160*/  ISETP.LT.OR P3, PT, R20, R222, P3 ;  /* 0x000000de1400720c */ /* 0x000fc40001f61670 */
[----:B------:R-:W-:Y:S02]  /*3170*/  ISETP.LT.OR P1, PT, R3, R225, P1 ;  /* 0x000000e10300720c */ /* 0x000fe40000f21670 */
[----:B------:R-:W-:Y:S02]  /*3180*/  IADD3 R20, R0, 0x21, RZ ;  /* 0x0000002100147810 */ /* 0x000fe40007ffe0ff */
[----:B------:R-:W-:Y:S02]  /*3190*/  FSEL R136, R41, -INF , !P5 ;  /* 0xff80000029887808 */ /* 0x000fe40006800000 */
[----:B------:R-:W-:Y:S02]  /*31a0*/  FSEL R164, R43, -INF , !P4 ;  /* 0xff8000002ba47808 */ /* 0x000fe40006000000 */
[----:B------:R-:W-:Y:S01]  /*31b0*/  HMMA.16816.F32 R40, R8, R30, R92 ;  /* 0x0000001e0828723c */ /* 0x000fe2000000185c */
[----:B------:R-:W-:Y:S02]  /*31c0*/  FSEL R107, R51, -INF , !P3 ;  /* 0xff800000336b7808 */ /* 0x000fe40005800000 */
[----:B------:R-:W-:-:S02]  /*31d0*/  FSEL R181, R60, -INF , !P1 ;  /* 0xff8000003cb57808 */ /* 0x000fc40004800000 */
[C---:B------:R-:W-:Y:S02]  /*31e0*/  ISETP.GE.AND P4, PT, R20.reuse, R229, PT ;  /* 0x000000e51400720c */ /* 0x040fe40003f86270 */
[C---:B------:R-:W-:Y:S01]  /*31f0*/  ISETP.GE.AND P5, PT, R20.reuse, R228, PT ;  /* 0x000000e41400720c */ /* 0x040fe20003fa6270 */
[----:B------:R-:W-:Y:S01]  /*3200*/  HMMA.16816.F32 R28, R4, R30, R132 ;  /* 0x0000001e041c723c */ /* 0x000fe20000001884 */
[C---:B------:R-:W-:Y:S02]  /*3210*/  ISETP.GE.AND P3, PT, R20.reuse, R227, PT ;  /* 0x000000e31400720c */ /* 0x040fe40003f66270 */
[----:B------:R-:W-:Y:S02]  /*3220*/  ISETP.GE.AND P1, PT, R20, R226, PT ;  /* 0x000000e21400720c */ /* 0x000fe40003f26270 */
[----:B------:R-:W-:Y:S02]  /*3230*/  FSEL R48, R48, -INF , !P0 ;  /* 0xff80000030307808 */ /* 0x000fe40004000000 */
[----:B------:R-:W-:Y:S01]  /*3240*/  FSEL R50, R50, -INF , !P2 ;  /* 0xff80000032327808 */ /* 0x000fe20005000000 */
[----:B------:R-:W-:Y:S01]  /*3250*/  HMMA.16816.F32 R8, R8, R26, R16 ;  /* 0x0000001a0808723c */ /* 0x000fe20000001810 */
[----:B------:R-:W-:-:S02]  /*3260*/  FSEL R49, R49, -INF , !P6 ;  /* 0xff80000031317808 */ /* 0x000fc40007000000 */
[C---:B------:R-:W-:Y:S02]  /*3270*/  ISETP.GE.AND P0, PT, R3.reuse, R228, PT ;  /* 0x000000e40300720c */ /* 0x040fe40003f06270 */
[C---:B------:R-:W-:Y:S02]  /*3280*/  ISETP.GE.AND P2, PT, R3.reuse, R227, PT ;  /* 0x000000e30300720c */ /* 0x040fe40003f46270 */
[----:B------:R-:W-:Y:S02]  /*3290*/  ISETP.GE.AND P6, PT, R3, R226, PT ;  /* 0x000000e20300720c */ /* 0x000fe40003fc6270 */
[C---:B------:R-:W-:Y:S02]  /*32a0*/  ISETP.LT.OR P4, PT, R20.reuse, R225, P4 ;  /* 0x000000e11400720c */ /* 0x040fe40002781670 */
[C---:B------:R-:W-:Y:S02]  /*32b0*/  ISETP.LT.OR P5, PT, R20.reuse, R224, P5 ;  /* 0x000000e01400720c */ /* 0x040fe40002fa1670 */
[----:B------:R-:W-:-:S02]  /*32c0*/  ISETP.LT.OR P3, PT, R20, R223, P3 ;  /* 0x000000df1400720c */ /* 0x000fc40001f61670 */
[----:B------:R-:W-:Y:S02]  /*32d0*/  ISETP.LT.OR P1, PT, R20, R222, P1 ;  /* 0x000000de1400720c */ /* 0x000fe40000f21670 */
[----:B------:R-:W-:Y:S01]  /*32e0*/  HMMA.16816.F32 R20, R12, R34, R144 ;  /* 0x000000220c14723c */ /* 0x000fe20000001890 */
[C---:B------:R-:W-:Y:S02]  /*32f0*/  ISETP.LT.OR P0, PT, R3.reuse, R224, P0 ;  /* 0x000000e00300720c */ /* 0x040fe40000701670 */
[C---:B------:R-:W-:Y:S02]  /*3300*/  ISETP.LT.OR P2, PT, R3.reuse, R223, P2 ;  /* 0x000000df0300720c */ /* 0x040fe40001741670 */
[----:B------:R-:W-:Y:S02]  /*3310*/  ISETP.LT.OR P6, PT, R3, R222, P6 ;  /* 0x000000de0300720c */ /* 0x000fe400037c1670 */
[----:B------:R-:W-:Y:S02]  /*3320*/  IADD3 R3, R0, 0x28, RZ ;  /* 0x0000002800037810 */ /* 0x000fe40007ffe0ff */
[----:B------:R-:W-:-:S02]  /*3330*/  FSEL R185, R62, -INF , !P0 ;  /* 0xff8000003eb97808 */ /* 0x000fc40004000000 */
[----:B------:R-:W-:Y:S02]  /*3340*/  ISETP.GE.AND P0, PT, R3, R229, PT ;  /* 0x000000e50300720c */ /* 0x000fe40003f06270 */
[----:B------:R-:W-:Y:S02]  /*3350*/  IADD3 R12, R0, 0x29, RZ ;  /* 0x00000029000c7810 */ /* 0x000fe40007ffe0ff */
[----:B------:R-:W-:Y:S02]  /*3360*/  FSEL R169, R56, -INF , !P2 ;  /* 0xff80000038a97808 */ /* 0x000fe40005000000 */
[----:B------:R-:W-:Y:S02]  /*3370*/  FSEL R176, R58, -INF , !P6 ;  /* 0xff8000003ab07808 */ /* 0x000fe40007000000 */
[----:B------:R-:W-:Y:S02]  /*3380*/  FSEL R180, R61, -INF , !P4 ;  /* 0xff8000003db47808 */ /* 0x000fe40006000000 */
[----:B------:R-:W-:-:S02]  /*3390*/  ISETP.LT.OR P0, PT, R3, R225, P0 ;  /* 0x000000e10300720c */ /* 0x000fc40000701670 */
[----:B------:R-:W-:Y:S02]  /*33a0*/  FSEL R175, R59, -INF , !P1 ;  /* 0xff8000003baf7808 */ /* 0x000fe40004800000 */
[C---:B------:R-:W-:Y:S02]  /*33b0*/  ISETP.GE.AND P2, PT, R3.reuse, R228, PT ;  /* 0x000000e40300720c */ /* 0x040fe40003f46270 */
[CC--:B------:R-:W-:Y:S02]  /*33c0*/  ISETP.GE.AND P6, PT, R3.reuse, R227.reuse, PT ;  /* 0x000000e30300720c */ /* 0x0c0fe40003fc6270 */
[----:B------:R-:W-:Y:S02]  /*33d0*/  ISETP.GE.AND P4, PT, R3, R226, PT ;  /* 0x000000e20300720c */ /* 0x000fe40003f86270 */
[----:B------:R-:W-:Y:S02]  /*33e0*/  ISETP.GE.AND P1, PT, R12, R227, PT ;  /* 0x000000e30c00720c */ /* 0x000fe40003f26270 */
[----:B------:R-:W-:-:S02]  /*33f0*/  FSEL R183, R63, -INF , !P5 ;  /* 0xff8000003fb77808 */ /* 0x000fc40006800000 */
[----:B------:R-:W-:Y:S02]  /*3400*/  FSEL R168, R57, -INF , !P3 ;  /* 0xff80000039a87808 */ /* 0x000fe40005800000 */
[----:B------:R-:W-:Y:S02]  /*3410*/  FSEL R179, R40, -INF , !P0 ;  /* 0xff80000028b37808 */ /* 0x000fe40004000000 */
[C---:B------:R-:W-:Y:S02]  /*3420*/  ISETP.LT.OR P2, PT, R3.reuse, R224, P2 ;  /* 0x000000e00300720c */ /* 0x040fe40001741670 */
[C---:B------:R-:W-:Y:S02]  /*3430*/  ISETP.LT.OR P6, PT, R3.reuse, R223, P6 ;  /* 0x000000df0300720c */ /* 0x040fe400037c1670 */
[----:B------:R-:W-:Y:S02]  /*3440*/  ISETP.LT.OR P4, PT, R3, R222, P4 ;  /* 0x000000de0300720c */ /* 0x000fe40002781670 */
[----:B------:R-:W-:-:S02]  /*3450*/  ISETP.GE.AND P5, PT, R12, R229, PT ;  /* 0x000000e50c00720c */ /* 0x000fc40003fa6270 */
[C---:B------:R-:W-:Y:S02]  /*3460*/  ISETP.GE.AND P3, PT, R12.reuse, R228, PT ;  /* 0x000000e40c00720c */ /* 0x040fe40003f66270 */
[C---:B------:R-:W-:Y:S02]  /*3470*/  ISETP.GE.AND P0, PT, R12.reuse, R226, PT ;  /* 0x000000e20c00720c */ /* 0x040fe40003f06270 */
[----:B------:R-:W-:Y:S02]  /*3480*/  ISETP.LT.OR P1, PT, R12, R223, P1 ;  /* 0x000000df0c00720c */ /* 0x000fe40000f21670 */
[----:B------:R-:W-:Y:S02]  /*3490*/  IADD3 R3, R0, 0x30, RZ ;  /* 0x0000003000037810 */ /* 0x000fe40007ffe0ff */
[C---:B------:R-:W-:Y:S02]  /*34a0*/  ISETP.LT.OR P5, PT, R12.reuse, R225, P5 ;  /* 0x000000e10c00720c */ /* 0x040fe40002fa1670 */
[----:B------:R-:W-:-:S02]  /*34b0*/  ISETP.LT.OR P3, PT, R12, R224, P3 ;  /* 0x000000e00c00720c */ /* 0x000fc40001f61670 */
[----:B------:R-:W-:Y:S02]  /*34c0*/  ISETP.LT.OR P0, PT, R12, R222, P0 ;  /* 0x000000de0c00720c */ /* 0x000fe40000701670 */
[----:B------:R-:W-:Y:S01]  /*34d0*/  FSEL R182, R42, -INF , !P2 ;  /* 0xff8000002ab67808 */ /* 0x000fe20005000000 */
[C---:B------:R-:W-:Y:S01]  /*34e0*/  HMMA.16816.F32 R12, R4.reuse, R24, R44 ;  /* 0x00000018040c723c */ /* 0x040fe2000000182c */
[----:B------:R-:W-:Y:S02]  /*34f0*/  FSEL R167, R28, -INF , !P6 ;  /* 0xff8000001ca77808 */ /* 0x000fe40007000000 */
[----:B------:R-:W-:Y:S02]  /*3500*/  FSEL R174, R30, -INF , !P4 ;  /* 0xff8000001eae7808 */ /* 0x000fe40006000000 */
[----:B------:R-:W-:Y:S02]  /*3510*/  FSEL R172, R29, -INF , !P1 ;  /* 0xff8000001dac7808 */ /* 0x000fe40004800000 */
[C---:B------:R-:W-:Y:S01]  /*3520*/  ISETP.GE.AND P2, PT, R3.reuse, R229, PT ;  /* 0x000000e50300720c */ /* 0x040fe20003f46270 */
[----:B------:R-:W-:Y:S01]  /*3530*/  HMMA.16816.F32 R4, R4, R26, R20 ;  /* 0x0000001a0404723c */ /* 0x000fe20000001814 */
[----:B------:R-:W-:-:S02]  /*3540*/  ISETP.GE.AND P6, PT, R3, R228, PT ;  /* 0x000000e40300720c */ /* 0x000fc40003fc6270 */
[C---:B------:R-:W-:Y:S02]  /*3550*/  ISETP.GE.AND P4, PT, R3.reuse, R227, PT ;  /* 0x000000e30300720c */ /* 0x040fe40003f86270 */
[C---:B------:R-:W-:Y:S02]  /*3560*/  ISETP.GE.AND P1, PT, R3.reuse, R226, PT ;  /* 0x000000e20300720c */ /* 0x040fe40003f26270 */
[C---:B------:R-:W-:Y:S02]  /*3570*/  ISETP.LT.OR P2, PT, R3.reuse, R225, P2 ;  /* 0x000000e10300720c */ /* 0x040fe40001741670 */
[C---:B------:R-:W-:Y:S02]  /*3580*/  ISETP.LT.OR P6, PT, R3.reuse, R224, P6 ;  /* 0x000000e00300720c */ /* 0x040fe400037c1670 */
[C---:B------:R-:W-:Y:S02]  /*3590*/  ISETP.LT.OR P4, PT, R3.reuse, R223, P4 ;  /* 0x000000df0300720c */ /* 0x040fe40002781670 */
[----:B------:R-:W-:-:S02]  /*35a0*/  ISETP.LT.OR P1, PT, R3, R222, P1 ;  /* 0x000000de0300720c */ /* 0x000fc40000f21670 */
[----:B------:R-:W-:Y:S02]  /*35b0*/  IADD3 R3, R0, 0x31, RZ ;  /* 0x0000003100037810 */ /* 0x000fe40007ffe0ff */
[----:B------:R-:W-:Y:S02]  /*35c0*/  FSEL R173, R31, -INF , !P0 ;  /* 0xff8000001fad7808 */ /* 0x000fe40004000000 */
[----:B------:R-:W-:Y:S02]  /*35d0*/  FSEL R177, R41, -INF , !P5 ;  /* 0xff80000029b17808 */ /* 0x000fe40006800000 */
[----:B------:R-:W-:Y:S02]  /*35e0*/  FSEL R178, R43, -INF , !P3 ;  /* 0xff8000002bb27808 */ /* 0x000fe40005800000 */
[----:B------:R-:W-:Y:S02]  /*35f0*/  FSEL R194, R36, -INF , !P2 ;  /* 0xff80000024c27808 */ /* 0x000fe40005000000 */
[----:B------:R-:W-:-:S02]  /*3600*/  ISETP.GE.AND P0, PT, R3, R229, PT ;  /* 0x000000e50300720c */ /* 0x000fc40003f06270 */
[C---:B------:R-:W-:Y:S02]  /*3610*/  ISETP.GE.AND P5, PT, R3.reuse, R228, PT ;  /* 0x000000e40300720c */ /* 0x040fe40003fa6270 */
[C---:B------:R-:W-:Y:S02]  /*3620*/  ISETP.GE.AND P3, PT, R3.reuse, R227, PT ;  /* 0x000000e30300720c */ /* 0x040fe40003f66270 */
[C---:B------:R-:W-:Y:S02]  /*3630*/  ISETP.GE.AND P2, PT, R3.reuse, R226, PT ;  /* 0x000000e20300720c */ /* 0x040fe40003f46270 */
[C---:B------:R-:W-:Y:S02]  /*3640*/  ISETP.LT.OR P0, PT, R3.reuse, R225, P0 ;  /* 0x000000e10300720c */ /* 0x040fe40000701670 */
[C---:B------:R-:W-:Y:S02]  /*3650*/  ISETP.LT.OR P5, PT, R3.reuse, R224, P5 ;  /* 0x000000e00300720c */ /* 0x040fe40002fa1670 */
[----:B------:R-:W-:-:S02]  /*3660*/  ISETP.LT.OR P3, PT, R3, R223, P3 ;  /* 0x000000df0300720c */ /* 0x000fc40001f61670 */
[----:B------:R-:W-:Y:S02]  /*3670*/  ISETP.LT.OR P2, PT, R3, R222, P2 ;  /* 0x000000de0300720c */ /* 0x000fe40001741670 */
[----:B------:R-:W-:Y:S02]  /*3680*/  IADD3 R3, R0, 0x38, RZ ;  /* 0x0000003800037810 */ /* 0x000fe40007ffe0ff */
[----:B------:R-:W-:Y:S02]  /*3690*/  FSEL R192, R37, -INF , !P0 ;  /* 0xff80000025c07808 */ /* 0x000fe40004000000 */
[C---:B------:R-:W-:Y:S02]  /*36a0*/  ISETP.GE.AND P0, PT, R3.reuse, R226, PT ;  /* 0x000000e20300720c */ /* 0x040fe40003f06270 */
[----:B------:R-:W-:Y:S02]  /*36b0*/  FSEL R190, R14, -INF , !P1 ;  /* 0xff8000000ebe7808 */ /* 0x000fe40004800000 */
[----:B------:R-:W-:-:S02]  /*36c0*/  ISETP.LT.OR P0, PT, R3, R222, P0 ;  /* 0x000000de0300720c */ /* 0x000fc40000701670 */
[----:B------:R-:W-:Y:S02]  /*36d0*/  ISETP.GE.AND P1, PT, R3, R227, PT ;  /* 0x000000e30300720c */ /* 0x000fe40003f26270 */
[----:B------:R-:W-:Y:S02]  /*36e0*/  FSEL R187, R6, -INF , !P0 ;  /* 0xff80000006bb7808 */ /* 0x000fe40004000000 */
[----:B------:R-:W-:Y:S02]  /*36f0*/  ISETP.GT.AND P0, PT, R101, UR8, PT ;  /* 0x0000000865007c0c */ /* 0x000fe4000bf04270 */
[----:B------:R-:W-:Y:S02]  /*3700*/  ISETP.LT.OR P1, PT, R3, R223, P1 ;  /* 0x000000df0300720c */ /* 0x000fe40000f21670 */
[----:B------:R-:W-:Y:S02]  /*3710*/  IADD3 R0, R0, 0x39, RZ ;  /* 0x0000003900007810 */ /* 0x000fe40007ffe0ff */
[----:B------:R-:W-:-:S02]  /*3720*/  FSEL R188, R15, -INF , !P2 ;  /* 0xff8000000fbc7808 */ /* 0x000fc40005000000 */
[----:B------:R-:W-:Y:S02]  /*3730*/  FSEL R198, R38, -INF , !P6 ;  /* 0xff80000026c67808 */ /* 0x000fe40007000000 */
[----:B------:R-:W-:Y:S02]  /*3740*/  FSEL R186, R12, -INF , !P4 ;  /* 0xff8000000cba7808 */ /* 0x000fe40006000000 */
[----:B------:R-:W-:Y:S02]  /*3750*/  FSEL R197, R39, -INF , !P5 ;  /* 0xff80000027c57808 */ /* 0x000fe40006800000 */
[----:B------:R-:W-:Y:S02]  /*3760*/  FSEL R14, R13, -INF , !P3 ;  /* 0xff8000000d0e7808 */ /* 0x000fe40005800000 */
[----:B------:R-:W-:Y:S02]  /*3770*/  FSEL R15, R4, -INF , !P1 ;  /* 0xff800000040f7808 */ /* 0x000fe40004800000 */
[----:B------:R-:W-:-:S02]  /*3780*/  ISETP.GE.AND P6, PT, R3, R229, PT ;  /* 0x000000e50300720c */ /* 0x000fc40003fc6270 */
[CC--:B------:R-:W-:Y:S02]  /*3790*/  ISETP.GE.AND P4, PT, R3.reuse, R228.reuse, PT ;  /* 0x000000e40300720c */ /* 0x0c0fe40003f86270 */
[C---:B------:R-:W-:Y:S02]  /*37a0*/  ISETP.GE.AND P5, PT, R0.reuse, R229, PT ;  /* 0x000000e50000720c */ /* 0x040fe40003fa6270 */
[C---:B------:R-:W-:Y:S02]  /*37b0*/  ISETP.GE.AND P3, PT, R0.reuse, R228, PT ;  /* 0x000000e40000720c */ /* 0x040fe40003f66270 */
[C---:B------:R-:W-:Y:S02]  /*37c0*/  ISETP.GE.AND P2, PT, R0.reuse, R227, PT ;  /* 0x000000e30000720c */ /* 0x040fe40003f46270 */
[----:B------:R-:W-:Y:S02]  /*37d0*/  ISETP.GE.AND P1, PT, R0, R226, PT ;  /* 0x000000e20000720c */ /* 0x000fe40003f26270 */
[----:B------:R-:W-:-:S02]  /*37e0*/  ISETP.LT.OR P6, PT, R3, R225, P6 ;  /* 0x000000e10300720c */ /* 0x000fc400037c1670 */
[-C--:B------:R-:W-:Y:S02]  /*37f0*/  ISETP.LT.OR P4, PT, R3, R224.reuse, P4 ;  /* 0x000000e00300720c */ /* 0x080fe40002781670 */
[C---:B------:R-:W-:Y:S02]  /*3800*/  ISETP.LT.OR P5, PT, R0.reuse, R225, P5 ;  /* 0x000000e10000720c */ /* 0x040fe40002fa1670 */
[C---:B------:R-:W-:Y:S02]  /*3810*/  ISETP.LT.OR P3, PT, R0.reuse, R224, P3 ;  /* 0x000000e00000720c */ /* 0x040fe40001f61670 */
[C---:B------:R-:W-:Y:S02]  /*3820*/  ISETP.LT.OR P2, PT, R0.reuse, R223, P2 ;  /* 0x000000df0000720c */ /* 0x040fe40001741670 */
[----:B------:R-:W-:Y:S01]  /*3830*/  ISETP.LT.OR P1, PT, R0, R222, P1 ;  /* 0x000000de0000720c */ /* 0x000fe20000f21670 */
[----:B------:R-:W-:Y:S01]  /*3840*/  IMAD.IADD R0, R153, 0x1, R99 ;  /* 0x0000000199007824 */ /* 0x000fe200078e0263 */
[----:B------:R-:W-:-:S02]  /*3850*/  FSEL R184, R5, -INF , !P2 ;  /* 0xff80000005b87808 */ /* 0x000fc40005000000 */
[----:B------:R-:W-:Y:S02]  /*3860*/  FSEL R189, R7, -INF , !P1 ;  /* 0xff80000007bd7808 */ /* 0x000fe40004800000 */
[----:B------:R-:W-:Y:S02]  /*3870*/  FSEL R191, R8, -INF , !P6 ;  /* 0xff80000008bf7808 */ /* 0x000fe40007000000 */
[----:B------:R-:W-:Y:S02]  /*3880*/  FSEL R195, R10, -INF , !P4 ;  /* 0xff8000000ac37808 */ /* 0x000fe40006000000 */
[----:B------:R-:W-:Y:S02]  /*3890*/  FSEL R193, R9, -INF , !P5 ;  /* 0xff80000009c17808 */ /* 0x000fe40006800000 */
[----:B------:R-:W-:Y:S01]  /*38a0*/  FSEL R196, R11, -INF , !P3 ;  /* 0xff8000000bc47808 */ /* 0x000fe20005800000 */
[----:B------:R-:W-:Y:S05]  /*38b0*/  @!P0 BRA `(.L_x_138) ;  /* 0x0000016000008947 */ /* 0x000fea0003800000 */
[----:B------:R-:W-:Y:S01]  /*38c0*/  IADD3 R8, R160, -0x2, RZ ;  /* 0xfffffffea0087810 */ /* 0x000fe20007ffe0ff */
[----:B------:R-:W-:-:S02]  /*38d0*/  IMAD.U32 R10, RZ, RZ, UR6 ;  /* 0x00000006ff0a7e24 */ /* 0x000fc4000f8e00ff */
[----:B------:R-:W-:Y:S01]  /*38e0*/  IMAD.U32 R7, RZ, RZ, UR7 ;  /* 0x00000007ff077e24 */ /* 0x000fe2000f8e00ff */
[----:B------:R-:W-:Y:S01]  /*38f0*/  SHF.R.S32.HI R4, RZ, 0x1f, R8 ;  /* 0x0000001fff047819 */ /* 0x000fe20000011408 */
[C---:B------:R-:W-:Y:S02]  /*3900*/  IMAD R3, R8.reuse, UR9, RZ ;  /* 0x0000000908037c24 */ /* 0x040fe4000f8e02ff */
[----:B------:R-:W-:-:S04]  /*3910*/  IMAD.WIDE.U32 R8, R8, UR10, R158 ;  /* 0x0000000a08087c25 */ /* 0x000fc8000f8e009e */
[----:B------:R-:W-:Y:S01]  /*3920*/  IMAD R3, R4, UR10, R3 ;  /* 0x0000000a04037c24 */ /* 0x000fe2000f8e0203 */
        /* <DEDUP_REMOVED lines=15> */
.L_x_138:
        /* <DEDUP_REMOVED lines=49> */
[----:B-1----:R-:W-:Y:S02]  /*3d30*/  FMNMX.FTZ R103, R103, R6, !PT ;  /* 0x0000000667677209 */ /* 0x002fe40007810000 */
[----:B------:R-:W-:Y:S01]  /*3d40*/  FMNMX.FTZ R4, R180, R5, !PT ;  /* 0x00000005b4047209 */ /* 0x000fe20007810000 */
        /* <DEDUP_REMOVED lines=16> */
[----:B------:R-:W-:Y:S01]  /*3e50*/  SHFL.BFLY PT, R6, R3, 0x2, 0x1f ;  /* 0x0c401f0003067f89 */ /* 0x000fe200000e0000 */
[----:B--2---:R-:W-:-:S02]  /*3e60*/  FMNMX.FTZ R103, R103, R7, !PT ;  /* 0x0000000767677209 */ /* 0x004fc40007810000 */
[----:B------:R-:W-:Y:S01]  /*3e70*/  FMNMX.FTZ R4, R182, R4, !PT ;  /* 0x00000004b6047209 */ /* 0x000fe20007810000 */
[----:B------:R-:W1:Y:S01]  /*3e80*/  SHFL.BFLY PT, R7, R102, 0x1, 0x1f ;  /* 0x0c201f0066077f89 */ /* 0x000e6200000e0000 */
        /* <DEDUP_REMOVED lines=10> */
[----:B-1----:R-:W-:-:S03]  /*3f30*/  FMNMX.FTZ R102, R102, R7, !PT ;  /* 0x0000000766667209 */ /* 0x002fc60007810000 */
[----:B------:R-:W1:Y:S01]  /*3f40*/  SHFL.BFLY PT, R7, R4, 0x2, 0x1f ;  /* 0x0c401f0004077f89 */ /* 0x000e6200000e0000 */
[----:B------:R-:W-:Y:S02]  /*3f50*/  FSETP.NEU.FTZ.AND P1, PT, R102, -INF , PT ;  /* 0xff8000006600780b */ /* 0x000fe40003f3d000 */
[----:B--2---:R-:W-:Y:S01]  /*3f60*/  FMNMX.FTZ R5, R3, R6, !PT ;  /* 0x0000000603057209 */ /* 0x004fe20007810000 */
[--C-:B------:R-:W-:Y:S02]  /*3f70*/  FFMA.FTZ R3, R66, c[0x0][0x23c], -R12.reuse ;  /* 0x00008f0042037a23 */ /* 0x100fe4000001080c */
[----:B------:R-:W-:Y:S02]  /*3f80*/  FFMA.FTZ R6, R65, c[0x0][0x23c], -R12 ;  /* 0x00008f0041067a23 */ /* 0x000fe4000001080c */
[----:B------:R-:W2:Y:S01]  /*3f90*/  SHFL.BFLY PT, R8, R5, 0x1, 0x1f ;  /* 0x0c201f0005087f89 */ /* 0x000ea200000e0000 */
[----:B------:R3:W4:Y:S08]  /*3fa0*/  MUFU.EX2 R252, R3 ;  /* 0x0000000300fc7308 */ /* 0x0007300000000800 */
[----:B------:R5:W-:Y:S01]  /*3fb0*/  MUFU.EX2 R36, R6 ;  /* 0x0000000600247308 */ /* 0x000be20000000800 */
[----:B-1----:R-:W-:Y:S01]  /*3fc0*/  FMNMX.FTZ R4, R4, R7, !PT ;  /* 0x0000000704047209 */ /* 0x002fe20007810000 */
[----:B---3--:R-:W-:-:S05]  /*3fd0*/  FMUL.FTZ R3, R102, c[0x0][0x23c] ;  /* 0x00008f0066037a20 */ /* 0x008fca0000410000 */
[----:B------:R-:W-:Y:S02]  /*3fe0*/  FSEL R3, R3, RZ, P1 ;  /* 0x000000ff03037208 */ /* 0x000fe40000800000 */
[----:B--2---:R-:W-:Y:S01]  /*3ff0*/  FMNMX.FTZ R104, R5, R8, !PT ;  /* 0x0000000805687209 */ /* 0x004fe20007810000 */
[----:B-----5:R-:W-:Y:S01]  /*4000*/  FFMA.FTZ R6, R64, c[0x0][0x23c], -R12 ;  /* 0x00008f0040067a23 */ /* 0x020fe2000001080c */
[----:B------:R-:W1:Y:S01]  /*4010*/  SHFL.BFLY PT, R5, R4, 0x1, 0x1f ;  /* 0x0c201f0004057f89 */ /* 0x000e6200000e0000 */
[--C-:B------:R-:W-:Y:S01]  /*4020*/  FFMA.FTZ R0, R67, c[0x0][0x23c], -R3.reuse ;  /* 0x00008f0043007a23 */ /* 0x100fe20000010803 */
[----:B------:R-:W-:Y:S01]  /*4030*/  FSETP.NEU.FTZ.AND P1, PT, R104, -INF , PT ;  /* 0xff8000006800780b */ /* 0x000fe20003f3d000 */
[--C-:B------:R-:W-:Y:S01]  /*4040*/  FFMA.FTZ R2, R69, c[0x0][0x23c], -R3.reuse ;  /* 0x00008f0045027a23 */ /* 0x100fe20000010803 */
[----:B------:R2:W3:Y:S08]  /*4050*/  MUFU.EX2 R13, R6 ;  /* 0x00000006000d7308 */ /* 0x0004f00000000800 */
[----:B------:R5:W-:Y:S08]  /*4060*/  MUFU.EX2 R249, R0 ;  /* 0x0000000000f97308 */ /* 0x000bf00000000800 */
[----:B------:R-:W-:Y:S01]  /*4070*/  MUFU.EX2 R250, R2 ;  /* 0x0000000200fa7308 */ /* 0x000fe20000000800 */
[----:B--2---:R-:W-:Y:S01]  /*4080*/  FFMA.FTZ R6, R73, c[0x0][0x23c], -R3 ;  /* 0x00008f0049067a23 */ /* 0x004fe20000010803 */
[----:B-1----:R-:W-:-:S02]  /*4090*/  FMNMX.FTZ R105, R4, R5, !PT ;  /* 0x0000000504697209 */ /* 0x002fc40007810000 */
[----:B----4-:R-:W-:Y:S01]  /*40a0*/  F2FP.PACK_AB R4, R252, R37 ;  /* 0x00000025fc04723e */ /* 0x010fe200000000ff */
[----:B-----5:R-:W-:-:S03]  /*40b0*/  FFMA.FTZ R0, R68, c[0x0][0x23c], -R3 ;  /* 0x00008f0044007a23 */ /* 0x020fc60000010803 */
[----:B------:R3:W1:Y:S08]  /*40c0*/  MUFU.EX2 R251, R6 ;  /* 0x0000000600fb7308 */ /* 0x0006700000000800 */
[----:B------:R2:W4:Y:S01]  /*40d0*/  MUFU.EX2 R248, R0 ;  /* 0x0000000000f87308 */ /* 0x0005220000000800 */
[----:B---3--:R-:W-:Y:S02]  /*40e0*/  F2FP.PACK_AB R6, R13, R36 ;  /* 0x000000240d06723e */ /* 0x008fe400000000ff */
[----:B-1----:R-:W-:Y:S01]  /*40f0*/  F2FP.PACK_AB R5, R249, R251 ;  /* 0x000000fbf905723e */ /* 0x002fe200000000ff */
[----:B--2---:R-:W-:Y:S01]  /*4100*/  FMUL.FTZ R0, R104, c[0x0][0x23c] ;  /* 0x00008f0068007a20 */ /* 0x004fe20000410000 */
[----:B----4-:R-:W-:-:S04]  /*4110*/  F2FP.PACK_AB R7, R250, R248 ;  /* 0x000000f8fa07723e */ /* 0x010fc800000000ff */
[----:B------:R-:W-:Y:S02]  /*4120*/  FSEL R0, R0, RZ, P1 ;  /* 0x000000ff00007208 */ /* 0x000fe40000800000 */
[----:B------:R-:W-:Y:S01]  /*4130*/  FSETP.NEU.FTZ.AND P1, PT, R105, -INF , PT ;  /* 0xff8000006900780b */ /* 0x000fe20003f3d000 */
[C---:B------:R-:W-:Y:S02]  /*4140*/  HMMA.16816.F32 R120, R4.reuse, R28, RZ ;  /* 0x0000001c0478723c */ /* 0x040fe400000018ff */
[--C-:B------:R-:W-:Y:S02]  /*4150*/  FFMA.FTZ R2, R74, c[0x0][0x23c], -R0.reuse ;  /* 0x00008f004a027a23 */ /* 0x100fe40000010800 */
[--C-:B------:R-:W-:Y:S02]  /*4160*/  FFMA.FTZ R8, R75, c[0x0][0x23c], -R0.reuse ;  /* 0x00008f004b087a23 */ /* 0x100fe40000010800 */
[----:B------:R1:W-:Y:S02]  /*4170*/  MUFU.EX2 R245, R2 ;  /* 0x0000000200f57308 */ /* 0x0003e40000000800 */
[C---:B------:R-:W-:Y:S06]  /*4180*/  HMMA.16816.F32 R116, R4.reuse, R24, RZ ;  /* 0x000000180474723c */ /* 0x040fec00000018ff */
[----:B------:R2:W-:Y:S02]  /*4190*/  MUFU.EX2 R246, R8 ;  /* 0x0000000800f67308 */ /* 0x0005e40000000800 */
[----:B------:R-:W-:Y:S01]  /*41a0*/  HMMA.16816.F32 R112, R4, R20, RZ ;  /* 0x000000140470723c */ /* 0x000fe200000018ff */
[----:B-1----:R-:W-:-:S07]  /*41b0*/  FFMA.FTZ R2, R70, c[0x0][0x23c], -R0 ;  /* 0x00008f0046027a23 */ /* 0x002fce0000010800 */
[----:B------:R-:W-:Y:S01]  /*41c0*/  HMMA.16816.F32 R108, R4, R16, RZ ;  /* 0x00000010046c723c */ /* 0x000fe200000018ff */
[----:B------:R1:W-:Y:S01]  /*41d0*/  MUFU.EX2 R240, R2 ;  /* 0x0000000200f07308 */ /* 0x0003e20000000800 */
[----:B--2---:R-:W-:-:S06]  /*41e0*/  FFMA.FTZ R8, R71, c[0x0][0x23c], -R0 ;  /* 0x00008f0047087a23 */ /* 0x004fcc0000010800 */
[C---:B------:R-:W-:Y:S01]  /*41f0*/  HMMA.16816.F32 R92, R4.reuse, R40, RZ ;  /* 0x00000028045c723c */ /* 0x040fe200000018ff */
[----:B------:R-:W2:Y:S07]  /*4200*/  MUFU.EX2 R247, R8 ;  /* 0x0000000800f77308 */ /* 0x000eae0000000800 */
[----:B------:R-:W-:Y:S01]  /*4210*/  HMMA.16816.F32 R88, R4, R30, RZ ;  /* 0x0000001e0458723c */ /* 0x000fe200000018ff */
[----:B-1----:R-:W-:-:S05]  /*4220*/  FMUL.FTZ R2, R105, c[0x0][0x23c] ;  /* 0x00008f0069027a20 */ /* 0x002fca0000410000 */
[----:B------:R-:W-:Y:S02]  /*4230*/  FSEL R2, R2, RZ, P1 ;  /* 0x000000ff02027208 */ /* 0x000fe40000800000 */
[----:B------:R-:W-:Y:S01]  /*4240*/  HMMA.16816.F32 R84, R4, R26, RZ ;  /* 0x0000001a0454723c */ /* 0x000fe200000018ff */
[----:B--2---:R-:W-:Y:S02]  /*4250*/  F2FP.PACK_AB R10, R247, R246 ;  /* 0x000000f6f70a723e */ /* 0x004fe400000000ff */
[----:B------:R-:W-:-:S04]  /*4260*/  FFMA.FTZ R8, R98, c[0x0][0x23c], -R2 ;  /* 0x00008f0062087a23 */ /* 0x000fc80000010802 */
[----:B------:R1:W-:Y:S01]  /*4270*/  MUFU.EX2 R237, R8 ;  /* 0x0000000800ed7308 */ /* 0x0003e20000000800 */
[C---:B------:R-:W-:Y:S08]  /*4280*/  HMMA.16816.F32 R80, R4.reuse, R22, RZ ;  /* 0x000000160450723c */ /* 0x040ff000000018ff */
[----:B------:R-:W-:Y:S01]  /*4290*/  HMMA.16816.F32 R72, R4, R34, RZ ;  /* 0x000000220448723c */ /* 0x000fe200000018ff */
[----:B-1----:R-:W-:-:S07]  /*42a0*/  FFMA.FTZ R8, R96, c[0x0][0x23c], -R2 ;  /* 0x00008f0060087a23 */ /* 0x002fce0000010802 */
[----:B------:R-:W-:Y:S01]  /*42b0*/  HMMA.16816.F32 R64, R4, R42, RZ ;  /* 0x0000002a0440723c */ /* 0x000fe200000018ff */
[----:B------:R1:W2:Y:S02]  /*42c0*/  MUFU.EX2 R236, R8 ;  /* 0x0000000800ec7308 */ /* 0x0002a40000000800 */
[----:B-1----:R-:W-:Y:S01]  /*42d0*/  FFMA.FTZ R8, R97, c[0x0][0x23c], -R2 ;  /* 0x00008f0061087a23 */ /* 0x002fe20000010802 */
[----:B--2---:R-:W-:-:S04]  /*42e0*/  F2FP.PACK_AB R9, R236, R237 ;  /* 0x000000edec09723e */ /* 0x004fc800000000ff */
[----:B------:R-:W-:Y:S01]  /*42f0*/  HMMA.16816.F32 R96, R4, R32, RZ ;  /* 0x000000200460723c */ /* 0x000fe200000018ff */
[----:B------:R1:W-:Y:S02]  /*4300*/  MUFU.EX2 R239, R8 ;  /* 0x0000000800ef7308 */ /* 0x0003e40000000800 */
[----:B-1----:R-:W-:-:S05]  /*4310*/  FFMA.FTZ R8, R76, c[0x0][0x23c], -R2 ;  /* 0x00008f004c087a23 */ /* 0x002fca0000010802 */
[----:B------:R-:W-:Y:S01]  /*4320*/  HMMA.16816.F32 R76, R4, R18, RZ ;  /* 0x00000012044c723c */ /* 0x000fe200000018ff */
[----:B------:R1:W2:Y:S06]  /*4330*/  MUFU.EX2 R244, R8 ;  /* 0x0000000800f47308 */ /* 0x0002ac0000000800 */
[----:B------:R-:W-:-:S04]  /*4340*/  FFMA.FTZ R4, R54, c[0x0][0x23c], -R12 ;  /* 0x00008f0036047a23 */ /* 0x000fc8000001080c */
[----:B------:R3:W-:Y:S01]  /*4350*/  MUFU.EX2 R238, R4 ;  /* 0x0000000400ee7308 */ /* 0x0007e20000000800 */
[----:B-1----:R-:W-:Y:S02]  /*4360*/  F2FP.PACK_AB R8, R240, R245 ;  /* 0x000000f5f008723e */ /* 0x002fe400000000ff */
[----:B--2---:R-:W-:Y:S01]  /*4370*/  F2FP.PACK_AB R11, R244, R239 ;  /* 0x000000eff40b723e */ /* 0x004fe200000000ff */
[----:B---3--:R-:W-:-:S06]  /*4380*/  FFMA.FTZ R4, R52, c[0x0][0x23c], -R12 ;  /* 0x00008f0034047a23 */ /* 0x008fcc000001080c */
[C---:B------:R-:W-:Y:S01]  /*4390*/  HMMA.16816.F32 R68, R8.reuse, R28, RZ ;  /* 0x0000001c0844723c */ /* 0x040fe200000018ff */
[----:B------:R1:W-:Y:S07]  /*43a0*/  MUFU.EX2 R243, R4 ;  /* 0x0000000400f37308 */ /* 0x0003ee0000000800 */
[C---:B------:R-:W-:Y:S01]  /*43b0*/  HMMA.16816.F32 R132, R8.reuse, R30, RZ ;  /* 0x0000001e0884723c */ /* 0x040fe200000018ff */
[----:B------:R-:W-:Y:S07]  /*43c0*/  LDSM.16.MT88.4 R28, [R218+0xa400] ;  /* 0x00a40000da1c783b */ /* 0x000fee0000004200 */
        /* <DEDUP_REMOVED lines=8> */
[----:B------:R-:W-:Y:S01]  /*4450*/  LDSM.16.MT88.4 R20, [R218+0x9400] ;  /* 0x00940000da14783b */ /* 0x000fe20000004200 */
[----:B------:R1:W2:Y:S06]  /*4460*/  MUFU.EX2 R241, R4 ;  /* 0x0000000400f17308 */ /* 0x0002ac0000000800 */
[C---:B------:R-:W-:Y:S08]  /*4470*/  HMMA.16816.F32 R52, R8.reuse, R16, RZ ;  /* 0x000000100834723c */ /* 0x040ff000000018ff */
[----:B------:R-:W-:Y:S01]  /*4480*/  HMMA.16816.F32 R140, R8, R18, RZ ;  /* 0x00000012088c723c */ /* 0x000fe200000018ff */
[----:B------:R-:W3:Y:S01]  /*4490*/  LDSM.16.MT88.4 R16, [R216+0xa400] ;  /* 0x00a40000d810783b */ /* 0x000ee20000004200 */
[----:B-1----:R-:W-:Y:S01]  /*44a0*/  FFMA.FTZ R4, R106, c[0x0][0x23c], -R3 ;  /* 0x00008f006a047a23 */ /* 0x002fe20000010803 */
[----:B------:R-:W-:-:S02]  /*44b0*/  MOV R106, R37 ;  /* 0x00000025006a7202 */ /* 0x000fc40000000f00 */
[----:B--2---:R-:W-:Y:S01]  /*44c0*/  F2FP.PACK_AB R6, R241, R242 ;  /* 0x000000f2f106723e */ /* 0x004fe200000000ff */
[----:B------:R1:W-:Y:S02]  /*44d0*/  MUFU.EX2 R232, R4 ;  /* 0x0000000400e87308 */ /* 0x0003e40000000800 */
[C---:B------:R-:W-:Y:S08]  /*44e0*/  HMMA.16816.F32 R144, R8.reuse, R34, RZ ;  /* 0x000000220890723c */ /* 0x040ff000000018ff */
[----:B------:R-:W-:Y:S01]  /*44f0*/  HMMA.16816.F32 R44, R8, R40, RZ ;  /* 0x00000028082c723c */ /* 0x000fe200000018ff */
[----:B-1----:R-:W-:-:S07]  /*4500*/  FFMA.FTZ R4, R100, c[0x0][0x23c], -R3 ;  /* 0x00008f0064047a23 */ /* 0x002fce0000010803 */
[----:B------:R-:W-:Y:S01]  /*4510*/  HMMA.16816.F32 R148, R8, R42, RZ ;  /* 0x0000002a0894723c */ /* 0x000fe200000018ff */
[----:B------:R-:W-:Y:S01]  /*4520*/  MOV R100, R36 ;  /* 0x0000002400647202 */ /* 0x000fe20000000f00 */
[----:B------:R1:W2:Y:S01]  /*4530*/  MUFU.EX2 R235, R4 ;  /* 0x0000000400eb7308 */ /* 0x0002a20000000800 */
[----:B------:R-:W-:Y:S01]  /*4540*/  LDSM.16.MT88.4 R36, [R218+0xb400] ;  /* 0x00b40000da24783b */ /* 0x000fe20000004200 */
[----:B-1----:R-:W-:Y:S01]  /*4550*/  FFMA.FTZ R4, R50, c[0x0][0x23c], -R3 ;  /* 0x00008f0032047a23 */ /* 0x002fe20000010803 */
[----:B--2---:R-:W-:-:S03]  /*4560*/  F2FP.PACK_AB R5, R235, R232 ;  /* 0x000000e8eb05723e */ /* 0x004fc600000000ff */
[----:B------:R-:W-:Y:S01]  /*4570*/  HMMA.16816.F32 R48, R8, R32, RZ ;  /* 0x000000200830723c */ /* 0x000fe200000018ff */
[----:B------:R-:W1:Y:S01]  /*4580*/  LDSM.16.MT88.4 R32, [R216+0xb400] ;  /* 0x00b40000d820783b */ /* 0x000e620000004200 */
[----:B------:R2:W-:Y:S05]  /*4590*/  MUFU.EX2 R234, R4 ;  /* 0x0000000400ea7308 */ /* 0x0005ea0000000800 */
[----:B------:R-:W-:-:S04]  /*45a0*/  FFMA.FTZ R8, R138, c[0x0][0x23c], -R0 ;  /* 0x00008f008a087a23 */ /* 0x000fc80000010800 */
[----:B------:R4:W-:Y:S01]  /*45b0*/  MUFU.EX2 R214, R8 ;  /* 0x0000000800d67308 */ /* 0x0009e20000000800 */
[--C-:B--2---:R-:W-:Y:S01]  /*45c0*/  FFMA.FTZ R4, R107, c[0x0][0x23c], -R3.reuse ;  /* 0x00008f006b047a23 */ /* 0x104fe20000010803 */
[----:B------:R-:W-:Y:S01]  /*45d0*/  MOV R107, R13 ;  /* 0x0000000d006b7202 */ /* 0x000fe20000000f00 */
[----:B------:R-:W-:-:S05]  /*45e0*/  FFMA.FTZ R13, R174, c[0x0][0x23c], -R3 ;  /* 0x00008f00ae0d7a23 */ /* 0x000fca0000010803 */
[----:B------:R2:W5:Y:S01]  /*45f0*/  MUFU.EX2 R233, R4 ;  /* 0x0000000400e97308 */ /* 0x0005620000000800 */
[----:B----4-:R-:W-:-:S07]  /*4600*/  FFMA.FTZ R8, R136, c[0x0][0x23c], -R0 ;  /* 0x00008f0088087a23 */ /* 0x010fce0000010800 */
[----:B------:R4:W-:Y:S08]  /*4610*/  MUFU.EX2 R201, R13 ;  /* 0x0000000d00c97308 */ /* 0x0009f00000000800 */
[----:B------:R1:W-:Y:S01]  /*4620*/  MUFU.EX2 R213, R8 ;  /* 0x0000000800d57308 */ /* 0x0003e20000000800 */
[----:B--2---:R-:W-:Y:S01]  /*4630*/  FFMA.FTZ R4, R137, c[0x0][0x23c], -R0 ;  /* 0x00008f0089047a23 */ /* 0x004fe20000010800 */
[----:B-----5:R-:W-:-:S06]  /*4640*/  F2FP.PACK_AB R7, R233, R234 ;  /* 0x000000eae907723e */ /* 0x020fcc00000000ff */
[----:B------:R2:W-:Y:S01]  /*4650*/  MUFU.EX2 R231, R4 ;  /* 0x0000000400e77308 */ /* 0x0005e20000000800 */
[----:B----4-:R-:W-:Y:S02]  /*4660*/  FFMA.FTZ R13, R173, c[0x0][0x23c], -R3 ;  /* 0x00008f00ad0d7a23 */ /* 0x010fe40000010803 */
[----:B-1----:R-:W-:-:S05]  /*4670*/  FFMA.FTZ R8, R152, c[0x0][0x23c], -R2 ;  /* 0x00008f0098087a23 */ /* 0x002fca0000010802 */
[----:B------:R1:W-:Y:S01]  /*4680*/  MUFU.EX2 R202, R13 ;  /* 0x0000000d00ca7308 */ /* 0x0003e20000000800 */
[----:B--2---:R-:W-:-:S07]  /*4690*/  FFMA.FTZ R4, R139, c[0x0][0x23c], -R0 ;  /* 0x00008f008b047a23 */ /* 0x004fce0000010800 */
[----:B------:R2:W-:Y:S08]  /*46a0*/  MUFU.EX2 R211, R8 ;  /* 0x0000000800d37308 */ /* 0x0005f00000000800 */
[----:B------:R4:W5:Y:S01]  /*46b0*/  MUFU.EX2 R215, R4 ;  /* 0x0000000400d77308 */ /* 0x0009620000000800 */
[----:B-1----:R-:W-:Y:S02]  /*46c0*/  FFMA.FTZ R13, R181, c[0x0][0x23c], -R0 ;  /* 0x00008f00b50d7a23 */ /* 0x002fe40000010800 */
[----:B--2---:R-:W-:-:S05]  /*46d0*/  FFMA.FTZ R8, R165, c[0x0][0x23c], -R2 ;  /* 0x00008f00a5087a23 */ /* 0x004fca0000010802 */
[----:B------:R1:W-:Y:S01]  /*46e0*/  MUFU.EX2 R200, R13 ;  /* 0x0000000d00c87308 */ /* 0x0003e20000000800 */
[----:B----4-:R-:W-:-:S07]  /*46f0*/  F2FP.PACK_AB R4, R243, R238 ;  /* 0x000000eef304723e */ /* 0x010fce00000000ff */
[----:B------:R2:W4:Y:S01]  /*4700*/  MUFU.EX2 R212, R8 ;  /* 0x0000000800d47308 */ /* 0x0005220000000800 */
[----:B---3--:R-:W-:Y:S01]  /*4710*/  HMMA.16816.F32 R152, R4, R16, R112 ;  /* 0x000000100498723c */ /* 0x008fe20000001870 */
[----:B-1----:R-:W-:-:S06]  /*4720*/  FFMA.FTZ R13, R180, c[0x0][0x23c], -R0 ;  /* 0x00008f00b40d7a23 */ /* 0x002fcc0000010800 */
[----:B------:R1:W-:Y:S01]  /*4730*/  MUFU.EX2 R199, R13 ;  /* 0x0000000d00c77308 */ /* 0x0003e20000000800 */
[----:B------:R-:W-:Y:S01]  /*4740*/  HMMA.16816.F32 R112, R4, R28, R108 ;  /* 0x0000001c0470723c */ /* 0x000fe2000000186c */
[----:B--2---:R-:W-:-:S06]  /*4750*/  FFMA.FTZ R8, R166, c[0x0][0x23c], -R2 ;  /* 0x00008f00a6087a23 */ /* 0x004fcc0000010802 */
[----:B------:R2:W-:Y:S01]  /*4760*/  MUFU.EX2 R210, R8 ;  /* 0x0000000800d27308 */ /* 0x0005e20000000800 */
[----:B------:R-:W-:Y:S01]  /*4770*/  HMMA.16816.F32 R108, R4, R32, R96 ;  /* 0x00000020046c723c */ /* 0x000fe20000001860 */
[----:B-1----:R-:W-:-:S07]  /*4780*/  FFMA.FTZ R13, R179, c[0x0][0x23c], -R0 ;  /* 0x00008f00b30d7a23 */ /* 0x002fce0000010800 */
[----:B------:R-:W-:Y:S01]  /*4790*/  HMMA.16816.F32 R160, R4, R24, R120 ;  /* 0x0000001804a0723c */ /* 0x000fe20000001878 */
[----:B------:R1:W-:Y:S01]  /*47a0*/  MUFU.EX2 R181, R13 ;  /* 0x0000000d00b57308 */ /* 0x0003e20000000800 */
[----:B--2---:R-:W-:-:S06]  /*47b0*/  FFMA.FTZ R8, R164, c[0x0][0x23c], -R2 ;  /* 0x00008f00a4087a23 */ /* 0x004fcc0000010802 */
[C---:B------:R-:W-:Y:S01]  /*47c0*/  HMMA.16816.F32 R96, R4.reuse, R36, R92 ;  /* 0x000000240460723c */ /* 0x040fe2000000185c */
[----:B------:R2:W3:Y:S07]  /*47d0*/  MUFU.EX2 R209, R8 ;  /* 0x0000000800d17308 */ /* 0x0004ee0000000800 */
[----:B------:R-:W-:Y:S01]  /*47e0*/  HMMA.16816.F32 R120, R4, R26, R88 ;  /* 0x0000001a0478723c */ /* 0x000fe20000001858 */
[----:B-1----:R-:W-:-:S04]  /*47f0*/  FFMA.FTZ R13, R177, c[0x0][0x23c], -R0 ;  /* 0x00008f00b10d7a23 */ /* 0x002fc80000010800 */
[----:B------:R1:W-:Y:S03]  /*4800*/  MUFU.EX2 R180, R13 ;  /* 0x0000000d00b47308 */ /* 0x0003e60000000800 */
[----:B------:R-:W-:Y:S01]  /*4810*/  HMMA.16816.F32 R136, R4, R22, R84 ;  /* 0x000000160488723c */ /* 0x000fe20000001854 */
[----:B--2---:R-:W-:-:S04]  /*4820*/  FFMA.FTZ R8, R169, c[0x0][0x23c], -R12 ;  /* 0x00008f00a9087a23 */ /* 0x004fc8000001080c */
[----:B------:R2:W-:Y:S03]  /*4830*/  MUFU.EX2 R208, R8 ;  /* 0x0000000800d07308 */ /* 0x0005e60000000800 */
[----:B------:R-:W-:Y:S01]  /*4840*/  HMMA.16816.F32 R92, R4, R18, R80 ;  /* 0x00000012045c723c */ /* 0x000fe20000001850 */
[----:B-1----:R-:W-:Y:S01]  /*4850*/  FFMA.FTZ R13, R185, c[0x0][0x23c], -R2 ;  /* 0x00008f00b90d7a23 */ /* 0x002fe20000010802 */
[----:B------:R-:W-:-:S06]  /*4860*/  MOV R185, R107 ;  /* 0x0000006b00b97202 */ /* 0x000fcc0000000f00 */
[----:B------:R-:W-:Y:S01]  /*4870*/  HMMA.16816.F32 R156, R4, R20, R116 ;  /* 0x00000014049c723c */ /* 0x000fe20000001874 */
[----:B------:R1:W-:Y:S01]  /*4880*/  MUFU.EX2 R179, R13 ;  /* 0x0000000d00b37308 */ /* 0x0003e20000000800 */
[----:B--2---:R-:W-:-:S06]  /*4890*/  FFMA.FTZ R8, R168, c[0x0][0x23c], -R12 ;  /* 0x00008f00a8087a23 */ /* 0x004fcc000001080c */
[C---:B------:R-:W-:Y:S01]  /*48a0*/  HMMA.16816.F32 R88, R4.reuse, R30, R76 ;  /* 0x0000001e0458723c */ /* 0x040fe2000000184c */
[----:B------:R2:W2:Y:S07]  /*48b0*/  MUFU.EX2 R207, R8 ;  /* 0x0000000800cf7308 */ /* 0x0004ae0000000800 */
[----:B------:R-:W-:Y:S01]  /*48c0*/  HMMA.16816.F32 R84, R4, R34, R72 ;  /* 0x000000220454723c */ /* 0x000fe20000001848 */
[----:B-1----:R-:W-:Y:S01]  /*48d0*/  FFMA.FTZ R13, R183, c[0x0][0x23c], -R2 ;  /* 0x00008f00b70d7a23 */ /* 0x002fe20000010802 */
[----:B------:R-:W-:-:S03]  /*48e0*/  MOV R183, R100 ;  /* 0x0000006400b77202 */ /* 0x000fc60000000f00 */
[----:B------:R1:W-:Y:S03]  /*48f0*/  MUFU.EX2 R177, R13 ;  /* 0x0000000d00b17308 */ /* 0x0003e60000000800 */
[----:B------:R-:W-:Y:S01]  /*4900*/  HMMA.16816.F32 R80, R4, R38, R64 ;  /* 0x000000260450723c */ /* 0x000fe20000001840 */
[----:B--2---:R-:W-:-:S04]  /*4910*/  FFMA.FTZ R8, R167, c[0x0][0x23c], -R12 ;  /* 0x00008f00a7087a23 */ /* 0x004fc8000001080c */
[----:B------:R2:W-:Y:S02]  /*4920*/  MUFU.EX2 R206, R8 ;  /* 0x0000000800ce7308 */ /* 0x0005e40000000800 */
[----:B-----5:R-:W-:Y:S02]  /*4930*/  F2FP.PACK_AB R4, R215, R231 ;  /* 0x000000e7d704723e */ /* 0x020fe400000000ff */
[----:B----4-:R-:W-:Y:S02]  /*4940*/  F2FP.PACK_AB R5, R212, R211 ;  /* 0x000000d3d405723e */ /* 0x010fe400000000ff */
[----:B------:R-:W-:Y:S02]  /*4950*/  F2FP.PACK_AB R6, R213, R214 ;  /* 0x000000d6d506723e */ /* 0x000fe400000000ff */
[----:B---3--:R-:W-:Y:S01]  /*4960*/  F2FP.PACK_AB R7, R209, R210 ;  /* 0x000000d2d107723e */ /* 0x008fe200000000ff */
[----:B-1----:R-:W-:Y:S01]  /*4970*/  FFMA.FTZ R13, R182, c[0x0][0x23c], -R2 ;  /* 0x00008f00b60d7a23 */ /* 0x002fe20000010802 */
[----:B------:R-:W-:-:S05]  /*4980*/  MOV R182, R106 ;  /* 0x0000006a00b67202 */ /* 0x000fca0000000f00 */
[----:B------:R-:W-:Y:S01]  /*4990*/  HMMA.16816.F32 R76, R4, R24, R68 ;  /* 0x00000018044c723c */ /* 0x000fe20000001844 */
[----:B--2---:R-:W-:-:S04]  /*49a0*/  FFMA.FTZ R8, R172, c[0x0][0x23c], -R12 ;  /* 0x00008f00ac087a23 */ /* 0x004fc8000001080c */
[----:B------:R1:W-:Y:S03]  /*49b0*/  MUFU.EX2 R205, R8 ;  /* 0x0000000800cd7308 */ /* 0x0003e60000000800 */
[C---:B------:R-:W-:Y:S08]  /*49c0*/  HMMA.16816.F32 R72, R4.reuse, R20, R60 ;  /* 0x000000140448723c */ /* 0x040ff0000000183c */
[----:B------:R-:W-:Y:S01]  /*49d0*/  HMMA.16816.F32 R168, R4, R36, R44 ;  /* 0x0000002404a8723c */ /* 0x000fe2000000182c */
[----:B-1----:R-:W-:-:S07]  /*49e0*/  FFMA.FTZ R8, R176, c[0x0][0x23c], -R3 ;  /* 0x00008f00b0087a23 */ /* 0x002fce0000010803 */
[C---:B------:R-:W-:Y:S01]  /*49f0*/  HMMA.16816.F32 R68, R4.reuse, R16, R56 ;  /* 0x000000100444723c */ /* 0x040fe20000001838 */
[----:B------:R1:W-:Y:S07]  /*4a00*/  MUFU.EX2 R176, R13 ;  /* 0x0000000d00b07308 */ /* 0x0003ee0000000800 */
[C---:B------:R-:W-:Y:S01]  /*4a10*/  HMMA.16816.F32 R64, R4.reuse, R28, R52 ;  /* 0x0000001c0440723c */ /* 0x040fe20000001834 */
[----:B------:R2:W-:Y:S07]  /*4a20*/  MUFU.EX2 R204, R8 ;  /* 0x0000000800cc7308 */ /* 0x0005ee0000000800 */
[----:B------:R-:W-:Y:S01]  /*4a30*/  HMMA.16816.F32 R60, R4, R32, R48 ;  /* 0x00000020043c723c */ /* 0x000fe20000001830 */
[----:B-1----:R-:W-:-:S04]  /*4a40*/  FFMA.FTZ R13, R178, c[0x0][0x23c], -R2 ;  /* 0x00008f00b20d7a23 */ /* 0x002fc80000010802 */
[----:B------:R-:W-:Y:S03]  /*4a50*/  MUFU.EX2 R107, R13 ;  /* 0x0000000d006b7308 */ /* 0x000fe60000000800 */
[C---:B------:R-:W-:Y:S01]  /*4a60*/  HMMA.16816.F32 R44, R4.reuse, R18, R124 ;  /* 0x00000012042c723c */ /* 0x040fe2000000187c */
[----:B--2---:R-:W-:Y:S01]  /*4a70*/  FFMA.FTZ R8, R175, c[0x0][0x23c], -R3 ;  /* 0x00008f00af087a23 */ /* 0x004fe20000010803 */
[----:B------:R-:W1:Y:S03]  /*4a80*/  LDSM.16.MT88.4 R16, [R216+0x9800] ;  /* 0x00980000d810783b */ /* 0x000e660000004200 */
[----:B------:R2:W3:Y:S01]  /*4a90*/  MUFU.EX2 R203, R8 ;  /* 0x0000000800cb7308 */ /* 0x0004e20000000800 */
[----:B------:R-:W-:Y:S02]  /*4aa0*/  LDSM.16.MT88.4 R172, [R218+0xac00] ;  /* 0x00ac0000daac783b */ /* 0x000fe40000004200 */
[C---:B------:R-:W-:Y:S02]  /*4ab0*/  HMMA.16816.F32 R48, R4.reuse, R22, R128 ;  /* 0x000000160430723c */ /* 0x040fe40000001880 */
[----:B------:R-:W4:Y:S04]  /*4ac0*/  LDSM.16.MT88.4 R20, [R216+0xa800] ;  /* 0x00a80000d814783b */ /* 0x000f280000004200 */
[----:B------:R-:W-:Y:S02]  /*4ad0*/  LDSM.16.MT88.4 R124, [R216+0x9c00] ;  /* 0x009c0000d87c783b */ /* 0x000fe40000004200 */
[C---:B------:R-:W-:Y:S02]  /*4ae0*/  HMMA.16816.F32 R40, R4.reuse, R30, R140 ;  /* 0x0000001e0428723c */ /* 0x040fe4000000188c */
[----:B------:R-:W5:Y:S04]  /*4af0*/  LDSM.16.MT88.4 R28, [R216+0xb800] ;  /* 0x00b80000d81c783b */ /* 0x000f680000004200 */
[----:B--2---:R-:W-:Y:S02]  /*4b00*/  LDSM.16.MT88.4 R8, [R218+0x9800] ;  /* 0x00980000da08783b */ /* 0x004fe40000004200 */
[C---:B------:R-:W-:Y:S02]  /*4b10*/  HMMA.16816.F32 R52, R4.reuse, R34, R144 ;  /* 0x000000220434723c */ /* 0x040fe40000001890 */
[----:B------:R-:W2:Y:S04]  /*4b20*/  LDSM.16.MT88.4 R32, [R218+0xb800] ;  /* 0x00b80000da20783b */ /* 0x000ea80000004200 */
[----:B------:R-:W-:Y:S02]  /*4b30*/  LDSM.16.MT88.4 R140, [R218+0x9c00] ;  /* 0x009c0000da8c783b */ /* 0x000fe40000004200 */
[C---:B------:R-:W-:Y:S02]  /*4b40*/  HMMA.16816.F32 R56, R4.reuse, R26, R132 ;  /* 0x0000001a0438723c */ /* 0x040fe40000001884 */
[----:B------:R-:W2:Y:S06]  /*4b50*/  LDSM.16.MT88.4 R24, [R218+0xa800] ;  /* 0x00a80000da18783b */ /* 0x000eac0000004200 */
[----:B------:R-:W-:Y:S07]  /*4b60*/  HMMA.16816.F32 R36, R4, R38, R148 ;  /* 0x000000260424723c */ /* 0x000fee0000001894 */
[----:B------:R-:W-:-:S02]  /*4b70*/  F2FP.PACK_AB R4, R207, R208 ;  /* 0x000000d0cf04723e */ /* 0x000fc400000000ff */
[----:B---3--:R-:W-:Y:S02]  /*4b80*/  F2FP.PACK_AB R5, R203, R204 ;  /* 0x000000cccb05723e */ /* 0x008fe400000000ff */
[----:B------:R-:W-:Y:S02]  /*4b90*/  F2FP.PACK_AB R6, R205, R206 ;  /* 0x000000cecd06723e */ /* 0x000fe400000000ff */
[----:B------:R-:W-:-:S07]  /*4ba0*/  F2FP.PACK_AB R7, R202, R201 ;  /* 0x000000c9ca07723e */ /* 0x000fce00000000ff */
[C---:B-1----:R-:W-:Y:S08]  /*4bb0*/  HMMA.16816.F32 R116, R4.reuse, R16, R160 ;  /* 0x000000100474723c */ /* 0x042ff000000018a0 */
[C---:B----4-:R-:W-:Y:S08]  /*4bc0*/  HMMA.16816.F32 R148, R4.reuse, R20, R152 ;  /* 0x000000140494723c */ /* 0x050ff00000001898 */
[C---:B-----5:R-:W-:Y:S08]  /*4bd0*/  HMMA.16816.F32 R144, R4.reuse, R28, R108 ;  /* 0x0000001c0490723c */ /* 0x060ff0000000186c */
[C---:B--2---:R-:W-:Y:S08]  /*4be0*/  HMMA.16816.F32 R160, R4.reuse, R32, R96 ;  /* 0x0000002004a0723c */ /* 0x044ff00000001860 */
[C---:B------:R-:W-:Y:S01]  /*4bf0*/  HMMA.16816.F32 R132, R4.reuse, R8, R156 ;  /* 0x000000080484723c */ /* 0x040fe2000000189c */
[----:B------:R-:W1:Y:S07]  /*4c00*/  LDSM.16.MT88.4 R156, [R216+0xac00] ;  /* 0x00ac0000d89c783b */ /* 0x000e6e0000004200 */
[C---:B------:R-:W-:Y:S08]  /*4c10*/  HMMA.16816.F32 R164, R4.reuse, R24, R112 ;  /* 0x0000001804a4723c */ /* 0x040ff00000001870 */
[C---:B------:R-:W-:Y:S08]  /*4c20*/  HMMA.16816.F32 R120, R4.reuse, R18, R120 ;  /* 0x000000120478723c */ /* 0x040ff00000001878 */
[C---:B------:R-:W-:Y:S08]  /*4c30*/  HMMA.16816.F32 R136, R4.reuse, R10, R136 ;  /* 0x0000000a0488723c */ /* 0x040ff00000001888 */
[C---:B------:R-:W-:Y:S08]  /*4c40*/  HMMA.16816.F32 R152, R4.reuse, R22, R92 ;  /* 0x000000160498723c */ /* 0x040ff0000000185c */
[C---:B------:R-:W-:Y:S08]  /*4c50*/  HMMA.16816.F32 R88, R4.reuse, R26, R88 ;  /* 0x0000001a0458723c */ /* 0x040ff00000001858 */
[C---:B------:R-:W-:Y:S08]  /*4c60*/  HMMA.16816.F32 R108, R4.reuse, R30, R84 ;  /* 0x0000001e046c723c */ /* 0x040ff00000001854 */
[----:B------:R-:W-:Y:S01]  /*4c70*/  HMMA.16816.F32 R96, R4, R34, R80 ;  /* 0x000000220460723c */ /* 0x000fe20000001850 */
[----:B------:R-:W2:Y:S06]  /*4c80*/  LDSM.16.MT88.4 R80, [R216+0xbc00] ;  /* 0x00bc0000d850783b */ /* 0x000eac0000004200 */
[----:B------:R-:W-:-:S02]  /*4c90*/  F2FP.PACK_AB R4, R199, R200 ;  /* 0x000000c8c704723e */ /* 0x000fc400000000ff */
[----:B------:R-:W-:Y:S02]  /*4ca0*/  F2FP.PACK_AB R5, R177, R179 ;  /* 0x000000b3b105723e */ /* 0x000fe400000000ff */
[----:B------:R-:W-:Y:S02]  /*4cb0*/  F2FP.PACK_AB R6, R180, R181 ;  /* 0x000000b5b406723e */ /* 0x000fe400000000ff */
[----:B------:R-:W-:-:S07]  /*4cc0*/  F2FP.PACK_AB R7, R107, R176 ;  /* 0x000000b06b07723e */ /* 0x000fce00000000ff */
[C---:B------:R-:W-:Y:S07]  /*4cd0*/  HMMA.16816.F32 R128, R4.reuse, R8, R72 ;  /* 0x000000080480723c */ /* 0x040fee0000001848 */
[--C-:B------:R-:W-:Y:S01]  /*4ce0*/  FFMA.FTZ R8, R186, c[0x0][0x23c], -R12.reuse ;  /* 0x00008f00ba087a23 */ /* 0x100fe2000001080c */
[C---:B------:R-:W-:Y:S03]  /*4cf0*/  HMMA.16816.F32 R44, R4.reuse, R22, R44 ;  /* 0x00000016042c723c */ /* 0x040fe6000000182c */
[----:B------:R3:W-:Y:S05]  /*4d00*/  MUFU.EX2 R106, R8 ;  /* 0x00000008006a7308 */ /* 0x0007ea0000000800 */
[C---:B------:R-:W-:Y:S08]  /*4d10*/  HMMA.16816.F32 R68, R4.reuse, R20, R68 ;  /* 0x000000140444723c */ /* 0x040ff00000001844 */
[----:B------:R-:W-:Y:S01]  /*4d20*/  HMMA.16816.F32 R56, R4, R18, R56 ;  /* 0x000000120438723c */ /* 0x000fe20000001838 */
[----:B---3--:R-:W-:-:S04]  /*4d30*/  FFMA.FTZ R8, R14, c[0x0][0x23c], -R12 ;  /* 0x00008f000e087a23 */ /* 0x008fc8000001080c */
[----:B------:R3:W4:Y:S03]  /*4d40*/  MUFU.EX2 R100, R8 ;  /* 0x0000000800647308 */ /* 0x0007260000000800 */
[C---:B------:R-:W-:Y:S08]  /*4d50*/  HMMA.16816.F32 R112, R4.reuse, R16, R76 ;  /* 0x000000100470723c */ /* 0x040ff0000000184c */
[----:B------:R-:W-:Y:S01]  /*4d60*/  HMMA.16816.F32 R48, R4, R10, R48 ;  /* 0x0000000a0430723c */ /* 0x000fe20000001830 */
[----:B---3--:R-:W-:-:S07]  /*4d70*/  FFMA.FTZ R8, R15, c[0x0][0x23c], -R12 ;  /* 0x00008f000f087a23 */ /* 0x008fce000001080c */
[C---:B------:R-:W-:Y:S01]  /*4d80*/  HMMA.16816.F32 R64, R4.reuse, R24, R64 ;  /* 0x000000180440723c */ /* 0x040fe20000001840 */
[----:B----4-:R-:W-:Y:S01]  /*4d90*/  F2FP.PACK_AB R92, R100, R106 ;  /* 0x0000006a645c723e */ /* 0x010fe200000000ff */
[----:B------:R3:W-:Y:S06]  /*4da0*/  MUFU.EX2 R22, R8 ;  /* 0x0000000800167308 */ /* 0x0007ec0000000800 */
[C---:B------:R-:W-:Y:S08]  /*4db0*/  HMMA.16816.F32 R40, R4.reuse, R26, R40 ;  /* 0x0000001a0428723c */ /* 0x040ff00000001828 */
[----:B------:R-:W-:Y:S01]  /*4dc0*/  HMMA.16816.F32 R60, R4, R28, R60 ;  /* 0x0000001c043c723c */ /* 0x000fe2000000183c */
[----:B---3--:R-:W-:-:S04]  /*4dd0*/  FFMA.FTZ R8, R184, c[0x0][0x23c], -R12 ;  /* 0x00008f00b8087a23 */ /* 0x008fc8000001080c */
[----:B------:R3:W4:Y:S03]  /*4de0*/  MUFU.EX2 R21, R8 ;  /* 0x0000000800157308 */ /* 0x0007260000000800 */
[C---:B------:R-:W-:Y:S08]  /*4df0*/  HMMA.16816.F32 R52, R4.reuse, R30, R52 ;  /* 0x0000001e0434723c */ /* 0x040ff00000001834 */
[----:B------:R-:W-:Y:S01]  /*4e00*/  HMMA.16816.F32 R84, R4, R32, R168 ;  /* 0x000000200454723c */ /* 0x000fe200000018a8 */
[----:B---3--:R-:W-:-:S07]  /*4e10*/  FFMA.FTZ R8, R190, c[0x0][0x23c], -R3 ;  /* 0x00008f00be087a23 */ /* 0x008fce0000010803 */
[----:B------:R-:W-:Y:S01]  /*4e20*/  HMMA.16816.F32 R36, R4, R34, R36 ;  /* 0x000000220424723c */ /* 0x000fe20000001824 */
[----:B------:R-:W3:Y:S01]  /*4e30*/  LDSM.16.MT88.4 R4, [R218+0xbc00] ;  /* 0x00bc0000da04783b */ /* 0x000ee20000004200 */
[----:B----4-:R-:W-:Y:S01]  /*4e40*/  F2FP.PACK_AB R94, R21, R22 ;  /* 0x00000016155e723e */ /* 0x010fe200000000ff */
[----:B------:R4:W-:Y:S02]  /*4e50*/  MUFU.EX2 R20, R8 ;  /* 0x0000000800147308 */ /* 0x0009e40000000800 */
[----:B----4-:R-:W-:-:S06]  /*4e60*/  FFMA.FTZ R8, R188, c[0x0][0x23c], -R3 ;  /* 0x00008f00bc087a23 */ /* 0x010fcc0000010803 */
[----:B------:R4:W5:Y:S02]  /*4e70*/  MUFU.EX2 R19, R8 ;  /* 0x0000000800137308 */ /* 0x0009640000000800 */
[--C-:B----4-:R-:W-:Y:S01]  /*4e80*/  FFMA.FTZ R8, R187, c[0x0][0x23c], -R3.reuse ;  /* 0x00008f00bb087a23 */ /* 0x110fe20000010803 */
[----:B-----5:R-:W-:Y:S01]  /*4e90*/  F2FP.PACK_AB R93, R19, R20 ;  /* 0x00000014135d723e */ /* 0x020fe200000000ff */
[----:B------:R-:W-:-:S04]  /*4ea0*/  FFMA.FTZ R3, R189, c[0x0][0x23c], -R3 ;  /* 0x00008f00bd037a23 */ /* 0x000fc80000010803 */
[----:B------:R4:W-:Y:S08]  /*4eb0*/  MUFU.EX2 R17, R8 ;  /* 0x0000000800117308 */ /* 0x0009f00000000800 */
[----:B------:R5:W1:Y:S01]  /*4ec0*/  MUFU.EX2 R18, R3 ;  /* 0x0000000300127308 */ /* 0x000a620000000800 */
[----:B----4-:R-:W-:-:S04]  /*4ed0*/  FADD.FTZ R8, R251, R249 ;  /* 0x000000f9fb087221 */ /* 0x010fc80000010000 */
[----:B------:R-:W-:Y:S02]  /*4ee0*/  FADD.FTZ R8, R248, R8 ;  /* 0x00000008f8087221 */ /* 0x000fe40000010000 */
[----:B-----5:R-:W-:Y:S01]  /*4ef0*/  FFMA.FTZ R3, R194, c[0x0][0x23c], -R0 ;  /* 0x00008f00c2037a23 */ /* 0x020fe20000010800 */
[----:B-1----:R-:W-:-:S03]  /*4f00*/  F2FP.PACK_AB R95, R18, R17 ;  /* 0x00000011125f723e */ /* 0x002fc600000000ff */
[----:B------:R1:W-:Y:S04]  /*4f10*/  MUFU.EX2 R16, R3 ;  /* 0x0000000300107308 */ /* 0x0003e80000000800 */
[C---:B------:R-:W-:Y:S08]  /*4f20*/  HMMA.16816.F32 R168, R92.reuse, R174, R88 ;  /* 0x000000ae5ca8723c */ /* 0x040ff00000001858 */
[----:B------:R-:W-:Y:S01]  /*4f30*/  HMMA.16816.F32 R116, R92, R124, R116 ;  /* 0x0000007c5c74723c */ /* 0x000fe20000001874 */
[----:B-1----:R-:W-:-:S04]  /*4f40*/  FFMA.FTZ R3, R192, c[0x0][0x23c], -R0 ;  /* 0x00008f00c0037a23 */ /* 0x002fc80000010800 */
[----:B------:R1:W4:Y:S03]  /*4f50*/  MUFU.EX2 R15, R3 ;  /* 0x00000003000f7308 */ /* 0x0003260000000800 */
[C---:B------:R-:W-:Y:S08]  /*4f60*/  HMMA.16816.F32 R120, R92.reuse, R126, R120 ;  /* 0x0000007e5c78723c */ /* 0x040ff00000001878 */
[----:B------:R-:W-:Y:S01]  /*4f70*/  HMMA.16816.F32 R132, R92, R140, R132 ;  /* 0x0000008c5c84723c */ /* 0x000fe20000001884 */
[----:B-1----:R-:W-:-:S07]  /*4f80*/  FFMA.FTZ R3, R191, c[0x0][0x23c], -R0 ;  /* 0x00008f00bf037a23 */ /* 0x002fce0000010800 */
[C---:B------:R-:W-:Y:S01]  /*4f90*/  HMMA.16816.F32 R136, R92.reuse, R142, R136 ;  /* 0x0000008e5c88723c */ /* 0x040fe20000001888 */
[----:B------:R-:W-:Y:S01]  /*4fa0*/  FFMA.FTZ R0, R193, c[0x0][0x23c], -R0 ;  /* 0x00008f00c1007a23 */ /* 0x000fe20000010800 */
[----:B------:R1:W-:Y:S06]  /*4fb0*/  MUFU.EX2 R14, R3 ;  /* 0x00000003000e7308 */ /* 0x0003ec0000000800 */
[C---:B------:R-:W-:Y:S02]  /*4fc0*/  HMMA.16816.F32 R148, R92.reuse, R156, R148 ;  /* 0x0000009c5c94723c */ /* 0x040fe40000001894 */
[----:B------:R5:W2:Y:S06]  /*4fd0*/  MUFU.EX2 R13, R0 ;  /* 0x00000000000d7308 */ /* 0x000aac0000000800 */
[----:B------:R-:W-:Y:S01]  /*4fe0*/  HMMA.16816.F32 R152, R92, R158, R152 ;  /* 0x0000009e5c98723c */ /* 0x000fe20000001898 */
[----:B-1----:R-:W-:-:S04]  /*4ff0*/  FADD.FTZ R3, R245, R240 ;  /* 0x000000f0f5037221 */ /* 0x002fc80000010000 */
[----:B------:R-:W-:-:S03]  /*5000*/  FADD.FTZ R3, R246, R3 ;  /* 0x00000003f6037221 */ /* 0x000fc60000010000 */
[C---:B------:R-:W-:Y:S01]  /*5010*/  HMMA.16816.F32 R164, R92.reuse, R172, R164 ;  /* 0x000000ac5ca4723c */ /* 0x040fe200000018a4 */
[----:B-----5:R-:W-:Y:S02]  /*5020*/  FFMA.FTZ R0, R198, c[0x0][0x23c], -R2 ;  /* 0x00008f00c6007a23 */ /* 0x020fe40000010802 */
[----:B------:R-:W-:Y:S02]  /*5030*/  FADD.FTZ R3, R247, R3 ;  /* 0x00000003f7037221 */ /* 0x000fe40000010000 */
[----:B------:R1:W-:Y:S03]  /*5040*/  MUFU.EX2 R12, R0 ;  /* 0x00000000000c7308 */ /* 0x0003e60000000800 */
[----:B--2---:R-:W-:Y:S01]  /*5050*/  HMMA.16816.F32 R72, R92, R80, R144 ;  /* 0x000000505c48723c */ /* 0x004fe20000001890 */
[----:B------:R-:W-:-:S04]  /*5060*/  FADD.FTZ R3, R231, R3 ;  /* 0x00000003e7037221 */ /* 0x000fc80000010000 */
[----:B------:R-:W-:-:S03]  /*5070*/  FADD.FTZ R3, R215, R3 ;  /* 0x00000003d7037221 */ /* 0x000fc60000010000 */
[----:B------:R-:W-:Y:S01]  /*5080*/  HMMA.16816.F32 R76, R92, R82, R108 ;  /* 0x000000525c4c723c */ /* 0x000fe2000000186c */
[----:B-1----:R-:W-:-:S07]  /*5090*/  FFMA.FTZ R0, R197, c[0x0][0x23c], -R2 ;  /* 0x00008f00c5007a23 */ /* 0x002fce0000010802 */
[C---:B---3--:R-:W-:Y:S01]  /*50a0*/  HMMA.16816.F32 R88, R92.reuse, R4, R160 ;  /* 0x000000045c58723c */ /* 0x048fe200000018a0 */
[----:B------:R1:W2:Y:S07]  /*50b0*/  MUFU.EX2 R11, R0 ;  /* 0x00000000000b7308 */ /* 0x0002ae0000000800 */
[----:B------:R-:W-:Y:S07]  /*50c0*/  HMMA.16816.F32 R92, R92, R6, R96 ;  /* 0x000000065c5c723c */ /* 0x000fee0000001860 */
[----:B----4-:R-:W-:-:S02]  /*50d0*/  F2FP.PACK_AB R96, R15, R16 ;  /* 0x000000100f60723e */ /* 0x010fc400000000ff */
[----:B------:R-:W-:Y:S01]  /*50e0*/  F2FP.PACK_AB R98, R13, R14 ;  /* 0x0000000e0d62723e */ /* 0x000fe200000000ff */
[--C-:B-1----:R-:W-:Y:S01]  /*50f0*/  FFMA.FTZ R0, R195, c[0x0][0x23c], -R2.reuse ;  /* 0x00008f00c3007a23 */ /* 0x102fe20000010802 */
[----:B--2---:R-:W-:Y:S01]  /*5100*/  F2FP.PACK_AB R97, R11, R12 ;  /* 0x0000000c0b61723e */ /* 0x004fe200000000ff */
[----:B------:R-:W-:Y:S02]  /*5110*/  FFMA.FTZ R2, R196, c[0x0][0x23c], -R2 ;  /* 0x00008f00c4027a23 */ /* 0x000fe40000010802 */
[----:B------:R1:W-:Y:S08]  /*5120*/  MUFU.EX2 R10, R0 ;  /* 0x00000000000a7308 */ /* 0x0003f00000000800 */
        /* <DEDUP_REMOVED lines=65> */
[----:B------:R-:W-:Y:S01]  /*5540*/  FADD.FTZ R231, R9, R3 ;  /* 0x0000000309e77221 */ /* 0x000fe20000010000 */
[----:B------:R1:W-:Y:S01]  /*5550*/  STL [R1+0xc], R100 ;  /* 0x00000c6401007387 */ /* 0x0003e20000100800 */
[----:B------:R-:W-:-:S03]  /*5560*/  FADD.FTZ R106, R21, R2 ;  /* 0x00000002156a7221 */ /* 0x000fc60000010000 */
[----:B------:R1:W-:Y:S04]  /*5570*/  STL [R1+0x18], R107 ;  /* 0x0000186b01007387 */ /* 0x0003e80000100800 */
[----:B------:R1:W-:Y:S04]  /*5580*/  STL [R1+0x10], R231 ;  /* 0x000010e701007387 */ /* 0x0003e80000100800 */
[----:B------:R1:W-:Y:S01]  /*5590*/  STL [R1+0x14], R106 ;  /* 0x0000146a01007387 */ /* 0x0003e20000100800 */
[----:B------:R-:W-:Y:S05]  /*55a0*/  @!P0 BRA `(.L_x_139) ;  /* 0x000089b000008947 */ /* 0x000fea0003800000 */
[----:B------:R-:W2:Y:S01]  /*55b0*/  LDL R252, [R1+0x8] ;  /* 0x0000080001fc7983 */ /* 0x000ea20000100800 */
[----:B------:R-:W-:-:S04]  /*55c0*/  DEPBAR.LE SB0, 0x0 ;  /* 0x000080000000791a */ /* 0x000fc80000000000 */
[----:B------:R-:W3:Y:S01]  /*55d0*/  LDL.64 R182, [R1+0x20] ;  /* 0x0000200001b67983 */ /* 0x000ee20000100a00 */
[----:B------:R-:W-:-:S03]  /*55e0*/  IMAD.U32 R6, RZ, RZ, UR4 ;  /* 0x00000004ff067e24 */ /* 0x000fc6000f8e00ff */
[----:B------:R-:W-:Y:S06]  /*55f0*/  BAR.SYNC.DEFER_BLOCKING 0x0 ;  /* 0x0000000000007b1d */ /* 0x000fec0000010000 */
[----:B------:R-:W4:Y:S02]  /*5600*/  S2R R245, SR_TID.X ;  /* 0x0000000000f57919 */ /* 0x000f240000002100 */
[----:B----4-:R-:W-:-:S05]  /*5610*/  IMAD.SHL.U32 R245, R245, 0x2, RZ ;  /* 0x00000002f5f57824 */ /* 0x010fca00078e00ff */
[----:B------:R-:W-:Y:S02]  /*5620*/  LOP3.LUT R245, R245, 0x6, RZ, 0xc0, !PT ;  /* 0x00000006f5f57812 */ /* 0x000fe400078ec0ff */
[----:B--2---:R-:W-:-:S04]  /*5630*/  IADD3 R101, R252, -0x2, RZ ;  /* 0xfffffffefc657810 */ /* 0x004fc80007ffe0ff */
[----:B------:R-:W-:Y:S01]  /*5640*/  SHF.R.S32.HI R0, RZ, 0x1f, R101 ;  /* 0x0000001fff007819 */ /* 0x000fe20000011465 */
[C---:B------:R-:W-:Y:S02]  /*5650*/  IMAD R2, R101.reuse, UR11, RZ ;  /* 0x0000000b65027c24 */ /* 0x040fe4000f8e02ff */
[----:B---3--:R-:W-:-:S04]  /*5660*/  IMAD.WIDE.U32 R4, R101, UR12, R182 ;  /* 0x0000000c65047c25 */ /* 0x008fc8000f8e00b6 */
[----:B------:R-:W-:Y:S01]  /*5670*/  IMAD R0, R0, UR12, R2 ;  /* 0x0000000c00007c24 */ /* 0x000fe2000f8e0202 */
[----:B------:R-:W-:-:S03]  /*5680*/  LEA R2, P0, R4, c[0x0][0x170], 0x1 ;  /* 0x00005c0004027a11 */ /* 0x000fc600078008ff */
[----:B------:R-:W-:Y:S02]  /*5690*/  IMAD.IADD R0, R5, 0x1, R0 ;  /* 0x0000000105007824 */ /* 0x000fe400078e0200 */
[----:B------:R-:W-:-:S03]  /*56a0*/  IMAD.U32 R5, RZ, RZ, UR4 ;  /* 0x00000004ff057e24 */ /* 0x000fc6000f8e00ff */
[----:B------:R-:W-:Y:S01]  /*56b0*/  LEA.HI.X R3, R4, c[0x0][0x174], R0, 0x1, P0 ;  /* 0x00005d0004037a11 */ /* 0x000fe200000f0c00 */
[----:B------:R-:W-:Y:S01]  /*56c0*/  IMAD.U32 R0, RZ, RZ, UR5 ;  /* 0x00000005ff007e24 */ /* 0x000fe2000f8e00ff */
[----:B------:R-:W-:-:S03]  /*56d0*/  LEA R4, P0, R5, R2, 0x1 ;  /* 0x0000000205047211 */ /* 0x000fc600078008ff */
[----:B------:R-:W-:Y:S01]  /*56e0*/  @!PT LDS RZ, [RZ] ;  /* 0x00000000fffff984 */ /* 0x000fe20000000800 */
[----:B------:R-:W-:Y:S01]  /*56f0*/  @!PT LDS RZ, [RZ] ;  /* 0x00000000fffff984 */ /* 0x000fe20000000800 */
[----:B------:R-:W-:Y:S01]  /*5700*/  @!PT LDS RZ, [RZ] ;  /* 0x00000000fffff984 */ /* 0x000fe20000000800 */
[----:B------:R2:W-:Y:S01]  /*5710*/  LDGSTS.E.BYPASS.LTC128B.128 [R230+0x9000], [R2.64] ;  /* 0x0900000002e67fae */ /* 0x0005e2000b901d4e */
[----:B------:R-:W-:-:S03]  /*5720*/  LEA.HI.X R5, R6, R3, R0, 0x1, P0 ;  /* 0x0000000306057211 */ /* 0x000fc600000f0c00 */
[----:B------:R2:W-:Y:S04]  /*5730*/  LDGSTS.E.BYPASS.LTC128B.128 [R230+0xa000], [R2.64+0x40] ;  /* 0x0a00004002e67fae */ /* 0x0005e8000b901d4e */
[----:B------:R2:W-:Y:S04]  /*5740*/  LDGSTS.E.BYPASS.LTC128B.128 [R230+0xb000], [R2.64+0x80] ;  /* 0x0b00008002e67fae */ /* 0x0005e8000b901d4e */
[----:B------:R3:W-:Y:S04]  /*5750*/  LDGSTS.E.BYPASS.LTC128B.128 [R230+0x9800], [R4.64] ;  /* 0x0980000004e67fae */ /* 0x0007e8000b901d4e */
[----:B------:R3:W-:Y:S04]  /*5760*/  LDGSTS.E.BYPASS.LTC128B.128 [R230+0xa800], [R4.64+0x40] ;  /* 0x0a80004004e67fae */ /* 0x0007e8000b901d4e */
[----:B------:R3:W-:Y:S04]  /*5770*/  LDGSTS.E.BYPASS.LTC128B.128 [R230+0xb800], [R4.64+0x80] ;  /* 0x0b80008004e67fae */ /* 0x0007e8000b901d4e */
[----:B------:R-:W-:Y:S04]  /*5780*/  LDSM.16.M88.4 R32, [R217+0x6000] ;  /* 0x00600000d920783b */ /* 0x000fe80000000200 */
[----:B------:R-:W4:Y:S04]  /*5790*/  LDSM.16.M88.4 R8, [R220+0x1000] ;  /* 0x00100000dc08783b */ /* 0x000f280000000200 */
[----:B------:R-:W5:Y:S04]  /*57a0*/  LDSM.16.M88.4 R28, [R217+0x6400] ;  /* 0x00640000d91c783b */ /* 0x000f680000000200 */
[----:B------:R-:W1:Y:S04]  /*57b0*/  LDSM.16.M88.4 R24, [R217+0x6800] ;  /* 0x00680000d918783b */ /* 0x000e680000000200 */
[----:B------:R-:W1:Y:S04]  /*57c0*/  LDSM.16.M88.4 R20, [R217+0x6c00] ;  /* 0x006c0000d914783b */ /* 0x000e680000000200 */
[----:B------:R-:W1:Y:S04]  /*57d0*/  LDSM.16.M88.4 R12, [R220] ;  /* 0x00000000dc0c783b */ /* 0x000e680000000200 */
[----:B------:R-:W-:Y:S04]  /*57e0*/  LDSM.16.M88.4 R36, [R219+0x6000] ;  /* 0x00600000db24783b */ /* 0x000fe80000000200 */
[----:B---3--:R-:W3:Y:S04]  /*57f0*/  LDSM.16.M88.4 R4, [R221+0x1000] ;  /* 0x00100000dd04783b */ /* 0x008ee80000000200 */
[----:B------:R-:W3:Y:S04]  /*5800*/  LDSM.16.M88.4 R52, [R219+0x6400] ;  /* 0x00640000db34783b */ /* 0x000ee80000000200 */
[----:B------:R-:W3:Y:S04]  /*5810*/  LDSM.16.M88.4 R48, [R219+0x6800] ;  /* 0x00680000db30783b */ /* 0x000ee80000000200 */
[----:B------:R-:W3:Y:S01]  /*5820*/  LDSM.16.M88.4 R44, [R219+0x6c00] ;  /* 0x006c0000db2c783b */ /* 0x000ee20000000200 */
[----:B----4-:R-:W-:Y:S03]  /*5830*/  HMMA.16816.F32 R108, R8, R32, RZ ;  /* 0x00000020086c723c */ /* 0x010fe600000018ff */
[----:B------:R-:W4:Y:S01]  /*5840*/  LDSM.16.M88.4 R16, [R221] ;  /* 0x00000000dd10783b */ /* 0x000f220000000200 */
[----:B--2---:R-:W-:-:S03]  /*5850*/  IADD3 R2, R252, -0x2, RZ ;  /* 0xfffffffefc027810 */ /* 0x004fc60007ffe0ff */
[----:B------:R-:W0:Y:S01]  /*5860*/  LDGDEPBAR ;  /* 0x00000000000079af */ /* 0x000e220000000000 */
[C---:B-----5:R-:W-:Y:S08]  /*5870*/  HMMA.16816.F32 R60, R8.reuse, R28, RZ ;  /* 0x0000001c083c723c */ /* 0x060ff000000018ff */
[C---:B-1----:R-:W-:Y:S08]  /*5880*/  HMMA.16816.F32 R56, R8.reuse, R24, RZ ;  /* 0x000000180838723c */ /* 0x042ff000000018ff */
[C---:B------:R-:W-:Y:S08]  /*5890*/  HMMA.16816.F32 R40, R8.reuse, R20, RZ ;  /* 0x000000140828723c */ /* 0x040ff000000018ff */
[C---:B------:R-:W-:Y:S08]  /*58a0*/  HMMA.16816.F32 R64, R8.reuse, R34, RZ ;  /* 0x000000220840723c */ /* 0x040ff000000018ff */
[C---:B------:R-:W-:Y:S08]  /*58b0*/  HMMA.16816.F32 R176, R8.reuse, R30, RZ ;  /* 0x0000001e08b0723c */ /* 0x040ff000000018ff */
[C---:B------:R-:W-:Y:S08]  /*58c0*/  HMMA.16816.F32 R180, R8.reuse, R26, RZ ;  /* 0x0000001a08b4723c */ /* 0x040ff000000018ff */
[----:B------:R-:W-:Y:S08]  /*58d0*/  HMMA.16816.F32 R8, R8, R22, RZ ;  /* 0x000000160808723c */ /* 0x000ff000000018ff */
[C---:B------:R-:W-:Y:S08]  /*58e0*/  HMMA.16816.F32 R184, R12.reuse, R32, RZ ;  /* 0x000000200cb8723c */ /* 0x040ff000000018ff */
[C---:B------:R-:W-:Y:S01]  /*58f0*/  HMMA.16816.F32 R236, R12.reuse, R34, RZ ;  /* 0x000000220cec723c */ /* 0x040fe200000018ff */
[----:B------:R-:W-:Y:S07]  /*5900*/  LDSM.16.M88.4 R32, [R217+0x7c00] ;  /* 0x007c0000d920783b */ /* 0x000fee0000000200 */
[C---:B------:R-:W-:Y:S08]  /*5910*/  HMMA.16816.F32 R212, R12.reuse, R24, RZ ;  /* 0x000000180cd4723c */ /* 0x040ff000000018ff */
[----:B------:R-:W-:Y:S08]  /*5920*/  HMMA.16816.F32 R208, R12, R26, RZ ;  /* 0x0000001a0cd0723c */ /* 0x000ff000000018ff */
[C---:B---3--:R-:W-:Y:S08]  /*5930*/  HMMA.16816.F32 R196, R4.reuse, R36, R108 ;  /* 0x0000002404c4723c */ /* 0x048ff0000000186c */
[C---:B------:R-:W-:Y:S08]  /*5940*/  HMMA.16816.F32 R192, R4.reuse, R52, R60 ;  /* 0x0000003404c0723c */ /* 0x040ff0000000183c */
[----:B------:R-:W-:Y:S08]  /*5950*/  HMMA.16816.F32 R188, R4, R48, R56 ;  /* 0x0000003004bc723c */ /* 0x000ff00000001838 */
[C---:B------:R-:W-:Y:S08]  /*5960*/  HMMA.16816.F32 R240, R12.reuse, R28, RZ ;  /* 0x0000001c0cf0723c */ /* 0x040ff000000018ff */
[C---:B------:R-:W-:Y:S01]  /*5970*/  HMMA.16816.F32 R232, R12.reuse, R30, RZ ;  /* 0x0000001e0ce8723c */ /* 0x040fe200000018ff */
[----:B------:R-:W-:Y:S07]  /*5980*/  LDSM.16.M88.4 R28, [R217+0x7400] ;  /* 0x00740000d91c783b */ /* 0x000fee0000000200 */
[C---:B------:R-:W-:Y:S08]  /*5990*/  HMMA.16816.F32 R204, R12.reuse, R20, RZ ;  /* 0x000000140ccc723c */ /* 0x040ff000000018ff */
[----:B------:R-:W-:Y:S01]  /*59a0*/  HMMA.16816.F32 R200, R12, R22, RZ ;  /* 0x000000160cc8723c */ /* 0x000fe200000018ff */
[----:B------:R-:W-:Y:S07]  /*59b0*/  LDSM.16.M88.4 R12, [R217+0x7000] ;  /* 0x00700000d90c783b */ /* 0x000fee0000000200 */
[C---:B------:R-:W-:Y:S01]  /*59c0*/  HMMA.16816.F32 R108, R4.reuse, R44, R40 ;  /* 0x0000002c046c723c */ /* 0x040fe20000001828 */
[----:B------:R-:W-:Y:S07]  /*59d0*/  LDSM.16.M88.4 R40, [R217+0x7800] ;  /* 0x00780000d928783b */ /* 0x000fee0000000200 */
[C---:B------:R-:W-:Y:S08]  /*59e0*/  HMMA.16816.F32 R64, R4.reuse, R38, R64 ;  /* 0x000000260440723c */ /* 0x040ff00000001840 */
[C---:B------:R-:W-:Y:S08]  /*59f0*/  HMMA.16816.F32 R60, R4.reuse, R54, R176 ;  /* 0x00000036043c723c */ /* 0x040ff000000018b0 */
[C---:B------:R-:W-:Y:S08]  /*5a00*/  HMMA.16816.F32 R56, R4.reuse, R50, R180 ;  /* 0x000000320438723c */ /* 0x040ff000000018b4 */
[----:B------:R-:W-:Y:S01]  /*5a10*/  HMMA.16816.F32 R24, R4, R46, R8 ;  /* 0x0000002e0418723c */ /* 0x000fe20000001808 */
[----:B------:R-:W1:Y:S04]  /*5a20*/  LDSM.16.M88.4 R4, [R220+0x3000] ;  /* 0x00300000dc04783b */ /* 0x000e680000000200 */
[----:B------:R-:W2:Y:S03]  /*5a30*/  LDSM.16.M88.4 R8, [R220+0x2000] ;  /* 0x00200000dc08783b */ /* 0x000ea60000000200 */
[C---:B----4-:R-:W-:Y:S08]  /*5a40*/  HMMA.16816.F32 R20, R16.reuse, R36, R184 ;  /* 0x000000241014723c */ /* 0x050ff000000018b8 */
[C---:B------:R-:W-:Y:S08]  /*5a50*/  HMMA.16816.F32 R36, R16.reuse, R38, R236 ;  /* 0x000000261024723c */ /* 0x040ff000000018ec */
[C---:B------:R-:W-:Y:S08]  /*5a60*/  HMMA.16816.F32 R240, R16.reuse, R52, R240 ;  /* 0x0000003410f0723c */ /* 0x040ff000000018f0 */
[C---:B------:R-:W-:Y:S08]  /*5a70*/  HMMA.16816.F32 R236, R16.reuse, R44, R204 ;  /* 0x0000002c10ec723c */ /* 0x040ff000000018cc */
[----:B------:R-:W-:Y:S01]  /*5a80*/  HMMA.16816.F32 R204, R16, R46, R200 ;  /* 0x0000002e10cc723c */ /* 0x000fe200000018c8 */
[----:B------:R-:W-:Y:S07]  /*5a90*/  LDSM.16.M88.4 R44, [R219+0x7c00] ;  /* 0x007c0000db2c783b */ /* 0x000fee0000000200 */
[C---:B-1----:R-:W-:Y:S08]  /*5aa0*/  HMMA.16816.F32 R184, R4.reuse, R32, R108 ;  /* 0x0000002004b8723c */ /* 0x042ff0000000186c */
        /* <DEDUP_REMOVED lines=9> */
[----:B--2---:R-:W-:Y:S01]  /*5b40*/  HMMA.16816.F32 R60, R8, R12, R20 ;  /* 0x0000000c083c723c */ /* 0x004fe20000001814 */
[----:B------:R-:W1:Y:S07]  /*5b50*/  LDSM.16.M88.4 R20, [R219+0x7000] ;  /* 0x00700000db14783b */ /* 0x000e6e0000000200 */
[C---:B------:R-:W-:Y:S08]  /*5b60*/  HMMA.16816.F32 R212, R16.reuse, R48, R212 ;  /* 0x0000003010d4723c */ /* 0x040ff000000018d4 */
[C---:B------:R-:W-:Y:S08]  /*5b70*/  HMMA.16816.F32 R208, R16.reuse, R50, R208 ;  /* 0x0000003210d0723c */ /* 0x040ff000000018d0 */
[----:B------:R-:W-:Y:S01]  /*5b80*/  HMMA.16816.F32 R52, R16, R54, R232 ;  /* 0x000000361034723c */ /* 0x000fe200000018e8 */
[----:B------:R-:W-:Y:S07]  /*5b90*/  LDSM.16.M88.4 R16, [R219+0x7400] ;  /* 0x00740000db10783b */ /* 0x000fee0000000200 */
[C---:B------:R-:W-:Y:S01]  /*5ba0*/  HMMA.16816.F32 R48, R8.reuse, R14, R36 ;  /* 0x0000000e0830723c */ /* 0x040fe20000001824 */
[----:B------:R-:W2:Y:S07]  /*5bb0*/  LDSM.16.M88.4 R12, [R221+0x2000] ;  /* 0x00200000dd0c783b */ /* 0x000eae0000000200 */
[C---:B------:R-:W-:Y:S08]  /*5bc0*/  HMMA.16816.F32 R36, R8.reuse, R28, R240 ;  /* 0x0000001c0824723c */ /* 0x040ff000000018f0 */
[C---:B------:R-:W-:Y:S08]  /*5bd0*/  HMMA.16816.F32 R28, R8.reuse, R30, R52 ;  /* 0x0000001e081c723c */ /* 0x040ff00000001834 */
[C---:B------:R-:W-:Y:S08]  /*5be0*/  HMMA.16816.F32 R52, R8.reuse, R40, R212 ;  /* 0x000000280834723c */ /* 0x040ff000000018d4 */
[----:B------:R-:W-:Y:S08]  /*5bf0*/  HMMA.16816.F32 R56, R8, R42, R208 ;  /* 0x0000002a0838723c */ /* 0x000ff000000018d0 */
[C---:B-1----:R-:W-:Y:S08]  /*5c00*/  HMMA.16816.F32 R240, R4.reuse, R20, R200 ;  /* 0x0000001404f0723c */ /* 0x042ff000000018c8 */
[----:B------:R-:W-:Y:S08]  /*5c10*/  HMMA.16816.F32 R200, R4, R44, R184 ;  /* 0x0000002c04c8723c */ /* 0x000ff000000018b8 */
[C---:B------:R-:W-:Y:S08]  /*5c20*/  HMMA.16816.F32 R40, R8.reuse, R32, R236 ;  /* 0x000000200828723c */ /* 0x040ff000000018ec */
[----:B------:R-:W-:Y:S01]  /*5c30*/  HMMA.16816.F32 R196, R8, R34, R204 ;  /* 0x0000002208c4723c */ /* 0x000fe200000018cc */
[----:B------:R-:W-:Y:S04]  /*5c40*/  LDSM.16.M88.4 R8, [R220+0x4000] ;  /* 0x00400000dc08783b */ /* 0x000fe80000000200 */
[----:B------:R-:W-:Y:S03]  /*5c50*/  LDSM.16.M88.4 R32, [R217+0x8c00] ;  /* 0x008c0000d920783b */ /* 0x000fe60000000200 */
[-C--:B--2---:R-:W-:Y:S01]  /*5c60*/  HMMA.16816.F32 R184, R12, R16.reuse, R36 ;  /* 0x000000100cb8723c */ /* 0x084fe20000001824 */
[----:B------:R-:W1:Y:S07]  /*5c70*/  LDSM.16.M88.4 R36, [R217+0x8000] ;  /* 0x00800000d924783b */ /* 0x000e6e0000000200 */
[C---:B------:R-:W-:Y:S08]  /*5c80*/  HMMA.16816.F32 R232, R4.reuse, R16, R192 ;  /* 0x0000001004e8723c */ /* 0x040ff000000018c0 */
[C---:B------:R-:W-:Y:S08]  /*5c90*/  HMMA.16816.F32 R236, R4.reuse, R22, R180 ;  /* 0x0000001604ec723c */ /* 0x040ff000000018b4 */
[C---:B------:R-:W-:Y:S08]  /*5ca0*/  HMMA.16816.F32 R212, R4.reuse, R18, R176 ;  /* 0x0000001204d4723c */ /* 0x040ff000000018b0 */
[C---:B------:R-:W-:Y:S08]  /*5cb0*/  HMMA.16816.F32 R208, R4.reuse, R24, R188 ;  /* 0x0000001804d0723c */ /* 0x040ff000000018bc */
[C---:B------:R-:W-:Y:S08]  /*5cc0*/  HMMA.16816.F32 R204, R4.reuse, R26, R108 ;  /* 0x0000001a04cc723c */ /* 0x040ff0000000186c */
[----:B------:R-:W-:Y:S01]  /*5cd0*/  HMMA.16816.F32 R192, R4, R46, R64 ;  /* 0x0000002e04c0723c */ /* 0x000fe20000001840 */
[----:B------:R-:W2:Y:S07]  /*5ce0*/  LDSM.16.M88.4 R4, [R220+0x5000] ;  /* 0x00500000dc04783b */ /* 0x000eae0000000200 */
[C---:B------:R-:W-:Y:S08]  /*5cf0*/  HMMA.16816.F32 R64, R12.reuse, R20, R60 ;  /* 0x000000140c40723c */ /* 0x040ff0000000183c */
[C---:B------:R-:W-:Y:S01]  /*5d00*/  HMMA.16816.F32 R180, R12.reuse, R18, R28 ;  /* 0x000000120cb4723c */ /* 0x040fe2000000181c */
[----:B------:R-:W3:Y:S04]  /*5d10*/  LDSM.16.M88.4 R28, [R217+0x8400] ;  /* 0x00840000d91c783b */ /* 0x000ee80000000200 */
[----:B------:R-:W-:Y:S03]  /*5d20*/  LDSM.16.M88.4 R16, [R221+0x4000] ;  /* 0x00400000dd10783b */ /* 0x000fe60000000200 */
[C---:B------:R-:W-:Y:S08]  /*5d30*/  HMMA.16816.F32 R176, R12.reuse, R24, R52 ;  /* 0x000000180cb0723c */ /* 0x040ff00000001834 */
[C---:B------:R-:W-:Y:S01]  /*5d40*/  HMMA.16816.F32 R56, R12.reuse, R26, R56 ;  /* 0x0000001a0c38723c */ /* 0x040fe20000001838 */
[----:B------:R-:W4:Y:S07]  /*5d50*/  LDSM.16.M88.4 R24, [R217+0x8800] ;  /* 0x00880000d918783b */ /* 0x000f2e0000000200 */
[C---:B------:R-:W-:Y:S01]  /*5d60*/  HMMA.16816.F32 R188, R12.reuse, R22, R48 ;  /* 0x000000160cbc723c */ /* 0x040fe20000001830 */
[----:B------:R-:W5:Y:S07]  /*5d70*/  LDSM.16.M88.4 R20, [R219+0x8000] ;  /* 0x00800000db14783b */ /* 0x000f6e0000000200 */
[C---:B------:R-:W-:Y:S08]  /*5d80*/  HMMA.16816.F32 R48, R12.reuse, R44, R40 ;  /* 0x0000002c0c30723c */ /* 0x040ff00000001828 */
[----:B------:R-:W-:Y:S01]  /*5d90*/  HMMA.16816.F32 R60, R12, R46, R196 ;  /* 0x0000002e0c3c723c */ /* 0x000fe200000018c4 */
[----:B------:R-:W4:Y:S07]  /*5da0*/  LDSM.16.M88.4 R12, [R221+0x5000] ;  /* 0x00500000dd0c783b */ /* 0x000f2e0000000200 */
[-C--:B-1----:R-:W-:Y:S08]  /*5db0*/  HMMA.16816.F32 R40, R8, R36.reuse, R64 ;  /* 0x000000240828723c */ /* 0x082ff00000001840 */
[C---:B--2---:R-:W-:Y:S08]  /*5dc0*/  HMMA.16816.F32 R44, R4.reuse, R36, R240 ;  /* 0x00000024042c723c */ /* 0x044ff000000018f0 */
[C---:B------:R-:W-:Y:S08]  /*5dd0*/  HMMA.16816.F32 R108, R4.reuse, R38, R236 ;  /* 0x00000026046c723c */ /* 0x040ff000000018ec */
[C---:B---3--:R-:W-:Y:S08]  /*5de0*/  HMMA.16816.F32 R196, R4.reuse, R28, R232 ;  /* 0x0000001c04c4723c */ /* 0x048ff000000018e8 */
[C---:B------:R-:W-:Y:S08]  /*5df0*/  HMMA.16816.F32 R212, R4.reuse, R30, R212 ;  /* 0x0000001e04d4723c */ /* 0x040ff000000018d4 */
[C---:B----4-:R-:W-:Y:S08]  /*5e00*/  HMMA.16816.F32 R208, R4.reuse, R24, R208 ;  /* 0x0000001804d0723c */ /* 0x050ff000000018d0 */
[C---:B------:R-:W-:Y:S08]  /*5e10*/  HMMA.16816.F32 R204, R4.reuse, R26, R204 ;  /* 0x0000001a04cc723c */ /* 0x040ff000000018cc */
[C---:B------:R-:W-:Y:S08]  /*5e20*/  HMMA.16816.F32 R200, R4.reuse, R32, R200 ;  /* 0x0000002004c8723c */ /* 0x040ff000000018c8 */
[----:B------:R-:W-:Y:S01]  /*5e30*/  HMMA.16816.F32 R192, R4, R34, R192 ;  /* 0x0000002204c0723c */ /* 0x000fe200000018c0 */
[----:B------:R-:W1:Y:S07]  /*5e40*/  LDSM.16.M88.4 R4, [R219+0x8400] ;  /* 0x00840000db04783b */ /* 0x000e6e0000000200 */
[C---:B------:R-:W-:Y:S08]  /*5e50*/  HMMA.16816.F32 R52, R8.reuse, R38, R188 ;  /* 0x000000260834723c */ /* 0x040ff000000018bc */
[C---:B------:R-:W-:Y:S08]  /*5e60*/  HMMA.16816.F32 R64, R8.reuse, R28, R184 ;  /* 0x0000001c0840723c */ /* 0x040ff000000018b8 */
[----:B------:R-:W-:Y:S08]  /*5e70*/  HMMA.16816.F32 R180, R8, R30, R180 ;  /* 0x0000001e08b4723c */ /* 0x000ff000000018b4 */
[----:B-----5:R-:W-:Y:S01]  /*5e80*/  HMMA.16816.F32 R28, R16, R20, R40 ;  /* 0x00000014101c723c */ /* 0x020fe20000001828 */
[----:B------:R-:W-:-:S07]  /*5e90*/  IMAD R0, R2, 0x40, R245 ;  /* 0x0000004002007824 */ /* 0x000fce00078e02f5 */
[----:B------:R-:W-:Y:S01]  /*5ea0*/  HMMA.16816.F32 R36, R12, R20, R44 ;  /* 0x000000140c24723c */ /* 0x000fe2000000182c */
[C---:B------:R-:W-:Y:S02]  /*5eb0*/  ISETP.GE.AND P3, PT, R0.reuse, R229, PT ;  /* 0x000000e50000720c */ /* 0x040fe40003f66270 */
[----:B------:R-:W-:Y:S02]  /*5ec0*/  ISETP.GE.AND P2, PT, R0, R228, PT ;  /* 0x000000e40000720c */ /* 0x000fe40003f46270 */
[----:B------:R-:W-:Y:S02]  /*5ed0*/  ISETP.GT.AND P0, PT, R2, UR8, PT ;  /* 0x0000000802007c0c */ /* 0x000fe4000bf04270 */
[C---:B------:R-:W-:Y:S02]  /*5ee0*/  ISETP.LT.OR P3, PT, R0.reuse, R225, P3 ;  /* 0x000000e10000720c */ /* 0x040fe40001f61670 */
[C---:B------:R-:W-:Y:S01]  /*5ef0*/  ISETP.LT.OR P2, PT, R0.reuse, R224, P2 ;  /* 0x000000e00000720c */ /* 0x040fe20001741670 */
[----:B------:R-:W-:Y:S01]  /*5f00*/  HMMA.16816.F32 R176, R8, R24, R176 ;  /* 0x0000001808b0723c */ /* 0x000fe200000018b0 */
[----:B------:R-:W-:-:S04]  /*5f10*/  IADD3 R2, R0, 0x1, RZ ;  /* 0x0000000100027810 */ /* 0x000fc80007ffe0ff */
[----:B------:R-:W-:-:S03]  /*5f20*/  ISETP.GE.AND P4, PT, R2, R227, PT ;  /* 0x000000e30200720c */ /* 0x000fc60003f86270 */
[----:B------:R-:W-:Y:S01]  /*5f30*/  HMMA.16816.F32 R56, R8, R26, R56 ;  /* 0x0000001a0838723c */ /* 0x000fe20000001838 */
[----:B------:R-:W-:-:S07]  /*5f40*/  ISETP.GE.AND P1, PT, R2, R226, PT ;  /* 0x000000e20200720c */ /* 0x000fce0003f26270 */
[----:B------:R-:W-:Y:S01]  /*5f50*/  HMMA.16816.F32 R184, R8, R32, R48 ;  /* 0x0000002008b8723c */ /* 0x000fe20000001830 */
[----:B------:R-:W-:-:S06]  /*5f60*/  ISETP.LT.OR P4, PT, R2, R223, P4 ;  /* 0x000000df0200720c */ /* 0x000fcc0002781670 */
[----:B------:R-:W-:Y:S01]  /*5f70*/  FSEL R48, R28, -INF , !P3 ;  /* 0xff8000001c307808 */ /* 0x000fe20005800000 */
[----:B------:R-:W-:Y:S01]  /*5f80*/  HMMA.16816.F32 R24, R16, R22, R52 ;  /* 0x000000161018723c */ /* 0x000fe20000001834 */
[----:B------:R-:W-:-:S06]  /*5f90*/  ISETP.GE.AND P3, PT, R0, R227, PT ;  /* 0x000000e30000720c */ /* 0x000fcc0003f66270 */
[----:B------:R-:W-:Y:S01]  /*5fa0*/  FSEL R52, R30, -INF , !P2 ;  /* 0xff8000001e347808 */ /* 0x000fe20005000000 */
[----:B------:R-:W-:Y:S01]  /*5fb0*/  HMMA.16816.F32 R20, R12, R22, R108 ;  /* 0x000000160c14723c */ /* 0x000fe2000000186c */
[----:B------:R-:W-:Y:S02]  /*5fc0*/  ISETP.GE.AND P2, PT, R0, R226, PT ;  /* 0x000000e20000720c */ /* 0x000fe40003f46270 */
[----:B------:R-:W-:Y:S02]  /*5fd0*/  ISETP.LT.OR P1, PT, R2, R222, P1 ;  /* 0x000000de0200720c */ /* 0x000fe40000f21670 */
[----:B------:R-:W-:-:S03]  /*5fe0*/  ISETP.LT.OR P3, PT, R0, R223, P3 ;  /* 0x000000df0000720c */ /* 0x000fc60001f61670 */
[----:B------:R-:W-:Y:S01]  /*5ff0*/  HMMA.16816.F32 R60, R8, R34, R60 ;  /* 0x00000022083c723c */ /* 0x000fe2000000183c */
[----:B------:R-:W2:Y:S01]  /*6000*/  LDSM.16.M88.4 R8, [R219+0x8800] ;  /* 0x00880000db08783b */ /* 0x000ea20000000200 */
[----:B------:R-:W-:Y:S02]  /*6010*/  ISETP.LT.OR P2, PT, R0, R222, P2 ;  /* 0x000000de0000720c */ /* 0x000fe40001741670 */
[----:B------:R-:W-:Y:S02]  /*6020*/  ISETP.GE.AND P5, PT, R2, R229, PT ;  /* 0x000000e50200720c */ /* 0x000fe40003fa6270 */
[----:B------:R-:W-:Y:S02]  /*6030*/  FSEL R40, R36, -INF , !P3 ;  /* 0xff80000024287808 */ /* 0x000fe40005800000 */
[----:B------:R-:W-:Y:S02]  /*6040*/  FSEL R46, R38, -INF , !P2 ;  /* 0xff800000262e7808 */ /* 0x000fe40005000000 */
[----:B------:R-:W-:-:S02]  /*6050*/  FSEL R45, R37, -INF , !P4 ;  /* 0xff800000252d7808 */ /* 0x000fc40006000000 */
[----:B------:R-:W-:Y:S02]  /*6060*/  FSEL R47, R39, -INF , !P1 ;  /* 0xff800000272f7808 */ /* 0x000fe40004800000 */
[C---:B------:R-:W-:Y:S01]  /*6070*/  ISETP.GE.AND P6, PT, R2.reuse, R228, PT ;  /* 0x000000e40200720c */ /* 0x040fe20003fc6270 */
[----:B-1----:R-:W-:Y:S01]  /*6080*/  HMMA.16816.F32 R36, R16, R4, R64 ;  /* 0x000000041024723c */ /* 0x002fe20000001840 */
[----:B------:R-:W-:Y:S02]  /*6090*/  ISETP.LT.OR P5, PT, R2, R225, P5 ;  /* 0x000000e10200720c */ /* 0x000fe40002fa1670 */
[----:B------:R-:W-:Y:S02]  /*60a0*/  IADD3 R3, R0, 0x8, RZ ;  /* 0x0000000800037810 */ /* 0x000fe40007ffe0ff */
[----:B------:R-:W-:Y:S02]  /*60b0*/  ISETP.LT.OR P6, PT, R2, R224, P6 ;  /* 0x000000e00200720c */ /* 0x000fe400037c1670 */
[----:B------:R-:W-:-:S02]  /*60c0*/  IADD3 R2, R0, 0x9, RZ ;  /* 0x0000000900027810 */ /* 0x000fc40007ffe0ff */
[----:B------:R-:W-:Y:S02]  /*60d0*/  FSEL R50, R29, -INF , !P5 ;  /* 0xff8000001d327808 */ /* 0x000fe40006800000 */
[C---:B------:R-:W-:Y:S02]  /*60e0*/  ISETP.GE.AND P3, PT, R3.reuse, R229, PT ;  /* 0x000000e50300720c */ /* 0x040fe40003f66270 */
[C---:B------:R-:W-:Y:S02]  /*60f0*/  ISETP.GE.AND P2, PT, R3.reuse, R228, PT ;  /* 0x000000e40300720c */ /* 0x040fe40003f46270 */
[C---:B------:R-:W-:Y:S02]  /*6100*/  ISETP.GE.AND P5, PT, R3.reuse, R227, PT ;  /* 0x000000e30300720c */ /* 0x040fe40003fa6270 */
[----:B------:R-:W-:Y:S02]  /*6110*/  ISETP.GE.AND P4, PT, R3, R226, PT ;  /* 0x000000e20300720c */ /* 0x000fe40003f86270 */
[----:B------:R-:W-:-:S02]  /*6120*/  FSEL R55, R31, -INF , !P6 ;  /* 0xff8000001f377808 */ /* 0x000fc40007000000 */
[C---:B------:R-:W-:Y:S01]  /*6130*/  ISETP.GE.AND P1, PT, R2.reuse, R229, PT ;  /* 0x000000e50200720c */ /* 0x040fe20003f26270 */
[----:B------:R-:W-:Y:S01]  /*6140*/  HMMA.16816.F32 R28, R12, R4, R196 ;  /* 0x000000040c1c723c */ /* 0x000fe200000018c4 */
[----:B------:R-:W-:Y:S02]  /*6150*/  ISETP.GE.AND P6, PT, R2, R228, PT ;  /* 0x000000e40200720c */ /* 0x000fe40003fc6270 */
[C---:B------:R-:W-:Y:S02]  /*6160*/  ISETP.LT.OR P3, PT, R3.reuse, R225, P3 ;  /* 0x000000e10300720c */ /* 0x040fe40001f61670 */
[C---:B------:R-:W-:Y:S02]  /*6170*/  ISETP.LT.OR P2, PT, R3.reuse, R224, P2 ;  /* 0x000000e00300720c */ /* 0x040fe40001741670 */
[C---:B------:R-:W-:Y:S02]  /*6180*/  ISETP.LT.OR P5, PT, R3.reuse, R223, P5 ;  /* 0x000000df0300720c */ /* 0x040fe40002fa1670 */
[----:B------:R-:W-:-:S02]  /*6190*/  ISETP.LT.OR P4, PT, R3, R222, P4 ;  /* 0x000000de0300720c */ /* 0x000fc40002781670 */
[----:B------:R-:W-:Y:S02]  /*61a0*/  IADD3 R3, R0, 0x10, RZ ;  /* 0x0000001000037810 */ /* 0x000fe40007ffe0ff */
[C---:B------:R-:W-:Y:S02]  /*61b0*/  ISETP.LT.OR P1, PT, R2.reuse, R225, P1 ;  /* 0x000000e10200720c */ /* 0x040fe40000f21670 */
[----:B------:R-:W-:Y:S02]  /*61c0*/  ISETP.LT.OR P6, PT, R2, R224, P6 ;  /* 0x000000e00200720c */ /* 0x000fe400037c1670 */
[----:B------:R-:W-:Y:S02]  /*61d0*/  FSEL R51, R24, -INF , !P3 ;  /* 0xff80000018337808 */ /* 0x000fe40005800000 */
[----:B------:R-:W-:Y:S02]  /*61e0*/  FSEL R54, R26, -INF , !P2 ;  /* 0xff8000001a367808 */ /* 0x000fe40005000000 */
[----:B------:R-:W-:-:S02]  /*61f0*/  FSEL R42, R20, -INF , !P5 ;  /* 0xff800000142a7808 */ /* 0x000fc40006800000 */
[----:B------:R-:W-:Y:S02]  /*6200*/  FSEL R44, R22, -INF , !P4 ;  /* 0xff800000162c7808 */ /* 0x000fe40006000000 */
[C---:B------:R-:W-:Y:S02]  /*6210*/  ISETP.GE.AND P3, PT, R2.reuse, R227, PT ;  /* 0x000000e30200720c */ /* 0x040fe40003f66270 */
[----:B------:R-:W-:Y:S02]  /*6220*/  ISETP.GE.AND P2, PT, R2, R226, PT ;  /* 0x000000e20200720c */ /* 0x000fe40003f46270 */
[C---:B------:R-:W-:Y:S02]  /*6230*/  ISETP.GE.AND P5, PT, R3.reuse, R229, PT ;  /* 0x000000e50300720c */ /* 0x040fe40003fa6270 */
[----:B------:R-:W-:Y:S02]  /*6240*/  ISETP.GE.AND P4, PT, R3, R228, PT ;  /* 0x000000e40300720c */ /* 0x000fe40003f86270 */
[----:B------:R-:W-:-:S02]  /*6250*/  FSEL R49, R25, -INF , !P1 ;  /* 0xff80000019317808 */ /* 0x000fc40004800000 */
[----:B------:R-:W-:Y:S02]  /*6260*/  FSEL R53, R27, -INF , !P6 ;  /* 0xff8000001b357808 */ /* 0x000fe40007000000 */
[-C--:B------:R-:W-:Y:S01]  /*6270*/  HMMA.16816.F32 R24, R16, R6.reuse, R180 ;  /* 0x000000061018723c */ /* 0x080fe200000018b4 */
[C---:B------:R-:W-:Y:S02]  /*6280*/  ISETP.LT.OR P3, PT, R2.reuse, R223, P3 ;  /* 0x000000df0200720c */ /* 0x040fe40001f61670 */
[----:B------:R-:W-:Y:S02]  /*6290*/  ISETP.LT.OR P2, PT, R2, R222, P2 ;  /* 0x000000de0200720c */ /* 0x000fe40001741670 */
[C---:B------:R-:W-:Y:S02]  /*62a0*/  ISETP.LT.OR P5, PT, R3.reuse, R225, P5 ;  /* 0x000000e10300720c */ /* 0x040fe40002fa1670 */
[----:B------:R-:W-:Y:S02]  /*62b0*/  ISETP.LT.OR P4, PT, R3, R224, P4 ;  /* 0x000000e00300720c */ /* 0x000fe40002781670 */
[----:B------:R-:W-:Y:S01]  /*62c0*/  IADD3 R2, R0, 0x11, RZ ;  /* 0x0000001100027810 */ /* 0x000fe20007ffe0ff */
[----:B------:R-:W-:Y:S01]  /*62d0*/  HMMA.16816.F32 R32, R12, R6, R212 ;  /* 0x000000060c20723c */ /* 0x000fe200000018d4 */
[----:B------:R-:W-:Y:S01]  /*62e0*/  FSEL R41, R21, -INF , !P3 ;  /* 0xff80000015297808 */ /* 0x000fe20005800000 */
[----:B------:R-:W1:Y:S01]  /*62f0*/  LDSM.16.M88.4 R4, [R219+0x8c00] ;  /* 0x008c0000db04783b */ /* 0x000e620000000200 */
[----:B------:R-:W-:Y:S01]  /*6300*/  FSEL R43, R23, -INF , !P2 ;  /* 0xff800000172b7808 */ /* 0x000fe20005000000 */
[----:B------:R-:W-:-:S04]  /*6310*/  DEPBAR.LE SB0, 0x0 ;  /* 0x000080000000791a */ /* 0x000fc80000000000 */
[----:B------:R-:W-:Y:S02]  /*6320*/  FSEL R36, R36, -INF , !P5 ;  /* 0xff80000024247808 */ /* 0x000fe40006800000 */
[----:B------:R-:W-:Y:S01]  /*6330*/  FSEL R232, R38, -INF , !P4 ;  /* 0xff80000026e87808 */ /* 0x000fe20006000000 */
[----:B------:R-:W-:Y:S01]  /*6340*/  BAR.SYNC.DEFER_BLOCKING 0x0 ;  /* 0x0000000000007b1d */ /* 0x000fe20000010000 */
[CC--:B------:R-:W-:Y:S02]  /*6350*/  ISETP.GE.AND P1, PT, R3.reuse, R227.reuse, PT ;  /* 0x000000e30300720c */ /* 0x0c0fe40003f26270 */
[----:B------:R-:W-:Y:S02]  /*6360*/  ISETP.GE.AND P3, PT, R3, R226, PT ;  /* 0x000000e20300720c */ /* 0x000fe40003f66270 */
[C---:B------:R-:W-:Y:S02]  /*6370*/  ISETP.GE.AND P2, PT, R2.reuse, R228, PT ;  /* 0x000000e40200720c */ /* 0x040fe40003f46270 */
[----:B------:R-:W-:-:S02]  /*6380*/  ISETP.GE.AND P5, PT, R2, R227, PT ;  /* 0x000000e30200720c */ /* 0x000fc40003fa6270 */
[C---:B------:R-:W-:Y:S02]  /*6390*/  ISETP.GE.AND P4, PT, R2.reuse, R226, PT ;  /* 0x000000e20200720c */ /* 0x040fe40003f86270 */
[CC--:B------:R-:W-:Y:S02]  /*63a0*/  ISETP.LT.OR P1, PT, R3.reuse, R223.reuse, P1 ;  /* 0x000000df0300720c */ /* 0x0c0fe40000f21670 */
[----:B------:R-:W-:Y:S02]  /*63b0*/  ISETP.LT.OR P3, PT, R3, R222, P3 ;  /* 0x000000de0300720c */ /* 0x000fe40001f61670 */
[C---:B------:R-:W-:Y:S02]  /*63c0*/  ISETP.LT.OR P2, PT, R2.reuse, R224, P2 ;  /* 0x000000e00200720c */ /* 0x040fe40001741670 */
[C---:B------:R-:W-:Y:S02]  /*63d0*/  ISETP.LT.OR P5, PT, R2.reuse, R223, P5 ;  /* 0x000000df0200720c */ /* 0x040fe40002fa1670 */
[----:B------:R-:W-:-:S02]  /*63e0*/  ISETP.LT.OR P4, PT, R2, R222, P4 ;  /* 0x000000de0200720c */ /* 0x000fc40002781670 */
[----:B------:R-:W-:Y:S02]  /*63f0*/  IADD3 R3, R0, 0x18, RZ ;  /* 0x0000001800037810 */ /* 0x000fe40007ffe0ff */
[----:B------:R-:W-:Y:S02]  /*6400*/  ISETP.GE.AND P6, PT, R2, R229, PT ;  /* 0x000000e50200720c */ /* 0x000fe40003fc6270 */
[----:B------:R-:W-:Y:S02]  /*6410*/  FSEL R212, R39, -INF , !P2 ;  /* 0xff80000027d47808 */ /* 0x000fe40005000000 */
[----:B------:R-:W-:Y:S02]  /*6420*/  FSEL R64, R28, -INF , !P1 ;  /* 0xff8000001c407808 */ /* 0x000fe40004800000 */
[----:B------:R-:W-:Y:S02]  /*6430*/  FSEL R111, R30, -INF , !P3 ;  /* 0xff8000001e6f7808 */ /* 0x000fe40005800000 */
[----:B------:R-:W-:-:S02]  /*6440*/  FSEL R110, R29, -INF , !P5 ;  /* 0xff8000001d6e7808 */ /* 0x000fc40006800000 */
[----:B------:R-:W-:Y:S02]  /*6450*/  FSEL R181, R31, -INF , !P4 ;  /* 0xff8000001fb57808 */ /* 0x000fe40006000000 */
[C---:B------:R-:W-:Y:S01]  /*6460*/  ISETP.GE.AND P2, PT, R3.reuse, R229, PT ;  /* 0x000000e50300720c */ /* 0x040fe20003f46270 */
[----:B--2---:R-:W-:Y:S01]  /*6470*/  HMMA.16816.F32 R28, R16, R8, R176 ;  /* 0x00000008101c723c */ /* 0x004fe200000018b0 */
[C---:B------:R-:W-:Y:S02]  /*6480*/  ISETP.GE.AND P1, PT, R3.reuse, R228, PT ;  /* 0x000000e40300720c */ /* 0x040fe40003f26270 */
[-C--:B------:R-:W-:Y:S02]  /*6490*/  ISETP.LT.OR P6, PT, R2, R225.reuse, P6 ;  /* 0x000000e10200720c */ /* 0x080fe400037c1670 */
[C---:B------:R-:W-:Y:S02]  /*64a0*/  ISETP.LT.OR P2, PT, R3.reuse, R225, P2 ;  /* 0x000000e10300720c */ /* 0x040fe40001741670 */
[----:B------:R-:W-:-:S02]  /*64b0*/  ISETP.LT.OR P1, PT, R3, R224, P1 ;  /* 0x000000e00300720c */ /* 0x000fc40000f21670 */
[----:B------:R-:W-:Y:S02]  /*64c0*/  IADD3 R2, R0, 0x19, RZ ;  /* 0x0000001900027810 */ /* 0x000fe40007ffe0ff */
[----:B------:R-:W-:Y:S02]  /*64d0*/  FSEL R183, R37, -INF , !P6 ;  /* 0xff80000025b77808 */ /* 0x000fe40007000000 */
[C---:B------:R-:W-:Y:S02]  /*64e0*/  ISETP.GE.AND P6, PT, R3.reuse, R227, PT ;  /* 0x000000e30300720c */ /* 0x040fe40003fc6270 */
[----:B------:R-:W-:Y:S02]  /*64f0*/  ISETP.GE.AND P3, PT, R3, R226, PT ;  /* 0x000000e20300720c */ /* 0x000fe40003f66270 */
[----:B------:R-:W-:Y:S02]  /*6500*/  FSEL R196, R24, -INF , !P2 ;  /* 0xff80000018c47808 */ /* 0x000fe40005000000 */
[----:B------:R-:W-:-:S02]  /*6510*/  FSEL R199, R26, -INF , !P1 ;  /* 0xff8000001ac77808 */ /* 0x000fc40004800000 */
[C---:B------:R-:W-:Y:S02]  /*6520*/  ISETP.GE.AND P2, PT, R2.reuse, R227, PT ;  /* 0x000000e30200720c */ /* 0x040fe40003f46270 */
[----:B------:R-:W-:Y:S01]  /*6530*/  ISETP.GE.AND P1, PT, R2, R226, PT ;  /* 0x000000e20200720c */ /* 0x000fe20003f26270 */
[----:B------:R-:W-:Y:S01]  /*6540*/  HMMA.16816.F32 R20, R12, R8, R208 ;  /* 0x000000080c14723c */ /* 0x000fe200000018d0 */
[CC--:B------:R-:W-:Y:S02]  /*6550*/  ISETP.LT.OR P6, PT, R3.reuse, R223.reuse, P6 ;  /* 0x000000df0300720c */ /* 0x0c0fe400037c1670 */
[----:B------:R-:W-:Y:S02]  /*6560*/  ISETP.LT.OR P3, PT, R3, R222, P3 ;  /* 0x000000de0300720c */ /* 0x000fe40001f61670 */
[----:B------:R-:W-:Y:S02]  /*6570*/  IADD3 R3, R0, 0x20, RZ ;  /* 0x0000002000037810 */ /* 0x000fe40007ffe0ff */
[----:B------:R-:W-:-:S02]  /*6580*/  ISETP.LT.OR P2, PT, R2, R223, P2 ;  /* 0x000000df0200720c */ /* 0x000fc40001741670 */
[----:B------:R-:W-:Y:S02]  /*6590*/  ISETP.LT.OR P1, PT, R2, R222, P1 ;  /* 0x000000de0200720c */ /* 0x000fe40000f21670 */
[----:B------:R-:W-:Y:S02]  /*65a0*/  FSEL R108, R32, -INF , !P6 ;  /* 0xff800000206c7808 */ /* 0x000fe40007000000 */
[----:B------:R-:W-:Y:S02]  /*65b0*/  FSEL R180, R34, -INF , !P3 ;  /* 0xff80000022b47808 */ /* 0x000fe40005800000 */
[CC--:B------:R-:W-:Y:S02]  /*65c0*/  ISETP.GE.AND P4, PT, R2.reuse, R229.reuse, PT ;  /* 0x000000e50200720c */ /* 0x0c0fe40003f86270 */
[----:B------:R-:W-:Y:S02]  /*65d0*/  ISETP.GE.AND P5, PT, R2, R228, PT ;  /* 0x000000e40200720c */ /* 0x000fe40003fa6270 */
[----:B------:R-:W-:-:S02]  /*65e0*/  ISETP.GE.AND P6, PT, R3, R229, PT ;  /* 0x000000e50300720c */ /* 0x000fc40003fc6270 */
[----:B------:R-:W-:Y:S02]  /*65f0*/  ISETP.GE.AND P3, PT, R3, R228, PT ;  /* 0x000000e40300720c */ /* 0x000fe40003f66270 */
[----:B------:R-:W-:Y:S02]  /*6600*/  FSEL R109, R33, -INF , !P2 ;  /* 0xff800000216d7808 */ /* 0x000fe40005000000 */
[----:B------:R-:W-:Y:S02]  /*6610*/  FSEL R182, R35, -INF , !P1 ;  /* 0xff80000023b67808 */ /* 0x000fe40004800000 */
[----:B------:R-:W-:Y:S01]  /*6620*/  HMMA.16816.F32 R32, R16, R10, R56 ;  /* 0x0000000a1020723c */ /* 0x000fe20000001838 */
[CC--:B------:R-:W-:Y:S02]  /*6630*/  ISETP.LT.OR P4, PT, R2.reuse, R225.reuse, P4 ;  /* 0x000000e10200720c */ /* 0x0c0fe40002781670 */
[----:B------:R-:W-:Y:S02]  /*6640*/  ISETP.LT.OR P5, PT, R2, R224, P5 ;  /* 0x000000e00200720c */ /* 0x000fe40002fa1670 */
[----:B------:R-:W-:-:S02]  /*6650*/  ISETP.LT.OR P6, PT, R3, R225, P6 ;  /* 0x000000e10300720c */ /* 0x000fc400037c1670 */
[----:B------:R-:W-:Y:S02]  /*6660*/  ISETP.LT.OR P3, PT, R3, R224, P3 ;  /* 0x000000e00300720c */ /* 0x000fe40001f61670 */
[----:B------:R-:W-:Y:S02]  /*6670*/  IADD3 R2, R0, 0x21, RZ ;  /* 0x0000002100027810 */ /* 0x000fe40007ffe0ff */
[----:B------:R-:W-:Y:S02]  /*6680*/  FSEL R198, R27, -INF , !P5 ;  /* 0xff8000001bc67808 */ /* 0x000fe40006800000 */
[----:B------:R-:W-:Y:S02]  /*6690*/  FSEL R211, R28, -INF , !P6 ;  /* 0xff8000001cd37808 */ /* 0x000fe40007000000 */
[----:B------:R-:W-:Y:S02]  /*66a0*/  FSEL R233, R30, -INF , !P3 ;  /* 0xff8000001ee97808 */ /* 0x000fe40005800000 */
[----:B------:R-:W-:-:S02]  /*66b0*/  ISETP.GE.AND P5, PT, R2, R229, PT ;  /* 0x000000e50200720c */ /* 0x000fc40003fa6270 */
[C---:B------:R-:W-:Y:S02]  /*66c0*/  ISETP.GE.AND P1, PT, R2.reuse, R228, PT ;  /* 0x000000e40200720c */ /* 0x040fe40003f26270 */
[CC--:B------:R-:W-:Y:S02]  /*66d0*/  ISETP.GE.AND P6, PT, R2.reuse, R227.reuse, PT ;  /* 0x000000e30200720c */ /* 0x0c0fe40003fc6270 */
[-C--:B------:R-:W-:Y:S02]  /*66e0*/  ISETP.GE.AND P3, PT, R2, R226.reuse, PT ;  /* 0x000000e20200720c */ /* 0x080fe40003f66270 */
[----:B------:R-:W-:Y:S02]  /*66f0*/  FSEL R197, R25, -INF , !P4 ;  /* 0xff80000019c57808 */ /* 0x000fe40006000000 */
[C---:B------:R-:W-:Y:S01]  /*6700*/  ISETP.GE.AND P4, PT, R3.reuse, R227, PT ;  /* 0x000000e30300720c */ /* 0x040fe20003f86270 */
[----:B------:R-:W-:Y:S01]  /*6710*/  HMMA.16816.F32 R24, R12, R10, R204 ;  /* 0x0000000a0c18723c */ /* 0x000fe200000018cc */
[----:B------:R-:W-:-:S02]  /*6720*/  ISETP.GE.AND P2, PT, R3, R226, PT ;  /* 0x000000e20300720c */ /* 0x000fc40003f46270 */
[C---:B------:R-:W-:Y:S02]  /*6730*/  ISETP.LT.OR P5, PT, R2.reuse, R225, P5 ;  /* 0x000000e10200720c */ /* 0x040fe40002fa1670 */
[C---:B------:R-:W-:Y:S02]  /*6740*/  ISETP.LT.OR P1, PT, R2.reuse, R224, P1 ;  /* 0x000000e00200720c */ /* 0x040fe40000f21670 */
[CC--:B------:R-:W-:Y:S02]  /*6750*/  ISETP.LT.OR P6, PT, R2.reuse, R223.reuse, P6 ;  /* 0x000000df0200720c */ /* 0x0c0fe400037c1670 */
[----:B------:R-:W-:Y:S02]  /*6760*/  ISETP.LT.OR P3, PT, R2, R222, P3 ;  /* 0x000000de0200720c */ /* 0x000fe40001f61670 */
[----:B------:R-:W-:Y:S02]  /*6770*/  IADD3 R2, R0, 0x28, RZ ;  /* 0x0000002800027810 */ /* 0x000fe40007ffe0ff */
[----:B------:R-:W-:-:S02]  /*6780*/  ISETP.LT.OR P4, PT, R3, R223, P4 ;  /* 0x000000df0300720c */ /* 0x000fc40002781670 */
[----:B------:R-:W-:Y:S02]  /*6790*/  ISETP.LT.OR P2, PT, R3, R222, P2 ;  /* 0x000000de0300720c */ /* 0x000fe40001741670 */
[----:B------:R-:W-:Y:S02]  /*67a0*/  FSEL R215, R31, -INF , !P1 ;  /* 0xff8000001fd77808 */ /* 0x000fe40004800000 */
[----:B------:R-:W-:Y:S02]  /*67b0*/  ISETP.GE.AND P1, PT, R2, R229, PT ;  /* 0x000000e50200720c */ /* 0x000fe40003f26270 */
[----:B------:R-:W-:Y:S02]  /*67c0*/  FSEL R204, R20, -INF , !P4 ;  /* 0xff80000014cc7808 */ /* 0x000fe40006000000 */
[----:B------:R-:W-:Y:S02]  /*67d0*/  FSEL R206, R22, -INF , !P2 ;  /* 0xff80000016ce7808 */ /* 0x000fe40005000000 */
[----:B------:R-:W-:-:S02]  /*67e0*/  FSEL R205, R21, -INF , !P6 ;  /* 0xff80000015cd7808 */ /* 0x000fc40007000000 */
[----:B------:R-:W-:Y:S02]  /*67f0*/  FSEL R207, R23, -INF , !P3 ;  /* 0xff80000017cf7808 */ /* 0x000fe40005800000 */
[----:B-1----:R-:W-:Y:S01]  /*6800*/  HMMA.16816.F32 R20, R16, R4, R184 ;  /* 0x000000041014723c */ /* 0x002fe200000018b8 */
[----:B------:R-:W-:Y:S02]  /*6810*/  ISETP.LT.OR P1, PT, R2, R225, P1 ;  /* 0x000000e10200720c */ /* 0x000fe40000f21670 */
[----:B------:R-:W-:Y:S02]  /*6820*/  IADD3 R3, R0, 0x29, RZ ;  /* 0x0000002900037810 */ /* 0x000fe40007ffe0ff */
[----:B------:R-:W-:Y:S02]  /*6830*/  FSEL R209, R29, -INF , !P5 ;  /* 0xff8000001dd17808 */ /* 0x000fe40006800000 */
[----:B------:R-:W-:Y:S02]  /*6840*/  FSEL R208, R32, -INF , !P1 ;  /* 0xff80000020d07808 */ /* 0x000fe40004800000 */
[----:B------:R-:W-:-:S02]  /*6850*/  ISETP.GE.AND P4, PT, R2, R228, PT ;  /* 0x000000e40200720c */ /* 0x000fc40003f86270 */
[C---:B------:R-:W-:Y:S02]  /*6860*/  ISETP.GE.AND P5, PT, R2.reuse, R227, PT ;  /* 0x000000e30200720c */ /* 0x040fe40003fa6270 */
[C---:B------:R-:W-:Y:S02]  /*6870*/  ISETP.GE.AND P2, PT, R2.reuse, R226, PT ;  /* 0x000000e20200720c */ /* 0x040fe40003f46270 */
[C---:B------:R-:W-:Y:S02]  /*6880*/  ISETP.GE.AND P3, PT, R3.reuse, R229, PT ;  /* 0x000000e50300720c */ /* 0x040fe40003f66270 */
[----:B------:R-:W-:Y:S01]  /*6890*/  ISETP.GE.AND P1, PT, R3, R227, PT ;  /* 0x000000e30300720c */ /* 0x000fe20003f26270 */
[----:B------:R-:W-:Y:S01]  /*68a0*/  HMMA.16816.F32 R8, R12, R4, R200 ;  /* 0x000000040c08723c */ /* 0x000fe200000018c8 */
[C---:B------:R-:W-:Y:S02]  /*68b0*/  ISETP.LT.OR P4, PT, R2.reuse, R224, P4 ;  /* 0x000000e00200720c */ /* 0x040fe40002781670 */
[----:B------:R-:W-:-:S02]  /*68c0*/  ISETP.LT.OR P5, PT, R2, R223, P5 ;  /* 0x000000df0200720c */ /* 0x000fc40002fa1670 */
[----:B------:R-:W-:Y:S02]  /*68d0*/  ISETP.LT.OR P2, PT, R2, R222, P2 ;  /* 0x000000de0200720c */ /* 0x000fe40001741670 */
[C---:B------:R-:W-:Y:S02]  /*68e0*/  ISETP.LT.OR P3, PT, R3.reuse, R225, P3 ;  /* 0x000000e10300720c */ /* 0x040fe40001f61670 */
[----:B------:R-:W-:Y:S02]  /*68f0*/  ISETP.LT.OR P1, PT, R3, R223, P1 ;  /* 0x000000df0300720c */ /* 0x000fe40000f21670 */
[----:B------:R-:W-:Y:S02]  /*6900*/  IADD3 R2, R0, 0x30, RZ ;  /* 0x0000003000027810 */ /* 0x000fe40007ffe0ff */
[----:B------:R-:W-:Y:S02]  /*6910*/  FSEL R214, R34, -INF , !P4 ;  /* 0xff80000022d67808 */ /* 0x000fe40006000000 */
[----:B------:R-:W-:-:S02]  /*6920*/  FSEL R200, R24, -INF , !P5 ;  /* 0xff80000018c87808 */ /* 0x000fc40006800000 */
[----:B------:R-:W-:Y:S02]  /*6930*/  FSEL R203, R26, -INF , !P2 ;  /* 0xff8000001acb7808 */ /* 0x000fe40005000000 */
[----:B------:R-:W-:Y:S02]  /*6940*/  FSEL R210, R33, -INF , !P3 ;  /* 0xff80000021d27808 */ /* 0x000fe40005800000 */
[----:B------:R-:W-:Y:S02]  /*6950*/  FSEL R201, R25, -INF , !P1 ;  /* 0xff80000019c97808 */ /* 0x000fe40004800000 */
[C---:B------:R-:W-:Y:S02]  /*6960*/  ISETP.GE.AND P6, PT, R3.reuse, R228, PT ;  /* 0x000000e40300720c */ /* 0x040fe40003fc6270 */
[----:B------:R-:W-:Y:S02]  /*6970*/  ISETP.GE.AND P4, PT, R3, R226, PT ;  /* 0x000000e20300720c */ /* 0x000fe40003f86270 */
[----:B------:R-:W-:-:S02]  /*6980*/  ISETP.GE.AND P5, PT, R2, R229, PT ;  /* 0x000000e50200720c */ /* 0x000fc40003fa6270 */
[C---:B------:R-:W-:Y:S02]  /*6990*/  ISETP.GE.AND P2, PT, R2.reuse, R228, PT ;  /* 0x000000e40200720c */ /* 0x040fe40003f46270 */
[C---:B------:R-:W-:Y:S02]  /*69a0*/  ISETP.GE.AND P3, PT, R2.reuse, R227, PT ;  /* 0x000000e30200720c */ /* 0x040fe40003f66270 */
[C---:B------:R-:W-:Y:S01]  /*69b0*/  ISETP.GE.AND P1, PT, R2.reuse, R226, PT ;  /* 0x000000e20200720c */ /* 0x040fe20003f26270 */
[----:B------:R-:W-:Y:S01]  /*69c0*/  HMMA.16816.F32 R12, R12, R6, R192 ;  /* 0x000000060c0c723c */ /* 0x000fe200000018c0 */
[C---:B------:R-:W-:Y:S02]  /*69d0*/  ISETP.LT.OR P6, PT, R3.reuse, R224, P6 ;  /* 0x000000e00300720c */ /* 0x040fe400037c1670 */
[----:B------:R-:W-:Y:S02]  /*69e0*/  ISETP.LT.OR P4, PT, R3, R222, P4 ;  /* 0x000000de0300720c */ /* 0x000fe40002781670 */
[----:B------:R-:W-:-:S02]  /*69f0*/  ISETP.LT.OR P5, PT, R2, R225, P5 ;  /* 0x000000e10200720c */ /* 0x000fc40002fa1670 */
[C---:B------:R-:W-:Y:S02]  /*6a00*/  ISETP.LT.OR P2, PT, R2.reuse, R224, P2 ;  /* 0x000000e00200720c */ /* 0x040fe40001741670 */
[C---:B------:R-:W-:Y:S02]  /*6a10*/  ISETP.LT.OR P3, PT, R2.reuse, R223, P3 ;  /* 0x000000df0200720c */ /* 0x040fe40001f61670 */
[----:B------:R-:W-:Y:S02]  /*6a20*/  ISETP.LT.OR P1, PT, R2, R222, P1 ;  /* 0x000000de0200720c */ /* 0x000fe40000f21670 */
[----:B------:R-:W-:Y:S02]  /*6a30*/  IADD3 R2, R0, 0x31, RZ ;  /* 0x0000003100027810 */ /* 0x000fe40007ffe0ff */
[----:B------:R-:W-:Y:S02]  /*6a40*/  FSEL R202, R27, -INF , !P4 ;  /* 0xff8000001bca7808 */ /* 0x000fe40006000000 */
[----:B------:R-:W-:-:S02]  /*6a50*/  FSEL R213, R35, -INF , !P6 ;  /* 0xff80000023d57808 */ /* 0x000fc40007000000 */
[----:B------:R-:W-:Y:S02]  /*6a60*/  FSEL R245, R20, -INF , !P5 ;  /* 0xff80000014f57808 */ /* 0x000fe40006800000 */
[----:B------:R-:W-:Y:S02]  /*6a70*/  FSEL R249, R22, -INF , !P2 ;  /* 0xff80000016f97808 */ /* 0x000fe40005000000 */
[C---:B------:R-:W-:Y:S02]  /*6a80*/  ISETP.GE.AND P6, PT, R2.reuse, R229, PT ;  /* 0x000000e50200720c */ /* 0x040fe40003fc6270 */
[C---:B------:R-:W-:Y:S02]  /*6a90*/  ISETP.GE.AND P4, PT, R2.reuse, R228, PT ;  /* 0x000000e40200720c */ /* 0x040fe40003f86270 */
[C---:B------:R-:W-:Y:S02]  /*6aa0*/  ISETP.GE.AND P5, PT, R2.reuse, R227, PT ;  /* 0x000000e30200720c */ /* 0x040fe40003fa6270 */
[C---:B------:R-:W-:Y:S01]  /*6ab0*/  ISETP.GE.AND P2, PT, R2.reuse, R226, PT ;  /* 0x000000e20200720c */ /* 0x040fe20003f46270 */
[----:B------:R-:W-:Y:S01]  /*6ac0*/  HMMA.16816.F32 R16, R16, R6, R60 ;  /* 0x000000061010723c */ /* 0x000fe2000000183c */
[----:B------:R-:W-:-:S02]  /*6ad0*/  ISETP.LT.OR P6, PT, R2, R225, P6 ;  /* 0x000000e10200720c */ /* 0x000fc400037c1670 */
[C---:B------:R-:W-:Y:S02]  /*6ae0*/  ISETP.LT.OR P4, PT, R2.reuse, R224, P4 ;  /* 0x000000e00200720c */ /* 0x040fe40002781670 */
[C---:B------:R-:W-:Y:S02]  /*6af0*/  ISETP.LT.OR P5, PT, R2.reuse, R223, P5 ;  /* 0x000000df0200720c */ /* 0x040fe40002fa1670 */
[----:B------:R-:W-:Y:S02]  /*6b00*/  ISETP.LT.OR P2, PT, R2, R222, P2 ;  /* 0x000000de0200720c */ /* 0x000fe40001741670 */
[----:B------:R-:W-:Y:S02]  /*6b10*/  IADD3 R2, R0, 0x38, RZ ;  /* 0x0000003800027810 */ /* 0x000fe40007ffe0ff */
[----:B------:R-:W-:Y:S02]  /*6b20*/  FSEL R234, R8, -INF , !P3 ;  /* 0xff80000008ea7808 */ /* 0x000fe40005800000 */
[----:B------:R-:W-:-:S02]  /*6b30*/  FSEL R238, R10, -INF , !P1 ;  /* 0xff8000000aee7808 */ /* 0x000fc40004800000 */
[C---:B------:R-:W-:Y:S02]  /*6b40*/  ISETP.GE.AND P1, PT, R2.reuse, R227, PT ;  /* 0x000000e30200720c */ /* 0x040fe40003f26270 */
[C---:B------:R-:W-:Y:S02]  /*6b50*/  ISETP.GE.AND P3, PT, R2.reuse, R226, PT ;  /* 0x000000e20200720c */ /* 0x040fe40003f66270 */
[C---:B------:R-:W-:Y:S02]  /*6b60*/  ISETP.LT.OR P1, PT, R2.reuse, R223, P1 ;  /* 0x000000df0200720c */ /* 0x040fe40000f21670 */
        /* <DEDUP_REMOVED lines=9> */
[----:B------:R-:W-:Y:S02]  /*6c00*/  ISETP.GE.AND P4, PT, R2, R228, PT ;  /* 0x000000e40200720c */ /* 0x000fe40003f86270 */
[C---:B------:R-:W-:Y:S02]  /*6c10*/  ISETP.GE.AND P5, PT, R0.reuse, R229, PT ;  /* 0x000000e50000720c */ /* 0x040fe40003fa6270 */
[C---:B------:R-:W-:Y:S02]  /*6c20*/  ISETP.GE.AND P2, PT, R0.reuse, R227, PT ;  /* 0x000000e30000720c */ /* 0x040fe40003f46270 */
[C---:B------:R-:W-:Y:S02]  /*6c30*/  ISETP.GE.AND P1, PT, R0.reuse, R226, PT ;  /* 0x000000e20000720c */ /* 0x040fe40003f26270 */
[----:B------:R-:W-:Y:S02]  /*6c40*/  ISETP.GE.AND P3, PT, R0, R228, PT ;  /* 0x000000e40000720c */ /* 0x000fe40003f66270 */
[----:B------:R-:W-:-:S02]  /*6c50*/  ISETP.LT.OR P6, PT, R2, R225, P6 ;  /* 0x000000e10200720c */ /* 0x000fc400037c1670 */
[----:B------:R-:W-:Y:S02]  /*6c60*/  ISETP.LT.OR P4, PT, R2, R224, P4 ;  /* 0x000000e00200720c */ /* 0x000fe40002781670 */
[C---:B------:R-:W-:Y:S02]  /*6c70*/  ISETP.LT.OR P2, PT, R0.reuse, R223, P2 ;  /* 0x000000df0000720c */ /* 0x040fe40001741670 */
[C---:B------:R-:W-:Y:S02]  /*6c80*/  ISETP.LT.OR P1, PT, R0.reuse, R222, P1 ;  /* 0x000000de0000720c */ /* 0x040fe40000f21670 */
[C---:B------:R-:W-:Y:S02]  /*6c90*/  ISETP.LT.OR P5, PT, R0.reuse, R225, P5 ;  /* 0x000000e10000720c */ /* 0x040fe40002fa1670 */
[----:B------:R-:W-:Y:S02]  /*6ca0*/  ISETP.LT.OR P3, PT, R0, R224, P3 ;  /* 0x000000e00000720c */ /* 0x000fe40001f61670 */
[----:B------:R-:W-:-:S02]  /*6cb0*/  FSEL R237, R13, -INF , !P2 ;  /* 0xff8000000ded7808 */ /* 0x000fc40005000000 */
[----:B------:R-:W-:Y:S02]  /*6cc0*/  FSEL R240, R15, -INF , !P1 ;  /* 0xff8000000ff07808 */ /* 0x000fe40004800000 */
[----:B------:R-:W-:Y:S02]  /*6cd0*/  FSEL R243, R16, -INF , !P6 ;  /* 0xff80000010f37808 */ /* 0x000fe40007000000 */
[----:B------:R-:W-:Y:S02]  /*6ce0*/  FSEL R247, R18, -INF , !P4 ;  /* 0xff80000012f77808 */ /* 0x000fe40006000000 */
[----:B------:R-:W-:Y:S02]  /*6cf0*/  FSEL R244, R17, -INF , !P5 ;  /* 0xff80000011f47808 */ /* 0x000fe40006800000 */
[----:B------:R-:W-:Y:S01]  /*6d00*/  FSEL R246, R19, -INF , !P3 ;  /* 0xff80000013f67808 */ /* 0x000fe20005800000 */
[----:B------:R-:W-:Y:S05]  /*6d10*/  @!P0 BRA `(.L_x_140) ;  /* 0x0000018000008947 */ /* 0x000fea0003800000 */
[----:B------:R-:W2:Y:S04]  /*6d20*/  LDL.64 R190, [R1+0x30] ;  /* 0x0000300001be7983 */ /* 0x000ea80000100a00 */
[----:B------:R-:W3:Y:S01]  /*6d30*/  LDL.64 R250, [R1+0x28] ;  /* 0x0000280001fa7983 */ /* 0x000ee20000100a00 */
[----:B------:R-:W-:-:S04]  /*6d40*/  IADD3 R0, R252, -0x3, RZ ;  /* 0xfffffffdfc007810 */ /* 0x000fc80007ffe0ff */
[----:B------:R-:W-:Y:S01]  /*6d50*/  SHF.R.S32.HI R2, RZ, 0x1f, R0 ;  /* 0x0000001fff027819 */ /* 0x000fe20000011400 */
[----:B------:R-:W-:-:S04]  /*6d60*/  IMAD.WIDE.U32 R4, R0, c[0x0][0x198], RZ ;  /* 0x0000660000047a25 */ /* 0x000fc800078e00ff */
[----:B------:R-:W-:-:S04]  /*6d70*/  IMAD R2, R2, c[0x0][0x198], RZ ;  /* 0x0000660002027a24 */ /* 0x000fc800078e02ff */
[----:B------:R-:W-:-:S04]  /*6d80*/  IMAD R2, R0, c[0x0][0x19c], R2 ;  /* 0x0000670000027a24 */ /* 0x000fc800078e0202 */
[----:B------:R-:W-:Y:S01]  /*6d90*/  IMAD.IADD R3, R5, 0x1, R2 ;  /* 0x0000000105037824 */ /* 0x000fe200078e0202 */
[----:B--2---:R-:W-:-:S04]  /*6da0*/  LEA R0, P1, R4, R190, 0x6 ;  /* 0x000000be04007211 */ /* 0x004fc800078230ff */
[----:B------:R-:W-:Y:S02]  /*6db0*/  LEA R2, P2, R0, c[0x0][0x168], 0x1 ;  /* 0x00005a0000027a11 */ /* 0x000fe400078408ff */
[----:B---3--:R-:W-:Y:S02]  /*6dc0*/  LEA.HI.X R3, R4, R251, R3, 0x6, P1 ;  /* 0x000000fb04037211 */ /* 0x008fe400008f3403 */
[----:B------:R-:W-:Y:S02]  /*6dd0*/  IADD3 R4, P1, R2, UR10, RZ ;  /* 0x0000000a02047c10 */ /* 0x000fe4000ff3e0ff */
[----:B------:R-:W-:-:S04]  /*6de0*/  LEA.HI.X R3, R0, c[0x0][0x16c], R3, 0x1, P2 ;  /* 0x00005b0000037a11 */ /* 0x000fc800010f0c03 */
[----:B------:R-:W-:Y:S01]  /*6df0*/  IADD3.X R5, R3, UR9, RZ, P1, !PT ;  /* 0x0000000903057c10 */ /* 0x000fe20008ffe4ff */
        /* <DEDUP_REMOVED lines=10> */
.L_x_140:
[----:B------:R-:W-:Y:S01]  /*6ea0*/  FMNMX.FTZ R0, R103, R40, !PT ;  /* 0x0000002867007209 */ /* 0x000fe20007810000 */
[----:B------:R-:W-:Y:S01]  /*6eb0*/  LDSM.16.MT88.4 R20, [R218+0x9000] ;  /* 0x00900000da14783b */ /* 0x000fe20000004200 */
[----:B------:R-:W-:-:S02]  /*6ec0*/  MOV R30, R231 ;  /* 0x000000e7001e7202 */ /* 0x000fc40000000f00 */
[----:B------:R-:W-:Y:S01]  /*6ed0*/  FMNMX.FTZ R0, R45, R0, !PT ;  /* 0x000000002d007209 */ /* 0x000fe20007810000 */
[----:B------:R-:W-:Y:S01]  /*6ee0*/  LDSM.16.MT88.4 R16, [R216+0x9000] ;  /* 0x00900000d810783b */ /* 0x000fe20000004200 */
[----:B------:R-:W-:Y:S02]  /*6ef0*/  MOV R29, R100 ;  /* 0x00000064001d7202 */ /* 0x000fe40000000f00 */
[----:B------:R-:W-:Y:S01]  /*6f00*/  FMNMX.FTZ R0, R42, R0, !PT ;  /* 0x000000002a007209 */ /* 0x000fe20007810000 */
[----:B------:R-:W-:Y:S03]  /*6f10*/  LDSM.16.MT88.4 R24, [R216+0xa000] ;  /* 0x00a00000d818783b */ /* 0x000fe60000004200 */
[----:B------:R-:W-:Y:S01]  /*6f20*/  FMNMX.FTZ R0, R41, R0, !PT ;  /* 0x0000000029007209 */ /* 0x000fe20007810000 */
[----:B------:R-:W-:Y:S03]  /*6f30*/  LDSM.16.MT88.4 R32, [R216+0xb000] ;  /* 0x00b00000d820783b */ /* 0x000fe60000004200 */
[----:B------:R-:W-:Y:S01]  /*6f40*/  FMNMX.FTZ R0, R64, R0, !PT ;  /* 0x0000000040007209 */ /* 0x000fe20007810000 */
[----:B------:R-:W-:Y:S03]  /*6f50*/  LDSM.16.MT88.4 R12, [R218+0xb000] ;  /* 0x00b00000da0c783b */ /* 0x000fe60000004200 */
[----:B------:R-:W-:-:S04]  /*6f60*/  FMNMX.FTZ R0, R110, R0, !PT ;  /* 0x000000006e007209 */ /* 0x000fc80007810000 */
[----:B-1----:R-:W-:Y:S02]  /*6f70*/  FMNMX.FTZ R2, R108, R0, !PT ;  /* 0x000000006c027209 */ /* 0x002fe40007810000 */
        /* <DEDUP_REMOVED lines=36> */
[----:B------:R-:W-:-:S02]  /*71c0*/  FMNMX.FTZ R4, R183, R4, !PT ;  /* 0x00000004b7047209 */ /* 0x000fc40007810000 */
[----:B------:R-:W-:Y:S01]  /*71d0*/  FMNMX.FTZ R2, R53, R2, !PT ;  /* 0x0000000235027209 */ /* 0x000fe20007810000 */
[----:B------:R-:W2:Y:S01]  /*71e0*/  SHFL.BFLY PT, R6, R0, 0x1, 0x1f ;  /* 0x0c201f0000067f89 */ /* 0x000ea200000e0000 */
        /* <DEDUP_REMOVED lines=11> */
[----:B-1----:R-:W-:Y:S02]  /*72a0*/  FMNMX.FTZ R3, R3, R5, !PT ;  /* 0x0000000503037209 */ /* 0x002fe40007810000 */
[----:B--2---:R-:W-:Y:S02]  /*72b0*/  FMNMX.FTZ R8, R0, R6, !PT ;  /* 0x0000000600087209 */ /* 0x004fe40007810000 */
[----:B------:R-:W-:Y:S01]  /*72c0*/  FMNMX.FTZ R0, R215, R2, !PT ;  /* 0x00000002d7007209 */ /* 0x000fe20007810000 */
[----:B------:R-:W1:Y:S01]  /*72d0*/  SHFL.BFLY PT, R6, R3, 0x1, 0x1f ;  /* 0x0c201f0003067f89 */ /* 0x000e6200000e0000 */
[----:B------:R-:W-:Y:S02]  /*72e0*/  FMNMX.FTZ R2, R245, R4, !PT ;  /* 0x00000004f5027209 */ /* 0x000fe40007810000 */
[----:B------:R-:W-:Y:S01]  /*72f0*/  FMNMX.FTZ R0, R214, R0, !PT ;  /* 0x00000000d6007209 */ /* 0x000fe20007810000 */
[----:B------:R-:W-:Y:S01]  /*7300*/  STL [R1], R8 ;  /* 0x0000000801007387 */ /* 0x000fe20000100800 */
[----:B------:R-:W-:Y:S01]  /*7310*/  FMNMX.FTZ R4, R242, R2, !PT ;  /* 0x00000002f2047209 */ /* 0x000fe20007810000 */
[----:B------:R-:W-:Y:S01]  /*7320*/  FMUL.FTZ R2, R8, c[0x0][0x23c] ;  /* 0x00008f0008027a20 */ /* 0x000fe20000410000 */
[----:B------:R-:W-:-:S02]  /*7330*/  FMNMX.FTZ R0, R213, R0, !PT ;  /* 0x00000000d5007209 */ /* 0x000fc40007810000 */
[----:B------:R-:W-:Y:S02]  /*7340*/  FMNMX.FTZ R4, R243, R4, !PT ;  /* 0x00000004f3047209 */ /* 0x000fe40007810000 */
[----:B------:R-:W-:Y:S02]  /*7350*/  FMNMX.FTZ R5, R249, R0, !PT ;  /* 0x00000000f9057209 */ /* 0x000fe40007810000 */
[----:B------:R-:W-:Y:S02]  /*7360*/  FMNMX.FTZ R4, R244, R4, !PT ;  /* 0x00000004f4047209 */ /* 0x000fe40007810000 */
[----:B------:R-:W-:Y:S02]  /*7370*/  FSETP.NEU.FTZ.AND P2, PT, R8, -INF , PT ;  /* 0xff8000000800780b */ /* 0x000fe40003f5d000 */
[----:B------:R-:W-:Y:S01]  /*7380*/  FMNMX.FTZ R5, R248, R5, !PT ;  /* 0x00000005f8057209 */ /* 0x000fe20007810000 */
[----:B------:R-:W2:Y:S01]  /*7390*/  SHFL.BFLY PT, R7, R4, 0x2, 0x1f ;  /* 0x0c401f0004077f89 */ /* 0x000ea200000e0000 */
[----:B------:R-:W-:-:S02]  /*73a0*/  FSEL R2, R2, RZ, P2 ;  /* 0x000000ff02027208 */ /* 0x000fc40001000000 */
[----:B------:R-:W-:-:S03]  /*73b0*/  FMNMX.FTZ R5, R247, R5, !PT ;  /* 0x00000005f7057209 */ /* 0x000fc60007810000 */
[--C-:B------:R-:W-:Y:S01]  /*73c0*/  FFMA.FTZ R0, R40, c[0x0][0x23c], -R2.reuse ;  /* 0x00008f0028007a23 */ /* 0x100fe20000010802 */
[----:B------:R-:W-:Y:S02]  /*73d0*/  FMNMX.FTZ R5, R246, R5, !PT ;  /* 0x00000005f6057209 */ /* 0x000fe40007810000 */
[----:B-1----:R-:W-:Y:S01]  /*73e0*/  FMNMX.FTZ R252, R3, R6, !PT ;  /* 0x0000000603fc7209 */ /* 0x002fe20007810000 */
[----:B------:R1:W-:Y:S01]  /*73f0*/  MUFU.EX2 R251, R0 ;  /* 0x0000000000fb7308 */ /* 0x0003e20000000800 */
[--C-:B------:R-:W-:Y:S01]  /*7400*/  FFMA.FTZ R3, R42, c[0x0][0x23c], -R2.reuse ;  /* 0x00008f002a037a23 */ /* 0x100fe20000010802 */
[----:B------:R-:W-:Y:S01]  /*7410*/  SHFL.BFLY PT, R6, R5, 0x2, 0x1f ;  /* 0x0c401f0005067f89 */ /* 0x000fe200000e0000 */
[----:B------:R-:W-:Y:S02]  /*7420*/  FSETP.NEU.FTZ.AND P1, PT, R252, -INF , PT ;  /* 0xff800000fc00780b */ /* 0x000fe40003f3d000 */
[----:B--2---:R-:W-:Y:S01]  /*7430*/  FMNMX.FTZ R4, R4, R7, !PT ;  /* 0x0000000704047209 */ /* 0x004fe20007810000 */
[----:B-1----:R-:W-:-:S02]  /*7440*/  FFMA.FTZ R0, R45, c[0x0][0x23c], -R2 ;  /* 0x00008f002d007a23 */ /* 0x002fc40000010802 */
[----:B------:R1:W-:Y:S08]  /*7450*/  MUFU.EX2 R45, R3 ;  /* 0x00000003002d7308 */ /* 0x0003f00000000800 */
[----:B------:R2:W-:Y:S01]  /*7460*/  MUFU.EX2 R250, R0 ;  /* 0x0000000000fa7308 */ /* 0x0005e20000000800 */
[----:B-1----:R-:W-:-:S07]  /*7470*/  FFMA.FTZ R3, R41, c[0x0][0x23c], -R2 ;  /* 0x00008f0029037a23 */ /* 0x002fce0000010802 */
[----:B------:R1:W-:Y:S01]  /*7480*/  MUFU.EX2 R37, R3 ;  /* 0x0000000300257308 */ /* 0x0003e20000000800 */
[----:B--2---:R-:W-:-:S05]  /*7490*/  FMUL.FTZ R0, R252, c[0x0][0x23c] ;  /* 0x00008f00fc007a20 */ /* 0x004fca0000410000 */
[----:B------:R-:W-:-:S05]  /*74a0*/  FSEL R0, R0, RZ, P1 ;  /* 0x000000ff00007208 */ /* 0x000fca0000800000 */
[--C-:B-1----:R-:W-:Y:S01]  /*74b0*/  FFMA.FTZ R3, R46, c[0x0][0x23c], -R0.reuse ;  /* 0x00008f002e037a23 */ /* 0x102fe20000010800 */
[----:B------:R-:W-:Y:S02]  /*74c0*/  MOV R46, R8 ;  /* 0x00000008002e7202 */ /* 0x000fe40000000f00 */
[----:B------:R-:W1:Y:S01]  /*74d0*/  SHFL.BFLY PT, R8, R4, 0x1, 0x1f ;  /* 0x0c201f0004087f89 */ /* 0x000e6200000e0000 */
[----:B------:R2:W-:Y:S02]  /*74e0*/  MUFU.EX2 R56, R3 ;  /* 0x0000000300387308 */ /* 0x0005e40000000800 */
[----:B--2---:R-:W-:-:S06]  /*74f0*/  FFMA.FTZ R3, R47, c[0x0][0x23c], -R0 ;  /* 0x00008f002f037a23 */ /* 0x004fcc0000010800 */
[----:B------:R2:W-:Y:S01]  /*7500*/  MUFU.EX2 R57, R3 ;  /* 0x0000000300397308 */ /* 0x0005e20000000800 */
[----:B-1----:R-:W-:Y:S02]  /*7510*/  FMNMX.FTZ R231, R4, R8, !PT ;  /* 0x0000000804e77209 */ /* 0x002fe40007810000 */
[----:B--2---:R-:W-:Y:S01]  /*7520*/  FMNMX.FTZ R3, R5, R6, !PT ;  /* 0x0000000605037209 */ /* 0x004fe20007810000 */
[----:B------:R-:W-:Y:S01]  /*7530*/  FFMA.FTZ R5, R44, c[0x0][0x23c], -R0 ;  /* 0x00008f002c057a23 */ /* 0x000fe20000010800 */
[----:B------:R-:W-:-:S03]  /*7540*/  FSEL R6, R46, RZ, P2 ;  /* 0x000000ff2e067208 */ /* 0x000fc60001000000 */
[----:B------:R1:W-:Y:S01]  /*7550*/  MUFU.EX2 R39, R5 ;  /* 0x0000000500277308 */ /* 0x0003e20000000800 */
[----:B------:R-:W2:Y:S01]  /*7560*/  SHFL.BFLY PT, R7, R3, 0x1, 0x1f ;  /* 0x0c201f0003077f89 */ /* 0x000ea200000e0000 */
[----:B------:R-:W-:-:S04]  /*7570*/  FADD.FTZ R6, R103, -R6 ;  /* 0x8000000667067221 */ /* 0x000fc80000010000 */
[----:B------:R-:W-:Y:S02]  /*7580*/  FMUL.FTZ R6, R6, c[0x0][0x23c] ;  /* 0x00008f0006067a20 */ /* 0x000fe40000410000 */
[----:B-1----:R-:W-:Y:S02]  /*7590*/  FFMA.FTZ R5, R43, c[0x0][0x23c], -R0 ;  /* 0x00008f002b057a23 */ /* 0x002fe40000010800 */
[----:B------:R-:W1:Y:S02]  /*75a0*/  LDSM.16.MT88.4 R40, [R218+0xa000] ;  /* 0x00a00000da28783b */ /* 0x000e640000004200 */
[----:B------:R3:W4:Y:S01]  /*75b0*/  MUFU.EX2 R31, R5 ;  /* 0x00000005001f7308 */ /* 0x0007220000000800 */
[----:B--2---:R-:W-:-:S05]  /*75c0*/  FMNMX.FTZ R47, R3, R7, !PT ;  /* 0x00000007032f7209 */ /* 0x004fca0007810000 */
[----:B------:R2:W-:Y:S01]  /*75d0*/  STL [R1+0x4], R47 ;  /* 0x0000042f01007387 */ /* 0x0005e20000100800 */
[----:B---3--:R-:W-:Y:S02]  /*75e0*/  FSEL R5, R252, RZ, P1 ;  /* 0x000000fffc057208 */ /* 0x008fe40000800000 */
[----:B------:R-:W-:Y:S02]  /*75f0*/  FSETP.NEU.FTZ.AND P1, PT, R231, -INF , PT ;  /* 0xff800000e700780b */ /* 0x000fe40003f3d000 */
[----:B----4-:R-:W-:Y:S01]  /*7600*/  F2FP.PACK_AB R7, R31, R39 ;  /* 0x000000271f07723e */ /* 0x010fe200000000ff */
[----:B------:R-:W-:Y:S01]  /*7610*/  FADD.FTZ R4, R102, -R5 ;  /* 0x8000000566047221 */ /* 0x000fe20000010000 */
[----:B------:R-:W-:Y:S01]  /*7620*/  FSEL R5, R231, RZ, P1 ;  /* 0x000000ffe7057208 */ /* 0x000fe20000800000 */
[----:B------:R3:W4:Y:S02]  /*7630*/  MUFU.EX2 R102, R6 ;  /* 0x0000000600667308 */ /* 0x0007240000000800 */
[----:B------:R-:W-:-:S02]  /*7640*/  FMUL.FTZ R100, R4, c[0x0][0x23c] ;  /* 0x00008f0004647a20 */ /* 0x000fc40000410000 */
[----:B------:R-:W-:Y:S02]  /*7650*/  FMUL.FTZ R4, R231, c[0x0][0x23c] ;  /* 0x00008f00e7047a20 */ /* 0x000fe40000410000 */
[----:B------:R-:W-:Y:S01]  /*7660*/  FADD.FTZ R28, R104, -R5 ;  /* 0x80000005681c7221 */ /* 0x000fe20000010000 */
[----:B------:R-:W-:Y:S01]  /*7670*/  F2FP.PACK_AB R5, R57, R56 ;  /* 0x000000383905723e */ /* 0x000fe200000000ff */
[----:B------:R-:W5:Y:S01]  /*7680*/  MUFU.EX2 R100, R100 ;  /* 0x0000006400647308 */ /* 0x000f620000000800 */
[----:B------:R-:W-:Y:S01]  /*7690*/  FSEL R8, R4, RZ, P1 ;  /* 0x000000ff04087208 */ /* 0x000fe20000800000 */
[----:B------:R-:W-:Y:S01]  /*76a0*/  FMUL.FTZ R28, R28, c[0x0][0x23c] ;  /* 0x00008f001c1c7a20 */ /* 0x000fe20000410000 */
[C---:B------:R-:W-:Y:S02]  /*76b0*/  FSETP.NEU.FTZ.AND P1, PT, R47.reuse, -INF , PT ;  /* 0xff8000002f00780b */ /* 0x040fe40003f3d000 */
[----:B------:R-:W-:Y:S01]  /*76c0*/  F2FP.PACK_AB R4, R250, R251 ;  /* 0x000000fbfa04723e */ /* 0x000fe200000000ff */
[--C-:B------:R-:W-:Y:S01]  /*76d0*/  FFMA.FTZ R9, R50, c[0x0][0x23c], -R8.reuse ;  /* 0x00008f0032097a23 */ /* 0x100fe20000010808 */
[----:B------:R-:W-:Y:S01]  /*76e0*/  FSEL R10, R47, RZ, P1 ;  /* 0x000000ff2f0a7208 */ /* 0x000fe20000800000 */
[----:B------:R-:W-:Y:S01]  /*76f0*/  FFMA.FTZ R3, R48, c[0x0][0x23c], -R8 ;  /* 0x00008f0030037a23 */ /* 0x000fe20000010808 */
[----:B---3--:R-:W-:Y:S01]  /*7700*/  F2FP.PACK_AB R6, R37, R45 ;  /* 0x0000002d2506723e */ /* 0x008fe200000000ff */
[----:B------:R3:W-:Y:S01]  /*7710*/  MUFU.EX2 R58, R9 ;  /* 0x00000009003a7308 */ /* 0x0007e20000000800 */
[-C--:B----4-:R-:W-:Y:S01]  /*7720*/  FMUL.FTZ R136, R136, R102.reuse ;  /* 0x0000006688887220 */ /* 0x090fe20000410000 */
[----:B------:R-:W-:Y:S01]  /*7730*/  MOV R50, R57 ;  /* 0x0000003900327202 */ /* 0x000fe20000000f00 */
[----:B------:R-:W-:-:S02]  /*7740*/  FMUL.FTZ R137, R137, R102 ;  /* 0x0000006689897220 */ /* 0x000fc40000410000 */
[----:B------:R-:W-:Y:S02]  /*7750*/  FMUL.FTZ R120, R120, R102 ;  /* 0x0000006678787220 */ /* 0x000fe40000410000 */
[-C--:B-----5:R-:W-:Y:S01]  /*7760*/  FMUL.FTZ R138, R138, R100.reuse ;  /* 0x000000648a8a7220 */ /* 0x0a0fe20000410000 */
[----:B------:R4:W-:Y:S01]  /*7770*/  MUFU.EX2 R38, R3 ;  /* 0x0000000300267308 */ /* 0x0009e20000000800 */
[----:B------:R-:W-:Y:S02]  /*7780*/  FMUL.FTZ R139, R139, R100 ;  /* 0x000000648b8b7220 */ /* 0x000fe40000410000 */
[----:B------:R-:W-:Y:S02]  /*7790*/  FMUL.FTZ R121, R121, R102 ;  /* 0x0000006679797220 */ /* 0x000fe40000410000 */
[-C--:B------:R-:W-:Y:S02]  /*77a0*/  FMUL.FTZ R122, R122, R100.reuse ;  /* 0x000000647a7a7220 */ /* 0x080fe40000410000 */
[----:B------:R-:W-:Y:S01]  /*77b0*/  FMUL.FTZ R123, R123, R100 ;  /* 0x000000647b7b7220 */ /* 0x000fe20000410000 */
[----:B------:R-:W-:Y:S01]  /*77c0*/  HMMA.16816.F32 R184, R4, R22, R136 ;  /* 0x0000001604b8723c */ /* 0x000fe20000001888 */
[----:B---3--:R-:W-:Y:S01]  /*77d0*/  FFMA.FTZ R9, R51, c[0x0][0x23c], -R8 ;  /* 0x00008f0033097a23 */ /* 0x008fe20000010808 */
[----:B------:R-:W-:Y:S01]  /*77e0*/  MOV R51, R56 ;  /* 0x0000003800337202 */ /* 0x000fe20000000f00 */
[----:B------:R-:W-:-:S02]  /*77f0*/  FMUL.FTZ R152, R152, R102 ;  /* 0x0000006698987220 */ /* 0x000fc40000410000 */
[----:B------:R-:W3:Y:S01]  /*7800*/  MUFU.EX2 R11, R9 ;  /* 0x00000009000b7308 */ /* 0x000ee20000000800 */
[----:B------:R-:W-:Y:S02]  /*7810*/  FMUL.FTZ R153, R153, R102 ;  /* 0x0000006699997220 */ /* 0x000fe40000410000 */
[----:B----4-:R-:W-:Y:S01]  /*7820*/  FMUL.FTZ R3, R47, c[0x0][0x23c] ;  /* 0x00008f002f037a20 */ /* 0x010fe20000410000 */
[----:B------:R-:W-:Y:S01]  /*7830*/  HMMA.16816.F32 R188, R4, R18, R120 ;  /* 0x0000001204bc723c */ /* 0x000fe20000001878 */
[-C--:B------:R-:W-:Y:S02]  /*7840*/  FMUL.FTZ R154, R154, R100.reuse ;  /* 0x000000649a9a7220 */ /* 0x080fe40000410000 */
[----:B------:R-:W-:Y:S01]  /*7850*/  FMUL.FTZ R155, R155, R100 ;  /* 0x000000649b9b7220 */ /* 0x000fe20000410000 */
[----:B------:R-:W-:Y:S01]  /*7860*/  FSEL R3, R3, RZ, P1 ;  /* 0x000000ff03037208 */ /* 0x000fe20000800000 */
[-C--:B------:R-:W-:Y:S02]  /*7870*/  FMUL.FTZ R116, R116, R102.reuse ;  /* 0x0000006674747220 */ /* 0x080fe40000410000 */
[----:B------:R-:W-:-:S02]  /*7880*/  FMUL.FTZ R117, R117, R102 ;  /* 0x0000006675757220 */ /* 0x000fc40000410000 */
[-C--:B------:R-:W-:Y:S01]  /*7890*/  FMUL.FTZ R118, R118, R100.reuse ;  /* 0x0000006476767220 */ /* 0x080fe20000410000 */
[C---:B------:R-:W-:Y:S01]  /*78a0*/  HMMA.16816.F32 R120, R4.reuse, R26, R152 ;  /* 0x0000001a0478723c */ /* 0x040fe20000001898 */
[----:B------:R-:W-:Y:S01]  /*78b0*/  FMUL.FTZ R119, R119, R100 ;  /* 0x0000006477777220 */ /* 0x000fe20000410000 */
[----:B---3--:R-:W-:Y:S01]  /*78c0*/  MOV R137, R11 ;  /* 0x0000000b00897202 */ /* 0x008fe20000000f00 */
[----:B------:R-:W-:Y:S01]  /*78d0*/  FFMA.FTZ R9, R49, c[0x0][0x23c], -R8 ;  /* 0x00008f0031097a23 */ /* 0x000fe20000010808 */
[----:B------:R-:W-:Y:S01]  /*78e0*/  MOV R49, R39 ;  /* 0x0000002700317202 */ /* 0x000fe20000000f00 */
[----:B------:R-:W-:Y:S02]  /*78f0*/  FADD.FTZ R11, R105, -R10 ;  /* 0x8000000a690b7221 */ /* 0x000fe40000010000 */
[----:B------:R3:W4:Y:S01]  /*7900*/  MUFU.EX2 R59, R9 ;  /* 0x00000009003b7308 */ /* 0x0007220000000800 */
[----:B------:R-:W-:Y:S01]  /*7910*/  FFMA.FTZ R10, R54, c[0x0][0x23c], -R3 ;  /* 0x00008f00360a7a23 */ /* 0x000fe20000010803 */
[----:B------:R-:W-:Y:S01]  /*7920*/  HMMA.16816.F32 R192, R4, R16, R116 ;  /* 0x0000001004c0723c */ /* 0x000fe20000001874 */
[----:B------:R-:W-:-:S02]  /*7930*/  FMUL.FTZ R72, R72, R102 ;  /* 0x0000006648487220 */ /* 0x000fc40000410000 */
[----:B------:R-:W-:Y:S02]  /*7940*/  FMUL.FTZ R73, R73, R102 ;  /* 0x0000006649497220 */ /* 0x000fe40000410000 */
[-C--:B------:R-:W-:Y:S01]  /*7950*/  FMUL.FTZ R74, R74, R100.reuse ;  /* 0x000000644a4a7220 */ /* 0x080fe20000410000 */
[----:B------:R5:W-:Y:S01]  /*7960*/  MUFU.EX2 R138, R10 ;  /* 0x0000000a008a7308 */ /* 0x000be20000000800 */
[----:B------:R-:W-:Y:S02]  /*7970*/  FMUL.FTZ R75, R75, R100 ;  /* 0x000000644b4b7220 */ /* 0x000fe40000410000 */
[-C--:B------:R-:W-:Y:S02]  /*7980*/  FMUL.FTZ R164, R164, R102.reuse ;  /* 0x00000066a4a47220 */ /* 0x080fe40000410000 */
[----:B------:R-:W-:Y:S02]  /*7990*/  FMUL.FTZ R165, R165, R102 ;  /* 0x00000066a5a57220 */ /* 0x000fe40000410000 */
[----:B------:R-:W-:Y:S01]  /*79a0*/  FMUL.FTZ R166, R166, R100 ;  /* 0x00000064a6a67220 */ /* 0x000fe20000410000 */
[----:B------:R-:W-:Y:S01]  /*79b0*/  HMMA.16816.F32 R152, R4, R32, R72 ;  /* 0x000000200498723c */ /* 0x000fe20000001848 */
[----:B---3--:R-:W-:-:S02]  /*79c0*/  FFMA.FTZ R9, R52, c[0x0][0x23c], -R3 ;  /* 0x00008f0034097a23 */ /* 0x008fc40000010803 */
[----:B------:R-:W-:Y:S02]  /*79d0*/  FMUL.FTZ R167, R167, R100 ;  /* 0x00000064a7a77220 */ /* 0x000fe40000410000 */
[----:B------:R3:W-:Y:S01]  /*79e0*/  MUFU.EX2 R44, R9 ;  /* 0x00000009002c7308 */ /* 0x0007e20000000800 */
[-C--:B------:R-:W-:Y:S02]  /*79f0*/  FMUL.FTZ R92, R92, R102.reuse ;  /* 0x000000665c5c7220 */ /* 0x080fe40000410000 */
[----:B-----5:R-:W-:Y:S02]  /*7a00*/  FMUL.FTZ R10, R11, c[0x0][0x23c] ;  /* 0x00008f000b0a7a20 */ /* 0x020fe40000410000 */
[----:B------:R-:W-:Y:S01]  /*7a10*/  FMUL.FTZ R93, R93, R102 ;  /* 0x000000665d5d7220 */ /* 0x000fe20000410000 */
[----:B-1----:R-:W-:Y:S01]  /*7a20*/  HMMA.16816.F32 R116, R4, R40, R164 ;  /* 0x000000280474723c */ /* 0x002fe200000018a4 */
[-C--:B------:R-:W-:Y:S01]  /*7a30*/  FMUL.FTZ R94, R94, R100.reuse ;  /* 0x000000645e5e7220 */ /* 0x080fe20000410000 */
[----:B------:R-:W1:Y:S01]  /*7a40*/  MUFU.EX2 R11, R28 ;  /* 0x0000001c000b7308 */ /* 0x000e620000000800 */
[----:B------:R-:W-:-:S02]  /*7a50*/  FMUL.FTZ R95, R95, R100 ;  /* 0x000000645f5f7220 */ /* 0x000fc40000410000 */
[-C--:B------:R-:W-:Y:S02]  /*7a60*/  FMUL.FTZ R148, R148, R102.reuse ;  /* 0x0000006694947220 */ /* 0x080fe40000410000 */
[----:B------:R-:W-:Y:S01]  /*7a70*/  FMUL.FTZ R149, R149, R102 ;  /* 0x0000006695957220 */ /* 0x000fe20000410000 */
[----:B------:R-:W-:Y:S01]  /*7a80*/  MOV R167, R58 ;  /* 0x0000003a00a77202 */ /* 0x000fe20000000f00 */
[-C--:B------:R-:W-:Y:S01]  /*7a90*/  FMUL.FTZ R150, R150, R100.reuse ;  /* 0x0000006496967220 */ /* 0x080fe20000410000 */
[----:B------:R-:W5:Y:S01]  /*7aa0*/  MUFU.EX2 R10, R10 ;  /* 0x0000000a000a7308 */ /* 0x000f620000000800 */
[--C-:B---3--:R-:W-:Y:S01]  /*7ab0*/  FFMA.FTZ R9, R55, c[0x0][0x23c], -R3.reuse ;  /* 0x00008f0037097a23 */ /* 0x108fe20000010803 */
[C---:B------:R-:W-:Y:S01]  /*7ac0*/  HMMA.16816.F32 R72, R4.reuse, R14, R92 ;  /* 0x0000000e0448723c */ /* 0x040fe2000000185c */
[----:B------:R-:W-:Y:S01]  /*7ad0*/  FMUL.FTZ R151, R151, R100 ;  /* 0x0000006497977220 */ /* 0x000fe20000410000 */
[----:B------:R-:W-:Y:S01]  /*7ae0*/  MOV R166, R38 ;  /* 0x0000002600a67202 */ /* 0x000fe20000000f00 */
[----:B------:R-:W-:Y:S01]  /*7af0*/  FMUL.FTZ R132, R132, R102 ;  /* 0x0000006684847220 */ /* 0x000fe20000410000 */
[----:B------:R-:W-:Y:S01]  /*7b00*/  MOV R38, R30 ;  /* 0x0000001e00267202 */ /* 0x000fe20000000f00 */
[----:B------:R-:W-:Y:S01]  /*7b10*/  FMUL.FTZ R133, R133, R102 ;  /* 0x0000006685857220 */ /* 0x000fe20000410000 */
[----:B------:R3:W1:Y:S01]  /*7b20*/  MUFU.EX2 R48, R9 ;  /* 0x0000000900307308 */ /* 0x0006620000000800 */
[-C--:B------:R-:W-:Y:S01]  /*7b30*/  FMUL.FTZ R134, R134, R100.reuse ;  /* 0x0000006486867220 */ /* 0x080fe20000410000 */
[----:B----4-:R-:W-:Y:S01]  /*7b40*/  MOV R94, R59 ;  /* 0x0000003b005e7202 */ /* 0x010fe20000000f00 */
[----:B------:R-:W-:Y:S01]  /*7b50*/  FMUL.FTZ R135, R135, R100 ;  /* 0x0000006487877220 */ /* 0x000fe20000410000 */
[----:B------:R-:W-:Y:S01]  /*7b60*/  MOV R58, R29 ;  /* 0x0000001d003a7202 */ /* 0x000fe20000000f00 */
[-C--:B------:R-:W-:Y:S01]  /*7b70*/  FMUL.FTZ R168, R168, R102.reuse ;  /* 0x00000066a8a87220 */ /* 0x080fe20000410000 */
[C---:B------:R-:W-:Y:S01]  /*7b80*/  HMMA.16816.F32 R176, R4.reuse, R24, R148 ;  /* 0x0000001804b0723c */ /* 0x040fe20000001894 */
[----:B------:R-:W-:Y:S01]  /*7b90*/  FMUL.FTZ R169, R169, R102 ;  /* 0x00000066a9a97220 */ /* 0x000fe20000410000 */
[----:B------:R-:W-:Y:S01]  /*7ba0*/  MOV R30, R106 ;  /* 0x0000006a001e7202 */ /* 0x000fe20000000f00 */
[-C--:B------:R-:W-:Y:S01]  /*7bb0*/  FMUL.FTZ R170, R170, R100.reuse ;  /* 0x00000064aaaa7220 */ /* 0x080fe20000410000 */
[----:B------:R-:W-:Y:S01]  /*7bc0*/  MOV R29, R107 ;  /* 0x0000006b001d7202 */ /* 0x000fe20000000f00 */
[----:B------:R-:W-:Y:S01]  /*7bd0*/  FMUL.FTZ R171, R171, R100 ;  /* 0x00000064abab7220 */ /* 0x000fe20000410000 */
[----:B------:R-:W-:Y:S01]  /*7be0*/  MOV R165, R37 ;  /* 0x0000002500a57202 */ /* 0x000fe20000000f00 */
[-C--:B------:R-:W-:Y:S01]  /*7bf0*/  FMUL.FTZ R76, R76, R102.reuse ;  /* 0x000000664c4c7220 */ /* 0x080fe20000410000 */
[C---:B------:R-:W-:Y:S01]  /*7c00*/  HMMA.16816.F32 R132, R4.reuse, R20, R132 ;  /* 0x000000140484723c */ /* 0x040fe20000001884 */
[----:B------:R-:W-:Y:S01]  /*7c10*/  FMUL.FTZ R77, R77, R102 ;  /* 0x000000664d4d7220 */ /* 0x000fe20000410000 */
[----:B------:R-:W-:Y:S01]  /*7c20*/  MOV R103, R58 ;  /* 0x0000003a00677202 */ /* 0x000fe20000000f00 */
[----:B---3--:R-:W-:Y:S01]  /*7c30*/  FFMA.FTZ R9, R53, c[0x0][0x23c], -R3 ;  /* 0x00008f0035097a23 */ /* 0x008fe20000010803 */
[----:B------:R-:W-:Y:S01]  /*7c40*/  MOV R164, R165 ;  /* 0x000000a500a47202 */ /* 0x000fe20000000f00 */
[-C--:B------:R-:W-:Y:S01]  /*7c50*/  FMUL.FTZ R78, R78, R100.reuse ;  /* 0x000000644e4e7220 */ /* 0x080fe20000410000 */
[----:B------:R-:W-:Y:S01]  /*7c60*/  MOV R95, R31 ;  /* 0x0000001f005f7202 */ /* 0x000fe20000000f00 */
[----:B------:R3:W4:Y:S01]  /*7c70*/  MUFU.EX2 R139, R9 ;  /* 0x00000009008b7308 */ /* 0x0007220000000800 */
[----:B------:R-:W-:Y:S01]  /*7c80*/  FMUL.FTZ R79, R79, R100 ;  /* 0x000000644f4f7220 */ /* 0x000fe20000410000 */
[----:B------:R-:W-:Y:S01]  /*7c90*/  HMMA.16816.F32 R168, R4, R42, R168 ;  /* 0x0000002a04a8723c */ /* 0x000fe200000018a8 */
[-C--:B------:R-:W-:Y:S01]  /*7ca0*/  FMUL.FTZ R88, R88, R102.reuse ;  /* 0x0000006658587220 */ /* 0x080fe20000410000 */
[----:B------:R-:W-:Y:S01]  /*7cb0*/  MOV R165, R29 ;  /* 0x0000001d00a57202 */ /* 0x000fe20000000f00 */
[----:B------:R-:W-:Y:S01]  /*7cc0*/  FMUL.FTZ R89, R89, R102 ;  /* 0x0000006659597220 */ /* 0x000fe20000410000 */
[----:B------:R-:W-:Y:S01]  /*7cd0*/  MOV R136, R38 ;  /* 0x0000002600887202 */ /* 0x000fe20000000f00 */
[----:B------:R-:W-:-:S02]  /*7ce0*/  FMUL.FTZ R90, R90, R100 ;  /* 0x000000645a5a7220 */ /* 0x000fc40000410000 */
[----:B------:R-:W-:Y:S01]  /*7cf0*/  FMUL.FTZ R91, R91, R100 ;  /* 0x000000645b5b7220 */ /* 0x000fe20000410000 */
[C---:B------:R-:W-:Y:S01]  /*7d00*/  HMMA.16816.F32 R104, R4.reuse, R34, R76 ;  /* 0x000000220468723c */ /* 0x040fe2000000184c */
[-C--:B-1----:R-:W-:Y:S02]  /*7d10*/  FMUL.FTZ R124, R124, R11.reuse ;  /* 0x0000000b7c7c7220 */ /* 0x082fe40000410000 */
[----:B------:R-:W-:Y:S02]  /*7d20*/  FMUL.FTZ R125, R125, R11 ;  /* 0x0000000b7d7d7220 */ /* 0x000fe40000410000 */
[-C--:B-----5:R-:W-:Y:S02]  /*7d30*/  FMUL.FTZ R126, R126, R10.reuse ;  /* 0x0000000a7e7e7220 */ /* 0x0a0fe40000410000 */
[----:B------:R-:W-:Y:S01]  /*7d40*/  FMUL.FTZ R127, R127, R10 ;  /* 0x0000000a7f7f7220 */ /* 0x000fe20000410000 */
[----:B------:R-:W-:Y:S01]  /*7d50*/  HMMA.16816.F32 R148, R4, R12, R88 ;  /* 0x0000000c0494723c */ /* 0x000fe20000001858 */
[----:B---3--:R-:W-:-:S02]  /*7d60*/  FFMA.FTZ R9, R36, c[0x0][0x23c], -R8 ;  /* 0x00008f0024097a23 */ /* 0x008fc40000010808 */
[-C--:B------:R-:W-:Y:S02]  /*7d70*/  FMUL.FTZ R112, R112, R11.reuse ;  /* 0x0000000b70707220 */ /* 0x080fe40000410000 */
[----:B------:R-:W-:Y:S02]  /*7d80*/  FMUL.FTZ R113, R113, R11 ;  /* 0x0000000b71717220 */ /* 0x000fe40000410000 */
[----:B------:R-:W-:Y:S01]  /*7d90*/  F2FP.PACK_AB R4, R167, R166 ;  /* 0x000000a6a704723e */ /* 0x000fe200000000ff */
[----:B------:R-:W-:Y:S01]  /*7da0*/  FMUL.FTZ R114, R114, R10 ;  /* 0x0000000a72727220 */ /* 0x000fe20000410000 */
[----:B------:R-:W-:Y:S01]  /*7db0*/  F2FP.PACK_AB R5, R48, R44 ;  /* 0x0000002c3005723e */ /* 0x000fe200000000ff */
[----:B------:R-:W-:Y:S01]  /*7dc0*/  FMUL.FTZ R115, R115, R10 ;  /* 0x0000000a73737220 */ /* 0x000fe20000410000 */
[----:B------:R-:W-:Y:S01]  /*7dd0*/  F2FP.PACK_AB R6, R94, R137 ;  /* 0x000000895e06723e */ /* 0x000fe200000000ff */
[-C--:B------:R-:W-:Y:S01]  /*7de0*/  FMUL.FTZ R140, R140, R11.reuse ;  /* 0x0000000b8c8c7220 */ /* 0x080fe20000410000 */
[----:B----4-:R-:W-:Y:S01]  /*7df0*/  F2FP.PACK_AB R7, R139, R138 ;  /* 0x0000008a8b07723e */ /* 0x010fe200000000ff */
[----:B------:R-:W-:-:S02]  /*7e00*/  FMUL.FTZ R141, R141, R11 ;  /* 0x0000000b8d8d7220 */ /* 0x000fc40000410000 */
[-C--:B------:R-:W-:Y:S02]  /*7e10*/  FMUL.FTZ R142, R142, R10.reuse ;  /* 0x0000000a8e8e7220 */ /* 0x080fe40000410000 */
[-C--:B------:R-:W-:Y:S02]  /*7e20*/  FMUL.FTZ R143, R143, R10.reuse ;  /* 0x0000000a8f8f7220 */ /* 0x080fe40000410000 */
[C---:B------:R-:W-:Y:S01]  /*7e30*/  HMMA.16816.F32 R76, R4.reuse, R18, R124 ;  /* 0x00000012044c723c */ /* 0x040fe2000000187c */
[----:B------:R1:W-:Y:S01]  /*7e40*/  MUFU.EX2 R124, R9 ;  /* 0x00000009007c7308 */ /* 0x0003e20000000800 */
[-C--:B------:R-:W-:Y:S02]  /*7e50*/  FMUL.FTZ R156, R156, R11.reuse ;  /* 0x0000000b9c9c7220 */ /* 0x080fe40000410000 */
[----:B------:R-:W-:Y:S02]  /*7e60*/  FMUL.FTZ R157, R157, R11 ;  /* 0x0000000b9d9d7220 */ /* 0x000fe40000410000 */
[-C--:B------:R-:W-:Y:S01]  /*7e70*/  FMUL.FTZ R158, R158, R10.reuse ;  /* 0x0000000a9e9e7220 */ /* 0x080fe20000410000 */
[----:B------:R-:W-:Y:S01]  /*7e80*/  MOV R127, R47 ;  /* 0x0000002f007f7202 */ /* 0x000fe20000000f00 */
[----:B------:R-:W-:Y:S01]  /*7e90*/  HMMA.16816.F32 R88, R4, R16, R112 ;  /* 0x000000100458723c */ /* 0x000fe20000001870 */
[----:B------:R-:W-:Y:S01]  /*7ea0*/  FMUL.FTZ R159, R159, R10 ;  /* 0x0000000a9f9f7220 */ /* 0x000fe20000410000 */
[----:B------:R-:W-:Y:S01]  /*7eb0*/  MOV R126, R46 ;  /* 0x0000002e007e7202 */ /* 0x000fe20000000f00 */
[-C--:B------:R-:W-:Y:S01]  /*7ec0*/  FMUL.FTZ R160, R160, R11.reuse ;  /* 0x0000000ba0a07220 */ /* 0x080fe20000410000 */
[----:B------:R-:W-:Y:S01]  /*7ed0*/  MOV R125, R44 ;  /* 0x0000002c007d7202 */ /* 0x000fe20000000f00 */
[----:B------:R-:W-:-:S02]  /*7ee0*/  FMUL.FTZ R161, R161, R11 ;  /* 0x0000000ba1a17220 */ /* 0x000fc40000410000 */
[----:B------:R-:W-:Y:S01]  /*7ef0*/  MOV R115, R166 ;  /* 0x000000a600737202 */ /* 0x000fe20000000f00 */
[C---:B------:R-:W-:Y:S01]  /*7f00*/  HMMA.16816.F32 R56, R4.reuse, R26, R156 ;  /* 0x0000001a0438723c */ /* 0x040fe2000000189c */
[--C-:B-1----:R-:W-:Y:S01]  /*7f10*/  FFMA.FTZ R9, R64, c[0x0][0x23c], -R2.reuse ;  /* 0x00008f0040097a23 */ /* 0x102fe20000010802 */
[----:B------:R-:W-:Y:S01]  /*7f20*/  MOV R166, R30 ;  /* 0x0000001e00a67202 */ /* 0x000fe20000000f00 */
[-C--:B------:R-:W-:Y:S01]  /*7f30*/  FMUL.FTZ R162, R162, R10.reuse ;  /* 0x0000000aa2a27220 */ /* 0x080fe20000410000 */
[----:B------:R-:W-:Y:S01]  /*7f40*/  MOV R114, R167 ;  /* 0x000000a700727202 */ /* 0x000fe20000000f00 */
[----:B------:R1:W-:Y:S01]  /*7f50*/  MUFU.EX2 R93, R9 ;  /* 0x00000009005d7308 */ /* 0x0003e20000000800 */
[----:B------:R-:W-:Y:S01]  /*7f60*/  FMUL.FTZ R163, R163, R10 ;  /* 0x0000000aa3a37220 */ /* 0x000fe20000410000 */
[----:B------:R-:W-:Y:S01]  /*7f70*/  MOV R113, R136 ;  /* 0x0000008800717202 */ /* 0x000fe20000000f00 */
[C---:B------:R-:W-:Y:S01]  /*7f80*/  HMMA.16816.F32 R64, R4.reuse, R22, R140 ;  /* 0x000000160440723c */ /* 0x040fe2000000188c */
[----:B------:R-:W-:Y:S01]  /*7f90*/  FMUL.FTZ R172, R172, R11 ;  /* 0x0000000bacac7220 */ /* 0x000fe20000410000 */
[----:B------:R-:W-:Y:S01]  /*7fa0*/  MOV R112, R49 ;  /* 0x0000003100707202 */ /* 0x000fe20000000f00 */
[----:B------:R-:W-:Y:S01]  /*7fb0*/  FMUL.FTZ R173, R173, R11 ;  /* 0x0000000badad7220 */ /* 0x000fe20000410000 */
[----:B------:R-:W-:Y:S01]  /*7fc0*/  MOV R167, R51 ;  /* 0x0000003300a77202 */ /* 0x000fe20000000f00 */
[----:B------:R-:W-:Y:S01]  /*7fd0*/  FMUL.FTZ R174, R174, R10 ;  /* 0x0000000aaeae7220 */ /* 0x000fe20000410000 */
[----:B------:R-:W-:Y:S01]  /*7fe0*/  MOV R17, R50 ;  /* 0x0000003200117202 */ /* 0x000fe20000000f00 */
[-C--:B------:R-:W-:Y:S01]  /*7ff0*/  FMUL.FTZ R175, R175, R10.reuse ;  /* 0x0000000aafaf7220 */ /* 0x080fe20000410000 */
[C---:B------:R-:W-:Y:S01]  /*8000*/  HMMA.16816.F32 R52, R4.reuse, R40, R160 ;  /* 0x000000280434723c */ /* 0x040fe200000018a0 */
[----:B------:R-:W-:Y:S01]  /*8010*/  FMUL.FTZ R144, R144, R11 ;  /* 0x0000000b90907220 */ /* 0x000fe20000410000 */
[----:B------:R-:W-:Y:S01]  /*8020*/  MOV R136, R45 ;  /* 0x0000002d00887202 */ /* 0x000fe20000000f00 */
[----:B------:R-:W-:Y:S01]  /*8030*/  FMUL.FTZ R145, R145, R11 ;  /* 0x0000000b91917220 */ /* 0x000fe20000410000 */
[----:B------:R-:W-:Y:S01]  /*8040*/  MOV R141, R125 ;  /* 0x0000007d008d7202 */ /* 0x000fe20000000f00 */
[--C-:B-1----:R-:W-:Y:S01]  /*8050*/  FFMA.FTZ R9, R110, c[0x0][0x23c], -R2.reuse ;  /* 0x00008f006e097a23 */ /* 0x102fe20000010802 */
[----:B------:R-:W-:Y:S01]  /*8060*/  MOV R158, R127 ;  /* 0x0000007f009e7202 */ /* 0x000fe20000000f00 */
[-C--:B------:R-:W-:Y:S01]  /*8070*/  FMUL.FTZ R146, R146, R10.reuse ;  /* 0x0000000a92927220 */ /* 0x080fe20000410000 */
[C---:B------:R-:W-:Y:S01]  /*8080*/  HMMA.16816.F32 R40, R4.reuse, R42, R172 ;  /* 0x0000002a0428723c */ /* 0x040fe200000018ac */
[----:B------:R-:W1:Y:S01]  /*8090*/  MUFU.EX2 R28, R9 ;  /* 0x00000009001c7308 */ /* 0x000e620000000800 */
        /* <DEDUP_REMOVED lines=9> */
[----:B------:R-:W-:Y:S01]  /*8130*/  LDSM.16.MT88.4 R24, [R218+0x9400] ;  /* 0x00940000da18783b */ /* 0x000fe20000004200 */
[-C--:B------:R-:W-:Y:S01]  /*8140*/  FMUL.FTZ R68, R68, R11.reuse ;  /* 0x0000000b44447220 */ /* 0x080fe20000410000 */
[----:B------:R-:W-:Y:S01]  /*8150*/  MOV R175, R138 ;  /* 0x0000008a00af7202 */ /* 0x000fe20000000f00 */
[----:B------:R-:W-:Y:S01]  /*8160*/  FMUL.FTZ R69, R69, R11 ;  /* 0x0000000b45457220 */ /* 0x000fe20000410000 */
[----:B------:R-:W-:Y:S01]  /*8170*/  MOV R140, R113 ;  /* 0x00000071008c7202 */ /* 0x000fe20000000f00 */
[----:B------:R-:W-:Y:S01]  /*8180*/  FMUL.FTZ R70, R70, R10 ;  /* 0x0000000a46467220 */ /* 0x000fe20000410000 */
[----:B-1----:R-:W-:Y:S01]  /*8190*/  MOV R159, R28 ;  /* 0x0000001c009f7202 */ /* 0x002fe20000000f00 */
[--C-:B------:R-:W-:Y:S01]  /*81a0*/  FFMA.FTZ R9, R108, c[0x0][0x23c], -R2.reuse ;  /* 0x00008f006c097a23 */ /* 0x100fe20000010802 */
[----:B------:R-:W1:Y:S01]  /*81b0*/  LDSM.16.MT88.4 R28, [R216+0x9400] ;  /* 0x00940000d81c783b */ /* 0x000e620000004200 */
[----:B------:R-:W-:Y:S01]  /*81c0*/  FMUL.FTZ R71, R71, R10 ;  /* 0x0000000a47477220 */ /* 0x000fe20000410000 */
[----:B------:R-:W-:Y:S01]  /*81d0*/  MOV R145, R250 ;  /* 0x000000fa00917202 */ /* 0x000fe20000000f00 */
[----:B------:R-:W3:Y:S01]  /*81e0*/  MUFU.EX2 R16, R9 ;  /* 0x0000000900107308 */ /* 0x000ee20000000800 */
[-C--:B------:R-:W-:Y:S01]  /*81f0*/  FMUL.FTZ R80, R80, R11.reuse ;  /* 0x0000000b50507220 */ /* 0x080fe20000410000 */
[C---:B------:R-:W-:Y:S01]  /*8200*/  HMMA.16816.F32 R36, R4.reuse, R20, R128 ;  /* 0x000000140424723c */ /* 0x040fe20000001880 */
[-C--:B------:R-:W-:Y:S01]  /*8210*/  FMUL.FTZ R81, R81, R11.reuse ;  /* 0x0000000b51517220 */ /* 0x080fe20000410000 */
[----:B------:R-:W4:Y:S01]  /*8220*/  LDSM.16.MT88.4 R20, [R216+0xa400] ;  /* 0x00a40000d814783b */ /* 0x000f220000004200 */
[----:B------:R-:W-:Y:S01]  /*8230*/  FMUL.FTZ R82, R82, R10 ;  /* 0x0000000a52527220 */ /* 0x000fe20000410000 */
[----:B------:R-:W-:Y:S01]  /*8240*/  MOV R147, R136 ;  /* 0x0000008800937202 */ /* 0x000fe20000000f00 */
        /* <DEDUP_REMOVED lines=9> */
[----:B---3--:R-:W-:Y:S01]  /*82e0*/  MOV R163, R16 ;  /* 0x0000001000a37202 */ /* 0x008fe20000000f00 */
[----:B------:R-:W-:Y:S01]  /*82f0*/  FFMA.FTZ R9, R109, c[0x0][0x23c], -R2 ;  /* 0x00008f006d097a23 */ /* 0x000fe20000010802 */
[----:B------:R-:W-:Y:S01]  /*8300*/  MOV R16, R48 ;  /* 0x0000003000107202 */ /* 0x000fe20000000f00 */
[-C--:B------:R-:W-:Y:S01]  /*8310*/  FMUL.FTZ R96, R96, R11.reuse ;  /* 0x0000000b60607220 */ /* 0x080fe20000410000 */
[----:B------:R-:W-:Y:S01]  /*8320*/  MOV R172, R94 ;  /* 0x0000005e00ac7202 */ /* 0x000fe20000000f00 */
[----:B------:R3:W5:Y:S01]  /*8330*/  MUFU.EX2 R142, R9 ;  /* 0x00000009008e7308 */ /* 0x0007620000000800 */
[----:B------:R-:W-:Y:S01]  /*8340*/  FMUL.FTZ R97, R97, R11 ;  /* 0x0000000b61617220 */ /* 0x000fe20000410000 */
[C---:B------:R-:W-:Y:S01]  /*8350*/  HMMA.16816.F32 R48, R4.reuse, R32, R68 ;  /* 0x000000200430723c */ /* 0x040fe20000001844 */
[----:B------:R-:W-:Y:S01]  /*8360*/  FMUL.FTZ R98, R98, R10 ;  /* 0x0000000a62627220 */ /* 0x000fe20000410000 */
[----:B------:R-:W-:Y:S01]  /*8370*/  MOV R157, R16 ;  /* 0x00000010009d7202 */ /* 0x000fe20000000f00 */
[----:B------:R-:W-:Y:S01]  /*8380*/  FMUL.FTZ R99, R99, R10 ;  /* 0x0000000a63637220 */ /* 0x000fe20000410000 */
[----:B------:R-:W1:Y:S04]  /*8390*/  LDSM.16.MT88.4 R16, [R218+0xa400] ;  /* 0x00a40000da10783b */ /* 0x000e680000004200 */
[----:B--2---:R-:W-:Y:S01]  /*83a0*/  HMMA.16816.F32 R44, R4, R12, R84 ;  /* 0x0000000c042c723c */ /* 0x004fe20000001854 */
[----:B------:R-:W-:Y:S01]  /*83b0*/  LDSM.16.MT88.4 R32, [R218+0xb400] ;  /* 0x00b40000da20783b */ /* 0x000fe20000004200 */
[----:B---3--:R-:W-:-:S06]  /*83c0*/  FFMA.FTZ R9, R111, c[0x0][0x23c], -R0 ;  /* 0x00008f006f097a23 */ /* 0x008fcc0000010800 */
[----:B------:R-:W-:Y:S01]  /*83d0*/  HMMA.16816.F32 R96, R4, R14, R96 ;  /* 0x0000000e0460723c */ /* 0x000fe20000001860 */
[----:B------:R-:W2:Y:S01]  /*83e0*/  LDSM.16.MT88.4 R12, [R216+0xb400] ;  /* 0x00b40000d80c783b */ /* 0x000ea20000004200 */
[----:B------:R3:W-:Y:S05]  /*83f0*/  MUFU.EX2 R92, R9 ;  /* 0x00000009005c7308 */ /* 0x0007ea0000000800 */
[----:B------:R-:W-:Y:S02]  /*8400*/  F2FP.PACK_AB R4, R159, R93 ;  /* 0x0000005d9f04723e */ /* 0x000fe400000000ff */
[----:B-----5:R-:W-:Y:S01]  /*8410*/  F2FP.PACK_AB R6, R142, R163 ;  /* 0x000000a38e06723e */ /* 0x020fe200000000ff */
[----:B---3--:R-:W-:Y:S01]  /*8420*/  FFMA.FTZ R9, R181, c[0x0][0x23c], -R0 ;  /* 0x00008f00b5097a23 */ /* 0x008fe20000010800 */
[----:B------:R-:W-:-:S03]  /*8430*/  MOV R181, R139 ;  /* 0x0000008b00b57202 */ /* 0x000fc60000000f00 */
[----:B------:R3:W5:Y:S02]  /*8440*/  MUFU.EX2 R156, R9 ;  /* 0x00000009009c7308 */ /* 0x0007640000000800 */
[----:B---3--:R-:W-:Y:S01]  /*8450*/  FFMA.FTZ R9, R180, c[0x0][0x23c], -R0 ;  /* 0x00008f00b4097a23 */ /* 0x008fe20000010800 */
[----:B------:R-:W-:Y:S02]  /*8460*/  MOV R180, R164 ;  /* 0x000000a400b47202 */ /* 0x000fe40000000f00 */
[----:B------:R-:W-:-:S03]  /*8470*/  MOV R164, R251 ;  /* 0x000000fb00a47202 */ /* 0x000fc60000000f00 */
[----:B------:R3:W-:Y:S01]  /*8480*/  MUFU.EX2 R160, R9 ;  /* 0x0000000900a07308 */ /* 0x0007e20000000800 */
[----:B-----5:R-:W-:Y:S01]  /*8490*/  F2FP.PACK_AB R5, R156, R92 ;  /* 0x0000005c9c05723e */ /* 0x020fe200000000ff */
[----:B---3--:R-:W-:Y:S01]  /*84a0*/  FFMA.FTZ R9, R182, c[0x0][0x23c], -R0 ;  /* 0x00008f00b6097a23 */ /* 0x008fe20000010800 */
[----:B------:R-:W-:-:S05]  /*84b0*/  MOV R182, R95 ;  /* 0x0000005f00b67202 */ /* 0x000fca0000000f00 */
[----:B------:R3:W5:Y:S02]  /*84c0*/  MUFU.EX2 R174, R9 ;  /* 0x0000000900ae7308 */ /* 0x0007640000000800 */
[----:B---3--:R-:W-:Y:S01]  /*84d0*/  FFMA.FTZ R9, R183, c[0x0][0x23c], -R8 ;  /* 0x00008f00b7097a23 */ /* 0x008fe20000010808 */
[----:B-----5:R-:W-:Y:S02]  /*84e0*/  F2FP.PACK_AB R7, R174, R160 ;  /* 0x000000a0ae07723e */ /* 0x020fe400000000ff */
[----:B------:R-:W-:-:S03]  /*84f0*/  MOV R183, R124 ;  /* 0x0000007c00b77202 */ /* 0x000fc60000000f00 */
[----:B------:R3:W5:Y:S02]  /*8500*/  MUFU.EX2 R250, R9 ;  /* 0x0000000900fa7308 */ /* 0x0007640000000800 */
[C---:B-1----:R-:W-:Y:S08]  /*8510*/  HMMA.16816.F32 R84, R4.reuse, R28, R192 ;  /* 0x0000001c0454723c */ /* 0x042ff000000018c0 */
[----:B------:R-:W-:Y:S01]  /*8520*/  HMMA.16816.F32 R136, R4, R30, R188 ;  /* 0x0000001e0488723c */ /* 0x000fe200000018bc */
[----:B---3--:R-:W-:-:S06]  /*8530*/  FFMA.FTZ R9, R196, c[0x0][0x23c], -R8 ;  /* 0x00008f00c4097a23 */ /* 0x008fcc0000010808 */
[----:B------:R-:W-:Y:S01]  /*8540*/  MOV R188, R92 ;  /* 0x0000005c00bc7202 */ /* 0x000fe20000000f00 */
[----:B------:R1:W-:Y:S01]  /*8550*/  MUFU.EX2 R251, R9 ;  /* 0x0000000900fb7308 */ /* 0x0003e20000000800 */
[C---:B------:R-:W-:Y:S08]  /*8560*/  HMMA.16816.F32 R128, R4.reuse, R26, R184 ;  /* 0x0000001a0480723c */ /* 0x040ff000000018b8 */
[----:B------:R-:W-:Y:S01]  /*8570*/  HMMA.16816.F32 R132, R4, R24, R132 ;  /* 0x000000180484723c */ /* 0x000fe20000001884 */
[----:B-1----:R-:W-:Y:S01]  /*8580*/  FFMA.FTZ R9, R197, c[0x0][0x23c], -R8 ;  /* 0x00008f00c5097a23 */ /* 0x002fe20000010808 */
[----:B------:R-:W-:-:S06]  /*8590*/  MOV R197, R93 ;  /* 0x0000005d00c57202 */ /* 0x000fcc0000000f00 */
[C---:B----4-:R-:W-:Y:S01]  /*85a0*/  HMMA.16816.F32 R124, R4.reuse, R20, R176 ;  /* 0x00000014047c723c */ /* 0x050fe200000018b0 */
[----:B------:R1:W-:Y:S07]  /*85b0*/  MUFU.EX2 R196, R9 ;  /* 0x0000000900c47308 */ /* 0x0003ee0000000800 */
[C---:B------:R-:W-:Y:S08]  /*85c0*/  HMMA.16816.F32 R120, R4.reuse, R22, R120 ;  /* 0x000000160478723c */ /* 0x040ff00000001878 */
[----:B------:R-:W-:Y:S01]  /*85d0*/  HMMA.16816.F32 R116, R4, R16, R116 ;  /* 0x000000100474723c */ /* 0x000fe20000001874 */
[----:B-1----:R-:W-:-:S04]  /*85e0*/  FFMA.FTZ R9, R232, c[0x0][0x23c], -R3 ;  /* 0x00008f00e8097a23 */ /* 0x002fc80000010803 */
[----:B------:R1:W-:Y:S03]  /*85f0*/  MUFU.EX2 R195, R9 ;  /* 0x0000000900c37308 */ /* 0x0003e60000000800 */
[C---:B------:R-:W-:Y:S08]  /*8600*/  HMMA.16816.F32 R112, R4.reuse, R18, R168 ;  /* 0x000000120470723c */ /* 0x040ff000000018a8 */
[----:B--2---:R-:W-:Y:S01]  /*8610*/  HMMA.16816.F32 R108, R4, R12, R152 ;  /* 0x0000000c046c723c */ /* 0x004fe20000001898 */
[----:B-1----:R-:W-:Y:S01]  /*8620*/  FFMA.FTZ R9, R212, c[0x0][0x23c], -R3 ;  /* 0x00008f00d4097a23 */ /* 0x002fe20000010803 */
[----:B------:R-:W-:-:S06]  /*8630*/  MOV R212, R174 ;  /* 0x000000ae00d47202 */ /* 0x000fcc0000000f00 */
[C---:B------:R-:W-:Y:S01]  /*8640*/  HMMA.16816.F32 R104, R4.reuse, R14, R104 ;  /* 0x0000000e0468723c */ /* 0x040fe20000001868 */
[----:B------:R1:W2:Y:S07]  /*8650*/  MUFU.EX2 R194, R9 ;  /* 0x0000000900c27308 */ /* 0x0002ae0000000800 */
[C---:B------:R-:W-:Y:S08]  /*8660*/  HMMA.16816.F32 R92, R4.reuse, R32, R148 ;  /* 0x00000020045c723c */ /* 0x040ff00000001894 */
[----:B------:R-:W-:Y:S01]  /*8670*/  HMMA.16816.F32 R72, R4, R34, R72 ;  /* 0x000000220448723c */ /* 0x000fe20000001848 */
[----:B-1----:R-:W-:Y:S01]  /*8680*/  FFMA.FTZ R9, R199, c[0x0][0x23c], -R3 ;  /* 0x00008f00c7097a23 */ /* 0x002fe20000010803 */
[----:B------:R-:W-:-:S02]  /*8690*/  MOV R199, R142 ;  /* 0x0000008e00c77202 */ /* 0x000fc40000000f00 */
[----:B------:R-:W-:Y:S01]  /*86a0*/  MOV R142, R103 ;  /* 0x00000067008e7202 */ /* 0x000fe20000000f00 */
[----:B------:R1:W-:Y:S02]  /*86b0*/  MUFU.EX2 R193, R9 ;  /* 0x0000000900c17308 */ /* 0x0003e40000000800 */
[----:B-----5:R-:W-:Y:S02]  /*86c0*/  F2FP.PACK_AB R4, R250, R183 ;  /* 0x000000b7fa04723e */ /* 0x020fe400000000ff */
[----:B--2---:R-:W-:Y:S02]  /*86d0*/  F2FP.PACK_AB R5, R194, R195 ;  /* 0x000000c3c205723e */ /* 0x004fe400000000ff */
[----:B------:R-:W-:Y:S01]  /*86e0*/  F2FP.PACK_AB R6, R196, R251 ;  /* 0x000000fbc406723e */ /* 0x000fe200000000ff */
[----:B-1----:R-:W-:Y:S01]  /*86f0*/  FFMA.FTZ R9, R198, c[0x0][0x23c], -R3 ;  /* 0x00008f00c6097a23 */ /* 0x002fe20000010803 */
[----:B------:R-:W-:-:S03]  /*8700*/  MOV R198, R160 ;  /* 0x000000a000c67202 */ /* 0x000fc60000000f00 */
[----:B------:R1:W2:Y:S02]  /*8710*/  MUFU.EX2 R192, R9 ;  /* 0x0000000900c07308 */ /* 0x0002a40000000800 */
[----:B-1----:R-:W-:Y:S01]  /*8720*/  FFMA.FTZ R9, R204, c[0x0][0x23c], -R2 ;  /* 0x00008f00cc097a23 */ /* 0x002fe20000010802 */
[----:B--2---:R-:W-:Y:S02]  /*8730*/  F2FP.PACK_AB R7, R192, R193 ;  /* 0x000000c1c007723e */ /* 0x004fe400000000ff */
[----:B------:R-:W-:-:S03]  /*8740*/  MOV R204, R163 ;  /* 0x000000a300cc7202 */ /* 0x000fc60000000f00 */
[----:B------:R1:W-:Y:S02]  /*8750*/  MUFU.EX2 R191, R9 ;  /* 0x0000000900bf7308 */ /* 0x0003e40000000800 */
[C---:B------:R-:W-:Y:S01]  /*8760*/  HMMA.16816.F32 R68, R4.reuse, R24, R36 ;  /* 0x000000180444723c */ /* 0x040fe20000001824 */
[----:B------:R-:W2:Y:S07]  /*8770*/  LDSM.16.MT88.4 R36, [R216+0x9800] ;  /* 0x00980000d824783b */ /* 0x000eae0000004200 */
[----:B------:R-:W-:Y:S01]  /*8780*/  HMMA.16816.F32 R88, R4, R28, R88 ;  /* 0x0000001c0458723c */ /* 0x000fe20000001858 */
[----:B-1----:R-:W-:Y:S01]  /*8790*/  FFMA.FTZ R9, R205, c[0x0][0x23c], -R2 ;  /* 0x00008f00cd097a23 */ /* 0x002fe20000010802 */
[----:B------:R-:W-:-:S03]  /*87a0*/  MOV R205, R156 ;  /* 0x0000009c00cd7202 */ /* 0x000fc60000000f00 */
[----:B------:R1:W3:Y:S03]  /*87b0*/  MUFU.EX2 R190, R9 ;  /* 0x0000000900be7308 */ /* 0x0002e60000000800 */
[C---:B------:R-:W-:Y:S01]  /*87c0*/  HMMA.16816.F32 R76, R4.reuse, R30, R76 ;  /* 0x0000001e044c723c */ /* 0x040fe2000000184c */
[----:B------:R-:W4:Y:S07]  /*87d0*/  LDSM.16.MT88.4 R28, [R218+0x9800] ;  /* 0x00980000da1c783b */ /* 0x000f2e0000004200 */
[----:B------:R-:W-:Y:S01]  /*87e0*/  HMMA.16816.F32 R48, R4, R12, R48 ;  /* 0x0000000c0430723c */ /* 0x000fe20000001830 */
[----:B-1----:R-:W-:-:S07]  /*87f0*/  FFMA.FTZ R9, R200, c[0x0][0x23c], -R2 ;  /* 0x00008f00c8097a23 */ /* 0x002fce0000010802 */
[C---:B------:R-:W-:Y:S01]  /*8800*/  HMMA.16816.F32 R80, R4.reuse, R14, R80 ;  /* 0x0000000e0450723c */ /* 0x040fe20000001850 */
[----:B------:R-:W-:Y:S01]  /*8810*/  LDSM.16.MT88.4 R12, [R216+0xb800] ;  /* 0x00b80000d80c783b */ /* 0x000fe20000004200 */
[----:B------:R-:W-:Y:S01]  /*8820*/  MOV R200, R159 ;  /* 0x0000009f00c87202 */ /* 0x000fe20000000f00 */
[----:B------:R1:W-:Y:S05]  /*8830*/  MUFU.EX2 R189, R9 ;  /* 0x0000000900bd7308 */ /* 0x0003ea0000000800 */
[C---:B------:R-:W-:Y:S01]  /*8840*/  HMMA.16816.F32 R64, R4.reuse, R26, R64 ;  /* 0x0000001a0440723c */ /* 0x040fe20000001840 */
[----:B------:R-:W5:Y:S07]  /*8850*/  LDSM.16.MT88.4 R24, [R216+0xa800] ;  /* 0x00a80000d818783b */ /* 0x000f6e0000004200 */
[----:B------:R-:W-:Y:S01]  /*8860*/  HMMA.16816.F32 R60, R4, R20, R60 ;  /* 0x00000014043c723c */ /* 0x000fe2000000183c */
[----:B-1----:R-:W-:Y:S01]  /*8870*/  FFMA.FTZ R9, R201, c[0x0][0x23c], -R2 ;  /* 0x00008f00c9097a23 */ /* 0x002fe20000010802 */
[----:B------:R-:W-:-:S03]  /*8880*/  MOV R201, R188 ;  /* 0x000000bc00c97202 */ /* 0x000fc60000000f00 */
[----:B------:R1:W1:Y:S03]  /*8890*/  MUFU.EX2 R188, R9 ;  /* 0x0000000900bc7308 */ /* 0x0002660000000800 */
[C---:B------:R-:W-:Y:S01]  /*88a0*/  HMMA.16816.F32 R56, R4.reuse, R22, R56 ;  /* 0x000000160438723c */ /* 0x040fe20000001838 */
[----:B------:R-:W-:Y:S07]  /*88b0*/  LDSM.16.MT88.4 R20, [R218+0xb800] ;  /* 0x00b80000da14783b */ /* 0x000fee0000004200 */
[----:B------:R-:W-:Y:S01]  /*88c0*/  HMMA.16816.F32 R52, R4, R16, R52 ;  /* 0x000000100434723c */ /* 0x000fe20000001834 */
[----:B-1----:R-:W-:-:S07]  /*88d0*/  FFMA.FTZ R9, R206, c[0x0][0x23c], -R0 ;  /* 0x00008f00ce097a23 */ /* 0x002fce0000010800 */
[C---:B------:R-:W-:Y:S01]  /*88e0*/  HMMA.16816.F32 R40, R4.reuse, R18, R40 ;  /* 0x000000120428723c */ /* 0x040fe20000001828 */
[----:B------:R-:W1:Y:S01]  /*88f0*/  LDSM.16.MT88.4 R16, [R218+0xa800] ;  /* 0x00a80000da10783b */ /* 0x000e620000004200 */
[----:B------:R-:W-:Y:S01]  /*8900*/  MOV R206, R197 ;  /* 0x000000c500ce7202 */ /* 0x000fe20000000f00 */
[----:B------:R2:W-:Y:S01]  /*8910*/  MUFU.EX2 R187, R9 ;  /* 0x0000000900bb7308 */ /* 0x0005e20000000800 */
[----:B------:R-:W-:Y:S02]  /*8920*/  MOV R197, R175 ;  /* 0x000000af00c57202 */ /* 0x000fe40000000f00 */
[----:B------:R-:W-:Y:S02]  /*8930*/  MOV R175, R157 ;  /* 0x0000009d00af7202 */ /* 0x000fe40000000f00 */
[----:B------:R-:W-:Y:S01]  /*8940*/  HMMA.16816.F32 R44, R4, R32, R44 ;  /* 0x00000020042c723c */ /* 0x000fe2000000182c */
[----:B------:R-:W-:-:S07]  /*8950*/  MOV R157, R145 ;  /* 0x00000091009d7202 */ /* 0x000fce0000000f00 */
[----:B------:R-:W-:Y:S01]  /*8960*/  HMMA.16816.F32 R32, R4, R34, R96 ;  /* 0x000000220420723c */ /* 0x000fe20000001860 */
[----:B--2---:R-:W-:Y:S01]  /*8970*/  FFMA.FTZ R9, R207, c[0x0][0x23c], -R0 ;  /* 0x00008f00cf097a23 */ /* 0x004fe20000010800 */
[----:B------:R-:W-:-:S03]  /*8980*/  MOV R207, R183 ;  /* 0x000000b700cf7202 */ /* 0x000fc60000000f00 */
[----:B------:R2:W1:Y:S02]  /*8990*/  MUFU.EX2 R186, R9 ;  /* 0x0000000900ba7308 */ /* 0x0004640000000800 */
[----:B---3--:R-:W-:Y:S02]  /*89a0*/  F2FP.PACK_AB R4, R190, R191 ;  /* 0x000000bfbe04723e */ /* 0x008fe400000000ff */
[----:B------:R-:W-:Y:S01]  /*89b0*/  F2FP.PACK_AB R6, R188, R189 ;  /* 0x000000bdbc06723e */ /* 0x000fe200000000ff */
[--C-:B--2---:R-:W-:Y:S01]  /*89c0*/  FFMA.FTZ R9, R203, c[0x0][0x23c], -R0.reuse ;  /* 0x00008f00cb097a23 */ /* 0x104fe20000010800 */
[----:B------:R-:W-:Y:S02]  /*89d0*/  MOV R203, R182 ;  /* 0x000000b600cb7202 */ /* 0x000fe40000000f00 */
[----:B-1----:R-:W-:Y:S01]  /*89e0*/  F2FP.PACK_AB R5, R186, R187 ;  /* 0x000000bbba05723e */ /* 0x002fe200000000ff */
[----:B------:R1:W-:Y:S02]  /*89f0*/  MUFU.EX2 R185, R9 ;  /* 0x0000000900b97308 */ /* 0x0003e40000000800 */
[----:B-1----:R-:W-:Y:S01]  /*8a00*/  FFMA.FTZ R9, R202, c[0x0][0x23c], -R0 ;  /* 0x00008f00ca097a23 */ /* 0x002fe20000010800 */
[----:B------:R-:W-:-:S05]  /*8a10*/  MOV R202, R180 ;  /* 0x000000b400ca7202 */ /* 0x000fca0000000f00 */
[----:B------:R1:W2:Y:S02]  /*8a20*/  MUFU.EX2 R184, R9 ;  /* 0x0000000900b87308 */ /* 0x0002a40000000800 */
[----:B-1----:R-:W-:Y:S01]  /*8a30*/  FFMA.FTZ R9, R211, c[0x0][0x23c], -R8 ;  /* 0x00008f00d3097a23 */ /* 0x002fe20000010808 */
[----:B------:R-:W-:Y:S02]  /*8a40*/  MOV R211, R181 ;  /* 0x000000b500d37202 */ /* 0x000fe40000000f00 */
[----:B--2---:R-:W-:-:S03]  /*8a50*/  F2FP.PACK_AB R7, R184, R185 ;  /* 0x000000b9b807723e */ /* 0x004fc600000000ff */
[----:B------:R1:W-:Y:S04]  /*8a60*/  MUFU.EX2 R183, R9 ;  /* 0x0000000900b77308 */ /* 0x0003e80000000800 */
[C---:B------:R-:W-:Y:S08]  /*8a70*/  HMMA.16816.F32 R96, R4.reuse, R36, R84 ;  /* 0x000000240460723c */ /* 0x040ff00000001854 */
[----:B----4-:R-:W-:Y:S01]  /*8a80*/  HMMA.16816.F32 R132, R4, R28, R132 ;  /* 0x0000001c0484723c */ /* 0x010fe20000001884 */
[----:B-1----:R-:W-:Y:S01]  /*8a90*/  FFMA.FTZ R9, R209, c[0x0][0x23c], -R8 ;  /* 0x00008f00d1097a23 */ /* 0x002fe20000010808 */
[----:B------:R-:W-:-:S02]  /*8aa0*/  MOV R209, R172 ;  /* 0x000000ac00d17202 */ /* 0x000fc40000000f00 */
[----:B------:R-:W-:Y:S01]  /*8ab0*/  MOV R172, R173 ;  /* 0x000000ad00ac7202 */ /* 0x000fe20000000f00 */
[----:B------:R1:W2:Y:S01]  /*8ac0*/  MUFU.EX2 R181, R9 ;  /* 0x0000000900b57308 */ /* 0x0002a20000000800 */
[----:B------:R-:W-:Y:S02]  /*8ad0*/  MOV R173, R162 ;  /* 0x000000a200ad7202 */ /* 0x000fe40000000f00 */
[C---:B-----5:R-:W-:Y:S01]  /*8ae0*/  HMMA.16816.F32 R148, R4.reuse, R24, R124 ;  /* 0x000000180494723c */ /* 0x060fe2000000187c */
[----:B------:R-:W-:Y:S01]  /*8af0*/  MOV R162, R144 ;  /* 0x0000009000a27202 */ /* 0x000fe20000000f00 */
[----:B------:R-:W3:Y:S06]  /*8b00*/  LDSM.16.MT88.4 R124, [R216+0x9c00] ;  /* 0x009c0000d87c783b */ /* 0x000eec0000004200 */
[----:B------:R-:W-:Y:S01]  /*8b10*/  HMMA.16816.F32 R152, R4, R26, R120 ;  /* 0x0000001a0498723c */ /* 0x000fe20000001878 */
[----:B-1----:R-:W-:Y:S01]  /*8b20*/  FFMA.FTZ R9, R208, c[0x0][0x23c], -R8 ;  /* 0x00008f00d0097a23 */ /* 0x002fe20000010808 */
[----:B------:R-:W-:-:S06]  /*8b30*/  MOV R208, R161 ;  /* 0x000000a100d07202 */ /* 0x000fcc0000000f00 */
[----:B------:R-:W-:Y:S01]  /*8b40*/  HMMA.16816.F32 R168, R4, R18, R112 ;  /* 0x0000001204a8723c */ /* 0x000fe20000001870 */
[----:B------:R-:W-:Y:S01]  /*8b50*/  MOV R161, R158 ;  /* 0x0000009e00a17202 */ /* 0x000fe20000000f00 */
[----:B------:R1:W-:Y:S01]  /*8b60*/  MUFU.EX2 R182, R9 ;  /* 0x0000000900b67308 */ /* 0x0003e20000000800 */
[----:B------:R-:W-:-:S05]  /*8b70*/  MOV R158, R146 ;  /* 0x00000092009e7202 */ /* 0x000fca0000000f00 */
[----:B------:R-:W-:Y:S01]  /*8b80*/  HMMA.16816.F32 R84, R4, R22, R72 ;  /* 0x000000160454723c */ /* 0x000fe20000001848 */
[----:B-1----:R-:W-:Y:S01]  /*8b90*/  FFMA.FTZ R9, R210, c[0x0][0x23c], -R8 ;  /* 0x00008f00d2097a23 */ /* 0x002fe20000010808 */
[----:B------:R-:W-:-:S06]  /*8ba0*/  MOV R210, R147 ;  /* 0x0000009300d27202 */ /* 0x000fcc0000000f00 */
[C---:B------:R-:W-:Y:S01]  /*8bb0*/  HMMA.16816.F32 R144, R4.reuse, R38, R136 ;  /* 0x000000260490723c */ /* 0x040fe20000001888 */
[----:B------:R1:W-:Y:S07]  /*8bc0*/  MUFU.EX2 R180, R9 ;  /* 0x0000000900b47308 */ /* 0x0003ee0000000800 */
[C---:B------:R-:W-:Y:S08]  /*8bd0*/  HMMA.16816.F32 R136, R4.reuse, R30, R128 ;  /* 0x0000001e0488723c */ /* 0x040ff00000001880 */
[----:B------:R-:W-:Y:S01]  /*8be0*/  HMMA.16816.F32 R128, R4, R12, R108 ;  /* 0x0000000c0480723c */ /* 0x000fe2000000186c */
[----:B-1----:R-:W-:Y:S01]  /*8bf0*/  FFMA.FTZ R9, R233, c[0x0][0x23c], -R3 ;  /* 0x00008f00e9097a23 */ /* 0x002fe20000010803 */
[----:B------:R-:W-:-:S02]  /*8c00*/  MOV R233, R197 ;  /* 0x000000c500e97202 */ /* 0x000fc40000000f00 */
[----:B------:R-:W-:Y:S01]  /*8c10*/  MOV R197, R175 ;  /* 0x000000af00c57202 */ /* 0x000fe20000000f00 */
[----:B------:R1:W-:Y:S01]  /*8c20*/  MUFU.EX2 R179, R9 ;  /* 0x0000000900b37308 */ /* 0x0003e20000000800 */
[----:B------:R-:W-:Y:S02]  /*8c30*/  MOV R175, R158 ;  /* 0x0000009e00af7202 */ /* 0x000fe40000000f00 */
[----:B------:R-:W-:Y:S01]  /*8c40*/  MOV R158, R164 ;  /* 0x000000a4009e7202 */ /* 0x000fe20000000f00 */
[C---:B------:R-:W-:Y:S08]  /*8c50*/  HMMA.16816.F32 R108, R4.reuse, R14, R104 ;  /* 0x0000000e046c723c */ /* 0x040ff00000001868 */
[----:B------:R-:W-:Y:S01]  /*8c60*/  HMMA.16816.F32 R104, R4, R20, R92 ;  /* 0x000000140468723c */ /* 0x000fe2000000185c */
[----:B-1----:R-:W-:Y:S01]  /*8c70*/  FFMA.FTZ R9, R215, c[0x0][0x23c], -R3 ;  /* 0x00008f00d7097a23 */ /* 0x002fe20000010803 */
[----:B------:R-:W-:-:S02]  /*8c80*/  MOV R215, R172 ;  /* 0x000000ac00d77202 */ /* 0x000fc40000000f00 */
[----:B------:R-:W-:Y:S01]  /*8c90*/  MOV R172, R161 ;  /* 0x000000a100ac7202 */ /* 0x000fe20000000f00 */
[----:B------:R1:W4:Y:S01]  /*8ca0*/  MUFU.EX2 R178, R9 ;  /* 0x0000000900b27308 */ /* 0x0003220000000800 */
[----:B------:R-:W-:Y:S02]  /*8cb0*/  MOV R161, R165 ;  /* 0x000000a500a17202 */ /* 0x000fe40000000f00 */
[----:B------:R-:W-:Y:S01]  /*8cc0*/  MOV R232, R172 ;  /* 0x000000ac00e87202 */ /* 0x000fe20000000f00 */
[--C-:B-1----:R-:W-:Y:S01]  /*8cd0*/  FFMA.FTZ R9, R214, c[0x0][0x23c], -R3.reuse ;  /* 0x00008f00d6097a23 */ /* 0x102fe20000010803 */
[----:B------:R-:W-:Y:S02]  /*8ce0*/  MOV R214, R173 ;  /* 0x000000ad00d67202 */ /* 0x000fe40000000f00 */
[----:B------:R-:W-:Y:S01]  /*8cf0*/  MOV R173, R162 ;  /* 0x000000a200ad7202 */ /* 0x000fe20000000f00 */
[----:B------:R1:W-:Y:S01]  /*8d00*/  MUFU.EX2 R177, R9 ;  /* 0x0000000900b17308 */ /* 0x0003e20000000800 */
[----:B------:R-:W-:Y:S01]  /*8d10*/  MOV R162, R167 ;  /* 0x000000a700a27202 */ /* 0x000fe20000000f00 */
[----:B-1----:R-:W-:Y:S01]  /*8d20*/  FFMA.FTZ R9, R213, c[0x0][0x23c], -R3 ;  /* 0x00008f00d5097a23 */ /* 0x002fe20000010803 */
[----:B------:R-:W-:-:S02]  /*8d30*/  MOV R213, R157 ;  /* 0x0000009d00d57202 */ /* 0x000fc40000000f00 */
[----:B------:R-:W-:-:S03]  /*8d40*/  MOV R157, R166 ;  /* 0x000000a6009d7202 */ /* 0x000fc60000000f00 */
[----:B------:R1:W5:Y:S01]  /*8d50*/  MUFU.EX2 R176, R9 ;  /* 0x0000000900b07308 */ /* 0x0003620000000800 */
[----:B------:R-:W-:Y:S07]  /*8d60*/  HMMA.16816.F32 R164, R4, R16, R116 ;  /* 0x0000001004a4723c */ /* 0x000fee0000001874 */
[----:B--2---:R-:W-:Y:S02]  /*8d70*/  F2FP.PACK_AB R4, R181, R183 ;  /* 0x000000b7b504723e */ /* 0x004fe400000000ff */
[----:B----4-:R-:W-:-:S02]  /*8d80*/  F2FP.PACK_AB R5, R178, R179 ;  /* 0x000000b3b205723e */ /* 0x010fc400000000ff */
[----:B------:R-:W-:Y:S01]  /*8d90*/  F2FP.PACK_AB R6, R180, R182 ;  /* 0x000000b6b406723e */ /* 0x000fe200000000ff */
[----:B-1----:R-:W-:Y:S01]  /*8da0*/  FFMA.FTZ R9, R234, c[0x0][0x23c], -R2 ;  /* 0x00008f00ea097a23 */ /* 0x002fe20000010802 */
[----:B-----5:R-:W-:Y:S02]  /*8db0*/  F2FP.PACK_AB R7, R176, R177 ;  /* 0x000000b1b007723e */ /* 0x020fe400000000ff */
[----:B------:R-:W-:Y:S01]  /*8dc0*/  MOV R234, R197 ;  /* 0x000000c500ea7202 */ /* 0x000fe20000000f00 */
[----:B------:R1:W-:Y:S01]  /*8dd0*/  MUFU.EX2 R103, R9 ;  /* 0x0000000900677308 */ /* 0x0003e20000000800 */
[----:B------:R-:W-:-:S03]  /*8de0*/  MOV R197, R173 ;  /* 0x000000ad00c57202 */ /* 0x000fc60000000f00 */
[C---:B------:R-:W-:Y:S07]  /*8df0*/  HMMA.16816.F32 R64, R4.reuse, R30, R64 ;  /* 0x0000001e0440723c */ /* 0x040fee0000001840 */
[----:B------:R-:W-:Y:S01]  /*8e00*/  MOV R31, R175 ;  /* 0x000000af001f7202 */ /* 0x000fe20000000f00 */
[----:B------:R-:W-:Y:S01]  /*8e10*/  HMMA.16816.F32 R68, R4, R28, R68 ;  /* 0x0000001c0444723c */ /* 0x000fe20000001844 */
[----:B------:R-:W-:Y:S01]  /*8e20*/  LDSM.16.MT88.4 R172, [R218+0xac00] ;  /* 0x00ac0000daac783b */ /* 0x000fe20000004200 */
[----:B-1----:R-:W-:Y:S01]  /*8e30*/  FFMA.FTZ R9, R235, c[0x0][0x23c], -R2 ;  /* 0x00008f00eb097a23 */ /* 0x002fe20000010802 */
[----:B------:R-:W-:-:S03]  /*8e40*/  MOV R235, R161 ;  /* 0x000000a100eb7202 */ /* 0x000fc60000000f00 */
[----:B------:R1:W2:Y:S02]  /*8e50*/  MUFU.EX2 R30, R9 ;  /* 0x00000009001e7308 */ /* 0x0002a40000000800 */
[C---:B------:R-:W-:Y:S08]  /*8e60*/  HMMA.16816.F32 R56, R4.reuse, R26, R56 ;  /* 0x0000001a0438723c */ /* 0x040ff00000001838 */
[----:B------:R-:W-:Y:S01]  /*8e70*/  HMMA.16816.F32 R60, R4, R24, R60 ;  /* 0x00000018043c723c */ /* 0x000fe2000000183c */
[----:B-1----:R-:W-:-:S07]  /*8e80*/  FFMA.FTZ R9, R236, c[0x0][0x23c], -R2 ;  /* 0x00008f00ec097a23 */ /* 0x002fce0000010802 */
[C---:B------:R-:W-:Y:S01]  /*8e90*/  HMMA.16816.F32 R32, R4.reuse, R22, R32 ;  /* 0x000000160420723c */ /* 0x040fe20000001820 */
[----:B------:R-:W-:Y:S01]  /*8ea0*/  FFMA.FTZ R2, R237, c[0x0][0x23c], -R2 ;  /* 0x00008f00ed027a23 */ /* 0x000fe20000010802 */
[----:B------:R-:W-:Y:S01]  /*8eb0*/  MOV R237, R158 ;  /* 0x0000009e00ed7202 */ /* 0x000fe20000000f00 */
[----:B------:R1:W-:Y:S01]  /*8ec0*/  MUFU.EX2 R29, R9 ;  /* 0x00000009001d7308 */ /* 0x0003e20000000800 */
[----:B--2---:R-:W-:Y:S02]  /*8ed0*/  F2FP.PACK_AB R92, R30, R103 ;  /* 0x000000671e5c723e */ /* 0x004fe400000000ff */
[----:B------:R-:W-:Y:S02]  /*8ee0*/  MOV R236, R162 ;  /* 0x000000a200ec7202 */ /* 0x000fe40000000f00 */
[C---:B------:R-:W-:Y:S03]  /*8ef0*/  HMMA.16816.F32 R112, R4.reuse, R36, R88 ;  /* 0x000000240470723c */ /* 0x040fe60000001858 */
[----:B------:R2:W4:Y:S05]  /*8f00*/  MUFU.EX2 R28, R2 ;  /* 0x00000002001c7308 */ /* 0x00052a0000000800 */
[----:B------:R-:W-:Y:S01]  /*8f10*/  HMMA.16816.F32 R48, R4, R12, R48 ;  /* 0x0000000c0430723c */ /* 0x000fe20000001830 */
[----:B-1----:R-:W-:-:S02]  /*8f20*/  MOV R9, R157 ;  /* 0x0000009d00097202 */ /* 0x002fc40000000f00 */
[----:B------:R-:W-:Y:S05]  /*8f30*/  LDSM.16.MT88.4 R156, [R216+0xac00] ;  /* 0x00ac0000d89c783b */ /* 0x000fea0000004200 */
[C---:B------:R-:W-:Y:S01]  /*8f40*/  HMMA.16816.F32 R36, R4.reuse, R38, R76 ;  /* 0x000000260424723c */ /* 0x040fe2000000184c */
[--C-:B--2---:R-:W-:Y:S01]  /*8f50*/  FFMA.FTZ R2, R238, c[0x0][0x23c], -R0.reuse ;  /* 0x00008f00ee027a23 */ /* 0x104fe20000010800 */
[----:B------:R-:W-:Y:S02]  /*8f60*/  MOV R238, R140 ;  /* 0x0000008c00ee7202 */ /* 0x000fe40000000f00 */
[----:B----4-:R-:W-:Y:S01]  /*8f70*/  F2FP.PACK_AB R94, R28, R29 ;  /* 0x0000001d1c5e723e */ /* 0x010fe200000000ff */
[----:B------:R1:W-:Y:S03]  /*8f80*/  MUFU.EX2 R27, R2 ;  /* 0x00000002001b7308 */ /* 0x0003e60000000800 */
[C---:B------:R-:W-:Y:S08]  /*8f90*/  HMMA.16816.F32 R52, R4.reuse, R16, R52 ;  /* 0x000000100434723c */ /* 0x040ff00000001834 */
[----:B------:R-:W-:Y:S01]  /*8fa0*/  HMMA.16816.F32 R40, R4, R18, R40 ;  /* 0x000000120428723c */ /* 0x000fe20000001828 */
[----:B-1----:R-:W-:Y:S01]  /*8fb0*/  FFMA.FTZ R2, R239, c[0x0][0x23c], -R0 ;  /* 0x00008f00ef027a23 */ /* 0x002fe20000010800 */
[----:B------:R-:W-:-:S06]  /*8fc0*/  MOV R239, R141 ;  /* 0x0000008d00ef7202 */ /* 0x000fcc0000000f00 */
[C---:B------:R-:W-:Y:S01]  /*8fd0*/  HMMA.16816.F32 R12, R4.reuse, R14, R80 ;  /* 0x0000000e040c723c */ /* 0x040fe20000001850 */
[----:B------:R-:W-:Y:S01]  /*8fe0*/  LDSM.16.MT88.4 R80, [R216+0xbc00] ;  /* 0x00bc0000d850783b */ /* 0x000fe20000004200 */
[----:B------:R1:W2:Y:S06]  /*8ff0*/  MUFU.EX2 R26, R2 ;  /* 0x00000002001a7308 */ /* 0x0002ac0000000800 */
[----:B------:R-:W-:Y:S01]  /*9000*/  HMMA.16816.F32 R44, R4, R20, R44 ;  /* 0x00000014042c723c */ /* 0x000fe2000000182c */
[----:B------:R-:W-:Y:S01]  /*9010*/  LDSM.16.MT88.4 R4, [R218+0xbc00] ;  /* 0x00bc0000da04783b */ /* 0x000fe20000004200 */
[--C-:B-1----:R-:W-:Y:S01]  /*9020*/  FFMA.FTZ R2, R241, c[0x0][0x23c], -R0.reuse ;  /* 0x00008f00f1027a23 */ /* 0x102fe20000010800 */
[----:B------:R-:W-:Y:S01]  /*9030*/  MOV R241, R142 ;  /* 0x0000008e00f17202 */ /* 0x000fe20000000f00 */
[----:B------:R-:W-:Y:S01]  /*9040*/  FFMA.FTZ R0, R240, c[0x0][0x23c], -R0 ;  /* 0x00008f00f0007a23 */ /* 0x000fe20000010800 */
[----:B------:R-:W-:Y:S01]  /*9050*/  MOV R240, R143 ;  /* 0x0000008f00f07202 */ /* 0x000fe20000000f00 */
[----:B------:R1:W-:Y:S01]  /*9060*/  MUFU.EX2 R25, R2 ;  /* 0x0000000200197308 */ /* 0x0003e20000000800 */
[----:B------:R-:W4:Y:S01]  /*9070*/  LDSM.16.MT88.4 R140, [R218+0x9c00] ;  /* 0x009c0000da8c783b */ /* 0x000f220000004200 */
[----:B--2---:R-:W-:-:S06]  /*9080*/  F2FP.PACK_AB R93, R26, R27 ;  /* 0x0000001b1a5d723e */ /* 0x004fcc00000000ff */
[----:B------:R2:W5:Y:S01]  /*9090*/  MUFU.EX2 R24, R0 ;  /* 0x0000000000187308 */ /* 0x0005620000000800 */
[----:B-1----:R-:W-:-:S07]  /*90a0*/  FFMA.FTZ R2, R245, c[0x0][0x23c], -R8 ;  /* 0x00008f00f5027a23 */ /* 0x002fce0000010808 */
[----:B------:R1:W-:Y:S01]  /*90b0*/  MUFU.EX2 R21, R2 ;  /* 0x0000000200157308 */ /* 0x0003e20000000800 */
[----:B--2---:R-:W-:Y:S01]  /*90c0*/  FFMA.FTZ R0, R242, c[0x0][0x23c], -R8 ;  /* 0x00008f00f2007a23 */ /* 0x004fe20000010808 */
[----:B-----5:R-:W-:-:S06]  /*90d0*/  F2FP.PACK_AB R95, R24, R25 ;  /* 0x00000019185f723e */ /* 0x020fcc00000000ff */
[----:B------:R2:W5:Y:S01]  /*90e0*/  MUFU.EX2 R23, R0 ;  /* 0x0000000000177308 */ /* 0x0005620000000800 */
[----:B---3--:R-:W-:Y:S01]  /*90f0*/  HMMA.16816.F32 R116, R92, R124, R96 ;  /* 0x0000007c5c74723c */ /* 0x008fe20000001860 */
[----:B-1----:R-:W-:Y:S01]  /*9100*/  FFMA.FTZ R2, R9, R102, R237 ;  /* 0x0000006609027223 */ /* 0x002fe200000100ed */
[----:B------:R-:W-:-:S06]  /*9110*/  MOV R102, R252 ;  /* 0x000000fc00667202 */ /* 0x000fcc0000000f00 */
[----:B------:R-:W-:Y:S01]  /*9120*/  HMMA.16816.F32 R120, R92, R126, R144 ;  /* 0x0000007e5c78723c */ /* 0x000fe20000001890 */
[----:B--2---:R-:W-:Y:S01]  /*9130*/  FFMA.FTZ R0, R243, c[0x0][0x23c], -R8 ;  /* 0x00008f00f3007a23 */ /* 0x004fe20000010808 */
[----:B-----5:R-:W-:-:S03]  /*9140*/  F2FP.PACK_AB R96, R23, R21 ;  /* 0x000000151760723e */ /* 0x020fc600000000ff */
[----:B------:R1:W-:Y:S03]  /*9150*/  MUFU.EX2 R22, R0 ;  /* 0x0000000000167308 */ /* 0x0003e60000000800 */
[C---:B----4-:R-:W-:Y:S08]  /*9160*/  HMMA.16816.F32 R132, R92.reuse, R140, R132 ;  /* 0x0000008c5c84723c */ /* 0x050ff00000001884 */
[----:B------:R-:W-:Y:S01]  /*9170*/  HMMA.16816.F32 R136, R92, R142, R136 ;  /* 0x0000008e5c88723c */ /* 0x000fe20000001888 */
[----:B-1----:R-:W-:-:S07]  /*9180*/  FFMA.FTZ R0, R244, c[0x0][0x23c], -R8 ;  /* 0x00008f00f4007a23 */ /* 0x002fce0000010808 */
[----:B------:R-:W-:Y:S01]  /*9190*/  HMMA.16816.F32 R148, R92, R156, R148 ;  /* 0x0000009c5c94723c */ /* 0x000fe20000001894 */
[----:B------:R-:W-:Y:S01]  /*91a0*/  FFMA.FTZ R8, R241, R11, R240 ;  /* 0x0000000bf1087223 */ /* 0x000fe200000100f0 */
[----:B------:R1:W2:Y:S03]  /*91b0*/  MUFU.EX2 R20, R0 ;  /* 0x0000000000147308 */ /* 0x0002a60000000800 */
[----:B------:R-:W-:-:S03]  /*91c0*/  FADD.FTZ R8, R31, R8 ;  /* 0x000000081f087221 */ /* 0x000fc60000010000 */
[C---:B------:R-:W-:Y:S08]  /*91d0*/  HMMA.16816.F32 R152, R92.reuse, R158, R152 ;  /* 0x0000009e5c98723c */ /* 0x040ff00000001898 */
[----:B------:R-:W-:Y:S01]  /*91e0*/  HMMA.16816.F32 R164, R92, R172, R164 ;  /* 0x000000ac5ca4723c */ /* 0x000fe200000018a4 */
[----:B-1----:R-:W-:Y:S01]  /*91f0*/  FFMA.FTZ R0, R249, c[0x0][0x23c], -R3 ;  /* 0x00008f00f9007a23 */ /* 0x002fe20000010803 */
[----:B--2---:R-:W-:-:S03]  /*9200*/  F2FP.PACK_AB R98, R20, R22 ;  /* 0x000000161462723e */ /* 0x004fc600000000ff */
[----:B------:R1:W-:Y:S03]  /*9210*/  MUFU.EX2 R19, R0 ;  /* 0x0000000000137308 */ /* 0x0003e60000000800 */
[C---:B------:R-:W-:Y:S08]  /*9220*/  HMMA.16816.F32 R168, R92.reuse, R174, R168 ;  /* 0x000000ae5ca8723c */ /* 0x040ff000000018a8 */
[----:B------:R-:W-:Y:S01]  /*9230*/  HMMA.16816.F32 R72, R92, R80, R128 ;  /* 0x000000505c48723c */ /* 0x000fe20000001880 */
[----:B-1----:R-:W-:-:S07]  /*9240*/  FFMA.FTZ R0, R248, c[0x0][0x23c], -R3 ;  /* 0x00008f00f8007a23 */ /* 0x002fce0000010803 */
[C---:B------:R-:W-:Y:S01]  /*9250*/  HMMA.16816.F32 R76, R92.reuse, R82, R108 ;  /* 0x000000525c4c723c */ /* 0x040fe2000000186c */
[----:B------:R1:W2:Y:S07]  /*9260*/  MUFU.EX2 R18, R0 ;  /* 0x0000000000127308 */ /* 0x0002ae0000000800 */
[C---:B------:R-:W-:Y:S07]  /*9270*/  HMMA.16816.F32 R88, R92.reuse, R4, R104 ;  /* 0x000000045c58723c */ /* 0x040fee0000001868 */
[----:B------:R-:W-:Y:S01]  /*9280*/  MOV R105, R232 ;  /* 0x000000e800697202 */ /* 0x000fe20000000f00 */
[----:B------:R-:W-:Y:S01]  /*9290*/  HMMA.16816.F32 R92, R92, R6, R84 ;  /* 0x000000065c5c723c */ /* 0x000fe20000001854 */
[----:B------:R-:W-:Y:S01]  /*92a0*/  MOV R104, R231 ;  /* 0x000000e700687202 */ /* 0x000fe20000000f00 */
[--C-:B-1----:R-:W-:Y:S01]  /*92b0*/  FFMA.FTZ R0, R247, c[0x0][0x23c], -R3.reuse ;  /* 0x00008f00f7007a23 */ /* 0x102fe20000010803 */
[----:B--2---:R-:W-:Y:S01]  /*92c0*/  F2FP.PACK_AB R97, R18, R19 ;  /* 0x000000131261723e */ /* 0x004fe200000000ff */
[----:B------:R-:W-:-:S02]  /*92d0*/  FFMA.FTZ R3, R246, c[0x0][0x23c], -R3 ;  /* 0x00008f00f6037a23 */ /* 0x000fc40000010803 */
[----:B------:R1:W-:Y:S08]  /*92e0*/  MUFU.EX2 R17, R0 ;  /* 0x0000000000117308 */ /* 0x0003f00000000800 */
[----:B------:R2:W3:Y:S01]  /*92f0*/  MUFU.EX2 R16, R3 ;  /* 0x0000000300107308 */ /* 0x0004e20000000800 */
[----:B-1----:R-:W-:-:S04]  /*9300*/  FFMA.FTZ R0, R235, R100, R236 ;  /* 0x00000064eb007223 */ /* 0x002fc800000100ec */
[----:B------:R-:W-:Y:S02]  /*9310*/  FADD.FTZ R9, R214, R0 ;  /* 0x00000000d6097221 */ /* 0x000fe40000010000 */
[----:B--2---:R-:W-:Y:S01]  /*9320*/  FFMA.FTZ R3, R238, R10, R239 ;  /* 0x0000000aee037223 */ /* 0x004fe200000100ef */
        /* <DEDUP_REMOVED lines=56> */
[----:B------:R-:W-:Y:S01]  /*96b0*/  FADD.FTZ R3, R19, R3 ;  /* 0x0000000313037221 */ /* 0x000fe20000010000 */
[----:B------:R-:W-:Y:S01]  /*96c0*/  MOV R103, R197 ;  /* 0x000000c500677202 */ /* 0x000fe20000000f00 */
[----:B------:R-:W-:Y:S02]  /*96d0*/  FADD.FTZ R0, R27, R0 ;  /* 0x000000001b007221 */ /* 0x000fe40000010000 */
[----:B------:R-:W-:-:S02]  /*96e0*/  FADD.FTZ R4, R23, R4 ;  /* 0x0000000417047221 */ /* 0x000fc40000010000 */
[----:B------:R-:W-:Y:S01]  /*96f0*/  FADD.FTZ R2, R30, R2 ;  /* 0x000000021e027221 */ /* 0x000fe20000010000 */
[----:B------:R-:W-:Y:S01]  /*9700*/  HMMA.16816.F32 R96, R96, R6, R32 ;  /* 0x000000066060723c */ /* 0x000fe20000001820 */
[----:B------:R-:W-:Y:S02]  /*9710*/  FADD.FTZ R3, R18, R3 ;  /* 0x0000000312037221 */ /* 0x000fe40000010000 */
[----:B------:R-:W-:Y:S02]  /*9720*/  FADD.FTZ R0, R26, R0 ;  /* 0x000000001a007221 */ /* 0x000fe40000010000 */
[----:B------:R-:W-:Y:S02]  /*9730*/  FADD.FTZ R4, R22, R4 ;  /* 0x0000000416047221 */ /* 0x000fe40000010000 */
[----:B------:R-:W-:Y:S02]  /*9740*/  FADD.FTZ R2, R29, R2 ;  /* 0x000000021d027221 */ /* 0x000fe40000010000 */
[----:B------:R-:W-:-:S02]  /*9750*/  FADD.FTZ R3, R17, R3 ;  /* 0x0000000311037221 */ /* 0x000fc40000010000 */
[----:B------:R-:W-:Y:S02]  /*9760*/  FADD.FTZ R0, R25, R0 ;  /* 0x0000000019007221 */ /* 0x000fe40000010000 */
[----:B------:R-:W-:Y:S02]  /*9770*/  FADD.FTZ R4, R20, R4 ;  /* 0x0000000414047221 */ /* 0x000fe40000010000 */
[----:B------:R-:W-:Y:S02]  /*9780*/  FADD.FTZ R2, R28, R2 ;  /* 0x000000021c027221 */ /* 0x000fe40000010000 */
        /* <DEDUP_REMOVED lines=9> */
[----:B------:R-:W3:Y:S04]  /*9820*/  LDL.64 R204, [R1+0x50] ;  /* 0x0000500001cc7983 */ /* 0x000ee80000100a00 */
[----:B------:R-:W4:Y:S04]  /*9830*/  LDL.64 R198, [R1+0x20] ;  /* 0x0000200001c67983 */ /* 0x000f280000100a00 */
[----:B------:R-:W-:Y:S01]  /*9840*/  BAR.SYNC.DEFER_BLOCKING 0x0 ;  /* 0x0000000000007b1d */ /* 0x000fe20000010000 */
[----:B--2---:R-:W-:-:S04]  /*9850*/  IADD3 R101, R102, -0x3, RZ ;  /* 0xfffffffd66657810 */ /* 0x004fc80007ffe0ff */
[----:B-1----:R-:W-:Y:S01]  /*9860*/  SHF.R.S32.HI R0, RZ, 0x1f, R101 ;  /* 0x0000001fff007819 */ /* 0x002fe20000011465 */
[----:B------:R-:W-:-:S04]  /*9870*/  IMAD.WIDE.U32 R4, R101, c[0x0][0x1a0], RZ ;  /* 0x0000680065047a25 */ /* 0x000fc800078e00ff */
[----:B------:R-:W-:-:S04]  /*9880*/  IMAD R0, R0, c[0x0][0x1a0], RZ ;  /* 0x0000680000007a24 */ /* 0x000fc800078e02ff */
[----:B------:R-:W-:Y:S01]  /*9890*/  IMAD R2, R101, c[0x0][0x1a4], R0 ;  /* 0x0000690065027a24 */ /* 0x000fe200078e0200 */
[----:B---3--:R-:W-:-:S03]  /*98a0*/  LEA R0, P0, R4, R204, 0x6 ;  /* 0x000000cc04007211 */ /* 0x008fc600078030ff */
[----:B------:R-:W-:Y:S01]  /*98b0*/  IMAD.IADD R5, R5, 0x1, R2 ;  /* 0x0000000105057824 */ /* 0x000fe200078e0202 */
[----:B------:R-:W-:-:S04]  /*98c0*/  LEA R2, P1, R0, c[0x0][0x170], 0x1 ;  /* 0x00005c0000027a11 */ /* 0x000fc800078208ff */
[----:B----4-:R-:W-:Y:S02]  /*98d0*/  LEA.HI.X R5, R4, R199, R5, 0x6, P0 ;  /* 0x000000c704057211 */ /* 0x010fe400000f3405 */
        /* <DEDUP_REMOVED lines=13> */
[----:B------:R-:W3:Y:S04]  /*99b0*/  LDSM.16.M88.4 R28, [R217+0x6000] ;  /* 0x00600000d91c783b */ /* 0x000ee80000000200 */
[----:B------:R-:W4:Y:S04]  /*99c0*/  LDSM.16.M88.4 R24, [R217+0x6400] ;  /* 0x00640000d918783b */ /* 0x000f280000000200 */
[----:B------:R-:W5:Y:S04]  /*99d0*/  LDSM.16.M88.4 R20, [R217+0x6800] ;  /* 0x00680000d914783b */ /* 0x000f680000000200 */
[----:B------:R-:W1:Y:S04]  /*99e0*/  LDSM.16.M88.4 R16, [R217+0x6c00] ;  /* 0x006c0000d910783b */ /* 0x000e680000000200 */
[----:B------:R-:W1:Y:S04]  /*99f0*/  LDSM.16.M88.4 R8, [R220+0x1000] ;  /* 0x00100000dc08783b */ /* 0x000e680000000200 */
[----:B--2---:R-:W-:Y:S04]  /*9a00*/  LDSM.16.M88.4 R4, [R221+0x1000] ;  /* 0x00100000dd04783b */ /* 0x004fe80000000200 */
[----:B------:R-:W2:Y:S04]  /*9a10*/  LDSM.16.M88.4 R40, [R219+0x6400] ;  /* 0x00640000db28783b */ /* 0x000ea80000000200 */
[----:B------:R-:W1:Y:S04]  /*9a20*/  LDSM.16.M88.4 R36, [R219+0x6800] ;  /* 0x00680000db24783b */ /* 0x000e680000000200 */
[----:B------:R-:W1:Y:S04]  /*9a30*/  LDSM.16.M88.4 R32, [R219+0x6c00] ;  /* 0x006c0000db20783b */ /* 0x000e680000000200 */
[----:B------:R-:W1:Y:S01]  /*9a40*/  LDSM.16.M88.4 R44, [R219+0x6000] ;  /* 0x00600000db2c783b */ /* 0x000e620000000200 */
[C---:B---3--:R-:W-:Y:S03]  /*9a50*/  HMMA.16816.F32 R232, R12.reuse, R28, RZ ;  /* 0x0000001c0ce8723c */ /* 0x048fe600000018ff */
[----:B------:R-:W0:Y:S05]  /*9a60*/  LDGDEPBAR ;  /* 0x00000000000079af */ /* 0x000e2a0000000000 */
[C---:B------:R-:W-:Y:S08]  /*9a70*/  HMMA.16816.F32 R212, R12.reuse, R30, RZ ;  /* 0x0000001e0cd4723c */ /* 0x040ff000000018ff */
[C---:B----4-:R-:W-:Y:S08]  /*9a80*/  HMMA.16816.F32 R200, R12.reuse, R24, RZ ;  /* 0x000000180cc8723c */ /* 0x050ff000000018ff */
[C---:B------:R-:W-:Y:S08]  /*9a90*/  HMMA.16816.F32 R208, R12.reuse, R26, RZ ;  /* 0x0000001a0cd0723c */ /* 0x040ff000000018ff */
[C---:B-----5:R-:W-:Y:S08]  /*9aa0*/  HMMA.16816.F32 R184, R12.reuse, R20, RZ ;  /* 0x000000140cb8723c */ /* 0x060ff000000018ff */
[C---:B------:R-:W-:Y:S08]  /*9ab0*/  HMMA.16816.F32 R204, R12.reuse, R22, RZ ;  /* 0x000000160ccc723c */ /* 0x040ff000000018ff */
[C---:B-1----:R-:W-:Y:S08]  /*9ac0*/  HMMA.16816.F32 R108, R12.reuse, R16, RZ ;  /* 0x000000100c6c723c */ /* 0x042ff000000018ff */
[----:B------:R-:W-:Y:S01]  /*9ad0*/  HMMA.16816.F32 R192, R12, R18, RZ ;  /* 0x000000120cc0723c */ /* 0x000fe200000018ff */
[----:B------:R-:W1:Y:S07]  /*9ae0*/  LDSM.16.M88.4 R12, [R221] ;  /* 0x00000000dd0c783b */ /* 0x000e6e0000000200 */
[C---:B------:R-:W-:Y:S08]  /*9af0*/  HMMA.16816.F32 R60, R8.reuse, R28, RZ ;  /* 0x0000001c083c723c */ /* 0x040ff000000018ff */
[C---:B------:R-:W-:Y:S08]  /*9b00*/  HMMA.16816.F32 R104, R8.reuse, R30, RZ ;  /* 0x0000001e0868723c */ /* 0x040ff000000018ff */
[C---:B------:R-:W-:Y:S08]  /*9b10*/  HMMA.16816.F32 R56, R8.reuse, R24, RZ ;  /* 0x000000180838723c */ /* 0x040ff000000018ff */
[C---:B------:R-:W-:Y:S08]  /*9b20*/  HMMA.16816.F32 R52, R8.reuse, R20, RZ ;  /* 0x000000140834723c */ /* 0x040ff000000018ff */
[C---:B------:R-:W-:Y:S08]  /*9b30*/  HMMA.16816.F32 R48, R8.reuse, R16, RZ ;  /* 0x000000100830723c */ /* 0x040ff000000018ff */
[C---:B------:R-:W-:Y:S01]  /*9b40*/  HMMA.16816.F32 R64, R8.reuse, R26, RZ ;  /* 0x0000001a0840723c */ /* 0x040fe200000018ff */
[----:B------:R-:W-:Y:S07]  /*9b50*/  LDSM.16.M88.4 R24, [R217+0x7400] ;  /* 0x00740000d918783b */ /* 0x000fee0000000200 */
[C---:B------:R-:W-:Y:S01]  /*9b60*/  HMMA.16816.F32 R28, R8.reuse, R22, RZ ;  /* 0x00000016081c723c */ /* 0x040fe200000018ff */
[----:B------:R-:W-:Y:S07]  /*9b70*/  LDSM.16.M88.4 R20, [R217+0x7800] ;  /* 0x00780000d914783b */ /* 0x000fee0000000200 */
[----:B------:R-:W-:Y:S01]  /*9b80*/  HMMA.16816.F32 R8, R8, R18, RZ ;  /* 0x000000120808723c */ /* 0x000fe200000018ff */
[----:B------:R-:W-:Y:S07]  /*9b90*/  LDSM.16.M88.4 R16, [R217+0x7c00] ;  /* 0x007c0000d910783b */ /* 0x000fee0000000200 */
        /* <DEDUP_REMOVED lines=9> */
[----:B------:R-:W2:Y:S04]  /*9c30*/  LDSM.16.M88.4 R4, [R220+0x3000] ;  /* 0x00300000dc04783b */ /* 0x000ea80000000200 */
[----:B------:R-:W3:Y:S03]  /*9c40*/  LDSM.16.M88.4 R8, [R220+0x2000] ;  /* 0x00200000dc08783b */ /* 0x000ee60000000200 */
[C---:B-1----:R-:W-:Y:S08]  /*9c50*/  HMMA.16816.F32 R236, R12.reuse, R32, R108 ;  /* 0x000000200cec723c */ /* 0x042ff0000000186c */
[C---:B------:R-:W-:Y:S08]  /*9c60*/  HMMA.16816.F32 R232, R12.reuse, R44, R232 ;  /* 0x0000002c0ce8723c */ /* 0x040ff000000018e8 */
[C---:B------:R-:W-:Y:S08]  /*9c70*/  HMMA.16816.F32 R200, R12.reuse, R40, R200 ;  /* 0x000000280cc8723c */ /* 0x040ff000000018c8 */
[C---:B------:R-:W-:Y:S07]  /*9c80*/  HMMA.16816.F32 R184, R12.reuse, R36, R184 ;  /* 0x000000240cb8723c */ /* 0x040fee00000018b8 */
[----:B------:R-:W-:Y:S01]  /*9c90*/  IMAD.MOV.U32 R36, RZ, RZ, R236 ;  /* 0x000000ffff247224 */ /* 0x000fe200078e00ec */
[C---:B------:R-:W-:Y:S08]  /*9ca0*/  HMMA.16816.F32 R108, R12.reuse, R46, R212 ;  /* 0x0000002e0c6c723c */ /* 0x040ff000000018d4 */
[C---:B------:R-:W-:Y:S01]  /*9cb0*/  HMMA.16816.F32 R104, R12.reuse, R42, R208 ;  /* 0x0000002a0c68723c */ /* 0x040fe200000018d0 */
[----:B------:R-:W-:Y:S07]  /*9cc0*/  LDSM.16.M88.4 R40, [R219+0x7800] ;  /* 0x00780000db28783b */ /* 0x000fee0000000200 */
[C---:B------:R-:W-:Y:S08]  /*9cd0*/  HMMA.16816.F32 R64, R12.reuse, R38, R204 ;  /* 0x000000260c40723c */ /* 0x040ff000000018cc */
[----:B------:R-:W-:Y:S01]  /*9ce0*/  HMMA.16816.F32 R32, R12, R34, R192 ;  /* 0x000000220c20723c */ /* 0x000fe200000018c0 */
[----:B------:R-:W-:Y:S07]  /*9cf0*/  LDSM.16.M88.4 R12, [R221+0x3000] ;  /* 0x00300000dd0c783b */ /* 0x000fee0000000200 */
[----:B--2---:R-:W-:Y:S01]  /*9d00*/  HMMA.16816.F32 R208, R4, R20, R188 ;  /* 0x0000001404d0723c */ /* 0x004fe200000018bc */
[----:B------:R-:W-:-:S07]  /*9d10*/  IMAD.MOV.U32 R3, RZ, RZ, R237 ;  /* 0x000000ffff037224 */ /* 0x000fce00078e00ed */
[----:B------:R-:W-:Y:S01]  /*9d20*/  HMMA.16816.F32 R212, R4, R16, R180 ;  /* 0x0000001004d4723c */ /* 0x000fe200000018b4 */
[----:B------:R-:W-:-:S06]  /*9d30*/  MOV R2, R238 ;  /* 0x000000ee00027202 */ /* 0x000fcc0000000f00 */
[----:B------:R-:W-:Y:S01]  /*9d40*/  IMAD.MOV.U32 R180, RZ, RZ, R36 ;  /* 0x000000ffffb47224 */ /* 0x000fe200078e0024 */
[C---:B------:R-:W-:Y:S01]  /*9d50*/  HMMA.16816.F32 R188, R4.reuse, R26, R56 ;  /* 0x0000001a04bc723c */ /* 0x040fe20000001838 */
[----:B------:R-:W1:Y:S04]  /*9d60*/  LDSM.16.M88.4 R56, [R219+0x7000] ;  /* 0x00700000db38783b */ /* 0x000e680000000200 */
[----:B------:R-:W2:Y:S03]  /*9d70*/  LDSM.16.M88.4 R36, [R219+0x7c00] ;  /* 0x007c0000db24783b */ /* 0x000ea60000000200 */
[----:B------:R-:W-:Y:S01]  /*9d80*/  HMMA.16816.F32 R192, R4, R22, R52 ;  /* 0x0000001604c0723c */ /* 0x000fe20000001834 */
[----:B------:R-:W4:Y:S01]  /*9d90*/  LDSM.16.M88.4 R52, [R219+0x7400] ;  /* 0x00740000db34783b */ /* 0x000f220000000200 */
[----:B------:R-:W-:Y:S01]  /*9da0*/  IMAD.MOV.U32 R0, RZ, RZ, R239 ;  /* 0x000000ffff007224 */ /* 0x000fe200078e00ef */
[----:B------:R-:W-:Y:S01]  /*9db0*/  MOV R181, R3 ;  /* 0x0000000300b57202 */ /* 0x000fe20000000f00 */
[----:B------:R-:W-:-:S02]  /*9dc0*/  IMAD.MOV.U32 R182, RZ, RZ, R2 ;  /* 0x000000ffffb67224 */ /* 0x000fc400078e0002 */
[----:B------:R-:W-:Y:S02]  /*9dd0*/  IMAD.MOV.U32 R183, RZ, RZ, R0 ;  /* 0x000000ffffb77224 */ /* 0x000fe400078e0000 */
[-C--:B---3--:R-:W-:Y:S08]  /*9de0*/  HMMA.16816.F32 R248, R8, R28.reuse, R232 ;  /* 0x0000001c08f8723c */ /* 0x088ff000000018e8 */
[C---:B------:R-:W-:Y:S08]  /*9df0*/  HMMA.16816.F32 R60, R4.reuse, R28, R60 ;  /* 0x0000001c043c723c */ /* 0x040ff0000000183c */
[----:B------:R-:W-:Y:S08]  /*9e00*/  HMMA.16816.F32 R48, R4, R18, R48 ;  /* 0x000000120430723c */ /* 0x000ff00000001830 */
[C---:B------:R-:W-:Y:S08]  /*9e10*/  HMMA.16816.F32 R244, R8.reuse, R24, R200 ;  /* 0x0000001808f4723c */ /* 0x040ff000000018c8 */
[----:B------:R-:W-:Y:S08]  /*9e20*/  HMMA.16816.F32 R232, R8, R20, R184 ;  /* 0x0000001408e8723c */ /* 0x000ff000000018b8 */
[C---:B------:R-:W-:Y:S08]  /*9e30*/  HMMA.16816.F32 R196, R4.reuse, R24, R196 ;  /* 0x0000001804c4723c */ /* 0x040ff000000018c4 */
[-C--:B------:R-:W-:Y:S01]  /*9e40*/  HMMA.16816.F32 R44, R4, R30.reuse, R176 ;  /* 0x0000001e042c723c */ /* 0x080fe200000018b0 */
[----:B------:R-:W-:Y:S07]  /*9e50*/  LDSM.16.M88.4 R4, [R220+0x5000] ;  /* 0x00500000dc04783b */ /* 0x000fee0000000200 */
[C---:B------:R-:W-:Y:S08]  /*9e60*/  HMMA.16816.F32 R240, R8.reuse, R30, R108 ;  /* 0x0000001e08f0723c */ /* 0x040ff0000000186c */
[C---:B------:R-:W-:Y:S08]  /*9e70*/  HMMA.16816.F32 R236, R8.reuse, R26, R104 ;  /* 0x0000001a08ec723c */ /* 0x040ff00000001868 */
[C---:B------:R-:W-:Y:S08]  /*9e80*/  HMMA.16816.F32 R204, R8.reuse, R22, R64 ;  /* 0x0000001608cc723c */ /* 0x040ff00000001840 */
[C---:B------:R-:W-:Y:S08]  /*9e90*/  HMMA.16816.F32 R200, R8.reuse, R16, R180 ;  /* 0x0000001008c8723c */ /* 0x040ff000000018b4 */
[----:B------:R-:W-:Y:S01]  /*9ea0*/  HMMA.16816.F32 R184, R8, R18, R32 ;  /* 0x0000001208b8723c */ /* 0x000fe20000001820 */
[----:B------:R-:W3:Y:S04]  /*9eb0*/  LDSM.16.M88.4 R8, [R221+0x2000] ;  /* 0x00200000dd08783b */ /* 0x000ee80000000200 */
[----:B------:R-:W5:Y:S03]  /*9ec0*/  LDSM.16.M88.4 R16, [R217+0x8000] ;  /* 0x00800000d910783b */ /* 0x000f660000000200 */
[C---:B-1----:R-:W-:Y:S01]  /*9ed0*/  HMMA.16816.F32 R180, R12.reuse, R56, R60 ;  /* 0x000000380cb4723c */ /* 0x042fe2000000183c */
[----:B------:R-:W1:Y:S07]  /*9ee0*/  LDSM.16.M88.4 R32, [R217+0x8400] ;  /* 0x00840000d920783b */ /* 0x000e6e0000000200 */
[C---:B--2---:R-:W-:Y:S01]  /*9ef0*/  HMMA.16816.F32 R24, R12.reuse, R38, R48 ;  /* 0x000000260c18723c */ /* 0x044fe20000001830 */
[----:B------:R-:W2:Y:S07]  /*9f00*/  LDSM.16.M88.4 R48, [R217+0x8800] ;  /* 0x00880000d930783b */ /* 0x000eae0000000200 */
[C---:B------:R-:W-:Y:S01]  /*9f10*/  HMMA.16816.F32 R176, R12.reuse, R58, R44 ;  /* 0x0000003a0cb0723c */ /* 0x040fe2000000182c */
[----:B------:R-:W1:Y:S07]  /*9f20*/  LDSM.16.M88.4 R44, [R217+0x8c00] ;  /* 0x008c0000d92c783b */ /* 0x000e6e0000000200 */
[C---:B----4-:R-:W-:Y:S08]  /*9f30*/  HMMA.16816.F32 R108, R12.reuse, R52, R196 ;  /* 0x000000340c6c723c */ /* 0x050ff000000018c4 */
[C---:B------:R-:W-:Y:S08]  /*9f40*/  HMMA.16816.F32 R104, R12.reuse, R54, R188 ;  /* 0x000000360c68723c */ /* 0x040ff000000018bc */
[C---:B------:R-:W-:Y:S08]  /*9f50*/  HMMA.16816.F32 R64, R12.reuse, R40, R208 ;  /* 0x000000280c40723c */ /* 0x040ff000000018d0 */
[C---:B------:R-:W-:Y:S08]  /*9f60*/  HMMA.16816.F32 R60, R12.reuse, R42, R192 ;  /* 0x0000002a0c3c723c */ /* 0x040ff000000018c0 */
[----:B------:R-:W-:Y:S01]  /*9f70*/  HMMA.16816.F32 R28, R12, R36, R212 ;  /* 0x000000240c1c723c */ /* 0x000fe200000018d4 */
[----:B------:R-:W4:Y:S07]  /*9f80*/  LDSM.16.M88.4 R12, [R220+0x4000] ;  /* 0x00400000dc0c783b */ /* 0x000f2e0000000200 */
[C---:B---3--:R-:W-:Y:S08]  /*9f90*/  HMMA.16816.F32 R20, R8.reuse, R56, R248 ;  /* 0x000000380814723c */ /* 0x048ff000000018f8 */
        /* <DEDUP_REMOVED lines=9> */
[C---:B------:R-:W-:Y:S08]  /*a030*/  HMMA.16816.F32 R188, R4.reuse, R18, R176 ;  /* 0x0000001204bc723c */ /* 0x040ff000000018b0 */
[C---:B-1----:R-:W-:Y:S08]  /*a040*/  HMMA.16816.F32 R184, R4.reuse, R32, R108 ;  /* 0x0000002004b8723c */ /* 0x042ff0000000186c */
[C---:B------:R-:W-:Y:S08]  /*a050*/  HMMA.16816.F32 R180, R4.reuse, R34, R104 ;  /* 0x0000002204b4723c */ /* 0x040ff00000001868 */
[C---:B--2---:R-:W-:Y:S08]  /*a060*/  HMMA.16816.F32 R176, R4.reuse, R48, R64 ;  /* 0x0000003004b0723c */ /* 0x044ff00000001840 */
[C---:B------:R-:W-:Y:S08]  /*a070*/  HMMA.16816.F32 R108, R4.reuse, R50, R60 ;  /* 0x00000032046c723c */ /* 0x040ff0000000183c */
[C---:B------:R-:W-:Y:S01]  /*a080*/  HMMA.16816.F32 R104, R4.reuse, R44, R28 ;  /* 0x0000002c0468723c */ /* 0x040fe2000000181c */
[----:B------:R-:W-:Y:S07]  /*a090*/  LDSM.16.M88.4 R28, [R219+0x8000] ;  /* 0x00800000db1c783b */ /* 0x000fee0000000200 */
[----:B------:R-:W-:Y:S01]  /*a0a0*/  HMMA.16816.F32 R64, R4, R46, R24 ;  /* 0x0000002e0440723c */ /* 0x000fe20000001818 */
[----:B------:R-:W1:Y:S04]  /*a0b0*/  LDSM.16.M88.4 R4, [R221+0x5000] ;  /* 0x00500000dd04783b */ /* 0x000e680000000200 */
[----:B------:R-:W-:Y:S03]  /*a0c0*/  LDSM.16.M88.4 R24, [R219+0x8400] ;  /* 0x00840000db18783b */ /* 0x000fe60000000200 */
[C---:B----4-:R-:W-:Y:S01]  /*a0d0*/  HMMA.16816.F32 R60, R12.reuse, R16, R20 ;  /* 0x000000100c3c723c */ /* 0x050fe20000001814 */
[----:B------:R-:W2:Y:S07]  /*a0e0*/  LDSM.16.M88.4 R20, [R219+0x8800] ;  /* 0x00880000db14783b */ /* 0x000eae0000000200 */
[----:B------:R-:W-:Y:S01]  /*a0f0*/  HMMA.16816.F32 R56, R12, R18, R56 ;  /* 0x000000120c38723c */ /* 0x000fe20000001838 */
[----:B------:R-:W3:Y:S01]  /*a100*/  LDSM.16.M88.4 R16, [R219+0x8c00] ;  /* 0x008c0000db10783b */ /* 0x000ee20000000200 */
[----:B------:R-:W-:Y:S01]  /*a110*/  MOV R3, R102 ;  /* 0x0000006600037202 */ /* 0x000fe20000000f00 */
[----:B------:R-:W-:-:S05]  /*a120*/  DEPBAR.LE SB0, 0x0 ;  /* 0x000080000000791a */ /* 0x000fca0000000000 */
[C---:B------:R-:W-:Y:S08]  /*a130*/  HMMA.16816.F32 R52, R12.reuse, R32, R208 ;  /* 0x000000200c34723c */ /* 0x040ff000000018d0 */
[C---:B------:R-:W-:Y:S08]  /*a140*/  HMMA.16816.F32 R40, R12.reuse, R34, R236 ;  /* 0x000000220c28723c */ /* 0x040ff000000018ec */
[C---:B------:R-:W-:Y:S08]  /*a150*/  HMMA.16816.F32 R36, R12.reuse, R48, R232 ;  /* 0x000000300c24723c */ /* 0x040ff000000018e8 */
[C---:B------:R-:W-:Y:S08]  /*a160*/  HMMA.16816.F32 R48, R12.reuse, R50, R204 ;  /* 0x000000320c30723c */ /* 0x040ff000000018cc */
[C---:B------:R-:W-:Y:S08]  /*a170*/  HMMA.16816.F32 R32, R12.reuse, R44, R200 ;  /* 0x0000002c0c20723c */ /* 0x040ff000000018c8 */
[----:B------:R-:W-:Y:S01]  /*a180*/  HMMA.16816.F32 R12, R12, R46, R196 ;  /* 0x0000002e0c0c723c */ /* 0x000fe200000018c4 */
[----:B------:R-:W-:-:S04]  /*a190*/  IADD3 R0, R3, -0x3, RZ ;  /* 0xfffffffd03007810 */ /* 0x000fc80007ffe0ff */
[----:B------:R-:W-:-:S03]  /*a1a0*/  ISETP.GT.AND P0, PT, R0, UR8, PT ;  /* 0x0000000800007c0c */ /* 0x000fc6000bf04270 */
[C---:B-1----:R-:W-:Y:S08]  /*a1b0*/  HMMA.16816.F32 R44, R4.reuse, R28, R192 ;  /* 0x0000001c042c723c */ /* 0x042ff000000018c0 */
[C---:B------:R-:W-:Y:S08]  /*a1c0*/  HMMA.16816.F32 R188, R4.reuse, R30, R188 ;  /* 0x0000001e04bc723c */ /* 0x040ff000000018bc */
[C---:B--2---:R-:W-:Y:S08]  /*a1d0*/  HMMA.16816.F32 R176, R4.reuse, R20, R176 ;  /* 0x0000001404b0723c */ /* 0x044ff000000018b0 */
[----:B------:R-:W-:Y:S08]  /*a1e0*/  HMMA.16816.F32 R108, R4, R22, R108 ;  /* 0x00000016046c723c */ /* 0x000ff0000000186c */
[C---:B------:R-:W-:Y:S08]  /*a1f0*/  HMMA.16816.F32 R60, R8.reuse, R28, R60 ;  /* 0x0000001c083c723c */ /* 0x040ff0000000183c */
[C---:B------:R-:W-:Y:S08]  /*a200*/  HMMA.16816.F32 R56, R8.reuse, R30, R56 ;  /* 0x0000001e0838723c */ /* 0x040ff00000001838 */
[C---:B------:R-:W-:Y:S08]  /*a210*/  HMMA.16816.F32 R36, R8.reuse, R20, R36 ;  /* 0x000000140824723c */ /* 0x040ff00000001824 */
[----:B------:R-:W-:Y:S08]  /*a220*/  HMMA.16816.F32 R48, R8, R22, R48 ;  /* 0x000000160830723c */ /* 0x000ff00000001830 */
[C---:B------:R-:W-:Y:S08]  /*a230*/  HMMA.16816.F32 R184, R4.reuse, R24, R184 ;  /* 0x0000001804b8723c */ /* 0x040ff000000018b8 */
[C---:B------:R-:W-:Y:S08]  /*a240*/  HMMA.16816.F32 R180, R4.reuse, R26, R180 ;  /* 0x0000001a04b4723c */ /* 0x040ff000000018b4 */
[C---:B---3--:R-:W-:Y:S08]  /*a250*/  HMMA.16816.F32 R192, R4.reuse, R16, R104 ;  /* 0x0000001004c0723c */ /* 0x048ff00000001868 */
[----:B------:R-:W-:Y:S08]  /*a260*/  HMMA.16816.F32 R64, R4, R18, R64 ;  /* 0x000000120440723c */ /* 0x000ff00000001840 */
[C---:B------:R-:W-:Y:S08]  /*a270*/  HMMA.16816.F32 R52, R8.reuse, R24, R52 ;  /* 0x000000180834723c */ /* 0x040ff00000001834 */
[C---:B------:R-:W-:Y:S08]  /*a280*/  HMMA.16816.F32 R40, R8.reuse, R26, R40 ;  /* 0x0000001a0828723c */ /* 0x040ff00000001828 */
[C---:B------:R-:W-:Y:S08]  /*a290*/  HMMA.16816.F32 R20, R8.reuse, R16, R32 ;  /* 0x000000100814723c */ /* 0x040ff00000001820 */
[----:B------:R-:W-:Y:S01]  /*a2a0*/  HMMA.16816.F32 R28, R8, R18, R12 ;  /* 0x00000012081c723c */ /* 0x000fe2000000180c */
[----:B------:R-:W-:Y:S06]  /*a2b0*/  BAR.SYNC.DEFER_BLOCKING 0x0 ;  /* 0x0000000000007b1d */ /* 0x000fec0000010000 */
        /* <DEDUP_REMOVED lines=25> */
.L_x_141:
[----:B-1----:R-:W2:Y:S04]  /*a450*/  LDL.LU R3, [R1+0x18] ;  /* 0x0000180001037983 */ /* 0x002ea80000300800 */
[----:B------:R-:W3:Y:S04]  /*a460*/  LDL.LU R2, [R1+0xc] ;  /* 0x00000c0001027983 */ /* 0x000ee80000300800 */
[----:B------:R-:W-:Y:S04]  /*a470*/  STL [R1+0x68], R220 ;  /* 0x000068dc01007387 */ /* 0x000fe80000100800 */
[----:B------:R1:W-:Y:S04]  /*a480*/  STL [R1+0x64], R219 ;  /* 0x000064db01007387 */ /* 0x0003e80000100800 */
[----:B------:R-:W-:Y:S04]  /*a490*/  STL [R1+0x60], R217 ;  /* 0x000060d901007387 */ /* 0x000fe80000100800 */
[----:B------:R-:W4:Y:S04]  /*a4a0*/  LDL.LU R19, [R1] ;  /* 0x0000000001137983 */ /* 0x000f280000300800 */
[----:B------:R-:W4:Y:S04]  /*a4b0*/  LDL.LU R251, [R1+0x4] ;  /* 0x0000040001fb7983 */ /* 0x000f280000300800 */
[----:B------:R-:W1:Y:S02]  /*a4c0*/  S2R R0, SR_TID.X ;  /* 0x0000000000007919 */ /* 0x000e640000002100 */
[----:B-1----:R-:W-:-:S05]  /*a4d0*/  IMAD.SHL.U32 R0, R0, 0x2, RZ ;  /* 0x0000000200007824 */ /* 0x002fca00078e00ff */
[----:B------:R-:W-:-:S05]  /*a4e0*/  LOP3.LUT R0, R0, 0x6, RZ, 0xc0, !PT ;  /* 0x0000000600007812 */ /* 0x000fca00078ec0ff */
[----:B------:R-:W-:-:S05]  /*a4f0*/  IMAD R0, R101, 0x40, R0 ;  /* 0x0000004065007824 */ /* 0x000fca00078e0200 */
[C---:B------:R-:W-:Y:S02]  /*a500*/  ISETP.GE.AND P2, PT, R0.reuse, R229, PT ;  /* 0x000000e50000720c */ /* 0x040fe40003f46270 */
[C---:B------:R-:W-:Y:S02]  /*a510*/  ISETP.GE.AND P4, PT, R0.reuse, R228, PT ;  /* 0x000000e40000720c */ /* 0x040fe40003f86270 */
[C---:B------:R-:W-:Y:S02]  /*a520*/  ISETP.LT.OR P2, PT, R0.reuse, R225, P2 ;  /* 0x000000e10000720c */ /* 0x040fe40001741670 */
[----:B------:R-:W-:Y:S02]  /*a530*/  ISETP.LT.OR P4, PT, R0, R224, P4 ;  /* 0x000000e00000720c */ /* 0x000fe40002781670 */
[----:B------:R-:W-:Y:S02]  /*a540*/  FSEL R24, R60, -INF , !P2 ;  /* 0xff8000003c187808 */ /* 0x000fe40005000000 */
[----:B------:R-:W-:-:S02]  /*a550*/  ISETP.GE.AND P1, PT, R0, R227, PT ;  /* 0x000000e30000720c */ /* 0x000fc40003f26270 */
[----:B------:R-:W-:Y:S02]  /*a560*/  ISETP.GE.AND P2, PT, R0, R226, PT ;  /* 0x000000e20000720c */ /* 0x000fe40003f46270 */
[----:B------:R-:W-:Y:S02]  /*a570*/  FSEL R32, R62, -INF , !P4 ;  /* 0xff8000003e207808 */ /* 0x000fe40006000000 */
[C---:B------:R-:W-:Y:S02]  /*a580*/  ISETP.LT.OR P1, PT, R0.reuse, R223, P1 ;  /* 0x000000df0000720c */ /* 0x040fe40000f21670 */
[----:B------:R-:W-:Y:S02]  /*a590*/  ISETP.LT.OR P2, PT, R0, R222, P2 ;  /* 0x000000de0000720c */ /* 0x000fe40001741670 */
[----:B------:R-:W-:Y:S02]  /*a5a0*/  FSEL R8, R44, -INF , !P1 ;  /* 0xff8000002c087808 */ /* 0x000fe40004800000 */
[----:B------:R-:W-:-:S02]  /*a5b0*/  FSEL R12, R46, -INF , !P2 ;  /* 0xff8000002e0c7808 */ /* 0x000fc40005000000 */
[----:B------:R-:W-:Y:S02]  /*a5c0*/  IADD3 R4, R0, 0x30, RZ ;  /* 0x0000003000047810 */ /* 0x000fe40007ffe0ff */
[----:B------:R-:W-:Y:S01]  /*a5d0*/  FMNMX.FTZ R5, R252, R12, !PT ;  /* 0x0000000cfc057209 */ /* 0x000fe20007810000 */
[----:B--2---:R-:W-:Y:S01]  /*a5e0*/  IMAD.MOV.U32 R17, RZ, RZ, R3 ;  /* 0x000000ffff117224 */ /* 0x004fe200078e0003 */
[----:B---3--:R-:W-:Y:S02]  /*a5f0*/  MOV R18, R2 ;  /* 0x0000000200127202 */ /* 0x008fe40000000f00 */
[----:B------:R-:W-:-:S04]  /*a600*/  IADD3 R2, R0, 0x1, RZ ;  /* 0x0000000100027810 */ /* 0x000fc80007ffe0ff */
[C---:B------:R-:W-:Y:S02]  /*a610*/  ISETP.GE.AND P3, PT, R2.reuse, R229, PT ;  /* 0x000000e50200720c */ /* 0x040fe40003f66270 */
[C---:B------:R-:W-:Y:S02]  /*a620*/  ISETP.GE.AND P6, PT, R2.reuse, R228, PT ;  /* 0x000000e40200720c */ /* 0x040fe40003fc6270 */
[C---:B------:R-:W-:Y:S02]  /*a630*/  ISETP.GE.AND P5, PT, R2.reuse, R227, PT ;  /* 0x000000e30200720c */ /* 0x040fe40003fa6270 */
[C---:B------:R-:W-:Y:S02]  /*a640*/  ISETP.GE.AND P0, PT, R2.reuse, R226, PT ;  /* 0x000000e20200720c */ /* 0x040fe40003f06270 */
[C---:B------:R-:W-:Y:S02]  /*a650*/  ISETP.LT.OR P3, PT, R2.reuse, R225, P3 ;  /* 0x000000e10200720c */ /* 0x040fe40001f61670 */
[----:B------:R-:W-:-:S02]  /*a660*/  ISETP.LT.OR P6, PT, R2, R224, P6 ;  /* 0x000000e00200720c */ /* 0x000fc400037c1670 */
[C---:B------:R-:W-:Y:S02]  /*a670*/  ISETP.LT.OR P5, PT, R2.reuse, R223, P5 ;  /* 0x000000df0200720c */ /* 0x040fe40002fa1670 */
[----:B------:R-:W-:Y:S02]  /*a680*/  ISETP.LT.OR P0, PT, R2, R222, P0 ;  /* 0x000000de0200720c */ /* 0x000fe40000701670 */
[----:B------:R-:W-:-:S04]  /*a690*/  IADD3 R2, R0, 0x8, RZ ;  /* 0x0000000800027810 */ /* 0x000fc80007ffe0ff */
[----:B------:R-:W-:Y:S02]  /*a6a0*/  ISETP.GE.AND P4, PT, R2, R229, PT ;  /* 0x000000e50200720c */ /* 0x000fe40003f86270 */
[----:B------:R-:W-:Y:S02]  /*a6b0*/  IADD3 R3, R0, 0x9, RZ ;  /* 0x0000000900037810 */ /* 0x000fe40007ffe0ff */
[C---:B------:R-:W-:Y:S02]  /*a6c0*/  ISETP.LT.OR P4, PT, R2.reuse, R225, P4 ;  /* 0x000000e10200720c */ /* 0x040fe40002781670 */
[----:B------:R-:W-:Y:S02]  /*a6d0*/  FSEL R25, R61, -INF , !P3 ;  /* 0xff8000003d197808 */ /* 0x000fe40005800000 */
[C---:B------:R-:W-:Y:S02]  /*a6e0*/  ISETP.GE.AND P1, PT, R2.reuse, R228, PT ;  /* 0x000000e40200720c */ /* 0x040fe40003f26270 */
[----:B------:R-:W-:-:S02]  /*a6f0*/  ISETP.GE.AND P2, PT, R2, R227, PT ;  /* 0x000000e30200720c */ /* 0x000fc40003f46270 */
[----:B------:R-:W-:Y:S02]  /*a700*/  ISETP.GE.AND P3, PT, R2, R226, PT ;  /* 0x000000e20200720c */ /* 0x000fe40003f66270 */
[----:B------:R-:W-:Y:S02]  /*a710*/  FSEL R34, R63, -INF , !P6 ;  /* 0xff8000003f227808 */ /* 0x000fe40007000000 */
[----:B------:R-:W-:Y:S02]  /*a720*/  FSEL R10, R45, -INF , !P5 ;  /* 0xff8000002d0a7808 */ /* 0x000fe40006800000 */
[----:B------:R-:W-:Y:S02]  /*a730*/  FSEL R14, R47, -INF , !P0 ;  /* 0xff8000002f0e7808 */ /* 0x000fe40004000000 */
[----:B------:R-:W-:Y:S01]  /*a740*/  FSEL R26, R56, -INF , !P4 ;  /* 0xff800000381a7808 */ /* 0x000fe20006000000 */
[----:B------:R-:W-:Y:S01]  /*a750*/  IMAD.MOV.U32 R203, RZ, RZ, R18 ;  /* 0x000000ffffcb7224 */ /* 0x000fe200078e0012 */
[C---:B------:R-:W-:Y:S01]  /*a760*/  ISETP.GE.AND P0, PT, R3.reuse, R229, PT ;  /* 0x000000e50300720c */ /* 0x040fe20003f06270 */
[----:B------:R-:W-:Y:S01]  /*a770*/  IMAD.MOV.U32 R201, RZ, RZ, R17 ;  /* 0x000000ffffc97224 */ /* 0x000fe200078e0011 */
[C---:B------:R-:W-:Y:S01]  /*a780*/  ISETP.GE.AND P6, PT, R3.reuse, R228, PT ;  /* 0x000000e40300720c */ /* 0x040fe20003fc6270 */
[----:B------:R-:W-:Y:S01]  /*a790*/  LDSM.16.MT88.4 R44, [R218+0xa000] ;  /* 0x00a00000da2c783b */ /* 0x000fe20000004200 */
        /* <DEDUP_REMOVED lines=10> */
[----:B------:R-:W-:Y:S02]  /*a840*/  IADD3 R3, R0, 0x11, RZ ;  /* 0x0000001100037810 */ /* 0x000fe40007ffe0ff */
[----:B------:R-:W-:Y:S02]  /*a850*/  FSEL R11, R188, -INF , !P2 ;  /* 0xff800000bc0b7808 */ /* 0x000fe40005000000 */
[----:B------:R-:W-:-:S02]  /*a860*/  FSEL R35, R58, -INF , !P1 ;  /* 0xff8000003a237808 */ /* 0x000fc40004800000 */
[----:B------:R-:W-:Y:S02]  /*a870*/  ISETP.GE.AND P2, PT, R2, R228, PT ;  /* 0x000000e40200720c */ /* 0x000fe40003f46270 */
[----:B------:R-:W-:Y:S02]  /*a880*/  FSEL R15, R190, -INF , !P3 ;  /* 0xff800000be0f7808 */ /* 0x000fe40005800000 */
[C---:B------:R-:W-:Y:S02]  /*a890*/  ISETP.GE.AND P1, PT, R2.reuse, R229, PT ;  /* 0x000000e50200720c */ /* 0x040fe40003f26270 */
[----:B------:R-:W-:Y:S02]  /*a8a0*/  ISETP.GE.AND P3, PT, R2, R227, PT ;  /* 0x000000e30200720c */ /* 0x000fe40003f66270 */
[----:B------:R-:W-:Y:S02]  /*a8b0*/  FSEL R27, R57, -INF , !P0 ;  /* 0xff800000391b7808 */ /* 0x000fe40004000000 */
[----:B------:R-:W-:-:S02]  /*a8c0*/  FSEL R16, R191, -INF , !P4 ;  /* 0xff800000bf107808 */ /* 0x000fc40006000000 */
[C---:B------:R-:W-:Y:S02]  /*a8d0*/  ISETP.GE.AND P0, PT, R2.reuse, R226, PT ;  /* 0x000000e20200720c */ /* 0x040fe40003f06270 */
[----:B------:R-:W-:Y:S02]  /*a8e0*/  ISETP.GE.AND P4, PT, R3, R229, PT ;  /* 0x000000e50300720c */ /* 0x000fe40003f86270 */
        /* <DEDUP_REMOVED lines=8> */
[----:B------:R-:W-:Y:S02]  /*a970*/  FSEL R13, R189, -INF , !P5 ;  /* 0xff800000bd0d7808 */ /* 0x000fe40006800000 */
[----:B------:R-:W-:-:S02]  /*a980*/  ISETP.GE.AND P6, PT, R3, R228, PT ;  /* 0x000000e40300720c */ /* 0x000fc40003fc6270 */
[----:B------:R-:W-:Y:S02]  /*a990*/  FSEL R52, R52, -INF , !P1 ;  /* 0xff80000034347808 */ /* 0x000fe40004800000 */
[----:B------:R-:W-:Y:S02]  /*a9a0*/  FSEL R54, R184, -INF , !P3 ;  /* 0xff800000b8367808 */ /* 0x000fe40005800000 */
[C---:B------:R-:W-:Y:S02]  /*a9b0*/  ISETP.GE.AND P5, PT, R3.reuse, R227, PT ;  /* 0x000000e30300720c */ /* 0x040fe40003fa6270 */
[----:B------:R-:W-:Y:S02]  /*a9c0*/  ISETP.GE.AND P1, PT, R3, R226, PT ;  /* 0x000000e20300720c */ /* 0x000fe40003f26270 */
[----:B------:R-:W-:Y:S02]  /*a9d0*/  FSEL R107, R186, -INF , !P0 ;  /* 0xff800000ba6b7808 */ /* 0x000fe40004000000 */
[----:B------:R-:W-:-:S02]  /*a9e0*/  FSEL R184, R53, -INF , !P4 ;  /* 0xff80000035b87808 */ /* 0x000fc40006000000 */
[C---:B------:R-:W-:Y:S02]  /*a9f0*/  ISETP.GE.AND P2, PT, R2.reuse, R229, PT ;  /* 0x000000e50200720c */ /* 0x040fe40003f46270 */
[C---:B------:R-:W-:Y:S02]  /*aa00*/  ISETP.GE.AND P3, PT, R2.reuse, R228, PT ;  /* 0x000000e40200720c */ /* 0x040fe40003f66270 */
[C---:B------:R-:W-:Y:S02]  /*aa10*/  ISETP.GE.AND P0, PT, R2.reuse, R227, PT ;  /* 0x000000e30200720c */ /* 0x040fe40003f06270 */
[----:B------:R-:W-:Y:S02]  /*aa20*/  ISETP.GE.AND P4, PT, R2, R226, PT ;  /* 0x000000e20200720c */ /* 0x000fe40003f86270 */
[C---:B------:R-:W-:Y:S02]  /*aa30*/  ISETP.LT.OR P6, PT, R3.reuse, R224, P6 ;  /* 0x000000e00300720c */ /* 0x040fe400037c1670 */
[----:B------:R-:W-:-:S02]  /*aa40*/  ISETP.LT.OR P5, PT, R3, R223, P5 ;  /* 0x000000df0300720c */ /* 0x000fc40002fa1670 */
[----:B------:R-:W-:Y:S02]  /*aa50*/  ISETP.LT.OR P1, PT, R3, R222, P1 ;  /* 0x000000de0300720c */ /* 0x000fe40000f21670 */
[C---:B------:R-:W-:Y:S02]  /*aa60*/  ISETP.LT.OR P2, PT, R2.reuse, R225, P2 ;  /* 0x000000e10200720c */ /* 0x040fe40001741670 */
[C---:B------:R-:W-:Y:S02]  /*aa70*/  ISETP.LT.OR P3, PT, R2.reuse, R224, P3 ;  /* 0x000000e00200720c */ /* 0x040fe40001f61670 */
[C---:B------:R-:W-:Y:S02]  /*aa80*/  ISETP.LT.OR P0, PT, R2.reuse, R223, P0 ;  /* 0x000000df0200720c */ /* 0x040fe40000701670 */
[----:B------:R-:W-:Y:S02]  /*aa90*/  ISETP.LT.OR P4, PT, R2, R222, P4 ;  /* 0x000000de0200720c */ /* 0x000fe40002781670 */
[----:B------:R-:W-:-:S02]  /*aaa0*/  IADD3 R3, R0, 0x19, RZ ;  /* 0x0000001900037810 */ /* 0x000fc40007ffe0ff */
[----:B------:R-:W-:Y:S02]  /*aab0*/  IADD3 R2, R0, 0x20, RZ ;  /* 0x0000002000027810 */ /* 0x000fe40007ffe0ff */
[----:B------:R-:W-:Y:S02]  /*aac0*/  FSEL R196, R55, -INF , !P6 ;  /* 0xff80000037c47808 */ /* 0x000fe40007000000 */
[----:B------:R-:W-:Y:S02]  /*aad0*/  FSEL R53, R185, -INF , !P5 ;  /* 0xff800000b9357808 */ /* 0x000fe40006800000 */
[----:B------:R-:W-:Y:S02]  /*aae0*/  FSEL R55, R187, -INF , !P1 ;  /* 0xff800000bb377808 */ /* 0x000fe40004800000 */
[----:B------:R-:W-:Y:S02]  /*aaf0*/  ISETP.GE.AND P1, PT, R3, R229, PT ;  /* 0x000000e50300720c */ /* 0x000fe40003f26270 */
[----:B------:R-:W-:-:S02]  /*ab00*/  FSEL R185, R40, -INF , !P2 ;  /* 0xff80000028b97808 */ /* 0x000fc40005000000 */
[----:B------:R-:W-:Y:S02]  /*ab10*/  FSEL R186, R42, -INF , !P3 ;  /* 0xff8000002aba7808 */ /* 0x000fe40005800000 */
[C---:B------:R-:W-:Y:S02]  /*ab20*/  ISETP.GE.AND P6, PT, R3.reuse, R228, PT ;  /* 0x000000e40300720c */ /* 0x040fe40003fc6270 */
[C---:B------:R-:W-:Y:S02]  /*ab30*/  ISETP.GE.AND P5, PT, R3.reuse, R227, PT ;  /* 0x000000e30300720c */ /* 0x040fe40003fa6270 */
[C---:B------:R-:W-:Y:S02]  /*ab40*/  ISETP.GE.AND P2, PT, R3.reuse, R226, PT ;  /* 0x000000e20300720c */ /* 0x040fe40003f46270 */
[----:B------:R-:W-:Y:S02]  /*ab50*/  ISETP.GE.AND P3, PT, R2, R229, PT ;  /* 0x000000e50200720c */ /* 0x000fe40003f66270 */
[----:B------:R-:W-:-:S02]  /*ab60*/  ISETP.LT.OR P1, PT, R3, R225, P1 ;  /* 0x000000e10300720c */ /* 0x000fc40000f21670 */
[C---:B------:R-:W-:Y:S02]  /*ab70*/  ISETP.LT.OR P6, PT, R3.reuse, R224, P6 ;  /* 0x000000e00300720c */ /* 0x040fe400037c1670 */
[C---:B------:R-:W-:Y:S02]  /*ab80*/  ISETP.LT.OR P5, PT, R3.reuse, R223, P5 ;  /* 0x000000df0300720c */ /* 0x040fe40002fa1670 */
[----:B------:R-:W-:Y:S02]  /*ab90*/  ISETP.LT.OR P2, PT, R3, R222, P2 ;  /* 0x000000de0300720c */ /* 0x000fe40001741670 */
        /* <DEDUP_REMOVED lines=9> */
[C---:B------:R-:W-:Y:S02]  /*ac30*/  ISETP.GE.AND P6, PT, R3.reuse, R228, PT ;  /* 0x000000e40300720c */ /* 0x040fe40003fc6270 */
[CC--:B------:R-:W-:Y:S02]  /*ac40*/  ISETP.GE.AND P5, PT, R3.reuse, R227.reuse, PT ;  /* 0x000000e30300720c */ /* 0x0c0fe40003fa6270 */
[----:B------:R-:W-:Y:S02]  /*ac50*/  ISETP.GE.AND P3, PT, R3, R226, PT ;  /* 0x000000e20300720c */ /* 0x000fe40003f66270 */
[----:B------:R-:W-:Y:S02]  /*ac60*/  FSEL R182, R182, -INF , !P4 ;  /* 0xff800000b6b67808 */ /* 0x000fe40006000000 */
[C---:B------:R-:W-:Y:S02]  /*ac70*/  ISETP.GE.AND P0, PT, R2.reuse, R228, PT ;  /* 0x000000e40200720c */ /* 0x040fe40003f06270 */
[----:B------:R-:W-:-:S02]  /*ac80*/  ISETP.GE.AND P4, PT, R2, R227, PT ;  /* 0x000000e30200720c */ /* 0x000fc40003f86270 */
[----:B------:R-:W-:Y:S02]  /*ac90*/  ISETP.GE.AND P1, PT, R2, R226, PT ;  /* 0x000000e20200720c */ /* 0x000fe40003f26270 */
[C---:B------:R-:W-:Y:S02]  /*aca0*/  ISETP.LT.OR P2, PT, R3.reuse, R225, P2 ;  /* 0x000000e10300720c */ /* 0x040fe40001741670 */
[C---:B------:R-:W-:Y:S02]  /*acb0*/  ISETP.LT.OR P6, PT, R3.reuse, R224, P6 ;  /* 0x000000e00300720c */ /* 0x040fe400037c1670 */
[C---:B------:R-:W-:Y:S02]  /*acc0*/  ISETP.LT.OR P5, PT, R3.reuse, R223, P5 ;  /* 0x000000df0300720c */ /* 0x040fe40002fa1670 */
[----:B------:R-:W-:Y:S02]  /*acd0*/  ISETP.LT.OR P3, PT, R3, R222, P3 ;  /* 0x000000de0300720c */ /* 0x000fe40001f61670 */
[----:B----4-:R-:W-:-:S02]  /*ace0*/  FMNMX.FTZ R3, R19, R8, !PT ;  /* 0x0000000813037209 */ /* 0x010fc40007810000 */
[C---:B------:R-:W-:Y:S02]  /*acf0*/  ISETP.LT.OR P0, PT, R2.reuse, R224, P0 ;  /* 0x000000e00200720c */ /* 0x040fe40000701670 */
[C---:B------:R-:W-:Y:S02]  /*ad00*/  ISETP.LT.OR P4, PT, R2.reuse, R223, P4 ;  /* 0x000000df0200720c */ /* 0x040fe40002781670 */
[----:B------:R-:W-:Y:S02]  /*ad10*/  ISETP.LT.OR P1, PT, R2, R222, P1 ;  /* 0x000000de0200720c */ /* 0x000fe40000f21670 */
[----:B------:R-:W-:Y:S02]  /*ad20*/  IADD3 R2, R0, 0x28, RZ ;  /* 0x0000002800027810 */ /* 0x000fe40007ffe0ff */
[----:B------:R-:W-:Y:S02]  /*ad30*/  FMNMX.FTZ R3, R10, R3, !PT ;  /* 0x000000030a037209 */ /* 0x000fe40007810000 */
        /* <DEDUP_REMOVED lines=8> */
[----:B------:R-:W-:Y:S02]  /*adc0*/  FMNMX.FTZ R3, R11, R3, !PT ;  /* 0x000000030b037209 */ /* 0x000fe40007810000 */
[C---:B------:R-:W-:Y:S02]  /*add0*/  ISETP.LT.OR P0, PT, R2.reuse, R225, P0 ;  /* 0x000000e10200720c */ /* 0x040fe40000701670 */
[C---:B------:R-:W-:Y:S02]  /*ade0*/  ISETP.LT.OR P4, PT, R2.reuse, R224, P4 ;  /* 0x000000e00200720c */ /* 0x040fe40002781670 */
[C---:B------:R-:W-:Y:S02]  /*adf0*/  ISETP.LT.OR P1, PT, R2.reuse, R223, P1 ;  /* 0x000000df0200720c */ /* 0x040fe40000f21670 */
[----:B------:R-:W-:-:S02]  /*ae00*/  ISETP.LT.OR P2, PT, R2, R222, P2 ;  /* 0x000000de0200720c */ /* 0x000fc40001741670 */
[----:B------:R-:W-:Y:S02]  /*ae10*/  IADD3 R2, R0, 0x29, RZ ;  /* 0x0000002900027810 */ /* 0x000fe40007ffe0ff */
[----:B------:R-:W-:Y:S02]  /*ae20*/  FMNMX.FTZ R3, R13, R3, !PT ;  /* 0x000000030d037209 */ /* 0x000fe40007810000 */
[----:B------:R-:W-:Y:S02]  /*ae30*/  FSEL R232, R39, -INF , !P6 ;  /* 0xff80000027e87808 */ /* 0x000fe40007000000 */
[----:B------:R-:W-:Y:S02]  /*ae40*/  FSEL R181, R177, -INF , !P5 ;  /* 0xff800000b1b57808 */ /* 0x000fe40006800000 */
[----:B------:R-:W-:Y:S02]  /*ae50*/  FSEL R239, R179, -INF , !P3 ;  /* 0xff800000b3ef7808 */ /* 0x000fe40005800000 */
[----:B------:R-:W-:-:S02]  /*ae60*/  FSEL R234, R108, -INF , !P1 ;  /* 0xff8000006cea7808 */ /* 0x000fc40004800000 */
[C---:B------:R-:W-:Y:S02]  /*ae70*/  ISETP.GE.AND P6, PT, R2.reuse, R229, PT ;  /* 0x000000e50200720c */ /* 0x040fe40003fc6270 */
[C---:B------:R-:W-:Y:S02]  /*ae80*/  ISETP.GE.AND P3, PT, R2.reuse, R228, PT ;  /* 0x000000e40200720c */ /* 0x040fe40003f66270 */
[C---:B------:R-:W-:Y:S02]  /*ae90*/  ISETP.GE.AND P5, PT, R2.reuse, R227, PT ;  /* 0x000000e30200720c */ /* 0x040fe40003fa6270 */
[----:B------:R-:W-:Y:S02]  /*aea0*/  ISETP.GE.AND P1, PT, R2, R226, PT ;  /* 0x000000e20200720c */ /* 0x000fe40003f26270 */
[----:B------:R-:W-:Y:S02]  /*aeb0*/  FMNMX.FTZ R3, R54, R3, !PT ;  /* 0x0000000336037209 */ /* 0x000fe40007810000 */
[----:B------:R-:W-:-:S02]  /*aec0*/  ISETP.LT.OR P6, PT, R2, R225, P6 ;  /* 0x000000e10200720c */ /* 0x000fc400037c1670 */
[C---:B------:R-:W-:Y:S02]  /*aed0*/  ISETP.LT.OR P3, PT, R2.reuse, R224, P3 ;  /* 0x000000e00200720c */ /* 0x040fe40001f61670 */
[C---:B------:R-:W-:Y:S02]  /*aee0*/  ISETP.LT.OR P5, PT, R2.reuse, R223, P5 ;  /* 0x000000df0200720c */ /* 0x040fe40002fa1670 */
[----:B------:R-:W-:Y:S02]  /*aef0*/  ISETP.LT.OR P1, PT, R2, R222, P1 ;  /* 0x000000de0200720c */ /* 0x000fe40000f21670 */
[----:B------:R-:W-:-:S04]  /*af00*/  FMNMX.FTZ R2, R53, R3, !PT ;  /* 0x0000000335027209 */ /* 0x000fc80007810000 */
[----:B------:R-:W-:-:S04]  /*af10*/  FMNMX.FTZ R6, R40, R2, !PT ;  /* 0x0000000228067209 */ /* 0x000fc80007810000 */
[----:B------:R-:W-:Y:S02]  /*af20*/  FMNMX.FTZ R6, R41, R6, !PT ;  /* 0x0000000629067209 */ /* 0x000fe40007810000 */
[----:B------:R-:W-:Y:S02]  /*af30*/  FSEL R242, R111, -INF , !P1 ;  /* 0xff8000006ff27808 */ /* 0x000fe40004800000 */
[----:B------:R-:W-:Y:S02]  /*af40*/  FMNMX.FTZ R6, R198, R6, !PT ;  /* 0x00000006c6067209 */ /* 0x000fe40007810000 */
[----:B------:R-:W-:Y:S02]  /*af50*/  IADD3 R3, R0, 0x31, RZ ;  /* 0x0000003100037810 */ /* 0x000fe40007ffe0ff */
[----:B------:R-:W-:Y:S02]  /*af60*/  ISETP.GE.AND P1, PT, R4, R227, PT ;  /* 0x000000e30400720c */ /* 0x000fe40003f26270 */
[----:B------:R-:W-:-:S02]  /*af70*/  FMNMX.FTZ R5, R14, R5, !PT ;  /* 0x000000050e057209 */ /* 0x000fc40007810000 */
[----:B------:R-:W-:Y:S02]  /*af80*/  FMNMX.FTZ R7, R181, R6, !PT ;  /* 0x00000006b5077209 */ /* 0x000fe40007810000 */
[----:B------:R-:W-:Y:S02]  /*af90*/  FSEL R233, R109, -INF , !P5 ;  /* 0xff8000006de97808 */ /* 0x000fe40006800000 */
[----:B------:R-:W-:Y:S02]  /*afa0*/  ISETP.GE.AND P5, PT, R3, R227, PT ;  /* 0x000000e30300720c */ /* 0x000fe40003fa6270 */
[----:B------:R-:W-:Y:S02]  /*afb0*/  ISETP.LT.OR P1, PT, R4, R223, P1 ;  /* 0x000000df0400720c */ /* 0x000fe40000f21670 */
[----:B------:R-:W-:Y:S02]  /*afc0*/  FMNMX.FTZ R5, R15, R5, !PT ;  /* 0x000000050f057209 */ /* 0x000fe40007810000 */
[----:B------:R-:W-:-:S02]  /*afd0*/  IADD3 R2, R0, 0x38, RZ ;  /* 0x0000003800027810 */ /* 0x000fc40007ffe0ff */
[----:B------:R-:W-:Y:S02]  /*afe0*/  FMNMX.FTZ R7, R234, R7, !PT ;  /* 0x00000007ea077209 */ /* 0x000fe40007810000 */
[----:B------:R-:W-:Y:S02]  /*aff0*/  ISETP.LT.OR P5, PT, R3, R223, P5 ;  /* 0x000000df0300720c */ /* 0x000fe40002fa1670 */
[----:B------:R-:W-:Y:S02]  /*b000*/  FSEL R42, R192, -INF , !P1 ;  /* 0xff800000c02a7808 */ /* 0x000fe40004800000 */
[----:B------:R-:W-:Y:S02]  /*b010*/  FMNMX.FTZ R5, R16, R5, !PT ;  /* 0x0000000510057209 */ /* 0x000fe40007810000 */
[----:B------:R-:W-:Y:S02]  /*b020*/  IADD3 R0, R0, 0x39, RZ ;  /* 0x0000003900007810 */ /* 0x000fe40007ffe0ff */
[----:B------:R-:W-:-:S02]  /*b030*/  ISETP.GE.AND P1, PT, R2, R227, PT ;  /* 0x000000e30200720c */ /* 0x000fc40003f26270 */
[----:B------:R-:W-:Y:S02]  /*b040*/  FMNMX.FTZ R7, R233, R7, !PT ;  /* 0x00000007e9077209 */ /* 0x000fe40007810000 */
[----:B------:R-:W-:Y:S02]  /*b050*/  FSEL R241, R193, -INF , !P5 ;  /* 0xff800000c1f17808 */ /* 0x000fe40006800000 */
[----:B------:R-:W-:Y:S02]  /*b060*/  FMNMX.FTZ R5, R107, R5, !PT ;  /* 0x000000056b057209 */ /* 0x000fe40007810000 */
[----:B------:R-:W-:Y:S02]  /*b070*/  ISETP.GE.AND P5, PT, R0, R227, PT ;  /* 0x000000e30000720c */ /* 0x000fe40003fa6270 */
[----:B------:R-:W-:Y:S02]  /*b080*/  ISETP.LT.OR P1, PT, R2, R223, P1 ;  /* 0x000000df0200720c */ /* 0x000fe40000f21670 */
[----:B------:R-:W-:-:S02]  /*b090*/  FMNMX.FTZ R7, R42, R7, !PT ;  /* 0x000000072a077209 */ /* 0x000fc40007810000 */
[----:B------:R-:W-:Y:S02]  /*b0a0*/  FMNMX.FTZ R5, R55, R5, !PT ;  /* 0x0000000537057209 */ /* 0x000fe40007810000 */
[----:B------:R-:W-:Y:S02]  /*b0b0*/  ISETP.LT.OR P5, PT, R0, R223, P5 ;  /* 0x000000df0000720c */ /* 0x000fe40002fa1670 */
[----:B------:R-:W-:Y:S02]  /*b0c0*/  FSEL R207, R64, -INF , !P1 ;  /* 0xff80000040cf7808 */ /* 0x000fe40004800000 */
[----:B------:R-:W-:Y:S02]  /*b0d0*/  FMNMX.FTZ R7, R241, R7, !PT ;  /* 0x00000007f1077209 */ /* 0x000fe40007810000 */
[----:B------:R-:W-:Y:S02]  /*b0e0*/  FMNMX.FTZ R5, R182, R5, !PT ;  /* 0x00000005b6057209 */ /* 0x000fe40007810000 */
[----:B------:R-:W-:-:S02]  /*b0f0*/  FSEL R219, R65, -INF , !P5 ;  /* 0xff80000041db7808 */ /* 0x000fc40006800000 */
[----:B------:R-:W-:Y:S02]  /*b100*/  FMNMX.FTZ R7, R207, R7, !PT ;  /* 0x00000007cf077209 */ /* 0x000fe40007810000 */
[----:B------:R-:W-:Y:S02]  /*b110*/  FMNMX.FTZ R6, R183, R5, !PT ;  /* 0x00000005b7067209 */ /* 0x000fe40007810000 */
[----:B------:R-:W-:Y:S02]  /*b120*/  FMNMX.FTZ R5, R219, R7, !PT ;  /* 0x00000007db057209 */ /* 0x000fe40007810000 */
[----:B------:R-:W-:Y:S02]  /*b130*/  FSEL R238, R110, -INF , !P2 ;  /* 0xff8000006eee7808 */ /* 0x000fe40005000000 */
[----:B------:R-:W-:Y:S01]  /*b140*/  ISETP.GE.AND P2, PT, R4, R226, PT ;  /* 0x000000e20400720c */ /* 0x000fe20003f46270 */
[----:B------:R-:W1:Y:S01]  /*b150*/  SHFL.BFLY PT, R9, R5, 0x2, 0x1f ;  /* 0x0c401f0005097f89 */ /* 0x000e6200000e0000 */
[----:B------:R-:W-:-:S02]  /*b160*/  FMNMX.FTZ R6, R236, R6, !PT ;  /* 0x00000006ec067209 */ /* 0x000fc40007810000 */
[----:B------:R-:W-:Y:S02]  /*b170*/  ISETP.GE.AND P1, PT, R3, R226, PT ;  /* 0x000000e20300720c */ /* 0x000fe40003f26270 */
[----:B------:R-:W-:Y:S02]  /*b180*/  ISETP.LT.OR P2, PT, R4, R222, P2 ;  /* 0x000000de0400720c */ /* 0x000fe40001741670 */
[----:B------:R-:W-:Y:S02]  /*b190*/  FMNMX.FTZ R6, R239, R6, !PT ;  /* 0x00000006ef067209 */ /* 0x000fe40007810000 */
[----:B------:R-:W-:Y:S02]  /*b1a0*/  ISETP.LT.OR P1, PT, R3, R222, P1 ;  /* 0x000000de0300720c */ /* 0x000fe40000f21670 */
[----:B------:R-:W-:Y:S02]  /*b1b0*/  FSEL R63, R194, -INF , !P2 ;  /* 0xff800000c23f7808 */ /* 0x000fe40005000000 */
[----:B------:R-:W-:-:S02]  /*b1c0*/  ISETP.GE.AND P5, PT, R4, R229, PT ;  /* 0x000000e50400720c */ /* 0x000fc40003fa6270 */
[----:B------:R-:W-:Y:S02]  /*b1d0*/  ISETP.GE.AND P2, PT, R4, R228, PT ;  /* 0x000000e40400720c */ /* 0x000fe40003f46270 */
[----:B------:R-:W-:Y:S02]  /*b1e0*/  FMNMX.FTZ R6, R238, R6, !PT ;  /* 0x00000006ee067209 */ /* 0x000fe40007810000 */
[----:B------:R-:W-:Y:S02]  /*b1f0*/  FSEL R56, R195, -INF , !P1 ;  /* 0xff800000c3387808 */ /* 0x000fe40004800000 */
[----:B------:R-:W-:Y:S02]  /*b200*/  FSEL R243, R48, -INF , !P0 ;  /* 0xff80000030f37808 */ /* 0x000fe40004000000 */
[-C--:B------:R-:W-:Y:S02]  /*b210*/  ISETP.GE.AND P1, PT, R2, R226.reuse, PT ;  /* 0x000000e20200720c */ /* 0x080fe40003f26270 */
[----:B------:R-:W-:-:S02]  /*b220*/  ISETP.GE.AND P0, PT, R0, R226, PT ;  /* 0x000000e20000720c */ /* 0x000fc40003f06270 */
[C---:B------:R-:W-:Y:S02]  /*b230*/  ISETP.LT.OR P5, PT, R4.reuse, R225, P5 ;  /* 0x000000e10400720c */ /* 0x040fe40002fa1670 */
[----:B------:R-:W-:Y:S02]  /*b240*/  ISETP.LT.OR P2, PT, R4, R224, P2 ;  /* 0x000000e00400720c */ /* 0x000fe40001741670 */
[----:B------:R-:W-:Y:S02]  /*b250*/  FMNMX.FTZ R4, R242, R6, !PT ;  /* 0x00000006f2047209 */ /* 0x000fe40007810000 */
[-C--:B------:R-:W-:Y:S02]  /*b260*/  ISETP.LT.OR P1, PT, R2, R222.reuse, P1 ;  /* 0x000000de0200720c */ /* 0x080fe40000f21670 */
[----:B------:R-:W-:Y:S02]  /*b270*/  ISETP.LT.OR P0, PT, R0, R222, P0 ;  /* 0x000000de0000720c */ /* 0x000fe40000701670 */
[----:B------:R-:W-:-:S02]  /*b280*/  FMNMX.FTZ R4, R63, R4, !PT ;  /* 0x000000043f047209 */ /* 0x000fc40007810000 */
[----:B------:R-:W-:Y:S02]  /*b290*/  FSEL R235, R66, -INF , !P1 ;  /* 0xff80000042eb7808 */ /* 0x000fe40004800000 */
[----:B------:R-:W-:Y:S02]  /*b2a0*/  FSEL R67, R67, -INF , !P0 ;  /* 0xff80000043437808 */ /* 0x000fe40004000000 */
[C---:B------:R-:W-:Y:S02]  /*b2b0*/  ISETP.GE.AND P1, PT, R3.reuse, R229, PT ;  /* 0x000000e50300720c */ /* 0x040fe40003f26270 */
[----:B------:R-:W-:Y:S02]  /*b2c0*/  ISETP.GE.AND P0, PT, R3, R228, PT ;  /* 0x000000e40300720c */ /* 0x000fe40003f06270 */
[----:B------:R-:W-:Y:S02]  /*b2d0*/  FMNMX.FTZ R7, R231, R24, !PT ;  /* 0x00000018e7077209 */ /* 0x000fe40007810000 */
[----:B------:R-:W-:-:S02]  /*b2e0*/  FMNMX.FTZ R4, R56, R4, !PT ;  /* 0x0000000438047209 */ /* 0x000fc40007810000 */
[----:B------:R-:W-:Y:S02]  /*b2f0*/  FMNMX.FTZ R6, R251, R32, !PT ;  /* 0x00000020fb067209 */ /* 0x000fe40007810000 */
[C---:B------:R-:W-:Y:S02]  /*b300*/  ISETP.LT.OR P1, PT, R3.reuse, R225, P1 ;  /* 0x000000e10300720c */ /* 0x040fe40000f21670 */
[----:B------:R-:W-:Y:S02]  /*b310*/  ISETP.LT.OR P0, PT, R3, R224, P0 ;  /* 0x000000e00300720c */ /* 0x000fe40000701670 */
[----:B------:R-:W-:Y:S02]  /*b320*/  FMNMX.FTZ R7, R25, R7, !PT ;  /* 0x0000000719077209 */ /* 0x000fe40007810000 */
[----:B------:R-:W-:Y:S02]  /*b330*/  FMNMX.FTZ R3, R235, R4, !PT ;  /* 0x00000004eb037209 */ /* 0x000fe40007810000 */
[----:B-1----:R-:W-:-:S02]  /*b340*/  FMNMX.FTZ R4, R5, R9, !PT ;  /* 0x0000000905047209 */ /* 0x002fc40007810000 */
[----:B------:R-:W-:Y:S02]  /*b350*/  FMNMX.FTZ R5, R34, R6, !PT ;  /* 0x0000000622057209 */ /* 0x000fe40007810000 */
[----:B------:R-:W-:Y:S02]  /*b360*/  FMNMX.FTZ R6, R26, R7, !PT ;  /* 0x000000071a067209 */ /* 0x000fe40007810000 */
[----:B------:R-:W-:Y:S02]  /*b370*/  FMNMX.FTZ R3, R67, R3, !PT ;  /* 0x0000000343037209 */ /* 0x000fe40007810000 */
[----:B------:R-:W-:Y:S02]  /*b380*/  FMNMX.FTZ R6, R27, R6, !PT ;  /* 0x000000061b067209 */ /* 0x000fe40007810000 */
[----:B------:R-:W-:Y:S01]  /*b390*/  FMNMX.FTZ R5, R35, R5, !PT ;  /* 0x0000000523057209 */ /* 0x000fe20007810000 */
[----:B------:R-:W1:Y:S01]  /*b3a0*/  SHFL.BFLY PT, R7, R3, 0x2, 0x1f ;  /* 0x0c401f0003077f89 */ /* 0x000e6200000e0000 */
[----:B------:R-:W-:-:S02]  /*b3b0*/  FMNMX.FTZ R6, R52, R6, !PT ;  /* 0x0000000634067209 */ /* 0x000fc40007810000 */
[----:B------:R-:W-:Y:S02]  /*b3c0*/  FMNMX.FTZ R5, R59, R5, !PT ;  /* 0x000000053b057209 */ /* 0x000fe40007810000 */
[----:B------:R-:W-:Y:S02]  /*b3d0*/  FMNMX.FTZ R6, R184, R6, !PT ;  /* 0x00000006b8067209 */ /* 0x000fe40007810000 */
[----:B------:R-:W-:Y:S02]  /*b3e0*/  FSEL R247, R50, -INF , !P4 ;  /* 0xff80000032f77808 */ /* 0x000fe40006000000 */
[----:B------:R-:W-:Y:S02]  /*b3f0*/  FSEL R240, R49, -INF , !P6 ;  /* 0xff80000031f07808 */ /* 0x000fe40007000000 */
[C---:B------:R-:W-:Y:S02]  /*b400*/  ISETP.GE.AND P4, PT, R2.reuse, R229, PT ;  /* 0x000000e50200720c */ /* 0x040fe40003f86270 */
[----:B------:R-:W-:-:S02]  /*b410*/  ISETP.GE.AND P6, PT, R2, R228, PT ;  /* 0x000000e40200720c */ /* 0x000fc40003fc6270 */
[----:B------:R-:W-:Y:S02]  /*b420*/  FMNMX.FTZ R5, R197, R5, !PT ;  /* 0x00000005c5057209 */ /* 0x000fe40007810000 */
[----:B------:R-:W-:Y:S01]  /*b430*/  FMNMX.FTZ R6, R185, R6, !PT ;  /* 0x00000006b9067209 */ /* 0x000fe20007810000 */
[----:B------:R-:W2:Y:S01]  /*b440*/  SHFL.BFLY PT, R9, R4, 0x1, 0x1f ;  /* 0x0c201f0004097f89 */ /* 0x000ea200000e0000 */
[C---:B------:R-:W-:Y:S02]  /*b450*/  ISETP.LT.OR P4, PT, R2.reuse, R225, P4 ;  /* 0x000000e10200720c */ /* 0x040fe40002781670 */
[----:B------:R-:W-:Y:S02]  /*b460*/  ISETP.LT.OR P6, PT, R2, R224, P6 ;  /* 0x000000e00200720c */ /* 0x000fe400037c1670 */
[----:B------:R-:W-:Y:S02]  /*b470*/  FMNMX.FTZ R2, R196, R5, !PT ;  /* 0x00000005c4027209 */ /* 0x000fe40007810000 */
[----:B------:R-:W-:-:S02]  /*b480*/  FMNMX.FTZ R5, R180, R6, !PT ;  /* 0x00000006b4057209 */ /* 0x000fc40007810000 */
[----:B------:R-:W-:Y:S02]  /*b490*/  FMNMX.FTZ R2, R186, R2, !PT ;  /* 0x00000002ba027209 */ /* 0x000fe40007810000 */
[----:B------:R-:W-:Y:S02]  /*b4a0*/  FMNMX.FTZ R5, R248, R5, !PT ;  /* 0x00000005f8057209 */ /* 0x000fe40007810000 */
[----:B------:R-:W-:Y:S02]  /*b4b0*/  FSEL R246, R51, -INF , !P3 ;  /* 0xff80000033f67808 */ /* 0x000fe40005800000 */
[----:B------:R-:W-:Y:S01]  /*b4c0*/  FSEL R244, R20, -INF , !P5 ;  /* 0xff80000014f47808 */ /* 0x000fe20006800000 */
[----:B------:R-:W-:Y:S01]  /*b4d0*/  IMAD.MOV.U32 R250, RZ, RZ, R100 ;  /* 0x000000fffffa7224 */ /* 0x000fe200078e0064 */
[C---:B------:R-:W-:Y:S01]  /*b4e0*/  ISETP.GE.AND P3, PT, R0.reuse, R229, PT ;  /* 0x000000e50000720c */ /* 0x040fe20003f66270 */
[----:B------:R-:W-:Y:S01]  /*b4f0*/  LDSM.16.MT88.4 R48, [R216+0xb000] ;  /* 0x00b00000d830783b */ /* 0x000fe20000004200 */
[----:B------:R-:W-:-:S02]  /*b500*/  ISETP.GE.AND P5, PT, R0, R228, PT ;  /* 0x000000e40000720c */ /* 0x000fc40003fa6270 */
[----:B------:R-:W-:Y:S02]  /*b510*/  FMNMX.FTZ R2, R187, R2, !PT ;  /* 0x00000002bb027209 */ /* 0x000fe40007810000 */
[----:B------:R-:W-:Y:S02]  /*b520*/  FMNMX.FTZ R5, R249, R5, !PT ;  /* 0x00000005f9057209 */ /* 0x000fe40007810000 */
[C---:B------:R-:W-:Y:S02]  /*b530*/  ISETP.LT.OR P3, PT, R0.reuse, R225, P3 ;  /* 0x000000e10000720c */ /* 0x040fe40001f61670 */
[----:B------:R-:W-:Y:S02]  /*b540*/  ISETP.LT.OR P5, PT, R0, R224, P5 ;  /* 0x000000e00000720c */ /* 0x000fe40002fa1670 */
[----:B------:R-:W-:Y:S02]  /*b550*/  FMNMX.FTZ R2, R199, R2, !PT ;  /* 0x00000002c7027209 */ /* 0x000fe40007810000 */
[----:B-1----:R-:W-:-:S02]  /*b560*/  FMNMX.FTZ R0, R3, R7, !PT ;  /* 0x0000000703007209 */ /* 0x002fc40007810000 */
[----:B------:R-:W-:Y:S02]  /*b570*/  FMNMX.FTZ R3, R243, R5, !PT ;  /* 0x00000005f3037209 */ /* 0x000fe40007810000 */
[----:B------:R-:W-:Y:S02]  /*b580*/  FMNMX.FTZ R2, R232, R2, !PT ;  /* 0x00000002e8027209 */ /* 0x000fe40007810000 */
[----:B------:R-:W-:Y:S02]  /*b590*/  FMNMX.FTZ R3, R240, R3, !PT ;  /* 0x00000003f0037209 */ /* 0x000fe40007810000 */
[----:B------:R-:W-:Y:S02]  /*b5a0*/  FMNMX.FTZ R2, R247, R2, !PT ;  /* 0x00000002f7027209 */ /* 0x000fe40007810000 */
[----:B------:R-:W-:Y:S02]  /*b5b0*/  FSEL R60, R21, -INF , !P1 ;  /* 0xff800000153c7808 */ /* 0x000fe40004800000 */
[----:B------:R-:W-:-:S02]  /*b5c0*/  FMNMX.FTZ R3, R244, R3, !PT ;  /* 0x00000003f4037209 */ /* 0x000fc40007810000 */
[----:B------:R-:W-:Y:S02]  /*b5d0*/  FSEL R245, R22, -INF , !P2 ;  /* 0xff80000016f57808 */ /* 0x000fe40005000000 */
[----:B--2---:R-:W-:Y:S02]  /*b5e0*/  FMNMX.FTZ R103, R4, R9, !PT ;  /* 0x0000000904677209 */ /* 0x004fe40007810000 */
[----:B------:R-:W-:Y:S02]  /*b5f0*/  FMNMX.FTZ R2, R246, R2, !PT ;  /* 0x00000002f6027209 */ /* 0x000fe40007810000 */
[----:B------:R-:W-:Y:S02]  /*b600*/  FSEL R206, R28, -INF , !P4 ;  /* 0xff8000001cce7808 */ /* 0x000fe40006000000 */
[----:B------:R-:W-:Y:S01]  /*b610*/  FMNMX.FTZ R4, R60, R3, !PT ;  /* 0x000000033c047209 */ /* 0x000fe20007810000 */
[----:B------:R-:W1:Y:S01]  /*b620*/  SHFL.BFLY PT, R6, R0, 0x1, 0x1f ;  /* 0x0c201f0000067f89 */ /* 0x000e6200000e0000 */
[----:B------:R-:W-:-:S02]  /*b630*/  FSEL R36, R23, -INF , !P0 ;  /* 0xff80000017247808 */ /* 0x000fc40004000000 */
[----:B------:R-:W-:Y:S01]  /*b640*/  FMNMX.FTZ R3, R245, R2, !PT ;  /* 0x00000002f5037209 */ /* 0x000fe20007810000 */
[----:B------:R-:W-:Y:S01]  /*b650*/  LDSM.16.MT88.4 R20, [R218+0x9000] ;  /* 0x00900000da14783b */ /* 0x000fe20000004200 */
[----:B------:R-:W-:Y:S02]  /*b660*/  FSEL R38, R29, -INF , !P3 ;  /* 0xff8000001d267808 */ /* 0x000fe40005800000 */
[----:B------:R-:W-:Y:S02]  /*b670*/  FMNMX.FTZ R4, R206, R4, !PT ;  /* 0x00000004ce047209 */ /* 0x000fe40007810000 */
[----:B------:R-:W-:Y:S02]  /*b680*/  FMNMX.FTZ R5, R36, R3, !PT ;  /* 0x0000000324057209 */ /* 0x000fe40007810000 */
[----:B------:R-:W-:Y:S01]  /*b690*/  FMNMX.FTZ R3, R38, R4, !PT ;  /* 0x0000000426037209 */ /* 0x000fe20007810000 */
[C---:B------:R-:W-:Y:S01]  /*b6a0*/  FMUL.FTZ R2, R103.reuse, c[0x0][0x23c] ;  /* 0x00008f0067027a20 */ /* 0x040fe20000410000 */
[----:B------:R-:W-:-:S03]  /*b6b0*/  FSETP.NEU.FTZ.AND P0, PT, R103, -INF , PT ;  /* 0xff8000006700780b */ /* 0x000fc60003f1d000 */
[----:B------:R-:W2:Y:S01]  /*b6c0*/  SHFL.BFLY PT, R7, R3, 0x2, 0x1f ;  /* 0x0c401f0003077f89 */ /* 0x000ea200000e0000 */
[----:B------:R-:W-:Y:S02]  /*b6d0*/  FSEL R2, R2, RZ, P0 ;  /* 0x000000ff02027208 */ /* 0x000fe40000000000 */
[----:B------:R-:W-:Y:S02]  /*b6e0*/  FSEL R57, R30, -INF , !P6 ;  /* 0xff8000001e397808 */ /* 0x000fe40007000000 */
[----:B------:R-:W-:Y:S01]  /*b6f0*/  FSEL R58, R31, -INF , !P5 ;  /* 0xff8000001f3a7808 */ /* 0x000fe20006800000 */
[----:B------:R-:W-:Y:S01]  /*b700*/  FFMA.FTZ R4, R8, c[0x0][0x23c], -R2 ;  /* 0x00008f0008047a23 */ /* 0x000fe20000010802 */
[----:B------:R-:W-:Y:S01]  /*b710*/  FMNMX.FTZ R5, R57, R5, !PT ;  /* 0x0000000539057209 */ /* 0x000fe20007810000 */
[----:B------:R-:W-:Y:S02]  /*b720*/  LDSM.16.MT88.4 R28, [R216+0xa000] ;  /* 0x00a00000d81c783b */ /* 0x000fe40000004200 */
[----:B------:R3:W-:Y:S01]  /*b730*/  MUFU.EX2 R237, R4 ;  /* 0x0000000400ed7308 */ /* 0x0007e20000000800 */
[----:B-1----:R-:W-:-:S04]  /*b740*/  FMNMX.FTZ R102, R0, R6, !PT ;  /* 0x0000000600667209 */ /* 0x002fc80007810000 */
[C---:B------:R-:W-:Y:S01]  /*b750*/  FSETP.NEU.FTZ.AND P1, PT, R102.reuse, -INF , PT ;  /* 0xff8000006600780b */ /* 0x040fe20003f3d000 */
[----:B------:R-:W-:Y:S01]  /*b760*/  FMUL.FTZ R0, R102, c[0x0][0x23c] ;  /* 0x00008f0066007a20 */ /* 0x000fe20000410000 */
[----:B---3--:R-:W-:Y:S01]  /*b770*/  FMNMX.FTZ R4, R58, R5, !PT ;  /* 0x000000053a047209 */ /* 0x008fe20007810000 */
[----:B------:R-:W-:-:S04]  /*b780*/  FFMA.FTZ R5, R10, c[0x0][0x23c], -R2 ;  /* 0x00008f000a057a23 */ /* 0x000fc80000010802 */
[----:B------:R1:W3:Y:S01]  /*b790*/  MUFU.EX2 R62, R5 ;  /* 0x00000005003e7308 */ /* 0x0002e20000000800 */
[----:B------:R-:W4:Y:S01]  /*b7a0*/  SHFL.BFLY PT, R6, R4, 0x2, 0x1f ;  /* 0x0c401f0004067f89 */ /* 0x000f2200000e0000 */
[----:B------:R-:W-:Y:S02]  /*b7b0*/  FSEL R0, R0, RZ, P1 ;  /* 0x000000ff00007208 */ /* 0x000fe40000800000 */
[----:B--2---:R-:W-:Y:S01]  /*b7c0*/  FMNMX.FTZ R3, R3, R7, !PT ;  /* 0x0000000703037209 */ /* 0x004fe20007810000 */
[----:B-1----:R-:W-:-:S04]  /*b7d0*/  FFMA.FTZ R5, R11, c[0x0][0x23c], -R2 ;  /* 0x00008f000b057a23 */ /* 0x002fc80000010802 */
[----:B------:R1:W-:Y:S01]  /*b7e0*/  MUFU.EX2 R220, R5 ;  /* 0x0000000500dc7308 */ /* 0x0003e20000000800 */
[----:B------:R-:W2:Y:S01]  /*b7f0*/  SHFL.BFLY PT, R8, R3, 0x1, 0x1f ;  /* 0x0c201f0003087f89 */ /* 0x000ea200000e0000 */
[----:B-1----:R-:W-:-:S06]  /*b800*/  FFMA.FTZ R5, R13, c[0x0][0x23c], -R2 ;  /* 0x00008f000d057a23 */ /* 0x002fcc0000010802 */
[----:B------:R1:W-:Y:S01]  /*b810*/  MUFU.EX2 R205, R5 ;  /* 0x0000000500cd7308 */ /* 0x0003e20000000800 */
[----:B----4-:R-:W-:Y:S01]  /*b820*/  FMNMX.FTZ R4, R4, R6, !PT ;  /* 0x0000000604047209 */ /* 0x010fe20007810000 */
[----:B-1----:R-:W-:-:S06]  /*b830*/  FFMA.FTZ R5, R12, c[0x0][0x23c], -R0 ;  /* 0x00008f000c057a23 */ /* 0x002fcc0000010800 */
[----:B------:R1:W-:Y:S01]  /*b840*/  MUFU.EX2 R61, R5 ;  /* 0x00000005003d7308 */ /* 0x0003e20000000800 */
[----:B------:R-:W-:Y:S01]  /*b850*/  FSEL R6, R103, RZ, P0 ;  /* 0x000000ff67067208 */ /* 0x000fe20000000000 */
[----:B-1----:R-:W-:-:S06]  /*b860*/  FFMA.FTZ R5, R14, c[0x0][0x23c], -R0 ;  /* 0x00008f000e057a23 */ /* 0x002fcc0000010800 */
[----:B------:R1:W-:Y:S01]  /*b870*/  MUFU.EX2 R200, R5 ;  /* 0x0000000500c87308 */ /* 0x0003e20000000800 */
[----:B------:R-:W4:Y:S01]  /*b880*/  SHFL.BFLY PT, R7, R4, 0x1, 0x1f ;  /* 0x0c201f0004077f89 */ /* 0x000f2200000e0000 */
[----:B--2---:R-:W-:Y:S01]  /*b890*/  FMNMX.FTZ R104, R3, R8, !PT ;  /* 0x0000000803687209 */ /* 0x004fe20007810000 */
[----:B-1----:R-:W-:Y:S02]  /*b8a0*/  FFMA.FTZ R5, R15, c[0x0][0x23c], -R0 ;  /* 0x00008f000f057a23 */ /* 0x002fe40000010800 */
[----:B------:R-:W-:Y:S01]  /*b8b0*/  FADD.FTZ R6, R19, -R6 ;  /* 0x8000000613067221 */ /* 0x000fe20000010000 */
[C---:B------:R-:W-:Y:S02]  /*b8c0*/  FSETP.NEU.FTZ.AND P0, PT, R104.reuse, -INF , PT ;  /* 0xff8000006800780b */ /* 0x040fe40003f1d000 */
[----:B------:R1:W-:Y:S01]  /*b8d0*/  MUFU.EX2 R202, R5 ;  /* 0x0000000500ca7308 */ /* 0x0003e20000000800 */
[----:B------:R-:W-:Y:S01]  /*b8e0*/  FMUL.FTZ R3, R104, c[0x0][0x23c] ;  /* 0x00008f0068037a20 */ /* 0x000fe20000410000 */
[----:B------:R-:W-:Y:S01]  /*b8f0*/  LDSM.16.MT88.4 R12, [R218+0xb000] ;  /* 0x00b00000da0c783b */ /* 0x000fe20000004200 */
[----:B-1----:R-:W-:-:S03]  /*b900*/  FFMA.FTZ R5, R16, c[0x0][0x23c], -R0 ;  /* 0x00008f0010057a23 */ /* 0x002fc60000010800 */
[----:B------:R-:W1:Y:S02]  /*b910*/  LDSM.16.MT88.4 R16, [R216+0x9000] ;  /* 0x00900000d810783b */ /* 0x000e640000004200 */
[----:B------:R2:W-:Y:S01]  /*b920*/  MUFU.EX2 R43, R5 ;  /* 0x00000005002b7308 */ /* 0x0005e20000000800 */
[----:B------:R-:W-:Y:S01]  /*b930*/  FMUL.FTZ R6, R6, c[0x0][0x23c] ;  /* 0x00008f0006067a20 */ /* 0x000fe20000410000 */
[----:B------:R-:W-:Y:S02]  /*b940*/  FSEL R8, R3, RZ, P0 ;  /* 0x000000ff03087208 */ /* 0x000fe40000000000 */
[----:B--2---:R-:W-:-:S05]  /*b950*/  FSEL R5, R102, RZ, P1 ;  /* 0x000000ff66057208 */ /* 0x004fca0000800000 */
[----:B------:R-:W-:-:S04]  /*b960*/  FADD.FTZ R5, R252, -R5 ;  /* 0x80000005fc057221 */ /* 0x000fc80000010000 */
[----:B------:R-:W-:Y:S01]  /*b970*/  FMUL.FTZ R5, R5, c[0x0][0x23c] ;  /* 0x00008f0005057a20 */ /* 0x000fe20000410000 */
[----:B------:R-:W2:Y:S01]  /*b980*/  MUFU.EX2 R106, R6 ;  /* 0x00000006006a7308 */ /* 0x000ea20000000800 */
[----:B------:R-:W-:-:S07]  /*b990*/  FFMA.FTZ R9, R24, c[0x0][0x23c], -R8 ;  /* 0x00008f0018097a23 */ /* 0x000fce0000010808 */
[----:B------:R1:W1:Y:S01]  /*b9a0*/  MUFU.EX2 R100, R5 ;  /* 0x0000000500647308 */ /* 0x0002620000000800 */
[----:B----4-:R-:W-:-:S07]  /*b9b0*/  FMNMX.FTZ R105, R4, R7, !PT ;  /* 0x0000000704697209 */ /* 0x010fce0007810000 */
[----:B------:R4:W-:Y:S01]  /*b9c0*/  MUFU.EX2 R37, R9 ;  /* 0x0000000900257308 */ /* 0x0009e20000000800 */
[----:B---3--:R-:W-:Y:S01]  /*b9d0*/  F2FP.PACK_AB R4, R62, R237 ;  /* 0x000000ed3e04723e */ /* 0x008fe200000000ff */
[----:B------:R-:W-:Y:S01]  /*b9e0*/  FMUL.FTZ R3, R105, c[0x0][0x23c] ;  /* 0x00008f0069037a20 */ /* 0x000fe20000410000 */
[----:B-1----:R-:W-:Y:S01]  /*b9f0*/  FSEL R5, R104, RZ, P0 ;  /* 0x000000ff68057208 */ /* 0x002fe20000000000 */
[----:B--2---:R-:W-:Y:S01]  /*ba00*/  FMUL.FTZ R132, R132, R106 ;  /* 0x0000006a84847220 */ /* 0x004fe20000410000 */
[----:B------:R-:W-:Y:S01]  /*ba10*/  F2FP.PACK_AB R6, R205, R220 ;  /* 0x000000dccd06723e */ /* 0x000fe200000000ff */
[----:B------:R-:W-:Y:S02]  /*ba20*/  FMUL.FTZ R133, R133, R106 ;  /* 0x0000006a85857220 */ /* 0x000fe40000410000 */
[----:B----4-:R-:W-:Y:S01]  /*ba30*/  FFMA.FTZ R9, R25, c[0x0][0x23c], -R8 ;  /* 0x00008f0019097a23 */ /* 0x010fe20000010808 */
[----:B------:R-:W-:Y:S01]  /*ba40*/  F2FP.PACK_AB R7, R43, R202 ;  /* 0x000000ca2b07723e */ /* 0x000fe200000000ff */
[----:B------:R-:W-:Y:S01]  /*ba50*/  FADD.FTZ R33, R231, -R5 ;  /* 0x80000005e7217221 */ /* 0x000fe20000010000 */
[----:B------:R-:W-:Y:S01]  /*ba60*/  F2FP.PACK_AB R5, R200, R61 ;  /* 0x0000003dc805723e */ /* 0x000fe200000000ff */
[----:B------:R1:W-:Y:S01]  /*ba70*/  MUFU.EX2 R217, R9 ;  /* 0x0000000900d97308 */ /* 0x0003e20000000800 */
[-C--:B------:R-:W-:Y:S01]  /*ba80*/  FMUL.FTZ R134, R134, R100.reuse ;  /* 0x0000006486867220 */ /* 0x080fe20000410000 */
[----:B------:R-:W-:Y:S01]  /*ba90*/  FSETP.NEU.FTZ.AND P0, PT, R105, -INF , PT ;  /* 0xff8000006900780b */ /* 0x000fe20003f1d000 */
[----:B------:R-:W-:-:S02]  /*baa0*/  FMUL.FTZ R135, R135, R100 ;  /* 0x0000006487877220 */ /* 0x000fc40000410000 */
[-C--:B------:R-:W-:Y:S02]  /*bab0*/  FMUL.FTZ R136, R136, R106.reuse ;  /* 0x0000006a88887220 */ /* 0x080fe40000410000 */
[----:B------:R-:W-:Y:S02]  /*bac0*/  FMUL.FTZ R137, R137, R106 ;  /* 0x0000006a89897220 */ /* 0x000fe40000410000 */
[-C--:B------:R-:W-:Y:S02]  /*bad0*/  FMUL.FTZ R138, R138, R100.reuse ;  /* 0x000000648a8a7220 */ /* 0x080fe40000410000 */
[----:B------:R-:W-:Y:S02]  /*bae0*/  FMUL.FTZ R139, R139, R100 ;  /* 0x000000648b8b7220 */ /* 0x000fe40000410000 */
[----:B-1----:R-:W-:Y:S01]  /*baf0*/  FFMA.FTZ R9, R26, c[0x0][0x23c], -R8 ;  /* 0x00008f001a097a23 */ /* 0x002fe20000010808 */
[----:B------:R-:W-:Y:S02]  /*bb00*/  FSEL R3, R3, RZ, P0 ;  /* 0x000000ff03037208 */ /* 0x000fe40000000000 */
[----:B------:R-:W-:Y:S01]  /*bb10*/  FSEL R10, R105, RZ, P0 ;  /* 0x000000ff690a7208 */ /* 0x000fe20000000000 */
[----:B------:R1:W-:Y:S01]  /*bb20*/  MUFU.EX2 R204, R9 ;  /* 0x0000000900cc7308 */ /* 0x0003e20000000800 */
[----:B------:R-:W-:Y:S01]  /*bb30*/  HMMA.16816.F32 R192, R4, R20, R132 ;  /* 0x0000001404c0723c */ /* 0x000fe20000001884 */
[----:B------:R-:W-:-:S02]  /*bb40*/  FMUL.FTZ R116, R116, R106 ;  /* 0x0000006a74747220 */ /* 0x000fc40000410000 */
[----:B------:R-:W-:Y:S02]  /*bb50*/  FADD.FTZ R24, R251, -R10 ;  /* 0x8000000afb187221 */ /* 0x000fe40000010000 */
[----:B------:R-:W-:-:S03]  /*bb60*/  FMUL.FTZ R117, R117, R106 ;  /* 0x0000006a75757220 */ /* 0x000fc60000410000 */
[----:B------:R-:W-:Y:S01]  /*bb70*/  HMMA.16816.F32 R132, R4, R22, R136 ;  /* 0x000000160484723c */ /* 0x000fe20000001888 */
[-C--:B------:R-:W-:Y:S02]  /*bb80*/  FMUL.FTZ R118, R118, R100.reuse ;  /* 0x0000006476767220 */ /* 0x080fe40000410000 */
[----:B-1----:R-:W-:Y:S02]  /*bb90*/  FFMA.FTZ R9, R27, c[0x0][0x23c], -R8 ;  /* 0x00008f001b097a23 */ /* 0x002fe40000010808 */
[----:B------:R-:W-:Y:S02]  /*bba0*/  FMUL.FTZ R119, R119, R100 ;  /* 0x0000006477777220 */ /* 0x000fe40000410000 */
[----:B------:R1:W-:Y:S01]  /*bbb0*/  MUFU.EX2 R136, R9 ;  /* 0x0000000900887308 */ /* 0x0003e20000000800 */
[--C-:B------:R-:W-:Y:S02]  /*bbc0*/  FFMA.FTZ R11, R34, c[0x0][0x23c], -R3.reuse ;  /* 0x00008f00220b7a23 */ /* 0x100fe40000010803 */
[----:B------:R-:W-:-:S02]  /*bbd0*/  FFMA.FTZ R10, R35, c[0x0][0x23c], -R3 ;  /* 0x00008f00230a7a23 */ /* 0x000fc40000010803 */
[-C--:B------:R-:W-:Y:S02]  /*bbe0*/  FMUL.FTZ R168, R168, R106.reuse ;  /* 0x0000006aa8a87220 */ /* 0x080fe40000410000 */
[----:B------:R-:W-:Y:S02]  /*bbf0*/  FMUL.FTZ R169, R169, R106 ;  /* 0x0000006aa9a97220 */ /* 0x000fe40000410000 */
[-C--:B------:R-:W-:Y:S02]  /*bc00*/  FMUL.FTZ R170, R170, R100.reuse ;  /* 0x00000064aaaa7220 */ /* 0x080fe40000410000 */
[----:B------:R-:W-:Y:S02]  /*bc10*/  FMUL.FTZ R171, R171, R100 ;  /* 0x00000064abab7220 */ /* 0x000fe40000410000 */
[----:B-1----:R-:W-:Y:S01]  /*bc20*/  FFMA.FTZ R9, R32, c[0x0][0x23c], -R3 ;  /* 0x00008f0020097a23 */ /* 0x002fe20000010803 */
[----:B------:R1:W-:Y:S01]  /*bc30*/  MUFU.EX2 R252, R11 ;  /* 0x0000000b00fc7308 */ /* 0x0003e20000000800 */
[C---:B------:R-:W-:Y:S07]  /*bc40*/  HMMA.16816.F32 R212, R4.reuse, R16, R116 ;  /* 0x0000001004d4723c */ /* 0x040fee0000001874 */
[----:B------:R2:W3:Y:S01]  /*bc50*/  MUFU.EX2 R25, R9 ;  /* 0x0000000900197308 */ /* 0x0004e20000000800 */
[----:B------:R-:W-:Y:S01]  /*bc60*/  HMMA.16816.F32 R116, R4, R46, R168 ;  /* 0x0000002e0474723c */ /* 0x000fe200000018a8 */
[----:B------:R-:W-:-:S06]  /*bc70*/  FMUL.FTZ R76, R76, R106 ;  /* 0x0000006a4c4c7220 */ /* 0x000fcc0000410000 */
[----:B------:R4:W-:Y:S01]  /*bc80*/  MUFU.EX2 R251, R10 ;  /* 0x0000000a00fb7308 */ /* 0x0009e20000000800 */
[----:B-1----:R-:W-:Y:S01]  /*bc90*/  FMUL.FTZ R11, R33, c[0x0][0x23c] ;  /* 0x00008f00210b7a20 */ /* 0x002fe20000410000 */
[----:B------:R-:W-:Y:S01]  /*bca0*/  MOV R168, R62 ;  /* 0x0000003e00a87202 */ /* 0x000fe20000000f00 */
[----:B------:R-:W-:Y:S02]  /*bcb0*/  IMAD.MOV.U32 R62, RZ, RZ, R250 ;  /* 0x000000ffff3e7224 */ /* 0x000fe400078e00fa */
[----:B------:R-:W-:Y:S02]  /*bcc0*/  FMUL.FTZ R77, R77, R106 ;  /* 0x0000006a4d4d7220 */ /* 0x000fe40000410000 */
[----:B--2---:R-:W-:Y:S01]  /*bcd0*/  FFMA.FTZ R9, R59, c[0x0][0x23c], -R3 ;  /* 0x00008f003b097a23 */ /* 0x004fe20000010803 */
[----:B------:R-:W1:Y:S01]  /*bce0*/  MUFU.EX2 R11, R11 ;  /* 0x0000000b000b7308 */ /* 0x000e620000000800 */
[----:B------:R-:W-:Y:S02]  /*bcf0*/  FMUL.FTZ R78, R78, R100 ;  /* 0x000000644e4e7220 */ /* 0x000fe40000410000 */
[----:B----4-:R-:W-:-:S05]  /*bd00*/  FMUL.FTZ R10, R24, c[0x0][0x23c] ;  /* 0x00008f00180a7a20 */ /* 0x010fca0000410000 */
[----:B------:R2:W-:Y:S01]  /*bd10*/  MUFU.EX2 R250, R9 ;  /* 0x0000000900fa7308 */ /* 0x0005e20000000800 */
[----:B------:R-:W-:Y:S02]  /*bd20*/  FMUL.FTZ R79, R79, R100 ;  /* 0x000000644f4f7220 */ /* 0x000fe40000410000 */
[-C--:B------:R-:W-:Y:S02]  /*bd30*/  FMUL.FTZ R92, R92, R106.reuse ;  /* 0x0000006a5c5c7220 */ /* 0x080fe40000410000 */
[----:B------:R-:W-:Y:S02]  /*bd40*/  FMUL.FTZ R93, R93, R106 ;  /* 0x0000006a5d5d7220 */ /* 0x000fe40000410000 */
[-C--:B------:R-:W-:Y:S01]  /*bd50*/  FMUL.FTZ R94, R94, R100.reuse ;  /* 0x000000645e5e7220 */ /* 0x080fe20000410000 */
[----:B------:R-:W4:Y:S01]  /*bd60*/  MUFU.EX2 R10, R10 ;  /* 0x0000000a000a7308 */ /* 0x000f220000000800 */
[----:B------:R-:W-:Y:S01]  /*bd70*/  FMUL.FTZ R95, R95, R100 ;  /* 0x000000645f5f7220 */ /* 0x000fe20000410000 */
[----:B------:R-:W-:Y:S01]  /*bd80*/  HMMA.16816.F32 R108, R4, R50, R76 ;  /* 0x00000032046c723c */ /* 0x000fe2000000184c */
[----:B------:R-:W-:-:S02]  /*bd90*/  FMUL.FTZ R120, R120, R106 ;  /* 0x0000006a78787220 */ /* 0x000fc40000410000 */
[----:B------:R-:W-:Y:S02]  /*bda0*/  FMUL.FTZ R121, R121, R106 ;  /* 0x0000006a79797220 */ /* 0x000fe40000410000 */
[-C--:B------:R-:W-:Y:S02]  /*bdb0*/  FMUL.FTZ R122, R122, R100.reuse ;  /* 0x000000647a7a7220 */ /* 0x080fe40000410000 */
[----:B------:R-:W-:Y:S01]  /*bdc0*/  FMUL.FTZ R123, R123, R100 ;  /* 0x000000647b7b7220 */ /* 0x000fe20000410000 */
[----:B------:R-:W-:Y:S01]  /*bdd0*/  HMMA.16816.F32 R76, R4, R14, R92 ;  /* 0x0000000e044c723c */ /* 0x000fe2000000185c */
[----:B--2---:R-:W-:Y:S02]  /*bde0*/  FFMA.FTZ R9, R52, c[0x0][0x23c], -R8 ;  /* 0x00008f0034097a23 */ /* 0x004fe40000010808 */
[-C--:B------:R-:W-:Y:S02]  /*bdf0*/  FMUL.FTZ R152, R152, R106.reuse ;  /* 0x0000006a98987220 */ /* 0x080fe40000410000 */
[----:B------:R-:W-:-:S02]  /*be00*/  FMUL.FTZ R153, R153, R106 ;  /* 0x0000006a99997220 */ /* 0x000fc40000410000 */
[-C--:B------:R-:W-:Y:S02]  /*be10*/  FMUL.FTZ R154, R154, R100.reuse ;  /* 0x000000649a9a7220 */ /* 0x080fe40000410000 */
[----:B------:R-:W-:Y:S02]  /*be20*/  FMUL.FTZ R155, R155, R100 ;  /* 0x000000649b9b7220 */ /* 0x000fe40000410000 */
[-C--:B------:R-:W-:Y:S02]  /*be30*/  FMUL.FTZ R164, R164, R106.reuse ;  /* 0x0000006aa4a47220 */ /* 0x080fe40000410000 */
[----:B------:R-:W-:Y:S02]  /*be40*/  FMUL.FTZ R165, R165, R106 ;  /* 0x0000006aa5a57220 */ /* 0x000fe40000410000 */
        /* <DEDUP_REMOVED lines=14> */
[----:B---3--:R-:W-:Y:S01]  /*bf30*/  IMAD.MOV.U32 R95, RZ, RZ, R25 ;  /* 0x000000ffff5f7224 */ /* 0x008fe200078e0019 */
[----:B------:R-:W-:Y:S01]  /*bf40*/  MOV R25, R245 ;  /* 0x000000f500197202 */ /* 0x000fe20000000f00 */
[----:B------:R-:W-:Y:S01]  /*bf50*/  IMAD.MOV.U32 R94, RZ, RZ, R37 ;  /* 0x000000ffff5e7224 */ /* 0x000fe200078e0025 */
[----:B------:R2:W-:Y:S01]  /*bf60*/  MUFU.EX2 R245, R9 ;  /* 0x0000000900f57308 */ /* 0x0005e20000000800 */
[----:B------:R-:W-:Y:S01]  /*bf70*/  HMMA.16816.F32 R208, R4, R18, R120 ;  /* 0x0000001204d0723c */ /* 0x000fe20000001878 */
[----:B------:R-:W-:Y:S02]  /*bf80*/  IMAD.MOV.U32 R26, RZ, RZ, R244 ;  /* 0x000000ffff1a7224 */ /* 0x000fe400078e00f4 */
[-C--:B-1----:R-:W-:Y:S02]  /*bf90*/  FMUL.FTZ R156, R156, R11.reuse ;  /* 0x0000000b9c9c7220 */ /* 0x082fe40000410000 */
[----:B------:R-:W-:-:S03]  /*bfa0*/  FMUL.FTZ R157, R157, R11 ;  /* 0x0000000b9d9d7220 */ /* 0x000fc60000410000 */
[----:B------:R-:W-:Y:S01]  /*bfb0*/  HMMA.16816.F32 R176, R4, R30, R152 ;  /* 0x0000001e04b0723c */ /* 0x000fe20000001898 */
[----:B----4-:R-:W-:Y:S02]  /*bfc0*/  FMUL.FTZ R158, R158, R10 ;  /* 0x0000000a9e9e7220 */ /* 0x010fe40000410000 */
[----:B--2---:R-:W-:-:S05]  /*bfd0*/  FFMA.FTZ R9, R54, c[0x0][0x23c], -R2 ;  /* 0x00008f0036097a23 */ /* 0x004fca0000010802 */
[----:B------:R-:W-:Y:S01]  /*bfe0*/  HMMA.16816.F32 R120, R4, R44, R164 ;  /* 0x0000002c0478723c */ /* 0x000fe200000018a4 */
[----:B------:R-:W-:Y:S01]  /*bff0*/  FMUL.FTZ R159, R159, R10 ;  /* 0x0000000a9f9f7220 */ /* 0x000fe20000410000 */
[----:B------:R1:W-:Y:S01]  /*c000*/  MUFU.EX2 R244, R9 ;  /* 0x0000000900f47308 */ /* 0x0003e20000000800 */
[----:B------:R-:W-:-:S05]  /*c010*/  IMAD.MOV.U32 R27, RZ, RZ, R241 ;  /* 0x000000ffff1b7224 */ /* 0x000fca00078e00f1 */
[----:B------:R-:W-:Y:S01]  /*c020*/  HMMA.16816.F32 R188, R4, R28, R148 ;  /* 0x0000001c04bc723c */ /* 0x000fe20000001894 */
[----:B------:R-:W-:-:S07]  /*c030*/  IMAD.MOV.U32 R35, RZ, RZ, R56 ;  /* 0x000000ffff237224 */ /* 0x000fce00078e0038 */
[----:B------:R-:W-:Y:S01]  /*c040*/  HMMA.16816.F32 R164, R4, R48, R72 ;  /* 0x0000003004a4723c */ /* 0x000fe20000001848 */
[----:B-1----:R-:W-:-:S07]  /*c050*/  FFMA.FTZ R9, R53, c[0x0][0x23c], -R2 ;  /* 0x00008f0035097a23 */ /* 0x002fce0000010802 */
[----:B------:R-:W-:Y:S01]  /*c060*/  HMMA.16816.F32 R152, R4, R12, R88 ;  /* 0x0000000c0498723c */ /* 0x000fe20000001858 */
[----:B------:R1:W2:Y:S01]  /*c070*/  MUFU.EX2 R241, R9 ;  /* 0x0000000900f17308 */ /* 0x0002a20000000800 */
[----:B------:R-:W-:-:S05]  /*c080*/  FMUL.FTZ R160, R160, R11 ;  /* 0x0000000ba0a07220 */ /* 0x000fca0000410000 */
[----:B------:R-:W-:Y:S02]  /*c090*/  F2FP.PACK_AB R4, R217, R94 ;  /* 0x0000005ed904723e */ /* 0x000fe400000000ff */
[----:B------:R-:W-:Y:S02]  /*c0a0*/  F2FP.PACK_AB R5, R252, R95 ;  /* 0x0000005ffc05723e */ /* 0x000fe400000000ff */
[----:B------:R-:W-:Y:S02]  /*c0b0*/  F2FP.PACK_AB R6, R136, R204 ;  /* 0x000000cc8806723e */ /* 0x000fe400000000ff */
[----:B------:R-:W-:Y:S01]  /*c0c0*/  F2FP.PACK_AB R7, R250, R251 ;  /* 0x000000fbfa07723e */ /* 0x000fe200000000ff */
[----:B------:R-:W-:Y:S01]  /*c0d0*/  FMUL.FTZ R161, R161, R11 ;  /* 0x0000000ba1a17220 */ /* 0x000fe20000410000 */
[----:B------:R-:W-:Y:S01]  /*c0e0*/  MOV R171, R63 ;  /* 0x0000003f00ab7202 */ /* 0x000fe20000000f00 */
[----:B------:R-:W-:Y:S02]  /*c0f0*/  FMUL.FTZ R162, R162, R10 ;  /* 0x0000000aa2a27220 */ /* 0x000fe40000410000 */
[----:B-1----:R-:W-:-:S02]  /*c100*/  FFMA.FTZ R9, R40, c[0x0][0x23c], -R2 ;  /* 0x00008f0028097a23 */ /* 0x002fc40000010802 */
[----:B------:R-:W-:Y:S02]  /*c110*/  FMUL.FTZ R163, R163, R10 ;  /* 0x0000000aa3a37220 */ /* 0x000fe40000410000 */
[----:B------:R-:W-:Y:S02]  /*c120*/  IMAD.MOV.U32 R170, RZ, RZ, R61 ;  /* 0x000000ffffaa7224 */ /* 0x000fe400078e003d */
[----:B------:R-:W-:Y:S02]  /*c130*/  IMAD.MOV.U32 R56, RZ, RZ, R62 ;  /* 0x000000ffff387224 */ /* 0x000fe400078e003e */
[----:B------:R-:W-:Y:S02]  /*c140*/  IMAD.MOV.U32 R231, RZ, RZ, R60 ;  /* 0x000000ffffe77224 */ /* 0x000fe400078e003c */
[----:B------:R-:W-:Y:S01]  /*c150*/  HMMA.16816.F32 R60, R4, R30, R156 ;  /* 0x0000001e043c723c */ /* 0x000fe2000000189c */
[-C--:B------:R-:W-:Y:S01]  /*c160*/  FMUL.FTZ R144, R144, R11.reuse ;  /* 0x0000000b90907220 */ /* 0x080fe20000410000 */
[----:B------:R-:W-:Y:S01]  /*c170*/  MOV R138, R26 ;  /* 0x0000001a008a7202 */ /* 0x000fe20000000f00 */
[----:B------:R-:W-:-:S02]  /*c180*/  FMUL.FTZ R145, R145, R11 ;  /* 0x0000000b91917220 */ /* 0x000fc40000410000 */
[-C--:B------:R-:W-:Y:S02]  /*c190*/  FMUL.FTZ R146, R146, R10.reuse ;  /* 0x0000000a92927220 */ /* 0x080fe40000410000 */
[----:B------:R-:W-:Y:S02]  /*c1a0*/  IMAD.MOV.U32 R156, RZ, RZ, R237 ;  /* 0x000000ffff9c7224 */ /* 0x000fe400078e00ed */
[----:B------:R-:W-:Y:S01]  /*c1b0*/  FMUL.FTZ R147, R147, R10 ;  /* 0x0000000a93937220 */ /* 0x000fe20000410000 */
[----:B------:R1:W-:Y:S01]  /*c1c0*/  MUFU.EX2 R237, R9 ;  /* 0x0000000900ed7308 */ /* 0x0003e20000000800 */
[----:B------:R-:W-:Y:S02]  /*c1d0*/  IMAD.MOV.U32 R157, RZ, RZ, R27 ;  /* 0x000000ffff9d7224 */ /* 0x000fe400078e001b */
[----:B------:R-:W-:Y:S01]  /*c1e0*/  IMAD.MOV.U32 R139, RZ, RZ, R25 ;  /* 0x000000ffff8b7224 */ /* 0x000fe200078e0019 */
[----:B------:R-:W-:Y:S01]  /*c1f0*/  MOV R25, R43 ;  /* 0x0000002b00197202 */ /* 0x000fe20000000f00 */
[----:B------:R-:W-:-:S02]  /*c200*/  IMAD.MOV.U32 R27, RZ, RZ, R231 ;  /* 0x000000ffff1b7224 */ /* 0x000fc400078e00e7 */
[----:B------:R-:W-:Y:S02]  /*c210*/  IMAD.MOV.U32 R26, RZ, RZ, R57 ;  /* 0x000000ffff1a7224 */ /* 0x000fe400078e0039 */
[----:B------:R-:W-:Y:S02]  /*c220*/  IMAD.MOV.U32 R231, RZ, RZ, R58 ;  /* 0x000000ffffe77224 */ /* 0x000fe400078e003a */
[----:B------:R-:W-:Y:S02]  /*c230*/  IMAD.MOV.U32 R43, RZ, RZ, R56 ;  /* 0x000000ffff2b7224 */ /* 0x000fe400078e0038 */
[----:B------:R-:W-:Y:S01]  /*c240*/  HMMA.16816.F32 R56, R4, R44, R160 ;  /* 0x0000002c0438723c */ /* 0x000fe200000018a0 */
[----:B-1----:R-:W-:Y:S02]  /*c250*/  FFMA.FTZ R9, R41, c[0x0][0x23c], -R2 ;  /* 0x00008f0029097a23 */ /* 0x002fe40000010802 */
[----:B------:R-:W-:-:S04]  /*c260*/  IMAD.MOV.U32 R34, RZ, RZ, R67 ;  /* 0x000000ffff227224 */ /* 0x000fc800078e0043 */
[----:B------:R-:W-:Y:S02]  /*c270*/  IMAD.MOV.U32 R160, RZ, RZ, R235 ;  /* 0x000000ffffa07224 */ /* 0x000fe400078e00eb */
[----:B------:R1:W3:Y:S01]  /*c280*/  MUFU.EX2 R235, R9 ;  /* 0x0000000900eb7308 */ /* 0x0002e20000000800 */
[-C--:B------:R-:W-:Y:S02]  /*c290*/  FMUL.FTZ R172, R172, R11.reuse ;  /* 0x0000000bacac7220 */ /* 0x080fe40000410000 */
[----:B------:R-:W-:Y:S02]  /*c2a0*/  FMUL.FTZ R173, R173, R11 ;  /* 0x0000000badad7220 */ /* 0x000fe40000410000 */
[-C--:B------:R-:W-:Y:S02]  /*c2b0*/  FMUL.FTZ R174, R174, R10.reuse ;  /* 0x0000000aaeae7220 */ /* 0x080fe40000410000 */
[----:B------:R-:W-:Y:S01]  /*c2c0*/  FMUL.FTZ R175, R175, R10 ;  /* 0x0000000aafaf7220 */ /* 0x000fe20000410000 */
[----:B------:R-:W-:Y:S01]  /*c2d0*/  HMMA.16816.F32 R64, R4, R28, R144 ;  /* 0x0000001c0440723c */ /* 0x000fe20000001890 */
[----:B------:R-:W-:Y:S01]  /*c2e0*/  IMAD.MOV.U32 R159, RZ, RZ, R34 ;  /* 0x000000ffff9f7224 */ /* 0x000fe200078e0022 */
[----:B------:R-:W4:Y:S01]  /*c2f0*/  LDSM.16.MT88.4 R28, [R216+0x9400] ;  /* 0x00940000d81c783b */ /* 0x000f220000004200 */
[----:B------:R-:W-:-:S02]  /*c300*/  IMAD.MOV.U32 R34, RZ, RZ, R232 ;  /* 0x000000ffff227224 */ /* 0x000fc400078e00e8 */
[----:B-1----:R-:W-:-:S03]  /*c310*/  FFMA.FTZ R9, R107, c[0x0][0x23c], -R0 ;  /* 0x00008f006b097a23 */ /* 0x002fc60000010800 */
[----:B------:R-:W-:Y:S01]  /*c320*/  HMMA.16816.F32 R44, R4, R46, R172 ;  /* 0x0000002e042c723c */ /* 0x000fe200000018ac */
[----:B------:R1:W-:Y:S01]  /*c330*/  MUFU.EX2 R232, R9 ;  /* 0x0000000900e87308 */ /* 0x0003e20000000800 */
[-C--:B------:R-:W-:Y:S02]  /*c340*/  FMUL.FTZ R128, R128, R11.reuse ;  /* 0x0000000b80807220 */ /* 0x080fe40000410000 */
[-C--:B------:R-:W-:Y:S02]  /*c350*/  FMUL.FTZ R129, R129, R11.reuse ;  /* 0x0000000b81817220 */ /* 0x080fe40000410000 */
[-C--:B------:R-:W-:Y:S02]  /*c360*/  FMUL.FTZ R130, R130, R10.reuse ;  /* 0x0000000a82827220 */ /* 0x080fe40000410000 */
[----:B------:R-:W-:Y:S02]  /*c370*/  FMUL.FTZ R131, R131, R10 ;  /* 0x0000000a83837220 */ /* 0x000fe40000410000 */
[----:B------:R-:W-:-:S02]  /*c380*/  FMUL.FTZ R140, R140, R11 ;  /* 0x0000000b8c8c7220 */ /* 0x000fc40000410000 */
[----:B------:R-:W-:Y:S02]  /*c390*/  FMUL.FTZ R141, R141, R11 ;  /* 0x0000000b8d8d7220 */ /* 0x000fe40000410000 */
[-C--:B------:R-:W-:Y:S02]  /*c3a0*/  FMUL.FTZ R142, R142, R10.reuse ;  /* 0x0000000a8e8e7220 */ /* 0x080fe40000410000 */
[----:B-1----:R-:W-:Y:S02]  /*c3b0*/  FFMA.FTZ R9, R55, c[0x0][0x23c], -R0 ;  /* 0x00008f0037097a23 */ /* 0x002fe40000010800 */
[----:B------:R-:W-:Y:S02]  /*c3c0*/  FMUL.FTZ R143, R143, R10 ;  /* 0x0000000a8f8f7220 */ /* 0x000fe40000410000 */
[----:B------:R-:W-:Y:S01]  /*c3d0*/  IMAD.MOV.U32 R175, RZ, RZ, R138 ;  /* 0x000000ffffaf7224 */ /* 0x000fe200078e008a */
[----:B------:R-:W-:Y:S02]  /*c3e0*/  MOV R138, R231 ;  /* 0x000000e7008a7202 */ /* 0x000fe40000000f00 */
[----:B------:R1:W1:Y:S01]  /*c3f0*/  MUFU.EX2 R231, R9 ;  /* 0x0000000900e77308 */ /* 0x0002620000000800 */
[----:B------:R-:W-:Y:S01]  /*c400*/  IMAD.MOV.U32 R161, RZ, RZ, R35 ;  /* 0x000000ffffa17224 */ /* 0x000fe200078e0023 */
[----:B------:R-:W-:Y:S01]  /*c410*/  MOV R137, R38 ;  /* 0x0000002600897202 */ /* 0x000fe20000000f00 */
[----:B------:R-:W-:Y:S01]  /*c420*/  IMAD.MOV.U32 R32, RZ, RZ, R36 ;  /* 0x000000ffff207224 */ /* 0x000fe200078e0024 */
[----:B------:R-:W-:Y:S01]  /*c430*/  MOV R35, R207 ;  /* 0x000000cf00237202 */ /* 0x000fe20000000f00 */
[----:B------:R-:W-:Y:S01]  /*c440*/  HMMA.16816.F32 R72, R4, R20, R128 ;  /* 0x000000140448723c */ /* 0x000fe20000001880 */
[----:B------:R-:W-:-:S02]  /*c450*/  IMAD.MOV.U32 R162, RZ, RZ, R171 ;  /* 0x000000ffffa27224 */ /* 0x000fc400078e00ab */
[----:B------:R-:W-:Y:S02]  /*c460*/  IMAD.MOV.U32 R171, RZ, RZ, R206 ;  /* 0x000000ffffab7224 */ /* 0x000fe400078e00ce */
[----:B-1----:R-:W-:-:S03]  /*c470*/  FFMA.FTZ R9, R182, c[0x0][0x23c], -R0 ;  /* 0x00008f00b6097a23 */ /* 0x002fc60000010800 */
[----:B------:R-:W-:Y:S01]  /*c480*/  HMMA.16816.F32 R36, R4, R22, R140 ;  /* 0x000000160424723c */ /* 0x000fe2000000188c */
[----:B------:R-:W1:Y:S01]  /*c490*/  LDSM.16.MT88.4 R20, [R216+0xa400] ;  /* 0x00a40000d814783b */ /* 0x000e620000004200 */
[----:B------:R2:W-:Y:S01]  /*c4a0*/  MUFU.EX2 R207, R9 ;  /* 0x0000000900cf7308 */ /* 0x0005e20000000800 */
[-C--:B------:R-:W-:Y:S02]  /*c4b0*/  FMUL.FTZ R68, R68, R11.reuse ;  /* 0x0000000b44447220 */ /* 0x080fe40000410000 */
[----:B------:R-:W-:Y:S02]  /*c4c0*/  FMUL.FTZ R69, R69, R11 ;  /* 0x0000000b45457220 */ /* 0x000fe40000410000 */
[----:B------:R-:W-:Y:S02]  /*c4d0*/  FMUL.FTZ R70, R70, R10 ;  /* 0x0000000a46467220 */ /* 0x000fe40000410000 */
[----:B--2---:R-:W-:-:S04]  /*c4e0*/  FFMA.FTZ R9, R183, c[0x0][0x23c], -R0 ;  /* 0x00008f00b7097a23 */ /* 0x004fc80000010800 */
[----:B------:R2:W1:Y:S01]  /*c4f0*/  MUFU.EX2 R206, R9 ;  /* 0x0000000900ce7308 */ /* 0x0004620000000800 */
[-C--:B------:R-:W-:Y:S02]  /*c500*/  FMUL.FTZ R71, R71, R10.reuse ;  /* 0x0000000a47477220 */ /* 0x080fe40000410000 */
[-C--:B------:R-:W-:Y:S02]  /*c510*/  FMUL.FTZ R112, R112, R11.reuse ;  /* 0x0000000b70707220 */ /* 0x080fe40000410000 */
[-C--:B------:R-:W-:Y:S02]  /*c520*/  FMUL.FTZ R113, R113, R11.reuse ;  /* 0x0000000b71717220 */ /* 0x080fe40000410000 */
[-C--:B------:R-:W-:Y:S02]  /*c530*/  FMUL.FTZ R114, R114, R10.reuse ;  /* 0x0000000a72727220 */ /* 0x080fe40000410000 */
[----:B------:R-:W-:Y:S02]  /*c540*/  FMUL.FTZ R115, R115, R10 ;  /* 0x0000000a73737220 */ /* 0x000fe40000410000 */
[----:B------:R-:W-:-:S02]  /*c550*/  FMUL.FTZ R124, R124, R11 ;  /* 0x0000000b7c7c7220 */ /* 0x000fc40000410000 */
        /* <DEDUP_REMOVED lines=12> */
[----:B------:R-:W-:Y:S02]  /*c620*/  FMUL.FTZ R97, R97, R11 ;  /* 0x0000000b61617220 */ /* 0x000fe40000410000 */
[-C--:B------:R-:W-:Y:S02]  /*c630*/  FMUL.FTZ R98, R98, R10.reuse ;  /* 0x0000000a62627220 */ /* 0x080fe40000410000 */
[----:B------:R-:W-:Y:S01]  /*c640*/  FMUL.FTZ R99, R99, R10 ;  /* 0x0000000a63637220 */ /* 0x000fe20000410000 */
[----:B------:R-:W-:Y:S01]  /*c650*/  MOV R158, R32 ;  /* 0x00000020009e7202 */ /* 0x000fe20000000f00 */
[----:B--2---:R-:W-:Y:S02]  /*c660*/  FFMA.FTZ R9, R184, c[0x0][0x23c], -R8 ;  /* 0x00008f00b8097a23 */ /* 0x004fe40000010808 */
[----:B------:R-:W-:Y:S02]  /*c670*/  IMAD.MOV.U32 R107, RZ, RZ, R137 ;  /* 0x000000ffff6b7224 */ /* 0x000fe400078e0089 */
[----:B------:R-:W-:-:S02]  /*c680*/  IMAD.MOV.U32 R137, RZ, RZ, R43 ;  /* 0x000000ffff897224 */ /* 0x000fc400078e002b */
[----:B------:R-:W-:Y:S01]  /*c690*/  IMAD.MOV.U32 R32, RZ, RZ, R42 ;  /* 0x000000ffff207224 */ /* 0x000fe200078e002a */
[C---:B------:R-:W-:Y:S01]  /*c6a0*/  HMMA.16816.F32 R88, R4.reuse, R16, R112 ;  /* 0x000000100458723c */ /* 0x040fe20000001870 */
[----:B------:R-:W-:Y:S02]  /*c6b0*/  IMAD.MOV.U32 R93, RZ, RZ, R203 ;  /* 0x000000ffff5d7224 */ /* 0x000fe400078e00cb */
[----:B------:R2:W1:Y:S05]  /*c6c0*/  MUFU.EX2 R203, R9 ;  /* 0x0000000900cb7308 */ /* 0x00046a0000000800 */
[----:B------:R-:W-:Y:S01]  /*c6d0*/  HMMA.16816.F32 R40, R4, R48, R68 ;  /* 0x000000300428723c */ /* 0x000fe20000001844 */
[----:B------:R-:W-:-:S07]  /*c6e0*/  MOV R174, R139 ;  /* 0x0000008b00ae7202 */ /* 0x000fce0000000f00 */
[----:B------:R-:W-:Y:S01]  /*c6f0*/  HMMA.16816.F32 R148, R4, R18, R124 ;  /* 0x000000120494723c */ /* 0x000fe2000000187c */
[----:B--2---:R-:W-:Y:S01]  /*c700*/  FFMA.FTZ R9, R185, c[0x0][0x23c], -R8 ;  /* 0x00008f00b9097a23 */ /* 0x004fe20000010808 */
[----:B------:R-:W-:-:S06]  /*c710*/  MOV R185, R204 ;  /* 0x000000cc00b97202 */ /* 0x000fcc0000000f00 */
[C---:B------:R-:W-:Y:S01]  /*c720*/  HMMA.16816.F32 R48, R4.reuse, R50, R80 ;  /* 0x000000320430723c */ /* 0x040fe20000001850 */
[----:B------:R2:W-:Y:S07]  /*c730*/  MUFU.EX2 R204, R9 ;  /* 0x0000000900cc7308 */ /* 0x0005ee0000000800 */
[C---:B------:R-:W-:Y:S08]  /*c740*/  HMMA.16816.F32 R52, R4.reuse, R12, R84 ;  /* 0x0000000c0434723c */ /* 0x040ff00000001854 */
[----:B------:R-:W-:Y:S01]  /*c750*/  HMMA.16816.F32 R96, R4, R14, R96 ;  /* 0x0000000e0460723c */ /* 0x000fe20000001860 */
[----:B--2---:R-:W-:Y:S01]  /*c760*/  FFMA.FTZ R9, R180, c[0x0][0x23c], -R8 ;  /* 0x00008f00b4097a23 */ /* 0x004fe20000010808 */
[----:B------:R-:W-:Y:S01]  /*c770*/  MOV R163, R170 ;  /* 0x000000aa00a37202 */ /* 0x000fe20000000f00 */
[----:B------:R-:W-:Y:S01]  /*c780*/  IMAD.MOV.U32 R173, RZ, RZ, R27 ;  /* 0x000000ffffad7224 */ /* 0x000fe200078e001b */
[----:B------:R-:W-:Y:S01]  /*c790*/  MOV R169, R34 ;  /* 0x0000002200a97202 */ /* 0x000fe20000000f00 */
[----:B------:R-:W-:Y:S01]  /*c7a0*/  IMAD.MOV.U32 R172, RZ, RZ, R26 ;  /* 0x000000ffffac7224 */ /* 0x000fe200078e001a */
[----:B------:R-:W-:Y:S01]  /*c7b0*/  LDSM.16.MT88.4 R16, [R218+0xa400] ;  /* 0x00a40000da10783b */ /* 0x000fe20000004200 */
[----:B------:R-:W-:-:S02]  /*c7c0*/  F2FP.PACK_AB R4, R241, R244 ;  /* 0x000000f4f104723e */ /* 0x000fc400000000ff */
[----:B---3--:R-:W-:Y:S02]  /*c7d0*/  F2FP.PACK_AB R6, R235, R237 ;  /* 0x000000edeb06723e */ /* 0x008fe400000000ff */
[----:B------:R-:W-:Y:S02]  /*c7e0*/  F2FP.PACK_AB R5, R231, R232 ;  /* 0x000000e8e705723e */ /* 0x000fe400000000ff */
[----:B-1----:R-:W-:Y:S01]  /*c7f0*/  F2FP.PACK_AB R7, R206, R207 ;  /* 0x000000cfce07723e */ /* 0x002fe200000000ff */
[----:B------:R-:W-:Y:S01]  /*c800*/  IMAD.MOV.U32 R139, RZ, RZ, R25 ;  /* 0x000000ffff8b7224 */ /* 0x000fe200078e0019 */
[----:B------:R-:W-:Y:S04]  /*c810*/  LDSM.16.MT88.4 R12, [R216+0xb400] ;  /* 0x00b40000d80c783b */ /* 0x000fe80000004200 */
[----:B------:R-:W1:Y:S01]  /*c820*/  LDSM.16.MT88.4 R24, [R218+0x9400] ;  /* 0x00940000da18783b */ /* 0x000e620000004200 */
[----:B----4-:R-:W-:Y:S07]  /*c830*/  HMMA.16816.F32 R84, R4, R28, R212 ;  /* 0x0000001c0454723c */ /* 0x010fee00000018d4 */
[----:B------:R-:W-:-:S02]  /*c840*/  IMAD.MOV.U32 R214, RZ, RZ, R205 ;  /* 0x000000ffffd67224 */ /* 0x000fc400078e00cd */
[----:B------:R2:W-:Y:S01]  /*c850*/  MUFU.EX2 R205, R9 ;  /* 0x0000000900cd7308 */ /* 0x0005e20000000800 */
[----:B------:R-:W-:Y:S01]  /*c860*/  IMAD.MOV.U32 R212, RZ, RZ, R202 ;  /* 0x000000ffffd47224 */ /* 0x000fe200078e00ca */
[----:B------:R-:W-:Y:S01]  /*c870*/  HMMA.16816.F32 R140, R4, R30, R208 ;  /* 0x0000001e048c723c */ /* 0x000fe200000018d0 */
[----:B------:R-:W-:Y:S02]  /*c880*/  IMAD.MOV.U32 R170, RZ, RZ, R35 ;  /* 0x000000ffffaa7224 */ /* 0x000fe400078e0023 */
[----:B------:R-:W-:Y:S02]  /*c890*/  IMAD.MOV.U32 R184, RZ, RZ, R171 ;  /* 0x000000ffffb87224 */ /* 0x000fe400078e00ab */
[----:B--2---:R-:W-:-:S04]  /*c8a0*/  FFMA.FTZ R9, R197, c[0x0][0x23c], -R3 ;  /* 0x00008f00c5097a23 */ /* 0x004fc80000010803 */
[----:B------:R2:W-:Y:S01]  /*c8b0*/  MUFU.EX2 R202, R9 ;  /* 0x0000000900ca7308 */ /* 0x0005e20000000800 */
[----:B------:R-:W-:Y:S01]  /*c8c0*/  IMAD.MOV.U32 R210, RZ, RZ, R201 ;  /* 0x000000ffffd27224 */ /* 0x000fe200078e00c9 */
[----:B------:R-:W-:Y:S01]  /*c8d0*/  HMMA.16816.F32 R128, R4, R20, R188 ;  /* 0x000000140480723c */ /* 0x000fe200000018bc */
[----:B------:R-:W-:Y:S02]  /*c8e0*/  IMAD.MOV.U32 R171, RZ, RZ, R32 ;  /* 0x000000ffffab7224 */ /* 0x000fe400078e0020 */
[----:B------:R-:W3:Y:S04]  /*c8f0*/  LDSM.16.MT88.4 R32, [R218+0xb400] ;  /* 0x00b40000da20783b */ /* 0x000ee80000004200 */
[----:B------:R-:W-:Y:S02]  /*c900*/  IMAD.MOV.U32 R190, RZ, RZ, R169 ;  /* 0x000000ffffbe7224 */ /* 0x000fe400078e00a9 */
[----:B--2---:R-:W-:Y:S01]  /*c910*/  FFMA.FTZ R9, R196, c[0x0][0x23c], -R3 ;  /* 0x00008f00c4097a23 */ /* 0x004fe20000010803 */
[----:B------:R-:W-:-:S03]  /*c920*/  MOV R169, R170 ;  /* 0x000000aa00a97202 */ /* 0x000fc60000000f00 */
[----:B------:R2:W4:Y:S01]  /*c930*/  MUFU.EX2 R201, R9 ;  /* 0x0000000900c97308 */ /* 0x0005220000000800 */
[----:B------:R-:W-:Y:S02]  /*c940*/  IMAD.MOV.U32 R170, RZ, RZ, R200 ;  /* 0x000000ffffaa7224 */ /* 0x000fe400078e00c8 */
[----:B------:R-:W-:Y:S02]  /*c950*/  IMAD.MOV.U32 R189, RZ, RZ, R199 ;  /* 0x000000ffffbd7224 */ /* 0x000fe400078e00c7 */
[----:B--2---:R-:W-:-:S04]  /*c960*/  FFMA.FTZ R9, R186, c[0x0][0x23c], -R3 ;  /* 0x00008f00ba097a23 */ /* 0x004fc80000010803 */
[----:B------:R2:W-:Y:S02]  /*c970*/  MUFU.EX2 R200, R9 ;  /* 0x0000000900c87308 */ /* 0x0005e40000000800 */
[----:B--2---:R-:W-:-:S06]  /*c980*/  FFMA.FTZ R9, R187, c[0x0][0x23c], -R3 ;  /* 0x00008f00bb097a23 */ /* 0x004fcc0000010803 */
[----:B------:R2:W1:Y:S02]  /*c990*/  MUFU.EX2 R199, R9 ;  /* 0x0000000900c77308 */ /* 0x0004640000000800 */
[----:B--2---:R-:W-:-:S06]  /*c9a0*/  FFMA.FTZ R9, R198, c[0x0][0x23c], -R2 ;  /* 0x00008f00c6097a23 */ /* 0x004fcc0000010802 */
[----:B------:R2:W-:Y:S01]  /*c9b0*/  MUFU.EX2 R198, R9 ;  /* 0x0000000900c67308 */ /* 0x0005e20000000800 */
[----:B------:R-:W-:Y:S01]  /*c9c0*/  IMAD.MOV.U32 R92, RZ, RZ, R137 ;  /* 0x000000ffff5c7224 */ /* 0x000fe200078e0089 */
[----:B------:R-:W-:Y:S01]  /*c9d0*/  MOV R213, R136 ;  /* 0x0000008800d57202 */ /* 0x000fe20000000f00 */
[----:B------:R-:W-:Y:S02]  /*c9e0*/  IMAD.MOV.U32 R211, RZ, RZ, R138 ;  /* 0x000000ffffd37224 */ /* 0x000fe400078e008a */
[----:B--2---:R-:W-:-:S04]  /*c9f0*/  FFMA.FTZ R9, R181, c[0x0][0x23c], -R2 ;  /* 0x00008f00b5097a23 */ /* 0x004fc80000010802 */
[----:B------:R2:W2:Y:S01]  /*ca00*/  MUFU.EX2 R197, R9 ;  /* 0x0000000900c57308 */ /* 0x0004a20000000800 */
[----:B------:R-:W-:Y:S02]  /*ca10*/  IMAD.MOV.U32 R215, RZ, RZ, R139 ;  /* 0x000000ffffd77224 */ /* 0x000fe400078e008b */
[----:B-1----:R-:W-:Y:S01]  /*ca20*/  HMMA.16816.F32 R136, R4, R24, R192 ;  /* 0x000000180488723c */ /* 0x002fe200000018c0 */
[----:B--2---:R-:W-:-:S04]  /*ca30*/  FFMA.FTZ R9, R234, c[0x0][0x23c], -R2 ;  /* 0x00008f00ea097a23 */ /* 0x004fc80000010802 */
[----:B------:R1:W-:Y:S02]  /*ca40*/  MUFU.EX2 R196, R9 ;  /* 0x0000000900c47308 */ /* 0x0003e40000000800 */
[----:B-1----:R-:W-:-:S06]  /*ca50*/  FFMA.FTZ R9, R233, c[0x0][0x23c], -R2 ;  /* 0x00008f00e9097a23 */ /* 0x002fcc0000010802 */
[----:B------:R1:W2:Y:S01]  /*ca60*/  MUFU.EX2 R195, R9 ;  /* 0x0000000900c37308 */ /* 0x0002a20000000800 */
[----:B------:R-:W-:Y:S01]  /*ca70*/  IMAD.MOV.U32 R186, RZ, RZ, R92 ;  /* 0x000000ffffba7224 */ /* 0x000fe200078e005c */
[----:B------:R-:W-:Y:S01]  /*ca80*/  MOV R191, R93 ;  /* 0x0000005d00bf7202 */ /* 0x000fe20000000f00 */
[----:B------:R-:W-:Y:S01]  /*ca90*/  IMAD.MOV.U32 R208, RZ, RZ, R94 ;  /* 0x000000ffffd07224 */ /* 0x000fe200078e005e */
[----:B------:R-:W-:Y:S01]  /*caa0*/  HMMA.16816.F32 R132, R4, R26, R132 ;  /* 0x0000001a0484723c */ /* 0x000fe20000001884 */
[----:B------:R-:W-:Y:S02]  /*cab0*/  IMAD.MOV.U32 R209, RZ, RZ, R95 ;  /* 0x000000ffffd17224 */ /* 0x000fe400078e005f */
[----:B-1----:R-:W-:-:S04]  /*cac0*/  FFMA.FTZ R9, R236, c[0x0][0x23c], -R0 ;  /* 0x00008f00ec097a23 */ /* 0x002fc80000010800 */
[----:B------:R1:W-:Y:S01]  /*cad0*/  MUFU.EX2 R194, R9 ;  /* 0x0000000900c27308 */ /* 0x0003e20000000800 */
[C---:B------:R-:W-:Y:S08]  /*cae0*/  HMMA.16816.F32 R124, R4.reuse, R22, R176 ;  /* 0x00000016047c723c */ /* 0x040ff000000018b0 */
[----:B------:R-:W-:Y:S01]  /*caf0*/  HMMA.16816.F32 R120, R4, R16, R120 ;  /* 0x000000100478723c */ /* 0x000fe20000001878 */
[----:B-1----:R-:W-:-:S07]  /*cb00*/  FFMA.FTZ R9, R239, c[0x0][0x23c], -R0 ;  /* 0x00008f00ef097a23 */ /* 0x002fce0000010800 */
[C---:B------:R-:W-:Y:S01]  /*cb10*/  HMMA.16816.F32 R116, R4.reuse, R18, R116 ;  /* 0x000000120474723c */ /* 0x040fe20000001874 */
[----:B------:R1:W1:Y:S07]  /*cb20*/  MUFU.EX2 R193, R9 ;  /* 0x0000000900c17308 */ /* 0x00026e0000000800 */
[C---:B------:R-:W-:Y:S08]  /*cb30*/  HMMA.16816.F32 R112, R4.reuse, R12, R164 ;  /* 0x0000000c0470723c */ /* 0x040ff000000018a4 */
[----:B------:R-:W-:Y:S01]  /*cb40*/  HMMA.16816.F32 R108, R4, R14, R108 ;  /* 0x0000000e046c723c */ /* 0x000fe2000000186c */
[----:B-1----:R-:W-:-:S07]  /*cb50*/  FFMA.FTZ R9, R238, c[0x0][0x23c], -R0 ;  /* 0x00008f00ee097a23 */ /* 0x002fce0000010800 */
[C---:B---3--:R-:W-:Y:S01]  /*cb60*/  HMMA.16816.F32 R92, R4.reuse, R32, R152 ;  /* 0x00000020045c723c */ /* 0x048fe20000001898 */
[----:B------:R1:W-:Y:S07]  /*cb70*/  MUFU.EX2 R192, R9 ;  /* 0x0000000900c07308 */ /* 0x0003ee0000000800 */
[----:B------:R-:W-:Y:S07]  /*cb80*/  HMMA.16816.F32 R76, R4, R34, R76 ;  /* 0x00000022044c723c */ /* 0x000fee000000184c */
[----:B------:R-:W-:-:S02]  /*cb90*/  F2FP.PACK_AB R4, R203, R245 ;  /* 0x000000f5cb04723e */ /* 0x000fc400000000ff */
[----:B----4-:R-:W-:Y:S02]  /*cba0*/  F2FP.PACK_AB R5, R201, R202 ;  /* 0x000000cac905723e */ /* 0x010fe400000000ff */
[----:B------:R-:W-:Y:S02]  /*cbb0*/  F2FP.PACK_AB R6, R205, R204 ;  /* 0x000000cccd06723e */ /* 0x000fe400000000ff */
[----:B------:R-:W-:Y:S01]  /*cbc0*/  F2FP.PACK_AB R7, R199, R200 ;  /* 0x000000c8c707723e */ /* 0x000fe200000000ff */
[----:B-1----:R-:W-:-:S04]  /*cbd0*/  FFMA.FTZ R9, R242, c[0x0][0x23c], -R0 ;  /* 0x00008f00f2097a23 */ /* 0x002fc80000010800 */
[----:B------:R1:W3:Y:S02]  /*cbe0*/  MUFU.EX2 R183, R9 ;  /* 0x0000000900b77308 */ /* 0x0002e40000000800 */
[C---:B------:R-:W-:Y:S08]  /*cbf0*/  HMMA.16816.F32 R88, R4.reuse, R28, R88 ;  /* 0x0000001c0458723c */ /* 0x040ff00000001858 */
[----:B------:R-:W-:Y:S01]  /*cc00*/  HMMA.16816.F32 R80, R4, R30, R148 ;  /* 0x0000001e0450723c */ /* 0x000fe20000001894 */
[----:B------:R-:W-:Y:S01]  /*cc10*/  LDSM.16.MT88.4 R28, [R218+0x9800] ;  /* 0x00980000da1c783b */ /* 0x000fe20000004200 */
[----:B-1----:R-:W-:-:S06]  /*cc20*/  FFMA.FTZ R9, R248, c[0x0][0x23c], -R8 ;  /* 0x00008f00f8097a23 */ /* 0x002fcc0000010808 */
[----:B------:R-:W-:Y:S01]  /*cc30*/  HMMA.16816.F32 R68, R4, R26, R36 ;  /* 0x0000001a0444723c */ /* 0x000fe20000001824 */
[----:B------:R-:W1:Y:S01]  /*cc40*/  LDSM.16.MT88.4 R36, [R216+0x9800] ;  /* 0x00980000d824783b */ /* 0x000e620000004200 */
[----:B------:R4:W-:Y:S02]  /*cc50*/  MUFU.EX2 R182, R9 ;  /* 0x0000000900b67308 */ /* 0x0009e40000000800 */
[----:B----4-:R-:W-:-:S06]  /*cc60*/  FFMA.FTZ R9, R249, c[0x0][0x23c], -R8 ;  /* 0x00008f00f9097a23 */ /* 0x010fcc0000010808 */
[----:B------:R4:W1:Y:S02]  /*cc70*/  MUFU.EX2 R180, R9 ;  /* 0x0000000900b47308 */ /* 0x0008640000000800 */
[----:B----4-:R-:W-:-:S06]  /*cc80*/  FFMA.FTZ R9, R243, c[0x0][0x23c], -R8 ;  /* 0x00008f00f3097a23 */ /* 0x010fcc0000010808 */
[----:B------:R4:W-:Y:S02]  /*cc90*/  MUFU.EX2 R181, R9 ;  /* 0x0000000900b57308 */ /* 0x0009e40000000800 */
[----:B----4-:R-:W-:-:S06]  /*cca0*/  FFMA.FTZ R9, R240, c[0x0][0x23c], -R8 ;  /* 0x00008f00f0097a23 */ /* 0x010fcc0000010808 */
[----:B------:R4:W-:Y:S01]  /*ccb0*/  MUFU.EX2 R179, R9 ;  /* 0x0000000900b37308 */ /* 0x0009e20000000800 */
[----:B------:R-:W-:Y:S01]  /*ccc0*/  HMMA.16816.F32 R52, R4, R32, R52 ;  /* 0x000000200434723c */ /* 0x000fe20000001834 */
[----:B----4-:R-:W-:Y:S02]  /*ccd0*/  FFMA.FTZ R9, R189, c[0x0][0x23c], -R3 ;  /* 0x00008f00bd097a23 */ /* 0x010fe40000010803 */
[----:B------:R-:W-:Y:S01]  /*cce0*/  IMAD.MOV.U32 R189, RZ, RZ, R190 ;  /* 0x000000ffffbd7224 */ /* 0x000fe200078e00be */
[----:B------:R-:W-:Y:S01]  /*ccf0*/  MOV R190, R191 ;  /* 0x000000bf00be7202 */ /* 0x000fe20000000f00 */
[----:B------:R-:W-:Y:S02]  /*cd00*/  IMAD.MOV.U32 R191, RZ, RZ, R186 ;  /* 0x000000ffffbf7224 */ /* 0x000fe400078e00ba */
[----:B------:R-:W-:Y:S02]  /*cd10*/  IMAD.MOV.U32 R186, RZ, RZ, R210 ;  /* 0x000000ffffba7224 */ /* 0x000fe400078e00d2 */
[----:B------:R-:W-:Y:S01]  /*cd20*/  IMAD.MOV.U32 R210, RZ, RZ, R211 ;  /* 0x000000ffffd27224 */ /* 0x000fe200078e00d3 */
[----:B------:R-:W-:Y:S01]  /*cd30*/  MOV R211, R185 ;  /* 0x000000b900d37202 */ /* 0x000fe20000000f00 */
[----:B------:R-:W-:-:S02]  /*cd40*/  IMAD.MOV.U32 R185, RZ, RZ, R184 ;  /* 0x000000ffffb97224 */ /* 0x000fc400078e00b8 */
[----:B------:R-:W-:Y:S01]  /*cd50*/  IMAD.MOV.U32 R184, RZ, RZ, R172 ;  /* 0x000000ffffb87224 */ /* 0x000fe200078e00ac */
[----:B------:R4:W-:Y:S01]  /*cd60*/  MUFU.EX2 R178, R9 ;  /* 0x0000000900b27308 */ /* 0x0009e20000000800 */
[----:B------:R-:W-:Y:S01]  /*cd70*/  IMAD.MOV.U32 R172, RZ, RZ, R173 ;  /* 0x000000ffffac7224 */ /* 0x000fe200078e00ad */
[----:B------:R-:W-:Y:S01]  /*cd80*/  MOV R173, R175 ;  /* 0x000000af00ad7202 */ /* 0x000fe20000000f00 */
[----:B------:R-:W-:Y:S01]  /*cd90*/  IMAD.MOV.U32 R175, RZ, RZ, R107 ;  /* 0x000000ffffaf7224 */ /* 0x000fe200078e006b */
[----:B------:R-:W-:Y:S01]  /*cda0*/  HMMA.16816.F32 R72, R4, R24, R72 ;  /* 0x000000180448723c */ /* 0x000fe20000001848 */
[----:B------:R-:W-:-:S07]  /*cdb0*/  IMAD.MOV.U32 R107, RZ, RZ, R160 ;  /* 0x000000ffff6b7224 */ /* 0x000fce00078e00a0 */
[----:B------:R-:W-:Y:S01]  /*cdc0*/  HMMA.16816.F32 R64, R4, R20, R64 ;  /* 0x000000140440723c */ /* 0x000fe20000001840 */
[----:B------:R-:W-:Y:S02]  /*cdd0*/  IMAD.MOV.U32 R160, RZ, RZ, R161 ;  /* 0x000000ffffa07224 */ /* 0x000fe400078e00a1 */
[----:B----4-:R-:W-:Y:S01]  /*cde0*/  FFMA.FTZ R9, R189, c[0x0][0x23c], -R3 ;  /* 0x00008f00bd097a23 */ /* 0x010fe20000010803 */
[----:B------:R-:W-:Y:S01]  /*cdf0*/  MOV R161, R162 ;  /* 0x000000a200a17202 */ /* 0x000fe20000000f00 */
[----:B------:R-:W-:-:S03]  /*ce00*/  IMAD.MOV.U32 R162, RZ, RZ, R163 ;  /* 0x000000ffffa27224 */ /* 0x000fc600078e00a3 */
[----:B------:R-:W-:Y:S01]  /*ce10*/  HMMA.16816.F32 R60, R4, R22, R60 ;  /* 0x00000016043c723c */ /* 0x000fe2000000183c */
[----:B------:R4:W1:Y:S01]  /*ce20*/  MUFU.EX2 R177, R9 ;  /* 0x0000000900b17308 */ /* 0x0008620000000800 */
[----:B------:R-:W-:-:S06]  /*ce30*/  IMAD.MOV.U32 R163, RZ, RZ, R156 ;  /* 0x000000ffffa37224 */ /* 0x000fcc00078e009c */
[----:B------:R-:W-:Y:S01]  /*ce40*/  HMMA.16816.F32 R56, R4, R16, R56 ;  /* 0x000000100438723c */ /* 0x000fe20000001838 */
[----:B------:R-:W-:-:S07]  /*ce50*/  IMAD.MOV.U32 R156, RZ, RZ, R157 ;  /* 0x000000ffff9c7224 */ /* 0x000fce00078e009d */
[----:B------:R-:W-:Y:S01]  /*ce60*/  HMMA.16816.F32 R44, R4, R18, R44 ;  /* 0x00000012042c723c */ /* 0x000fe2000000182c */
[----:B----4-:R-:W-:-:S07]  /*ce70*/  FFMA.FTZ R9, R247, c[0x0][0x23c], -R3 ;  /* 0x00008f00f7097a23 */ /* 0x010fce0000010803 */
[C---:B------:R-:W-:Y:S01]  /*ce80*/  HMMA.16816.F32 R40, R4.reuse, R12, R40 ;  /* 0x0000000c0428723c */ /* 0x040fe20000001828 */
[----:B------:R4:W-:Y:S07]  /*ce90*/  MUFU.EX2 R176, R9 ;  /* 0x0000000900b07308 */ /* 0x0009ee0000000800 */
[C---:B------:R-:W-:Y:S08]  /*cea0*/  HMMA.16816.F32 R48, R4.reuse, R14, R48 ;  /* 0x0000000e0430723c */ /* 0x040ff00000001830 */
[----:B------:R-:W-:Y:S01]  /*ceb0*/  HMMA.16816.F32 R32, R4, R34, R96 ;  /* 0x000000220420723c */ /* 0x000fe20000001860 */
[----:B----4-:R-:W-:Y:S01]  /*cec0*/  FFMA.FTZ R9, R246, c[0x0][0x23c], -R3 ;  /* 0x00008f00f6097a23 */ /* 0x010fe20000010803 */
[----:B------:R-:W-:Y:S01]  /*ced0*/  MOV R242, R184 ;  /* 0x000000b800f27202 */ /* 0x000fe20000000f00 */
[----:B------:R-:W-:Y:S01]  /*cee0*/  IMAD.MOV.U32 R243, RZ, RZ, R107 ;  /* 0x000000fffff37224 */ /* 0x000fe200078e006b */
[----:B------:R-:W-:Y:S01]  /*cef0*/  MOV R240, R160 ;  /* 0x000000a000f07202 */ /* 0x000fe20000000f00 */
[----:B------:R-:W-:-:S02]  /*cf00*/  IMAD.MOV.U32 R249, RZ, RZ, R173 ;  /* 0x000000fffff97224 */ /* 0x000fc400078e00ad */
[----:B------:R-:W-:Y:S01]  /*cf10*/  IMAD.MOV.U32 R248, RZ, RZ, R172 ;  /* 0x000000fffff87224 */ /* 0x000fe200078e00ac */
[----:B------:R-:W-:Y:S01]  /*cf20*/  F2FP.PACK_AB R4, R197, R198 ;  /* 0x000000c6c504723e */ /* 0x000fe200000000ff */
[----:B------:R-:W-:Y:S01]  /*cf30*/  IMAD.MOV.U32 R238, RZ, RZ, R185 ;  /* 0x000000ffffee7224 */ /* 0x000fe200078e00b9 */
[----:B--2---:R-:W-:Y:S01]  /*cf40*/  F2FP.PACK_AB R6, R195, R196 ;  /* 0x000000c4c306723e */ /* 0x004fe200000000ff */
[----:B------:R-:W-:Y:S01]  /*cf50*/  IMAD.MOV.U32 R239, RZ, RZ, R210 ;  /* 0x000000ffffef7224 */ /* 0x000fe200078e00d2 */
[----:B------:R-:W-:Y:S01]  /*cf60*/  F2FP.PACK_AB R5, R193, R194 ;  /* 0x000000c2c105723e */ /* 0x000fe200000000ff */
[----:B------:R-:W-:Y:S01]  /*cf70*/  IMAD.MOV.U32 R236, RZ, RZ, R191 ;  /* 0x000000ffffec7224 */ /* 0x000fe200078e00bf */
[----:B---3--:R-:W-:Y:S01]  /*cf80*/  F2FP.PACK_AB R7, R183, R192 ;  /* 0x000000c0b707723e */ /* 0x008fe200000000ff */
[----:B------:R2:W3:Y:S01]  /*cf90*/  MUFU.EX2 R107, R9 ;  /* 0x00000009006b7308 */ /* 0x0004e20000000800 */
[----:B------:R-:W-:Y:S01]  /*cfa0*/  IMAD.MOV.U32 R234, RZ, RZ, R190 ;  /* 0x000000ffffea7224 */ /* 0x000fe200078e00be */
[----:B------:R-:W-:Y:S01]  /*cfb0*/  MOV R157, R168 ;  /* 0x000000a8009d7202 */ /* 0x000fe20000000f00 */
[----:B------:R-:W4:Y:S03]  /*cfc0*/  LDSM.16.MT88.4 R12, [R216+0xb800] ;  /* 0x00b80000d80c783b */ /* 0x000f260000004200 */
[C---:B-1----:R-:W-:Y:S01]  /*cfd0*/  HMMA.16816.F32 R144, R4.reuse, R38, R140 ;  /* 0x000000260490723c */ /* 0x042fe2000000188c */
[----:B------:R-:W1:Y:S04]  /*cfe0*/  LDSM.16.MT88.4 R24, [R216+0xa800] ;  /* 0x00a80000d818783b */ /* 0x000e680000004200 */
[----:B------:R-:W1:Y:S02]  /*cff0*/  LDSM.16.MT88.4 R16, [R218+0xa800] ;  /* 0x00a80000da10783b */ /* 0x000e640000004200 */
[----:B------:R-:W-:Y:S01]  /*d000*/  MOV R140, R156 ;  /* 0x0000009c008c7202 */ /* 0x000fe20000000f00 */
[----:B------:R-:W-:Y:S01]  /*d010*/  HMMA.16816.F32 R148, R4, R30, R132 ;  /* 0x0000001e0494723c */ /* 0x000fe20000001884 */
[----:B------:R-:W-:Y:S01]  /*d020*/  IMAD.MOV.U32 R141, RZ, RZ, R169 ;  /* 0x000000ffff8d7224 */ /* 0x000fe200078e00a9 */
[----:B------:R-:W1:Y:S01]  /*d030*/  LDSM.16.MT88.4 R20, [R218+0xb800] ;  /* 0x00b80000da14783b */ /* 0x000e620000004200 */
[----:B------:R-:W-:-:S04]  /*d040*/  IMAD.MOV.U32 R142, RZ, RZ, R219 ;  /* 0x000000ffff8e7224 */ /* 0x000fc800078e00db */
[----:B------:R-:W-:Y:S02]  /*d050*/  IMAD.MOV.U32 R135, RZ, RZ, R171 ;  /* 0x000000ffff877224 */ /* 0x000fe400078e00ab */
[----:B------:R-:W-:Y:S02]  /*d060*/  IMAD.MOV.U32 R143, RZ, RZ, R161 ;  /* 0x000000ffff8f7224 */ /* 0x000fe400078e00a1 */
[----:B--2---:R-:W-:Y:S02]  /*d070*/  FFMA.FTZ R9, R135, c[0x0][0x23c], -R2 ;  /* 0x00008f0087097a23 */ /* 0x004fe40000010802 */
[----:B------:R-:W-:Y:S01]  /*d080*/  IMAD.MOV.U32 R135, RZ, RZ, R140 ;  /* 0x000000ffff877224 */ /* 0x000fe200078e008c */
[----:B------:R-:W-:Y:S01]  /*d090*/  MOV R140, R141 ;  /* 0x0000008d008c7202 */ /* 0x000fe20000000f00 */
[----:B------:R-:W-:Y:S02]  /*d0a0*/  IMAD.MOV.U32 R141, RZ, RZ, R142 ;  /* 0x000000ffff8d7224 */ /* 0x000fe400078e008e */
[----:B------:R-:W-:-:S02]  /*d0b0*/  IMAD.MOV.U32 R142, RZ, RZ, R143 ;  /* 0x000000ffff8e7224 */ /* 0x000fc400078e008f */
[----:B------:R-:W-:Y:S01]  /*d0c0*/  IMAD.MOV.U32 R143, RZ, RZ, R240 ;  /* 0x000000ffff8f7224 */ /* 0x000fe200078e00f0 */
[----:B------:R-:W-:Y:S01]  /*d0d0*/  MOV R240, R243 ;  /* 0x000000f300f07202 */ /* 0x000fe20000000f00 */
[----:B------:R-:W-:Y:S02]  /*d0e0*/  IMAD.MOV.U32 R243, RZ, RZ, R249 ;  /* 0x000000fffff37224 */ /* 0x000fe400078e00f9 */
[----:B------:R-:W-:Y:S02]  /*d0f0*/  IMAD.MOV.U32 R249, RZ, RZ, R248 ;  /* 0x000000fffff97224 */ /* 0x000fe400078e00f8 */
[----:B------:R-:W-:Y:S01]  /*d100*/  IMAD.MOV.U32 R248, RZ, RZ, R242 ;  /* 0x000000fffff87224 */ /* 0x000fe200078e00f2 */
[----:B------:R-:W-:Y:S01]  /*d110*/  MOV R242, R238 ;  /* 0x000000ee00f27202 */ /* 0x000fe20000000f00 */
[----:B------:R-:W-:Y:S02]  /*d120*/  IMAD.MOV.U32 R238, RZ, RZ, R239 ;  /* 0x000000ffffee7224 */ /* 0x000fe400078e00ef */
[----:B------:R-:W-:-:S02]  /*d130*/  IMAD.MOV.U32 R239, RZ, RZ, R236 ;  /* 0x000000ffffef7224 */ /* 0x000fc400078e00ec */
[----:B------:R-:W-:Y:S02]  /*d140*/  IMAD.MOV.U32 R168, RZ, RZ, R220 ;  /* 0x000000ffffa87224 */ /* 0x000fe400078e00dc */
[----:B------:R-:W-:Y:S01]  /*d150*/  IMAD.MOV.U32 R236, RZ, RZ, R234 ;  /* 0x000000ffffec7224 */ /* 0x000fe200078e00ea */
[----:B------:R2:W5:Y:S01]  /*d160*/  LDL.LU R220, [R1+0x68] ;  /* 0x0000680001dc7983 */ /* 0x0005620000300800 */
[----:B------:R-:W-:Y:S01]  /*d170*/  MOV R234, R208 ;  /* 0x000000d000ea7202 */ /* 0x000fe20000000f00 */
[----:B------:R-:W-:Y:S02]  /*d180*/  IMAD.MOV.U32 R208, RZ, RZ, R209 ;  /* 0x000000ffffd07224 */ /* 0x000fe400078e00d1 */
[----:B------:R2:W5:Y:S04]  /*d190*/  LDL.LU R219, [R1+0x64] ;  /* 0x0000640001db7983 */ /* 0x0005680000300800 */
[----:B------:R-:W2:Y:S01]  /*d1a0*/  LDL.LU R209, [R1+0x14] ;  /* 0x0000140001d17983 */ /* 0x000ea20000300800 */
[----:B------:R-:W-:Y:S01]  /*d1b0*/  IMAD.MOV.U32 R210, RZ, RZ, R211 ;  /* 0x000000ffffd27224 */ /* 0x000fe200078e00d3 */
[----:B------:R-:W-:Y:S01]  /*d1c0*/  MOV R233, R186 ;  /* 0x000000ba00e97202 */ /* 0x000fe20000000f00 */
[----:B------:R-:W-:-:S02]  /*d1d0*/  IMAD.MOV.U32 R172, RZ, RZ, R162 ;  /* 0x000000ffffac7224 */ /* 0x000fc400078e00a2 */
[----:B------:R-:W-:Y:S02]  /*d1e0*/  IMAD.MOV.U32 R211, RZ, RZ, R163 ;  /* 0x000000ffffd37224 */ /* 0x000fe400078e00a3 */
[----:B------:R-:W-:Y:S01]  /*d1f0*/  IMAD.MOV.U32 R156, RZ, RZ, R157 ;  /* 0x000000ffff9c7224 */ /* 0x000fe200078e009d */
[----:B------:R-:W-:Y:S01]  /*d200*/  MOV R157, R170 ;  /* 0x000000aa009d7202 */ /* 0x000fe20000000f00 */
[----:B------:R-:W-:Y:S01]  /*d210*/  IMAD.MOV.U32 R173, RZ, RZ, R168 ;  /* 0x000000ffffad7224 */ /* 0x000fe200078e00a8 */
[C---:B----4-:R-:W-:Y:S08]  /*d220*/  HMMA.16816.F32 R160, R4.reuse, R14, R108 ;  /* 0x0000000e04a0723c */ /* 0x050ff0000000186c */
[C---:B------:R-:W-:Y:S08]  /*d230*/  HMMA.16816.F32 R84, R4.reuse, R36, R84 ;  /* 0x000000240454723c */ /* 0x040ff00000001854 */
[C---:B------:R-:W-:Y:S08]  /*d240*/  HMMA.16816.F32 R136, R4.reuse, R28, R136 ;  /* 0x0000001c0488723c */ /* 0x040ff00000001888 */
[C---:B-1----:R-:W-:Y:S08]  /*d250*/  HMMA.16816.F32 R152, R4.reuse, R24, R128 ;  /* 0x000000180498723c */ /* 0x042ff00000001880 */
[C---:B------:R-:W-:Y:S01]  /*d260*/  HMMA.16816.F32 R188, R4.reuse, R26, R124 ;  /* 0x0000001a04bc723c */ /* 0x040fe2000000187c */
[----:B------:R-:W-:Y:S07]  /*d270*/  LDSM.16.MT88.4 R124, [R216+0x9c00] ;  /* 0x009c0000d87c783b */ /* 0x000fee0000004200 */
[C---:B------:R-:W-:Y:S08]  /*d280*/  HMMA.16816.F32 R164, R4.reuse, R16, R120 ;  /* 0x0000001004a4723c */ /* 0x040ff00000001878 */
[C---:B------:R-:W-:Y:S08]  /*d290*/  HMMA.16816.F32 R168, R4.reuse, R18, R116 ;  /* 0x0000001204a8723c */ /* 0x040ff00000001874 */
[C---:B------:R-:W-:Y:S08]  /*d2a0*/  HMMA.16816.F32 R184, R4.reuse, R12, R112 ;  /* 0x0000000c04b8723c */ /* 0x040ff00000001870 */
[C---:B------:R-:W-:Y:S08]  /*d2b0*/  HMMA.16816.F32 R108, R4.reuse, R20, R92 ;  /* 0x00000014046c723c */ /* 0x040ff0000000185c */
[----:B------:R-:W-:Y:S07]  /*d2c0*/  HMMA.16816.F32 R96, R4, R22, R76 ;  /* 0x000000160460723c */ /* 0x000fee000000184c */
[----:B------:R-:W-:-:S02]  /*d2d0*/  F2FP.PACK_AB R4, R180, R182 ;  /* 0x000000b6b404723e */ /* 0x000fc400000000ff */
[----:B------:R-:W-:Y:S02]  /*d2e0*/  F2FP.PACK_AB R5, R177, R178 ;  /* 0x000000b2b105723e */ /* 0x000fe400000000ff */
[----:B------:R-:W-:Y:S02]  /*d2f0*/  F2FP.PACK_AB R6, R179, R181 ;  /* 0x000000b5b306723e */ /* 0x000fe400000000ff */
[----:B---3--:R-:W-:-:S07]  /*d300*/  F2FP.PACK_AB R7, R107, R176 ;  /* 0x000000b06b07723e */ /* 0x008fce00000000ff */
[C---:B------:R-:W-:Y:S01]  /*d310*/  HMMA.16816.F32 R68, R4.reuse, R30, R68 ;  /* 0x0000001e0444723c */ /* 0x040fe20000001844 */
[----:B------:R1:W-:Y:S07]  /*d320*/  MUFU.EX2 R31, R9 ;  /* 0x00000009001f7308 */ /* 0x0003ee0000000800 */
[----:B------:R-:W-:Y:S01]  /*d330*/  HMMA.16816.F32 R128, R4, R28, R72 ;  /* 0x0000001c0480723c */ /* 0x000fe20000001848 */
[----:B-1----:R-:W-:Y:S02]  /*d340*/  FFMA.FTZ R9, R135, c[0x0][0x23c], -R2 ;  /* 0x00008f0087097a23 */ /* 0x002fe40000010802 */
[----:B------:R-:W-:-:S02]  /*d350*/  IMAD.MOV.U32 R135, RZ, RZ, R140 ;  /* 0x000000ffff877224 */ /* 0x000fc400078e008c */
[----:B------:R-:W-:Y:S01]  /*d360*/  IMAD.MOV.U32 R140, RZ, RZ, R141 ;  /* 0x000000ffff8c7224 */ /* 0x000fe200078e008d */
[----:B------:R1:W3:Y:S01]  /*d370*/  MUFU.EX2 R30, R9 ;  /* 0x00000009001e7308 */ /* 0x0002e20000000800 */
[----:B------:R-:W-:Y:S01]  /*d380*/  MOV R141, R142 ;  /* 0x0000008e008d7202 */ /* 0x000fe20000000f00 */
[----:B------:R-:W-:Y:S02]  /*d390*/  IMAD.MOV.U32 R142, RZ, RZ, R143 ;  /* 0x000000ffff8e7224 */ /* 0x000fe400078e008f */
[----:B------:R-:W-:Y:S02]  /*d3a0*/  IMAD.MOV.U32 R143, RZ, RZ, R240 ;  /* 0x000000ffff8f7224 */ /* 0x000fe400078e00f0 */
[----:B------:R-:W-:Y:S01]  /*d3b0*/  IMAD.MOV.U32 R240, RZ, RZ, R243 ;  /* 0x000000fffff07224 */ /* 0x000fe200078e00f3 */
[----:B------:R-:W-:Y:S01]  /*d3c0*/  MOV R243, R249 ;  /* 0x000000f900f37202 */ /* 0x000fe20000000f00 */
[--C-:B-1----:R-:W-:Y:S02]  /*d3d0*/  FFMA.FTZ R9, R135, c[0x0][0x23c], -R2.reuse ;  /* 0x00008f0087097a23 */ /* 0x102fe40000010802 */
[----:B------:R-:W-:-:S04]  /*d3e0*/  FFMA.FTZ R2, R140, c[0x0][0x23c], -R2 ;  /* 0x00008f008c027a23 */ /* 0x000fc80000010802 */
[----:B------:R1:W-:Y:S01]  /*d3f0*/  MUFU.EX2 R28, R2 ;  /* 0x00000002001c7308 */ /* 0x0003e20000000800 */
[----:B------:R-:W-:Y:S01]  /*d400*/  IMAD.MOV.U32 R249, RZ, RZ, R248 ;  /* 0x000000fffff97224 */ /* 0x000fe200078e00f8 */
[----:B------:R-:W-:Y:S01]  /*d410*/  HMMA.16816.F32 R60, R4, R26, R60 ;  /* 0x0000001a043c723c */ /* 0x000fe2000000183c */
[----:B------:R-:W-:Y:S02]  /*d420*/  IMAD.MOV.U32 R248, RZ, RZ, R242 ;  /* 0x000000fffff87224 */ /* 0x000fe400078e00f2 */
[----:B------:R-:W-:Y:S01]  /*d430*/  IMAD.MOV.U32 R242, RZ, RZ, R238 ;  /* 0x000000fffff27224 */ /* 0x000fe200078e00ee */
[----:B------:R-:W-:Y:S01]  /*d440*/  MOV R238, R239 ;  /* 0x000000ef00ee7202 */ /* 0x000fe20000000f00 */
[----:B------:R-:W-:Y:S02]  /*d450*/  IMAD.MOV.U32 R239, RZ, RZ, R236 ;  /* 0x000000ffffef7224 */ /* 0x000fe400078e00ec */
[----:B-1----:R-:W-:-:S04]  /*d460*/  FFMA.FTZ R2, R141, c[0x0][0x23c], -R0 ;  /* 0x00008f008d027a23 */ /* 0x002fc80000010800 */
[----:B------:R1:W-:Y:S01]  /*d470*/  MUFU.EX2 R27, R2 ;  /* 0x00000002001b7308 */ /* 0x0003e20000000800 */
[----:B------:R-:W-:Y:S02]  /*d480*/  IMAD.MOV.U32 R236, RZ, RZ, R234 ;  /* 0x000000ffffec7224 */ /* 0x000fe400078e00ea */
[----:B------:R-:W-:Y:S01]  /*d490*/  IMAD.MOV.U32 R234, RZ, RZ, R208 ;  /* 0x000000ffffea7224 */ /* 0x000fe200078e00d0 */
[----:B------:R-:W-:Y:S01]  /*d4a0*/  MOV R133, R240 ;  /* 0x000000f000857202 */ /* 0x000fe20000000f00 */
[----:B------:R-:W-:Y:S01]  /*d4b0*/  IMAD.MOV.U32 R134, RZ, RZ, R243 ;  /* 0x000000ffff867224 */ /* 0x000fe200078e00f3 */
[----:B------:R-:W-:Y:S01]  /*d4c0*/  MOV R243, R242 ;  /* 0x000000f200f37202 */ /* 0x000fe20000000f00 */
[----:B------:R-:W-:Y:S02]  /*d4d0*/  IMAD.MOV.U32 R240, RZ, RZ, R248 ;  /* 0x000000fffff07224 */ /* 0x000fe400078e00f8 */
[----:B-1----:R-:W-:-:S04]  /*d4e0*/  FFMA.FTZ R2, R142, c[0x0][0x23c], -R0 ;  /* 0x00008f008e027a23 */ /* 0x002fc80000010800 */
[----:B------:R1:W4:Y:S01]  /*d4f0*/  MUFU.EX2 R26, R2 ;  /* 0x00000002001a7308 */ /* 0x0003220000000800 */
[----:B------:R-:W-:Y:S01]  /*d500*/  HMMA.16816.F32 R64, R4, R24, R64 ;  /* 0x000000180440723c */ /* 0x000fe20000001840 */
[----:B------:R-:W-:Y:S01]  /*d510*/  IMAD.MOV.U32 R242, RZ, RZ, R238 ;  /* 0x000000fffff27224 */ /* 0x000fe200078e00ee */
[----:B------:R-:W-:Y:S01]  /*d520*/  MOV R238, R234 ;  /* 0x000000ea00ee7202 */ /* 0x000fe20000000f00 */
[----:B------:R-:W-:Y:S02]  /*d530*/  IMAD.MOV.U32 R135, RZ, RZ, R249 ;  /* 0x000000ffff877224 */ /* 0x000fe400078e00f9 */
[----:B------:R-:W-:Y:S02]  /*d540*/  IMAD.MOV.U32 R248, RZ, RZ, R236 ;  /* 0x000000fffff87224 */ /* 0x000fe400078e00ec */
[----:B------:R-:W-:Y:S02]  /*d550*/  IMAD.MOV.U32 R249, RZ, RZ, R239 ;  /* 0x000000fffff97224 */ /* 0x000fe400078e00ef */
[----:B-1----:R-:W-:-:S02]  /*d560*/  FFMA.FTZ R2, R143, c[0x0][0x23c], -R0 ;  /* 0x00008f008f027a23 */ /* 0x002fc40000010800 */
[----:B------:R-:W-:Y:S01]  /*d570*/  FFMA.FTZ R0, R159, c[0x0][0x23c], -R0 ;  /* 0x00008f009f007a23 */ /* 0x000fe20000010800 */
[----:B------:R-:W-:Y:S01]  /*d580*/  HMMA.16816.F32 R44, R4, R18, R44 ;  /* 0x00000012042c723c */ /* 0x000fe2000000182c */
[----:B------:R-:W1:Y:S02]  /*d590*/  LDSM.16.MT88.4 R140, [R218+0x9c00] ;  /* 0x009c0000da8c783b */ /* 0x000e640000004200 */
[----:B------:R3:W-:Y:S01]  /*d5a0*/  MUFU.EX2 R24, R0 ;  /* 0x0000000000187308 */ /* 0x0007e20000000800 */
[----:B------:R-:W-:Y:S01]  /*d5b0*/  IMAD.MOV.U32 R247, RZ, RZ, R135 ;  /* 0x000000fffff77224 */ /* 0x000fe200078e0087 */
[----:B------:R-:W-:-:S03]  /*d5c0*/  MOV R135, R174 ;  /* 0x000000ae00877202 */ /* 0x000fc60000000f00 */
[C---:B------:R-:W-:Y:S01]  /*d5d0*/  HMMA.16816.F32 R112, R4.reuse, R36, R88 ;  /* 0x000000240470723c */ /* 0x040fe20000001858 */
[----:B---3--:R-:W-:Y:S02]  /*d5e0*/  FFMA.FTZ R0, R133, c[0x0][0x23c], -R8 ;  /* 0x00008f0085007a23 */ /* 0x008fe40000010808 */
[----:B------:R-:W-:Y:S01]  /*d5f0*/  IMAD.MOV.U32 R133, RZ, RZ, R240 ;  /* 0x000000ffff857224 */ /* 0x000fe200078e00f0 */
[----:B------:R-:W-:Y:S01]  /*d600*/  MOV R240, R243 ;  /* 0x000000f300f07202 */ /* 0x000fe20000000f00 */
[----:B------:R-:W-:Y:S01]  /*d610*/  IMAD.MOV.U32 R243, RZ, RZ, R248 ;  /* 0x000000fffff37224 */ /* 0x000fe200078e00f8 */
[----:B------:R3:W-:Y:S01]  /*d620*/  MUFU.EX2 R19, R0 ;  /* 0x0000000000137308 */ /* 0x0007e20000000800 */
[----:B------:R-:W-:Y:S01]  /*d630*/  IMAD.MOV.U32 R248, RZ, RZ, R238 ;  /* 0x000000fffff87224 */ /* 0x000fe200078e00ee */
[C---:B------:R-:W-:Y:S01]  /*d640*/  HMMA.16816.F32 R36, R4.reuse, R38, R80 ;  /* 0x000000260424723c */ /* 0x040fe20000001850 */
[----:B------:R-:W-:Y:S07]  /*d650*/  LDSM.16.MT88.4 R80, [R216+0xbc00] ;  /* 0x00bc0000d850783b */ /* 0x000fee0000004200 */
[----:B------:R-:W-:Y:S01]  /*d660*/  HMMA.16816.F32 R56, R4, R16, R56 ;  /* 0x000000100438723c */ /* 0x000fe20000001838 */
[----:B---3--:R-:W-:-:S07]  /*d670*/  FFMA.FTZ R0, R134, c[0x0][0x23c], -R8 ;  /* 0x00008f0086007a23 */ /* 0x008fce0000010808 */
[C---:B------:R-:W-:Y:S01]  /*d680*/  HMMA.16816.F32 R40, R4.reuse, R12, R40 ;  /* 0x0000000c0428723c */ /* 0x040fe20000001828 */
[----:B------:R-:W-:Y:S01]  /*d690*/  IMAD.MOV.U32 R134, RZ, RZ, R175 ;  /* 0x000000ffff867224 */ /* 0x000fe200078e00af */
[----:B------:R3:W-:Y:S06]  /*d6a0*/  MUFU.EX2 R16, R0 ;  /* 0x0000000000107308 */ /* 0x0007ec0000000800 */
[C---:B------:R-:W-:Y:S08]  /*d6b0*/  HMMA.16816.F32 R48, R4.reuse, R14, R48 ;  /* 0x0000000e0430723c */ /* 0x040ff00000001830 */
[----:B------:R-:W-:Y:S01]  /*d6c0*/  HMMA.16816.F32 R52, R4, R20, R52 ;  /* 0x000000140434723c */ /* 0x000fe20000001834 */
[----:B---3--:R-:W-:-:S07]  /*d6d0*/  FFMA.FTZ R0, R133, c[0x0][0x23c], -R8 ;  /* 0x00008f0085007a23 */ /* 0x008fce0000010808 */
[----:B------:R-:W-:Y:S01]  /*d6e0*/  HMMA.16816.F32 R32, R4, R22, R32 ;  /* 0x000000160420723c */ /* 0x000fe20000001820 */
[----:B------:R-:W-:Y:S01]  /*d6f0*/  LDSM.16.MT88.4 R4, [R218+0xbc00] ;  /* 0x00bc0000da04783b */ /* 0x000fe20000004200 */
[----:B------:R3:W-:Y:S01]  /*d700*/  MUFU.EX2 R17, R0 ;  /* 0x0000000000117308 */ /* 0x0007e20000000800 */
[----:B--2---:R-:W-:Y:S01]  /*d710*/  MOV R208, R209 ;  /* 0x000000d100d07202 */ /* 0x004fe20000000f00 */
[----:B------:R-:W-:Y:S02]  /*d720*/  IMAD.MOV.U32 R209, RZ, RZ, R211 ;  /* 0x000000ffffd17224 */ /* 0x000fe400078e00d3 */
[----:B------:R-:W-:Y:S02]  /*d730*/  IMAD.MOV.U32 R211, RZ, RZ, R172 ;  /* 0x000000ffffd37224 */ /* 0x000fe400078e00ac */
[----:B------:R-:W-:Y:S02]  /*d740*/  IMAD.MOV.U32 R172, RZ, RZ, R217 ;  /* 0x000000ffffac7224 */ /* 0x000fe400078e00d9 */
[----:B------:R-:W-:Y:S01]  /*d750*/  IMAD.MOV.U32 R236, RZ, RZ, R209 ;  /* 0x000000ffffec7224 */ /* 0x000fe200078e00d1 */
[----:B------:R-:W2:Y:S01]  /*d760*/  MUFU.EX2 R29, R9 ;  /* 0x00000009001d7308 */ /* 0x000ea20000000800 */
[----:B------:R-:W-:Y:S01]  /*d770*/  IMAD.MOV.U32 R239, RZ, RZ, R208 ;  /* 0x000000ffffef7224 */ /* 0x000fe200078e00d0 */
[----:B------:R-:W-:Y:S01]  /*d780*/  MOV R208, R172 ;  /* 0x000000ac00d07202 */ /* 0x000fe20000000f00 */
[----:B------:R-:W-:Y:S01]  /*d790*/  IMAD.MOV.U32 R234, RZ, RZ, R211 ;  /* 0x000000ffffea7224 */ /* 0x000fe200078e00d3 */
[----:B------:R-:W-:Y:S01]  /*d7a0*/  F2FP.PACK_AB R92, R30, R31 ;  /* 0x0000001f1e5c723e */ /* 0x000fe200000000ff */
[----:B------:R-:W-:Y:S01]  /*d7b0*/  IMAD.MOV.U32 R211, RZ, RZ, R173 ;  /* 0x000000ffffd37224 */ /* 0x000fe200078e00ad */
[----:B------:R-:W-:Y:S01]  /*d7c0*/  MOV R173, R158 ;  /* 0x0000009e00ad7202 */ /* 0x000fe20000000f00 */
[----:B------:R-:W-:Y:S01]  /*d7d0*/  IMAD.MOV.U32 R209, RZ, RZ, R156 ;  /* 0x000000ffffd17224 */ /* 0x000fe200078e009c */
[----:B------:R-:W-:Y:S01]  /*d7e0*/  MOV R238, R236 ;  /* 0x000000ec00ee7202 */ /* 0x000fe20000000f00 */
[----:B------:R-:W-:Y:S01]  /*d7f0*/  IMAD.MOV.U32 R172, RZ, RZ, R157 ;  /* 0x000000ffffac7224 */ /* 0x000fe200078e009d */
[----:B------:R-:W1:Y:S01]  /*d800*/  MUFU.EX2 R25, R2 ;  /* 0x0000000200197308 */ /* 0x000e620000000800 */
[----:B------:R-:W-:Y:S01]  /*d810*/  IMAD.MOV.U32 R236, RZ, RZ, R234 ;  /* 0x000000ffffec7224 */ /* 0x000fe200078e00ea */
[----:B------:R-:W1:Y:S01]  /*d820*/  LDSM.16.MT88.4 R156, [R216+0xac00] ;  /* 0x00ac0000d89c783b */ /* 0x000e620000004200 */
[----:B------:R-:W-:Y:S01]  /*d830*/  IMAD.MOV.U32 R234, RZ, RZ, R208 ;  /* 0x000000ffffea7224 */ /* 0x000fe200078e00d0 */
[----:B------:R-:W-:Y:S01]  /*d840*/  MOV R208, R209 ;  /* 0x000000d100d07202 */ /* 0x000fe20000000f00 */
[----:B------:R-:W-:Y:S01]  /*d850*/  IMAD.MOV.U32 R209, RZ, RZ, R172 ;  /* 0x000000ffffd17224 */ /* 0x000fe200078e00ac */
[----:B----4-:R-:W-:Y:S01]  /*d860*/  F2FP.PACK_AB R93, R26, R27 ;  /* 0x0000001b1a5d723e */ /* 0x010fe200000000ff */
[----:B------:R-:W-:Y:S01]  /*d870*/  IMAD.MOV.U32 R246, RZ, RZ, R173 ;  /* 0x000000fffff67224 */ /* 0x000fe200078e00ad */
[----:B------:R4:W5:Y:S04]  /*d880*/  LDL.LU R217, [R1+0x60] ;  /* 0x0000600001d97983 */ /* 0x0009680000300800 */
[----:B------:R-:W1:Y:S01]  /*d890*/  LDSM.16.MT88.4 R172, [R218+0xac00] ;  /* 0x00ac0000daac783b */ /* 0x000e620000004200 */
[----:B---3--:R-:W-:-:S04]  /*d8a0*/  FFMA.FTZ R0, R134, c[0x0][0x23c], -R8 ;  /* 0x00008f0086007a23 */ /* 0x008fc80000010808 */
[----:B------:R3:W-:Y:S02]  /*d8b0*/  MUFU.EX2 R18, R0 ;  /* 0x0000000000127308 */ /* 0x0007e40000000800 */
[----:B---3--:R-:W-:-:S06]  /*d8c0*/  FFMA.FTZ R0, R135, c[0x0][0x23c], -R3 ;  /* 0x00008f0087007a23 */ /* 0x008fcc0000010803 */
[----:B------:R3:W-:Y:S01]  /*d8d0*/  MUFU.EX2 R12, R0 ;  /* 0x00000000000c7308 */ /* 0x0007e20000000800 */
[----:B--2---:R-:W-:Y:S01]  /*d8e0*/  F2FP.PACK_AB R94, R28, R29 ;  /* 0x0000001d1c5e723e */ /* 0x004fe200000000ff */
[----:B---3--:R-:W-:-:S06]  /*d8f0*/  FFMA.FTZ R0, R246, c[0x0][0x23c], -R3 ;  /* 0x00008f00f6007a23 */ /* 0x008fcc0000010803 */
[----:B------:R2:W3:Y:S01]  /*d900*/  MUFU.EX2 R13, R0 ;  /* 0x00000000000d7308 */ /* 0x0004e20000000800 */
[----:B-1----:R-:W-:Y:S01]  /*d910*/  F2FP.PACK_AB R95, R24, R25 ;  /* 0x00000019185f723e */ /* 0x002fe200000000ff */
[--C-:B--2---:R-:W-:Y:S02]  /*d920*/  FFMA.FTZ R0, R247, c[0x0][0x23c], -R3.reuse ;  /* 0x00008f00f7007a23 */ /* 0x104fe40000010803 */
[----:B------:R-:W-:-:S04]  /*d930*/  FFMA.FTZ R3, R240, c[0x0][0x23c], -R3 ;  /* 0x00008f00f0037a23 */ /* 0x000fc80000010803 */
[----:B------:R1:W-:Y:S08]  /*d940*/  MUFU.EX2 R14, R0 ;  /* 0x00000000000e7308 */ /* 0x0003f00000000800 */
[----:B------:R2:W2:Y:S01]  /*d950*/  MUFU.EX2 R15, R3 ;  /* 0x00000003000f7308 */ /* 0x0004a20000000800 */
[----:B------:R-:W-:Y:S01]  /*d960*/  HMMA.16816.F32 R132, R92, R140, R136 ;  /* 0x0000008c5c84723c */ /* 0x000fe20000001888 */
[----:B------:R-:W-:-:S02]  /*d970*/  FFMA.FTZ R10, R242, R10, R248 ;  /* 0x0000000af20a7223 */ /* 0x000fc400000100f8 */
[----:B------:R-:W-:Y:S02]  /*d980*/  FFMA.FTZ R2, R239, R106, R238 ;  /* 0x0000006aef027223 */ /* 0x000fe400000100ee */
[----:B------:R-:W-:Y:S02]  /*d990*/  FADD.FTZ R10, R252, R10 ;  /* 0x0000000afc0a7221 */ /* 0x000fe40000010000 */
[----:B-1----:R-:W-:Y:S01]  /*d9a0*/  FFMA.FTZ R0, R233, R100, R236 ;  /* 0x00000064e9007223 */ /* 0x002fe200000100ec */
[----:B------:R-:W-:Y:S01]  /*d9b0*/  HMMA.16816.F32 R136, R92, R142, R148 ;  /* 0x0000008e5c88723c */ /* 0x000fe20000001894 */
[----:B------:R-:W-:Y:S02]  /*d9c0*/  FADD.FTZ R2, R208, R2 ;  /* 0x00000002d0027221 */ /* 0x000fe40000010000 */
[----:B--2---:R-:W-:-:S05]  /*d9d0*/  FFMA.FTZ R3, R249, R11, R243 ;  /* 0x0000000bf9037223 */ /* 0x004fca00000100f3 */
[----:B------:R-:W-:Y:S01]  /*d9e0*/  HMMA.16816.F32 R148, R92, R156, R152 ;  /* 0x0000009c5c94723c */ /* 0x000fe20000001898 */
[----:B------:R-:W-:Y:S02]  /*d9f0*/  FADD.FTZ R3, R234, R3 ;  /* 0x00000003ea037221 */ /* 0x000fe40000010000 */
[----:B------:R-:W-:-:S05]  /*da00*/  FADD.FTZ R0, R209, R0 ;  /* 0x00000000d1007221 */ /* 0x000fca0000010000 */
[----:B------:R-:W-:Y:S01]  /*da10*/  HMMA.16816.F32 R116, R92, R124, R84 ;  /* 0x0000007c5c74723c */ /* 0x000fe20000001854 */
[----:B------:R-:W-:Y:S02]  /*da20*/  FADD.FTZ R8, R210, R3 ;  /* 0x00000003d2087221 */ /* 0x000fe40000010000 */
[----:B------:R-:W-:-:S05]  /*da30*/  FADD.FTZ R3, R251, R10 ;  /* 0x0000000afb037221 */ /* 0x000fca0000010000 */
[----:B------:R-:W-:Y:S01]  /*da40*/  HMMA.16816.F32 R120, R92, R126, R144 ;  /* 0x0000007e5c78723c */ /* 0x000fe20000001890 */
[----:B------:R-:W-:-:S07]  /*da50*/  FADD.FTZ R2, R211, R2 ;  /* 0x00000002d3027221 */ /* 0x000fce0000010000 */
[----:B------:R-:W-:Y:S01]  /*da60*/  HMMA.16816.F32 R152, R92, R158, R188 ;  /* 0x0000009e5c98723c */ /* 0x000fe200000018bc */
[----:B------:R-:W-:-:S07]  /*da70*/  FADD.FTZ R0, R212, R0 ;  /* 0x00000000d4007221 */ /* 0x000fce0000010000 */
[C---:B------:R-:W-:Y:S08]  /*da80*/  HMMA.16816.F32 R164, R92.reuse, R172, R164 ;  /* 0x000000ac5ca4723c */ /* 0x040ff000000018a4 */
[C---:B------:R-:W-:Y:S08]  /*da90*/  HMMA.16816.F32 R168, R92.reuse, R174, R168 ;  /* 0x000000ae5ca8723c */ /* 0x040ff000000018a8 */
[C---:B------:R-:W-:Y:S08]  /*daa0*/  HMMA.16816.F32 R72, R92.reuse, R80, R184 ;  /* 0x000000505c48723c */ /* 0x040ff000000018b8 */
[C---:B------:R-:W-:Y:S08]  /*dab0*/  HMMA.16816.F32 R76, R92.reuse, R82, R160 ;  /* 0x000000525c4c723c */ /* 0x040ff000000018a0 */
[----:B------:R-:W-:Y:S01]  /*dac0*/  HMMA.16816.F32 R88, R92, R4, R108 ;  /* 0x000000045c58723c */ /* 0x000fe2000000186c */
[----:B------:R-:W-:-:S07]  /*dad0*/  FADD.FTZ R9, R213, R8 ;  /* 0x00000008d5097221 */ /* 0x000fce0000010000 */
[----:B------:R-:W-:Y:S07]  /*dae0*/  HMMA.16816.F32 R92, R92, R6, R96 ;  /* 0x000000065c5c723c */ /* 0x000fee0000001860 */
[----:B------:R-:W-:Y:S02]  /*daf0*/  F2FP.PACK_AB R96, R16, R19 ;  /* 0x000000131060723e */ /* 0x000fe400000000ff */
[----:B---3--:R-:W-:Y:S02]  /*db00*/  F2FP.PACK_AB R97, R13, R12 ;  /* 0x0000000c0d61723e */ /* 0x008fe400000000ff */
[----:B------:R-:W-:-:S02]  /*db10*/  F2FP.PACK_AB R98, R18, R17 ;  /* 0x000000111262723e */ /* 0x000fc400000000ff */
[----:B------:R-:W-:Y:S01]  /*db20*/  F2FP.PACK_AB R99, R15, R14 ;  /* 0x0000000e0f63723e */ /* 0x000fe200000000ff */
[----:B------:R-:W-:Y:S02]  /*db30*/  FADD.FTZ R8, R250, R3 ;  /* 0x00000003fa087221 */ /* 0x000fe40000010000 */
[----:B------:R-:W-:-:S04]  /*db40*/  FADD.FTZ R3, R245, R9 ;  /* 0x00000009f5037221 */ /* 0x000fc80000010000 */
[----:B------:R-:W-:Y:S07]  /*db50*/  HMMA.16816.F32 R84, R96, R4, R52 ;  /* 0x000000046054723c */ /* 0x000fee0000001834 */
[----:B------:R-:W-:Y:S02]  /*db60*/  FADD.FTZ R5, R214, R2 ;  /* 0x00000002d6057221 */ /* 0x000fe40000010000 */
[----:B------:R-:W-:Y:S02]  /*db70*/  FADD.FTZ R4, R215, R0 ;  /* 0x00000000d7047221 */ /* 0x000fe40000010000 */
[----:B------:R-:W-:-:S02]  /*db80*/  FADD.FTZ R2, R202, R8 ;  /* 0x00000008ca027221 */ /* 0x000fc40000010000 */
[----:B------:R-:W-:Y:S02]  /*db90*/  FADD.FTZ R0, R244, R5 ;  /* 0x00000005f4007221 */ /* 0x000fe40000010000 */
        /* <DEDUP_REMOVED lines=46> */
[C---:B------:R-:W-:Y:S03]  /*de80*/  HMMA.16816.F32 R128, R96.reuse, R140, R128 ;  /* 0x0000008c6080723c */ /* 0x040fe60000001880 */
[----:B------:R4:W-:Y:S04]  /*de90*/  STL [R1+0x10], R3 ;  /* 0x0000100301007387 */ /* 0x0009e80000100800 */
[----:B------:R4:W-:Y:S01]  /*dea0*/  STL [R1+0x18], R0 ;  /* 0x0000180001007387 */ /* 0x0009e20000100800 */
[C---:B------:R-:W-:Y:S03]  /*deb0*/  HMMA.16816.F32 R140, R96.reuse, R142, R68 ;  /* 0x0000008e608c723c */ /* 0x040fe60000001844 */
[----:B------:R4:W-:Y:S05]  /*dec0*/  STL [R1+0x14], R2 ;  /* 0x0000140201007387 */ /* 0x0009ea0000100800 */
        /* <DEDUP_REMOVED lines=9> */
.L_x_139:
[----:B----4-:R-:W-:-:S13]  /*df60*/  ISETP.GT.AND P0, PT, R101, UR8, PT ;  /* 0x0000000865007c0c */ /* 0x010fda000bf04270 */
[----:B------:R-:W-:Y:S05]  /*df70*/  @!P0 BRA `(.L_x_142) ;  /* 0x0000410000008947 */ /* 0x000fea0003800000 */
[----:B------:R-:W2:Y:S01]  /*df80*/  LDL.LU.64 R6, [R1+0x20] ;  /* 0x0000200001067983 */ /* 0x000ea20000300a00 */
[----:B------:R-:W-:Y:S01]  /*df90*/  UMOV UR6, 0x5 ;  /* 0x0000000500067882 */ /* 0x000fe20000000000 */
[----:B-1----:R-:W-:Y:S01]  /*dfa0*/  MOV R100, R105 ;  /* 0x0000006900647202 */ /* 0x002fe20000000f00 */
[----:B------:R-:W-:Y:S01]  /*dfb0*/  ULDC.64 UR4, c[0x0][0x1a0] ;  /* 0x0000680000047ab9 */ /* 0x000fe20000000a00 */
[----:B------:R-:W2:Y:S01]  /*dfc0*/  LDL.LU.64 R4, [R1+0x50] ;  /* 0x0000500001047983 */ /* 0x000ea20000300a00 */
[----:B------:R-:W-:Y:S01]  /*dfd0*/  USHF.L.U32 UR7, UR4, 0x5, URZ ;  /* 0x0000000504077899 */ /* 0x000fe2000800063f */
[----:B------:R-:W-:Y:S01]  /*dfe0*/  MOV R3, R104 ;  /* 0x0000006800037202 */ /* 0x000fe20000000f00 */
[----:B------:R-:W-:Y:S01]  /*dff0*/  USHF.L.U64.HI UR5, UR4, UR6, UR5 ;  /* 0x0000000604057299 */ /* 0x000fe20008010205 */
[----:B------:R-:W-:Y:S01]  /*e000*/  IMAD.MOV.U32 R107, RZ, RZ, R102 ;  /* 0x000000ffff6b7224 */ /* 0x000fe200078e0066 */
[----:B------:R-:W-:Y:S02]  /*e010*/  MOV R106, R103 ;  /* 0x00000067006a7202 */ /* 0x000fe40000000f00 */
[----:B------:R-:W-:-:S02]  /*e020*/  USHF.L.U64.HI UR5, UR7, 0x1, UR5 ;  /* 0x0000000107057899 */ /* 0x000fc40008010205 */
[----:B------:R-:W-:Y:S01]  /*e030*/  USHF.L.U32 UR7, UR7, 0x1, URZ ;  /* 0x0000000107077899 */ /* 0x000fe2000800063f */
[----:B--2---:R-:W-:-:S05]  /*e040*/  IMAD.MOV.U32 R5, RZ, RZ, R7 ;  /* 0x000000ffff057224 */ /* 0x004fca00078e0007 */
[----:B------:R1:W-:Y:S01]  /*e050*/  STL.64 [R1+0x20], R4 ;  /* 0x0000200401007387 */ /* 0x0003e20000100a00 */
[----:B------:R-:W-:Y:S05]  /*e060*/  BRA `(.L_x_143) ;  /* 0x0000019000007947 */ /* 0x000fea0003800000 */
.L_x_145:
[----:B------:R-:W2:Y:S01]  /*e070*/  LDL.64 R234, [R1+0x30] ;  /* 0x0000300001ea7983 */ /* 0x000ea20000100a00 */
[----:B------:R-:W-:Y:S03]  /*e080*/  IADD3 R0, R101, -0x2, RZ ;  /* 0xfffffffe65007810 */ /* 0x000fe60007ffe0ff */
[----:B------:R-:W3:Y:S01]  /*e090*/  LDL.64 R232, [R1+0x28] ;  /* 0x0000280001e87983 */ /* 0x000ee20000100a00 */
[----:B------:R-:W-:Y:S01]  /*e0a0*/  SHF.R.S32.HI R2, RZ, 0x1f, R0 ;  /* 0x0000001fff027819 */ /* 0x000fe20000011400 */
[----:B------:R-:W-:Y:S04]  /*e0b0*/  IMAD.WIDE.U32 R104, R0, c[0x0][0x198], RZ ;  /* 0x0000660000687a25 */ /* 0x000fe800078e00ff */
[----:B------:R-:W-:Y:S04]  /*e0c0*/  IMAD R2, R2, c[0x0][0x198], RZ ;  /* 0x0000660002027a24 */ /* 0x000fe800078e02ff */
[----:B------:R-:W-:Y:S04]  /*e0d0*/  IMAD R2, R0, c[0x0][0x19c], R2 ;  /* 0x0000670000027a24 */ /* 0x000fe800078e0202 */
[----:B------:R-:W-:Y:S01]  /*e0e0*/  IMAD.IADD R2, R105, 0x1, R2 ;  /* 0x0000000169027824 */ /* 0x000fe200078e0202 */
[----:B--2---:R-:W-:Y:S04]  /*e0f0*/  LEA R0, P0, R104, R234, 0x6 ;  /* 0x000000ea68007211 */ /* 0x004fe800078030ff */
[----:B------:R-:W-:Y:S02]  /*e100*/  LEA R102, P1, R0, c[0x0][0x168], 0x1 ;  /* 0x00005a0000667a11 */ /* 0x000fe400078208ff */
[----:B---3--:R-:W-:Y:S02]  /*e110*/  LEA.HI.X R2, R104, R233, R2, 0x6, P0 ;  /* 0x000000e968027211 */ /* 0x008fe400000f3402 */
[----:B------:R-:W-:Y:S02]  /*e120*/  IADD3 R104, P0, R102, UR10, RZ ;  /* 0x0000000a66687c10 */ /* 0x000fe4000ff1e0ff */
[----:B------:R-:W-:Y:S04]  /*e130*/  LEA.HI.X R103, R0, c[0x0][0x16c], R2, 0x1, P1 ;  /* 0x00005b0000677a11 */ /* 0x000fe800008f0c02 */
        /* <DEDUP_REMOVED lines=12> */
.L_x_143:
[----:B------:R-:W2:Y:S01]  /*e200*/  LDL.64 R6, [R1+0x20] ;  /* 0x0000200001067983 */ /* 0x000ea20000100a00 */
[----:B------:R-:W-:Y:S04]  /*e210*/  DEPBAR.LE SB0, 0x0 ;  /* 0x000080000000791a */ /* 0x000fe80000000000 */
[----:B------:R-:W-:Y:S01]  /*e220*/  IADD3 R231, R101, -0x1, RZ ;  /* 0xffffffff65e77810 */ /* 0x000fe20007ffe0ff */
[----:B------:R-:W-:Y:S03]  /*e230*/  BAR.SYNC.DEFER_BLOCKING 0x0 ;  /* 0x0000000000007b1d */ /* 0x000fe60000010000 */
[----:B------:R-:W-:Y:S01]  /*e240*/  SHF.R.S32.HI R2, RZ, 0x1f, R231 ;  /* 0x0000001fff027819 */ /* 0x000fe200000114e7 */
[C---:B------:R-:W-:Y:S04]  /*e250*/  IMAD R0, R231.reuse, UR11, RZ ;  /* 0x0000000be7007c24 */ /* 0x040fe8000f8e02ff */
[----:B------:R-:W-:Y:S02]  /*e260*/  IMAD R0, R2, UR12, R0 ;  /* 0x0000000c02007c24 */ /* 0x000fe4000f8e0200 */
[----:B--2---:R-:W-:Y:S04]  /*e270*/  IMAD.WIDE.U32 R8, R231, UR12, R6 ;  /* 0x0000000ce7087c25 */ /* 0x004fe8000f8e0006 */
[----:B------:R-:W-:Y:S01]  /*e280*/  IMAD.IADD R0, R9, 0x1, R0 ;  /* 0x0000000109007824 */ /* 0x000fe200078e0200 */
[C---:B-1----:R-:W-:Y:S04]  /*e290*/  LEA R4, P1, R8.reuse, c[0x0][0x170], 0x1 ;  /* 0x00005c0008047a11 */ /* 0x042fe800078208ff */
[----:B------:R-:W-:Y:S02]  /*e2a0*/  LEA.HI.X R5, R8, c[0x0][0x174], R0, 0x1, P1 ;  /* 0x00005d0008057a11 */ /* 0x000fe400008f0c00 */
[----:B------:R-:W-:Y:S03]  /*e2b0*/  IADD3 R6, P0, R4, UR7, RZ ;  /* 0x0000000704067c10 */ /* 0x000fe6000ff1e0ff */
[----:B------:R-:W-:Y:S01]  /*e2c0*/  @!PT LDS RZ, [RZ] ;  /* 0x00000000fffff984 */ /* 0x000fe20000000800 */
[----:B------:R-:W-:Y:S01]  /*e2d0*/  @!PT LDS RZ, [RZ] ;  /* 0x00000000fffff984 */ /* 0x000fe20000000800 */
[----:B------:R-:W-:Y:S01]  /*e2e0*/  @!PT LDS RZ, [RZ] ;  /* 0x00000000fffff984 */ /* 0x000fe20000000800 */
[----:B------:R1:W-:Y:S01]  /*e2f0*/  LDGSTS.E.BYPASS.LTC128B.128 [R230+0x9000], [R4.64] ;  /* 0x0900000004e67fae */ /* 0x0003e2000b901d4e */
[----:B------:R-:W-:Y:S02]  /*e300*/  IADD3.X R7, R5, UR5, RZ, P0, !PT ;  /* 0x0000000505077c10 */ /* 0x000fe400087fe4ff */
[----:B------:R-:W-:Y:S03]  /*e310*/  ISETP.GT.AND P0, PT, R231, UR8, PT ;  /* 0x00000008e7007c0c */ /* 0x000fe6000bf04270 */
[----:B------:R1:W-:Y:S06]  /*e320*/  LDGSTS.E.BYPASS.LTC128B.128 [R230+0xa000], [R4.64+0x40] ;  /* 0x0a00004004e67fae */ /* 0x0003ec000b901d4e */
[----:B------:R1:W-:Y:S06]  /*e330*/  LDGSTS.E.BYPASS.LTC128B.128 [R230+0xb000], [R4.64+0x80] ;  /* 0x0b00008004e67fae */ /* 0x0003ec000b901d4e */
[----:B------:R1:W-:Y:S06]  /*e340*/  LDGSTS.E.BYPASS.LTC128B.128 [R230+0x9800], [R6.64] ;  /* 0x0980000006e67fae */ /* 0x0003ec000b901d4e */
[----:B------:R1:W-:Y:S06]  /*e350*/  LDGSTS.E.BYPASS.LTC128B.128 [R230+0xa800], [R6.64+0x40] ;  /* 0x0a80004006e67fae */ /* 0x0003ec000b901d4e */
[----:B------:R1:W-:Y:S06]  /*e360*/  LDGSTS.E.BYPASS.LTC128B.128 [R230+0xb800], [R6.64+0x80] ;  /* 0x0b80008006e67fae */ /* 0x0003ec000b901d4e */
[----:B-----5:R-:W-:Y:S06]  /*e370*/  LDSM.16.M88.4 R64, [R220] ;  /* 0x00000000dc40783b */ /* 0x020fec0000000200 */
[----:B------:R-:W1:Y:S06]  /*e380*/  LDSM.16.M88.4 R16, [R217+0x6000] ;  /* 0x00600000d910783b */ /* 0x000e6c0000000200 */
[----:B------:R-:W2:Y:S06]  /*e390*/  LDSM.16.M88.4 R60, [R220+0x1000] ;  /* 0x00100000dc3c783b */ /* 0x000eac0000000200 */
[----:B------:R-:W3:Y:S06]  /*e3a0*/  LDSM.16.M88.4 R32, [R217+0x6400] ;  /* 0x00640000d920783b */ /* 0x000eec0000000200 */
[----:B------:R-:W0:Y:S06]  /*e3b0*/  LDGDEPBAR ;  /* 0x00000000000079af */ /* 0x000e2c0000000000 */
[----:B------:R-:W4:Y:S06]  /*e3c0*/  LDSM.16.M88.4 R48, [R217+0x6800] ;  /* 0x00680000d930783b */ /* 0x000f2c0000000200 */
[----:B------:R-:W3:Y:S06]  /*e3d0*/  LDSM.16.M88.4 R108, [R217+0x6c00] ;  /* 0x006c0000d96c783b */ /* 0x000eec0000000200 */
[----:B------:R-:W-:Y:S01]  /*e3e0*/  LDSM.16.M88.4 R176, [R221] ;  /* 0x00000000ddb0783b */ /* 0x000fe20000000200 */
[-C--:B-1----:R-:W-:Y:S05]  /*e3f0*/  HMMA.16816.F32 R4, R64, R16.reuse, RZ ;  /* 0x000000104004723c */ /* 0x082fea00000018ff */
[----:B------:R-:W1:Y:S03]  /*e400*/  LDSM.16.M88.4 R180, [R219+0x6000] ;  /* 0x00600000dbb4783b */ /* 0x000e660000000200 */
[C---:B--2---:R-:W-:Y:S03]  /*e410*/  HMMA.16816.F32 R8, R60.reuse, R16, RZ ;  /* 0x000000103c08723c */ /* 0x044fe600000018ff */
[----:B------:R-:W2:Y:S06]  /*e420*/  LDSM.16.M88.4 R184, [R221+0x1000] ;  /* 0x00100000ddb8783b */ /* 0x000eac0000000200 */
[----:B------:R-:W1:Y:S01]  /*e430*/  LDSM.16.M88.4 R188, [R219+0x6400] ;  /* 0x00640000dbbc783b */ /* 0x000e620000000200 */
[-C--:B------:R-:W-:Y:S05]  /*e440*/  HMMA.16816.F32 R12, R60, R18.reuse, RZ ;  /* 0x000000123c0c723c */ /* 0x080fea00000018ff */
[----:B------:R-:W1:Y:S03]  /*e450*/  LDSM.16.M88.4 R192, [R219+0x6800] ;  /* 0x00680000dbc0783b */ /* 0x000e660000000200 */
[C---:B------:R-:W-:Y:S03]  /*e460*/  HMMA.16816.F32 R16, R64.reuse, R18, RZ ;  /* 0x000000124010723c */ /* 0x040fe600000018ff */
[----:B------:R-:W1:Y:S05]  /*e470*/  LDSM.16.M88.4 R196, [R219+0x6c00] ;  /* 0x006c0000dbc4783b */ /* 0x000e6a0000000200 */
[-C--:B---3--:R-:W-:Y:S01]  /*e480*/  HMMA.16816.F32 R20, R64, R32.reuse, RZ ;  /* 0x000000204014723c */ /* 0x088fe200000018ff */
[----:B------:R-:W-:Y:S06]  /*e490*/  LDSM.16.M88.4 R200, [R217+0x7000] ;  /* 0x00700000d9c8783b */ /* 0x000fec0000000200 */
[----:B------:R-:W-:Y:S01]  /*e4a0*/  LDSM.16.M88.4 R204, [R220+0x3000] ;  /* 0x00300000dccc783b */ /* 0x000fe20000000200 */
[C---:B------:R-:W-:Y:S05]  /*e4b0*/  HMMA.16816.F32 R24, R60.reuse, R32, RZ ;  /* 0x000000203c18723c */ /* 0x040fea00000018ff */
[----:B------:R-:W-:Y:S03]  /*e4c0*/  LDSM.16.M88.4 R208, [R219+0x7800] ;  /* 0x00780000dbd0783b */ /* 0x000fe60000000200 */
[-C--:B------:R-:W-:Y:S03]  /*e4d0*/  HMMA.16816.F32 R28, R60, R34.reuse, RZ ;  /* 0x000000223c1c723c */ /* 0x080fe600000018ff */
[----:B------:R-:W-:Y:S05]  /*e4e0*/  LDSM.16.M88.4 R212, [R219+0x7c00] ;  /* 0x007c0000dbd4783b */ /* 0x000fea0000000200 */
[C---:B------:R-:W-:Y:S08]  /*e4f0*/  HMMA.16816.F32 R32, R64.reuse, R34, RZ ;  /* 0x000000224020723c */ /* 0x040ff000000018ff */
[-C--:B----4-:R-:W-:Y:S08]  /*e500*/  HMMA.16816.F32 R36, R64, R48.reuse, RZ ;  /* 0x000000304024723c */ /* 0x090ff000000018ff */
[C---:B------:R-:W-:Y:S08]  /*e510*/  HMMA.16816.F32 R40, R60.reuse, R48, RZ ;  /* 0x000000303c28723c */ /* 0x040ff000000018ff */
[-C--:B------:R-:W-:Y:S08]  /*e520*/  HMMA.16816.F32 R44, R60, R50.reuse, RZ ;  /* 0x000000323c2c723c */ /* 0x080ff000000018ff */
[C---:B------:R-:W-:Y:S08]  /*e530*/  HMMA.16816.F32 R48, R64.reuse, R50, RZ ;  /* 0x000000324030723c */ /* 0x040ff000000018ff */
[-C--:B------:R-:W-:Y:S08]  /*e540*/  HMMA.16816.F32 R52, R64, R108.reuse, RZ ;  /* 0x0000006c4034723c */ /* 0x080ff000000018ff */
[C---:B------:R-:W-:Y:S08]  /*e550*/  HMMA.16816.F32 R56, R60.reuse, R108, RZ ;  /* 0x0000006c3c38723c */ /* 0x040ff000000018ff */
[-C--:B------:R-:W-:Y:S08]  /*e560*/  HMMA.16816.F32 R60, R60, R110.reuse, RZ ;  /* 0x0000006e3c3c723c */ /* 0x080ff000000018ff */
[----:B------:R-:W-:Y:S01]  /*e570*/  HMMA.16816.F32 R64, R64, R110, RZ ;  /* 0x0000006e4040723c */ /* 0x000fe200000018ff */
[----:B------:R-:W3:Y:S07]  /*e580*/  LDSM.16.M88.4 R108, [R220+0x2000] ;  /* 0x00200000dc6c783b */ /* 0x000eee0000000200 */
[-C--:B-1----:R-:W-:Y:S08]  /*e590*/  HMMA.16816.F32 R4, R176, R180.reuse, R4 ;  /* 0x000000b4b004723c */ /* 0x082ff00000001804 */
[C---:B--2---:R-:W-:Y:S08]  /*e5a0*/  HMMA.16816.F32 R8, R184.reuse, R180, R8 ;  /* 0x000000b4b808723c */ /* 0x044ff00000001808 */
        /* <DEDUP_REMOVED lines=19> */
[----:B------:R-:W2:Y:S01]  /*e6e0*/  LDSM.16.M88.4 R196, [R221+0x3000] ;  /* 0x00300000ddc4783b */ /* 0x000ea20000000200 */
[-C--:B---3--:R-:W-:Y:S08]  /*e6f0*/  HMMA.16816.F32 R4, R108, R200.reuse, R4 ;  /* 0x000000c86c04723c */ /* 0x088ff00000001804 */
[C---:B------:R-:W-:Y:S08]  /*e700*/  HMMA.16816.F32 R8, R204.reuse, R200, R8 ;  /* 0x000000c8cc08723c */ /* 0x040ff00000001808 */
[-C--:B------:R-:W-:Y:S08]  /*e710*/  HMMA.16816.F32 R12, R204, R202.reuse, R12 ;  /* 0x000000cacc0c723c */ /* 0x080ff0000000180c */
[C---:B------:R-:W-:Y:S01]  /*e720*/  HMMA.16816.F32 R16, R108.reuse, R202, R16 ;  /* 0x000000ca6c10723c */ /* 0x040fe20000001810 */
[----:B------:R-:W3:Y:S07]  /*e730*/  LDSM.16.M88.4 R200, [R219+0x7400] ;  /* 0x00740000dbc8783b */ /* 0x000eee0000000200 */
[-C--:B-1----:R-:W-:Y:S08]  /*e740*/  HMMA.16816.F32 R20, R108, R180.reuse, R20 ;  /* 0x000000b46c14723c */ /* 0x082ff00000001814 */
        /* <DEDUP_REMOVED lines=14> */
[----:B------:R-:W1:Y:S06]  /*e830*/  LDSM.16.M88.4 R108, [R220+0x4000] ;  /* 0x00400000dc6c783b */ /* 0x000e6c0000000200 */
[----:B------:R-:W2:Y:S01]  /*e840*/  LDSM.16.M88.4 R188, [R217+0x8400] ;  /* 0x00840000d9bc783b */ /* 0x000ea20000000200 */
[-C--:B----4-:R-:W-:Y:S08]  /*e850*/  HMMA.16816.F32 R4, R176, R192.reuse, R4 ;  /* 0x000000c0b004723c */ /* 0x090ff00000001804 */
[C---:B------:R-:W-:Y:S08]  /*e860*/  HMMA.16816.F32 R8, R196.reuse, R192, R8 ;  /* 0x000000c0c408723c */ /* 0x040ff00000001808 */
[-C--:B------:R-:W-:Y:S08]  /*e870*/  HMMA.16816.F32 R12, R196, R194.reuse, R12 ;  /* 0x000000c2c40c723c */ /* 0x080ff0000000180c */
[C---:B------:R-:W-:Y:S01]  /*e880*/  HMMA.16816.F32 R16, R176.reuse, R194, R16 ;  /* 0x000000c2b010723c */ /* 0x040fe20000001810 */
[----:B------:R-:W4:Y:S07]  /*e890*/  LDSM.16.M88.4 R192, [R217+0x8800] ;  /* 0x00880000d9c0783b */ /* 0x000f2e0000000200 */
[-C--:B---3--:R-:W-:Y:S08]  /*e8a0*/  HMMA.16816.F32 R20, R176, R200.reuse, R20 ;  /* 0x000000c8b014723c */ /* 0x088ff00000001814 */
        /* <DEDUP_REMOVED lines=14> */
[----:B------:R-:W3:Y:S06]  /*e990*/  LDSM.16.M88.4 R176, [R221+0x4000] ;  /* 0x00400000ddb0783b */ /* 0x000eec0000000200 */
[----:B------:R-:W3:Y:S01]  /*e9a0*/  LDSM.16.M88.4 R212, [R219+0x8800] ;  /* 0x00880000dbd4783b */ /* 0x000ee20000000200 */
[-C--:B-1----:R-:W-:Y:S08]  /*e9b0*/  HMMA.16816.F32 R4, R108, R180.reuse, R4 ;  /* 0x000000b46c04723c */ /* 0x082ff00000001804 */
[C---:B------:R-:W-:Y:S08]  /*e9c0*/  HMMA.16816.F32 R8, R184.reuse, R180, R8 ;  /* 0x000000b4b808723c */ /* 0x040ff00000001808 */
[-C--:B------:R-:W-:Y:S08]  /*e9d0*/  HMMA.16816.F32 R12, R184, R182.reuse, R12 ;  /* 0x000000b6b80c723c */ /* 0x080ff0000000180c */
[C---:B------:R-:W-:Y:S01]  /*e9e0*/  HMMA.16816.F32 R16, R108.reuse, R182, R16 ;  /* 0x000000b66c10723c */ /* 0x040fe20000001810 */
[----:B------:R-:W1:Y:S01]  /*e9f0*/  LDSM.16.M88.4 R180, [R219+0x8c00] ;  /* 0x008c0000dbb4783b */ /* 0x000e620000000200 */
[----:B------:R-:W-:Y:S05]  /*ea00*/  DEPBAR.LE SB0, 0x0 ;  /* 0x000080000000791a */ /* 0x000fea0000000000 */
[----:B------:R-:W-:Y:S01]  /*ea10*/  BAR.SYNC.DEFER_BLOCKING 0x0 ;  /* 0x0000000000007b1d */ /* 0x000fe20000010000 */
[-C--:B--2---:R-:W-:Y:S08]  /*ea20*/  HMMA.16816.F32 R20, R108, R188.reuse, R20 ;  /* 0x000000bc6c14723c */ /* 0x084ff00000001814 */
[C---:B------:R-:W-:Y:S08]  /*ea30*/  HMMA.16816.F32 R24, R184.reuse, R188, R24 ;  /* 0x000000bcb818723c */ /* 0x040ff00000001818 */
[-C--:B------:R-:W-:Y:S08]  /*ea40*/  HMMA.16816.F32 R28, R184, R190.reuse, R28 ;  /* 0x000000beb81c723c */ /* 0x080ff0000000181c */
[C---:B------:R-:W-:Y:S08]  /*ea50*/  HMMA.16816.F32 R32, R108.reuse, R190, R32 ;  /* 0x000000be6c20723c */ /* 0x040ff00000001820 */
[-C--:B----4-:R-:W-:Y:S08]  /*ea60*/  HMMA.16816.F32 R36, R108, R192.reuse, R36 ;  /* 0x000000c06c24723c */ /* 0x090ff00000001824 */
[C---:B------:R-:W-:Y:S08]  /*ea70*/  HMMA.16816.F32 R40, R184.reuse, R192, R40 ;  /* 0x000000c0b828723c */ /* 0x040ff00000001828 */
[-C--:B------:R-:W-:Y:S08]  /*ea80*/  HMMA.16816.F32 R44, R184, R194.reuse, R44 ;  /* 0x000000c2b82c723c */ /* 0x080ff0000000182c */
[C---:B------:R-:W-:Y:S08]  /*ea90*/  HMMA.16816.F32 R48, R108.reuse, R194, R48 ;  /* 0x000000c26c30723c */ /* 0x040ff00000001830 */
[-C--:B---3--:R-:W-:Y:S08]  /*eaa0*/  HMMA.16816.F32 R52, R108, R196.reuse, R52 ;  /* 0x000000c46c34723c */ /* 0x088ff00000001834 */
[C---:B------:R-:W-:Y:S08]  /*eab0*/  HMMA.16816.F32 R56, R184.reuse, R196, R56 ;  /* 0x000000c4b838723c */ /* 0x040ff00000001838 */
[-C--:B------:R-:W-:Y:S08]  /*eac0*/  HMMA.16816.F32 R60, R184, R198.reuse, R60 ;  /* 0x000000c6b83c723c */ /* 0x080ff0000000183c */
[----:B------:R-:W-:Y:S08]  /*ead0*/  HMMA.16816.F32 R64, R108, R198, R64 ;  /* 0x000000c66c40723c */ /* 0x000ff00000001840 */
        /* <DEDUP_REMOVED lines=17> */
.L_x_144:
[----:B------:R-:W2:Y:S02]  /*ebf0*/  S2R R0, SR_TID.X ;  /* 0x0000000000007919 */ /* 0x000ea40000002100 */
[----:B--2---:R-:W-:Y:S05]  /*ec00*/  IMAD.SHL.U32 R0, R0, 0x2, RZ ;  /* 0x0000000200007824 */ /* 0x004fea00078e00ff */
[----:B------:R-:W-:Y:S05]  /*ec10*/  LOP3.LUT R0, R0, 0x6, RZ, 0xc0, !PT ;  /* 0x0000000600007812 */ /* 0x000fea00078ec0ff */
[----:B------:R-:W-:Y:S05]  /*ec20*/  IMAD R0, R231, 0x40, R0 ;  /* 0x00000040e7007824 */ /* 0x000fea00078e0200 */
[C---:B------:R-:W-:Y:S02]  /*ec30*/  ISETP.GE.AND P3, PT, R0.reuse, R225, PT ;  /* 0x000000e10000720c */ /* 0x040fe40003f66270 */
[C---:B-1----:R-:W-:Y:S02]  /*ec40*/  IADD3 R104, R0.reuse, 0x8, RZ ;  /* 0x0000000800687810 */ /* 0x042fe40007ffe0ff */
[C---:B------:R-:W-:Y:S02]  /*ec50*/  IADD3 R2, R0.reuse, 0x1, RZ ;  /* 0x0000000100027810 */ /* 0x040fe40007ffe0ff */
[CC--:B------:R-:W-:Y:S02]  /*ec60*/  ISETP.GE.AND P0, PT, R0.reuse, R224.reuse, PT ;  /* 0x000000e00000720c */ /* 0x0c0fe40003f06270 */
[----:B------:R-:W-:Y:S02]  /*ec70*/  ISETP.GE.OR P3, PT, R0, R229, !P3 ;  /* 0x000000e50000720c */ /* 0x000fe40005f66670 */
[----:B------:R-:W-:Y:S02]  /*ec80*/  ISETP.GE.AND P5, PT, R2, R225, PT ;  /* 0x000000e10200720c */ /* 0x000fe40003fa6270 */
[----:B------:R-:W-:Y:S02]  /*ec90*/  FSEL R108, R4, -INF , !P3 ;  /* 0xff800000046c7808 */ /* 0x000fe40005800000 */
[----:B------:R-:W-:Y:S02]  /*eca0*/  ISETP.GE.AND P3, PT, R104, R224, PT ;  /* 0x000000e06800720c */ /* 0x000fe40003f66270 */
[CC--:B------:R-:W-:Y:S02]  /*ecb0*/  ISETP.GE.OR P0, PT, R0.reuse, R228.reuse, !P0 ;  /* 0x000000e40000720c */ /* 0x0c0fe40004706670 */
[----:B------:R-:W-:Y:S02]  /*ecc0*/  IADD3 R103, R0, 0x9, RZ ;  /* 0x0000000900677810 */ /* 0x000fe40007ffe0ff */
[----:B------:R-:W-:Y:S02]  /*ecd0*/  ISETP.GE.OR P3, PT, R104, R228, !P3 ;  /* 0x000000e46800720c */ /* 0x000fe40005f66670 */
[----:B------:R-:W-:Y:S02]  /*ece0*/  IADD3 R102, R0, 0x10, RZ ;  /* 0x0000001000667810 */ /* 0x000fe40007ffe0ff */
[CC--:B------:R-:W-:Y:S02]  /*ecf0*/  ISETP.GE.AND P4, PT, R2.reuse, R224.reuse, PT ;  /* 0x000000e00200720c */ /* 0x0c0fe40003f86270 */
[----:B------:R-:W-:Y:S02]  /*ed00*/  ISETP.GE.OR P5, PT, R2, R229, !P5 ;  /* 0x000000e50200720c */ /* 0x000fe40006fa6670 */
[----:B------:R-:W-:Y:S02]  /*ed10*/  FSEL R111, R6, -INF , !P0 ;  /* 0xff800000066f7808 */ /* 0x000fe40004000000 */
[----:B------:R-:W-:Y:S02]  /*ed20*/  ISETP.GE.AND P0, PT, R103, R224, PT ;  /* 0x000000e06700720c */ /* 0x000fe40003f06270 */
[----:B------:R-:W-:Y:S02]  /*ed30*/  FSEL R180, R18, -INF , !P3 ;  /* 0xff80000012b47808 */ /* 0x000fe40005800000 */
[----:B------:R-:W-:Y:S02]  /*ed40*/  FSEL R176, R5, -INF , !P5 ;  /* 0xff80000005b07808 */ /* 0x000fe40006800000 */
[----:B------:R-:W-:Y:S02]  /*ed50*/  ISETP.GE.AND P5, PT, R104, R225, PT ;  /* 0x000000e16800720c */ /* 0x000fe40003fa6270 */
[----:B------:R-:W-:Y:S02]  /*ed60*/  ISETP.GE.OR P0, PT, R103, R228, !P0 ;  /* 0x000000e46700720c */ /* 0x000fe40004706670 */
[----:B------:R-:W-:Y:S02]  /*ed70*/  ISETP.GE.AND P3, PT, R102, R224, PT ;  /* 0x000000e06600720c */ /* 0x000fe40003f66270 */
[-C--:B------:R-:W-:Y:S02]  /*ed80*/  ISETP.GE.OR P4, PT, R2, R228.reuse, !P4 ;  /* 0x000000e40200720c */ /* 0x080fe40006786670 */
[----:B------:R-:W-:Y:S02]  /*ed90*/  FSEL R181, R19, -INF , !P0 ;  /* 0xff80000013b57808 */ /* 0x000fe40004000000 */
[----:B------:R-:W-:Y:S02]  /*eda0*/  IADD3 R19, R0, 0x18, RZ ;  /* 0x0000001800137810 */ /* 0x000fe40007ffe0ff */
[----:B------:R-:W-:Y:S02]  /*edb0*/  ISETP.GE.OR P3, PT, R102, R228, !P3 ;  /* 0x000000e46600720c */ /* 0x000fe40005f66670 */
[----:B------:R-:W-:Y:S02]  /*edc0*/  FSEL R177, R7, -INF , !P4 ;  /* 0xff80000007b17808 */ /* 0x000fe40006000000 */
[----:B------:R-:W-:Y:S02]  /*edd0*/  ISETP.GE.OR P5, PT, R104, R229, !P5 ;  /* 0x000000e56800720c */ /* 0x000fe40006fa6670 */
[----:B------:R-:W-:Y:S02]  /*ede0*/  IADD3 R101, R0, 0x11, RZ ;  /* 0x0000001100657810 */ /* 0x000fe40007ffe0ff */
[----:B------:R-:W-:Y:S02]  /*edf0*/  ISETP.GE.AND P4, PT, R103, R225, PT ;  /* 0x000000e16700720c */ /* 0x000fe40003f86270 */
[----:B------:R-:W-:Y:S02]  /*ee00*/  FSEL R187, R22, -INF , !P3 ;  /* 0xff80000016bb7808 */ /* 0x000fe40005800000 */
[-C--:B------:R-:W-:Y:S02]  /*ee10*/  ISETP.GE.AND P3, PT, R19, R224.reuse, PT ;  /* 0x000000e01300720c */ /* 0x080fe40003f66270 */
[----:B------:R-:W-:Y:S02]  /*ee20*/  FSEL R179, R16, -INF , !P5 ;  /* 0xff80000010b37808 */ /* 0x000fe40006800000 */
[----:B------:R-:W-:Y:S02]  /*ee30*/  ISETP.GE.AND P0, PT, R101, R224, PT ;  /* 0x000000e06500720c */ /* 0x000fe40003f06270 */
[----:B------:R-:W-:Y:S02]  /*ee40*/  ISETP.GE.OR P4, PT, R103, R229, !P4 ;  /* 0x000000e56700720c */ /* 0x000fe40006786670 */
[----:B------:R-:W-:Y:S02]  /*ee50*/  ISETP.GE.AND P5, PT, R102, R225, PT ;  /* 0x000000e16600720c */ /* 0x000fe40003fa6270 */
[C---:B------:R-:W-:Y:S02]  /*ee60*/  IADD3 R18, R0.reuse, 0x19, RZ ;  /* 0x0000001900127810 */ /* 0x040fe40007ffe0ff */
[-C--:B------:R-:W-:Y:S02]  /*ee70*/  ISETP.GE.OR P0, PT, R101, R228.reuse, !P0 ;  /* 0x000000e46500720c */ /* 0x080fe40004706670 */
[----:B------:R-:W-:Y:S02]  /*ee80*/  ISETP.GE.OR P3, PT, R19, R228, !P3 ;  /* 0x000000e41300720c */ /* 0x000fe40005f66670 */
[----:B------:R-:W-:Y:S02]  /*ee90*/  FSEL R178, R17, -INF , !P4 ;  /* 0xff80000011b27808 */ /* 0x000fe40006000000 */
[----:B------:R-:W-:Y:S02]  /*eea0*/  IADD3 R17, R0, 0x20, RZ ;  /* 0x0000002000117810 */ /* 0x000fe40007ffe0ff */
[----:B------:R-:W-:Y:S02]  /*eeb0*/  ISETP.GE.OR P5, PT, R102, R229, !P5 ;  /* 0x000000e56600720c */ /* 0x000fe40006fa6670 */
[----:B------:R-:W-:Y:S02]  /*eec0*/  FSEL R189, R23, -INF , !P0 ;  /* 0xff80000017bd7808 */ /* 0x000fe40004000000 */
[-C--:B------:R-:W-:Y:S02]  /*eed0*/  ISETP.GE.AND P0, PT, R18, R224.reuse, PT ;  /* 0x000000e01200720c */ /* 0x080fe40003f06270 */
[----:B------:R-:W-:Y:S02]  /*eee0*/  FSEL R185, R20, -INF , !P5 ;  /* 0xff80000014b97808 */ /* 0x000fe40006800000 */
[----:B------:R-:W-:Y:S02]  /*eef0*/  ISETP.GE.AND P5, PT, R19, R225, PT ;  /* 0x000000e11300720c */ /* 0x000fe40003fa6270 */
[----:B------:R-:W-:Y:S02]  /*ef00*/  FSEL R195, R34, -INF , !P3 ;  /* 0xff80000022c37808 */ /* 0x000fe40005800000 */
[----:B------:R-:W-:Y:S02]  /*ef10*/  ISETP.GE.AND P3, PT, R17, R224, PT ;  /* 0x000000e01100720c */ /* 0x000fe40003f66270 */
[----:B------:R-:W-:Y:S02]  /*ef20*/  ISETP.GE.OR P5, PT, R19, R229, !P5 ;  /* 0x000000e51300720c */ /* 0x000fe40006fa6670 */
[-C--:B------:R-:W-:Y:S02]  /*ef30*/  ISETP.GE.OR P0, PT, R18, R228.reuse, !P0 ;  /* 0x000000e41200720c */ /* 0x080fe40004706670 */
[C---:B------:R-:W-:Y:S02]  /*ef40*/  IADD3 R16, R0.reuse, 0x21, RZ ;  /* 0x0000002100107810 */ /* 0x040fe40007ffe0ff */
[----:B------:R-:W-:Y:S02]  /*ef50*/  IADD3 R7, R0, 0x28, RZ ;  /* 0x0000002800077810 */ /* 0x000fe40007ffe0ff */
[C---:B------:R-:W-:Y:S02]  /*ef60*/  ISETP.GE.OR P3, PT, R17.reuse, R228, !P3 ;  /* 0x000000e41100720c */ /* 0x040fe40005f66670 */
[----:B------:R-:W-:Y:S02]  /*ef70*/  FSEL R193, R32, -INF , !P5 ;  /* 0xff80000020c17808 */ /* 0x000fe40006800000 */
[----:B------:R-:W-:Y:S02]  /*ef80*/  FSEL R207, R38, -INF , !P3 ;  /* 0xff80000026cf7808 */ /* 0x000fe40005800000 */
[----:B------:R-:W-:Y:S02]  /*ef90*/  ISETP.GE.AND P5, PT, R17, R225, PT ;  /* 0x000000e11100720c */ /* 0x000fe40003fa6270 */
[-C--:B------:R-:W-:Y:S02]  /*efa0*/  ISETP.GE.AND P3, PT, R7, R224.reuse, PT ;  /* 0x000000e00700720c */ /* 0x080fe40003f66270 */
[----:B------:R-:W-:Y:S02]  /*efb0*/  FSEL R198, R35, -INF , !P0 ;  /* 0xff80000023c67808 */ /* 0x000fe40004000000 */
[C---:B------:R-:W-:Y:S02]  /*efc0*/  ISETP.GE.AND P0, PT, R16.reuse, R224, PT ;  /* 0x000000e01000720c */ /* 0x040fe40003f06270 */
[----:B------:R-:W-:Y:S02]  /*efd0*/  ISETP.GE.OR P5, PT, R17, R229, !P5 ;  /* 0x000000e51100720c */ /* 0x000fe40006fa6670 */
[-C--:B------:R-:W-:Y:S02]  /*efe0*/  ISETP.GE.OR P0, PT, R16, R228.reuse, !P0 ;  /* 0x000000e41000720c */ /* 0x080fe40004706670 */
[----:B------:R-:W-:Y:S02]  /*eff0*/  ISETP.GE.OR P3, PT, R7, R228, !P3 ;  /* 0x000000e40700720c */ /* 0x000fe40005f66670 */
[C---:B------:R-:W-:Y:S02]  /*f000*/  IADD3 R4, R0.reuse, 0x30, RZ ;  /* 0x0000003000047810 */ /* 0x040fe40007ffe0ff */
[----:B------:R-:W-:Y:S02]  /*f010*/  IADD3 R6, R0, 0x29, RZ ;  /* 0x0000002900067810 */ /* 0x000fe40007ffe0ff */
[----:B------:R-:W-:Y:S02]  /*f020*/  FSEL R205, R36, -INF , !P5 ;  /* 0xff80000024cd7808 */ /* 0x000fe40006800000 */
[----:B------:R-:W-:Y:S02]  /*f030*/  FSEL R208, R39, -INF , !P0 ;  /* 0xff80000027d07808 */ /* 0x000fe40004000000 */
[CC--:B------:R-:W-:Y:S02]  /*f040*/  ISETP.GE.AND P5, PT, R7.reuse, R225.reuse, PT ;  /* 0x000000e10700720c */ /* 0x0c0fe40003fa6270 */
[----:B------:R-:W-:Y:S02]  /*f050*/  FSEL R241, R50, -INF , !P3 ;  /* 0xff80000032f17808 */ /* 0x000fe40005800000 */
[----:B------:R-:W-:Y:S02]  /*f060*/  ISETP.GE.AND P3, PT, R4, R225, PT ;  /* 0x000000e10400720c */ /* 0x000fe40003f66270 */
[----:B------:R-:W-:Y:S02]  /*f070*/  ISETP.GE.AND P0, PT, R6, R224, PT ;  /* 0x000000e00600720c */ /* 0x000fe40003f06270 */
[C---:B------:R-:W-:Y:S02]  /*f080*/  ISETP.GE.AND P1, PT, R2.reuse, R223, PT ;  /* 0x000000df0200720c */ /* 0x040fe40003f26270 */
[----:B------:R-:W-:Y:S02]  /*f090*/  ISETP.GE.AND P2, PT, R2, R222, PT ;  /* 0x000000de0200720c */ /* 0x000fe40003f46270 */
[-C--:B------:R-:W-:Y:S02]  /*f0a0*/  ISETP.GE.OR P5, PT, R7, R229.reuse, !P5 ;  /* 0x000000e50700720c */ /* 0x080fe40006fa6670 */
[----:B------:R-:W-:Y:S02]  /*f0b0*/  ISETP.GE.OR P3, PT, R4, R229, !P3 ;  /* 0x000000e50400720c */ /* 0x000fe40005f66670 */
[C---:B------:R-:W-:Y:S02]  /*f0c0*/  ISETP.GE.OR P1, PT, R2.reuse, R227, !P1 ;  /* 0x000000e30200720c */ /* 0x040fe40004f26670 */
[----:B------:R-:W-:Y:S02]  /*f0d0*/  ISETP.GE.OR P2, PT, R2, R226, !P2 ;  /* 0x000000e20200720c */ /* 0x000fe40005746670 */
[----:B------:R-:W-:Y:S02]  /*f0e0*/  ISETP.GE.OR P0, PT, R6, R228, !P0 ;  /* 0x000000e40600720c */ /* 0x000fe40004706670 */
[----:B------:R-:W-:Y:S02]  /*f0f0*/  IADD3 R2, R0, 0x31, RZ ;  /* 0x0000003100027810 */ /* 0x000fe40007ffe0ff */
[----:B------:R-:W-:Y:S02]  /*f100*/  FSEL R209, R52, -INF , !P3 ;  /* 0xff80000034d17808 */ /* 0x000fe40005800000 */
[----:B------:R-:W-:Y:S02]  /*f110*/  FSEL R243, R51, -INF , !P0 ;  /* 0xff80000033f37808 */ /* 0x000fe40004000000 */
[----:B------:R-:W-:Y:S02]  /*f120*/  FSEL R210, R48, -INF , !P5 ;  /* 0xff80000030d27808 */ /* 0x000fe40006800000 */
[----:B------:R-:W-:Y:S02]  /*f130*/  ISETP.GE.AND P5, PT, R4, R224, PT ;  /* 0x000000e00400720c */ /* 0x000fe40003fa6270 */
[C---:B------:R-:W-:Y:S02]  /*f140*/  ISETP.GE.AND P0, PT, R0.reuse, R223, PT ;  /* 0x000000df0000720c */ /* 0x040fe40003f06270 */
[----:B------:R-:W-:Y:S02]  /*f150*/  ISETP.GE.AND P6, PT, R0, R222, PT ;  /* 0x000000de0000720c */ /* 0x000fe40003fc6270 */
[----:B------:R-:W-:Y:S02]  /*f160*/  ISETP.GE.AND P3, PT, R2, R224, PT ;  /* 0x000000e00200720c */ /* 0x000fe40003f66270 */
[C---:B------:R-:W-:Y:S02]  /*f170*/  ISETP.GE.OR P0, PT, R0.reuse, R227, !P0 ;  /* 0x000000e30000720c */ /* 0x040fe40004706670 */
[----:B------:R-:W-:Y:S02]  /*f180*/  ISETP.GE.OR P6, PT, R0, R226, !P6 ;  /* 0x000000e20000720c */ /* 0x000fe400077c6670 */
[-C--:B------:R-:W-:Y:S02]  /*f190*/  ISETP.GE.OR P5, PT, R4, R228.reuse, !P5 ;  /* 0x000000e40400720c */ /* 0x080fe40006fa6670 */
[----:B------:R-:W-:Y:S02]  /*f1a0*/  ISETP.GE.OR P3, PT, R2, R228, !P3 ;  /* 0x000000e40200720c */ /* 0x000fe40005f66670 */
[C---:B------:R-:W-:Y:S02]  /*f1b0*/  IADD3 R5, R0.reuse, 0x38, RZ ;  /* 0x0000003800057810 */ /* 0x040fe40007ffe0ff */
[----:B------:R-:W-:Y:S02]  /*f1c0*/  IADD3 R0, R0, 0x39, RZ ;  /* 0x0000003900007810 */ /* 0x000fe40007ffe0ff */
[----:B------:R-:W-:Y:S02]  /*f1d0*/  FSEL R212, R54, -INF , !P5 ;  /* 0xff80000036d47808 */ /* 0x000fe40006800000 */
[----:B------:R-:W-:Y:S02]  /*f1e0*/  FSEL R50, R55, -INF , !P3 ;  /* 0xff80000037327808 */ /* 0x000fe40005800000 */
[----:B------:R-:W-:Y:S02]  /*f1f0*/  ISETP.GE.AND P5, PT, R0, R225, PT ;  /* 0x000000e10000720c */ /* 0x000fe40003fa6270 */
[----:B------:R-:W-:Y:S02]  /*f200*/  ISETP.GE.AND P3, PT, R5, R224, PT ;  /* 0x000000e00500720c */ /* 0x000fe40003f66270 */
[----:B------:R-:W-:Y:S02]  /*f210*/  FMNMX.FTZ R20, R108, R3, !PT ;  /* 0x000000036c147209 */ /* 0x000fe40007810000 */
[----:B------:R-:W-:Y:S02]  /*f220*/  ISETP.GE.AND P4, PT, R101, R225, PT ;  /* 0x000000e16500720c */ /* 0x000fe40003f86270 */
[-C--:B------:R-:W-:Y:S02]  /*f230*/  ISETP.GE.OR P5, PT, R0, R229.reuse, !P5 ;  /* 0x000000e50000720c */ /* 0x080fe40006fa6670 */
[----:B------:R-:W-:Y:S02]  /*f240*/  ISETP.GE.OR P3, PT, R5, R228, !P3 ;  /* 0x000000e40500720c */ /* 0x000fe40005f66670 */
[----:B------:R-:W-:Y:S02]  /*f250*/  FMNMX.FTZ R20, R176, R20, !PT ;  /* 0x00000014b0147209 */ /* 0x000fe40007810000 */
[----:B------:R-:W-:Y:S02]  /*f260*/  FSEL R65, R65, -INF , !P5 ;  /* 0xff80000041417808 */ /* 0x000fe40006800000 */
[----:B------:R-:W-:Y:S02]  /*f270*/  FSEL R66, R66, -INF , !P3 ;  /* 0xff80000042427808 */ /* 0x000fe40005800000 */
[----:B------:R-:W-:Y:S02]  /*f280*/  FMNMX.FTZ R20, R179, R20, !PT ;  /* 0x00000014b3147209 */ /* 0x000fe40007810000 */
[----:B------:R-:W-:Y:S02]  /*f290*/  ISETP.GE.OR P4, PT, R101, R229, !P4 ;  /* 0x000000e56500720c */ /* 0x000fe40006786670 */
[C---:B------:R-:W-:Y:S02]  /*f2a0*/  ISETP.GE.AND P5, PT, R104.reuse, R223, PT ;  /* 0x000000df6800720c */ /* 0x040fe40003fa6270 */
[----:B------:R-:W-:Y:S02]  /*f2b0*/  ISETP.GE.AND P3, PT, R104, R222, PT ;  /* 0x000000de6800720c */ /* 0x000fe40003f66270 */
[----:B------:R-:W-:Y:S02]  /*f2c0*/  FSEL R186, R21, -INF , !P4 ;  /* 0xff80000015ba7808 */ /* 0x000fe40006000000 */
[----:B------:R-:W-:Y:S02]  /*f2d0*/  ISETP.GE.AND P4, PT, R18, R225, PT ;  /* 0x000000e11200720c */ /* 0x000fe40003f86270 */
[C---:B------:R-:W-:Y:S02]  /*f2e0*/  ISETP.GE.OR P5, PT, R104.reuse, R227, !P5 ;  /* 0x000000e36800720c */ /* 0x040fe40006fa6670 */
[----:B------:R-:W-:Y:S02]  /*f2f0*/  ISETP.GE.OR P3, PT, R104, R226, !P3 ;  /* 0x000000e26800720c */ /* 0x000fe40005f66670 */
[----:B------:R-:W-:Y:S02]  /*f300*/  FMNMX.FTZ R104, R178, R20, !PT ;  /* 0x00000014b2687209 */ /* 0x000fe40007810000 */
[----:B------:R-:W-:Y:S02]  /*f310*/  ISETP.GE.OR P4, PT, R18, R229, !P4 ;  /* 0x000000e51200720c */ /* 0x000fe40006786670 */
[----:B------:R-:W-:Y:S02]  /*f320*/  FMNMX.FTZ R104, R185, R104, !PT ;  /* 0x00000068b9687209 */ /* 0x000fe40007810000 */
[----:B------:R-:W-:Y:S02]  /*f330*/  FSEL R194, R33, -INF , !P4 ;  /* 0xff80000021c27808 */ /* 0x000fe40006000000 */
[----:B------:R-:W-:Y:S02]  /*f340*/  ISETP.GE.AND P4, PT, R16, R225, PT ;  /* 0x000000e11000720c */ /* 0x000fe40003f86270 */
[----:B------:R-:W-:Y:S02]  /*f350*/  FMNMX.FTZ R104, R186, R104, !PT ;  /* 0x00000068ba687209 */ /* 0x000fe40007810000 */
[----:B------:R-:W-:Y:S02]  /*f360*/  ISETP.GE.OR P4, PT, R16, R229, !P4 ;  /* 0x000000e51000720c */ /* 0x000fe40006786670 */
[----:B------:R-:W-:Y:S02]  /*f370*/  FMNMX.FTZ R104, R193, R104, !PT ;  /* 0x00000068c1687209 */ /* 0x000fe40007810000 */
[----:B------:R-:W-:Y:S02]  /*f380*/  FSEL R206, R37, -INF , !P4 ;  /* 0xff80000025ce7808 */ /* 0x000fe40006000000 */
[----:B------:R-:W-:Y:S01]  /*f390*/  ISETP.GE.AND P4, PT, R6, R225, PT ;  /* 0x000000e10600720c */ /* 0x000fe20003f86270 */
[----:B------:R-:W-:Y:S01]  /*f3a0*/  LDSM.16.MT88.4 R36, [R218+0x9000] ;  /* 0x00900000da24783b */ /* 0x000fe20000004200 */
        /* <DEDUP_REMOVED lines=9> */
[C---:B------:R-:W-:Y:S01]  /*f440*/  ISETP.GE.AND P4, PT, R5.reuse, R225, PT ;  /* 0x000000e10500720c */ /* 0x040fe20003f86270 */
[----:B------:R-:W-:Y:S01]  /*f450*/  LDSM.16.MT88.4 R52, [R216+0xa000] ;  /* 0x00a00000d834783b */ /* 0x000fe20000004200 */
[----:B------:R-:W-:Y:S02]  /*f460*/  FMNMX.FTZ R104, R238, R104, !PT ;  /* 0x00000068ee687209 */ /* 0x000fe40007810000 */
[----:B------:R-:W-:Y:S02]  /*f470*/  ISETP.GE.OR P4, PT, R5, R229, !P4 ;  /* 0x000000e50500720c */ /* 0x000fe40006786670 */
[----:B------:R-:W-:Y:S02]  /*f480*/  FMNMX.FTZ R104, R209, R104, !PT ;  /* 0x00000068d1687209 */ /* 0x000fe40007810000 */
[----:B------:R-:W-:Y:S02]  /*f490*/  FSEL R64, R64, -INF , !P4 ;  /* 0xff80000040407808 */ /* 0x000fe40006000000 */
[----:B------:R-:W-:Y:S02]  /*f4a0*/  FMNMX.FTZ R104, R211, R104, !PT ;  /* 0x00000068d3687209 */ /* 0x000fe40007810000 */
[----:B------:R-:W-:Y:S02]  /*f4b0*/  ISETP.GE.AND P4, PT, R0, R224, PT ;  /* 0x000000e00000720c */ /* 0x000fe40003f86270 */
[----:B------:R-:W-:Y:S02]  /*f4c0*/  FMNMX.FTZ R104, R64, R104, !PT ;  /* 0x0000006840687209 */ /* 0x000fe40007810000 */
[----:B------:R-:W-:Y:S02]  /*f4d0*/  FSEL R20, R8, -INF , !P0 ;  /* 0xff80000008147808 */ /* 0x000fe40004000000 */
[----:B------:R-:W-:Y:S02]  /*f4e0*/  FMNMX.FTZ R104, R65, R104, !PT ;  /* 0x0000006841687209 */ /* 0x000fe40007810000 */
[----:B------:R-:W-:Y:S02]  /*f4f0*/  ISETP.GE.OR P4, PT, R0, R228, !P4 ;  /* 0x000000e40000720c */ /* 0x000fe40006786670 */
[----:B------:R-:W-:Y:S01]  /*f500*/  FSEL R21, R10, -INF , !P6 ;  /* 0xff8000000a157808 */ /* 0x000fe20007000000 */
[----:B------:R-:W1:Y:S01]  /*f510*/  SHFL.BFLY PT, R8, R104, 0x2, 0x1f ;  /* 0x0c401f0068087f89 */ /* 0x000e6200000e0000 */
[----:B------:R-:W-:Y:S02]  /*f520*/  FSEL R67, R67, -INF , !P4 ;  /* 0xff80000043437808 */ /* 0x000fe40006000000 */
[----:B------:R-:W-:Y:S02]  /*f530*/  FSEL R10, R9, -INF , !P1 ;  /* 0xff800000090a7808 */ /* 0x000fe40004800000 */
[----:B------:R-:W-:Y:S02]  /*f540*/  FSEL R12, R12, -INF , !P5 ;  /* 0xff8000000c0c7808 */ /* 0x000fe40006800000 */
[-C--:B------:R-:W-:Y:S02]  /*f550*/  ISETP.GE.AND P5, PT, R101, R222.reuse, PT ;  /* 0x000000de6500720c */ /* 0x080fe40003fa6270 */
[C---:B------:R-:W-:Y:S02]  /*f560*/  ISETP.GE.AND P4, PT, R103.reuse, R223, PT ;  /* 0x000000df6700720c */ /* 0x040fe40003f86270 */
[CC--:B------:R-:W-:Y:S02]  /*f570*/  ISETP.GE.AND P0, PT, R103.reuse, R222.reuse, PT ;  /* 0x000000de6700720c */ /* 0x0c0fe40003f06270 */
[C---:B------:R-:W-:Y:S02]  /*f580*/  ISETP.GE.AND P1, PT, R102.reuse, R222, PT ;  /* 0x000000de6600720c */ /* 0x040fe40003f26270 */
[C---:B------:R-:W-:Y:S02]  /*f590*/  ISETP.GE.OR P4, PT, R103.reuse, R227, !P4 ;  /* 0x000000e36700720c */ /* 0x040fe40006786670 */
[-C--:B------:R-:W-:Y:S02]  /*f5a0*/  ISETP.GE.OR P0, PT, R103, R226.reuse, !P0 ;  /* 0x000000e26700720c */ /* 0x080fe40004706670 */
[-C--:B------:R-:W-:Y:S02]  /*f5b0*/  ISETP.GE.OR P1, PT, R102, R226.reuse, !P1 ;  /* 0x000000e26600720c */ /* 0x080fe40004f26670 */
[----:B------:R-:W-:Y:S02]  /*f5c0*/  ISETP.GE.OR P5, PT, R101, R226, !P5 ;  /* 0x000000e26500720c */ /* 0x000fe40006fa6670 */
[----:B------:R-:W-:Y:S02]  /*f5d0*/  FSEL R13, R13, -INF , !P4 ;  /* 0xff8000000d0d7808 */ /* 0x000fe40006000000 */
[-C--:B------:R-:W-:Y:S02]  /*f5e0*/  ISETP.GE.AND P4, PT, R19, R223.reuse, PT ;  /* 0x000000df1300720c */ /* 0x080fe40003f86270 */
[----:B------:R-:W-:Y:S02]  /*f5f0*/  FSEL R15, R15, -INF , !P0 ;  /* 0xff8000000f0f7808 */ /* 0x000fe40004000000 */
[-C--:B------:R-:W-:Y:S02]  /*f600*/  ISETP.GE.AND P0, PT, R18, R223.reuse, PT ;  /* 0x000000df1200720c */ /* 0x080fe40003f06270 */
[----:B------:R-:W-:Y:S02]  /*f610*/  FSEL R197, R26, -INF , !P1 ;  /* 0xff8000001ac57808 */ /* 0x000fe40004800000 */
[----:B------:R-:W-:Y:S02]  /*f620*/  ISETP.GE.AND P1, PT, R17, R222, PT ;  /* 0x000000de1100720c */ /* 0x000fe40003f26270 */
[----:B------:R-:W-:Y:S02]  /*f630*/  FSEL R196, R27, -INF , !P5 ;  /* 0xff8000001bc47808 */ /* 0x000fe40006800000 */
[----:B------:R-:W-:Y:S02]  /*f640*/  ISETP.GE.AND P5, PT, R16, R223, PT ;  /* 0x000000df1000720c */ /* 0x000fe40003fa6270 */
[----:B------:R-:W-:Y:S02]  /*f650*/  FMNMX.FTZ R105, R111, R100, !PT ;  /* 0x000000646f697209 */ /* 0x000fe40007810000 */
[-C--:B------:R-:W-:Y:S02]  /*f660*/  ISETP.GE.OR P4, PT, R19, R227.reuse, !P4 ;  /* 0x000000e31300720c */ /* 0x080fe40006786670 */
[-C--:B------:R-:W-:Y:S02]  /*f670*/  ISETP.GE.OR P0, PT, R18, R227.reuse, !P0 ;  /* 0x000000e31200720c */ /* 0x080fe40004706670 */
[----:B------:R-:W-:Y:S02]  /*f680*/  ISETP.GE.OR P1, PT, R17, R226, !P1 ;  /* 0x000000e21100720c */ /* 0x000fe40004f26670 */
[----:B------:R-:W-:Y:S02]  /*f690*/  ISETP.GE.OR P5, PT, R16, R227, !P5 ;  /* 0x000000e31000720c */ /* 0x000fe40006fa6670 */
[----:B------:R-:W-:Y:S02]  /*f6a0*/  FMNMX.FTZ R105, R177, R105, !PT ;  /* 0x00000069b1697209 */ /* 0x000fe40007810000 */
        /* <DEDUP_REMOVED lines=9> */
[----:B------:R-:W-:Y:S02]  /*f740*/  FSEL R11, R11, -INF , !P2 ;  /* 0xff8000000b0b7808 */ /* 0x000fe40005000000 */
[-C--:B------:R-:W-:Y:S02]  /*f750*/  ISETP.GE.OR P4, PT, R16, R226.reuse, !P4 ;  /* 0x000000e21000720c */ /* 0x080fe40006786670 */
[-C--:B------:R-:W-:Y:S02]  /*f760*/  ISETP.GE.OR P0, PT, R7, R227.reuse, !P0 ;  /* 0x000000e30700720c */ /* 0x080fe40004706670 */
[C---:B------:R-:W-:Y:S02]  /*f770*/  ISETP.GE.OR P5, PT, R4.reuse, R227, !P5 ;  /* 0x000000e30400720c */ /* 0x040fe40006fa6670 */
[----:B------:R-:W-:Y:S02]  /*f780*/  ISETP.GE.OR P1, PT, R4, R226, !P1 ;  /* 0x000000e20400720c */ /* 0x000fe40004f26670 */
[----:B------:R-:W-:Y:S02]  /*f790*/  FMNMX.FTZ R4, R21, R107, !PT ;  /* 0x0000006b15047209 */ /* 0x000fe40007810000 */
[----:B-1----:R-:W-:Y:S02]  /*f7a0*/  FMNMX.FTZ R104, R104, R8, !PT ;  /* 0x0000000868687209 */ /* 0x002fe40007810000 */
[----:B------:R-:W-:Y:S02]  /*f7b0*/  FMNMX.FTZ R105, R181, R105, !PT ;  /* 0x00000069b5697209 */ /* 0x000fe40007810000 */
[----:B------:R-:W-:Y:S01]  /*f7c0*/  FMNMX.FTZ R4, R11, R4, !PT ;  /* 0x000000040b047209 */ /* 0x000fe20007810000 */
[----:B------:R-:W1:Y:S01]  /*f7d0*/  SHFL.BFLY PT, R9, R104, 0x1, 0x1f ;  /* 0x0c201f0068097f89 */ /* 0x000e6200000e0000 */
[----:B------:R-:W-:Y:S02]  /*f7e0*/  FSEL R14, R14, -INF , !P3 ;  /* 0xff8000000e0e7808 */ /* 0x000fe40005800000 */
[----:B------:R-:W-:Y:S02]  /*f7f0*/  FSEL R236, R43, -INF , !P4 ;  /* 0xff8000002bec7808 */ /* 0x000fe40006000000 */
[----:B------:R-:W-:Y:S02]  /*f800*/  FSEL R204, R44, -INF , !P0 ;  /* 0xff8000002ccc7808 */ /* 0x000fe40004000000 */
[C---:B------:R-:W-:Y:S02]  /*f810*/  ISETP.GE.AND P4, PT, R2.reuse, R223, PT ;  /* 0x000000df0200720c */ /* 0x040fe40003f86270 */
[----:B------:R-:W-:Y:S02]  /*f820*/  ISETP.GE.AND P0, PT, R2, R222, PT ;  /* 0x000000de0200720c */ /* 0x000fe40003f06270 */
[----:B------:R-:W-:Y:S02]  /*f830*/  FMNMX.FTZ R105, R187, R105, !PT ;  /* 0x00000069bb697209 */ /* 0x000fe40007810000 */
[----:B------:R-:W-:Y:S02]  /*f840*/  ISETP.GE.AND P6, PT, R102, R223, PT ;  /* 0x000000df6600720c */ /* 0x000fe40003fc6270 */
[C---:B------:R-:W-:Y:S02]  /*f850*/  ISETP.GE.OR P4, PT, R2.reuse, R227, !P4 ;  /* 0x000000e30200720c */ /* 0x040fe40006786670 */
[----:B------:R-:W-:Y:S02]  /*f860*/  ISETP.GE.OR P0, PT, R2, R226, !P0 ;  /* 0x000000e20200720c */ /* 0x000fe40004706670 */
[----:B------:R-:W-:Y:S02]  /*f870*/  FMNMX.FTZ R2, R14, R4, !PT ;  /* 0x000000040e027209 */ /* 0x000fe40007810000 */
[----:B------:R-:W-:Y:S02]  /*f880*/  FMNMX.FTZ R105, R189, R105, !PT ;  /* 0x00000069bd697209 */ /* 0x000fe40007810000 */
[----:B------:R-:W-:Y:S02]  /*f890*/  ISETP.GE.AND P3, PT, R19, R222, PT ;  /* 0x000000de1300720c */ /* 0x000fe40003f66270 */
[----:B------:R-:W-:Y:S02]  /*f8a0*/  ISETP.GE.OR P6, PT, R102, R227, !P6 ;  /* 0x000000e36600720c */ /* 0x000fe400077c6670 */
[----:B------:R-:W-:Y:S02]  /*f8b0*/  FMNMX.FTZ R2, R15, R2, !PT ;  /* 0x000000020f027209 */ /* 0x000fe40007810000 */
[----:B------:R-:W-:Y:S02]  /*f8c0*/  FMNMX.FTZ R105, R195, R105, !PT ;  /* 0x00000069c3697209 */ /* 0x000fe40007810000 */
[----:B------:R-:W-:Y:S02]  /*f8d0*/  ISETP.GE.OR P3, PT, R19, R226, !P3 ;  /* 0x000000e21300720c */ /* 0x000fe40005f66670 */
[----:B------:R-:W-:Y:S02]  /*f8e0*/  ISETP.GE.AND P2, PT, R101, R223, PT ;  /* 0x000000df6500720c */ /* 0x000fe40003f46270 */
[----:B------:R-:W-:Y:S02]  /*f8f0*/  FSEL R188, R24, -INF , !P6 ;  /* 0xff80000018bc7808 */ /* 0x000fe40007000000 */
[----:B------:R-:W-:Y:S02]  /*f900*/  ISETP.GE.AND P6, PT, R18, R222, PT ;  /* 0x000000de1200720c */ /* 0x000fe40003fc6270 */
[----:B------:R-:W-:Y:S02]  /*f910*/  FMNMX.FTZ R2, R197, R2, !PT ;  /* 0x00000002c5027209 */ /* 0x000fe40007810000 */
[----:B------:R-:W-:Y:S02]  /*f920*/  FMNMX.FTZ R105, R198, R105, !PT ;  /* 0x00000069c6697209 */ /* 0x000fe40007810000 */
[----:B------:R-:W-:Y:S02]  /*f930*/  ISETP.GE.OR P6, PT, R18, R226, !P6 ;  /* 0x000000e21200720c */ /* 0x000fe400077c6670 */
[----:B------:R-:W-:Y:S02]  /*f940*/  ISETP.GE.OR P2, PT, R101, R227, !P2 ;  /* 0x000000e36500720c */ /* 0x000fe40005746670 */
[----:B------:R-:W-:Y:S02]  /*f950*/  FSEL R199, R30, -INF , !P3 ;  /* 0xff8000001ec77808 */ /* 0x000fe40005800000 */
[----:B------:R-:W-:Y:S02]  /*f960*/  FMNMX.FTZ R2, R196, R2, !PT ;  /* 0x00000002c4027209 */ /* 0x000fe40007810000 */
[----:B------:R-:W-:Y:S02]  /*f970*/  FMNMX.FTZ R105, R207, R105, !PT ;  /* 0x00000069cf697209 */ /* 0x000fe40007810000 */
[----:B------:R-:W-:Y:S02]  /*f980*/  FSEL R190, R25, -INF , !P2 ;  /* 0xff80000019be7808 */ /* 0x000fe40005000000 */
[----:B------:R-:W-:Y:S02]  /*f990*/  ISETP.GE.AND P2, PT, R17, R223, PT ;  /* 0x000000df1100720c */ /* 0x000fe40003f46270 */
[----:B------:R-:W-:Y:S02]  /*f9a0*/  FSEL R200, R31, -INF , !P6 ;  /* 0xff8000001fc87808 */ /* 0x000fe40007000000 */
[----:B------:R-:W-:Y:S02]  /*f9b0*/  FMNMX.FTZ R2, R199, R2, !PT ;  /* 0x00000002c7027209 */ /* 0x000fe40007810000 */
[----:B------:R-:W-:Y:S02]  /*f9c0*/  ISETP.GE.AND P3, PT, R7, R222, PT ;  /* 0x000000de0700720c */ /* 0x000fe40003f66270 */
[----:B------:R-:W-:Y:S02]  /*f9d0*/  FMNMX.FTZ R105, R208, R105, !PT ;  /* 0x00000069d0697209 */ /* 0x000fe40007810000 */
[----:B------:R-:W-:Y:S02]  /*f9e0*/  ISETP.GE.OR P2, PT, R17, R227, !P2 ;  /* 0x000000e31100720c */ /* 0x000fe40005746670 */
[----:B------:R-:W-:Y:S02]  /*f9f0*/  FMNMX.FTZ R2, R200, R2, !PT ;  /* 0x00000002c8027209 */ /* 0x000fe40007810000 */
[----:B-1----:R-:W-:Y:S02]  /*fa00*/  FMNMX.FTZ R104, R104, R9, !PT ;  /* 0x0000000968687209 */ /* 0x002fe40007810000 */
[----:B------:R-:W-:Y:S02]  /*fa10*/  ISETP.GE.OR P3, PT, R7, R226, !P3 ;  /* 0x000000e20700720c */ /* 0x000fe40005f66670 */
[----:B------:R-:W-:Y:S01]  /*fa20*/  FMNMX.FTZ R105, R241, R105, !PT ;  /* 0x00000069f1697209 */ /* 0x000fe20007810000 */
[----:B------:R-:W-:Y:S01]  /*fa30*/  FMUL.FTZ R109, R104, c[0x0][0x23c] ;  /* 0x00008f00686d7a20 */ /* 0x000fe20000410000 */
[----:B------:R-:W-:Y:S02]  /*fa40*/  FSEL R202, R40, -INF , !P2 ;  /* 0xff80000028ca7808 */ /* 0x000fe40005000000 */
[----:B------:R-:W-:Y:S02]  /*fa50*/  ISETP.GE.AND P2, PT, R6, R222, PT ;  /* 0x000000de0600720c */ /* 0x000fe40003f46270 */
[----:B------:R-:W-:Y:S02]  /*fa60*/  FMNMX.FTZ R2, R235, R2, !PT ;  /* 0x00000002eb027209 */ /* 0x000fe40007810000 */
[----:B------:R-:W-:Y:S02]  /*fa70*/  FSEL R215, R46, -INF , !P3 ;  /* 0xff8000002ed77808 */ /* 0x000fe40005800000 */
[----:B------:R-:W-:Y:S02]  /*fa80*/  FSETP.NEU.FTZ.AND P3, PT, R104, -INF , PT ;  /* 0xff8000006800780b */ /* 0x000fe40003f7d000 */
[----:B------:R-:W-:Y:S02]  /*fa90*/  FMNMX.FTZ R105, R243, R105, !PT ;  /* 0x00000069f3697209 */ /* 0x000fe40007810000 */
[----:B------:R-:W-:Y:S02]  /*faa0*/  ISETP.GE.OR P2, PT, R6, R226, !P2 ;  /* 0x000000e20600720c */ /* 0x000fe40005746670 */
[----:B------:R-:W-:Y:S02]  /*fab0*/  FMNMX.FTZ R2, R236, R2, !PT ;  /* 0x00000002ec027209 */ /* 0x000fe40007810000 */
[----:B------:R-:W-:Y:S02]  /*fac0*/  FSEL R109, R109, RZ, P3 ;  /* 0x000000ff6d6d7208 */ /* 0x000fe40001800000 */
[----:B------:R-:W-:Y:S02]  /*fad0*/  FMNMX.FTZ R105, R212, R105, !PT ;  /* 0x00000069d4697209 */ /* 0x000fe40007810000 */
[----:B------:R-:W-:Y:S02]  /*fae0*/  FSEL R232, R47, -INF , !P2 ;  /* 0xff8000002fe87808 */ /* 0x000fe40005000000 */
[----:B------:R-:W-:Y:S02]  /*faf0*/  FSEL R56, R56, -INF , !P5 ;  /* 0xff80000038387808 */ /* 0x000fe40006800000 */
[C---:B------:R-:W-:Y:S02]  /*fb00*/  ISETP.GE.AND P5, PT, R0.reuse, R223, PT ;  /* 0x000000df0000720c */ /* 0x040fe40003fa6270 */
[----:B------:R-:W-:Y:S02]  /*fb10*/  ISETP.GE.AND P2, PT, R0, R222, PT ;  /* 0x000000de0000720c */ /* 0x000fe40003f46270 */
[----:B------:R-:W-:Y:S02]  /*fb20*/  FMNMX.FTZ R2, R215, R2, !PT ;  /* 0x00000002d7027209 */ /* 0x000fe40007810000 */
[----:B------:R-:W-:Y:S02]  /*fb30*/  FMNMX.FTZ R7, R20, R106, !PT ;  /* 0x0000006a14077209 */ /* 0x000fe40007810000 */
[----:B------:R-:W-:Y:S02]  /*fb40*/  FMNMX.FTZ R105, R50, R105, !PT ;  /* 0x0000006932697209 */ /* 0x000fe40007810000 */
[C---:B------:R-:W-:Y:S02]  /*fb50*/  ISETP.GE.OR P5, PT, R0.reuse, R227, !P5 ;  /* 0x000000e30000720c */ /* 0x040fe40006fa6670 */
[----:B------:R-:W-:Y:S02]  /*fb60*/  ISETP.GE.OR P2, PT, R0, R226, !P2 ;  /* 0x000000e20000720c */ /* 0x000fe40005746670 */
[----:B------:R-:W-:Y:S01]  /*fb70*/  FMNMX.FTZ R0, R232, R2, !PT ;  /* 0x00000002e8007209 */ /* 0x000fe20007810000 */
[--C-:B------:R-:W-:Y:S01]  /*fb80*/  FFMA.FTZ R2, R108, c[0x0][0x23c], -R109.reuse ;  /* 0x00008f006c027a23 */ /* 0x100fe2000001086d */
[----:B------:R-:W-:Y:S02]  /*fb90*/  FMNMX.FTZ R105, R66, R105, !PT ;  /* 0x0000006942697209 */ /* 0x000fe40007810000 */
[----:B------:R-:W-:Y:S01]  /*fba0*/  FMNMX.FTZ R7, R10, R7, !PT ;  /* 0x000000070a077209 */ /* 0x000fe20007810000 */
[----:B------:R1:W-:Y:S01]  /*fbb0*/  MUFU.EX2 R214, R2 ;  /* 0x0000000200d67308 */ /* 0x0003e20000000800 */
[----:B------:R-:W-:Y:S02]  /*fbc0*/  FMNMX.FTZ R105, R67, R105, !PT ;  /* 0x0000006943697209 */ /* 0x000fe40007810000 */
[----:B------:R-:W-:Y:S02]  /*fbd0*/  FMNMX.FTZ R7, R12, R7, !PT ;  /* 0x000000070c077209 */ /* 0x000fe40007810000 */
[C---:B------:R-:W-:Y:S01]  /*fbe0*/  ISETP.GE.AND P6, PT, R6.reuse, R223, PT ;  /* 0x000000df0600720c */ /* 0x040fe20003fc6270 */
[----:B------:R-:W2:Y:S01]  /*fbf0*/  SHFL.BFLY PT, R8, R105, 0x2, 0x1f ;  /* 0x0c401f0069087f89 */ /* 0x000ea200000e0000 */
[----:B------:R-:W-:Y:S02]  /*fc00*/  FMNMX.FTZ R7, R13, R7, !PT ;  /* 0x000000070d077209 */ /* 0x000fe40007810000 */
[----:B------:R-:W-:Y:S02]  /*fc10*/  ISETP.GE.OR P6, PT, R6, R227, !P6 ;  /* 0x000000e30600720c */ /* 0x000fe400077c6670 */
[----:B------:R-:W-:Y:S02]  /*fc20*/  FMNMX.FTZ R6, R188, R7, !PT ;  /* 0x00000007bc067209 */ /* 0x000fe40007810000 */
[----:B------:R-:W-:Y:S02]  /*fc30*/  FSEL R58, R58, -INF , !P1 ;  /* 0xff8000003a3a7808 */ /* 0x000fe40004800000 */
[----:B------:R-:W-:Y:S02]  /*fc40*/  FMNMX.FTZ R6, R190, R6, !PT ;  /* 0x00000006be067209 */ /* 0x000fe40007810000 */
[----:B------:R-:W-:Y:S02]  /*fc50*/  FSEL R57, R57, -INF , !P4 ;  /* 0xff80000039397808 */ /* 0x000fe40006000000 */
[----:B------:R-:W-:Y:S02]  /*fc60*/  FMNMX.FTZ R6, R191, R6, !PT ;  /* 0x00000006bf067209 */ /* 0x000fe40007810000 */
[----:B------:R-:W-:Y:S02]  /*fc70*/  ISETP.GE.AND P4, PT, R5, R222, PT ;  /* 0x000000de0500720c */ /* 0x000fe40003f86270 */
[----:B------:R-:W-:Y:S01]  /*fc80*/  FMNMX.FTZ R6, R192, R6, !PT ;  /* 0x00000006c0067209 */ /* 0x000fe20007810000 */
[----:B-1----:R-:W-:Y:S01]  /*fc90*/  FFMA.FTZ R2, R176, c[0x0][0x23c], -R109 ;  /* 0x00008f00b0027a23 */ /* 0x002fe2000001086d */
[----:B------:R-:W-:Y:S02]  /*fca0*/  FSEL R201, R45, -INF , !P6 ;  /* 0xff8000002dc97808 */ /* 0x000fe40007000000 */
[----:B------:R-:W-:Y:S01]  /*fcb0*/  FMNMX.FTZ R103, R202, R6, !PT ;  /* 0x00000006ca677209 */ /* 0x000fe20007810000 */
[----:B------:R1:W3:Y:S01]  /*fcc0*/  MUFU.EX2 R245, R2 ;  /* 0x0000000200f57308 */ /* 0x0002e20000000800 */
[----:B------:R-:W-:Y:S02]  /*fcd0*/  ISETP.GE.OR P4, PT, R5, R226, !P4 ;  /* 0x000000e20500720c */ /* 0x000fe40006786670 */
[----:B------:R-:W-:Y:S02]  /*fce0*/  FMNMX.FTZ R103, R203, R103, !PT ;  /* 0x00000067cb677209 */ /* 0x000fe40007810000 */
[----:B--2---:R-:W-:Y:S02]  /*fcf0*/  FMNMX.FTZ R105, R105, R8, !PT ;  /* 0x0000000869697209 */ /* 0x004fe40007810000 */
[----:B------:R-:W-:Y:S02]  /*fd00*/  FSEL R59, R59, -INF , !P0 ;  /* 0xff8000003b3b7808 */ /* 0x000fe40004000000 */
[----:B------:R-:W-:Y:S01]  /*fd10*/  FMNMX.FTZ R0, R58, R0, !PT ;  /* 0x000000003a007209 */ /* 0x000fe20007810000 */
[----:B------:R-:W2:Y:S01]  /*fd20*/  SHFL.BFLY PT, R6, R105, 0x1, 0x1f ;  /* 0x0c201f0069067f89 */ /* 0x000ea200000e0000 */
[----:B------:R-:W-:Y:S02]  /*fd30*/  FMNMX.FTZ R103, R204, R103, !PT ;  /* 0x00000067cc677209 */ /* 0x000fe40007810000 */
[----:B------:R-:W-:Y:S02]  /*fd40*/  ISETP.GE.AND P6, PT, R5, R223, PT ;  /* 0x000000df0500720c */ /* 0x000fe40003fc6270 */
[----:B------:R-:W-:Y:S02]  /*fd50*/  FSEL R62, R62, -INF , !P4 ;  /* 0xff8000003e3e7808 */ /* 0x000fe40006000000 */
[----:B------:R-:W-:Y:S02]  /*fd60*/  FMNMX.FTZ R0, R59, R0, !PT ;  /* 0x000000003b007209 */ /* 0x000fe40007810000 */
[----:B------:R-:W-:Y:S02]  /*fd70*/  FMNMX.FTZ R103, R201, R103, !PT ;  /* 0x00000067c9677209 */ /* 0x000fe40007810000 */
[----:B------:R-:W-:Y:S02]  /*fd80*/  ISETP.GE.OR P6, PT, R5, R227, !P6 ;  /* 0x000000e30500720c */ /* 0x000fe400077c6670 */
[----:B------:R-:W-:Y:S02]  /*fd90*/  FMNMX.FTZ R103, R56, R103, !PT ;  /* 0x0000006738677209 */ /* 0x000fe40007810000 */
[----:B------:R-:W-:Y:S02]  /*fda0*/  FSEL R108, R63, -INF , !P2 ;  /* 0xff8000003f6c7808 */ /* 0x000fe40005000000 */
[----:B------:R-:W-:Y:S02]  /*fdb0*/  FMNMX.FTZ R0, R62, R0, !PT ;  /* 0x000000003e007209 */ /* 0x000fe40007810000 */
[----:B------:R-:W-:Y:S02]  /*fdc0*/  FSEL R60, R60, -INF , !P6 ;  /* 0xff8000003c3c7808 */ /* 0x000fe40007000000 */
[----:B------:R-:W-:Y:S02]  /*fdd0*/  FMNMX.FTZ R103, R57, R103, !PT ;  /* 0x0000006739677209 */ /* 0x000fe40007810000 */
[----:B------:R-:W-:Y:S02]  /*fde0*/  FMNMX.FTZ R0, R108, R0, !PT ;  /* 0x000000006c007209 */ /* 0x000fe40007810000 */
[----:B------:R-:W-:Y:S02]  /*fdf0*/  FSEL R61, R61, -INF , !P5 ;  /* 0xff8000003d3d7808 */ /* 0x000fe40006800000 */
[----:B------:R-:W-:Y:S01]  /*fe00*/  FMNMX.FTZ R103, R60, R103, !PT ;  /* 0x000000673c677209 */ /* 0x000fe20007810000 */
[----:B-1----:R-:W1:Y:S01]  /*fe10*/  SHFL.BFLY PT, R2, R0, 0x2, 0x1f ;  /* 0x0c401f0000027f89 */ /* 0x002e6200000e0000 */
[----:B--2---:R-:W-:Y:S02]  /*fe20*/  FMNMX.FTZ R105, R105, R6, !PT ;  /* 0x0000000669697209 */ /* 0x004fe40007810000 */
[----:B------:R-:W-:Y:S02]  /*fe30*/  FMNMX.FTZ R103, R61, R103, !PT ;  /* 0x000000673d677209 */ /* 0x000fe40007810000 */
[C---:B------:R-:W-:Y:S01]  /*fe40*/  FSETP.NEU.FTZ.AND P2, PT, R105.reuse, -INF , PT ;  /* 0xff8000006900780b */ /* 0x040fe20003f5d000 */
[----:B------:R-:W-:Y:S01]  /*fe50*/  FMUL.FTZ R110, R105, c[0x0][0x23c] ;  /* 0x00008f00696e7a20 */ /* 0x000fe20000410000 */
[----:B---3--:R-:W-:Y:S01]  /*fe60*/  F2FP.PACK_AB R176, R245, R214 ;  /* 0x000000d6f5b0723e */ /* 0x008fe200000000ff */
[----:B------:R-:W2:Y:S03]  /*fe70*/  SHFL.BFLY PT, R4, R103, 0x2, 0x1f ;  /* 0x0c401f0067047f89 */ /* 0x000ea600000e0000 */
[----:B------:R-:W-:Y:S02]  /*fe80*/  FSEL R110, R110, RZ, P2 ;  /* 0x000000ff6e6e7208 */ /* 0x000fe40001000000 */
[----:B-1----:R-:W-:Y:S03]  /*fe90*/  FMNMX.FTZ R0, R0, R2, !PT ;  /* 0x0000000200007209 */ /* 0x002fe60007810000 */
[--C-:B------:R-:W-:Y:S04]  /*fea0*/  FFMA.FTZ R2, R180, c[0x0][0x23c], -R110.reuse ;  /* 0x00008f00b4027a23 */ /* 0x100fe8000001086e */
[----:B------:R1:W-:Y:S01]  /*feb0*/  MUFU.EX2 R249, R2 ;  /* 0x0000000200f97308 */ /* 0x0003e20000000800 */
[----:B--2---:R-:W-:Y:S01]  /*fec0*/  FMNMX.FTZ R103, R103, R4, !PT ;  /* 0x0000000467677209 */ /* 0x004fe20007810000 */
[--C-:B------:R-:W-:Y:S04]  /*fed0*/  FFMA.FTZ R4, R111, c[0x0][0x23c], -R110.reuse ;  /* 0x00008f006f047a23 */ /* 0x100fe8000001086e */
[----:B------:R-:W2:Y:S04]  /*fee0*/  SHFL.BFLY PT, R5, R103, 0x1, 0x1f ;  /* 0x0c201f0067057f89 */ /* 0x000ea800000e0000 */
[----:B------:R3:W-:Y:S04]  /*fef0*/  MUFU.EX2 R233, R4 ;  /* 0x0000000400e97308 */ /* 0x0007e80000000800 */
[----:B-1----:R-:W1:Y:S01]  /*ff00*/  SHFL.BFLY PT, R2, R0, 0x1, 0x1f ;  /* 0x0c201f0000027f89 */ /* 0x002e6200000e0000 */
[----:B--2---:R-:W-:Y:S01]  /*ff10*/  FMNMX.FTZ R103, R103, R5, !PT ;  /* 0x0000000567677209 */ /* 0x004fe20007810000 */
[----:B---3--:R-:W-:Y:S03]  /*ff20*/  FFMA.FTZ R4, R177, c[0x0][0x23c], -R110 ;  /* 0x00008f00b1047a23 */ /* 0x008fe6000001086e */
[C---:B------:R-:W-:Y:S01]  /*ff30*/  FSETP.NEU.FTZ.AND P1, PT, R103.reuse, -INF , PT ;  /* 0xff8000006700780b */ /* 0x040fe20003f3d000 */
[----:B------:R-:W-:Y:S01]  /*ff40*/  FMUL.FTZ R111, R103, c[0x0][0x23c] ;  /* 0x00008f00676f7a20 */ /* 0x000fe20000410000 */
[----:B------:R2:W3:Y:S04]  /*ff50*/  MUFU.EX2 R213, R4 ;  /* 0x0000000400d57308 */ /* 0x0004e80000000800 */
[----:B------:R-:W-:Y:S02]  /*ff60*/  FSEL R111, R111, RZ, P1 ;  /* 0x000000ff6f6f7208 */ /* 0x000fe40000800000 */
[----:B-1----:R-:W-:Y:S03]  /*ff70*/  FMNMX.FTZ R102, R0, R2, !PT ;  /* 0x0000000200667209 */ /* 0x002fe60007810000 */
[----:B------:R-:W-:Y:S01]  /*ff80*/  FFMA.FTZ R0, R12, c[0x0][0x23c], -R111 ;  /* 0x00008f000c007a23 */ /* 0x000fe2000001086f */
[C---:B------:R-:W-:Y:S03]  /*ff90*/  FSETP.NEU.FTZ.AND P0, PT, R102.reuse, -INF , PT ;  /* 0xff8000006600780b */ /* 0x040fe60003f1d000 */
[----:B------:R1:W-:Y:S01]  /*ffa0*/  MUFU.EX2 R244, R0 ;  /* 0x0000000000f47308 */ /* 0x0003e20000000800 */
[----:B------:R-:W-:Y:S05]  /*ffb0*/  FMUL.FTZ R184, R102, c[0x0][0x23c] ;  /* 0x00008f0066b87a20 */ /* 0x000fea0000410000 */
[----:B------:R-:W-:Y:S01]  /*ffc0*/  FSEL R184, R184, RZ, P0 ;  /* 0x000000ffb8b87208 */ /* 0x000fe20000000000 */
[----:B--2---:R-:W-:Y:S01]  /*ffd0*/  FFMA.FTZ R4, R179, c[0x0][0x23c], -R109 ;  /* 0x00008f00b3047a23 */ /* 0x004fe2000001086d */
[----:B---3--:R-:W-:Y:S03]  /*ffe0*/  F2FP.PACK_AB R177, R213, R233 ;  /* 0x000000e9d5b1723e */ /* 0x008fe600000000ff */
[--C-:B------:R-:W-:Y:S01]  /*fff0*/  FFMA.FTZ R2, R15, c[0x0][0x23c], -R184.reuse ;  /* 0x00008f000f027a23 */ /* 0x100fe200000108b8 */
[----:B------:R2:W-:Y:S10]  /*10000*/  MUFU.EX2 R248, R4 ;  /* 0x0000000400f87308 */ /* 0x0005f40000000800 */
[----:B------:R3:W-:Y:S01]  /*10010*/  MUFU.EX2 R234, R2 ;  /* 0x0000000200ea7308 */ /* 0x0007e20000000800 */
[----:B-1----:R-:W-:Y:S09]  /*10020*/  FFMA.FTZ R0, R13, c[0x0][0x23c], -R111 ;  /* 0x00008f000d007a23 */ /* 0x002ff2000001086f */
[----:B------:R1:W4:Y:S01]  /*10030*/  MUFU.EX2 R237, R0 ;  /* 0x0000000000ed7308 */ /* 0x0003220000000800 */
[----:B--2---:R-:W-:Y:S09]  /*10040*/  FFMA.FTZ R4, R178, c[0x0][0x23c], -R109 ;  /* 0x00008f00b2047a23 */ /* 0x004ff2000001086d */
[----:B------:R2:W5:Y:S01]  /*10050*/  MUFU.EX2 R240, R4 ;  /* 0x0000000400f07308 */ /* 0x0005620000000800 */
[----:B---3--:R-:W-:Y:S01]  /*10060*/  FSEL R2, R105, RZ, P2 ;  /* 0x000000ff69027208 */ /* 0x008fe20001000000 */
[----:B-1----:R-:W-:Y:S01]  /*10070*/  FFMA.FTZ R0, R21, c[0x0][0x23c], -R184 ;  /* 0x00008f0015007a23 */ /* 0x002fe200000108b8 */
[----:B----4-:R-:W-:Y:S07]  /*10080*/  F2FP.PACK_AB R182, R237, R244 ;  /* 0x000000f4edb6723e */ /* 0x010fee00000000ff */
[----:B------:R1:W-:Y:S01]  /*10090*/  MUFU.EX2 R49, R0 ;  /* 0x0000000000317308 */ /* 0x0003e20000000800 */
[----:B--2---:R-:W-:Y:S01]  /*100a0*/  FFMA.FTZ R4, R181, c[0x0][0x23c], -R110 ;  /* 0x00008f00b5047a23 */ /* 0x004fe2000001086e */
[----:B-----5:R-:W-:Y:S08]  /*100b0*/  F2FP.PACK_AB R178, R240, R248 ;  /* 0x000000f8f0b2723e */ /* 0x020ff000000000ff */
[----:B------:R-:W2:Y:S01]  /*100c0*/  MUFU.EX2 R239, R4 ;  /* 0x0000000400ef7308 */ /* 0x000ea20000000800 */
[--C-:B-1----:R-:W-:Y:S09]  /*100d0*/  FFMA.FTZ R0, R11, c[0x0][0x23c], -R184.reuse ;  /* 0x00008f000b007a23 */ /* 0x102ff200000108b8 */
[----:B------:R1:W3:Y:S01]  /*100e0*/  MUFU.EX2 R247, R0 ;  /* 0x0000000000f77308 */ /* 0x0002e20000000800 */
[----:B--2---:R-:W-:Y:S01]  /*100f0*/  F2FP.PACK_AB R179, R239, R249 ;  /* 0x000000f9efb3723e */ /* 0x004fe200000000ff */
[--C-:B------:R-:W-:Y:S02]  /*10100*/  FFMA.FTZ R4, R20, c[0x0][0x23c], -R111.reuse ;  /* 0x00008f0014047a23 */ /* 0x100fe4000001086f */
[----:B------:R-:W2:Y:S06]  /*10110*/  LDSM.16.MT88.4 R20, [R216+0x9000] ;  /* 0x00900000d814783b */ /* 0x000eac0000004200 */
[----:B------:R4:W-:Y:S01]  /*10120*/  MUFU.EX2 R48, R4 ;  /* 0x0000000400307308 */ /* 0x0009e20000000800 */
[----:B-1----:R-:W-:Y:S01]  /*10130*/  FFMA.FTZ R0, R14, c[0x0][0x23c], -R184 ;  /* 0x00008f000e007a23 */ /* 0x002fe200000108b8 */
[----:B---3--:R-:W-:Y:S08]  /*10140*/  F2FP.PACK_AB R181, R247, R49 ;  /* 0x00000031f7b5723e */ /* 0x008ff000000000ff */
[----:B------:R1:W3:Y:S01]  /*10150*/  MUFU.EX2 R242, R0 ;  /* 0x0000000000f27308 */ /* 0x0002e20000000800 */
[----:B----4-:R-:W-:Y:S09]  /*10160*/  FFMA.FTZ R4, R10, c[0x0][0x23c], -R111 ;  /* 0x00008f000a047a23 */ /* 0x010ff2000001086f */
[----:B------:R-:W4:Y:S01]  /*10170*/  MUFU.EX2 R246, R4 ;  /* 0x0000000400f67308 */ /* 0x000f220000000800 */
[----:B-1----:R-:W-:Y:S02]  /*10180*/  FSEL R0, R104, RZ, P3 ;  /* 0x000000ff68007208 */ /* 0x002fe40001800000 */
[----:B---3--:R-:W-:Y:S03]  /*10190*/  F2FP.PACK_AB R183, R234, R242 ;  /* 0x000000f2eab7723e */ /* 0x008fe600000000ff */
[----:B------:R-:W-:Y:S04]  /*101a0*/  FADD.FTZ R0, -R0, R3 ;  /* 0x0000000300007221 */ /* 0x000fe80000010100 */
[----:B------:R-:W-:Y:S01]  /*101b0*/  FMUL.FTZ R0, R0, c[0x0][0x23c] ;  /* 0x00008f0000007a20 */ /* 0x000fe20000410000 */
[----:B----4-:R-:W-:Y:S03]  /*101c0*/  F2FP.PACK_AB R180, R246, R48 ;  /* 0x00000030f6b4723e */ /* 0x010fe600000000ff */
[----:B------:R1:W3:Y:S02]  /*101d0*/  MUFU.EX2 R101, R0 ;  /* 0x0000000000657308 */ /* 0x0002e40000000800 */
[----:B-1----:R-:W-:Y:S01]  /*101e0*/  FADD.FTZ R0, -R2, R100 ;  /* 0x0000006402007221 */ /* 0x002fe20000010100 */
[----:B------:R-:W-:Y:S01]  /*101f0*/  FSEL R2, R103, RZ, P1 ;  /* 0x000000ff67027208 */ /* 0x000fe20000800000 */
[C---:B---3--:R-:W-:Y:S02]  /*10200*/  FMUL.FTZ R32, R101.reuse, R140 ;  /* 0x0000008c65207220 */ /* 0x048fe40000410000 */
[----:B------:R-:W-:Y:S02]  /*10210*/  FMUL.FTZ R0, R0, c[0x0][0x23c] ;  /* 0x00008f0000007a20 */ /* 0x000fe40000410000 */
[----:B------:R-:W-:Y:S02]  /*10220*/  IMAD.MOV.U32 R140, RZ, RZ, R249 ;  /* 0x000000ffff8c7224 */ /* 0x000fe400078e00f9 */
[----:B------:R1:W3:Y:S01]  /*10230*/  MUFU.EX2 R100, R0 ;  /* 0x0000000000647308 */ /* 0x0002e20000000800 */
[C---:B------:R-:W-:Y:S02]  /*10240*/  FMUL.FTZ R33, R101.reuse, R141 ;  /* 0x0000008d65217220 */ /* 0x040fe40000410000 */
[----:B------:R-:W-:Y:S02]  /*10250*/  IMAD.MOV.U32 R141, RZ, RZ, R248 ;  /* 0x000000ffff8d7224 */ /* 0x000fe400078e00f8 */
[C---:B------:R-:W-:Y:S02]  /*10260*/  FMUL.FTZ R4, R101.reuse, R112 ;  /* 0x0000007065047220 */ /* 0x040fe40000410000 */
        /* <DEDUP_REMOVED lines=8> */
[----:B------:R-:W-:Y:S02]  /*102f0*/  FMUL.FTZ R85, R101, R85 ;  /* 0x0000005565557220 */ /* 0x000fe40000410000 */
[----:B-1----:R-:W-:Y:S01]  /*10300*/  FADD.FTZ R0, -R2, R106 ;  /* 0x0000006a02007221 */ /* 0x002fe20000010100 */
[----:B------:R-:W-:Y:S01]  /*10310*/  FSEL R2, R102, RZ, P0 ;  /* 0x000000ff66027208 */ /* 0x000fe20000000000 */
[----:B---3--:R-:W-:Y:S01]  /*10320*/  FMUL.FTZ R34, R100, R142 ;  /* 0x0000008e64227220 */ /* 0x008fe20000410000 */
[----:B------:R-:W-:Y:S01]  /*10330*/  ISETP.GT.AND P0, PT, R231, UR8, PT ;  /* 0x00000008e7007c0c */ /* 0x000fe2000bf04270 */
[----:B------:R-:W-:Y:S02]  /*10340*/  FMUL.FTZ R0, R0, c[0x0][0x23c] ;  /* 0x00008f0000007a20 */ /* 0x000fe40000410000 */
[----:B------:R-:W-:Y:S02]  /*10350*/  IMAD.MOV.U32 R142, RZ, RZ, R247 ;  /* 0x000000ffff8e7224 */ /* 0x000fe400078e00f7 */
[----:B------:R1:W3:Y:S01]  /*10360*/  MUFU.EX2 R3, R0 ;  /* 0x0000000000037308 */ /* 0x0002e20000000800 */
[C---:B------:R-:W-:Y:S02]  /*10370*/  FMUL.FTZ R35, R100.reuse, R143 ;  /* 0x0000008f64237220 */ /* 0x040fe40000410000 */
[----:B------:R-:W-:Y:S02]  /*10380*/  IMAD.MOV.U32 R143, RZ, RZ, R246 ;  /* 0x000000ffff8f7224 */ /* 0x000fe400078e00f6 */
[C---:B------:R-:W-:Y:S02]  /*10390*/  FMUL.FTZ R6, R100.reuse, R114 ;  /* 0x0000007264067220 */ /* 0x040fe40000410000 */
[C---:B------:R-:W-:Y:S02]  /*103a0*/  FMUL.FTZ R7, R100.reuse, R115 ;  /* 0x0000007364077220 */ /* 0x040fe40000410000 */
[----:B------:R-:W4:Y:S01]  /*103b0*/  LDSM.16.MT88.4 R112, [R218+0xa000] ;  /* 0x00a00000da70783b */ /* 0x000f220000004200 */
[C---:B------:R-:W-:Y:S02]  /*103c0*/  FMUL.FTZ R18, R100.reuse, R126 ;  /* 0x0000007e64127220 */ /* 0x040fe40000410000 */
[C---:B------:R-:W-:Y:S02]  /*103d0*/  FMUL.FTZ R19, R100.reuse, R127 ;  /* 0x0000007f64137220 */ /* 0x040fe40000410000 */
[-C--:B--2---:R-:W-:Y:S01]  /*103e0*/  HMMA.16816.F32 R4, R176, R20.reuse, R4 ;  /* 0x00000014b004723c */ /* 0x084fe20000001804 */
[C---:B------:R-:W-:Y:S02]  /*103f0*/  FMUL.FTZ R51, R100.reuse, R159 ;  /* 0x0000009f64337220 */ /* 0x040fe40000410000 */
[C---:B------:R-:W-:Y:S01]  /*10400*/  FMUL.FTZ R70, R100.reuse, R70 ;  /* 0x0000004664467220 */ /* 0x040fe20000410000 */
[----:B------:R-:W-:Y:S01]  /*10410*/  LDSM.16.MT88.4 R124, [R218+0x9400] ;  /* 0x00940000da7c783b */ /* 0x000fe20000004200 */
[C---:B------:R-:W-:Y:S02]  /*10420*/  FMUL.FTZ R71, R100.reuse, R71 ;  /* 0x0000004764477220 */ /* 0x040fe40000410000 */
[C---:B------:R-:W-:Y:S02]  /*10430*/  FMUL.FTZ R82, R100.reuse, R82 ;  /* 0x0000005264527220 */ /* 0x040fe40000410000 */
[----:B------:R-:W-:Y:S03]  /*10440*/  FMUL.FTZ R83, R100, R83 ;  /* 0x0000005364537220 */ /* 0x000fe60000410000 */
[----:B-1----:R-:W-:Y:S02]  /*10450*/  FADD.FTZ R0, -R2, R107 ;  /* 0x0000006b02007221 */ /* 0x002fe40000010100 */
[----:B------:R-:W-:Y:S02]  /*10460*/  FFMA.FTZ R2, R185, c[0x0][0x23c], -R109 ;  /* 0x00008f00b9027a23 */ /* 0x000fe4000001086d */
[----:B------:R-:W-:Y:S02]  /*10470*/  FMUL.FTZ R0, R0, c[0x0][0x23c] ;  /* 0x00008f0000007a20 */ /* 0x000fe40000410000 */
[----:B------:R1:W-:Y:S01]  /*10480*/  MUFU.EX2 R252, R2 ;  /* 0x0000000200fc7308 */ /* 0x0003e20000000800 */
[----:B------:R-:W-:Y:S02]  /*10490*/  IMAD.MOV.U32 R185, RZ, RZ, R245 ;  /* 0x000000ffffb97224 */ /* 0x000fe400078e00f5 */
[C---:B---3--:R-:W-:Y:S02]  /*104a0*/  FMUL.FTZ R8, R3.reuse, R116 ;  /* 0x0000007403087220 */ /* 0x048fe40000410000 */
[C---:B------:R-:W-:Y:S02]  /*104b0*/  FMUL.FTZ R9, R3.reuse, R117 ;  /* 0x0000007503097220 */ /* 0x040fe40000410000 */
[C---:B------:R-:W-:Y:S02]  /*104c0*/  FMUL.FTZ R12, R3.reuse, R120 ;  /* 0x00000078030c7220 */ /* 0x040fe40000410000 */
[C---:B------:R-:W-:Y:S01]  /*104d0*/  FMUL.FTZ R13, R3.reuse, R121 ;  /* 0x00000079030d7220 */ /* 0x040fe20000410000 */
[----:B------:R-:W2:Y:S01]  /*104e0*/  MUFU.EX2 R0, R0 ;  /* 0x0000000000007308 */ /* 0x000ea20000000800 */
[C---:B------:R-:W-:Y:S02]  /*104f0*/  FMUL.FTZ R24, R3.reuse, R132 ;  /* 0x0000008403187220 */ /* 0x040fe40000410000 */
[C---:B------:R-:W-:Y:S02]  /*10500*/  FMUL.FTZ R25, R3.reuse, R133 ;  /* 0x0000008503197220 */ /* 0x040fe40000410000 */
[C---:B------:R-:W-:Y:S02]  /*10510*/  FMUL.FTZ R28, R3.reuse, R136 ;  /* 0x00000088031c7220 */ /* 0x040fe40000410000 */
[C---:B------:R-:W-:Y:S02]  /*10520*/  FMUL.FTZ R29, R3.reuse, R137 ;  /* 0x00000089031d7220 */ /* 0x040fe40000410000 */
[C---:B------:R-:W-:Y:S02]  /*10530*/  FMUL.FTZ R40, R3.reuse, R148 ;  /* 0x0000009403287220 */ /* 0x040fe40000410000 */
[----:B------:R-:W-:Y:S02]  /*10540*/  IMAD.MOV.U32 R148, RZ, RZ, R234 ;  /* 0x000000ffff947224 */ /* 0x000fe400078e00ea */
[----:B------:R-:W-:Y:S02]  /*10550*/  IMAD.MOV.U32 R136, RZ, RZ, R233 ;  /* 0x000000ffff887224 */ /* 0x000fe400078e00e9 */
[----:B-1----:R-:W-:Y:S02]  /*10560*/  FFMA.FTZ R2, R186, c[0x0][0x23c], -R109 ;  /* 0x00008f00ba027a23 */ /* 0x002fe4000001086d */
[----:B------:R-:W-:Y:S02]  /*10570*/  IMAD.MOV.U32 R186, RZ, RZ, R244 ;  /* 0x000000ffffba7224 */ /* 0x000fe400078e00f4 */
[----:B------:R1:W3:Y:S01]  /*10580*/  MUFU.EX2 R251, R2 ;  /* 0x0000000200fb7308 */ /* 0x0002e20000000800 */
[----:B------:R-:W-:Y:S02]  /*10590*/  IMAD.MOV.U32 R137, RZ, RZ, R214 ;  /* 0x000000ffff897224 */ /* 0x000fe400078e00d6 */
[----:B------:R-:W-:Y:S02]  /*105a0*/  FMUL.FTZ R41, R3, R149 ;  /* 0x0000009503297220 */ /* 0x000fe40000410000 */
[C---:B--2---:R-:W-:Y:S02]  /*105b0*/  FMUL.FTZ R10, R0.reuse, R118 ;  /* 0x00000076000a7220 */ /* 0x044fe40000410000 */
[C---:B------:R-:W-:Y:S02]  /*105c0*/  FMUL.FTZ R11, R0.reuse, R119 ;  /* 0x00000077000b7220 */ /* 0x040fe40000410000 */
[----:B------:R-:W2:Y:S01]  /*105d0*/  LDSM.16.MT88.4 R116, [R216+0xb000] ;  /* 0x00b00000d874783b */ /* 0x000ea20000004200 */
[----:B------:R-:W-:Y:S02]  /*105e0*/  IMAD.MOV.U32 R132, RZ, RZ, R58 ;  /* 0x000000ffff847224 */ /* 0x000fe400078e003a */
[----:B------:R-:W-:Y:S02]  /*105f0*/  IMAD.MOV.U32 R133, RZ, RZ, R61 ;  /* 0x000000ffff857224 */ /* 0x000fe400078e003d */
[C---:B------:R-:W-:Y:S01]  /*10600*/  HMMA.16816.F32 R8, R180.reuse, R20, R8 ;  /* 0x00000014b408723c */ /* 0x040fe20000001808 */
[C---:B------:R-:W-:Y:S02]  /*10610*/  FMUL.FTZ R14, R0.reuse, R122 ;  /* 0x0000007a000e7220 */ /* 0x040fe40000410000 */
[C---:B------:R-:W-:Y:S02]  /*10620*/  FMUL.FTZ R15, R0.reuse, R123 ;  /* 0x0000007b000f7220 */ /* 0x040fe40000410000 */
[C---:B------:R-:W-:Y:S02]  /*10630*/  FMUL.FTZ R26, R0.reuse, R134 ;  /* 0x00000086001a7220 */ /* 0x040fe40000410000 */
[C---:B------:R-:W-:Y:S02]  /*10640*/  FMUL.FTZ R20, R101.reuse, R128 ;  /* 0x0000008065147220 */ /* 0x040fe40000410000 */
[----:B------:R-:W-:Y:S01]  /*10650*/  FMUL.FTZ R21, R101, R129 ;  /* 0x0000008165157220 */ /* 0x000fe20000410000 */
[-C--:B------:R-:W-:Y:S02]  /*10660*/  HMMA.16816.F32 R12, R180, R22.reuse, R12 ;  /* 0x00000016b40c723c */ /* 0x080fe4000000180c */
[----:B-1----:R-:W-:Y:S02]  /*10670*/  FFMA.FTZ R2, R187, c[0x0][0x23c], -R110 ;  /* 0x00008f00bb027a23 */ /* 0x002fe4000001086e */
[----:B------:R-:W-:Y:S02]  /*10680*/  IMAD.MOV.U32 R134, RZ, RZ, R60 ;  /* 0x000000ffff867224 */ /* 0x000fe400078e003c */
[----:B------:R1:W-:Y:S01]  /*10690*/  MUFU.EX2 R250, R2 ;  /* 0x0000000200fa7308 */ /* 0x0003e20000000800 */
[C---:B------:R-:W-:Y:S01]  /*106a0*/  FMUL.FTZ R27, R0.reuse, R135 ;  /* 0x00000087001b7220 */ /* 0x040fe20000410000 */
[C---:B------:R-:W-:Y:S01]  /*106b0*/  HMMA.16816.F32 R16, R176.reuse, R22, R16 ;  /* 0x00000016b010723c */ /* 0x040fe20000001810 */
[C---:B------:R-:W-:Y:S03]  /*106c0*/  FMUL.FTZ R30, R0.reuse, R138 ;  /* 0x0000008a001e7220 */ /* 0x040fe60000410000 */
[C---:B------:R-:W-:Y:S02]  /*106d0*/  FMUL.FTZ R31, R0.reuse, R139 ;  /* 0x0000008b001f7220 */ /* 0x040fe40000410000 */
[----:B------:R-:W-:Y:S02]  /*106e0*/  FMUL.FTZ R47, R0, R155 ;  /* 0x0000009b002f7220 */ /* 0x000fe40000410000 */
[C---:B------:R-:W-:Y:S04]  /*106f0*/  FMUL.FTZ R22, R100.reuse, R130 ;  /* 0x0000008264167220 */ /* 0x040fe80000410000 */
[----:B------:R-:W-:Y:S02]  /*10700*/  FMUL.FTZ R23, R100, R131 ;  /* 0x0000008364177220 */ /* 0x000fe40000410000 */
[----:B------:R-:W-:Y:S01]  /*10710*/  LDSM.16.MT88.4 R128, [R216+0xa400] ;  /* 0x00a40000d880783b */ /* 0x000fe20000004200 */
[----:B------:R-:W-:Y:S02]  /*10720*/  IMAD.MOV.U32 R135, RZ, RZ, R213 ;  /* 0x000000ffff877224 */ /* 0x000fe400078e00d5 */
[----:B------:R-:W-:Y:S02]  /*10730*/  IMAD.MOV.U32 R139, RZ, RZ, R48 ;  /* 0x000000ffff8b7224 */ /* 0x000fe400078e0030 */
[-C--:B------:R-:W-:Y:S01]  /*10740*/  HMMA.16816.F32 R20, R176, R36.reuse, R20 ;  /* 0x00000024b014723c */ /* 0x080fe20000001814 */
[----:B------:R-:W-:Y:S02]  /*10750*/  FMUL.FTZ R48, R101, R156 ;  /* 0x0000009c65307220 */ /* 0x000fe40000410000 */
[----:B-1----:R-:W-:Y:S02]  /*10760*/  FFMA.FTZ R2, R189, c[0x0][0x23c], -R110 ;  /* 0x00008f00bd027a23 */ /* 0x002fe4000001086e */
[----:B------:R-:W-:Y:S02]  /*10770*/  IMAD.MOV.U32 R156, RZ, RZ, R211 ;  /* 0x000000ffff9c7224 */ /* 0x000fe400078e00d3 */
[----:B------:R1:W5:Y:S01]  /*10780*/  MUFU.EX2 R249, R2 ;  /* 0x0000000200f97308 */ /* 0x0003620000000800 */
[C---:B------:R-:W-:Y:S01]  /*10790*/  HMMA.16816.F32 R24, R180.reuse, R36, R24 ;  /* 0x00000024b418723c */ /* 0x040fe20000001818 */
[----:B------:R-:W-:Y:S03]  /*107a0*/  IMAD.MOV.U32 R138, RZ, RZ, R49 ;  /* 0x000000ffff8a7224 */ /* 0x000fe600078e0031 */
[C---:B------:R-:W-:Y:S02]  /*107b0*/  FMUL.FTZ R49, R101.reuse, R157 ;  /* 0x0000009d65317220 */ /* 0x040fe40000410000 */
[----:B------:R-:W-:Y:S02]  /*107c0*/  IMAD.MOV.U32 R157, RZ, RZ, R209 ;  /* 0x000000ffff9d7224 */ /* 0x000fe400078e00d1 */
[-C--:B------:R-:W-:Y:S01]  /*107d0*/  HMMA.16816.F32 R28, R180, R38.reuse, R28 ;  /* 0x00000026b41c723c */ /* 0x080fe2000000181c */
[C---:B------:R-:W-:Y:S03]  /*107e0*/  FMUL.FTZ R36, R101.reuse, R144 ;  /* 0x0000009065247220 */ /* 0x040fe60000410000 */
[----:B------:R-:W-:Y:S02]  /*107f0*/  IMAD.MOV.U32 R144, RZ, RZ, R242 ;  /* 0x000000ffff907224 */ /* 0x000fe400078e00f2 */
[----:B------:R-:W-:Y:S02]  /*10800*/  FMUL.FTZ R37, R101, R145 ;  /* 0x0000009165257220 */ /* 0x000fe40000410000 */
[C---:B------:R-:W-:Y:S01]  /*10810*/  HMMA.16816.F32 R32, R176.reuse, R38, R32 ;  /* 0x00000026b020723c */ /* 0x040fe20000001820 */
[----:B------:R-:W-:Y:S03]  /*10820*/  IMAD.MOV.U32 R145, RZ, RZ, R240 ;  /* 0x000000ffff917224 */ /* 0x000fe600078e00f0 */
[----:B------:R-:W-:Y:S02]  /*10830*/  IMAD.MOV.U32 R155, RZ, RZ, R212 ;  /* 0x000000ffff9b7224 */ /* 0x000fe400078e00d4 */
[----:B------:R-:W-:Y:S02]  /*10840*/  FMUL.FTZ R42, R0, R150 ;  /* 0x00000096002a7220 */ /* 0x000fe40000410000 */
[----:B-1----:R-:W-:Y:S04]  /*10850*/  FFMA.FTZ R2, R193, c[0x0][0x23c], -R109 ;  /* 0x00008f00c1027a23 */ /* 0x002fe8000001086d */
[----:B------:R1:W-:Y:S01]  /*10860*/  MUFU.EX2 R248, R2 ;  /* 0x0000000200f87308 */ /* 0x0003e20000000800 */
[C---:B------:R-:W-:Y:S02]  /*10870*/  FMUL.FTZ R38, R100.reuse, R146 ;  /* 0x0000009264267220 */ /* 0x040fe40000410000 */
[----:B------:R-:W-:Y:S02]  /*10880*/  IMAD.MOV.U32 R146, RZ, RZ, R239 ;  /* 0x000000ffff927224 */ /* 0x000fe400078e00ef */
[----:B------:R-:W-:Y:S02]  /*10890*/  FMUL.FTZ R39, R100, R147 ;  /* 0x0000009364277220 */ /* 0x000fe40000410000 */
[----:B------:R-:W-:Y:S02]  /*108a0*/  IMAD.MOV.U32 R147, RZ, RZ, R237 ;  /* 0x000000ffff937224 */ /* 0x000fe400078e00ed */
[C---:B------:R-:W-:Y:S02]  /*108b0*/  FMUL.FTZ R43, R0.reuse, R151 ;  /* 0x00000097002b7220 */ /* 0x040fe40000410000 */
[C---:B------:R-:W-:Y:S01]  /*108c0*/  FMUL.FTZ R44, R3.reuse, R152 ;  /* 0x00000098032c7220 */ /* 0x040fe20000410000 */
[-C--:B------:R-:W-:Y:S01]  /*108d0*/  HMMA.16816.F32 R36, R176, R52.reuse, R36 ;  /* 0x00000034b024723c */ /* 0x080fe20000001824 */
[C---:B------:R-:W-:Y:S02]  /*108e0*/  FMUL.FTZ R45, R3.reuse, R153 ;  /* 0x00000099032d7220 */ /* 0x040fe40000410000 */
[----:B------:R-:W-:Y:S02]  /*108f0*/  FMUL.FTZ R46, R0, R154 ;  /* 0x0000009a002e7220 */ /* 0x000fe40000410000 */
[----:B------:R-:W-:Y:S02]  /*10900*/  IMAD.MOV.U32 R154, RZ, RZ, R50 ;  /* 0x000000ffff9a7224 */ /* 0x000fe400078e0032 */
[----:B------:R-:W-:Y:S01]  /*10910*/  FMUL.FTZ R50, R100, R158 ;  /* 0x0000009e64327220 */ /* 0x000fe20000410000 */
[C---:B------:R-:W-:Y:S01]  /*10920*/  HMMA.16816.F32 R40, R180.reuse, R52, R40 ;  /* 0x00000034b428723c */ /* 0x040fe20000001828 */
[----:B------:R-:W-:Y:S03]  /*10930*/  FMUL.FTZ R58, R0, R166 ;  /* 0x000000a6003a7220 */ /* 0x000fe60000410000 */
[----:B-1----:R-:W-:Y:S02]  /*10940*/  FFMA.FTZ R2, R194, c[0x0][0x23c], -R109 ;  /* 0x00008f00c2027a23 */ /* 0x002fe4000001086d */
[----:B------:R-:W-:Y:S02]  /*10950*/  FMUL.FTZ R60, R3, R168 ;  /* 0x000000a8033c7220 */ /* 0x000fe40000410000 */
[-C--:B------:R-:W-:Y:S01]  /*10960*/  HMMA.16816.F32 R44, R180, R54.reuse, R44 ;  /* 0x00000036b42c723c */ /* 0x080fe2000000182c */
[----:B------:R1:W1:Y:S03]  /*10970*/  MUFU.EX2 R247, R2 ;  /* 0x0000000200f77308 */ /* 0x0002660000000800 */
[C---:B------:R-:W-:Y:S02]  /*10980*/  FMUL.FTZ R52, R101.reuse, R160 ;  /* 0x000000a065347220 */ /* 0x040fe40000410000 */
[----:B------:R-:W-:Y:S02]  /*10990*/  FMUL.FTZ R53, R101, R161 ;  /* 0x000000a165357220 */ /* 0x000fe40000410000 */
[C---:B------:R-:W-:Y:S01]  /*109a0*/  HMMA.16816.F32 R48, R176.reuse, R54, R48 ;  /* 0x00000036b030723c */ /* 0x040fe20000001830 */
[----:B------:R-:W-:Y:S03]  /*109b0*/  IMAD.MOV.U32 R107, RZ, RZ, R59 ;  /* 0x000000ffff6b7224 */ /* 0x000fe600078e003b */
[----:B------:R-:W-:Y:S02]  /*109c0*/  FMUL.FTZ R59, R0, R167 ;  /* 0x000000a7003b7220 */ /* 0x000fe40000410000 */
[----:B------:R-:W-:Y:S02]  /*109d0*/  IMAD.MOV.U32 R150, RZ, RZ, R57 ;  /* 0x000000ffff967224 */ /* 0x000fe400078e0039 */
[C---:B------:R-:W-:Y:S04]  /*109e0*/  FMUL.FTZ R54, R100.reuse, R162 ;  /* 0x000000a264367220 */ /* 0x040fe80000410000 */
[----:B------:R-:W-:Y:S02]  /*109f0*/  FMUL.FTZ R55, R100, R163 ;  /* 0x000000a364377220 */ /* 0x000fe40000410000 */
[C---:B------:R-:W-:Y:S02]  /*10a00*/  FMUL.FTZ R57, R3.reuse, R165 ;  /* 0x000000a503397220 */ /* 0x040fe40000410000 */
[----:B------:R-:W-:Y:S02]  /*10a10*/  FMUL.FTZ R61, R3, R169 ;  /* 0x000000a9033d7220 */ /* 0x000fe40000410000 */
[----:B-1----:R-:W-:Y:S01]  /*10a20*/  FFMA.FTZ R2, R195, c[0x0][0x23c], -R110 ;  /* 0x00008f00c3027a23 */ /* 0x002fe2000001086e */
[-C--:B----4-:R-:W-:Y:S01]  /*10a30*/  HMMA.16816.F32 R52, R176, R112.reuse, R52 ;  /* 0x00000070b034723c */ /* 0x090fe20000001834 */
[----:B------:R-:W-:Y:S02]  /*10a40*/  IMAD.MOV.U32 R151, RZ, RZ, R56 ;  /* 0x000000ffff977224 */ /* 0x000fe400078e0038 */
[----:B------:R1:W-:Y:S01]  /*10a50*/  MUFU.EX2 R246, R2 ;  /* 0x0000000200f67308 */ /* 0x0003e20000000800 */
[----:B------:R-:W-:Y:S02]  /*10a60*/  FMUL.FTZ R56, R3, R164 ;  /* 0x000000a403387220 */ /* 0x000fe40000410000 */
[C---:B------:R-:W-:Y:S02]  /*10a70*/  FMUL.FTZ R63, R0.reuse, R171 ;  /* 0x000000ab003f7220 */ /* 0x040fe40000410000 */
[----:B------:R-:W-:Y:S03]  /*10a80*/  IMAD.MOV.U32 R187, RZ, RZ, R67 ;  /* 0x000000ffffbb7224 */ /* 0x000fe600078e0043 */
[C---:B------:R-:W-:Y:S01]  /*10a90*/  HMMA.16816.F32 R56, R180.reuse, R112, R56 ;  /* 0x00000070b438723c */ /* 0x040fe20000001838 */
[----:B------:R-:W-:Y:S02]  /*10aa0*/  IMAD.MOV.U32 R149, RZ, RZ, R62 ;  /* 0x000000ffff957224 */ /* 0x000fe400078e003e */
[----:B------:R-:W-:Y:S02]  /*10ab0*/  FMUL.FTZ R62, R0, R170 ;  /* 0x000000aa003e7220 */ /* 0x000fe40000410000 */
[C---:B------:R-:W-:Y:S02]  /*10ac0*/  FMUL.FTZ R67, R100.reuse, R175 ;  /* 0x000000af64437220 */ /* 0x040fe40000410000 */
[----:B------:R-:W-:Y:S02]  /*10ad0*/  IMAD.MOV.U32 R152, RZ, RZ, R65 ;  /* 0x000000ffff987224 */ /* 0x000fe400078e0041 */
[C---:B------:R-:W-:Y:S01]  /*10ae0*/  FMUL.FTZ R65, R101.reuse, R173 ;  /* 0x000000ad65417220 */ /* 0x040fe20000410000 */
[-C--:B------:R-:W-:Y:S02]  /*10af0*/  HMMA.16816.F32 R60, R180, R114.reuse, R60 ;  /* 0x00000072b43c723c */ /* 0x080fe4000000183c */
[----:B------:R-:W-:Y:S02]  /*10b00*/  IMAD.MOV.U32 R189, RZ, RZ, R66 ;  /* 0x000000ffffbd7224 */ /* 0x000fe400078e0042 */
[----:B------:R-:W-:Y:S02]  /*10b10*/  FMUL.FTZ R66, R100, R174 ;  /* 0x000000ae64427220 */ /* 0x000fe40000410000 */
[----:B-1----:R-:W-:Y:S02]  /*10b20*/  FFMA.FTZ R2, R198, c[0x0][0x23c], -R110 ;  /* 0x00008f00c6027a23 */ /* 0x002fe4000001086e */
[----:B------:R-:W-:Y:S02]  /*10b30*/  IMAD.MOV.U32 R153, RZ, RZ, R64 ;  /* 0x000000ffff997224 */ /* 0x000fe400078e0040 */
[----:B------:R1:W4:Y:S02]  /*10b40*/  MUFU.EX2 R245, R2 ;  /* 0x0000000200f57308 */ /* 0x0003240000000800 */
[----:B------:R-:W-:Y:S02]  /*10b50*/  FMUL.FTZ R64, R101, R172 ;  /* 0x000000ac65407220 */ /* 0x000fe40000410000 */
[----:B------:R-:W-:Y:S01]  /*10b60*/  LDSM.16.MT88.4 R172, [R218+0xac00] ;  /* 0x00ac0000daac783b */ /* 0x000fe20000004200 */
[C---:B------:R-:W-:Y:S02]  /*10b70*/  FMUL.FTZ R72, R3.reuse, R72 ;  /* 0x0000004803487220 */ /* 0x040fe40000410000 */
[C---:B------:R-:W-:Y:S02]  /*10b80*/  FMUL.FTZ R73, R3.reuse, R73 ;  /* 0x0000004903497220 */ /* 0x040fe40000410000 */
[C---:B------:R-:W-:Y:S01]  /*10b90*/  HMMA.16816.F32 R64, R176.reuse, R114, R64 ;  /* 0x00000072b040723c */ /* 0x040fe20000001840 */
[C---:B------:R-:W-:Y:S02]  /*10ba0*/  FMUL.FTZ R74, R0.reuse, R74 ;  /* 0x0000004a004a7220 */ /* 0x040fe40000410000 */
[----:B------:R-:W3:Y:S01]  /*10bb0*/  LDSM.16.MT88.4 R112, [R218+0xb000] ;  /* 0x00b00000da70783b */ /* 0x000ee20000004200 */
[C---:B------:R-:W-:Y:S02]  /*10bc0*/  FMUL.FTZ R75, R0.reuse, R75 ;  /* 0x0000004b004b7220 */ /* 0x040fe40000410000 */
[C---:B------:R-:W-:Y:S02]  /*10bd0*/  FMUL.FTZ R76, R3.reuse, R76 ;  /* 0x0000004c034c7220 */ /* 0x040fe40000410000 */
[-C--:B--2---:R-:W-:Y:S01]  /*10be0*/  HMMA.16816.F32 R68, R176, R116.reuse, R68 ;  /* 0x00000074b044723c */ /* 0x084fe20000001844 */
[C---:B------:R-:W-:Y:S03]  /*10bf0*/  FMUL.FTZ R77, R3.reuse, R77 ;  /* 0x0000004d034d7220 */ /* 0x040fe60000410000 */
[C---:B------:R-:W-:Y:S02]  /*10c00*/  FMUL.FTZ R78, R0.reuse, R78 ;  /* 0x0000004e004e7220 */ /* 0x040fe40000410000 */
[----:B------:R-:W-:Y:S02]  /*10c10*/  FMUL.FTZ R79, R0, R79 ;  /* 0x0000004f004f7220 */ /* 0x000fe40000410000 */
[C---:B------:R-:W-:Y:S01]  /*10c20*/  HMMA.16816.F32 R72, R180.reuse, R116, R72 ;  /* 0x00000074b448723c */ /* 0x040fe20000001848 */
[--C-:B-1----:R-:W-:Y:S03]  /*10c30*/  FFMA.FTZ R2, R188, c[0x0][0x23c], -R111.reuse ;  /* 0x00008f00bc027a23 */ /* 0x102fe6000001086f */
[C---:B------:R-:W-:Y:S01]  /*10c40*/  FMUL.FTZ R88, R3.reuse, R88 ;  /* 0x0000005803587220 */ /* 0x040fe20000410000 */
[----:B------:R1:W-:Y:S01]  /*10c50*/  MUFU.EX2 R244, R2 ;  /* 0x0000000200f47308 */ /* 0x0003e20000000800 */
[C---:B------:R-:W-:Y:S02]  /*10c60*/  FMUL.FTZ R89, R3.reuse, R89 ;  /* 0x0000005903597220 */ /* 0x040fe40000410000 */
[-C--:B------:R-:W-:Y:S01]  /*10c70*/  HMMA.16816.F32 R76, R180, R118.reuse, R76 ;  /* 0x00000076b44c723c */ /* 0x080fe2000000184c */
[C---:B------:R-:W-:Y:S03]  /*10c80*/  FMUL.FTZ R90, R0.reuse, R90 ;  /* 0x0000005a005a7220 */ /* 0x040fe60000410000 */
[----:B------:R-:W-:Y:S02]  /*10c90*/  FMUL.FTZ R91, R0, R91 ;  /* 0x0000005b005b7220 */ /* 0x000fe40000410000 */
[C---:B------:R-:W-:Y:S02]  /*10ca0*/  FMUL.FTZ R92, R3.reuse, R92 ;  /* 0x0000005c035c7220 */ /* 0x040fe40000410000 */
[C---:B------:R-:W-:Y:S01]  /*10cb0*/  HMMA.16816.F32 R80, R176.reuse, R118, R80 ;  /* 0x00000076b050723c */ /* 0x040fe20000001850 */
[C---:B------:R-:W-:Y:S01]  /*10cc0*/  FMUL.FTZ R86, R100.reuse, R86 ;  /* 0x0000005664567220 */ /* 0x040fe20000410000 */
[----:B------:R-:W2:Y:S02]  /*10cd0*/  LDSM.16.MT88.4 R116, [R216+0x9400] ;  /* 0x00940000d874783b */ /* 0x000ea40000004200 */
[----:B------:R-:W-:Y:S02]  /*10ce0*/  FMUL.FTZ R87, R100, R87 ;  /* 0x0000005764577220 */ /* 0x000fe40000410000 */
[----:B------:R-:W-:Y:S02]  /*10cf0*/  FMUL.FTZ R93, R3, R93 ;  /* 0x0000005d035d7220 */ /* 0x000fe40000410000 */
[C---:B------:R-:W-:Y:S03]  /*10d00*/  FMUL.FTZ R94, R0.reuse, R94 ;  /* 0x0000005e005e7220 */ /* 0x040fe60000410000 */
[-C--:B---3--:R-:W-:Y:S01]  /*10d10*/  HMMA.16816.F32 R84, R176, R112.reuse, R84 ;  /* 0x00000070b054723c */ /* 0x088fe20000001854 */
[----:B------:R-:W-:Y:S02]  /*10d20*/  FMUL.FTZ R95, R0, R95 ;  /* 0x0000005f005f7220 */ /* 0x000fe40000410000 */
[----:B-1----:R-:W-:Y:S02]  /*10d30*/  FFMA.FTZ R2, R190, c[0x0][0x23c], -R111 ;  /* 0x00008f00be027a23 */ /* 0x002fe4000001086f */
[C---:B------:R-:W-:Y:S02]  /*10d40*/  FMUL.FTZ R96, R101.reuse, R96 ;  /* 0x0000006065607220 */ /* 0x040fe40000410000 */
[----:B------:R1:W3:Y:S01]  /*10d50*/  MUFU.EX2 R242, R2 ;  /* 0x0000000200f27308 */ /* 0x0002e20000000800 */
[C---:B------:R-:W-:Y:S01]  /*10d60*/  HMMA.16816.F32 R88, R180.reuse, R112, R88 ;  /* 0x00000070b458723c */ /* 0x040fe20000001858 */
[----:B------:R-:W-:Y:S03]  /*10d70*/  FMUL.FTZ R97, R101, R97 ;  /* 0x0000006165617220 */ /* 0x000fe60000410000 */
[C---:B------:R-:W-:Y:S02]  /*10d80*/  FMUL.FTZ R98, R100.reuse, R98 ;  /* 0x0000006264627220 */ /* 0x040fe40000410000 */
[----:B------:R-:W-:Y:S01]  /*10d90*/  FMUL.FTZ R99, R100, R99 ;  /* 0x0000006364637220 */ /* 0x000fe20000410000 */
[----:B------:R-:W-:Y:S01]  /*10da0*/  F2FP.PACK_AB R112, R251, R252 ;  /* 0x000000fcfb70723e */ /* 0x000fe200000000ff */
[-C--:B------:R-:W-:Y:S01]  /*10db0*/  HMMA.16816.F32 R92, R180, R114.reuse, R92 ;  /* 0x00000072b45c723c */ /* 0x080fe2000000185c */
[----:B------:R-:W-:Y:S03]  /*10dc0*/  LDSM.16.MT88.4 R180, [R216+0xbc00] ;  /* 0x00bc0000d8b4783b */ /* 0x000fe60000004200 */
[----:B-----5:R-:W-:Y:S01]  /*10dd0*/  F2FP.PACK_AB R113, R249, R250 ;  /* 0x000000faf971723e */ /* 0x020fe200000000ff */
[----:B------:R-:W-:Y:S03]  /*10de0*/  FFMA.FTZ R106, R238, c[0x0][0x23c], -R109 ;  /* 0x00008f00ee6a7a23 */ /* 0x000fe6000001086d */
[----:B------:R-:W-:Y:S01]  /*10df0*/  HMMA.16816.F32 R96, R176, R114, R96 ;  /* 0x00000072b060723c */ /* 0x000fe20000001860 */
[--C-:B-1----:R-:W-:Y:S06]  /*10e00*/  FFMA.FTZ R2, R191, c[0x0][0x23c], -R111.reuse ;  /* 0x00008f00bf027a23 */ /* 0x102fec000001086f */
[----:B------:R-:W-:Y:S01]  /*10e10*/  F2FP.PACK_AB R114, R247, R248 ;  /* 0x000000f8f772723e */ /* 0x000fe200000000ff */
[----:B------:R1:W-:Y:S01]  /*10e20*/  MUFU.EX2 R240, R2 ;  /* 0x0000000200f07308 */ /* 0x0003e20000000800 */
[----:B----4-:R-:W-:Y:S03]  /*10e30*/  F2FP.PACK_AB R115, R245, R246 ;  /* 0x000000f6f573723e */ /* 0x010fe600000000ff */
[----:B---3--:R-:W-:Y:S04]  /*10e40*/  F2FP.PACK_AB R120, R242, R244 ;  /* 0x000000f4f278723e */ /* 0x008fe800000000ff */
[-C--:B--2---:R-:W-:Y:S01]  /*10e50*/  HMMA.16816.F32 R4, R112, R116.reuse, R4 ;  /* 0x000000747004723c */ /* 0x084fe20000001804 */
[----:B-1----:R-:W-:Y:S04]  /*10e60*/  FFMA.FTZ R2, R192, c[0x0][0x23c], -R111 ;  /* 0x00008f00c0027a23 */ /* 0x002fe8000001086f */
[----:B------:R1:W2:Y:S02]  /*10e70*/  MUFU.EX2 R239, R2 ;  /* 0x0000000200ef7308 */ /* 0x0002a40000000800 */
[--C-:B-1----:R-:W-:Y:S01]  /*10e80*/  FFMA.FTZ R2, R197, c[0x0][0x23c], -R184.reuse ;  /* 0x00008f00c5027a23 */ /* 0x102fe200000108b8 */
[----:B--2---:R-:W-:Y:S07]  /*10e90*/  F2FP.PACK_AB R122, R239, R240 ;  /* 0x000000f0ef7a723e */ /* 0x004fee00000000ff */
[----:B------:R1:W-:Y:S02]  /*10ea0*/  MUFU.EX2 R237, R2 ;  /* 0x0000000200ed7308 */ /* 0x0003e40000000800 */
[--C-:B-1----:R-:W-:Y:S08]  /*10eb0*/  FFMA.FTZ R2, R196, c[0x0][0x23c], -R184.reuse ;  /* 0x00008f00c4027a23 */ /* 0x102ff000000108b8 */
[----:B------:R1:W2:Y:S02]  /*10ec0*/  MUFU.EX2 R234, R2 ;  /* 0x0000000200ea7308 */ /* 0x0002a40000000800 */
[--C-:B-1----:R-:W-:Y:S01]  /*10ed0*/  FFMA.FTZ R2, R199, c[0x0][0x23c], -R184.reuse ;  /* 0x00008f00c7027a23 */ /* 0x102fe200000108b8 */
[----:B--2---:R-:W-:Y:S07]  /*10ee0*/  F2FP.PACK_AB R121, R234, R237 ;  /* 0x000000edea79723e */ /* 0x004fee00000000ff */
[----:B------:R1:W-:Y:S02]  /*10ef0*/  MUFU.EX2 R233, R2 ;  /* 0x0000000200e97308 */ /* 0x0003e40000000800 */
[----:B-1----:R-:W-:Y:S08]  /*10f00*/  FFMA.FTZ R2, R200, c[0x0][0x23c], -R184 ;  /* 0x00008f00c8027a23 */ /* 0x002ff000000108b8 */
[----:B------:R1:W2:Y:S02]  /*10f10*/  MUFU.EX2 R214, R2 ;  /* 0x0000000200d67308 */ /* 0x0002a40000000800 */
[--C-:B-1----:R-:W-:Y:S01]  /*10f20*/  FFMA.FTZ R2, R205, c[0x0][0x23c], -R109.reuse ;  /* 0x00008f00cd027a23 */ /* 0x102fe2000001086d */
[----:B--2---:R-:W-:Y:S07]  /*10f30*/  F2FP.PACK_AB R123, R214, R233 ;  /* 0x000000e9d67b723e */ /* 0x004fee00000000ff */
[----:B------:R1:W-:Y:S01]  /*10f40*/  MUFU.EX2 R212, R2 ;  /* 0x0000000200d47308 */ /* 0x0003e20000000800 */
[C---:B------:R-:W-:Y:S08]  /*10f50*/  HMMA.16816.F32 R8, R120.reuse, R116, R8 ;  /* 0x000000747808723c */ /* 0x040ff00000001808 */
[-C--:B------:R-:W-:Y:S08]  /*10f60*/  HMMA.16816.F32 R12, R120, R118.reuse, R12 ;  /* 0x00000076780c723c */ /* 0x080ff0000000180c */
[C---:B------:R-:W-:Y:S01]  /*10f70*/  HMMA.16816.F32 R16, R112.reuse, R118, R16 ;  /* 0x000000767010723c */ /* 0x040fe20000001810 */
[----:B------:R-:W2:Y:S03]  /*10f80*/  LDSM.16.MT88.4 R116, [R218+0xa400] ;  /* 0x00a40000da74783b */ /* 0x000ea60000004200 */
[----:B-1----:R-:W-:Y:S04]  /*10f90*/  FFMA.FTZ R2, R206, c[0x0][0x23c], -R109 ;  /* 0x00008f00ce027a23 */ /* 0x002fe8000001086d */
[-C--:B------:R-:W-:Y:S01]  /*10fa0*/  HMMA.16816.F32 R20, R112, R124.reuse, R20 ;  /* 0x0000007c7014723c */ /* 0x080fe20000001814 */
[----:B------:R1:W3:Y:S07]  /*10fb0*/  MUFU.EX2 R213, R2 ;  /* 0x0000000200d57308 */ /* 0x0002ee0000000800 */
[C---:B------:R-:W-:Y:S08]  /*10fc0*/  HMMA.16816.F32 R24, R120.reuse, R124, R24 ;  /* 0x0000007c7818723c */ /* 0x040ff00000001818 */
[-C--:B------:R-:W-:Y:S08]  /*10fd0*/  HMMA.16816.F32 R28, R120, R126.reuse, R28 ;  /* 0x0000007e781c723c */ /* 0x080ff0000000181c */
[C---:B------:R-:W-:Y:S01]  /*10fe0*/  HMMA.16816.F32 R32, R112.reuse, R126, R32 ;  /* 0x0000007e7020723c */ /* 0x040fe20000001820 */
[--C-:B-1----:R-:W-:Y:S01]  /*10ff0*/  FFMA.FTZ R2, R207, c[0x0][0x23c], -R110.reuse ;  /* 0x00008f00cf027a23 */ /* 0x102fe2000001086e */
[----:B------:R-:W1:Y:S03]  /*11000*/  LDSM.16.MT88.4 R124, [R216+0xb400] ;  /* 0x00b40000d87c783b */ /* 0x000e660000004200 */
[----:B------:R4:W-:Y:S03]  /*11010*/  MUFU.EX2 R211, R2 ;  /* 0x0000000200d37308 */ /* 0x0009e60000000800 */
[-C--:B------:R-:W-:Y:S08]  /*11020*/  HMMA.16816.F32 R36, R112, R128.reuse, R36 ;  /* 0x000000807024723c */ /* 0x080ff00000001824 */
[C---:B------:R-:W-:Y:S08]  /*11030*/  HMMA.16816.F32 R40, R120.reuse, R128, R40 ;  /* 0x000000807828723c */ /* 0x040ff00000001828 */
[-C--:B------:R-:W-:Y:S01]  /*11040*/  HMMA.16816.F32 R44, R120, R130.reuse, R44 ;  /* 0x00000082782c723c */ /* 0x080fe2000000182c */
[--C-:B----4-:R-:W-:Y:S02]  /*11050*/  FFMA.FTZ R2, R208, c[0x0][0x23c], -R110.reuse ;  /* 0x00008f00d0027a23 */ /* 0x110fe4000001086e */
[----:B------:R4:W-:Y:S05]  /*11060*/  MUFU.EX2 R208, R106 ;  /* 0x0000006a00d07308 */ /* 0x0009ea0000000800 */
[C---:B------:R-:W-:Y:S01]  /*11070*/  HMMA.16816.F32 R48, R112.reuse, R130, R48 ;  /* 0x000000827030723c */ /* 0x040fe20000001830 */
[----:B------:R-:W5:Y:S07]  /*11080*/  LDSM.16.MT88.4 R128, [R218+0xb400] ;  /* 0x00b40000da80783b */ /* 0x000f6e0000004200 */
[-C--:B--2---:R-:W-:Y:S01]  /*11090*/  HMMA.16816.F32 R52, R112, R116.reuse, R52 ;  /* 0x000000747034723c */ /* 0x084fe20000001834 */
[----:B------:R2:W1:Y:S07]  /*110a0*/  MUFU.EX2 R209, R2 ;  /* 0x0000000200d17308 */ /* 0x00046e0000000800 */
[C---:B------:R-:W-:Y:S01]  /*110b0*/  HMMA.16816.F32 R56, R120.reuse, R116, R56 ;  /* 0x000000747838723c */ /* 0x040fe20000001838 */
[----:B----4-:R-:W-:Y:S07]  /*110c0*/  FFMA.FTZ R106, R203, c[0x0][0x23c], -R111 ;  /* 0x00008f00cb6a7a23 */ /* 0x010fee000001086f */
[-C--:B------:R-:W-:Y:S01]  /*110d0*/  HMMA.16816.F32 R60, R120, R118.reuse, R60 ;  /* 0x00000076783c723c */ /* 0x080fe2000000183c */
[----:B------:R-:W-:Y:S07]  /*110e0*/  MUFU.EX2 R203, R106 ;  /* 0x0000006a00cb7308 */ /* 0x000fee0000000800 */
[C---:B------:R-:W-:Y:S01]  /*110f0*/  HMMA.16816.F32 R64, R112.reuse, R118, R64 ;  /* 0x000000767040723c */ /* 0x040fe20000001840 */
[----:B--2---:R-:W-:Y:S01]  /*11100*/  FFMA.FTZ R2, R210, c[0x0][0x23c], -R109 ;  /* 0x00008f00d2027a23 */ /* 0x004fe2000001086d */
[----:B------:R-:W2:Y:S03]  /*11110*/  LDSM.16.MT88.4 R116, [R216+0x9800] ;  /* 0x00980000d874783b */ /* 0x000ea60000004200 */
[----:B------:R4:W2:Y:S03]  /*11120*/  MUFU.EX2 R210, R2 ;  /* 0x0000000200d27308 */ /* 0x0008a60000000800 */
[-C--:B-1----:R-:W-:Y:S08]  /*11130*/  HMMA.16816.F32 R68, R112, R124.reuse, R68 ;  /* 0x0000007c7044723c */ /* 0x082ff00000001844 */
[C---:B------:R-:W-:Y:S08]  /*11140*/  HMMA.16816.F32 R72, R120.reuse, R124, R72 ;  /* 0x0000007c7848723c */ /* 0x040ff00000001848 */
[-C--:B------:R-:W-:Y:S01]  /*11150*/  HMMA.16816.F32 R76, R120, R126.reuse, R76 ;  /* 0x0000007e784c723c */ /* 0x080fe2000000184c */
[--C-:B----4-:R-:W-:Y:S07]  /*11160*/  FFMA.FTZ R2, R241, c[0x0][0x23c], -R110.reuse ;  /* 0x00008f00f1027a23 */ /* 0x110fee000001086e */
[C---:B------:R-:W-:Y:S01]  /*11170*/  HMMA.16816.F32 R80, R112.reuse, R126, R80 ;  /* 0x0000007e7050723c */ /* 0x040fe20000001850 */
[----:B------:R1:W-:Y:S01]  /*11180*/  MUFU.EX2 R207, R2 ;  /* 0x0000000200cf7308 */ /* 0x0003e20000000800 */
[----:B------:R-:W4:Y:S06]  /*11190*/  LDSM.16.MT88.4 R124, [R218+0x9800] ;  /* 0x00980000da7c783b */ /* 0x000f2c0000004200 */
[-C--:B-----5:R-:W-:Y:S08]  /*111a0*/  HMMA.16816.F32 R84, R112, R128.reuse, R84 ;  /* 0x000000807054723c */ /* 0x0a0ff00000001854 */
[C---:B------:R-:W-:Y:S08]  /*111b0*/  HMMA.16816.F32 R88, R120.reuse, R128, R88 ;  /* 0x000000807858723c */ /* 0x040ff00000001858 */
[-C--:B------:R-:W-:Y:S01]  /*111c0*/  HMMA.16816.F32 R92, R120, R130.reuse, R92 ;  /* 0x00000082785c723c */ /* 0x080fe2000000185c */
[----:B-1----:R-:W-:Y:S04]  /*111d0*/  FFMA.FTZ R2, R243, c[0x0][0x23c], -R110 ;  /* 0x00008f00f3027a23 */ /* 0x002fe8000001086e */
[----:B------:R1:W5:Y:S03]  /*111e0*/  MUFU.EX2 R206, R2 ;  /* 0x0000000200ce7308 */ /* 0x0003660000000800 */
[----:B------:R-:W-:Y:S01]  /*111f0*/  HMMA.16816.F32 R96, R112, R130, R96 ;  /* 0x000000827060723c */ /* 0x000fe20000001860 */
[----:B------:R-:W4:Y:S06]  /*11200*/  LDSM.16.MT88.4 R128, [R216+0xa800] ;  /* 0x00a80000d880783b */ /* 0x000f2c0000004200 */
[----:B---3--:R-:W-:Y:S02]  /*11210*/  F2FP.PACK_AB R112, R213, R212 ;  /* 0x000000d4d570723e */ /* 0x008fe400000000ff */
[----:B------:R-:W-:Y:S03]  /*11220*/  F2FP.PACK_AB R113, R209, R211 ;  /* 0x000000d3d171723e */ /* 0x000fe600000000ff */
[----:B--2---:R-:W-:Y:S01]  /*11230*/  F2FP.PACK_AB R114, R208, R210 ;  /* 0x000000d2d072723e */ /* 0x004fe200000000ff */
[--C-:B-1----:R-:W-:Y:S01]  /*11240*/  FFMA.FTZ R2, R202, c[0x0][0x23c], -R111.reuse ;  /* 0x00008f00ca027a23 */ /* 0x102fe2000001086f */
[----:B-----5:R-:W-:Y:S03]  /*11250*/  F2FP.PACK_AB R115, R206, R207 ;  /* 0x000000cfce73723e */ /* 0x020fe600000000ff */
[----:B------:R1:W2:Y:S04]  /*11260*/  MUFU.EX2 R205, R2 ;  /* 0x0000000200cd7308 */ /* 0x0002a80000000800 */
[-C--:B------:R-:W-:Y:S01]  /*11270*/  HMMA.16816.F32 R4, R112, R116.reuse, R4 ;  /* 0x000000747004723c */ /* 0x080fe20000001804 */
[--C-:B-1----:R-:W-:Y:S01]  /*11280*/  FFMA.FTZ R2, R204, c[0x0][0x23c], -R111.reuse ;  /* 0x00008f00cc027a23 */ /* 0x102fe2000001086f */
[----:B--2---:R-:W-:Y:S04]  /*11290*/  F2FP.PACK_AB R120, R203, R205 ;  /* 0x000000cdcb78723e */ /* 0x004fe800000000ff */
[----:B------:R1:W-:Y:S02]  /*112a0*/  MUFU.EX2 R204, R2 ;  /* 0x0000000200cc7308 */ /* 0x0003e40000000800 */
[----:B-1----:R-:W-:Y:S08]  /*112b0*/  FFMA.FTZ R2, R201, c[0x0][0x23c], -R111 ;  /* 0x00008f00c9027a23 */ /* 0x002ff0000001086f */
        /* <DEDUP_REMOVED lines=18> */
[--C-:B-1----:R-:W-:Y:S04]  /*113e0*/  FFMA.FTZ R2, R156, c[0x0][0x23c], -R109.reuse ;  /* 0x00008f009c027a23 */ /* 0x102fe8000001086d */
[-C--:B----4-:R-:W-:Y:S01]  /*113f0*/  HMMA.16816.F32 R20, R112, R124.reuse, R20 ;  /* 0x0000007c7014723c */ /* 0x090fe20000001814 */
[----:B------:R1:W-:Y:S01]  /*11400*/  MUFU.EX2 R196, R2 ;  /* 0x0000000200c47308 */ /* 0x0003e20000000800 */
[----:B------:R-:W-:Y:S06]  /*11410*/  LDSM.16.MT88.4 R156, [R216+0xac00] ;  /* 0x00ac0000d89c783b */ /* 0x000fec0000004200 */
        /* <DEDUP_REMOVED lines=9> */
[----:B---3--:R-:W-:Y:S07]  /*114b0*/  FFMA.FTZ R2, R154, c[0x0][0x23c], -R110 ;  /* 0x00008f009a027a23 */ /* 0x008fee000001086e */
[C---:B------:R-:W-:Y:S01]  /*114c0*/  HMMA.16816.F32 R48, R112.reuse, R130, R48 ;  /* 0x000000827030723c */ /* 0x040fe20000001830 */
[----:B------:R3:W4:Y:S01]  /*114d0*/  MUFU.EX2 R193, R2 ;  /* 0x0000000200c17308 */ /* 0x0007220000000800 */
[----:B------:R-:W5:Y:S06]  /*114e0*/  LDSM.16.MT88.4 R128, [R218+0xb800] ;  /* 0x00b80000da80783b */ /* 0x000f6c0000004200 */
[-C--:B--2---:R-:W-:Y:S08]  /*114f0*/  HMMA.16816.F32 R52, R112, R116.reuse, R52 ;  /* 0x000000747034723c */ /* 0x084ff00000001834 */
[C---:B------:R-:W-:Y:S08]  /*11500*/  HMMA.16816.F32 R56, R120.reuse, R116, R56 ;  /* 0x000000747838723c */ /* 0x040ff00000001838 */
[-C--:B------:R-:W-:Y:S01]  /*11510*/  HMMA.16816.F32 R60, R120, R118.reuse, R60 ;  /* 0x00000076783c723c */ /* 0x080fe2000000183c */
[--C-:B---3--:R-:W-:Y:S03]  /*11520*/  FFMA.FTZ R2, R153, c[0x0][0x23c], -R109.reuse ;  /* 0x00008f0099027a23 */ /* 0x108fe6000001086d */
[----:B------:R-:W-:Y:S01]  /*11530*/  FFMA.FTZ R109, R152, c[0x0][0x23c], -R109 ;  /* 0x00008f00986d7a23 */ /* 0x000fe2000001086d */
[----:B------:R2:W-:Y:S01]  /*11540*/  MUFU.EX2 R194, R2 ;  /* 0x0000000200c27308 */ /* 0x0005e20000000800 */
[----:B------:R-:W-:Y:S02]  /*11550*/  IMAD.MOV.U32 R152, RZ, RZ, R149 ;  /* 0x000000ffff987224 */ /* 0x000fe400078e0095 */
[C---:B------:R-:W-:Y:S01]  /*11560*/  HMMA.16816.F32 R64, R112.reuse, R118, R64 ;  /* 0x000000767040723c */ /* 0x040fe20000001840 */
[----:B------:R-:W-:Y:S03]  /*11570*/  IMAD.MOV.U32 R149, RZ, RZ, R146 ;  /* 0x000000ffff957224 */ /* 0x000fe600078e0092 */
[----:B------:R-:W-:Y:S02]  /*11580*/  IMAD.MOV.U32 R146, RZ, RZ, R186 ;  /* 0x000000ffff927224 */ /* 0x000fe400078e00ba */
[----:B------:R-:W-:Y:S01]  /*11590*/  IMAD.MOV.U32 R243, RZ, RZ, R149 ;  /* 0x000000fffff37224 */ /* 0x000fe200078e0095 */
[----:B------:R4:W3:Y:S01]  /*115a0*/  MUFU.EX2 R192, R109 ;  /* 0x0000006d00c07308 */ /* 0x0008e20000000800 */
[-C--:B-1----:R-:W-:Y:S01]  /*115b0*/  HMMA.16816.F32 R68, R112, R124.reuse, R68 ;  /* 0x0000007c7044723c */ /* 0x082fe20000001844 */
[----:B------:R-:W-:Y:S07]  /*115c0*/  IMAD.MOV.U32 R215, RZ, RZ, R146 ;  /* 0x000000ffffd77224 */ /* 0x000fee00078e0092 */
[C---:B------:R-:W-:Y:S01]  /*115d0*/  HMMA.16816.F32 R72, R120.reuse, R124, R72 ;  /* 0x0000007c7848723c */ /* 0x040fe20000001848 */
[--C-:B--2---:R-:W-:Y:S03]  /*115e0*/  FFMA.FTZ R2, R189, c[0x0][0x23c], -R110.reuse ;  /* 0x00008f00bd027a23 */ /* 0x104fe6000001086e */
[----:B------:R-:W-:Y:S04]  /*115f0*/  FFMA.FTZ R110, R187, c[0x0][0x23c], -R110 ;  /* 0x00008f00bb6e7a23 */ /* 0x000fe8000001086e */
[-C--:B------:R-:W-:Y:S01]  /*11600*/  HMMA.16816.F32 R76, R120, R126.reuse, R76 ;  /* 0x0000007e784c723c */ /* 0x080fe2000000184c */
[----:B------:R1:W-:Y:S03]  /*11610*/  MUFU.EX2 R191, R2 ;  /* 0x0000000200bf7308 */ /* 0x0003e60000000800 */
[----:B----4-:R-:W-:Y:S04]  /*11620*/  F2FP.PACK_AB R109, R193, R195 ;  /* 0x000000c3c16d723e */ /* 0x010fe800000000ff */
[C---:B------:R-:W-:Y:S03]  /*11630*/  HMMA.16816.F32 R80, R112.reuse, R126, R80 ;  /* 0x0000007e7050723c */ /* 0x040fe60000001850 */
[----:B------:R3:W-:Y:S05]  /*11640*/  MUFU.EX2 R190, R110 ;  /* 0x0000006e00be7308 */ /* 0x0007ea0000000800 */
[-C--:B-----5:R-:W-:Y:S08]  /*11650*/  HMMA.16816.F32 R84, R112, R128.reuse, R84 ;  /* 0x000000807054723c */ /* 0x0a0ff00000001854 */
[C---:B------:R-:W-:Y:S01]  /*11660*/  HMMA.16816.F32 R88, R120.reuse, R128, R88 ;  /* 0x000000807858723c */ /* 0x040fe20000001858 */
[----:B-1----:R-:W-:Y:S03]  /*11670*/  FFMA.FTZ R2, R151, c[0x0][0x23c], -R111 ;  /* 0x00008f0097027a23 */ /* 0x002fe6000001086f */
[----:B------:R-:W-:Y:S01]  /*11680*/  IMAD.MOV.U32 R151, RZ, RZ, R148 ;  /* 0x000000ffff977224 */ /* 0x000fe200078e0094 */
[----:B------:R1:W-:Y:S01]  /*11690*/  MUFU.EX2 R188, R2 ;  /* 0x0000000200bc7308 */ /* 0x0003e20000000800 */
[----:B------:R-:W-:Y:S02]  /*116a0*/  IMAD.MOV.U32 R148, RZ, RZ, R145 ;  /* 0x000000ffff947224 */ /* 0x000fe400078e0091 */
[----:B------:R-:W-:Y:S01]  /*116b0*/  IMAD.MOV.U32 R145, RZ, RZ, R185 ;  /* 0x000000ffff917224 */ /* 0x000fe200078e00b9 */
[-C--:B------:R-:W-:Y:S03]  /*116c0*/  HMMA.16816.F32 R92, R120, R130.reuse, R92 ;  /* 0x00000082785c723c */ /* 0x080fe6000000185c */
[----:B------:R-:W-:Y:S01]  /*116d0*/  IMAD.MOV.U32 R235, RZ, RZ, R148 ;  /* 0x000000ffffeb7224 */ /* 0x000fe200078e0094 */
[----:B---3--:R-:W-:Y:S01]  /*116e0*/  F2FP.PACK_AB R110, R192, R194 ;  /* 0x000000c2c06e723e */ /* 0x008fe200000000ff */
[----:B------:R-:W-:Y:S02]  /*116f0*/  IMAD.MOV.U32 R148, RZ, RZ, R145 ;  /* 0x000000ffff947224 */ /* 0x000fe400078e0091 */
[----:B------:R-:W-:Y:S01]  /*11700*/  IMAD.MOV.U32 R238, RZ, RZ, R151 ;  /* 0x000000ffffee7224 */ /* 0x000fe200078e0097 */
[----:B------:R-:W-:Y:S01]  /*11710*/  HMMA.16816.F32 R96, R112, R130, R96 ;  /* 0x000000827060723c */ /* 0x000fe20000001860 */
[----:B-1----:R-:W-:Y:S03]  /*11720*/  FFMA.FTZ R2, R150, c[0x0][0x23c], -R111 ;  /* 0x00008f0096027a23 */ /* 0x002fe6000001086f */
[----:B------:R-:W-:Y:S02]  /*11730*/  IMAD.MOV.U32 R150, RZ, RZ, R147 ;  /* 0x000000ffff967224 */ /* 0x000fe400078e0093 */
[----:B------:R-:W-:Y:S01]  /*11740*/  IMAD.MOV.U32 R147, RZ, RZ, R144 ;  /* 0x000000ffff937224 */ /* 0x000fe200078e0090 */
[----:B------:R-:W1:Y:S01]  /*11750*/  MUFU.EX2 R189, R2 ;  /* 0x0000000200bd7308 */ /* 0x000e620000000800 */
[----:B------:R-:W-:Y:S04]  /*11760*/  IMAD.MOV.U32 R144, RZ, RZ, R143 ;  /* 0x000000ffff907224 */ /* 0x000fe800078e008f */
[----:B------:R-:W-:Y:S02]  /*11770*/  IMAD.MOV.U32 R143, RZ, RZ, R142 ;  /* 0x000000ffff8f7224 */ /* 0x000fe400078e008e */
        /* <DEDUP_REMOVED lines=9> */
[----:B------:R-:W-:Y:S01]  /*11810*/  IMAD.MOV.U32 R147, RZ, RZ, R144 ;  /* 0x000000ffff937224 */ /* 0x000fe200078e0090 */
[----:B-1----:R-:W-:Y:S01]  /*11820*/  F2FP.PACK_AB R176, R189, R188 ;  /* 0x000000bcbdb0723e */ /* 0x002fe200000000ff */
[--C-:B------:R-:W-:Y:S02]  /*11830*/  FFMA.FTZ R2, R134, c[0x0][0x23c], -R111.reuse ;  /* 0x00008f0086027a23 */ /* 0x100fe4000001086f */
[----:B------:R-:W-:Y:S02]  /*11840*/  FFMA.FTZ R111, R133, c[0x0][0x23c], -R111 ;  /* 0x00008f00856f7a23 */ /* 0x000fe4000001086f */
[----:B------:R1:W-:Y:S01]  /*11850*/  MUFU.EX2 R187, R2 ;  /* 0x0000000200bb7308 */ /* 0x0003e20000000800 */
[----:B------:R-:W-:Y:S02]  /*11860*/  IMAD.MOV.U32 R144, RZ, RZ, R140 ;  /* 0x000000ffff907224 */ /* 0x000fe400078e008c */
[----:B------:R-:W-:Y:S01]  /*11870*/  LDSM.16.MT88.4 R140, [R218+0x9c00] ;  /* 0x009c0000da8c783b */ /* 0x000fe20000004200 */
[----:B------:R-:W-:Y:S06]  /*11880*/  IMAD.MOV.U32 R241, RZ, RZ, R150 ;  /* 0x000000fffff17224 */ /* 0x000fec00078e0096 */
[----:B------:R2:W3:Y:S01]  /*11890*/  MUFU.EX2 R186, R111 ;  /* 0x0000006f00ba7308 */ /* 0x0004e20000000800 */
[--C-:B-1----:R-:W-:Y:S02]  /*118a0*/  FFMA.FTZ R2, R132, c[0x0][0x23c], -R184.reuse ;  /* 0x00008f0084027a23 */ /* 0x102fe400000108b8 */
[----:B------:R-:W1:Y:S07]  /*118b0*/  LDSM.16.MT88.4 R132, [R216+0x9c00] ;  /* 0x009c0000d884783b */ /* 0x000e6e0000004200 */
[----:B------:R4:W-:Y:S01]  /*118c0*/  MUFU.EX2 R185, R2 ;  /* 0x0000000200b97308 */ /* 0x0009e20000000800 */
[----:B--2---:R-:W-:Y:S02]  /*118d0*/  F2FP.PACK_AB R111, R190, R191 ;  /* 0x000000bfbe6f723e */ /* 0x004fe400000000ff */
[----:B---3--:R-:W-:Y:S01]  /*118e0*/  F2FP.PACK_AB R178, R186, R187 ;  /* 0x000000bbbab2723e */ /* 0x008fe200000000ff */
[--C-:B----4-:R-:W-:Y:S06]  /*118f0*/  FFMA.FTZ R2, R107, c[0x0][0x23c], -R184.reuse ;  /* 0x00008f006b027a23 */ /* 0x110fec00000108b8 */
[----:B------:R2:W3:Y:S02]  /*11900*/  MUFU.EX2 R107, R2 ;  /* 0x00000002006b7308 */ /* 0x0004e40000000800 */
[--C-:B--2---:R-:W-:Y:S01]  /*11910*/  FFMA.FTZ R2, R152, c[0x0][0x23c], -R184.reuse ;  /* 0x00008f0098027a23 */ /* 0x104fe200000108b8 */
[----:B---3--:R-:W-:Y:S01]  /*11920*/  F2FP.PACK_AB R177, R107, R185 ;  /* 0x000000b96bb1723e */ /* 0x008fe200000000ff */
[----:B------:R-:W-:Y:S01]  /*11930*/  FFMA.FTZ R184, R108, c[0x0][0x23c], -R184 ;  /* 0x00008f006cb87a23 */ /* 0x000fe200000108b8 */
[----:B------:R-:W-:Y:S05]  /*11940*/  F2FP.PACK_AB R108, R196, R197 ;  /* 0x000000c5c46c723e */ /* 0x000fea00000000ff */
[----:B------:R2:W-:Y:S02]  /*11950*/  MUFU.EX2 R106, R2 ;  /* 0x00000002006a7308 */ /* 0x0005e40000000800 */
[-C--:B-1----:R-:W-:Y:S01]  /*11960*/  HMMA.16816.F32 R112, R108, R132.reuse, R4 ;  /* 0x000000846c70723c */ /* 0x082fe20000001804 */
[----:B------:R-:W1:Y:S07]  /*11970*/  LDSM.16.MT88.4 R4, [R218+0xbc00] ;  /* 0x00bc0000da04783b */ /* 0x000e6e0000004200 */
[----:B------:R-:W3:Y:S01]  /*11980*/  MUFU.EX2 R184, R184 ;  /* 0x000000b800b87308 */ /* 0x000ee20000000800 */
[----:B--2---:R-:W2:Y:S03]  /*11990*/  LDL.LU R2, [R1+0x14] ;  /* 0x0000140001027983 */ /* 0x004ea60000300800 */
[----:B---3--:R-:W-:Y:S07]  /*119a0*/  F2FP.PACK_AB R179, R184, R106 ;  /* 0x0000006ab8b3723e */ /* 0x008fee00000000ff */
[C---:B------:R-:W-:Y:S07]  /*119b0*/  HMMA.16816.F32 R116, R176.reuse, R132, R8 ;  /* 0x00000084b074723c */ /* 0x040fee0000001808 */
[----:B------:R-:W-:Y:S01]  /*119c0*/  IMAD.MOV.U32 R10, RZ, RZ, R145 ;  /* 0x000000ffff0a7224 */ /* 0x000fe200078e0091 */
[-C--:B------:R-:W-:Y:S01]  /*119d0*/  HMMA.16816.F32 R120, R176, R134.reuse, R12 ;  /* 0x00000086b078723c */ /* 0x080fe2000000180c */
[----:B------:R-:W3:Y:S03]  /*119e0*/  LDL.LU R12, [R1+0x18] ;  /* 0x00001800010c7983 */ /* 0x000ee60000300800 */
[----:B------:R-:W-:Y:S02]  /*119f0*/  IMAD.MOV.U32 R8, RZ, RZ, R147 ;  /* 0x000000ffff087224 */ /* 0x000fe400078e0093 */
[----:B------:R-:W-:Y:S02]  /*11a00*/  IMAD.MOV.U32 R9, RZ, RZ, R146 ;  /* 0x000000ffff097224 */ /* 0x000fe400078e0092 */
[C---:B------:R-:W-:Y:S01]  /*11a10*/  HMMA.16816.F32 R124, R108.reuse, R134, R16 ;  /* 0x000000866c7c723c */ /* 0x040fe20000001810 */
[----:B------:R-:W4:Y:S03]  /*11a20*/  LDL.LU R17, [R1+0xc] ;  /* 0x00000c0001117983 */ /* 0x000f260000300800 */
[----:B------:R-:W-:Y:S01]  /*11a30*/  IMAD.MOV.U32 R15, RZ, RZ, R138 ;  /* 0x000000ffff0f7224 */ /* 0x000fe200078e008a */
[----:B------:R-:W5:Y:S01]  /*11a40*/  LDL.LU R19, [R1+0x10] ;  /* 0x0000100001137983 */ /* 0x000f620000300800 */
[----:B------:R-:W-:Y:S02]  /*11a50*/  IMAD.MOV.U32 R11, RZ, RZ, R148 ;  /* 0x000000ffff0b7224 */ /* 0x000fe400078e0094 */
[-C--:B------:R-:W-:Y:S01]  /*11a60*/  HMMA.16816.F32 R128, R108, R140.reuse, R20 ;  /* 0x0000008c6c80723c */ /* 0x080fe20000001814 */
[----:B------:R-:W-:Y:S03]  /*11a70*/  IMAD.MOV.U32 R16, RZ, RZ, R137 ;  /* 0x000000ffff107224 */ /* 0x000fe600078e0089 */
[----:B------:R-:W-:Y:S02]  /*11a80*/  IMAD.MOV.U32 R18, RZ, RZ, R136 ;  /* 0x000000ffff127224 */ /* 0x000fe400078e0088 */
[----:B------:R-:W-:Y:S02]  /*11a90*/  IMAD.MOV.U32 R13, RZ, RZ, R144 ;  /* 0x000000ffff0d7224 */ /* 0x000fe400078e0090 */
[C---:B------:R-:W-:Y:S01]  /*11aa0*/  HMMA.16816.F32 R132, R176.reuse, R140, R24 ;  /* 0x0000008cb084723c */ /* 0x040fe20000001818 */
[----:B------:R-:W-:Y:S07]  /*11ab0*/  IMAD.MOV.U32 R14, RZ, RZ, R139 ;  /* 0x000000ffff0e7224 */ /* 0x000fee00078e008b */
        /* <DEDUP_REMOVED lines=18> */
[----:B--2---:R-:W-:Y:S04]  /*11be0*/  FFMA.FTZ R2, R3, R2, R13 ;  /* 0x0000000203027223 */ /* 0x004fe8000001000d */
[----:B------:R-:W-:Y:S02]  /*11bf0*/  FADD.FTZ R2, R8, R2 ;  /* 0x0000000208027221 */ /* 0x000fe40000010000 */
[----:B---3--:R-:W-:Y:S05]  /*11c00*/  FFMA.FTZ R0, R0, R12, R14 ;  /* 0x0000000c00007223 */ /* 0x008fea000001000e */
[----:B------:R-:W-:Y:S02]  /*11c10*/  FADD.FTZ R0, R9, R0 ;  /* 0x0000000009007221 */ /* 0x000fe40000010000 */
[----:B------:R-:W-:Y:S02]  /*11c20*/  FADD.FTZ R9, R215, R2 ;  /* 0x00000002d7097221 */ /* 0x000fe40000010000 */
[----:B----4-:R-:W-:Y:S02]  /*11c30*/  FFMA.FTZ R101, R101, R17, R16 ;  /* 0x0000001165657223 */ /* 0x010fe40000010010 */
[----:B------:R-:W-:Y:S02]  /*11c40*/  FADD.FTZ R8, R236, R0 ;  /* 0x00000000ec087221 */ /* 0x000fe40000010000 */
[----:B-----5:R-:W-:Y:S02]  /*11c50*/  FFMA.FTZ R100, R100, R19, R18 ;  /* 0x0000001364647223 */ /* 0x020fe40000010012 */
[----:B------:R-:W-:Y:S02]  /*11c60*/  FADD.FTZ R11, R11, R101 ;  /* 0x000000650b0b7221 */ /* 0x000fe40000010000 */
        /* <DEDUP_REMOVED lines=50> */
[----:B------:R-:W-:Y:S01]  /*11f90*/  FADD.FTZ R2, R187, R2 ;  /* 0x00000002bb027221 */ /* 0x000fe20000010000 */
[----:B------:R-:W-:Y:S01]  /*11fa0*/  STL [R1+0xc], R4 ;  /* 0x00000c0401007387 */ /* 0x000fe20000100800 */
[----:B------:R-:W-:Y:S02]  /*11fb0*/  FADD.FTZ R3, R190, R3 ;  /* 0x00000003be037221 */ /* 0x000fe40000010000 */
[----:B------:R-:W-:Y:S02]  /*11fc0*/  FADD.FTZ R0, R106, R0 ;  /* 0x000000006a007221 */ /* 0x000fe40000010000 */
[----:B------:R-:W-:Y:S01]  /*11fd0*/  FADD.FTZ R2, R186, R2 ;  /* 0x00000002ba027221 */ /* 0x000fe20000010000 */
[----:B------:R1:W-:Y:S01]  /*11fe0*/  STL [R1+0x10], R3 ;  /* 0x0000100301007387 */ /* 0x0003e20000100800 */
[----:B------:R-:W-:Y:S02]  /*11ff0*/  FADD.FTZ R0, R184, R0 ;  /* 0x00000000b8007221 */ /* 0x000fe40000010000 */
[----:B------:R-:W-:Y:S01]  /*12000*/  IMAD.MOV.U32 R101, RZ, RZ, R231 ;  /* 0x000000ffff657224 */ /* 0x000fe200078e00e7 */
[----:B------:R2:W-:Y:S01]  /*12010*/  STL [R1+0x14], R2 ;  /* 0x0000140201007387 */ /* 0x0005e20000100800 */
[----:B------:R-:W-:Y:S02]  /*12020*/  IMAD.MOV.U32 R107, RZ, RZ, R102 ;  /* 0x000000ffff6b7224 */ /* 0x000fe400078e0066 */
[----:B------:R-:W-:Y:S01]  /*12030*/  IMAD.MOV.U32 R100, RZ, RZ, R105 ;  /* 0x000000ffff647224 */ /* 0x000fe200078e0069 */
[----:B------:R2:W-:Y:S01]  /*12040*/  STL [R1+0x18], R0 ;  /* 0x0000180001007387 */ /* 0x0005e20000100800 */
[----:B------:R-:W-:Y:S02]  /*12050*/  IMAD.MOV.U32 R106, RZ, RZ, R103 ;  /* 0x000000ffff6a7224 */ /* 0x000fe400078e0067 */
[----:B-1----:R-:W-:Y:S01]  /*12060*/  IMAD.MOV.U32 R3, RZ, RZ, R104 ;  /* 0x000000ffff037224 */ /* 0x002fe200078e0068 */
[----:B--2---:R-:W-:-:S05]  /*12070*/  @P0 BRA `(.L_x_143) ;  /* 0xffffc18000000947 */ /* 0x004fca000383ffff */
.L_x_142:
[----:B-1----:R-:W2:Y:S04]  /*12080*/  LDL.LU R4, [R1+0xc] ;  /* 0x00000c0001047983 */ /* 0x002ea80000300800 */
[----:B------:R-:W3:Y:S04]  /*12090*/  LDL.LU R8, [R1+0x10] ;  /* 0x0000100001087983 */ /* 0x000ee80000300800 */
[----:B------:R-:W4:Y:S04]  /*120a0*/  LDL.LU R7, [R1+0x14] ;  /* 0x0000140001077983 */ /* 0x000f280000300800 */
[----:B------:R-:W4:Y:S04]  /*120b0*/  LDL.LU R6, [R1+0x18] ;  /* 0x0000180001067983 */ /* 0x000f280000300800 */
[----:B------:R-:W4:Y:S04]  /*120c0*/  LDL.LU R110, [R1+0x40] ;  /* 0x00004000016e7983 */ /* 0x000f280000300800 */
[----:B------:R-:W1:Y:S04]  /*120d0*/  S2R R108, SR_CTAID.Y ;  /* 0x00000000006c7919 */ /* 0x000e680000002600 */
[----:B------:R1:W5:Y:S04]  /*120e0*/  LDL R109, [R1+0x44] ;  /* 0x00004400016d7983 */ /* 0x0003680000100800 */
[----:B--2---:R-:W2:Y:S04]  /*120f0*/  SHFL.BFLY PT, R0, R4, 0x2, 0x1f ;  /* 0x0c401f0004007f89 */ /* 0x004ea800000e0000 */
[----:B---3--:R-:W3:Y:S04]  /*12100*/  SHFL.BFLY PT, R2, R8, 0x2, 0x1f ;  /* 0x0c401f0008027f89 */ /* 0x008ee800000e0000 */
[----:B----4-:R-:W4:Y:S01]  /*12110*/  SHFL.BFLY PT, R5, R7, 0x2, 0x1f ;  /* 0x0c401f0007057f89 */ /* 0x010f2200000e0000 */
[----:B--2---:R-:W-:-:S03]  /*12120*/  FADD.FTZ R0, R0, R4 ;  /* 0x0000000400007221 */ /* 0x004fc60000010000 */
[----:B------:R-:W2:Y:S01]  /*12130*/  SHFL.BFLY PT, R4, R6, 0x2, 0x1f ;  /* 0x0c401f0006047f89 */ /* 0x000ea200000e0000 */
[----:B---3--:R-:W-:-:S03]  /*12140*/  FADD.FTZ R2, R2, R8 ;  /* 0x0000000802027221 */ /* 0x008fc60000010000 */
[----:B------:R-:W3:Y:S01]  /*12150*/  SHFL.BFLY PT, R3, R0, 0x1, 0x1f ;  /* 0x0c201f0000037f89 */ /* 0x000ee200000e0000 */
[----:B----4-:R-:W-:-:S03]  /*12160*/  FADD.FTZ R5, R5, R7 ;  /* 0x0000000705057221 */ /* 0x010fc60000010000 */
[----:B------:R-:W4:Y:S01]  /*12170*/  SHFL.BFLY PT, R8, R2, 0x1, 0x1f ;  /* 0x0c201f0002087f89 */ /* 0x000f2200000e0000 */
[----:B------:R-:W-:Y:S01]  /*12180*/  ISETP.NE.AND P0, PT, R110, -0x1, PT ;  /* 0xffffffff6e00780c */ /* 0x000fe20003f05270 */
[----:B--2---:R-:W-:Y:S02]  /*12190*/  FADD.FTZ R4, R4, R6 ;  /* 0x0000000604047221 */ /* 0x004fe40000010000 */
[----:B------:R-:W2:Y:S10]  /*121a0*/  SHFL.BFLY PT, R6, R5, 0x1, 0x1f ;  /* 0x0c201f0005067f89 */ /* 0x000eb400000e0000 */
[----:B-1----:R-:W-:Y:S01]  /*121b0*/  @!P0 SHF.R.S32.HI R10, RZ, 0x1f, R108 ;  /* 0x0000001fff0a8819 */ /* 0x002fe2000001146c */
[----:B---3--:R-:W-:-:S02]  /*121c0*/  FADD.FTZ R48, R0, R3 ;  /* 0x0000000300307221 */ /* 0x008fc40000010000 */
[----:B----4-:R-:W-:Y:S02]  /*121d0*/  FADD.FTZ R47, R2, R8 ;  /* 0x00000008022f7221 */ /* 0x010fe40000010000 */
[----:B------:R-:W-:-:S04]  /*121e0*/  @P0 IMAD.WIDE.U32 R2, R110, c[0x0][0x1e8], RZ ;  /* 0x00007a006e020a25 */ /* 0x000fc800078e00ff */
[----:B------:R-:W-:Y:S01]  /*121f0*/  @!P0 IMAD R10, R10, c[0x0][0x1e0], RZ ;  /* 0x000078000a0a8a24 */ /* 0x000fe200078e02ff */
[----:B------:R-:W-:Y:S01]  /*12200*/  @P0 MOV R106, R2 ;  /* 0x00000002006a0202 */ /* 0x000fe20000000f00 */
[C---:B------:R-:W-:Y:S01]  /*12210*/  @!P0 IMAD.WIDE.U32 R8, R108.reuse, c[0x0][0x1e0], RZ ;  /* 0x000078006c088a25 */ /* 0x040fe200078e00ff */
[----:B------:R-:W1:Y:S03]  /*12220*/  SHFL.BFLY PT, R7, R4, 0x1, 0x1f ;  /* 0x0c201f0004077f89 */ /* 0x000e6600000e0000 */
[----:B------:R-:W-:Y:S02]  /*12230*/  @!P0 IMAD R2, R108, c[0x0][0x1e4], R10 ;  /* 0x000079006c028a24 */ /* 0x000fe400078e020a */
[----:B--2---:R-:W-:-:S05]  /*12240*/  FADD.FTZ R100, R5, R6 ;  /* 0x0000000605647221 */ /* 0x004fca0000010000 */
[----:B------:R-:W-:Y:S01]  /*12250*/  FSETP.NE.FTZ.AND P4, PT, R100, RZ, PT ;  /* 0x000000ff6400720b */ /* 0x000fe20003f95000 */
[----:B------:R-:W-:Y:S01]  /*12260*/  @P0 IMAD R107, R110, c[0x0][0x1ec], R3 ;  /* 0x00007b006e6b0a24 */ /* 0x000fe200078e0203 */
[----:B------:R-:W-:Y:S02]  /*12270*/  @!P0 IADD3 R107, R9, R2, RZ ;  /* 0x00000002096b8210 */ /* 0x000fe40007ffe0ff */
[----:B------:R-:W-:Y:S02]  /*12280*/  MOV R2, 0x3f800000 ;  /* 0x3f80000000027802 */ /* 0x000fe40000000f00 */
[----:B------:R-:W-:Y:S02]  /*12290*/  FSETP.NE.FTZ.AND P6, PT, R48, RZ, PT ;  /* 0x000000ff3000720b */ /* 0x000fe40003fd5000 */
[----:B------:R-:W-:-:S05]  /*122a0*/  MOV R0, 0x3f800000 ;  /* 0x3f80000000007802 */ /* 0x000fca0000000f00 */
[----:B------:R-:W2:Y:S01]  /*122b0*/  @P4 MUFU.RCP R2, R100 ;  /* 0x0000006400024308 */ /* 0x000ea20000001000 */
[----:B-1----:R-:W-:Y:S01]  /*122c0*/  FADD.FTZ R101, R4, R7 ;  /* 0x0000000704657221 */ /* 0x002fe20000010000 */
[----:B------:R-:W-:-:S06]  /*122d0*/  FSETP.NE.FTZ.AND P5, PT, R47, RZ, PT ;  /* 0x000000ff2f00720b */ /* 0x000fcc0003fb5000 */
[----:B------:R-:W1:Y:S01]  /*122e0*/  @P6 MUFU.RCP R0, R48 ;  /* 0x0000003000006308 */ /* 0x000e620000001000 */
[----:B------:R-:W-:Y:S01]  /*122f0*/  FSETP.NE.FTZ.AND P3, PT, R101, RZ, PT ;  /* 0x000000ff6500720b */ /* 0x000fe20003f75000 */
[----:B--2---:R-:W-:Y:S02]  /*12300*/  FMUL.FTZ R18, R2, R73 ;  /* 0x0000004902127220 */ /* 0x004fe40000410000 */
[----:B------:R-:W2:Y:S01]  /*12310*/  S2R R73, SR_TID.X ;  /* 0x0000000000497919 */ /* 0x000ea20000002100 */
[----:B------:R-:W-:Y:S01]  /*12320*/  MOV R3, 0x3f800000 ;  /* 0x3f80000000037802 */ /* 0x000fe20000000f00 */
[C---:B-1----:R-:W-:Y:S02]  /*12330*/  FMUL.FTZ R112, R0.reuse, R112 ;  /* 0x0000007000707220 */ /* 0x042fe40000410000 */
[C---:B------:R-:W-:Y:S02]  /*12340*/  FMUL.FTZ R45, R0.reuse, R113 ;  /* 0x00000071002d7220 */ /* 0x040fe40000410000 */
[----:B------:R-:W-:-:S02]  /*12350*/  FMUL.FTZ R124, R0, R124 ;  /* 0x0000007c007c7220 */ /* 0x000fc40000410000 */
[C---:B------:R-:W-:Y:S02]  /*12360*/  FMUL.FTZ R42, R0.reuse, R125 ;  /* 0x0000007d002a7220 */ /* 0x040fe40000410000 */
[C---:B------:R-:W-:Y:S02]  /*12370*/  FMUL.FTZ R128, R0.reuse, R128 ;  /* 0x0000008000807220 */ /* 0x040fe40000410000 */
[C---:B------:R-:W-:Y:S02]  /*12380*/  FMUL.FTZ R40, R0.reuse, R129 ;  /* 0x0000008100287220 */ /* 0x040fe40000410000 */
[C---:B------:R-:W-:Y:S02]  /*12390*/  FMUL.FTZ R140, R0.reuse, R140 ;  /* 0x0000008c008c7220 */ /* 0x040fe40000410000 */
        /* <DEDUP_REMOVED lines=16> */
[----:B------:R-:W-:Y:S01]  /*124a0*/  FMUL.FTZ R7, R0, R97 ;  /* 0x0000006100077220 */ /* 0x000fe20000410000 */
[----:B------:R-:W-:Y:S01]  /*124b0*/  MOV R0, 0x3f800000 ;  /* 0x3f80000000007802 */ /* 0x000fe20000000f00 */
[----:B------:R-:W1:Y:S08]  /*124c0*/  @P5 MUFU.RCP R3, R47 ;  /* 0x0000002f00035308 */ /* 0x000e700000001000 */
[----:B------:R-:W3:Y:S01]  /*124d0*/  @P3 MUFU.RCP R0, R101 ;  /* 0x0000006500003308 */ /* 0x000ee20000001000 */
[----:B--2---:R-:W-:-:S02]  /*124e0*/  SHF.R.S32.HI R49, RZ, 0x1f, R73 ;  /* 0x0000001fff317819 */ /* 0x004fc40000011449 */
[----:B------:R-:W-:Y:S01]  /*124f0*/  @!P0 MOV R106, R8 ;  /* 0x00000008006a8202 */ /* 0x000fe20000000f00 */
[C---:B-1----:R-:W-:Y:S02]  /*12500*/  FMUL.FTZ R114, R3.reuse, R114 ;  /* 0x0000007203727220 */ /* 0x042fe40000410000 */
        /* <DEDUP_REMOVED lines=22> */
[----:B------:R-:W-:Y:S01]  /*12670*/  FMUL.FTZ R6, R3, R99 ;  /* 0x0000006303067220 */ /* 0x000fe20000410000 */
[----:B------:R-:W-:Y:S01]  /*12680*/  LEA.HI R3, R49, R73, RZ, 0x2 ;  /* 0x0000004931037211 */ /* 0x000fe200078f10ff */
[----:B---3--:R-:W-:-:S02]  /*12690*/  FMUL.FTZ R119, R0, R119 ;  /* 0x0000007700777220 */ /* 0x008fc40000410000 */
        /* <DEDUP_REMOVED lines=22> */
[----:B------:R-:W-:Y:S01]  /*12800*/  FMUL.FTZ R94, R0, R94 ;  /* 0x0000005e005e7220 */ /* 0x000fe20000410000 */
[----:B------:R-:W-:Y:S01]  /*12810*/  SHF.R.S32.HI R0, RZ, 0x2, R3 ;  /* 0x00000002ff007819 */ /* 0x000fe20000011403 */
        /* <DEDUP_REMOVED lines=22> */
[----:B------:R-:W-:Y:S01]  /*12980*/  FMUL.FTZ R5, R2, R93 ;  /* 0x0000005d02057220 */ /* 0x000fe20000410000 */
[----:B------:R-:W-:-:S04]  /*12990*/  SHF.R.S32.HI R2, RZ, 0x1f, R0 ;  /* 0x0000001fff027819 */ /* 0x000fc80000011400 */
[----:B------:R-:W-:-:S04]  /*129a0*/  LEA.HI R2, R2, R0, RZ, 0x3 ;  /* 0x0000000002027211 */ /* 0x000fc800078f18ff */
[----:B------:R-:W-:-:S04]  /*129b0*/  LOP3.LUT R2, R2, 0xfffffff8, RZ, 0xc0, !PT ;  /* 0xfffffff802027812 */ /* 0x000fc800078ec0ff */
[----:B------:R-:W-:-:S04]  /*129c0*/  IADD3 R2, R0, -R2, RZ ;  /* 0x8000000200027210 */ /* 0x000fc80007ffe0ff */
[----:B------:R-:W-:Y:S02]  /*129d0*/  LEA.HI R0, R2, R2, RZ, 0x1 ;  /* 0x0000000202007211 */ /* 0x000fe400078f08ff */
[----:B------:R-:W-:Y:S02]  /*129e0*/  LOP3.LUT R3, R3, 0xfffffffc, RZ, 0xc0, !PT ;  /* 0xfffffffc03037812 */ /* 0x000fe400078ec0ff */
[-C--:B------:R-:W-:Y:S02]  /*129f0*/  LEA.HI R49, R49, R73.reuse, RZ, 0x5 ;  /* 0x0000004931317211 */ /* 0x080fe400078f28ff */
[----:B------:R-:W-:Y:S02]  /*12a00*/  SHF.R.S32.HI R9, RZ, 0x1, R0 ;  /* 0x00000001ff097819 */ /* 0x000fe40000011400 */
[----:B------:R-:W-:Y:S02]  /*12a10*/  LOP3.LUT R4, R0, 0x3fffffe, RZ, 0xc0, !PT ;  /* 0x03fffffe00047812 */ /* 0x000fe400078ec0ff */
[----:B------:R-:W-:-:S02]  /*12a20*/  IADD3 R0, -R3, R73, RZ ;  /* 0x0000004903007210 */ /* 0x000fc40007ffe1ff */
[----:B------:R-:W-:Y:S02]  /*12a30*/  SHF.R.S32.HI R33, RZ, 0x5, R49 ;  /* 0x00000005ff217819 */ /* 0x000fe40000011431 */
[----:B------:R-:W-:Y:S02]  /*12a40*/  SHF.L.U32 R3, R9, 0x6, RZ ;  /* 0x0000000609037819 */ /* 0x000fe400000006ff */
[----:B------:R-:W-:Y:S02]  /*12a50*/  IADD3 R2, R2, -R4, RZ ;  /* 0x8000000402027210 */ /* 0x000fe40007ffe0ff */
[----:B------:R-:W-:Y:S02]  /*12a60*/  LEA R0, R33, R0, 0x8 ;  /* 0x0000000021007211 */ /* 0x000fe400078e40ff */
[----:B------:R-:W-:Y:S02]  /*12a70*/  LOP3.LUT R4, R3, 0xc0, RZ, 0xc0, !PT ;  /* 0x000000c003047812 */ /* 0x000fe400078ec0ff */
[----:B------:R-:W-:-:S02]  /*12a80*/  LOP3.LUT R3, R9, 0x1, RZ, 0xc0, !PT ;  /* 0x0000000109037812 */ /* 0x000fc400078ec0ff */
[----:B------:R-:W-:Y:S02]  /*12a90*/  LEA R0, R2, R0, 0x4 ;  /* 0x0000000002007211 */ /* 0x000fe400078e20ff */
[----:B------:R-:W-:Y:S02]  /*12aa0*/  LEA.HI R2, R4, R4, RZ, 0x1d ;  /* 0x0000000404027211 */ /* 0x000fe400078fe8ff */
[----:B------:R-:W-:Y:S02]  /*12ab0*/  ISETP.NE.U32.AND P1, PT, R3, 0x1, PT ;  /* 0x000000010300780c */ /* 0x000fe40003f25070 */
[----:B------:R-:W-:Y:S02]  /*12ac0*/  LEA R0, R0, R2, 0x1 ;  /* 0x0000000200007211 */ /* 0x000fe400078e08ff */
[----:B------:R-:W-:Y:S02]  /*12ad0*/  LOP3.LUT P0, RZ, R9, 0x2, RZ, 0xc0, !PT ;  /* 0x0000000209ff7812 */ /* 0x000fe4000780c0ff */
[----:B------:R-:W-:-:S02]  /*12ae0*/  SHF.L.U32 R0, R0, 0x1, RZ ;  /* 0x0000000100007819 */ /* 0x000fc400000006ff */
[----:B------:R-:W-:Y:S02]  /*12af0*/  MOV R3, 0x20 ;  /* 0x0000002000037802 */ /* 0x000fe40000000f00 */
[----:B------:R-:W-:Y:S02]  /*12b00*/  F2FP.PACK_AB R45, R45, R112 ;  /* 0x000000702d2d723e */ /* 0x000fe400000000ff */
[----:B------:R-:W-:Y:S02]  /*12b10*/  F2FP.PACK_AB R44, R44, R114 ;  /* 0x000000722c2c723e */ /* 0x000fe400000000ff */
[----:B------:R-:W-:Y:S02]  /*12b20*/  IADD3 R2, R0, -0x10, RZ ;  /* 0xfffffff000027810 */ /* 0x000fe40007ffe0ff */
[----:B------:R-:W-:Y:S02]  /*12b30*/  SEL R3, R3, 0xffffffe0, !P0 ;  /* 0xffffffe003037807 */ /* 0x000fe40004000000 */
[----:B------:R-:W-:-:S02]  /*12b40*/  F2FP.PACK_AB R42, R42, R124 ;  /* 0x0000007c2a2a723e */ /* 0x000fc400000000ff */
[----:B------:R-:W-:Y:S02]  /*12b50*/  F2FP.PACK_AB R41, R41, R126 ;  /* 0x0000007e2929723e */ /* 0x000fe400000000ff */
[----:B------:R-:W-:Y:S02]  /*12b60*/  @P1 IADD3 R2, R0, 0x10, RZ ;  /* 0x0000001000021810 */ /* 0x000fe40007ffe0ff */
[----:B------:R-:W-:Y:S02]  /*12b70*/  F2FP.PACK_AB R46, R46, R116 ;  /* 0x000000742e2e723e */ /* 0x000fe400000000ff */
[----:B------:R-:W-:Y:S02]  /*12b80*/  F2FP.PACK_AB R118, R119, R118 ;  /* 0x000000767776723e */ /* 0x000fe400000000ff */
[----:B------:R-:W-:Y:S02]  /*12b90*/  F2FP.PACK_AB R43, R43, R120 ;  /* 0x000000782b2b723e */ /* 0x000fe400000000ff */
[----:B------:R-:W-:Y:S01]  /*12ba0*/  F2FP.PACK_AB R122, R123, R122 ;  /* 0x0000007a7b7a723e */ /* 0x000fe200000000ff */
[----:B------:R-:W-:Y:S01]  /*12bb0*/  STS [R0], R45 ;  /* 0x0000002d00007388 */ /* 0x000fe20000000800 */
[----:B------:R-:W-:-:S02]  /*12bc0*/  F2FP.PACK_AB R39, R39, R130 ;  /* 0x000000822727723e */ /* 0x000fc400000000ff */
[----:B------:R-:W-:Y:S01]  /*12bd0*/  IADD3 R4, R0, R3, RZ ;  /* 0x0000000300047210 */ /* 0x000fe20007ffe0ff */
[----:B------:R-:W-:Y:S01]  /*12be0*/  STS [R0+0x200], R44 ;  /* 0x0002002c00007388 */ /* 0x000fe20000000800 */
[----:B------:R-:W-:-:S03]  /*12bf0*/  F2FP.PACK_AB R40, R40, R128 ;  /* 0x000000802828723e */ /* 0x000fc600000000ff */
[----:B------:R-:W-:Y:S01]  /*12c00*/  STS [R2], R42 ;  /* 0x0000002a02007388 */ /* 0x000fe20000000800 */
[----:B------:R-:W-:-:S03]  /*12c10*/  F2FP.PACK_AB R37, R37, R140 ;  /* 0x0000008c2525723e */ /* 0x000fc600000000ff */
[----:B------:R-:W-:Y:S01]  /*12c20*/  STS [R2+0x200], R41 ;  /* 0x0002002902007388 */ /* 0x000fe20000000800 */
[----:B------:R-:W-:Y:S02]  /*12c30*/  F2FP.PACK_AB R36, R36, R142 ;  /* 0x0000008e2424723e */ /* 0x000fe400000000ff */
[----:B------:R-:W-:Y:S01]  /*12c40*/  IADD3 R3, R3, R2, RZ ;  /* 0x0000000203037210 */ /* 0x000fe20007ffe0ff */
[----:B------:R-:W-:Y:S01]  /*12c50*/  STS [R0+0x1000], R46 ;  /* 0x0010002e00007388 */ /* 0x000fe20000000800 */
[----:B------:R-:W-:-:S03]  /*12c60*/  F2FP.PACK_AB R38, R38, R132 ;  /* 0x000000842626723e */ /* 0x000fc600000000ff */
[----:B------:R-:W-:Y:S01]  /*12c70*/  STS [R0+0x1200], R118 ;  /* 0x0012007600007388 */ /* 0x000fe20000000800 */
[----:B------:R-:W-:-:S03]  /*12c80*/  F2FP.PACK_AB R134, R135, R134 ;  /* 0x000000868786723e */ /* 0x000fc600000000ff */
[----:B------:R-:W-:Y:S01]  /*12c90*/  STS [R2+0x1000], R43 ;  /* 0x0010002b02007388 */ /* 0x000fe20000000800 */
[----:B------:R-:W-:-:S03]  /*12ca0*/  F2FP.PACK_AB R35, R35, R136 ;  /* 0x000000882323723e */ /* 0x000fc600000000ff */
[----:B------:R-:W-:Y:S01]  /*12cb0*/  STS [R2+0x1200], R122 ;  /* 0x0012007a02007388 */ /* 0x000fe20000000800 */
[----:B------:R-:W-:-:S03]  /*12cc0*/  F2FP.PACK_AB R138, R139, R138 ;  /* 0x0000008a8b8a723e */ /* 0x000fc600000000ff */
[----:B------:R1:W-:Y:S01]  /*12cd0*/  STS [R4+0x200], R39 ;  /* 0x0002002704007388 */ /* 0x0003e20000000800 */
[----:B------:R-:W-:Y:S02]  /*12ce0*/  F2FP.PACK_AB R34, R34, R144 ;  /* 0x000000902222723e */ /* 0x000fe400000000ff */
[----:B------:R-:W-:Y:S01]  /*12cf0*/  F2FP.PACK_AB R32, R32, R146 ;  /* 0x000000922020723e */ /* 0x000fe200000000ff */
[----:B------:R-:W-:Y:S01]  /*12d00*/  STS [R4], R40 ;  /* 0x0000002804007388 */ /* 0x000fe20000000800 */
[----:B------:R-:W-:Y:S02]  /*12d10*/  F2FP.PACK_AB R30, R30, R156 ;  /* 0x0000009c1e1e723e */ /* 0x000fe400000000ff */
[----:B------:R-:W-:Y:S01]  /*12d20*/  F2FP.PACK_AB R29, R29, R158 ;  /* 0x0000009e1d1d723e */ /* 0x000fe200000000ff */
[----:B------:R-:W-:Y:S01]  /*12d30*/  STS [R3], R37 ;  /* 0x0000002503007388 */ /* 0x000fe20000000800 */
[----:B------:R-:W-:Y:S02]  /*12d40*/  F2FP.PACK_AB R31, R31, R148 ;  /* 0x000000941f1f723e */ /* 0x000fe400000000ff */
[----:B------:R-:W-:Y:S01]  /*12d50*/  F2FP.PACK_AB R150, R151, R150 ;  /* 0x000000969796723e */ /* 0x000fe200000000ff */
[----:B------:R-:W-:Y:S01]  /*12d60*/  STS [R3+0x200], R36 ;  /* 0x0002002403007388 */ /* 0x000fe20000000800 */
[----:B------:R-:W-:-:S02]  /*12d70*/  F2FP.PACK_AB R28, R28, R152 ;  /* 0x000000981c1c723e */ /* 0x000fc400000000ff */
[----:B------:R-:W-:Y:S01]  /*12d80*/  F2FP.PACK_AB R154, R155, R154 ;  /* 0x0000009a9b9a723e */ /* 0x000fe200000000ff */
[----:B------:R-:W-:Y:S01]  /*12d90*/  STS [R4+0x1000], R38 ;  /* 0x0010002604007388 */ /* 0x000fe20000000800 */
[----:B------:R-:W-:Y:S02]  /*12da0*/  F2FP.PACK_AB R27, R27, R160 ;  /* 0x000000a01b1b723e */ /* 0x000fe400000000ff */
[----:B------:R-:W-:Y:S01]  /*12db0*/  F2FP.PACK_AB R26, R26, R162 ;  /* 0x000000a21a1a723e */ /* 0x000fe200000000ff */
[----:B------:R-:W-:Y:S01]  /*12dc0*/  STS [R4+0x1200], R134 ;  /* 0x0012008604007388 */ /* 0x000fe20000000800 */
[----:B-1----:R-:W1:Y:S03]  /*12dd0*/  LDC.U8 R39, c[0x0][0x329] ;  /* 0x0000ca40ff277b82 */ /* 0x002e660000000000 */
[----:B------:R-:W-:Y:S01]  /*12de0*/  STS [R3+0x1000], R35 ;  /* 0x0010002303007388 */ /* 0x000fe20000000800 */
[----:B------:R-:W-:-:S02]  /*12df0*/  F2FP.PACK_AB R24, R24, R172 ;  /* 0x000000ac1818723e */ /* 0x000fc400000000ff */
[----:B------:R-:W-:Y:S01]  /*12e00*/  F2FP.PACK_AB R23, R23, R174 ;  /* 0x000000ae1717723e */ /* 0x000fe200000000ff */
[----:B------:R-:W-:Y:S01]  /*12e10*/  STS [R3+0x1200], R138 ;  /* 0x0012008a03007388 */ /* 0x000fe20000000800 */
[----:B------:R-:W-:Y:S02]  /*12e20*/  F2FP.PACK_AB R25, R25, R164 ;  /* 0x000000a41919723e */ /* 0x000fe400000000ff */
[----:B------:R-:W-:Y:S01]  /*12e30*/  F2FP.PACK_AB R166, R167, R166 ;  /* 0x000000a6a7a6723e */ /* 0x000fe200000000ff */
        /* <DEDUP_REMOVED lines=31> */
[----:B------:R-:W-:Y:S01]  /*13030*/  F2FP.PACK_AB R8, R91, R8 ;  /* 0x000000085b08723e */ /* 0x000fe200000000ff */
[----:B--2---:R-:W2:Y:S02]  /*13040*/  LDC.U8 R26, c[0x0][0x328] ;  /* 0x0000ca00ff1a7b82 */ /* 0x004ea40000000000 */
[----:B------:R-:W-:Y:S01]  /*13050*/  STS [R0+0x4000], R20 ;  /* 0x0040001400007388 */ /* 0x000fe20000000800 */
[----:B------:R-:W-:-:S03]  /*13060*/  F2FP.PACK_AB R5, R5, R92 ;  /* 0x0000005c0505723e */ /* 0x000fc600000000ff */
[----:B------:R-:W-:Y:S01]  /*13070*/  STS [R0+0x4200], R19 ;  /* 0x0042001300007388 */ /* 0x000fe20000000800 */
[----:B------:R-:W-:-:S03]  /*13080*/  F2FP.PACK_AB R9, R95, R94 ;  /* 0x0000005e5f09723e */ /* 0x000fc600000000ff */
        /* <DEDUP_REMOVED lines=9> */
[----:B------:R4:W-:Y:S04]  /*13120*/  STS [R3+0x4200], R6 ;  /* 0x0042000603007388 */ /* 0x0009e80000000800 */
[----:B------:R-:W-:Y:S04]  /*13130*/  STS [R4+0x5000], R10 ;  /* 0x0050000a04007388 */ /* 0x000fe80000000800 */
[----:B------:R4:W-:Y:S01]  /*13140*/  STS [R4+0x5200], R8 ;  /* 0x0052000804007388 */ /* 0x0009e20000000800 */
[----:B-1----:R-:W-:-:S03]  /*13150*/  ISETP.NE.AND P1, PT, R39, RZ, PT ;  /* 0x000000ff2700720c */ /* 0x002fc60003f25270 */
[----:B------:R1:W-:Y:S04]  /*13160*/  STS [R3+0x5000], R5 ;  /* 0x0050000503007388 */ /* 0x0003e80000000800 */
[----:B------:R1:W-:Y:S04]  /*13170*/  STS [R3+0x5200], R9 ;  /* 0x0052000903007388 */ /* 0x0003e80000000800 */
[----:B------:R-:W-:Y:S02]  /*13180*/  BAR.SYNC.DEFER_BLOCKING 0x0 ;  /* 0x0000000000007b1d */ /* 0x000fe40000010000 */
[----:B---3--:R-:W-:-:S02]  /*13190*/  @P1 MOV R0, c[0x0][0x210] ;  /* 0x0000840000001a02 */ /* 0x008fc40000000f00 */
[----:B--2---:R-:W-:Y:S02]  /*131a0*/  ISETP.NE.AND P0, PT, R26, RZ, PT ;  /* 0x000000ff1a00720c */ /* 0x004fe40003f05270 */
[----:B----4-:R-:W2:Y:S01]  /*131b0*/  @P6 MUFU.LG2 R6, R48 ;  /* 0x0000003000066308 */ /* 0x010ea20000000c00 */
[----:B------:R-:W-:Y:S02]  /*131c0*/  LOP3.LUT R2, R49, 0xffffffe0, RZ, 0xc0, !PT ;  /* 0xffffffe031027812 */ /* 0x000fe400078ec0ff */
[----:B------:R-:W-:Y:S01]  /*131d0*/  ISETP.NE.OR P2, PT, R39, RZ, !P0 ;  /* 0x000000ff2700720c */ /* 0x000fe20004745670 */
[----:B------:R-:W-:Y:S01]  /*131e0*/  @P1 IMAD R4, R0, c[0x0][0x214], RZ ;  /* 0x0000850000041a24 */ /* 0x000fe200078e02ff */
[----:B------:R-:W-:Y:S01]  /*131f0*/  @!P1 MOV R0, c[0x0][0x214] ;  /* 0x0000850000009a02 */ /* 0x000fe20000000f00 */
[----:B------:R-:W3:Y:S02]  /*13200*/  S2R R8, SR_CTAID.X ;  /* 0x0000000000087919 */ /* 0x000ee40000002500 */
[----:B------:R4:W-:Y:S01]  /*13210*/  @P5 MUFU.LG2 R11, R47 ;  /* 0x0000002f000b5308 */ /* 0x0009e20000000c00 */
[----:B------:R-:W-:Y:S01]  /*13220*/  @!P1 SEL R4, R0, c[0x0][0x234], !P0 ;  /* 0x00008d0000049a07 */ /* 0x000fe20004000000 */
[----:B------:R-:W1:Y:S01]  /*13230*/  S2R R17, SR_CTAID.Z ;  /* 0x0000000000117919 */ /* 0x000e620000002700 */
[----:B------:R-:W-:-:S03]  /*13240*/  ISETP.NE.OR P0, PT, R110, -0x1, P2 ;  /* 0xffffffff6e00780c */ /* 0x000fc60001705670 */
[----:B------:R1:W1:Y:S04]  /*13250*/  LDS.128 R28, [R230] ;  /* 0x00000000e61c7984 */ /* 0x0002680000000c00 */
[----:B------:R1:W1:Y:S04]  /*13260*/  LDS.128 R56, [R230+0x1000] ;  /* 0x00100000e6387984 */ /* 0x0002680000000c00 */
[----:B----4-:R4:W1:Y:S04]  /*13270*/  LDS.128 R44, [R230+0x800] ;  /* 0x00080000e62c7984 */ /* 0x0108680000000c00 */
[----:B------:R4:W2:Y:S04]  /*13280*/  LDS.128 R68, [R230+0x1800] ;  /* 0x00180000e6447984 */ /* 0x0008a80000000c00 */
[----:B------:R4:W3:Y:S04]  /*13290*/  LDS.128 R24, [R230+0x2000] ;  /* 0x00200000e6187984 */ /* 0x0008e80000000c00 */
[----:B------:R4:W3:Y:S04]  /*132a0*/  LDS.128 R40, [R230+0x2800] ;  /* 0x00280000e6287984 */ /* 0x0008e80000000c00 */
[----:B------:R4:W4:Y:S04]  /*132b0*/  LDS.128 R52, [R230+0x3000] ;  /* 0x00300000e6347984 */ /* 0x0009280000000c00 */
[----:B------:R2:W4:Y:S04]  /*132c0*/  LDS.128 R64, [R230+0x3800] ;  /* 0x00380000e6407984 */ /* 0x0005280000000c00 */
[----:B------:R3:W4:Y:S04]  /*132d0*/  LDS.128 R20, [R230+0x4000] ;  /* 0x00400000e6147984 */ /* 0x0007280000000c00 */
[----:B------:R3:W4:Y:S04]  /*132e0*/  LDS.128 R36, [R230+0x4800] ;  /* 0x00480000e6247984 */ /* 0x0007280000000c00 */
[----:B------:R4:W4:Y:S04]  /*132f0*/  LDS.128 R48, [R230+0x5000] ;  /* 0x00500000e6307984 */ /* 0x0009280000000c00 */
[----:B------:R4:W4:Y:S01]  /*13300*/  LDS.128 R60, [R230+0x5800] ;  /* 0x00580000e63c7984 */ /* 0x0009220000000c00 */
[----:B------:R-:W-:Y:S01]  /*13310*/  @P1 MOV R0, 0x1 ;  /* 0x0000000100001802 */ /* 0x000fe20000000f00 */
[----:B------:R-:W-:Y:S01]  /*13320*/  @!P1 IMAD R0, R4, c[0x0][0x1c0], RZ ;  /* 0x0000700004009a24 */ /* 0x000fe200078e02ff */
[----:B------:R-:W3:Y:S01]  /*13330*/  @P4 MUFU.LG2 R10, R100 ;  /* 0x00000064000a4308 */ /* 0x000ee20000000c00 */
[C---:B------:R-:W-:Y:S01]  /*13340*/  @!P0 IMAD R110, R108.reuse, c[0x0][0x214], RZ ;  /* 0x000085006c6e8a24 */ /* 0x040fe200078e02ff */
[----:B-1----:R-:W-:Y:S01]  /*13350*/  @P1 MOV R5, c[0x0][0x210] ;  /* 0x0000840000051a02 */ /* 0x002fe20000000f00 */
[----:B------:R-:W-:Y:S01]  /*13360*/  IMAD R0, R108, R0, RZ ;  /* 0x000000006c007224 */ /* 0x000fe200078e02ff */
[----:B------:R-:W-:Y:S01]  /*13370*/  IADD3 R7, -R2, R73, RZ ;  /* 0x0000004902077210 */ /* 0x000fe20007ffe1ff */
[----:B--2---:R-:W-:Y:S01]  /*13380*/  @P6 FMUL.FTZ R6, R6, 0.69314718246459960938 ;  /* 0x3f31721806066820 */ /* 0x004fe20000410000 */
[----:B------:R-:W-:-:S02]  /*13390*/  @!P1 MOV R5, 0x1 ;  /* 0x0000000100059802 */ /* 0x000fc40000000f00 */
[----:B------:R-:W1:Y:S01]  /*133a0*/  @P3 MUFU.LG2 R9, R101 ;  /* 0x0000006500093308 */ /* 0x000e620000000c00 */
[----:B------:R-:W-:Y:S01]  /*133b0*/  MOV R16, 0x7f800000 ;  /* 0x7f80000000107802 */ /* 0x000fe20000000f00 */
[----:B------:R2:W-:Y:S01]  /*133c0*/  @!P0 STL [R1+0x40], R110 ;  /* 0x0000406e01008387 */ /* 0x0005e20000100800 */
[----:B------:R-:W-:Y:S01]  /*133d0*/  SEL R0, R0, RZ, P2 ;  /* 0x000000ff00007207 */ /* 0x000fe20001000000 */
[----:B------:R-:W-:Y:S01]  /*133e0*/  @P6 FFMA.FTZ R16, R104, c[0x0][0x238], R6 ;  /* 0x00008e0068106a23 */ /* 0x000fe20000010006 */
[----:B------:R-:W-:Y:S01]  /*133f0*/  LOP3.LUT P0, RZ, R7, 0x3, RZ, 0xc0, !PT ;  /* 0x0000000307ff7812 */ /* 0x000fe2000780c0ff */
[----:B---3--:R-:W-:Y:S01]  /*13400*/  IMAD R6, R8, R5, RZ ;  /* 0x0000000508067224 */ /* 0x008fe200078e02ff */
[----:B------:R-:W-:Y:S01]  /*13410*/  CS2R R2, SRZ ;  /* 0x0000000000027805 */ /* 0x000fe2000001ff00 */
[----:B------:R-:W-:Y:S01]  /*13420*/  IMAD R0, R17, R4, R0 ;  /* 0x0000000411007224 */ /* 0x000fe200078e0200 */
[----:B------:R-:W-:Y:S02]  /*13430*/  @!P2 MOV R2, R110 ;  /* 0x0000006e0002a202 */ /* 0x000fe40000000f00 */
[----:B------:R-:W-:Y:S01]  /*13440*/  SHF.L.U32 R8, R6, 0x7, RZ ;  /* 0x0000000706087819 */ /* 0x000fe200000006ff */
[----:B------:R-:W-:Y:S01]  /*13450*/  @P4 FMUL.FTZ R6, R10, 0.69314718246459960938 ;  /* 0x3f3172180a064820 */ /* 0x000fe20000410000 */
[----:B------:R-:W-:Y:S01]  /*13460*/  @!P2 SHF.R.S32.HI R3, RZ, 0x1f, R110 ;  /* 0x0000001fff03a819 */ /* 0x000fe2000001146e */
[----:B------:R-:W-:Y:S01]  /*13470*/  @P5 FMUL.FTZ R7, R11, 0.69314718246459960938 ;  /* 0x3f3172180b075820 */ /* 0x000fe20000410000 */
[----:B------:R-:W-:Y:S01]  /*13480*/  IADD3 R10, P2, P1, R8, R2, R0 ;  /* 0x00000002080a7210 */ /* 0x000fe2000795e000 */
[----:B-1----:R-:W-:Y:S01]  /*13490*/  @P3 FMUL.FTZ R4, R9, 0.69314718246459960938 ;  /* 0x3f31721809043820 */ /* 0x002fe20000410000 */
[----:B------:R-:W-:Y:S01]  /*134a0*/  SHF.R.S32.HI R2, RZ, 0x1f, R8 ;  /* 0x0000001fff027819 */ /* 0x000fe20000011408 */
[----:B------:R-:W-:Y:S01]  /*134b0*/  BSSY B0, `(.L_x_146) ;  /* 0x000002f000007945 */ /* 0x000fe20003800000 */
[----:B------:R-:W-:-:S02]  /*134c0*/  SHF.R.S32.HI R0, RZ, 0x1f, R0 ;  /* 0x0000001fff007819 */ /* 0x000fc40000011400 */
[----:B------:R-:W-:Y:S01]  /*134d0*/  MOV R15, 0x7f800000 ;  /* 0x7f800000000f7802 */ /* 0x000fe20000000f00 */
[----:B------:R-:W-:Y:S01]  /*134e0*/  @P5 FFMA.FTZ R15, R105, c[0x0][0x238], R7 ;  /* 0x00008e00690f5a23 */ /* 0x000fe20000010007 */
[----:B------:R-:W-:Y:S01]  /*134f0*/  MOV R13, 0x7f800000 ;  /* 0x7f800000000d7802 */ /* 0x000fe20000000f00 */
[----:B------:R-:W-:Y:S01]  /*13500*/  @P4 FFMA.FTZ R13, R103, c[0x0][0x238], R6 ;  /* 0x00008e00670d4a23 */ /* 0x000fe20000010006 */
[----:B------:R-:W-:Y:S01]  /*13510*/  MOV R14, 0x7f800000 ;  /* 0x7f800000000e7802 */ /* 0x000fe20000000f00 */
[----:B------:R-:W-:Y:S01]  /*13520*/  @P3 FFMA.FTZ R14, R102, c[0x0][0x238], R4 ;  /* 0x00008e00660e3a23 */ /* 0x000fe20000010004 */
[----:B------:R-:W-:Y:S01]  /*13530*/  IADD3.X R7, R2, R3, R0, P2, P1 ;  /* 0x0000000302077210 */ /* 0x000fe200017e2400 */
[----:B------:R-:W-:Y:S05]  /*13540*/  @P0 BRA `(.L_x_147) ;  /* 0x0000025000000947 */ /* 0x000fea0003800000 */
[----:B--2---:R-:W2:Y:S01]  /*13550*/  LDL.LU R110, [R1+0x5c] ;  /* 0x00005c00016e7983 */ /* 0x004ea20000300800 */
[----:B------:R-:W-:-:S04]  /*13560*/  SHF.R.S32.HI R0, RZ, 0x1f, R33 ;  /* 0x0000001fff007819 */ /* 0x000fc80000011421 */
[----:B------:R-:W-:-:S04]  /*13570*/  LEA.HI R0, R0, R33, RZ, 0x2 ;  /* 0x0000002100007211 */ /* 0x000fc800078f10ff */
[----:B------:R-:W-:-:S05]  /*13580*/  LOP3.LUT R0, R0, 0xffffffc, RZ, 0xc0, !PT ;  /* 0x0ffffffc00007812 */ /* 0x000fca00078ec0ff */
[----:B------:R-:W-:-:S04]  /*13590*/  IMAD.IADD R0, R33, 0x1, -R0 ;  /* 0x0000000121007824 */ /* 0x000fc800078e0a00 */
[----:B--2---:R-:W-:-:S05]  /*135a0*/  IMAD R0, R0, 0x10, R110 ;  /* 0x0000001000007824 */ /* 0x004fca00078e026e */
[CC--:B-----5:R-:W-:Y:S02]  /*135b0*/  ISETP.GE.AND P6, PT, R0.reuse, R109.reuse, PT ;  /* 0x0000006d0000720c */ /* 0x0e0fe40003fc6270 */
        /* <DEDUP_REMOVED lines=30> */
.L_x_147:
[----:B--2---:R-:W-:Y:S05]  /*137a0*/  BSYNC B0 ;  /* 0x0000000000007941 */ /* 0x004fea0003800000 */
.L_x_146:
[----:B-1----:R-:W2:Y:S04]  /*137b0*/  LDL.LU.64 R8, [R1+0x48] ;  /* 0x0000480001087983 */ /* 0x002ea80000300a00 */
[----:B------:R1:W5:Y:S01]  /*137c0*/  LDL.64 R12, [R1+0x38] ;  /* 0x00003800010c7983 */ /* 0x0003620000100a00 */
[----:B------:R-:W-:Y:S01]  /*137d0*/  SHF.R.S32.HI R4, RZ, 0x1f, R17 ;  /* 0x0000001fff047819 */ /* 0x000fe20000011411 */
[----:B------:R-:W-:Y:S02]  /*137e0*/  BSSY B0, `(.L_x_148) ;  /* 0x0000017000007945 */ /* 0x000fe40003800000 */
[----:B------:R-:W3:Y:S02]  /*137f0*/  S2R R3, SR_TID.X ;  /* 0x0000000000037919 */ /* 0x000ee40000002100 */
[----:B------:R-:W-:Y:S01]  /*13800*/  IMAD R4, R4, c[0x0][0x1f0], RZ ;  /* 0x00007c0004047a24 */ /* 0x000fe200078e02ff */
[----:B---3--:R-:W-:-:S04]  /*13810*/  SHF.R.S32.HI R0, RZ, 0x1f, R3 ;  /* 0x0000001fff007819 */ /* 0x008fc80000011403 */
[----:B------:R-:W-:-:S04]  /*13820*/  LEA.HI R0, R0, R3, RZ, 0x2 ;  /* 0x0000000300007211 */ /* 0x000fc800078f10ff */
[----:B------:R-:W-:Y:S01]  /*13830*/  SHF.R.S32.HI R11, RZ, 0x2, R0 ;  /* 0x00000002ff0b7819 */ /* 0x000fe20000011400 */
[----:B------:R-:W-:Y:S01]  /*13840*/  IMAD R0, R17, c[0x0][0x1f4], R4 ;  /* 0x00007d0011007a24 */ /* 0x000fe200078e0204 */
[----:B--2---:R-:W-:-:S05]  /*13850*/  IADD3 R2, P0, R8, R106, RZ ;  /* 0x0000006a08027210 */ /* 0x004fca0007f1e0ff */
[----:B------:R-:W-:Y:S01]  /*13860*/  IMAD.X R3, R9, 0x1, R107, P0 ;  /* 0x0000000109037824 */ /* 0x000fe200000e066b */
[----:B-----5:R-:W-:-:S03]  /*13870*/  ISETP.GE.AND P0, PT, R11, R109, PT ;  /* 0x0000006d0b00720c */ /* 0x020fc60003f06270 */
[----:B------:R-:W-:-:S04]  /*13880*/  IMAD.WIDE.U32 R8, R17, c[0x0][0x1f0], R2 ;  /* 0x00007c0011087a25 */ /* 0x000fc800078e0002 */
[----:B------:R-:W-:-:S06]  /*13890*/  IMAD.IADD R7, R0, 0x1, R9 ;  /* 0x0000000100077824 */ /* 0x000fcc00078e0209 */
[----:B------:R-:W-:Y:S05]  /*138a0*/  @P0 BRA `(.L_x_149) ;  /* 0x000000a000000947 */ /* 0x000fea0003800000 */
[----:B-1----:R-:W-:Y:S01]  /*138b0*/  MOV R6, R8 ;  /* 0x0000000800067202 */ /* 0x002fe20000000f00 */
[----:B------:R-:W-:-:S04]  /*138c0*/  IMAD R0, R13, c[0x0][0x1e8], RZ ;  /* 0x00007a000d007a24 */ /* 0x000fc800078e02ff */
[----:B------:R-:W-:-:S04]  /*138d0*/  IMAD.WIDE.U32 R4, R12, c[0x0][0x1e8], R6 ;  /* 0x00007a000c047a25 */ /* 0x000fc800078e0006 */
[----:B------:R-:W-:Y:S01]  /*138e0*/  IMAD R0, R12, c[0x0][0x1ec], R0 ;  /* 0x00007b000c007a24 */ /* 0x000fe200078e0200 */
[----:B------:R-:W-:-:S04]  /*138f0*/  LEA R2, P0, R4, c[0x0][0x1d0], 0x1 ;  /* 0x0000740004027a11 */ /* 0x000fc800078008ff */
[----:B------:R-:W-:-:S04]  /*13900*/  IADD3 R0, R0, R5, RZ ;  /* 0x0000000500007210 */ /* 0x000fc80007ffe0ff */
[----:B------:R-:W-:-:S05]  /*13910*/  LEA.HI.X R3, R4, c[0x0][0x1d4], R0, 0x1, P0 ;  /* 0x0000750004037a11 */ /* 0x000fca00000f0c00 */
[----:B------:R1:W-:Y:S04]  /*13920*/  STG.E.128 [R2.64], R28 ;  /* 0x0000001c02007986 */ /* 0x0003e8000c101d0e */
[----:B------:R1:W-:Y:S04]  /*13930*/  STG.E.128 [R2.64+0x40], R24 ;  /* 0x0000401802007986 */ /* 0x0003e8000c101d0e */
[----:B----4-:R1:W-:Y:S02]  /*13940*/  STG.E.128 [R2.64+0x80], R20 ;  /* 0x0000801402007986 */ /* 0x0103e4000c101d0e */
.L_x_149:
[----:B-1----:R-:W-:Y:S05]  /*13950*/  BSYNC B0 ;  /* 0x0000000000007941 */ /* 0x002fea0003800000 */
.L_x_148:
[----:B------:R-:W-:Y:S01]  /*13960*/  IADD3 R0, R11, 0x20, RZ ;  /* 0x000000200b007810 */ /* 0x000fe20007ffe0ff */
[----:B------:R-:W-:Y:S03]  /*13970*/  BSSY B0, `(.L_x_150) ;  /* 0x0000010000007945 */ /* 0x000fe60003800000 */
[----:B------:R-:W-:-:S13]  /*13980*/  ISETP.GE.AND P0, PT, R0, R109, PT ;  /* 0x0000006d0000720c */ /* 0x000fda0003f06270 */
[----:B------:R-:W-:Y:S05]  /*13990*/  @P0 BRA `(.L_x_151) ;  /* 0x000000d000000947 */ /* 0x000fea0003800000 */
[----:B------:R-:W-:Y:S01]  /*139a0*/  IADD3 R10, P0, R12, 0x20, RZ ;  /* 0x000000200c0a7810 */ /* 0x000fe20007f1e0ff */
[----:B------:R-:W-:Y:S01]  /*139b0*/  IMAD.MOV.U32 R2, RZ, RZ, R8 ;  /* 0x000000ffff027224 */ /* 0x000fe200078e0008 */
        /* <DEDUP_REMOVED lines=10> */
[----:B----4-:R1:W-:Y:S02]  /*13a60*/  STG.E.128 [R2.64+0x80], R36 ;  /* 0x0000802402007986 */ /* 0x0103e4000c101d0e */
.L_x_151:
[----:B------:R-:W-:Y:S05]  /*13a70*/  BSYNC B0 ;  /* 0x0000000000007941 */ /* 0x000fea0003800000 */
.L_x_150:
        /* <DEDUP_REMOVED lines=15> */
[----:B----4-:R1:W-:Y:S04]  /*13b70*/  STG.E.128 [R2.64+0x40], R52 ;  /* 0x0000403402007986 */ /* 0x0103e8000c101d0e */
[----:B------:R1:W-:Y:S02]  /*13b80*/  STG.E.128 [R2.64+0x80], R48 ;  /* 0x0000803002007986 */ /* 0x0003e4000c101d0e */
.L_x_153:
[----:B------:R-:W-:Y:S05]  /*13b90*/  BSYNC B0 ;  /* 0x0000000000007941 */ /* 0x000fea0003800000 */
.L_x_152:
[----:B------:R-:W2:Y:S02]  /*13ba0*/  LDL.LU R0, [R1+0x58] ;  /* 0x0000580001007983 */ /* 0x000ea40000300800 */
[----:B--2---:R-:W-:-:S13]  /*13bb0*/  ISETP.GE.AND P0, PT, R0, R109, PT ;  /* 0x0000006d0000720c */ /* 0x004fda0003f06270 */
[----:B------:R-:W-:Y:S05]  /*13bc0*/  @P0 EXIT ;  /* 0x000000000000094d */ /* 0x000fea0003800000 */
        /* <DEDUP_REMOVED lines=11> */
[----:B----4-:R-:W-:Y:S04]  /*13c80*/  STG.E.128 [R2.64+0x40], R64 ;  /* 0x0000404002007986 */ /* 0x010fe8000c101d0e */
[----:B------:R-:W-:Y:S01]  /*13c90*/  STG.E.128 [R2.64+0x80], R60 ;  /* 0x0000803c02007986 */ /* 0x000fe2000c101d0e */
[----:B------:R-:W-:Y:S05]  /*13ca0*/  EXIT ;  /* 0x000000000000794d */ /* 0x000fea0003800000 */
.L_x_154:
        /* <DEDUP_REMOVED lines=13> */
.L_x_1029:


//--------------------- .text._ZN5flash16flash_fwd_kernelI23Flash_fwd_kernel_traitsILi96ELi128ELi64ELi4ELb0ELb0EN7cutlass6half_tE19Flash_kernel_traitsILi96ELi128ELi64ELi4ES3_EELb0ELb0ELb1ELb0ELb0ELb0ELb0ELb0EEEvNS_16Flash_fwd_paramsE --------------------------
	.section	.text._ZN5flash16flash_fwd_kernelI23Flash_fwd_kernel_traitsILi96ELi128ELi64ELi4ELb0ELb0EN7cutlass6half_tE19Flash_kernel_traitsILi96ELi128ELi64ELi4ES3_EELb0ELb0ELb1ELb0ELb0ELb0ELb0ELb0EEEvNS_16Flash_fwd_paramsE,"ax",@progbits
	.sectioninfo	@"SHI_REGISTERS=255"
	.align	128
        .global         _ZN5flash16flash_fwd_kernelI23Flash_fwd_kernel_traitsILi96ELi128ELi64ELi4ELb0ELb0EN7cutlass6half_tE19Flash_kernel_traitsILi96ELi128ELi64ELi4ES3_EELb0ELb0ELb1ELb0ELb0ELb0ELb0ELb0EEEvNS_16Flash_fwd_paramsE
        .type           _ZN5flash16flash_fwd_kernelI23Flash_fwd_kernel_traitsILi96ELi128ELi64ELi4ELb0ELb0EN7cutlass6half_tE19Flash_kernel_traitsILi96ELi128ELi64ELi4ES3_EELb0ELb0ELb1ELb0ELb0ELb0ELb0ELb0EEEvNS_16Flash_fwd_paramsE,@function
        .size           _ZN5flash16flash_fwd_kernelI23Flash_fwd_kernel_traitsILi96ELi128ELi64ELi4ELb0ELb0EN7cutlass6half_tE19Flash_kernel_traitsILi96ELi128ELi64ELi4ES3_EELb0ELb0ELb1ELb0ELb0ELb0ELb0ELb0EEEvNS_16Flash_fwd_paramsE,(.L_x_1030 - _ZN5flash16flash_fwd_kernelI23Flash_fwd_kernel_traitsILi96ELi128ELi64ELi4ELb0ELb0EN7cutlass6half_tE19Flash_kernel_traitsILi96ELi128ELi64ELi4ES3_EELb0ELb0ELb1ELb0ELb0ELb0ELb0ELb0EEEvNS_16Flash_fwd_paramsE)
        .other          _ZN5flash16flash_fwd_kernelI23Flash_fwd_kernel_traitsILi96ELi128ELi64ELi4ELb0ELb0EN7cutlass6half_tE19Flash_kernel_traitsILi96ELi128ELi64ELi4ES3_EELb0ELb0ELb1ELb0ELb0ELb0ELb0ELb0EEEvNS_16Flash_fwd_paramsE,@"STO_CUDA_ENTRY STV_DEFAULT"
_ZN5flash16flash_fwd_kernelI23Flash_fwd_kernel_traitsILi96ELi128ELi64ELi4ELb0ELb0EN7cutlass6half_tE19Flash_kernel_traitsILi96ELi128ELi64ELi4ES3_EELb0ELb0ELb1ELb0ELb0ELb0ELb0ELb0EEEvNS_16Flash_fwd_paramsE:
.text._ZN5flash16flash_fwd_kernelI23Flash_fwd_kernel_traitsILi96ELi128ELi64ELi4ELb0ELb0EN7cutlass6half_tE19Flash_kernel_traitsILi96ELi128ELi64ELi4ES3_EELb0ELb0ELb1ELb0ELb0ELb0ELb0ELb0EEEvNS_16Flash_fwd_paramsE:
        /* <DEDUP_REMOVED lines=16> */
[----:B------:R-:W-:-:S03]  /*0100*/  ISETP.EQ.OR.EX P1, PT, RZ, c[0x0][0x24c], !P3, P1 ;  /* 0x00009300ff007a0c */ /* 0x000fc60005f22710 */
[----:B------:R1:W2:Y:S01]  /*0110*/  @P2 LDG.E R0, [R2.64+0x4] ;  /* 0x0000040c02002981 */ /* 0x0002a2000c1e1900 */
[----:B------:R-:W-:-:S09]  /*0120*/  IMAD.WIDE R4, R11, R6, c[0x0][0x248] ;  /* 0x000092000b047625 */ /* 0x000fd200078e0206 */
[----:B------:R3:W5:Y:S01]  /*0130*/  @!P1 LDG.E R8, [R4.64] ;  /* 0x0000000c04089981 */ /* 0x000762000c1e1900 */
[----:B------:R-:W-:-:S03]  /*0140*/  IMAD.MOV.U32 R7, RZ, RZ, RZ ;  /* 0x000000ffff077224 */ /* 0x000fc600078e00ff */
[----:B------:R-:W4:Y:S04]  /*0150*/  S2R R35, SR_CTAID.X ;  /* 0x0000000000237919 */ /* 0x000f280000002500 */
[----:B------:R-:W2:Y:S01]  /*0160*/  S2R R24, SR_CTAID.Z ;  /* 0x0000000000187919 */ /* 0x000ea20000002700 */
[----:B-1----:R-:W-:-:S05]  /*0170*/  @P0 IMAD.WIDE R2, R11, R6, c[0x0][0x250] ;  /* 0x000094000b020625 */ /* 0x002fca00078e0206 */
[----:B------:R3:W5:Y:S01]  /*0180*/  @P0 LDG.E R7, [R2.64] ;  /* 0x0000000c02070981 */ /* 0x000762000c1e1900 */
[----:B------:R-:W-:-:S04]  /*0190*/  ISETP.NE.U32.AND P0, PT, RZ, c[0x0][0x248], PT ;  /* 0x00009200ff007a0c */ /* 0x000fc80003f05070 */
[----:B------:R-:W-:Y:S01]  /*01a0*/  ISETP.NE.AND.EX P0, PT, RZ, c[0x0][0x24c], PT, P0 ;  /* 0x00009300ff007a0c */ /* 0x000fe20003f05300 */
[----:B--2---:R-:W-:Y:S02]  /*01b0*/  @P2 IMAD.IADD R31, R0, 0x1, -R25 ;  /* 0x00000001001f2824 */ /* 0x004fe400078e0a19 */
[----:B------:R-:W-:Y:S01]  /*01c0*/  @!P2 IMAD.MOV.U32 R31, RZ, RZ, c[0x0][0x214] ;  /* 0x00008500ff1fa624 */ /* 0x000fe200078e00ff */
[----:B------:R3:W-:Y:S04]  /*01d0*/  STL [R1+0x34], R25 ;  /* 0x0000341901007387 */ /* 0x0007e80000100800 */
[----:B------:R3:W-:Y:S05]  /*01e0*/  STL [R1+0x5c], R31 ;  /* 0x00005c1f01007387 */ /* 0x0007ea0000100800 */
[----:B------:R-:W-:Y:S05]  /*01f0*/  @!P0 BRA `(.L_x_155) ;  /* 0x0000004000008947 */ /* 0x000fea0003800000 */
[----:B----4-:R-:W2:Y:S02]  /*0200*/  @P3 LDG.E R0, [R4.64+0x4] ;  /* 0x0000040c04003981 */ /* 0x010ea4000c1e1900 */
[----:B--2--5:R-:W-:-:S06]  /*0210*/  @P3 IADD3 R0, R0, -R8, RZ ;  /* 0x8000000800003210 */ /* 0x024fcc0007ffe0ff */
[----:B------:R1:W5:Y:S01]  /*0220*/  @!P3 LDG.E R0, [R4.64] ;  /* 0x0000000c0400b981 */ /* 0x000362000c1e1900 */
[----:B------:R-:W-:Y:S05]  /*0230*/  BRA `(.L_x_156) ;  /* 0x0000001000007947 */ /* 0x000fea0003800000 */
.L_x_155:
[----:B----4-:R-:W-:Y:S02]  /*0240*/  MOV R0, c[0x0][0x218] ;  /* 0x0000860000007a02 */ /* 0x010fe40000000f00 */
.L_x_156:
[----:B------:R-:W-:-:S04]  /*0250*/  ISETP.NE.U32.AND P2, PT, RZ, c[0x0][0x258], PT ;  /* 0x00009600ff007a0c */ /* 0x000fc80003f45070 */
[----:B------:R-:W-:-:S13]  /*0260*/  ISETP.NE.AND.EX P2, PT, RZ, c[0x0][0x25c], PT, P2 ;  /* 0x00009700ff007a0c */ /* 0x000fda0003f45320 */
[----:B---3--:R-:W-:-:S06]  /*0270*/  @P2 IMAD.WIDE R2, R11, R6, c[0x0][0x258] ;  /* 0x000096000b022625 */ /* 0x008fcc00078e0206 */
        /* <DEDUP_REMOVED lines=9> */
[----:B------:R-:W-:Y:S01]  /*0310*/  IADD3 R0, -R31, 0xbf, R30 ;  /* 0x000000bf1f007810 */ /* 0x000fe20007ffe11e */
[----:B------:R-:W2:Y:S01]  /*0320*/  S2R R29, SR_TID.X ;  /* 0x00000000001d7919 */ /* 0x000ea20000002100 */
[C---:B------:R-:W-:Y:S02]  /*0330*/  IADD3 R3, R53.reuse, R30, -R31 ;  /* 0x0000001e35037210 */ /* 0x040fe40007ffe81f */
[----:B------:R-:W-:Y:S02]  /*0340*/  IADD3 R2, R53, 0x3f, RZ ;  /* 0x0000003f35027810 */ /* 0x000fe40007ffe0ff */
[----:B------:R-:W-:Y:S02]  /*0350*/  IADD3 R0, R0, c[0x0][0x2e8], R53 ;  /* 0x0000ba0000007a10 */ /* 0x000fe40007ffe035 */
[----:B------:R-:W-:Y:S02]  /*0360*/  IADD3 R3, R3, -c[0x0][0x2e4], RZ ;  /* 0x8000b90003037a10 */ /* 0x000fe40007ffe0ff */
[----:B-1----:R-:W-:-:S02]  /*0370*/  SHF.R.S32.HI R5, RZ, 0x1f, R2 ;  /* 0x0000001fff057819 */ /* 0x002fc40000011402 */
[----:B------:R-:W-:Y:S02]  /*0380*/  SHF.R.S32.HI R4, RZ, 0x1f, R0 ;  /* 0x0000001fff047819 */ /* 0x000fe40000011400 */
[----:B------:R-:W-:Y:S02]  /*0390*/  SHF.R.S32.HI R6, RZ, 0x1f, R3 ;  /* 0x0000001fff067819 */ /* 0x000fe40000011403 */
[----:B------:R-:W-:Y:S02]  /*03a0*/  LEA.HI R5, R5, R2, RZ, 0x6 ;  /* 0x0000000205057211 */ /* 0x000fe400078f30ff */
[----:B------:R-:W-:Y:S02]  /*03b0*/  LEA.HI R0, R4, R0, RZ, 0x6 ;  /* 0x0000000004007211 */ /* 0x000fe400078f30ff */
[----:B------:R-:W-:Y:S02]  /*03c0*/  LEA.HI R2, R6, R3, RZ, 0x6 ;  /* 0x0000000306027211 */ /* 0x000fe400078f30ff */
[----:B------:R-:W-:-:S02]  /*03d0*/  SHF.R.S32.HI R3, RZ, 0x6, R5 ;  /* 0x00000006ff037819 */ /* 0x000fc40000011405 */
[----:B------:R-:W-:Y:S02]  /*03e0*/  SHF.R.S32.HI R0, RZ, 0x6, R0 ;  /* 0x00000006ff007819 */ /* 0x000fe40000011400 */
[----:B------:R-:W-:Y:S02]  /*03f0*/  SHF.R.S32.HI R2, RZ, 0x6, R2 ;  /* 0x00000006ff027819 */ /* 0x000fe40000011402 */
[----:B------:R-:W-:Y:S02]  /*0400*/  IMNMX R154, R3, R0, PT ;  /* 0x00000000039a7217 */ /* 0x000fe40003800200 */
[----:B------:R-:W-:-:S03]  /*0410*/  IMNMX R155, RZ, R2, !PT ;  /* 0x00000002ff9b7217 */ /* 0x000fc60007800200 */
[----:B------:R1:W-:Y:S01]  /*0420*/  STL [R1+0xc], R154 ;  /* 0x00000c9a01007387 */ /* 0x0003e20000100800 */
[----:B------:R-:W-:-:S03]  /*0430*/  ISETP.GT.AND P0, PT, R154, R155, PT ;  /* 0x0000009b9a00720c */ /* 0x000fc60003f04270 */
[----:B------:R1:W-:Y:S10]  /*0440*/  STL [R1+0x30], R155 ;  /* 0x0000309b01007387 */ /* 0x0003f40000100800 */
[----:B------:R-:W-:Y:S05]  /*0450*/  @P0 BRA `(.L_x_157) ;  /* 0x00000a8000000947 */ /* 0x000fea0003800000 */
[----:B--2---:R-:W2:Y:S01]  /*0460*/  LDC.U8 R2, c[0x0][0x329] ;  /* 0x0000ca40ff027b82 */ /* 0x004ea20000000000 */
        /* <DEDUP_REMOVED lines=8> */
[----:B------:R-:W-:Y:S01]  /*04f0*/  @!P0 SHF.R.S32.HI R5, RZ, 0x1f, R11 ;  /* 0x0000001fff058819 */ /* 0x000fe2000001140b */
[----:B------:R-:W-:-:S04]  /*0500*/  IMAD.IADD R20, R29, 0x1, -R9 ;  /* 0x000000011d147824 */ /* 0x000fc800078e0a09 */
[----:B------:R-:W-:Y:S02]  /*0510*/  @!P0 IMAD R6, R5, c[0x0][0x1e0], RZ ;  /* 0x0000780005068a24 */ /* 0x000fe400078e02ff */
[----:B------:R-:W-:Y:S01]  /*0520*/  IMAD.SHL.U32 R14, R20, 0x8, RZ ;  /* 0x00000008140e7824 */ /* 0x000fe200078e00ff */
[----:B--2---:R-:W-:Y:S01]  /*0530*/  ISETP.NE.AND P1, PT, R2, RZ, PT ;  /* 0x000000ff0200720c */ /* 0x004fe20003f25270 */
[----:B------:R-:W-:-:S03]  /*0540*/  @!P0 IMAD R6, R11, c[0x0][0x1e4], R6 ;  /* 0x000079000b068a24 */ /* 0x000fc600078e0206 */
[----:B------:R-:W-:Y:S02]  /*0550*/  IADD3 R23, R14, 0x40, RZ ;  /* 0x000000400e177810 */ /* 0x000fe40007ffe0ff */
[----:B---3--:R-:W-:-:S04]  /*0560*/  ISETP.NE.AND P2, PT, R3, RZ, PT ;  /* 0x000000ff0300720c */ /* 0x008fc80003f45270 */
[----:B------:R-:W-:-:S03]  /*0570*/  ISETP.NE.OR P3, PT, R2, RZ, !P2 ;  /* 0x000000ff0200720c */ /* 0x000fc60005765670 */
[----:B------:R-:W-:Y:S02]  /*0580*/  @P1 IMAD.MOV.U32 R0, RZ, RZ, c[0x0][0x210] ;  /* 0x00008400ff001624 */ /* 0x000fe400078e00ff */
[----:B------:R-:W-:Y:S02]  /*0590*/  @!P1 IMAD.MOV.U32 R4, RZ, RZ, c[0x0][0x214] ;  /* 0x00008500ff049624 */ /* 0x000fe400078e00ff */
[----:B------:R-:W-:Y:S02]  /*05a0*/  @P1 IMAD R0, R0, c[0x0][0x214], RZ ;  /* 0x0000850000001a24 */ /* 0x000fe400078e02ff */
[----:B------:R-:W-:Y:S01]  /*05b0*/  @P0 IMAD.WIDE.U32 R2, R25, c[0x0][0x1e8], RZ ;  /* 0x00007a0019020a25 */ /* 0x000fe200078e00ff */
[----:B------:R-:W-:Y:S02]  /*05c0*/  @!P1 SEL R0, R4, c[0x0][0x234], !P2 ;  /* 0x00008d0004009a07 */ /* 0x000fe40005000000 */
[----:B------:R-:W-:Y:S01]  /*05d0*/  ISETP.GE.AND P2, PT, R10, R15, PT ;  /* 0x0000000f0a00720c */ /* 0x000fe20003f46270 */
        /* <DEDUP_REMOVED lines=8> */
[----:B------:R-:W-:Y:S01]  /*0660*/  @!P0 IMAD.IADD R8, R5, 0x1, R6 ;  /* 0x0000000105088824 */ /* 0x000fe200078e0206 */
[----:B------:R-:W-:Y:S01]  /*0670*/  SHF.R.S32.HI R11, RZ, 0x1f, R10 ;  /* 0x0000001fff0b7819 */ /* 0x000fe2000001140a */
[----:B------:R-:W-:Y:S01]  /*0680*/  IMAD R6, R24, R0, R3 ;  /* 0x0000000018067224 */ /* 0x000fe200078e0203 */
[----:B------:R-:W-:Y:S01]  /*0690*/  SHF.R.S32.HI R0, RZ, 0x1f, R24 ;  /* 0x0000001fff007819 */ /* 0x000fe20000011418 */
[----:B------:R-:W-:Y:S01]  /*06a0*/  @P1 IMAD.MOV.U32 R19, RZ, RZ, c[0x0][0x210] ;  /* 0x00008400ff131624 */ /* 0x000fe200078e00ff */
[----:B------:R-:W-:Y:S01]  /*06b0*/  @!P3 SEL R7, R7, R25, !P0 ;  /* 0x000000190707b207 */ /* 0x000fe20004000000 */
[----:B------:R-:W-:Y:S01]  /*06c0*/  @!P1 IMAD.MOV.U32 R19, RZ, RZ, 0x1 ;  /* 0x00000001ff139424 */ /* 0x000fe200078e00ff */
[----:B------:R-:W-:Y:S01]  /*06d0*/  IADD3 R4, P0, R14, R2, RZ ;  /* 0x000000020e047210 */ /* 0x000fe20007f1e0ff */
[----:B------:R-:W-:Y:S01]  /*06e0*/  IMAD R0, R0, c[0x0][0x1f0], RZ ;  /* 0x00007c0000007a24 */ /* 0x000fe200078e02ff */
[----:B------:R-:W-:-:S02]  /*06f0*/  CS2R R2, SRZ ;  /* 0x0000000000027805 */ /* 0x000fc4000001ff00 */
[----:B------:R-:W-:Y:S01]  /*0700*/  LEA.HI.X.SX32 R5, R14, R8, 0x1, P0 ;  /* 0x000000080e057211 */ /* 0x000fe200000f0eff */
[----:B------:R-:W-:Y:S01]  /*0710*/  IMAD R8, R24, c[0x0][0x1f4], R0 ;  /* 0x00007d0018087a24 */ /* 0x000fe200078e0200 */
[----:B------:R-:W-:Y:S01]  /*0720*/  @!P3 MOV R2, R7 ;  /* 0x000000070002b202 */ /* 0x000fe20000000f00 */
[----:B------:R-:W-:Y:S01]  /*0730*/  IMAD R0, R30, R19, RZ ;  /* 0x000000131e007224 */ /* 0x000fe200078e02ff */
[----:B------:R-:W-:Y:S01]  /*0740*/  @!P3 SHF.R.S32.HI R3, RZ, 0x1f, R7 ;  /* 0x0000001fff03b819 */ /* 0x000fe20000011407 */
[----:B------:R-:W-:Y:S01]  /*0750*/  IMAD.WIDE.U32 R12, R24, c[0x0][0x1f0], R4 ;  /* 0x00007c00180c7a25 */ /* 0x000fe200078e0004 */
[----:B------:R-:W-:Y:S02]  /*0760*/  IADD3 R24, R14, 0x20, RZ ;  /* 0x000000200e187810 */ /* 0x000fe40007ffe0ff */
[----:B------:R-:W-:Y:S01]  /*0770*/  SHF.R.S32.HI R4, RZ, 0x1f, R0 ;  /* 0x0000001fff047819 */ /* 0x000fe20000011400 */
[----:B------:R-:W-:Y:S01]  /*0780*/  IMAD.IADD R9, R13, 0x1, R8 ;  /* 0x000000010d097824 */ /* 0x000fe200078e0208 */
[----:B------:R-:W-:-:S02]  /*0790*/  IADD3 R22, P1, P0, R0, R2, R6 ;  /* 0x0000000200167210 */ /* 0x000fc4000783e006 */
[----:B------:R-:W-:Y:S01]  /*07a0*/  SHF.R.S32.HI R0, RZ, 0x1f, R6 ;  /* 0x0000001fff007819 */ /* 0x000fe20000011406 */
[----:B------:R-:W-:-:S03]  /*07b0*/  IMAD.WIDE R6, R35, 0x80, R10 ;  /* 0x0000008023067825 */ /* 0x000fc600078e020a */
[----:B------:R-:W-:Y:S01]  /*07c0*/  IADD3.X R21, R4, R3, R0, P1, P0 ;  /* 0x0000000304157210 */ /* 0x000fe20000fe0400 */
        /* <DEDUP_REMOVED lines=14> */
.L_x_159:
[----:B------:R-:W-:Y:S05]  /*08b0*/  BSYNC B0 ;  /* 0x0000000000007941 */ /* 0x000fea0003800000 */
.L_x_158:
        /* <DEDUP_REMOVED lines=8> */
[----:B--2---:R-:W-:Y:S01]  /*0940*/  IMAD.X R2, RZ, RZ, R7, P0 ;  /* 0x000000ffff027224 */ /* 0x004fe200000e0607 */
        /* <DEDUP_REMOVED lines=11> */
.L_x_161:
[----:B------:R-:W-:Y:S05]  /*0a00*/  BSYNC B0 ;  /* 0x0000000000007941 */ /* 0x000fea0003800000 */
.L_x_160:
        /* <DEDUP_REMOVED lines=20> */
.L_x_163:
[----:B------:R-:W-:Y:S05]  /*0b50*/  BSYNC B0 ;  /* 0x0000000000007941 */ /* 0x000fea0003800000 */
.L_x_162:
[----:B------:R-:W-:Y:S01]  /*0b60*/  IADD3 R17, R10, 0x60, RZ ;  /* 0x000000600a117810 */ /* 0x000fe20007ffe0ff */
[----:B------:R-:W-:Y:S03]  /*0b70*/  BSSY B0, `(.L_x_164) ;  /* 0x0000013000007945 */ /* 0x000fe60003800000 */
[----:B------:R-:W-:-:S13]  /*0b80*/  ISETP.GE.AND P0, PT, R17, R15, PT ;  /* 0x0000000f1100720c */ /* 0x000fda0003f06270 */
        /* <DEDUP_REMOVED lines=17> */
.L_x_165:
[----:B------:R-:W-:Y:S05]  /*0ca0*/  BSYNC B0 ;  /* 0x0000000000007941 */ /* 0x000fea0003800000 */
.L_x_164:
[----:B------:R-:W-:-:S04]  /*0cb0*/  ISETP.NE.AND P6, PT, R20, RZ, PT ;  /* 0x000000ff1400720c */ /* 0x000fc80003fc5270 */
        /* <DEDUP_REMOVED lines=34> */
.L_x_157:
        /* <DEDUP_REMOVED lines=27> */
.L_x_166:
[----:B------:R-:W-:Y:S02]  /*1090*/  IABS R4, c[0x0][0x1c8] ;  /* 0x0000720000047a13 */ /* 0x000fe40000000000 */
[----:B------:R-:W-:Y:S02]  /*10a0*/  IABS R5, R24 ;  /* 0x0000001800057213 */ /* 0x000fe40000000000 */
[----:B------:R-:W2:Y:S01]  /*10b0*/  I2F.RP R2, R4 ;  /* 0x0000000400027306 */ /* 0x000ea20000209400 */
[----:B------:R-:W-:-:S07]  /*10c0*/  SHF.R.S32.HI R19, RZ, 0x1f, R24 ;  /* 0x0000001fff137819 */ /* 0x000fce0000011418 */
[----:B--2---:R-:W2:Y:S02]  /*10d0*/  MUFU.RCP R2, R2 ;  /* 0x0000000200027308 */ /* 0x004ea40000001000 */
[----:B--2---:R-:W-:-:S06]  /*10e0*/  IADD3 R2, R2, 0xffffffe, RZ ;  /* 0x0ffffffe02027810 */ /* 0x004fcc0007ffe0ff */
[----:B------:R-:W2:Y:S02]  /*10f0*/  F2I.FTZ.U32.TRUNC.NTZ R3, R2 ;  /* 0x0000000200037305 */ /* 0x000ea4000021f000 */
[----:B--2---:R-:W-:Y:S02]  /*1100*/  IMAD.MOV R0, RZ, RZ, -R3 ;  /* 0x000000ffff007224 */ /* 0x004fe400078e0a03 */
        /* <DEDUP_REMOVED lines=34> */
.L_x_167:
[----:B------:R-:W-:Y:S01]  /*1330*/  SHF.R.S32.HI R5, RZ, 0x1f, R29 ;  /* 0x0000001fff057819 */ /* 0x000fe2000001141d */
[----:B------:R-:W-:Y:S01]  /*1340*/  IMAD R19, R19, c[0x0][0x1a8], RZ ;  /* 0x00006a0013137a24 */ /* 0x000fe200078e02ff */
[----:B------:R-:W-:Y:S01]  /*1350*/  SHF.R.S32.HI R12, RZ, 0x1f, R10 ;  /* 0x0000001fff0c7819 */ /* 0x000fe2000001140a */
[----:B------:R-:W-:Y:S01]  /*1360*/  IMAD.IADD R40, R31, 0x1, -R30 ;  /* 0x000000011f287824 */ /* 0x000fe200078e0a1e */
[CC--:B------:R-:W-:Y:S01]  /*1370*/  LEA.HI R3, R5.reuse, R29.reuse, RZ, 0x2 ;  /* 0x0000001d05037211 */ /* 0x0c0fe200078f10ff */
[----:B------:R-:W-:Y:S01]  /*1380*/  IMAD R19, R24, c[0x0][0x1ac], R19 ;  /* 0x00006b0018137a24 */ /* 0x000fe200078e0213 */
[----:B------:R-:W-:Y:S01]  /*1390*/  LEA.HI R28, R5, R29, RZ, 0x3 ;  /* 0x0000001d051c7211 */ /* 0x000fe200078f18ff */
[----:B------:R-:W-:Y:S01]  /*13a0*/  BSSY B0, `(.L_x_168) ;  /* 0x0000066000007945 */ /* 0x000fe20003800000 */
[----:B------:R-:W-:-:S02]  /*13b0*/  LOP3.LUT R0, R3, 0xfffffffc, RZ, 0xc0, !PT ;  /* 0xfffffffc03007812 */ /* 0x000fc400078ec0ff */
[----:B------:R-:W-:Y:S02]  /*13c0*/  SHF.R.S32.HI R26, RZ, 0x3, R28 ;  /* 0x00000003ff1a7819 */ /* 0x000fe4000001141c */
[----:B------:R-:W-:Y:S01]  /*13d0*/  SHF.R.S32.HI R4, RZ, 0x2, R3 ;  /* 0x00000002ff047819 */ /* 0x000fe20000011403 */
[----:B------:R-:W-:Y:S01]  /*13e0*/  IMAD.IADD R0, R29, 0x1, -R0 ;  /* 0x000000011d007824 */ /* 0x000fe200078e0a00 */
[-C--:B------:R-:W-:Y:S01]  /*13f0*/  LEA.HI R27, R5, R29.reuse, RZ, 0x4 ;  /* 0x0000001d051b7211 */ /* 0x080fe200078f20ff */
[----:B------:R-:W-:Y:S01]  /*1400*/  IMAD.SHL.U32 R2, R26, 0x40, RZ ;  /* 0x000000401a027824 */ /* 0x000fe200078e00ff */
[----:B------:R-:W-:Y:S01]  /*1410*/  LEA.HI R3, R3, R4, RZ, 0x1 ;  /* 0x0000000403037211 */ /* 0x000fe200078f08ff */
[----:B------:R-:W-:Y:S01]  /*1420*/  IMAD.SHL.U32 R156, R0, 0x8, RZ ;  /* 0x00000008009c7824 */ /* 0x000fe200078e00ff */
[----:B------:R-:W-:Y:S02]  /*1430*/  LEA.HI R23, R5, R29, RZ, 0x5 ;  /* 0x0000001d05177211 */ /* 0x000fe400078f28ff */
[----:B------:R-:W-:-:S02]  /*1440*/  LOP3.LUT R0, R2, 0xc0, RZ, 0xc0, !PT ;  /* 0x000000c002007812 */ /* 0x000fc400078ec0ff */
[----:B------:R-:W-:Y:S02]  /*1450*/  LOP3.LUT R3, R3, 0x7fffffe, RZ, 0xc0, !PT ;  /* 0x07fffffe03037812 */ /* 0x000fe400078ec0ff */
[----:B------:R-:W-:Y:S02]  /*1460*/  LOP3.LUT R5, R27, 0xfffffff0, RZ, 0xc0, !PT ;  /* 0xfffffff01b057812 */ /* 0x000fe400078ec0ff */
[----:B------:R-:W-:Y:S01]  /*1470*/  LOP3.LUT R2, R0, 0x18, R156, 0xf8, !PT ;  /* 0x0000001800027812 */ /* 0x000fe200078ef89c */
[----:B------:R-:W-:Y:S01]  /*1480*/  IMAD.IADD R3, R4, 0x1, -R3 ;  /* 0x0000000104037824 */ /* 0x000fe200078e0a03 */
[----:B------:R-:W-:Y:S01]  /*1490*/  SHF.R.S32.HI R25, RZ, 0x5, R23 ;  /* 0x00000005ff197819 */ /* 0x000fe20000011417 */
[----:B------:R-:W-:Y:S01]  /*14a0*/  IMAD.IADD R20, R29, 0x1, -R5 ;  /* 0x000000011d147824 */ /* 0x000fe200078e0a05 */
[----:B------:R-:W-:Y:S02]  /*14b0*/  SHF.R.U32.HI R0, RZ, 0x3, R0 ;  /* 0x00000003ff007819 */ /* 0x000fe40000011600 */
[----:B------:R-:W-:-:S02]  /*14c0*/  SHF.R.S32.HI R5, RZ, 0x1f, R4 ;  /* 0x0000001fff057819 */ /* 0x000fc40000011404 */
[----:B------:R-:W-:Y:S01]  /*14d0*/  LOP3.LUT R2, R2, R0, RZ, 0x3c, !PT ;  /* 0x0000000002027212 */ /* 0x000fe200078e3cff */
[----:B------:R-:W-:Y:S01]  /*14e0*/  IMAD R0, R25, 0x8, R3 ;  /* 0x0000000819007824 */ /* 0x000fe200078e0203 */
[----:B------:R-:W-:Y:S01]  /*14f0*/  LEA.HI R22, R20, R20, RZ, 0x1 ;  /* 0x0000001414167211 */ /* 0x000fe200078f08ff */
[C---:B------:R-:W-:Y:S01]  /*1500*/  IMAD R13, R5.reuse, c[0x0][0x1a0], RZ ;  /* 0x00006800050d7a24 */ /* 0x040fe200078e02ff */
[----:B------:R-:W-:Y:S01]  /*1510*/  SHF.R.S32.HI R157, RZ, 0x1f, R156 ;  /* 0x0000001fff9d7819 */ /* 0x000fe2000001149c */
[----:B------:R-:W-:Y:S01]  /*1520*/  IMAD.U32 R222, R0, 0x20, R2 ;  /* 0x0000002000de7824 */ /* 0x000fe200078e0002 */
[--C-:B------:R-:W-:Y:S01]  /*1530*/  SHF.R.S32.HI R11, RZ, 0x1, R22.reuse ;  /* 0x00000001ff0b7819 */ /* 0x100fe20000011416 */
[----:B------:R-:W-:Y:S01]  /*1540*/  IMAD R0, R5, c[0x0][0x198], RZ ;  /* 0x0000660005007a24 */ /* 0x000fe200078e02ff */
[----:B------:R-:W-:Y:S01]  /*1550*/  SHF.R.S32.HI R2, RZ, 0x1f, R22 ;  /* 0x0000001fff027819 */ /* 0x000fe20000011416 */
[----:B------:R-:W-:Y:S01]  /*1560*/  IMAD.WIDE.U32 R6, R4, c[0x0][0x198], R156 ;  /* 0x0000660004067a25 */ /* 0x000fe200078e009c */
[C---:B------:R-:W-:Y:S01]  /*1570*/  IADD3 R8, P0, R156.reuse, R9, RZ ;  /* 0x000000099c087210 */ /* 0x040fe20007f1e0ff */
[----:B------:R2:W-:Y:S01]  /*1580*/  STL.64 [R1+0x38], R156 ;  /* 0x0000389c01007387 */ /* 0x0005e20000100a00 */
[----:B------:R-:W-:Y:S01]  /*1590*/  IADD3 R151, R156, 0x20, RZ ;  /* 0x000000209c977810 */ /* 0x000fe20007ffe0ff */
[----:B------:R-:W-:Y:S01]  /*15a0*/  IMAD R15, R4, c[0x0][0x19c], R0 ;  /* 0x00006700040f7a24 */ /* 0x000fe200078e0200 */
[----:B------:R-:W-:Y:S01]  /*15b0*/  LEA.HI R0, R2, R11, RZ, 0x2 ;  /* 0x0000000b02007211 */ /* 0x000fe200078f10ff */
[----:B------:R-:W-:Y:S01]  /*15c0*/  IMAD.WIDE.U32 R2, R4, c[0x0][0x1a0], R156 ;  /* 0x0000680004027a25 */ /* 0x000fe200078e009c */
[----:B------:R-:W-:Y:S01]  /*15d0*/  IADD3 R6, P1, R16, R6, RZ ;  /* 0x0000000610067210 */ /* 0x000fe20007f3e0ff */
[----:B------:R2:W-:Y:S01]  /*15e0*/  STL [R1+0x58], R40 ;  /* 0x0000582801007387 */ /* 0x0005e20000100800 */
[----:B------:R-:W-:Y:S01]  /*15f0*/  LOP3.LUT R0, R0, 0xfffffffc, RZ, 0xc0, !PT ;  /* 0xfffffffc00007812 */ /* 0x000fe200078ec0ff */
[----:B------:R-:W-:Y:S01]  /*1600*/  IMAD.X R9, R157, 0x1, R17, P0 ;  /* 0x000000019d097824 */ /* 0x000fe200000e0611 */
[----:B------:R-:W-:Y:S01]  /*1610*/  IADD3 R2, P0, R14, R2, RZ ;  /* 0x000000020e027210 */ /* 0x000fe20007f1e0ff */
[----:B------:R-:W-:Y:S01]  /*1620*/  IMAD R13, R4, c[0x0][0x1a4], R13 ;  /* 0x00006900040d7a24 */ /* 0x000fe200078e020d */
[----:B------:R-:W-:Y:S01]  /*1630*/  IADD3.X R7, R21, R7, R15, P1, !PT ;  /* 0x0000000715077210 */ /* 0x000fe20000ffe40f */
[----:B------:R-:W-:Y:S01]  /*1640*/  IMAD.WIDE.U32 R16, R24, c[0x0][0x1a8], R8 ;  /* 0x00006a0018107a25 */ /* 0x000fe200078e0008 */
[----:B------:R-:W-:-:S02]  /*1650*/  IADD3 R150, R156, 0x40, RZ ;  /* 0x000000409c967810 */ /* 0x000fc40007ffe0ff */
[----:B------:R-:W-:Y:S01]  /*1660*/  IADD3.X R3, R18, R3, R13, P0, !PT ;  /* 0x0000000312037210 */ /* 0x000fe200007fe40d */
[----:B------:R-:W-:Y:S01]  /*1670*/  IMAD.IADD R24, R11, 0x1, -R0 ;  /* 0x000000010b187824 */ /* 0x000fe200078e0a00 */
[----:B------:R-:W-:Y:S01]  /*1680*/  ISETP.GE.AND P0, PT, R4, R40, PT ;  /* 0x000000280400720c */ /* 0x000fe20003f06270 */
[C---:B------:R-:W-:Y:S01]  /*1690*/  IMAD R0, R12.reuse, c[0x0][0x1b8], RZ ;  /* 0x00006e000c007a24 */ /* 0x040fe200078e02ff */
[----:B------:R-:W-:Y:S01]  /*16a0*/  LOP3.LUT R9, R23, 0xffffffe0, RZ, 0xc0, !PT ;  /* 0xffffffe017097812 */ /* 0x000fe200078ec0ff */
[----:B------:R-:W-:Y:S01]  /*16b0*/  IMAD R8, R12, c[0x0][0x1b0], RZ ;  /* 0x00006c000c087a24 */ /* 0x000fe200078e02ff */
[----:B------:R-:W-:Y:S01]  /*16c0*/  LOP3.LUT P1, RZ, R24, 0x2, RZ, 0xc0, !PT ;  /* 0x0000000218ff7812 */ /* 0x000fe2000782c0ff */
[C---:B------:R-:W-:Y:S02]  /*16d0*/  IMAD R0, R10.reuse, c[0x0][0x1bc], R0 ;  /* 0x00006f000a007a24 */ /* 0x040fe400078e0200 */
[----:B------:R-:W-:-:S04]  /*16e0*/  IMAD.WIDE.U32 R36, R10, c[0x0][0x1b0], R6 ;  /* 0x00006c000a247a25 */ /* 0x000fc800078e0006 */
[C---:B------:R-:W-:Y:S01]  /*16f0*/  IMAD.WIDE.U32 R32, R10.reuse, c[0x0][0x1b8], R2 ;  /* 0x00006e000a207a25 */ /* 0x040fe200078e0002 */
[----:B------:R2:W-:Y:S03]  /*1700*/  STL.64 [R1+0x48], R36 ;  /* 0x0000482401007387 */ /* 0x0005e60000100a00 */
[----:B------:R-:W-:Y:S01]  /*1710*/  IMAD R8, R10, c[0x0][0x1b4], R8 ;  /* 0x00006d000a087a24 */ /* 0x000fe200078e0208 */
[----:B------:R2:W-:Y:S01]  /*1720*/  STL.64 [R1+0x60], R32 ;  /* 0x0000602001007387 */ /* 0x0005e20000100a00 */
[----:B------:R-:W-:-:S03]  /*1730*/  IMAD.WIDE R6, R35, 0x80, R4 ;  /* 0x0000008023067825 */ /* 0x000fc600078e0204 */
[----:B------:R2:W-:Y:S01]  /*1740*/  STL [R1+0x50], R151 ;  /* 0x0000509701007387 */ /* 0x0005e20000100800 */
[----:B------:R-:W-:Y:S02]  /*1750*/  IMAD.IADD R35, R33, 0x1, R0 ;  /* 0x0000000121237824 */ /* 0x000fe400078e0200 */
[----:B------:R-:W-:Y:S01]  /*1760*/  IMAD.IADD R39, R37, 0x1, R8 ;  /* 0x0000000125277824 */ /* 0x000fe200078e0208 */
[----:B------:R2:W-:Y:S01]  /*1770*/  STL [R1+0x54], R150 ;  /* 0x0000549601007387 */ /* 0x0005e20000100800 */
[----:B------:R-:W-:Y:S02]  /*1780*/  IMAD.MOV.U32 R21, RZ, RZ, 0x10 ;  /* 0x00000010ff157424 */ /* 0x000fe400078e00ff */
[----:B------:R-:W-:Y:S01]  /*1790*/  IMAD.IADD R18, R29, 0x1, -R9 ;  /* 0x000000011d127824 */ /* 0x000fe200078e0a09 */
[----:B------:R2:W-:Y:S01]  /*17a0*/  STL [R1+0x14], R35 ;  /* 0x0000142301007387 */ /* 0x0005e20000100800 */
[----:B------:R-:W-:Y:S01]  /*17b0*/  IMAD.SHL.U32 R222, R222, 0x2, RZ ;  /* 0x00000002dede7824 */ /* 0x000fe200078e00ff */
[----:B------:R-:W-:Y:S01]  /*17c0*/  SEL R2, R21, 0xfffffff0, !P1 ;  /* 0xfffffff015027807 */ /* 0x000fe20004800000 */
[----:B------:R-:W-:Y:S01]  /*17d0*/  IMAD.IADD R11, R17, 0x1, R19 ;  /* 0x00000001110b7824 */ /* 0x000fe200078e0213 */
[----:B------:R2:W-:Y:S01]  /*17e0*/  STL [R1+0x44], R39 ;  /* 0x0000442701007387 */ /* 0x0005e20000100800 */
[----:B------:R-:W-:Y:S05]  /*17f0*/  @P0 BRA `(.L_x_169) ;  /* 0x0000020000000947 */ /* 0x000fea0003800000 */
[----:B------:R-:W-:Y:S01]  /*1800*/  ISETP.GE.AND P4, PT, R156, c[0x0][0x220], PT ;  /* 0x000088009c007a0c */ /* 0x000fe20003f86270 */
        /* <DEDUP_REMOVED lines=31> */
.L_x_169:
[----:B------:R-:W-:Y:S05]  /*1a00*/  BSYNC B0 ;  /* 0x0000000000007941 */ /* 0x000fea0003800000 */
.L_x_168:
[----:B------:R-:W-:Y:S01]  /*1a10*/  IADD3 R19, R4, 0x20, RZ ;  /* 0x0000002004137810 */ /* 0x000fe20007ffe0ff */
[----:B------:R-:W-:Y:S03]  /*1a20*/  BSSY B0, `(.L_x_170) ;  /* 0x0000024000007945 */ /* 0x000fe60003800000 */
[----:B------:R-:W-:-:S13]  /*1a30*/  ISETP.GE.AND P0, PT, R19, R40, PT ;  /* 0x000000281300720c */ /* 0x000fda0003f06270 */
[----:B------:R-:W-:Y:S05]  /*1a40*/  @P0 BRA `(.L_x_171) ;  /* 0x0000021000000947 */ /* 0x000fea0003800000 */
[----:B------:R-:W-:Y:S01]  /*1a50*/  IADD3 R0, P0, R6, 0x20, RZ ;  /* 0x0000002006007810 */ /* 0x000fe20007f1e0ff */
[----:B---3--:R-:W-:Y:S01]  /*1a60*/  IMAD.MOV.U32 R8, RZ, RZ, R16 ;  /* 0x000000ffff087224 */ /* 0x008fe200078e0010 */
        /* <DEDUP_REMOVED lines=31> */
.L_x_171:
[----:B------:R-:W-:Y:S05]  /*1c60*/  BSYNC B0 ;  /* 0x0000000000007941 */ /* 0x000fea0003800000 */
.L_x_170:
        /* <DEDUP_REMOVED lines=37> */
.L_x_173:
[----:B------:R-:W-:Y:S05]  /*1ec0*/  BSYNC B0 ;  /* 0x0000000000007941 */ /* 0x000fea0003800000 */
.L_x_172:
[----:B------:R-:W-:Y:S01]  /*1ed0*/  IADD3 R0, R4, 0x60, RZ ;  /* 0x0000006004007810 */ /* 0x000fe20007ffe0ff */
[----:B------:R-:W-:Y:S01]  /*1ee0*/  UMOV UR8, 0x6 ;  /* 0x0000000600087882 */ /* 0x000fe20000000000 */
[----:B------:R-:W-:Y:S01]  /*1ef0*/  BSSY B0, `(.L_x_174) ;  /* 0x0000026000007945 */ /* 0x000fe20003800000 */
[----:B------:R-:W-:Y:S01]  /*1f00*/  ULDC.64 UR6, c[0x0][0x198] ;  /* 0x0000660000067ab9 */ /* 0x000fe20000000a00 */
[----:B------:R-:W-:Y:S01]  /*1f10*/  ISETP.GE.AND P0, PT, R0, R40, PT ;  /* 0x000000280000720c */ /* 0x000fe20003f06270 */
[----:B------:R-:W-:Y:S02]  /*1f20*/  USHF.L.U64.HI UR9, UR6, UR8, UR7 ;  /* 0x0000000806097299 */ /* 0x000fe40008010207 */
[----:B------:R-:W-:-:S10]  /*1f30*/  USHF.L.U32 UR10, UR6, 0x6, URZ ;  /* 0x00000006060a7899 */ /* 0x000fd4000800063f */
[----:B------:R-:W-:Y:S05]  /*1f40*/  @P0 BRA `(.L_x_175) ;  /* 0x0000020000000947 */ /* 0x000fea0003800000 */
[----:B------:R-:W-:Y:S01]  /*1f50*/  IADD3 R0, P0, R6, 0x60, RZ ;  /* 0x0000006006007810 */ /* 0x000fe20007f1e0ff */
[----:B------:R-:W-:Y:S01]  /*1f60*/  IMAD.MOV.U32 R10, RZ, RZ, R16 ;  /* 0x000000ffff0a7224 */ /* 0x000fe200078e0010 */
[----:B------:R-:W-:Y:S02]  /*1f70*/  ISETP.GE.AND P3, PT, R156, c[0x0][0x220], PT ;  /* 0x000088009c007a0c */ /* 0x000fe40003f66270 */
[----:B------:R-:W-:Y:S01]  /*1f80*/  ISETP.GE.AND P2, PT, R151, c[0x0][0x220], PT ;  /* 0x0000880097007a0c */ /* 0x000fe20003f46270 */
[----:B------:R-:W-:Y:S01]  /*1f90*/  IMAD.X R6, RZ, RZ, R7, P0 ;  /* 0x000000ffff067224 */ /* 0x000fe200000e0607 */
[----:B------:R-:W-:Y:S01]  /*1fa0*/  ISETP.GE.AND P0, PT, R150, c[0x0][0x220], PT ;  /* 0x0000880096007a0c */ /* 0x000fe20003f06270 */
[----:B------:R-:W-:-:S04]  /*1fb0*/  IMAD.WIDE.U32 R10, R0, c[0x0][0x190], R10 ;  /* 0x00006400000a7a25 */ /* 0x000fc800078e000a */
[----:B------:R-:W-:-:S04]  /*1fc0*/  IMAD R6, R6, c[0x0][0x190], RZ ;  /* 0x0000640006067a24 */ /* 0x000fc800078e02ff */
[----:B------:R-:W-:Y:S01]  /*1fd0*/  IMAD R0, R0, c[0x0][0x194], R6 ;  /* 0x0000650000007a24 */ /* 0x000fe200078e0206 */
[C---:B---3--:R-:W-:Y:S01]  /*1fe0*/  @!P3 LEA R8, P4, R10.reuse, c[0x0][0x160], 0x1 ;  /* 0x000058000a08ba11 */ /* 0x048fe200078808ff */
        /* <DEDUP_REMOVED lines=22> */
.L_x_175:
[----:B------:R-:W-:Y:S05]  /*2150*/  BSYNC B0 ;  /* 0x0000000000007941 */ /* 0x000fea0003800000 */
.L_x_174:
[----:B------:R-:W-:Y:S01]  /*2160*/  MOV R102, R38 ;  /* 0x0000002600667202 */ /* 0x000fe20000000f00 */
[----:B------:R-:W-:Y:S01]  /*2170*/  IMAD.MOV.U32 R102, RZ, RZ, R36 ;  /* 0x000000ffff667224 */ /* 0x000fe200078e0024 */
[----:B------:R-:W-:Y:S01]  /*2180*/  MOV R103, R39 ;  /* 0x0000002700677202 */ /* 0x000fe20000000f00 */
[----:B------:R-:W-:Y:S01]  /*2190*/  BSSY B0, `(.L_x_176) ;  /* 0x0000027000007945 */ /* 0x000fe20003800000 */
[----:B------:R-:W-:-:S03]  /*21a0*/  IADD3 R52, R154, -0x1, RZ ;  /* 0xffffffff9a347810 */ /* 0x000fc60007ffe0ff */
[----:B------:R4:W-:Y:S01]  /*21b0*/  STL.64 [R1+0x40], R102 ;  /* 0x0000406601007387 */ /* 0x0009e20000100a00 */
[----:B---3--:R-:W-:Y:S01]  /*21c0*/  SHF.R.S32.HI R12, RZ, 0x1f, R52 ;  /* 0x0000001fff0c7819 */ /* 0x008fe20000011434 */
[C---:B------:R-:W-:Y:S01]  /*21d0*/  IMAD R14, R52.reuse, -0x40, R53 ;  /* 0xffffffc0340e7824 */ /* 0x040fe200078e0235 */
[----:B------:R-:W-:Y:S01]  /*21e0*/  MOV R101, R52 ;  /* 0x0000003400657202 */ /* 0x000fe20000000f00 */
[C---:B------:R-:W-:Y:S02]  /*21f0*/  IMAD R0, R52.reuse, UR9, RZ ;  /* 0x0000000934007c24 */ /* 0x040fe4000f8e02ff */
[----:B------:R-:W-:Y:S01]  /*2200*/  IMAD.WIDE.U32 R6, R52, UR10, R102 ;  /* 0x0000000a34067c25 */ /* 0x000fe2000f8e0066 */
[----:B------:R-:W-:-:S03]  /*2210*/  ISETP.GE.AND P0, PT, R4, R14, PT ;  /* 0x0000000e0400720c */ /* 0x000fc60003f06270 */
[----:B------:R-:W-:-:S04]  /*2220*/  IMAD R0, R12, UR10, R0 ;  /* 0x0000000a0c007c24 */ /* 0x000fc8000f8e0200 */
[----:B------:R-:W-:-:S06]  /*2230*/  IMAD.IADD R0, R7, 0x1, R0 ;  /* 0x0000000107007824 */ /* 0x000fcc00078e0200 */
        /* <DEDUP_REMOVED lines=28> */
.L_x_177:
[----:B------:R-:W-:Y:S05]  /*2400*/  BSYNC B0 ;  /* 0x0000000000007941 */ /* 0x000fea0003800000 */
.L_x_176:
[----:B------:R-:W-:Y:S01]  /*2410*/  ISETP.GE.AND P0, PT, R19, R14, PT ;  /* 0x0000000e1300720c */ /* 0x000fe20003f06270 */
[----:B------:R-:W-:Y:S01]  /*2420*/  UMOV UR7, 0x5 ;  /* 0x0000000500077882 */ /* 0x000fe20000000000 */
[----:B------:R-:W-:Y:S01]  /*2430*/  BSSY B0, `(.L_x_178) ;  /* 0x0000023000007945 */ /* 0x000fe20003800000 */
[----:B------:R-:W-:Y:S02]  /*2440*/  ULDC UR14, c[0x0][0x19c] ;  /* 0x00006700000e7ab9 */ /* 0x000fe40000000800 */
[----:B------:R-:W-:Y:S02]  /*2450*/  USHF.L.U32 UR11, UR6, 0x5, URZ ;  /* 0x00000005060b7899 */ /* 0x000fe4000800063f */
[----:B------:R-:W-:Y:S02]  /*2460*/  ULDC.64 UR4, c[0x0][0x1a0] ;  /* 0x0000680000047ab9 */ /* 0x000fe40000000a00 */
[----:B------:R-:W-:Y:S02]  /*2470*/  USHF.L.U64.HI UR6, UR6, UR7, UR14 ;  /* 0x0000000706067299 */ /* 0x000fe4000801020e */
[----:B------:R-:W-:-:S02]  /*2480*/  USHF.L.U64.HI UR8, UR4, UR8, UR5 ;  /* 0x0000000804087299 */ /* 0x000fc40008010205 */
[----:B------:R-:W-:Y:S01]  /*2490*/  USHF.L.U32 UR14, UR4, 0x6, URZ ;  /* 0x00000006040e7899 */ /* 0x000fe2000800063f */
[----:B------:R-:W-:Y:S06]  /*24a0*/  @P0 BRA `(.L_x_179) ;  /* 0x000001b000000947 */ /* 0x000fec0003800000 */
[----:B------:R-:W-:Y:S02]  /*24b0*/  ISETP.GE.AND P3, PT, R156, c[0x0][0x220], PT ;  /* 0x000088009c007a0c */ /* 0x000fe40003f66270 */
[----:B------:R-:W-:Y:S02]  /*24c0*/  ISETP.GE.AND P2, PT, R151, c[0x0][0x220], PT ;  /* 0x0000880097007a0c */ /* 0x000fe40003f46270 */
[----:B------:R-:W-:Y:S02]  /*24d0*/  IADD3 R6, P1, R6, UR11, RZ ;  /* 0x0000000b06067c10 */ /* 0x000fe4000ff3e0ff */
[----:B------:R-:W-:Y:S02]  /*24e0*/  ISETP.GE.AND P0, PT, R150, c[0x0][0x220], PT ;  /* 0x0000880096007a0c */ /* 0x000fe40003f06270 */
[----:B------:R-:W-:-:S05]  /*24f0*/  IADD3.X R0, R0, UR6, RZ, P1, !PT ;  /* 0x0000000600007c10 */ /* 0x000fca0008ffe4ff */
[C---:B---3--:R-:W-:Y:S01]  /*2500*/  @!P3 LEA R10, P4, R6.reuse, c[0x0][0x168], 0x1 ;  /* 0x00005a00060aba11 */ /* 0x048fe200078808ff */
        /* <DEDUP_REMOVED lines=21> */
.L_x_179:
[----:B------:R-:W-:Y:S05]  /*2660*/  BSYNC B0 ;  /* 0x0000000000007941 */ /* 0x000fea0003800000 */
.L_x_178:
[----:B------:R-:W0:Y:S01]  /*2670*/  LDGDEPBAR ;  /* 0x00000000000079af */ /* 0x000e220000000000 */
[----:B------:R-:W-:Y:S01]  /*2680*/  LOP3.LUT R0, R22, 0x7fffffe, RZ, 0xc0, !PT ;  /* 0x07fffffe16007812 */ /* 0x000fe200078ec0ff */
[----:B---3--:R-:W-:Y:S01]  /*2690*/  IMAD R10, R25, 0x10, R30 ;  /* 0x00000010190a7824 */ /* 0x008fe200078e021e */
[----:B------:R-:W-:Y:S01]  /*26a0*/  LOP3.LUT R3, R28, 0xfffffff8, RZ, 0xc0, !PT ;  /* 0xfffffff81c037812 */ /* 0x000fe200078ec0ff */
[----:B------:R-:W-:Y:S01]  /*26b0*/  IMAD.MOV.U32 R16, RZ, RZ, R34 ;  /* 0x000000ffff107224 */ /* 0x000fe200078e0022 */
[----:B------:R-:W-:Y:S01]  /*26c0*/  ISETP.GE.AND P0, PT, R4, R14, PT ;  /* 0x0000000e0400720c */ /* 0x000fe20003f06270 */
[----:B------:R-:W-:Y:S01]  /*26d0*/  IMAD.IADD R8, R20, 0x1, -R0 ;  /* 0x0000000114087824 */ /* 0x000fe200078e0a00 */
[----:B------:R-:W-:Y:S01]  /*26e0*/  SHF.R.S32.HI R4, RZ, 0x1f, R18 ;  /* 0x0000001fff047819 */ /* 0x000fe20000011412 */
[----:B------:R-:W-:Y:S01]  /*26f0*/  IMAD.IADD R0, R29, 0x1, -R3 ;  /* 0x000000011d007824 */ /* 0x000fe200078e0a03 */
[----:B------:R-:W-:Y:S01]  /*2700*/  SHF.R.S32.HI R5, RZ, 0x1f, R20 ;  /* 0x0000001fff057819 */ /* 0x000fe20000011414 */
[----:B------:R-:W-:Y:S01]  /*2710*/  IMAD R3, R52, UR8, RZ ;  /* 0x0000000834037c24 */ /* 0x000fe2000f8e02ff */
[----:B------:R-:W-:Y:S01]  /*2720*/  SHF.R.S32.HI R9, RZ, 0x4, R27 ;  /* 0x00000004ff097819 */ /* 0x000fe2000001141b */
[----:B------:R-:W-:Y:S01]  /*2730*/  IMAD.MOV.U32 R17, RZ, RZ, R35 ;  /* 0x000000ffff117224 */ /* 0x000fe200078e0023 */
[----:B------:R-:W-:Y:S01]  /*2740*/  LEA.HI R4, R4, R18, RZ, 0x2 ;  /* 0x0000001204047211 */ /* 0x000fe200078f10ff */
[----:B------:R-:W-:Y:S01]  /*2750*/  IMAD R12, R12, UR14, R3 ;  /* 0x0000000e0c0c7c24 */ /* 0x000fe2000f8e0203 */
[----:B------:R-:W-:Y:S01]  /*2760*/  LEA.HI R7, R5, R20, RZ, 0x3 ;  /* 0x0000001405077211 */ /* 0x000fe200078f18ff */
[----:B------:R-:W-:Y:S01]  /*2770*/  IMAD.MOV.U32 R16, RZ, RZ, R32 ;  /* 0x000000ffff107224 */ /* 0x000fe200078e0020 */
[----:B------:R-:W-:Y:S01]  /*2780*/  LEA.HI R6, R0, R0, RZ, 0x1 ;  /* 0x0000000000067211 */ /* 0x000fe200078f08ff */
[----:B------:R-:W-:Y:S01]  /*2790*/  IMAD.SHL.U32 R13, R26, 0x8, RZ ;  /* 0x000000081a0d7824 */ /* 0x000fe200078e00ff */
[----:B------:R-:W-:Y:S01]  /*27a0*/  LEA.HI R5, R27, R9, RZ, 0x1 ;  /* 0x000000091b057211 */ /* 0x000fe200078f08ff */
[----:B------:R-:W-:Y:S01]  /*27b0*/  IMAD.SHL.U32 R29, R29, 0x2, RZ ;  /* 0x000000021d1d7824 */ /* 0x000fe200078e00ff */
[----:B------:R-:W-:Y:S01]  /*27c0*/  SHF.R.S32.HI R4, RZ, 0x2, R4 ;  /* 0x00000002ff047819 */ /* 0x000fe20000011404 */
[----:B------:R3:W-:Y:S01]  /*27d0*/  STL.64 [R1+0x10], R16 ;  /* 0x0000101001007387 */ /* 0x0007e20000100a00 */
[----:B------:R-:W-:Y:S01]  /*27e0*/  LOP3.LUT R3, R6, 0x7fffffe, RZ, 0xc0, !PT ;  /* 0x07fffffe06037812 */ /* 0x000fe200078ec0ff */
[----:B------:R-:W-:-:S04]  /*27f0*/  DEPBAR.LE SB0, 0x0 ;  /* 0x000080000000791a */ /* 0x000fc80000000000 */
[----:B------:R-:W-:Y:S01]  /*2800*/  BAR.SYNC.DEFER_BLOCKING 0x0 ;  /* 0x0000000000007b1d */ /* 0x000fe20000010000 */
[----:B------:R-:W-:Y:S01]  /*2810*/  LOP3.LUT R5, R5, 0xfffffffe, RZ, 0xc0, !PT ;  /* 0xfffffffe05057812 */ /* 0x000fe200078ec0ff */
[----:B------:R-:W-:Y:S01]  /*2820*/  IMAD.IADD R54, R10, 0x1, R4 ;  /* 0x000000010a367824 */ /* 0x000fe200078e0204 */
[----:B------:R-:W-:Y:S01]  /*2830*/  LOP3.LUT R148, R29, 0x6, RZ, 0xc0, !PT ;  /* 0x000000061d947812 */ /* 0x000fe200078ec0ff */
[----:B------:R-:W-:Y:S02]  /*2840*/  IMAD.SHL.U32 R4, R24, 0x40, RZ ;  /* 0x0000004018047824 */ /* 0x000fe400078e00ff */
[----:B------:R-:W-:Y:S01]  /*2850*/  IMAD.IADD R11, R0, 0x1, -R3 ;  /* 0x00000001000b7824 */ /* 0x000fe200078e0a03 */
[----:B------:R-:W-:Y:S01]  /*2860*/  SHF.R.S32.HI R0, RZ, 0x1, R6 ;  /* 0x00000001ff007819 */ /* 0x000fe20000011406 */
[----:B------:R-:W-:Y:S01]  /*2870*/  IMAD.IADD R9, R9, 0x1, -R5 ;  /* 0x0000000109097824 */ /* 0x000fe200078e0a05 */
[----:B------:R-:W-:Y:S01]  /*2880*/  LOP3.LUT R3, R4, 0xc0, RZ, 0xc0, !PT ;  /* 0x000000c004037812 */ /* 0x000fe200078ec0ff */
[----:B------:R-:W-:Y:S01]  /*2890*/  IMAD.SHL.U32 R5, R7, 0x20, RZ ;  /* 0x0000002007057824 */ /* 0x000fe200078e00ff */
[C---:B------:R-:W-:Y:S01]  /*28a0*/  LOP3.LUT P1, RZ, R0.reuse, 0x2, RZ, 0xc0, !PT ;  /* 0x0000000200ff7812 */ /* 0x040fe2000782c0ff */
[C---:B------:R-:W-:Y:S01]  /*28b0*/  IMAD.SHL.U32 R4, R9.reuse, 0x8, RZ ;  /* 0x0000000809047824 */ /* 0x040fe200078e00ff */
[----:B------:R-:W-:Y:S01]  /*28c0*/  SHF.R.U32.HI R6, RZ, 0x3, R3 ;  /* 0x00000003ff067819 */ /* 0x000fe20000011603 */
[----:B------:R-:W-:Y:S01]  /*28d0*/  IMAD.SHL.U32 R0, R0, 0x40, RZ ;  /* 0x0000004000007824 */ /* 0x000fe200078e00ff */
[----:B------:R-:W-:Y:S01]  /*28e0*/  BSSY B0, `(.L_x_180) ;  /* 0x0000033000007945 */ /* 0x000fe20003800000 */
[----:B------:R-:W-:Y:S01]  /*28f0*/  IMAD R9, R9, 0x8, R11 ;  /* 0x0000000809097824 */ /* 0x000fe200078e020b */
[----:B------:R-:W-:-:S02]  /*2900*/  LOP3.LUT R7, R3, 0x8, R4, 0xf8, !PT ;  /* 0x0000000803077812 */ /* 0x000fc400078ef804 */
[----:B------:R-:W-:Y:S02]  /*2910*/  LOP3.LUT R3, R5, 0xffffff00, RZ, 0xc0, !PT ;  /* 0xffffff0005037812 */ /* 0x000fe400078ec0ff */
[----:B------:R-:W-:Y:S01]  /*2920*/  LOP3.LUT R0, R0, 0xc0, RZ, 0xc0, !PT ;  /* 0x000000c000007812 */ /* 0x000fe200078ec0ff */
[----:B------:R3:W-:Y:S03]  /*2930*/  @P0 STS [R222+0x9000], RZ ;  /* 0x009000ffde000388 */ /* 0x0007e60000000800 */
[----:B------:R-:W-:Y:S01]  /*2940*/  LOP3.LUT R4, R0, 0x8, R13, 0xf8, !PT ;  /* 0x0000000800047812 */ /* 0x000fe200078ef80d */
[--C-:B------:R-:W-:Y:S01]  /*2950*/  IMAD R5, R25, 0x200, R3.reuse ;  /* 0x0000020019057824 */ /* 0x100fe200078e0203 */
[----:B------:R-:W-:Y:S01]  /*2960*/  SHF.R.U32.HI R0, RZ, 0x3, R0 ;  /* 0x00000003ff007819 */ /* 0x000fe20000011600 */
[----:B------:R3:W-:Y:S01]  /*2970*/  @P0 STS [R222+0x9004], RZ ;  /* 0x009004ffde000388 */ /* 0x0007e20000000800 */
[C---:B------:R-:W-:Y:S01]  /*2980*/  IMAD R10, R8.reuse, 0x20, R3 ;  /* 0x00000020080a7824 */ /* 0x040fe200078e0203 */
[----:B------:R-:W-:Y:S01]  /*2990*/  LOP3.LUT R3, R7, R6, RZ, 0x3c, !PT ;  /* 0x0000000607037212 */ /* 0x000fe200078e3cff */
[----:B------:R-:W-:Y:S01]  /*29a0*/  IMAD R8, R8, 0x20, R5 ;  /* 0x0000002008087824 */ /* 0x000fe200078e0205 */
[----:B------:R3:W-:Y:S01]  /*29b0*/  @P0 STS.64 [R222+0x9008], RZ ;  /* 0x009008ffde000388 */ /* 0x0007e20000000a00 */
[----:B------:R-:W-:Y:S01]  /*29c0*/  LOP3.LUT R0, R4, R0, RZ, 0x3c, !PT ;  /* 0x0000000004007212 */ /* 0x000fe200078e3cff */
[----:B------:R-:W-:Y:S01]  /*29d0*/  IMAD.WIDE.U32 R6, R52, UR14, R16 ;  /* 0x0000000e34067c25 */ /* 0x000fe2000f8e0010 */
[----:B------:R-:W-:Y:S01]  /*29e0*/  SEL R4, R21, 0xfffffff0, !P1 ;  /* 0xfffffff015047807 */ /* 0x000fe20004800000 */
[----:B------:R3:W-:Y:S02]  /*29f0*/  @P0 STS.128 [R222+0xa000], RZ ;  /* 0x00a000ffde000388 */ /* 0x0007e40000000c00 */
[----:B------:R-:W-:-:S02]  /*2a00*/  IMAD.IADD R5, R3, 0x1, R10 ;  /* 0x0000000103057824 */ /* 0x000fc400078e020a */
[----:B------:R3:W-:Y:S01]  /*2a10*/  @P0 STS.128 [R222+0xb000], RZ ;  /* 0x00b000ffde000388 */ /* 0x0007e20000000c00 */
[----:B------:R-:W-:Y:S02]  /*2a20*/  IMAD.IADD R3, R3, 0x1, R8 ;  /* 0x0000000103037824 */ /* 0x000fe400078e0208 */
[----:B------:R-:W-:Y:S02]  /*2a30*/  IMAD.U32 R0, R9, 0x20, R0 ;  /* 0x0000002009007824 */ /* 0x000fe400078e0000 */
[----:B------:R-:W-:Y:S01]  /*2a40*/  IMAD.IADD R8, R7, 0x1, R12 ;  /* 0x0000000107087824 */ /* 0x000fe200078e020c */
        /* <DEDUP_REMOVED lines=28> */
.L_x_181:
[----:B------:R-:W-:Y:S05]  /*2c10*/  BSYNC B0 ;  /* 0x0000000000007941 */ /* 0x000fea0003800000 */
.L_x_180:
[----:B------:R-:W-:Y:S01]  /*2c20*/  ISETP.GE.AND P0, PT, R19, R14, PT ;  /* 0x0000000e1300720c */ /* 0x000fe20003f06270 */
[----:B------:R-:W-:Y:S01]  /*2c30*/  ULDC UR5, c[0x0][0x1a4] ;  /* 0x0000690000057ab9 */ /* 0x000fe20000000800 */
[C-C-:B------:R-:W-:Y:S01]  /*2c40*/  IADD3 R9, R53.reuse, 0x1, -R31.reuse ;  /* 0x0000000135097810 */ /* 0x140fe20007ffe81f */
[----:B------:R-:W-:Y:S01]  /*2c50*/  USHF.L.U32 UR15, UR4, 0x5, URZ ;  /* 0x00000005040f7899 */ /* 0x000fe2000800063f */
[----:B------:R-:W-:Y:S01]  /*2c60*/  BSSY B0, `(.L_x_182) ;  /* 0x0000023000007945 */ /* 0x000fe20003800000 */
[----:B------:R-:W-:Y:S01]  /*2c70*/  USHF.L.U64.HI UR5, UR4, UR7, UR5 ;  /* 0x0000000704057299 */ /* 0x000fe20008010205 */
[----:B------:R-:W-:Y:S02]  /*2c80*/  IADD3 R100, R53, -c[0x0][0x2e4], -R31 ;  /* 0x8000b90035647a10 */ /* 0x000fe40007ffe81f */
[----:B------:R-:W-:-:S05]  /*2c90*/  IADD3 R55, R9, c[0x0][0x2e8], RZ ;  /* 0x0000ba0009377a10 */ /* 0x000fca0007ffe0ff */
[----:B------:R1:W-:Y:S04]  /*2ca0*/  @P0 STS.128 [R222+0x9800], RZ ;  /* 0x009800ffde000388 */ /* 0x0003e80000000c00 */
[----:B------:R1:W-:Y:S04]  /*2cb0*/  @P0 STS.128 [R222+0xa800], RZ ;  /* 0x00a800ffde000388 */ /* 0x0003e80000000c00 */
[----:B------:R1:W-:Y:S01]  /*2cc0*/  @P0 STS.128 [R222+0xb800], RZ ;  /* 0x00b800ffde000388 */ /* 0x0003e20000000c00 */
[----:B------:R-:W-:Y:S05]  /*2cd0*/  @P0 BRA `(.L_x_183) ;  /* 0x000001b000000947 */ /* 0x000fea0003800000 */
[----:B------:R-:W-:Y:S02]  /*2ce0*/  ISETP.GE.AND P3, PT, R156, c[0x0][0x220], PT ;  /* 0x000088009c007a0c */ /* 0x000fe40003f66270 */
[----:B------:R-:W-:-:S02]  /*2cf0*/  ISETP.GE.AND P2, PT, R151, c[0x0][0x220], PT ;  /* 0x0000880097007a0c */ /* 0x000fc40003f46270 */
        /* <DEDUP_REMOVED lines=25> */
.L_x_183:
[----:B------:R-:W-:Y:S05]  /*2e90*/  BSYNC B0 ;  /* 0x0000000000007941 */ /* 0x000fea0003800000 */
.L_x_182:
[----:B------:R-:W-:Y:S01]  /*2ea0*/  IMAD.SHL.U32 R220, R3, 0x2, RZ ;  /* 0x0000000203dc7824 */ /* 0x000fe200078e00ff */
[----:B------:R-:W-:Y:S01]  /*2eb0*/  IADD3 R3, R54, 0x40, RZ ;  /* 0x0000004036037810 */ /* 0x000fe20007ffe0ff */
[----:B------:R-:W-:Y:S01]  /*2ec0*/  IMAD.SHL.U32 R217, R0, 0x2, RZ ;  /* 0x0000000200d97824 */ /* 0x000fe200078e00ff */
[----:B------:R-:W-:Y:S01]  /*2ed0*/  IADD3 R0, R54, 0x48, RZ ;  /* 0x0000004836007810 */ /* 0x000fe20007ffe0ff */
[----:B------:R-:W-:Y:S01]  /*2ee0*/  IMAD R221, R2, 0x2, R220 ;  /* 0x0000000202dd7824 */ /* 0x000fe200078e02dc */
[----:B-1----:R-:W-:Y:S01]  /*2ef0*/  LDSM.16.M88.4 R8, [R220+0x1000] ;  /* 0x00100000dc08783b */ /* 0x002fe20000000200 */
[----:B------:R-:W-:Y:S01]  /*2f00*/  IMAD R219, R4, 0x2, R217 ;  /* 0x0000000204db7824 */ /* 0x000fe200078e02d9 */
[C---:B------:R-:W-:Y:S01]  /*2f10*/  IADD3 R4, R54.reuse, 0x8, RZ ;  /* 0x0000000836047810 */ /* 0x040fe20007ffe0ff */
[--C-:B------:R-:W-:Y:S01]  /*2f20*/  IMAD.IADD R7, R54, 0x1, R55.reuse ;  /* 0x0000000136077824 */ /* 0x100fe200078e0237 */
[----:B------:R-:W1:Y:S03]  /*2f30*/  LDSM.16.M88.4 R24, [R217+0x6c00] ;  /* 0x006c0000d918783b */ /* 0x000e660000000200 */
[----:B------:R-:W-:Y:S01]  /*2f40*/  IMAD.IADD R6, R4, 0x1, R55 ;  /* 0x0000000104067824 */ /* 0x000fe200078e0237 */
[----:B------:R-:W-:Y:S01]  /*2f50*/  LDSM.16.M88.4 R12, [R220] ;  /* 0x00000000dc0c783b */ /* 0x000fe20000000200 */
[----:B------:R-:W-:-:S03]  /*2f60*/  IMNMX R230, R7, R53, PT ;  /* 0x0000003507e67217 */ /* 0x000fc60003800200 */
[----:B------:R-:W5:Y:S01]  /*2f70*/  LDSM.16.M88.4 R20, [R217+0x6000] ;  /* 0x00600000d914783b */ /* 0x000f620000000200 */
[----:B------:R-:W-:-:S03]  /*2f80*/  IMNMX R229, R6, R53, PT ;  /* 0x0000003506e57217 */ /* 0x000fc60003800200 */
[----:B------:R-:W2:Y:S04]  /*2f90*/  LDSM.16.M88.4 R28, [R217+0x6800] ;  /* 0x00680000d91c783b */ /* 0x000ea80000000200 */
[----:B--2---:R-:W2:Y:S04]  /*2fa0*/  LDSM.16.M88.4 R32, [R217+0x6400] ;  /* 0x00640000d920783b */ /* 0x004ea80000000200 */
[----:B---3--:R-:W-:Y:S04]  /*2fb0*/  LDSM.16.M88.4 R16, [R221+0x1000] ;  /* 0x00100000dd10783b */ /* 0x008fe80000000200 */
[----:B------:R-:W3:Y:S04]  /*2fc0*/  LDSM.16.M88.4 R56, [R219+0x6c00] ;  /* 0x006c0000db38783b */ /* 0x000ee80000000200 */
[----:B------:R-:W4:Y:S04]  /*2fd0*/  LDSM.16.M88.4 R60, [R219+0x6800] ;  /* 0x00680000db3c783b */ /* 0x000f280000000200 */
[----:B------:R-:W2:Y:S04]  /*2fe0*/  LDSM.16.M88.4 R40, [R219+0x6000] ;  /* 0x00600000db28783b */ /* 0x000ea80000000200 */
[----:B------:R-:W2:Y:S01]  /*2ff0*/  LDSM.16.M88.4 R48, [R219+0x6400] ;  /* 0x00640000db30783b */ /* 0x000ea20000000200 */
[----:B-1----:R-:W-:Y:S03]  /*3000*/  HMMA.16816.F32 R36, R8, R24, RZ ;  /* 0x000000180824723c */ /* 0x002fe600000018ff */
[----:B------:R-:W0:Y:S05]  /*3010*/  LDGDEPBAR ;  /* 0x00000000000079af */ /* 0x000e2a0000000000 */
[-C--:B-----5:R-:W-:Y:S08]  /*3020*/  HMMA.16816.F32 R96, R12, R20.reuse, RZ ;  /* 0x000000140c60723c */ /* 0x0a0ff000000018ff */
[C---:B------:R-:W-:Y:S08]  /*3030*/  HMMA.16816.F32 R76, R8.reuse, R20, RZ ;  /* 0x00000014084c723c */ /* 0x040ff000000018ff */
[-C--:B------:R-:W-:Y:S08]  /*3040*/  HMMA.16816.F32 R72, R8, R22.reuse, RZ ;  /* 0x000000160848723c */ /* 0x080ff000000018ff */
[----:B------:R-:W-:Y:S01]  /*3050*/  HMMA.16816.F32 R108, R12, R22, RZ ;  /* 0x000000160c6c723c */ /* 0x000fe200000018ff */
[----:B------:R-:W1:Y:S07]  /*3060*/  LDSM.16.M88.4 R20, [R221] ;  /* 0x00000000dd14783b */ /* 0x000e6e0000000200 */
[C---:B------:R-:W-:Y:S08]  /*3070*/  HMMA.16816.F32 R44, R8.reuse, R28, RZ ;  /* 0x0000001c082c723c */ /* 0x040ff000000018ff */
[C---:B--2---:R-:W-:Y:S08]  /*3080*/  HMMA.16816.F32 R68, R8.reuse, R32, RZ ;  /* 0x000000200844723c */ /* 0x044ff000000018ff */
[C---:B------:R-:W-:Y:S08]  /*3090*/  HMMA.16816.F32 R64, R8.reuse, R34, RZ ;  /* 0x000000220840723c */ /* 0x040ff000000018ff */
[C---:B------:R-:W-:Y:S08]  /*30a0*/  HMMA.16816.F32 R80, R8.reuse, R30, RZ ;  /* 0x0000001e0850723c */ /* 0x040ff000000018ff */
[----:B------:R-:W-:Y:S08]  /*30b0*/  HMMA.16816.F32 R8, R8, R26, RZ ;  /* 0x0000001a0808723c */ /* 0x000ff000000018ff */
        /* <DEDUP_REMOVED lines=9> */
[C---:B---3--:R-:W-:Y:S01]  /*3150*/  HMMA.16816.F32 R136, R16.reuse, R56, R36 ;  /* 0x000000381088723c */ /* 0x048fe20000001824 */
[----:B------:R-:W2:Y:S07]  /*3160*/  LDSM.16.M88.4 R36, [R217+0x7400] ;  /* 0x00740000d924783b */ /* 0x000eae0000000200 */
[C---:B----4-:R-:W-:Y:S01]  /*3170*/  HMMA.16816.F32 R140, R16.reuse, R60, R44 ;  /* 0x0000003c108c723c */ /* 0x050fe2000000182c */
[----:B------:R-:W3:Y:S07]  /*3180*/  LDSM.16.M88.4 R44, [R217+0x7000] ;  /* 0x00700000d92c783b */ /* 0x000eee0000000200 */
[C---:B------:R-:W-:Y:S08]  /*3190*/  HMMA.16816.F32 R144, R16.reuse, R42, R72 ;  /* 0x0000002a1090723c */ /* 0x040ff00000001848 */
[C---:B------:R-:W-:Y:S08]  /*31a0*/  HMMA.16816.F32 R72, R16.reuse, R50, R64 ;  /* 0x000000321048723c */ /* 0x040ff00000001840 */
[C---:B------:R-:W-:Y:S08]  /*31b0*/  HMMA.16816.F32 R76, R16.reuse, R40, R76 ;  /* 0x00000028104c723c */ /* 0x040ff0000000184c */
[C---:B------:R-:W-:Y:S08]  /*31c0*/  HMMA.16816.F32 R68, R16.reuse, R48, R68 ;  /* 0x000000301044723c */ /* 0x040ff00000001844 */
[C---:B------:R-:W-:Y:S08]  /*31d0*/  HMMA.16816.F32 R64, R16.reuse, R62, R80 ;  /* 0x0000003e1040723c */ /* 0x040ff00000001850 */
[----:B------:R-:W-:Y:S01]  /*31e0*/  HMMA.16816.F32 R128, R16, R58, R8 ;  /* 0x0000003a1080723c */ /* 0x000fe20000001808 */
[----:B------:R-:W4:Y:S04]  /*31f0*/  LDSM.16.M88.4 R16, [R220+0x2000] ;  /* 0x00200000dc10783b */ /* 0x000f280000000200 */
[----:B------:R-:W-:Y:S03]  /*3200*/  LDSM.16.M88.4 R8, [R221+0x3000] ;  /* 0x00300000dd08783b */ /* 0x000fe60000000200 */
[C---:B-1----:R-:W-:Y:S08]  /*3210*/  HMMA.16816.F32 R120, R20.reuse, R60, R88 ;  /* 0x0000003c1478723c */ /* 0x042ff00000001858 */
[C---:B------:R-:W-:Y:S08]  /*3220*/  HMMA.16816.F32 R124, R20.reuse, R40, R96 ;  /* 0x00000028147c723c */ /* 0x040ff00000001860 */
[C---:B------:R-:W-:Y:S08]  /*3230*/  HMMA.16816.F32 R112, R20.reuse, R56, R84 ;  /* 0x000000381470723c */ /* 0x040ff00000001854 */
[C---:B------:R-:W-:Y:S01]  /*3240*/  HMMA.16816.F32 R88, R20.reuse, R58, R24 ;  /* 0x0000003a1458723c */ /* 0x040fe20000001818 */
[----:B------:R-:W1:Y:S04]  /*3250*/  LDSM.16.M88.4 R56, [R219+0x7400] ;  /* 0x00740000db38783b */ /* 0x000e680000000200 */
[----:B------:R-:W-:Y:S03]  /*3260*/  LDSM.16.M88.4 R24, [R221+0x2000] ;  /* 0x00200000dd18783b */ /* 0x000fe60000000200 */
[C---:B------:R-:W-:Y:S01]  /*3270*/  HMMA.16816.F32 R96, R20.reuse, R62, R116 ;  /* 0x0000003e1460723c */ /* 0x040fe20000001874 */
[----:B------:R-:W5:Y:S07]  /*3280*/  LDSM.16.M88.4 R60, [R219+0x7c00] ;  /* 0x007c0000db3c783b */ /* 0x000f6e0000000200 */
[C---:B------:R-:W-:Y:S01]  /*3290*/  HMMA.16816.F32 R108, R20.reuse, R42, R108 ;  /* 0x0000002a146c723c */ /* 0x040fe2000000186c */
[----:B------:R-:W1:Y:S07]  /*32a0*/  LDSM.16.M88.4 R40, [R219+0x7000] ;  /* 0x00700000db28783b */ /* 0x000e6e0000000200 */
[C---:B------:R-:W-:Y:S08]  /*32b0*/  HMMA.16816.F32 R132, R20.reuse, R48, R92 ;  /* 0x000000301484723c */ /* 0x040ff0000000185c */
[----:B------:R-:W-:Y:S01]  /*32c0*/  HMMA.16816.F32 R104, R20, R50, R104 ;  /* 0x000000321468723c */ /* 0x000fe20000001868 */
[----:B------:R-:W1:Y:S07]  /*32d0*/  LDSM.16.M88.4 R48, [R219+0x7800] ;  /* 0x00780000db30783b */ /* 0x000e6e0000000200 */
[C---:B--2---:R-:W-:Y:S08]  /*32e0*/  HMMA.16816.F32 R72, R12.reuse, R38, R72 ;  /* 0x000000260c48723c */ /* 0x044ff00000001848 */
[C---:B------:R-:W-:Y:S08]  /*32f0*/  HMMA.16816.F32 R20, R12.reuse, R28, R136 ;  /* 0x0000001c0c14723c */ /* 0x040ff00000001888 */
[C---:B---3--:R-:W-:Y:S08]  /*3300*/  HMMA.16816.F32 R84, R12.reuse, R44, R76 ;  /* 0x0000002c0c54723c */ /* 0x048ff0000000184c */
        /* <DEDUP_REMOVED lines=9> */
[----:B------:R-:W-:Y:S08]  /*33a0*/  HMMA.16816.F32 R36, R16, R34, R96 ;  /* 0x000000221024723c */ /* 0x000ff00000001860 */
[----:B-1----:R-:W-:Y:S08]  /*33b0*/  HMMA.16816.F32 R104, R8, R58, R72 ;  /* 0x0000003a0868723c */ /* 0x002ff00000001848 */
[C---:B------:R-:W-:Y:S08]  /*33c0*/  HMMA.16816.F32 R112, R16.reuse, R28, R112 ;  /* 0x0000001c1070723c */ /* 0x040ff00000001870 */
[----:B------:R-:W-:Y:S01]  /*33d0*/  HMMA.16816.F32 R96, R16, R30, R88 ;  /* 0x0000001e1060723c */ /* 0x000fe20000001858 */
[----:B------:R-:W-:Y:S07]  /*33e0*/  LDSM.16.M88.4 R28, [R217+0x8000] ;  /* 0x00800000d91c783b */ /* 0x000fee0000000200 */
[C---:B-----5:R-:W-:Y:S01]  /*33f0*/  HMMA.16816.F32 R72, R8.reuse, R60, R20 ;  /* 0x0000003c0848723c */ /* 0x060fe20000001814 */
[----:B------:R-:W1:Y:S07]  /*3400*/  LDSM.16.M88.4 R20, [R220+0x4000] ;  /* 0x00400000dc14783b */ /* 0x000e6e0000000200 */
[C---:B------:R-:W-:Y:S08]  /*3410*/  HMMA.16816.F32 R88, R8.reuse, R40, R84 ;  /* 0x000000280858723c */ /* 0x040ff00000001854 */
[C---:B------:R-:W-:Y:S08]  /*3420*/  HMMA.16816.F32 R116, R8.reuse, R42, R80 ;  /* 0x0000002a0874723c */ /* 0x040ff00000001850 */
[C---:B------:R-:W-:Y:S08]  /*3430*/  HMMA.16816.F32 R84, R8.reuse, R48, R68 ;  /* 0x000000300854723c */ /* 0x040ff00000001844 */
[C---:B------:R-:W-:Y:S01]  /*3440*/  HMMA.16816.F32 R108, R8.reuse, R56, R76 ;  /* 0x00000038086c723c */ /* 0x040fe2000000184c */
[----:B------:R-:W-:Y:S07]  /*3450*/  LDSM.16.M88.4 R76, [R217+0x8800] ;  /* 0x00880000d94c783b */ /* 0x000fee0000000200 */
[C---:B------:R-:W-:Y:S08]  /*3460*/  HMMA.16816.F32 R80, R8.reuse, R50, R64 ;  /* 0x000000320850723c */ /* 0x040ff00000001840 */
[----:B------:R-:W-:Y:S01]  /*3470*/  HMMA.16816.F32 R68, R8, R62, R12 ;  /* 0x0000003e0844723c */ /* 0x000fe2000000180c */
[----:B------:R-:W2:Y:S04]  /*3480*/  LDSM.16.M88.4 R8, [R220+0x5000] ;  /* 0x00500000dc08783b */ /* 0x000ea80000000200 */
[----:B------:R-:W-:Y:S03]  /*3490*/  LDSM.16.M88.4 R12, [R221+0x5000] ;  /* 0x00500000dd0c783b */ /* 0x000fe60000000200 */
[----:B------:R-:W-:Y:S01]  /*34a0*/  HMMA.16816.F32 R120, R16, R32, R120 ;  /* 0x000000201078723c */ /* 0x000fe20000001878 */
[----:B------:R-:W3:Y:S04]  /*34b0*/  LDSM.16.M88.4 R32, [R217+0x8400] ;  /* 0x00840000d920783b */ /* 0x000ee80000000200 */
[----:B------:R-:W-:Y:S03]  /*34c0*/  LDSM.16.M88.4 R16, [R221+0x4000] ;  /* 0x00400000dd10783b */ /* 0x000fe60000000200 */
[C---:B------:R-:W-:Y:S01]  /*34d0*/  HMMA.16816.F32 R44, R24.reuse, R40, R92 ;  /* 0x00000028182c723c */ /* 0x040fe2000000185c */
[----:B------:R-:W4:Y:S07]  /*34e0*/  LDSM.16.M88.4 R92, [R217+0x8c00] ;  /* 0x008c0000d95c783b */ /* 0x000f2e0000000200 */
[C---:B------:R-:W-:Y:S08]  /*34f0*/  HMMA.16816.F32 R64, R24.reuse, R42, R124 ;  /* 0x0000002a1840723c */ /* 0x040ff0000000187c */
[C---:B------:R-:W-:Y:S01]  /*3500*/  HMMA.16816.F32 R124, R24.reuse, R50, R36 ;  /* 0x00000032187c723c */ /* 0x040fe20000001824 */
[----:B------:R-:W5:Y:S07]  /*3510*/  LDSM.16.M88.4 R36, [R219+0x8000] ;  /* 0x00800000db24783b */ /* 0x000f6e0000000200 */
[C---:B------:R-:W-:Y:S08]  /*3520*/  HMMA.16816.F32 R40, R24.reuse, R56, R132 ;  /* 0x000000381828723c */ /* 0x040ff00000001884 */
[C---:B------:R-:W-:Y:S08]  /*3530*/  HMMA.16816.F32 R128, R24.reuse, R58, R128 ;  /* 0x0000003a1880723c */ /* 0x040ff00000001880 */
[C---:B------:R-:W-:Y:S08]  /*3540*/  HMMA.16816.F32 R120, R24.reuse, R48, R120 ;  /* 0x000000301878723c */ /* 0x040ff00000001878 */
[C---:B------:R-:W-:Y:S08]  /*3550*/  HMMA.16816.F32 R112, R24.reuse, R60, R112 ;  /* 0x0000003c1870723c */ /* 0x040ff00000001870 */
[----:B------:R-:W-:Y:S08]  /*3560*/  HMMA.16816.F32 R96, R24, R62, R96 ;  /* 0x0000003e1860723c */ /* 0x000ff00000001860 */
[-C--:B-1----:R-:W-:Y:S08]  /*3570*/  HMMA.16816.F32 R24, R20, R28.reuse, R44 ;  /* 0x0000001c1418723c */ /* 0x082ff0000000182c */
[C---:B--2---:R-:W-:Y:S08]  /*3580*/  HMMA.16816.F32 R48, R8.reuse, R28, R88 ;  /* 0x0000001c0830723c */ /* 0x044ff00000001858 */
[-C--:B------:R-:W-:Y:S08]  /*3590*/  HMMA.16816.F32 R60, R8, R30.reuse, R116 ;  /* 0x0000001e083c723c */ /* 0x080ff00000001874 */
[----:B------:R-:W-:Y:S08]  /*35a0*/  HMMA.16816.F32 R44, R20, R30, R64 ;  /* 0x0000001e142c723c */ /* 0x000ff00000001840 */
[C---:B---3--:R-:W-:Y:S08]  /*35b0*/  HMMA.16816.F32 R88, R8.reuse, R32, R108 ;  /* 0x000000200858723c */ /* 0x048ff0000000186c */
[C---:B------:R-:W-:Y:S08]  /*35c0*/  HMMA.16816.F32 R104, R8.reuse, R34, R104 ;  /* 0x000000220868723c */ /* 0x040ff00000001868 */
[C---:B------:R-:W-:Y:S08]  /*35d0*/  HMMA.16816.F32 R84, R8.reuse, R76, R84 ;  /* 0x0000004c0854723c */ /* 0x040ff00000001854 */
[C---:B------:R-:W-:Y:S08]  /*35e0*/  HMMA.16816.F32 R80, R8.reuse, R78, R80 ;  /* 0x0000004e0850723c */ /* 0x040ff00000001850 */
[C---:B----4-:R-:W-:Y:S08]  /*35f0*/  HMMA.16816.F32 R72, R8.reuse, R92, R72 ;  /* 0x0000005c0848723c */ /* 0x050ff00000001848 */
[----:B------:R-:W-:Y:S07]  /*3600*/  HMMA.16816.F32 R68, R8, R94, R68 ;  /* 0x0000005e0844723c */ /* 0x000fee0000001844 */
[--C-:B------:R-:W-:Y:S01]  /*3610*/  IMAD.IADD R9, R54, 0x1, R100.reuse ;  /* 0x0000000136097824 */ /* 0x100fe200078e0264 */
[----:B-----5:R-:W-:Y:S01]  /*3620*/  HMMA.16816.F32 R28, R16, R36, R24 ;  /* 0x00000024101c723c */ /* 0x020fe20000001818 */
[----:B------:R-:W-:-:S02]  /*3630*/  IMAD.IADD R11, R4, 0x1, R100 ;  /* 0x00000001040b7824 */ /* 0x000fc400078e0264 */
[C-C-:B------:R-:W-:Y:S01]  /*3640*/  IMAD.IADD R10, R3.reuse, 0x1, R100.reuse ;  /* 0x00000001030a7824 */ /* 0x140fe200078e0264 */
[----:B------:R-:W-:Y:S01]  /*3650*/  IMNMX R226, RZ, R9, !PT ;  /* 0x00000009ffe27217 */ /* 0x000fe20007800200 */
[C---:B------:R-:W-:Y:S01]  /*3660*/  IMAD.IADD R8, R0.reuse, 0x1, R100 ;  /* 0x0000000100087824 */ /* 0x040fe200078e0264 */
[----:B------:R-:W-:Y:S01]  /*3670*/  IMNMX R225, RZ, R11, !PT ;  /* 0x0000000bffe17217 */ /* 0x000fe20007800200 */
[--C-:B------:R-:W-:Y:S01]  /*3680*/  IMAD.IADD R4, R3, 0x1, R55.reuse ;  /* 0x0000000103047824 */ /* 0x100fe200078e0237 */
[----:B------:R-:W-:Y:S01]  /*3690*/  IMNMX R224, RZ, R10, !PT ;  /* 0x0000000affe07217 */ /* 0x000fe20007800200 */
[----:B------:R-:W-:Y:S01]  /*36a0*/  HMMA.16816.F32 R24, R12, R36, R48 ;  /* 0x000000240c18723c */ /* 0x000fe20000001830 */
[----:B------:R-:W-:Y:S01]  /*36b0*/  IMNMX R223, RZ, R8, !PT ;  /* 0x00000008ffdf7217 */ /* 0x000fe20007800200 */
[----:B------:R-:W-:Y:S01]  /*36c0*/  IMAD.IADD R3, R0, 0x1, R55 ;  /* 0x0000000100037824 */ /* 0x000fe200078e0237 */
[----:B------:R-:W1:Y:S01]  /*36d0*/  LDSM.16.M88.4 R8, [R219+0x8400] ;  /* 0x00840000db08783b */ /* 0x000e620000000200 */
[----:B------:R-:W-:Y:S01]  /*36e0*/  IMAD R0, R52, 0x40, R148 ;  /* 0x0000004034007824 */ /* 0x000fe200078e0294 */
[----:B------:R-:W-:-:S02]  /*36f0*/  IMNMX R228, R4, R53, PT ;  /* 0x0000003504e47217 */ /* 0x000fc40003800200 */
[----:B------:R-:W-:Y:S01]  /*3700*/  IMNMX R227, R3, R53, PT ;  /* 0x0000003503e37217 */ /* 0x000fe20003800200 */
[----:B------:R-:W-:Y:S01]  /*3710*/  HMMA.16816.F32 R56, R20, R32, R40 ;  /* 0x000000201438723c */ /* 0x000fe20000001828 */
[C---:B------:R-:W-:Y:S02]  /*3720*/  ISETP.GE.AND P3, PT, R0.reuse, R230, PT ;  /* 0x000000e60000720c */ /* 0x040fe40003f66270 */
[C---:B------:R-:W-:Y:S02]  /*3730*/  IADD3 R3, R0.reuse, 0x1, RZ ;  /* 0x0000000100037810 */ /* 0x040fe40007ffe0ff */
[----:B------:R-:W-:Y:S02]  /*3740*/  ISETP.LT.OR P3, PT, R0, R226, P3 ;  /* 0x000000e20000720c */ /* 0x000fe40001f61670 */
[C---:B------:R-:W-:Y:S01]  /*3750*/  ISETP.GE.AND P0, PT, R3.reuse, R228, PT ;  /* 0x000000e40300720c */ /* 0x040fe20003f06270 */
[----:B------:R-:W-:Y:S01]  /*3760*/  HMMA.16816.F32 R48, R12, R38, R60 ;  /* 0x000000260c30723c */ /* 0x000fe2000000183c */
[----:B------:R-:W-:-:S02]  /*3770*/  ISETP.GE.AND P2, PT, R3, R227, PT ;  /* 0x000000e30300720c */ /* 0x000fc40003f46270 */
[----:B------:R-:W-:Y:S02]  /*3780*/  ISETP.GE.AND P4, PT, R0, R228, PT ;  /* 0x000000e40000720c */ /* 0x000fe40003f86270 */
[CC--:B------:R-:W-:Y:S02]  /*3790*/  ISETP.LT.OR P0, PT, R3.reuse, R224.reuse, P0 ;  /* 0x000000e00300720c */ /* 0x0c0fe40000701670 */
[----:B------:R-:W-:Y:S01]  /*37a0*/  FSEL R63, R28, -INF , !P3 ;  /* 0xff8000001c3f7808 */ /* 0x000fe20005800000 */
[----:B------:R-:W-:Y:S01]  /*37b0*/  HMMA.16816.F32 R44, R16, R38, R44 ;  /* 0x00000026102c723c */ /* 0x000fe2000000182c */
[C---:B------:R-:W-:Y:S02]  /*37c0*/  ISETP.GE.AND P3, PT, R0.reuse, R227, PT ;  /* 0x000000e30000720c */ /* 0x040fe40003f66270 */
[----:B------:R-:W-:Y:S02]  /*37d0*/  ISETP.LT.OR P2, PT, R3, R223, P2 ;  /* 0x000000df0300720c */ /* 0x000fe40001741670 */
[----:B------:R-:W-:-:S02]  /*37e0*/  ISETP.LT.OR P4, PT, R0, R224, P4 ;  /* 0x000000e00000720c */ /* 0x000fc40002781670 */
[C---:B------:R-:W-:Y:S01]  /*37f0*/  ISETP.LT.OR P3, PT, R0.reuse, R223, P3 ;  /* 0x000000df0000720c */ /* 0x040fe20001f61670 */
[C---:B------:R-:W-:Y:S01]  /*3800*/  HMMA.16816.F32 R40, R20.reuse, R34, R128 ;  /* 0x000000221428723c */ /* 0x040fe20000001880 */
[C---:B------:R-:W-:Y:S02]  /*3810*/  ISETP.GE.AND P6, PT, R3.reuse, R230, PT ;  /* 0x000000e60300720c */ /* 0x040fe40003fc6270 */
[-C--:B------:R-:W-:Y:S02]  /*3820*/  ISETP.GE.AND P5, PT, R3, R229.reuse, PT ;  /* 0x000000e50300720c */ /* 0x080fe40003fa6270 */
[----:B------:R-:W-:Y:S02]  /*3830*/  ISETP.GE.AND P1, PT, R0, R229, PT ;  /* 0x000000e50000720c */ /* 0x000fe40003f26270 */
[----:B------:R-:W-:Y:S01]  /*3840*/  FSEL R54, R24, -INF , !P4 ;  /* 0xff80000018367808 */ /* 0x000fe20006000000 */
[----:B------:R-:W-:Y:S01]  /*3850*/  HMMA.16816.F32 R32, R20, R76, R120 ;  /* 0x0000004c1420723c */ /* 0x000fe20000001878 */
[----:B------:R-:W-:-:S02]  /*3860*/  FSEL R61, R26, -INF , !P3 ;  /* 0xff8000001a3d7808 */ /* 0x000fc40005800000 */
[----:B------:R-:W-:Y:S02]  /*3870*/  FSEL R55, R25, -INF , !P0 ;  /* 0xff80000019377808 */ /* 0x000fe40004000000 */
[----:B------:R-:W-:Y:S02]  /*3880*/  FSEL R60, R27, -INF , !P2 ;  /* 0xff8000001b3c7808 */ /* 0x000fe40005000000 */
[----:B------:R-:W2:Y:S01]  /*3890*/  LDSM.16.M88.4 R24, [R219+0x8800] ;  /* 0x00880000db18783b */ /* 0x000ea20000000200 */
[C---:B------:R-:W-:Y:S01]  /*38a0*/  ISETP.LT.OR P6, PT, R3.reuse, R226, P6 ;  /* 0x000000e20300720c */ /* 0x040fe200037c1670 */
[----:B-1----:R-:W-:Y:S01]  /*38b0*/  HMMA.16816.F32 R36, R16, R8, R56 ;  /* 0x000000081024723c */ /* 0x002fe20000001838 */
[-C--:B------:R-:W-:Y:S02]  /*38c0*/  ISETP.LT.OR P5, PT, R3, R225.reuse, P5 ;  /* 0x000000e10300720c */ /* 0x080fe40002fa1670 */
[C---:B------:R-:W-:Y:S02]  /*38d0*/  ISETP.LT.OR P1, PT, R0.reuse, R225, P1 ;  /* 0x000000e10000720c */ /* 0x040fe40000f21670 */
[----:B------:R-:W-:-:S02]  /*38e0*/  IADD3 R3, R0, 0x8, RZ ;  /* 0x0000000800037810 */ /* 0x000fc40007ffe0ff */
[----:B------:R-:W-:Y:S02]  /*38f0*/  FSEL R67, R30, -INF , !P1 ;  /* 0xff8000001e437808 */ /* 0x000fe40004800000 */
[C---:B------:R-:W-:Y:S02]  /*3900*/  ISETP.GE.AND P1, PT, R3.reuse, R230, PT ;  /* 0x000000e60300720c */ /* 0x040fe40003f26270 */
[----:B------:R-:W-:Y:S02]  /*3910*/  IADD3 R4, R0, 0x9, RZ ;  /* 0x0000000900047810 */ /* 0x000fe40007ffe0ff */
[C---:B------:R-:W-:Y:S02]  /*3920*/  ISETP.LT.OR P1, PT, R3.reuse, R226, P1 ;  /* 0x000000e20300720c */ /* 0x040fe40000f21670 */
[----:B------:R-:W-:Y:S02]  /*3930*/  ISETP.GE.AND P3, PT, R3, R228, PT ;  /* 0x000000e40300720c */ /* 0x000fe40003f66270 */
[----:B------:R-:W-:-:S02]  /*3940*/  FSEL R59, R44, -INF , !P1 ;  /* 0xff8000002c3b7808 */ /* 0x000fc40004800000 */
[-C--:B------:R-:W-:Y:S02]  /*3950*/  ISETP.GE.AND P0, PT, R3, R227.reuse, PT ;  /* 0x000000e30300720c */ /* 0x080fe40003f06270 */
[----:B------:R-:W-:Y:S02]  /*3960*/  FSEL R62, R29, -INF , !P6 ;  /* 0xff8000001d3e7808 */ /* 0x000fe40007000000 */
[----:B------:R-:W-:Y:S02]  /*3970*/  FSEL R66, R31, -INF , !P5 ;  /* 0xff8000001f427808 */ /* 0x000fe40006800000 */
[C---:B------:R-:W-:Y:S01]  /*3980*/  ISETP.GE.AND P2, PT, R4.reuse, R228, PT ;  /* 0x000000e40400720c */ /* 0x040fe20003f46270 */
[----:B------:R-:W-:Y:S01]  /*3990*/  HMMA.16816.F32 R28, R12, R8, R88 ;  /* 0x000000080c1c723c */ /* 0x000fe20000001858 */
[----:B------:R-:W-:Y:S02]  /*39a0*/  ISETP.GE.AND P1, PT, R4, R227, PT ;  /* 0x000000e30400720c */ /* 0x000fe40003f26270 */
[----:B------:R-:W-:-:S02]  /*39b0*/  ISETP.GE.AND P4, PT, R3, R229, PT ;  /* 0x000000e50300720c */ /* 0x000fc40003f86270 */
[C---:B------:R-:W-:Y:S02]  /*39c0*/  ISETP.GE.AND P6, PT, R4.reuse, R230, PT ;  /* 0x000000e60400720c */ /* 0x040fe40003fc6270 */
[C---:B------:R-:W-:Y:S02]  /*39d0*/  ISETP.GE.AND P5, PT, R4.reuse, R229, PT ;  /* 0x000000e50400720c */ /* 0x040fe40003fa6270 */
[CC--:B------:R-:W-:Y:S02]  /*39e0*/  ISETP.LT.OR P3, PT, R3.reuse, R224.reuse, P3 ;  /* 0x000000e00300720c */ /* 0x0c0fe40001f61670 */
[-C--:B------:R-:W-:Y:S02]  /*39f0*/  ISETP.LT.OR P0, PT, R3, R223.reuse, P0 ;  /* 0x000000df0300720c */ /* 0x080fe40000701670 */
[C---:B------:R-:W-:Y:S02]  /*3a00*/  ISETP.LT.OR P2, PT, R4.reuse, R224, P2 ;  /* 0x000000e00400720c */ /* 0x040fe40001741670 */
[----:B------:R-:W-:-:S02]  /*3a10*/  ISETP.LT.OR P1, PT, R4, R223, P1 ;  /* 0x000000df0400720c */ /* 0x000fc40000f21670 */
[-C--:B------:R-:W-:Y:S02]  /*3a20*/  ISETP.LT.OR P4, PT, R3, R225.reuse, P4 ;  /* 0x000000e10300720c */ /* 0x080fe40002781670 */
[C---:B------:R-:W-:Y:S02]  /*3a30*/  ISETP.LT.OR P6, PT, R4.reuse, R226, P6 ;  /* 0x000000e20400720c */ /* 0x040fe400037c1670 */
[----:B------:R-:W-:Y:S02]  /*3a40*/  ISETP.LT.OR P5, PT, R4, R225, P5 ;  /* 0x000000e10400720c */ /* 0x000fe40002fa1670 */
[----:B------:R-:W-:Y:S02]  /*3a50*/  FSEL R53, R48, -INF , !P3 ;  /* 0xff80000030357808 */ /* 0x000fe40005800000 */
[----:B------:R-:W-:Y:S02]  /*3a60*/  FSEL R56, R50, -INF , !P0 ;  /* 0xff80000032387808 */ /* 0x000fe40004000000 */
[----:B------:R-:W-:-:S02]  /*3a70*/  FSEL R52, R49, -INF , !P2 ;  /* 0xff80000031347808 */ /* 0x000fc40005000000 */
[----:B------:R-:W-:Y:S02]  /*3a80*/  FSEL R57, R51, -INF , !P1 ;  /* 0xff80000033397808 */ /* 0x000fe40004800000 */
[----:B------:R-:W-:Y:S01]  /*3a90*/  FSEL R65, R46, -INF , !P4 ;  /* 0xff8000002e417808 */ /* 0x000fe20006000000 */
[----:B------:R-:W-:Y:S01]  /*3aa0*/  HMMA.16816.F32 R48, R16, R10, R40 ;  /* 0x0000000a1030723c */ /* 0x000fe20000001828 */
[----:B------:R-:W-:Y:S02]  /*3ab0*/  FSEL R58, R45, -INF , !P6 ;  /* 0xff8000002d3a7808 */ /* 0x000fe40007000000 */
[----:B------:R-:W-:Y:S02]  /*3ac0*/  FSEL R64, R47, -INF , !P5 ;  /* 0xff8000002f407808 */ /* 0x000fe40006800000 */
[C---:B------:R-:W-:Y:S02]  /*3ad0*/  IADD3 R3, R0.reuse, 0x10, RZ ;  /* 0x0000001000037810 */ /* 0x040fe40007ffe0ff */
[----:B------:R-:W-:Y:S01]  /*3ae0*/  IADD3 R4, R0, 0x11, RZ ;  /* 0x0000001100047810 */ /* 0x000fe20007ffe0ff */
[----:B------:R-:W-:Y:S01]  /*3af0*/  HMMA.16816.F32 R44, R20, R78, R124 ;  /* 0x0000004e142c723c */ /* 0x000fe2000000187c */
[----:B------:R-:W-:-:S02]  /*3b00*/  ISETP.GE.AND P4, PT, R3, R230, PT ;  /* 0x000000e60300720c */ /* 0x000fc40003f86270 */
[C---:B------:R-:W-:Y:S02]  /*3b10*/  ISETP.GE.AND P3, PT, R3.reuse, R229, PT ;  /* 0x000000e50300720c */ /* 0x040fe40003f66270 */
[C---:B------:R-:W-:Y:S02]  /*3b20*/  ISETP.GE.AND P0, PT, R3.reuse, R228, PT ;  /* 0x000000e40300720c */ /* 0x040fe40003f06270 */
[----:B------:R-:W-:Y:S01]  /*3b30*/  ISETP.GE.AND P2, PT, R3, R227, PT ;  /* 0x000000e30300720c */ /* 0x000fe20003f46270 */
[----:B------:R-:W-:Y:S01]  /*3b40*/  HMMA.16816.F32 R40, R12, R10, R104 ;  /* 0x0000000a0c28723c */ /* 0x000fe20000001868 */
[----:B------:R-:W1:Y:S01]  /*3b50*/  LDSM.16.M88.4 R8, [R219+0x8c00] ;  /* 0x008c0000db08783b */ /* 0x000e620000000200 */
[----:B------:R-:W-:Y:S01]  /*3b60*/  ISETP.GE.AND P1, PT, R4, R230, PT ;  /* 0x000000e60400720c */ /* 0x000fe20003f26270 */
[----:B------:R-:W-:-:S04]  /*3b70*/  DEPBAR.LE SB0, 0x0 ;  /* 0x000080000000791a */ /* 0x000fc80000000000 */
[C---:B------:R-:W-:Y:S02]  /*3b80*/  ISETP.GE.AND P6, PT, R4.reuse, R229, PT ;  /* 0x000000e50400720c */ /* 0x040fe40003fc6270 */
[C---:B------:R-:W-:Y:S02]  /*3b90*/  ISETP.LT.OR P4, PT, R3.reuse, R226, P4 ;  /* 0x000000e20300720c */ /* 0x040fe40002781670 */
[C---:B------:R-:W-:Y:S02]  /*3ba0*/  ISETP.LT.OR P3, PT, R3.reuse, R225, P3 ;  /* 0x000000e10300720c */ /* 0x040fe40001f61670 */
[C---:B------:R-:W-:Y:S02]  /*3bb0*/  ISETP.LT.OR P0, PT, R3.reuse, R224, P0 ;  /* 0x000000e00300720c */ /* 0x040fe40000701670 */
[----:B------:R-:W-:Y:S01]  /*3bc0*/  ISETP.LT.OR P2, PT, R3, R223, P2 ;  /* 0x000000df0300720c */ /* 0x000fe20001741670 */
[----:B--2---:R-:W-:Y:S01]  /*3bd0*/  HMMA.16816.F32 R44, R16, R26, R44 ;  /* 0x0000001a102c723c */ /* 0x004fe2000000182c */
[----:B------:R-:W-:-:S02]  /*3be0*/  ISETP.LT.OR P1, PT, R4, R226, P1 ;  /* 0x000000e20400720c */ /* 0x000fc40000f21670 */
[----:B------:R-:W-:Y:S02]  /*3bf0*/  ISETP.LT.OR P6, PT, R4, R225, P6 ;  /* 0x000000e10400720c */ /* 0x000fe400037c1670 */
[----:B------:R-:W-:Y:S02]  /*3c00*/  IADD3 R3, R0, 0x18, RZ ;  /* 0x0000001800037810 */ /* 0x000fe40007ffe0ff */
[----:B------:R-:W-:Y:S01]  /*3c10*/  FSEL R148, R36, -INF , !P4 ;  /* 0xff80000024947808 */ /* 0x000fe20006000000 */
[----:B------:R-:W-:Y:S01]  /*3c20*/  BAR.SYNC.DEFER_BLOCKING 0x0 ;  /* 0x0000000000007b1d */ /* 0x000fe20000010000 */
[C---:B------:R-:W-:Y:S02]  /*3c30*/  ISETP.GE.AND P5, PT, R4.reuse, R228, PT ;  /* 0x000000e40400720c */ /* 0x040fe40003fa6270 */
[----:B------:R-:W-:Y:S02]  /*3c40*/  ISETP.GE.AND P4, PT, R4, R227, PT ;  /* 0x000000e30400720c */ /* 0x000fe40003f86270 */
[----:B------:R-:W-:-:S02]  /*3c50*/  FSEL R153, R38, -INF , !P3 ;  /* 0xff80000026997808 */ /* 0x000fc40005800000 */
[----:B------:R-:W-:Y:S02]  /*3c60*/  FSEL R149, R37, -INF , !P1 ;  /* 0xff80000025957808 */ /* 0x000fe40004800000 */
[----:B------:R-:W-:Y:S02]  /*3c70*/  FSEL R168, R39, -INF , !P6 ;  /* 0xff80000027a87808 */ /* 0x000fe40007000000 */
[----:B------:R-:W-:Y:S01]  /*3c80*/  ISETP.GE.AND P3, PT, R3, R230, PT ;  /* 0x000000e60300720c */ /* 0x000fe20003f66270 */
[----:B------:R-:W-:Y:S01]  /*3c90*/  HMMA.16816.F32 R36, R16, R24, R32 ;  /* 0x000000181024723c */ /* 0x000fe20000001820 */
[C---:B------:R-:W-:Y:S02]  /*3ca0*/  ISETP.LT.OR P5, PT, R4.reuse, R224, P5 ;  /* 0x000000e00400720c */ /* 0x040fe40002fa1670 */
[----:B------:R-:W-:Y:S02]  /*3cb0*/  ISETP.LT.OR P4, PT, R4, R223, P4 ;  /* 0x000000df0400720c */ /* 0x000fe40002781670 */
[----:B------:R-:W-:-:S02]  /*3cc0*/  IADD3 R4, R0, 0x19, RZ ;  /* 0x0000001900047810 */ /* 0x000fc40007ffe0ff */
[C---:B------:R-:W-:Y:S01]  /*3cd0*/  ISETP.LT.OR P3, PT, R3.reuse, R226, P3 ;  /* 0x000000e20300720c */ /* 0x040fe20001f61670 */
[----:B------:R-:W-:Y:S01]  /*3ce0*/  HMMA.16816.F32 R32, R20, R92, R112 ;  /* 0x0000005c1420723c */ /* 0x000fe20000001870 */
[----:B------:R-:W-:Y:S02]  /*3cf0*/  FSEL R106, R28, -INF , !P0 ;  /* 0xff8000001c6a7808 */ /* 0x000fe40004000000 */
[C---:B------:R-:W-:Y:S02]  /*3d00*/  ISETP.GE.AND P0, PT, R3.reuse, R229, PT ;  /* 0x000000e50300720c */ /* 0x040fe40003f06270 */
[----:B------:R-:W-:Y:S02]  /*3d10*/  FSEL R138, R30, -INF , !P2 ;  /* 0xff8000001e8a7808 */ /* 0x000fe40005000000 */
[C---:B------:R-:W-:Y:S02]  /*3d20*/  ISETP.GE.AND P2, PT, R3.reuse, R228, PT ;  /* 0x000000e40300720c */ /* 0x040fe40003f46270 */
[----:B------:R-:W-:-:S02]  /*3d30*/  ISETP.GE.AND P1, PT, R3, R227, PT ;  /* 0x000000e30300720c */ /* 0x000fc40003f26270 */
[----:B------:R-:W-:Y:S02]  /*3d40*/  ISETP.GE.AND P6, PT, R4, R228, PT ;  /* 0x000000e40400720c */ /* 0x000fe40003fc6270 */
[----:B------:R-:W-:Y:S02]  /*3d50*/  FSEL R100, R29, -INF , !P5 ;  /* 0xff8000001d647808 */ /* 0x000fe40006800000 */
[----:B------:R-:W-:Y:S02]  /*3d60*/  FSEL R136, R31, -INF , !P4 ;  /* 0xff8000001f887808 */ /* 0x000fe40006000000 */
[----:B------:R-:W-:Y:S01]  /*3d70*/  FSEL R152, R48, -INF , !P3 ;  /* 0xff80000030987808 */ /* 0x000fe20005800000 */
[----:B------:R-:W-:Y:S01]  /*3d80*/  HMMA.16816.F32 R28, R12, R24, R84 ;  /* 0x000000180c1c723c */ /* 0x000fe20000001854 */
[----:B------:R-:W-:Y:S02]  /*3d90*/  ISETP.GE.AND P3, PT, R4, R227, PT ;  /* 0x000000e30400720c */ /* 0x000fe40003f66270 */
[----:B------:R-:W-:-:S02]  /*3da0*/  ISETP.LT.OR P0, PT, R3, R225, P0 ;  /* 0x000000e10300720c */ /* 0x000fc40000701670 */
[CC--:B------:R-:W-:Y:S02]  /*3db0*/  ISETP.LT.OR P2, PT, R3.reuse, R224.reuse, P2 ;  /* 0x000000e00300720c */ /* 0x0c0fe40001741670 */
[-C--:B------:R-:W-:Y:S01]  /*3dc0*/  ISETP.LT.OR P1, PT, R3, R223.reuse, P1 ;  /* 0x000000df0300720c */ /* 0x080fe20000f21670 */
[----:B-1----:R-:W-:Y:S01]  /*3dd0*/  HMMA.16816.F32 R32, R16, R8, R32 ;  /* 0x000000081020723c */ /* 0x002fe20000001820 */
[----:B------:R-:W-:Y:S02]  /*3de0*/  ISETP.LT.OR P6, PT, R4, R224, P6 ;  /* 0x000000e00400720c */ /* 0x000fe400037c1670 */
[----:B------:R-:W-:Y:S02]  /*3df0*/  IADD3 R3, R0, 0x20, RZ ;  /* 0x0000002000037810 */ /* 0x000fe40007ffe0ff */
[----:B------:R-:W-:Y:S02]  /*3e00*/  ISETP.LT.OR P3, PT, R4, R223, P3 ;  /* 0x000000df0400720c */ /* 0x000fe40001f61670 */
[----:B------:R-:W-:-:S02]  /*3e10*/  FSEL R165, R50, -INF , !P0 ;  /* 0xff80000032a57808 */ /* 0x000fc40004000000 */
[----:B------:R-:W-:Y:S02]  /*3e20*/  FSEL R48, R40, -INF , !P2 ;  /* 0xff80000028307808 */ /* 0x000fe40005000000 */
[----:B------:R-:W-:Y:S02]  /*3e30*/  FSEL R107, R42, -INF , !P1 ;  /* 0xff8000002a6b7808 */ /* 0x000fe40004800000 */
[----:B------:R-:W-:Y:S02]  /*3e40*/  FSEL R50, R41, -INF , !P6 ;  /* 0xff80000029327808 */ /* 0x000fe40007000000 */
[CC--:B------:R-:W-:Y:S02]  /*3e50*/  ISETP.GE.AND P5, PT, R4.reuse, R230.reuse, PT ;  /* 0x000000e60400720c */ /* 0x0c0fe40003fa6270 */
[----:B------:R-:W-:Y:S02]  /*3e60*/  ISETP.GE.AND P4, PT, R4, R229, PT ;  /* 0x000000e50400720c */ /* 0x000fe40003f86270 */
[----:B------:R-:W-:-:S02]  /*3e70*/  ISETP.GE.AND P0, PT, R3, R230, PT ;  /* 0x000000e60300720c */ /* 0x000fc40003f06270 */
[C---:B------:R-:W-:Y:S02]  /*3e80*/  ISETP.GE.AND P2, PT, R3.reuse, R229, PT ;  /* 0x000000e50300720c */ /* 0x040fe40003f46270 */
[C---:B------:R-:W-:Y:S02]  /*3e90*/  ISETP.GE.AND P1, PT, R3.reuse, R228, PT ;  /* 0x000000e40300720c */ /* 0x040fe40003f26270 */
[----:B------:R-:W-:Y:S02]  /*3ea0*/  ISETP.GE.AND P6, PT, R3, R227, PT ;  /* 0x000000e30300720c */ /* 0x000fe40003fc6270 */
[----:B------:R-:W-:Y:S02]  /*3eb0*/  FSEL R137, R43, -INF , !P3 ;  /* 0xff8000002b897808 */ /* 0x000fe40005800000 */
[----:B------:R-:W-:Y:S01]  /*3ec0*/  HMMA.16816.F32 R40, R12, R26, R80 ;  /* 0x0000001a0c28723c */ /* 0x000fe20000001850 */
[C---:B------:R-:W-:Y:S02]  /*3ed0*/  ISETP.LT.OR P5, PT, R4.reuse, R226, P5 ;  /* 0x000000e20400720c */ /* 0x040fe40002fa1670 */
[----:B------:R-:W-:-:S02]  /*3ee0*/  ISETP.LT.OR P4, PT, R4, R225, P4 ;  /* 0x000000e10400720c */ /* 0x000fc40002781670 */
[C---:B------:R-:W-:Y:S02]  /*3ef0*/  ISETP.LT.OR P0, PT, R3.reuse, R226, P0 ;  /* 0x000000e20300720c */ /* 0x040fe40000701670 */
[C---:B------:R-:W-:Y:S01]  /*3f00*/  ISETP.LT.OR P2, PT, R3.reuse, R225, P2 ;  /* 0x000000e10300720c */ /* 0x040fe20001741670 */
[----:B------:R-:W-:Y:S01]  /*3f10*/  HMMA.16816.F32 R24, R20, R94, R96 ;  /* 0x0000005e1418723c */ /* 0x000fe20000001860 */
[C---:B------:R-:W-:Y:S02]  /*3f20*/  ISETP.LT.OR P1, PT, R3.reuse, R224, P1 ;  /* 0x000000e00300720c */ /* 0x040fe40000f21670 */
[----:B------:R-:W-:Y:S02]  /*3f30*/  ISETP.LT.OR P6, PT, R3, R223, P6 ;  /* 0x000000df0300720c */ /* 0x000fe400037c1670 */
[C---:B------:R-:W-:Y:S02]  /*3f40*/  IADD3 R4, R0.reuse, 0x21, RZ ;  /* 0x0000002100047810 */ /* 0x040fe40007ffe0ff */
[----:B------:R-:W-:Y:S01]  /*3f50*/  IADD3 R3, R0, 0x28, RZ ;  /* 0x0000002800037810 */ /* 0x000fe20007ffe0ff */
[----:B------:R-:W-:Y:S01]  /*3f60*/  HMMA.16816.F32 R20, R12, R8, R72 ;  /* 0x000000080c14723c */ /* 0x000fe20000001848 */
[----:B------:R-:W-:-:S02]  /*3f70*/  FSEL R139, R49, -INF , !P5 ;  /* 0xff800000318b7808 */ /* 0x000fc40006800000 */
[----:B------:R-:W-:Y:S02]  /*3f80*/  FSEL R164, R51, -INF , !P4 ;  /* 0xff80000033a47808 */ /* 0x000fe40006000000 */
[----:B------:R-:W-:Y:S02]  /*3f90*/  FSEL R181, R36, -INF , !P0 ;  /* 0xff80000024b57808 */ /* 0x000fe40004000000 */
[----:B------:R-:W-:Y:S01]  /*3fa0*/  FSEL R183, R38, -INF , !P2 ;  /* 0xff80000026b77808 */ /* 0x000fe20005000000 */
[----:B------:R-:W-:Y:S01]  /*3fb0*/  HMMA.16816.F32 R12, R12, R10, R68 ;  /* 0x0000000a0c0c723c */ /* 0x000fe20000001844 */
[C---:B------:R-:W-:Y:S02]  /*3fc0*/  ISETP.GE.AND P3, PT, R4.reuse, R230, PT ;  /* 0x000000e60400720c */ /* 0x040fe40003f66270 */
[C---:B------:R-:W-:Y:S02]  /*3fd0*/  ISETP.GE.AND P5, PT, R4.reuse, R229, PT ;  /* 0x000000e50400720c */ /* 0x040fe40003fa6270 */
[----:B------:R-:W-:-:S02]  /*3fe0*/  ISETP.GE.AND P4, PT, R4, R228, PT ;  /* 0x000000e40400720c */ /* 0x000fc40003f86270 */
[C---:B------:R-:W-:Y:S01]  /*3ff0*/  ISETP.GE.AND P0, PT, R4.reuse, R227, PT ;  /* 0x000000e30400720c */ /* 0x040fe20003f06270 */
[----:B------:R-:W-:Y:S01]  /*4000*/  HMMA.16816.F32 R16, R16, R10, R24 ;  /* 0x0000000a1010723c */ /* 0x000fe20000001818 */
        /* <DEDUP_REMOVED lines=33> */
[----:B------:R-:W-:Y:S02]  /*4220*/  FSEL R167, R41, -INF , !P0 ;  /* 0xff80000029a77808 */ /* 0x000fe40004000000 */
[----:B------:R-:W-:-:S02]  /*4230*/  FSEL R176, R45, -INF , !P5 ;  /* 0xff8000002db07808 */ /* 0x000fc40006800000 */
[C---:B------:R-:W-:Y:S02]  /*4240*/  ISETP.GE.AND P1, PT, R3.reuse, R230, PT ;  /* 0x000000e60300720c */ /* 0x040fe40003f26270 */
        /* <DEDUP_REMOVED lines=11> */
[----:B------:R-:W-:Y:S02]  /*4300*/  ISETP.GE.AND P5, PT, R3, R227, PT ;  /* 0x000000e30300720c */ /* 0x000fe40003fa6270 */
[----:B------:R-:W-:Y:S02]  /*4310*/  FSEL R172, R43, -INF , !P2 ;  /* 0xff8000002bac7808 */ /* 0x000fe40005000000 */
[----:B------:R-:W-:Y:S02]  /*4320*/  ISETP.LT.OR P5, PT, R3, R223, P5 ;  /* 0x000000df0300720c */ /* 0x000fe40002fa1670 */
[----:B------:R-:W-:Y:S02]  /*4330*/  FSEL R178, R47, -INF , !P4 ;  /* 0xff8000002fb27808 */ /* 0x000fe40006000000 */
[----:B------:R-:W-:Y:S02]  /*4340*/  FSEL R195, R32, -INF , !P1 ;  /* 0xff80000020c37808 */ /* 0x000fe40004800000 */
[----:B------:R-:W-:-:S02]  /*4350*/  FSEL R188, R22, -INF , !P0 ;  /* 0xff80000016bc7808 */ /* 0x000fc40004000000 */
[C---:B------:R-:W-:Y:S02]  /*4360*/  ISETP.GE.AND P4, PT, R4.reuse, R229, PT ;  /* 0x000000e50400720c */ /* 0x040fe40003f86270 */
[CC--:B------:R-:W-:Y:S02]  /*4370*/  ISETP.GE.AND P2, PT, R4.reuse, R228.reuse, PT ;  /* 0x000000e40400720c */ /* 0x0c0fe40003f46270 */
[----:B------:R-:W-:Y:S02]  /*4380*/  ISETP.GE.AND P1, PT, R4, R227, PT ;  /* 0x000000e30400720c */ /* 0x000fe40003f26270 */
[----:B------:R-:W-:Y:S02]  /*4390*/  ISETP.GE.AND P0, PT, R3, R228, PT ;  /* 0x000000e40300720c */ /* 0x000fe40003f06270 */
[----:B------:R-:W-:Y:S02]  /*43a0*/  FSEL R189, R14, -INF , !P5 ;  /* 0xff8000000ebd7808 */ /* 0x000fe40006800000 */
[----:B------:R-:W-:-:S02]  /*43b0*/  ISETP.GT.AND P5, PT, R101, R155, PT ;  /* 0x0000009b6500720c */ /* 0x000fc40003fa4270 */
[C---:B------:R-:W-:Y:S02]  /*43c0*/  ISETP.LT.OR P4, PT, R4.reuse, R225, P4 ;  /* 0x000000e10400720c */ /* 0x040fe40002781670 */
[CC--:B------:R-:W-:Y:S02]  /*43d0*/  ISETP.LT.OR P2, PT, R4.reuse, R224.reuse, P2 ;  /* 0x000000e00400720c */ /* 0x0c0fe40001741670 */
        /* <DEDUP_REMOVED lines=52> */
[C---:B------:R-:W-:Y:S02]  /*4720*/  @!P4 LEA R8, P2, R0.reuse, c[0x0][0x168], 0x1 ;  /* 0x00005a000008ca11 */ /* 0x040fe400078408ff */
        /* <DEDUP_REMOVED lines=32> */
.L_x_186:
[----:B------:R-:W-:Y:S05]  /*4930*/  BSYNC B0 ;  /* 0x0000000000007941 */ /* 0x000fea0003800000 */
.L_x_185:
[----:B------:R-:W0:Y:S02]  /*4940*/  LDGDEPBAR ;  /* 0x00000000000079af */ /* 0x000e240000000000 */
.L_x_184:
        /* <DEDUP_REMOVED lines=71> */
[C---:B------:R-:W-:Y:S02]  /*4dc0*/  FSETP.NEU.FTZ.AND P0, PT, R103.reuse, -INF , PT ;  /* 0xff8000006700780b */ /* 0x040fe40003f1d000 */
[----:B------:R-:W-:Y:S01]  /*4dd0*/  FMNMX.FTZ R4, R178, R3, !PT ;  /* 0x00000003b2047209 */ /* 0x000fe20007810000 */
[----:B------:R-:W-:-:S03]  /*4de0*/  FMUL.FTZ R3, R103, c[0x0][0x23c] ;  /* 0x00008f0067037a20 */ /* 0x000fc60000410000 */
        /* <DEDUP_REMOVED lines=27> */
[----:B------:R3:W-:Y:S01]  /*4fa0*/  MUFU.EX2 R251, R5 ;  /* 0x0000000500fb7308 */ /* 0x0007e20000000800 */
[----:B--2---:R-:W-:Y:S01]  /*4fb0*/  FFMA.FTZ R7, R61, c[0x0][0x23c], -R0 ;  /* 0x00008f003d077a23 */ /* 0x004fe20000010800 */
[----:B-1----:R-:W-:-:S02]  /*4fc0*/  FMNMX.FTZ R105, R4, R6, !PT ;  /* 0x0000000604697209 */ /* 0x002fc40007810000 */
[----:B----4-:R-:W-:Y:S01]  /*4fd0*/  F2FP.PACK_AB R4, R14, R15 ;  /* 0x0000000f0e04723e */ /* 0x010fe200000000ff */
[----:B-----5:R-:W-:-:S03]  /*4fe0*/  FMUL.FTZ R2, R104, c[0x0][0x23c] ;  /* 0x00008f0068027a20 */ /* 0x020fc60000410000 */
[----:B------:R-:W-:Y:S01]  /*4ff0*/  MUFU.EX2 R37, R7 ;  /* 0x0000000700257308 */ /* 0x000fe20000000800 */
[----:B------:R-:W-:Y:S01]  /*5000*/  FMUL.FTZ R8, R105, c[0x0][0x23c] ;  /* 0x00008f0069087a20 */ /* 0x000fe20000410000 */
[----:B---3--:R-:W-:Y:S02]  /*5010*/  F2FP.PACK_AB R6, R13, R36 ;  /* 0x000000240d06723e */ /* 0x008fe400000000ff */
[----:B------:R-:W-:Y:S02]  /*5020*/  FSEL R2, R2, RZ, P0 ;  /* 0x000000ff02027208 */ /* 0x000fe40000000000 */
[----:B------:R-:W-:Y:S01]  /*5030*/  FSETP.NEU.FTZ.AND P0, PT, R105, -INF , PT ;  /* 0xff8000006900780b */ /* 0x000fe20003f1d000 */
[----:B------:R-:W-:Y:S02]  /*5040*/  FFMA.FTZ R5, R57, c[0x0][0x23c], -R0 ;  /* 0x00008f0039057a23 */ /* 0x000fe40000010800 */
[--C-:B------:R-:W-:Y:S01]  /*5050*/  FFMA.FTZ R9, R59, c[0x0][0x23c], -R2.reuse ;  /* 0x00008f003b097a23 */ /* 0x100fe20000010802 */
[----:B------:R-:W-:Y:S01]  /*5060*/  FSEL R12, R8, RZ, P0 ;  /* 0x000000ff080c7208 */ /* 0x000fe20000000000 */
[----:B------:R1:W2:Y:S01]  /*5070*/  MUFU.EX2 R252, R5 ;  /* 0x0000000500fc7308 */ /* 0x0002a20000000800 */
[----:B------:R-:W-:-:S07]  /*5080*/  FFMA.FTZ R8, R58, c[0x0][0x23c], -R2 ;  /* 0x00008f003a087a23 */ /* 0x000fce0000010802 */
[----:B------:R3:W-:Y:S01]  /*5090*/  MUFU.EX2 R249, R8 ;  /* 0x0000000800f97308 */ /* 0x0007e20000000800 */
[----:B-1----:R-:W-:Y:S01]  /*50a0*/  FFMA.FTZ R5, R63, c[0x0][0x23c], -R2 ;  /* 0x00008f003f057a23 */ /* 0x002fe20000010802 */
[----:B--2---:R-:W-:-:S06]  /*50b0*/  F2FP.PACK_AB R7, R252, R250 ;  /* 0x000000fafc07723e */ /* 0x004fcc00000000ff */
[----:B------:R-:W1:Y:S01]  /*50c0*/  MUFU.EX2 R248, R9 ;  /* 0x0000000900f87308 */ /* 0x000e620000000800 */
[----:B---3--:R-:W-:-:S07]  /*50d0*/  FFMA.FTZ R8, R67, c[0x0][0x23c], -R12 ;  /* 0x00008f0043087a23 */ /* 0x008fce000001080c */
[----:B------:R2:W-:Y:S08]  /*50e0*/  MUFU.EX2 R247, R5 ;  /* 0x0000000500f77308 */ /* 0x0005f00000000800 */
[----:B------:R3:W-:Y:S01]  /*50f0*/  MUFU.EX2 R239, R8 ;  /* 0x0000000800ef7308 */ /* 0x0007e20000000800 */
[----:B-1----:R-:W-:Y:S01]  /*5100*/  F2FP.PACK_AB R10, R249, R248 ;  /* 0x000000f8f90a723e */ /* 0x002fe200000000ff */
[----:B--2---:R-:W-:-:S06]  /*5110*/  FFMA.FTZ R5, R62, c[0x0][0x23c], -R2 ;  /* 0x00008f003e057a23 */ /* 0x004fcc0000010802 */
[----:B------:R1:W-:Y:S01]  /*5120*/  MUFU.EX2 R242, R5 ;  /* 0x0000000500f27308 */ /* 0x0003e20000000800 */
[----:B---3--:R-:W-:-:S07]  /*5130*/  FFMA.FTZ R8, R66, c[0x0][0x23c], -R12 ;  /* 0x00008f0042087a23 */ /* 0x008fce000001080c */
[----:B------:R2:W3:Y:S01]  /*5140*/  MUFU.EX2 R238, R8 ;  /* 0x0000000800ee7308 */ /* 0x0004e20000000800 */
[----:B-1----:R-:W-:-:S07]  /*5150*/  F2FP.PACK_AB R5, R251, R37 ;  /* 0x00000025fb05723e */ /* 0x002fce00000000ff */
[----:B------:R-:W-:Y:S01]  /*5160*/  HMMA.16816.F32 R120, R4, R28, RZ ;  /* 0x0000001c0478723c */ /* 0x000fe200000018ff */
[----:B--2---:R-:W-:Y:S01]  /*5170*/  FFMA.FTZ R8, R65, c[0x0][0x23c], -R12 ;  /* 0x00008f0041087a23 */ /* 0x004fe2000001080c */
[----:B---3--:R-:W-:-:S03]  /*5180*/  F2FP.PACK_AB R9, R238, R239 ;  /* 0x000000efee09723e */ /* 0x008fc600000000ff */
        /* <DEDUP_REMOVED lines=9> */
[----:B--2---:R-:W-:-:S05]  /*5220*/  F2FP.PACK_AB R11, R246, R241 ;  /* 0x000000f1f60b723e */ /* 0x004fca00000000ff */
[C---:B------:R-:W-:Y:S08]  /*5230*/  HMMA.16816.F32 R88, R4.reuse, R30, RZ ;  /* 0x0000001e0458723c */ /* 0x040ff000000018ff */
[C---:B------:R-:W-:Y:S08]  /*5240*/  HMMA.16816.F32 R84, R4.reuse, R26, RZ ;  /* 0x0000001a0454723c */ /* 0x040ff000000018ff */
[C---:B------:R-:W-:Y:S08]  /*5250*/  HMMA.16816.F32 R80, R4.reuse, R22, RZ ;  /* 0x000000160450723c */ /* 0x040ff000000018ff */
[C---:B------:R-:W-:Y:S08]  /*5260*/  HMMA.16816.F32 R76, R4.reuse, R18, RZ ;  /* 0x00000012044c723c */ /* 0x040ff000000018ff */
[C---:B------:R-:W-:Y:S08]  /*5270*/  HMMA.16816.F32 R72, R4.reuse, R34, RZ ;  /* 0x000000220448723c */ /* 0x040ff000000018ff */
[----:B------:R-:W-:Y:S07]  /*5280*/  HMMA.16816.F32 R64, R4, R42, RZ ;  /* 0x0000002a0440723c */ /* 0x000fee00000018ff */
[----:B------:R-:W-:Y:S01]  /*5290*/  FFMA.FTZ R4, R106, c[0x0][0x23c], -R3 ;  /* 0x00008f006a047a23 */ /* 0x000fe20000010803 */
[----:B------:R-:W-:Y:S01]  /*52a0*/  HMMA.16816.F32 R68, R8, R28, RZ ;  /* 0x0000001c0844723c */ /* 0x000fe200000018ff */
[----:B------:R-:W-:-:S02]  /*52b0*/  MOV R106, R37 ;  /* 0x00000025006a7202 */ /* 0x000fc40000000f00 */
[----:B------:R1:W-:Y:S05]  /*52c0*/  MUFU.EX2 R240, R4 ;  /* 0x0000000400f07308 */ /* 0x0003ea0000000800 */
[C---:B------:R-:W-:Y:S01]  /*52d0*/  HMMA.16816.F32 R132, R8.reuse, R30, RZ ;  /* 0x0000001e0884723c */ /* 0x040fe200000018ff */
[----:B------:R-:W-:Y:S07]  /*52e0*/  LDSM.16.MT88.4 R28, [R218+0xa400] ;  /* 0x00a40000da1c783b */ /* 0x000fee0000004200 */
[----:B------:R-:W-:Y:S01]  /*52f0*/  HMMA.16816.F32 R60, R8, R24, RZ ;  /* 0x00000018083c723c */ /* 0x000fe200000018ff */
[----:B-1----:R-:W-:Y:S01]  /*5300*/  FFMA.FTZ R4, R100, c[0x0][0x23c], -R3 ;  /* 0x00008f0064047a23 */ /* 0x002fe20000010803 */
[----:B------:R-:W-:-:S02]  /*5310*/  MOV R100, R36 ;  /* 0x0000002400647202 */ /* 0x000fc40000000f00 */
[----:B------:R-:W-:Y:S01]  /*5320*/  LDSM.16.MT88.4 R36, [R218+0xb400] ;  /* 0x00b40000da24783b */ /* 0x000fe20000004200 */
[----:B------:R1:W-:Y:S03]  /*5330*/  MUFU.EX2 R245, R4 ;  /* 0x0000000400f57308 */ /* 0x0003e60000000800 */
[C---:B------:R-:W-:Y:S01]  /*5340*/  HMMA.16816.F32 R128, R8.reuse, R26, RZ ;  /* 0x0000001a0880723c */ /* 0x040fe200000018ff */
[----:B------:R-:W2:Y:S07]  /*5350*/  LDSM.16.MT88.4 R24, [R216+0x9400] ;  /* 0x00940000d818783b */ /* 0x000eae0000004200 */
[----:B------:R-:W-:Y:S01]  /*5360*/  HMMA.16816.F32 R56, R8, R20, RZ ;  /* 0x000000140838723c */ /* 0x000fe200000018ff */
[----:B-1----:R-:W-:-:S07]  /*5370*/  FFMA.FTZ R4, R48, c[0x0][0x23c], -R3 ;  /* 0x00008f0030047a23 */ /* 0x002fce0000010803 */
[C---:B------:R-:W-:Y:S01]  /*5380*/  HMMA.16816.F32 R124, R8.reuse, R22, RZ ;  /* 0x00000016087c723c */ /* 0x040fe200000018ff */
[----:B------:R-:W1:Y:S01]  /*5390*/  LDSM.16.MT88.4 R20, [R218+0x9400] ;  /* 0x00940000da14783b */ /* 0x000e620000004200 */
[----:B------:R3:W-:Y:S06]  /*53a0*/  MUFU.EX2 R244, R4 ;  /* 0x0000000400f47308 */ /* 0x0007ec0000000800 */
[C---:B------:R-:W-:Y:S08]  /*53b0*/  HMMA.16816.F32 R52, R8.reuse, R16, RZ ;  /* 0x000000100834723c */ /* 0x040ff000000018ff */
[----:B------:R-:W-:Y:S01]  /*53c0*/  HMMA.16816.F32 R140, R8, R18, RZ ;  /* 0x00000012088c723c */ /* 0x000fe200000018ff */
[----:B------:R-:W4:Y:S01]  /*53d0*/  LDSM.16.MT88.4 R16, [R216+0xa400] ;  /* 0x00a40000d810783b */ /* 0x000f220000004200 */
[----:B---3--:R-:W-:-:S04]  /*53e0*/  FFMA.FTZ R4, R50, c[0x0][0x23c], -R3 ;  /* 0x00008f0032047a23 */ /* 0x008fc80000010803 */
[----:B------:R3:W5:Y:S02]  /*53f0*/  MUFU.EX2 R243, R4 ;  /* 0x0000000400f37308 */ /* 0x0007640000000800 */
[C---:B------:R-:W-:Y:S08]  /*5400*/  HMMA.16816.F32 R48, R8.reuse, R32, RZ ;  /* 0x000000200830723c */ /* 0x040ff000000018ff */
[----:B------:R-:W-:Y:S01]  /*5410*/  HMMA.16816.F32 R144, R8, R34, RZ ;  /* 0x000000220890723c */ /* 0x000fe200000018ff */
[----:B------:R-:W1:Y:S01]  /*5420*/  LDSM.16.MT88.4 R32, [R216+0xb400] ;  /* 0x00b40000d820783b */ /* 0x000e620000004200 */
[----:B---3--:R-:W-:-:S06]  /*5430*/  FFMA.FTZ R4, R138, c[0x0][0x23c], -R0 ;  /* 0x00008f008a047a23 */ /* 0x008fcc0000010800 */
[----:B------:R-:W-:Y:S01]  /*5440*/  HMMA.16816.F32 R44, R8, R40, RZ ;  /* 0x00000028082c723c */ /* 0x000fe200000018ff */
[----:B-----5:R-:W-:Y:S01]  /*5450*/  F2FP.PACK_AB R6, R243, R244 ;  /* 0x000000f4f306723e */ /* 0x020fe200000000ff */
[----:B------:R3:W-:Y:S02]  /*5460*/  MUFU.EX2 R234, R4 ;  /* 0x0000000400ea7308 */ /* 0x0007e40000000800 */
[----:B---3--:R-:W-:-:S06]  /*5470*/  FFMA.FTZ R4, R136, c[0x0][0x23c], -R0 ;  /* 0x00008f0088047a23 */ /* 0x008fcc0000010800 */
[----:B------:R3:W5:Y:S02]  /*5480*/  MUFU.EX2 R237, R4 ;  /* 0x0000000400ed7308 */ /* 0x0007640000000800 */
[--C-:B---3--:R-:W-:Y:S01]  /*5490*/  FFMA.FTZ R4, R107, c[0x0][0x23c], -R0.reuse ;  /* 0x00008f006b047a23 */ /* 0x108fe20000010800 */
[----:B------:R-:W-:Y:S01]  /*54a0*/  MOV R107, R13 ;  /* 0x0000000d006b7202 */ /* 0x000fe20000000f00 */
[----:B------:R-:W-:Y:S01]  /*54b0*/  FFMA.FTZ R13, R173, c[0x0][0x23c], -R0 ;  /* 0x00008f00ad0d7a23 */ /* 0x000fe20000010800 */
[----:B-----5:R-:W-:-:S03]  /*54c0*/  F2FP.PACK_AB R5, R237, R234 ;  /* 0x000000eaed05723e */ /* 0x020fc600000000ff */
[----:B------:R3:W-:Y:S08]  /*54d0*/  MUFU.EX2 R236, R4 ;  /* 0x0000000400ec7308 */ /* 0x0007f00000000800 */
[----:B------:R5:W-:Y:S01]  /*54e0*/  MUFU.EX2 R203, R13 ;  /* 0x0000000d00cb7308 */ /* 0x000be20000000800 */
[----:B---3--:R-:W-:-:S07]  /*54f0*/  FFMA.FTZ R4, R137, c[0x0][0x23c], -R0 ;  /* 0x00008f0089047a23 */ /* 0x008fce0000010800 */
[----:B------:R3:W1:Y:S01]  /*5500*/  MUFU.EX2 R235, R4 ;  /* 0x0000000400eb7308 */ /* 0x0006620000000800 */
[----:B-----5:R-:W-:-:S07]  /*5510*/  FFMA.FTZ R13, R172, c[0x0][0x23c], -R0 ;  /* 0x00008f00ac0d7a23 */ /* 0x020fce0000010800 */
[----:B------:R5:W-:Y:S01]  /*5520*/  MUFU.EX2 R204, R13 ;  /* 0x0000000d00cc7308 */ /* 0x000be20000000800 */
[----:B---3--:R-:W-:Y:S01]  /*5530*/  FFMA.FTZ R4, R148, c[0x0][0x23c], -R2 ;  /* 0x00008f0094047a23 */ /* 0x008fe20000010802 */
[----:B-1----:R-:W-:-:S06]  /*5540*/  F2FP.PACK_AB R7, R235, R236 ;  /* 0x000000eceb07723e */ /* 0x002fcc00000000ff */
[----:B------:R1:W-:Y:S01]  /*5550*/  MUFU.EX2 R233, R4 ;  /* 0x0000000400e97308 */ /* 0x0003e20000000800 */
[----:B-----5:R-:W-:-:S07]  /*5560*/  FFMA.FTZ R13, R181, c[0x0][0x23c], -R2 ;  /* 0x00008f00b50d7a23 */ /* 0x020fce0000010802 */
[----:B------:R3:W-:Y:S01]  /*5570*/  MUFU.EX2 R202, R13 ;  /* 0x0000000d00ca7308 */ /* 0x0007e20000000800 */
[--C-:B-1----:R-:W-:Y:S02]  /*5580*/  FFMA.FTZ R4, R149, c[0x0][0x23c], -R2.reuse ;  /* 0x00008f0095047a23 */ /* 0x102fe40000010802 */
[----:B------:R-:W-:Y:S05]  /*5590*/  HMMA.16816.F32 R148, R8, R42, RZ ;  /* 0x0000002a0894723c */ /* 0x000fea00000018ff */
[----:B------:R1:W5:Y:S01]  /*55a0*/  MUFU.EX2 R232, R4 ;  /* 0x0000000400e87308 */ /* 0x0003620000000800 */
[--C-:B---3--:R-:W-:Y:S02]  /*55b0*/  FFMA.FTZ R13, R179, c[0x0][0x23c], -R2.reuse ;  /* 0x00008f00b30d7a23 */ /* 0x108fe40000010802 */
[----:B------:R-:W-:-:S05]  /*55c0*/  FFMA.FTZ R8, R152, c[0x0][0x23c], -R2 ;  /* 0x00008f0098087a23 */ /* 0x000fca0000010802 */
[----:B------:R3:W-:Y:S08]  /*55d0*/  MUFU.EX2 R201, R13 ;  /* 0x0000000d00c97308 */ /* 0x0007f00000000800 */
[----:B------:R4:W-:Y:S01]  /*55e0*/  MUFU.EX2 R231, R8 ;  /* 0x0000000800e77308 */ /* 0x0009e20000000800 */
[----:B-1----:R-:W-:-:S07]  /*55f0*/  F2FP.PACK_AB R4, R245, R240 ;  /* 0x000000f0f504723e */ /* 0x002fce00000000ff */
[----:B--2---:R-:W-:Y:S01]  /*5600*/  HMMA.16816.F32 R160, R4, R24, R120 ;  /* 0x0000001804a0723c */ /* 0x004fe20000001878 */
[----:B---3--:R-:W-:-:S04]  /*5610*/  FFMA.FTZ R13, R177, c[0x0][0x23c], -R2 ;  /* 0x00008f00b10d7a23 */ /* 0x008fc80000010802 */
[----:B------:R1:W-:Y:S01]  /*5620*/  MUFU.EX2 R200, R13 ;  /* 0x0000000d00c87308 */ /* 0x0003e20000000800 */
[--C-:B----4-:R-:W-:Y:S02]  /*5630*/  FFMA.FTZ R8, R139, c[0x0][0x23c], -R2.reuse ;  /* 0x00008f008b087a23 */ /* 0x110fe40000010802 */
[C---:B------:R-:W-:Y:S05]  /*5640*/  HMMA.16816.F32 R120, R4.reuse, R26, R88 ;  /* 0x0000001a0478723c */ /* 0x040fea0000001858 */
[----:B------:R2:W-:Y:S03]  /*5650*/  MUFU.EX2 R215, R8 ;  /* 0x0000000800d77308 */ /* 0x0005e60000000800 */
[----:B------:R-:W-:Y:S01]  /*5660*/  HMMA.16816.F32 R136, R4, R22, R84 ;  /* 0x000000160488723c */ /* 0x000fe20000001854 */
[----:B-1----:R-:W-:-:S07]  /*5670*/  FFMA.FTZ R13, R176, c[0x0][0x23c], -R2 ;  /* 0x00008f00b00d7a23 */ /* 0x002fce0000010802 */
[----:B------:R-:W-:Y:S01]  /*5680*/  HMMA.16816.F32 R156, R4, R20, R116 ;  /* 0x00000014049c723c */ /* 0x000fe20000001874 */
[----:B------:R1:W-:Y:S01]  /*5690*/  MUFU.EX2 R181, R13 ;  /* 0x0000000d00b57308 */ /* 0x0003e20000000800 */
[----:B--2---:R-:W-:-:S06]  /*56a0*/  FFMA.FTZ R8, R153, c[0x0][0x23c], -R12 ;  /* 0x00008f0099087a23 */ /* 0x004fcc000001080c */
[C---:B------:R-:W-:Y:S01]  /*56b0*/  HMMA.16816.F32 R152, R4.reuse, R16, R112 ;  /* 0x000000100498723c */ /* 0x040fe20000001870 */
[----:B------:R2:W-:Y:S07]  /*56c0*/  MUFU.EX2 R213, R8 ;  /* 0x0000000800d57308 */ /* 0x0005ee0000000800 */
[----:B------:R-:W-:Y:S01]  /*56d0*/  HMMA.16816.F32 R112, R4, R28, R108 ;  /* 0x0000001c0470723c */ /* 0x000fe2000000186c */
[----:B-1----:R-:W-:Y:S01]  /*56e0*/  FFMA.FTZ R13, R183, c[0x0][0x23c], -R12 ;  /* 0x00008f00b70d7a23 */ /* 0x002fe2000001080c */
[----:B------:R-:W-:-:S03]  /*56f0*/  MOV R183, R107 ;  /* 0x0000006b00b77202 */ /* 0x000fc60000000f00 */
[----:B------:R1:W-:Y:S03]  /*5700*/  MUFU.EX2 R179, R13 ;  /* 0x0000000d00b37308 */ /* 0x0003e60000000800 */
[----:B------:R-:W-:Y:S01]  /*5710*/  HMMA.16816.F32 R108, R4, R32, R96 ;  /* 0x00000020046c723c */ /* 0x000fe20000001860 */
[----:B--2---:R-:W-:-:S04]  /*5720*/  FFMA.FTZ R8, R168, c[0x0][0x23c], -R12 ;  /* 0x00008f00a8087a23 */ /* 0x004fc8000001080c */
[----:B------:R2:W3:Y:S03]  /*5730*/  MUFU.EX2 R214, R8 ;  /* 0x0000000800d67308 */ /* 0x0004e60000000800 */
[----:B------:R-:W-:Y:S01]  /*5740*/  HMMA.16816.F32 R96, R4, R36, R92 ;  /* 0x000000240460723c */ /* 0x000fe2000000185c */
[----:B-1----:R-:W-:Y:S01]  /*5750*/  FFMA.FTZ R13, R182, c[0x0][0x23c], -R12 ;  /* 0x00008f00b60d7a23 */ /* 0x002fe2000001080c */
[----:B------:R-:W-:-:S06]  /*5760*/  MOV R182, R100 ;  /* 0x0000006400b67202 */ /* 0x000fcc0000000f00 */
        /* <DEDUP_REMOVED lines=11> */
[----:B------:R2:W4:Y:S02]  /*5820*/  MUFU.EX2 R211, R8 ;  /* 0x0000000800d37308 */ /* 0x0005240000000800 */
[----:B-----5:R-:W-:Y:S02]  /*5830*/  F2FP.PACK_AB R4, R232, R233 ;  /* 0x000000e9e804723e */ /* 0x020fe400000000ff */
[----:B---3--:R-:W-:Y:S02]  /*5840*/  F2FP.PACK_AB R5, R214, R213 ;  /* 0x000000d5d605723e */ /* 0x008fe400000000ff */
[----:B------:R-:W-:Y:S01]  /*5850*/  F2FP.PACK_AB R6, R215, R231 ;  /* 0x000000e7d706723e */ /* 0x000fe200000000ff */
[----:B-1----:R-:W-:Y:S01]  /*5860*/  FFMA.FTZ R13, R178, c[0x0][0x23c], -R12 ;  /* 0x00008f00b20d7a23 */ /* 0x002fe2000001080c */
[----:B------:R-:W-:-:S03]  /*5870*/  MOV R178, R15 ;  /* 0x0000000f00b27202 */ /* 0x000fc60000000f00 */
[----:B------:R-:W-:Y:S01]  /*5880*/  MUFU.EX2 R107, R13 ;  /* 0x0000000d006b7308 */ /* 0x000fe20000000800 */
[----:B--2---:R-:W-:Y:S01]  /*5890*/  FFMA.FTZ R8, R170, c[0x0][0x23c], -R3 ;  /* 0x00008f00aa087a23 */ /* 0x004fe20000010803 */
[----:B----4-:R-:W-:-:S06]  /*58a0*/  F2FP.PACK_AB R7, R211, R212 ;  /* 0x000000d4d307723e */ /* 0x010fcc00000000ff */
[----:B------:R1:W-:Y:S01]  /*58b0*/  MUFU.EX2 R210, R8 ;  /* 0x0000000800d27308 */ /* 0x0003e20000000800 */
[C---:B------:R-:W-:Y:S08]  /*58c0*/  HMMA.16816.F32 R76, R4.reuse, R24, R68 ;  /* 0x00000018044c723c */ /* 0x040ff00000001844 */
[----:B------:R-:W-:Y:S01]  /*58d0*/  HMMA.16816.F32 R72, R4, R20, R60 ;  /* 0x000000140448723c */ /* 0x000fe2000000183c */
[----:B-1----:R-:W-:-:S04]  /*58e0*/  FFMA.FTZ R8, R169, c[0x0][0x23c], -R3 ;  /* 0x00008f00a9087a23 */ /* 0x002fc80000010803 */
        /* <DEDUP_REMOVED lines=8> */
[----:B------:R-:W3:Y:S01]  /*5970*/  LDSM.16.MT88.4 R16, [R216+0x9800] ;  /* 0x00980000d810783b */ /* 0x000ee20000004200 */
[----:B-1----:R-:W-:-:S03]  /*5980*/  FFMA.FTZ R8, R167, c[0x0][0x23c], -R3 ;  /* 0x00008f00a7087a23 */ /* 0x002fc60000010803 */
[----:B------:R-:W-:Y:S01]  /*5990*/  LDSM.16.MT88.4 R124, [R216+0x9c00] ;  /* 0x009c0000d87c783b */ /* 0x000fe20000004200 */
[----:B------:R1:W4:Y:S02]  /*59a0*/  MUFU.EX2 R207, R8 ;  /* 0x0000000800cf7308 */ /* 0x0003240000000800 */
[C---:B------:R-:W-:Y:S01]  /*59b0*/  HMMA.16816.F32 R48, R4.reuse, R22, R128 ;  /* 0x000000160430723c */ /* 0x040fe20000001880 */
[----:B------:R-:W5:Y:S07]  /*59c0*/  LDSM.16.MT88.4 R20, [R216+0xa800] ;  /* 0x00a80000d814783b */ /* 0x000f6e0000004200 */
[----:B------:R-:W-:Y:S01]  /*59d0*/  HMMA.16816.F32 R40, R4, R30, R140 ;  /* 0x0000001e0428723c */ /* 0x000fe2000000188c */
[----:B------:R-:W3:Y:S04]  /*59e0*/  LDSM.16.MT88.4 R28, [R216+0xb800] ;  /* 0x00b80000d81c783b */ /* 0x000ee80000004200 */
[----:B------:R-:W-:Y:S01]  /*59f0*/  LDSM.16.MT88.4 R140, [R218+0x9c00] ;  /* 0x009c0000da8c783b */ /* 0x000fe20000004200 */
[----:B-1----:R-:W-:-:S02]  /*5a00*/  FFMA.FTZ R8, R175, c[0x0][0x23c], -R0 ;  /* 0x00008f00af087a23 */ /* 0x002fc40000010800 */
[C---:B------:R-:W-:Y:S01]  /*5a10*/  HMMA.16816.F32 R52, R4.reuse, R34, R144 ;  /* 0x000000220434723c */ /* 0x040fe20000001890 */
[----:B------:R-:W1:Y:S01]  /*5a20*/  LDSM.16.MT88.4 R32, [R218+0xb800] ;  /* 0x00b80000da20783b */ /* 0x000e620000004200 */
[----:B------:R2:W-:Y:S06]  /*5a30*/  MUFU.EX2 R206, R8 ;  /* 0x0000000800ce7308 */ /* 0x0005ec0000000800 */
[C---:B------:R-:W-:Y:S01]  /*5a40*/  HMMA.16816.F32 R56, R4.reuse, R26, R132 ;  /* 0x0000001a0438723c */ /* 0x040fe20000001884 */
[----:B------:R-:W-:Y:S07]  /*5a50*/  LDSM.16.MT88.4 R24, [R218+0xa800] ;  /* 0x00a80000da18783b */ /* 0x000fee0000004200 */
[----:B------:R-:W-:Y:S01]  /*5a60*/  HMMA.16816.F32 R36, R4, R38, R148 ;  /* 0x000000260424723c */ /* 0x000fe20000001894 */
[----:B--2---:R-:W-:-:S02]  /*5a70*/  FFMA.FTZ R8, R174, c[0x0][0x23c], -R0 ;  /* 0x00008f00ae087a23 */ /* 0x004fc40000010800 */
[----:B------:R-:W-:Y:S02]  /*5a80*/  LDSM.16.MT88.4 R172, [R218+0xac00] ;  /* 0x00ac0000daac783b */ /* 0x000fe40000004200 */
[----:B------:R2:W2:Y:S02]  /*5a90*/  MUFU.EX2 R205, R8 ;  /* 0x0000000800cd7308 */ /* 0x0004a40000000800 */
[----:B------:R-:W-:Y:S02]  /*5aa0*/  F2FP.PACK_AB R4, R209, R210 ;  /* 0x000000d2d104723e */ /* 0x000fe400000000ff */
[----:B----4-:R-:W-:Y:S02]  /*5ab0*/  F2FP.PACK_AB R6, R207, R208 ;  /* 0x000000d0cf06723e */ /* 0x010fe400000000ff */
[----:B------:R-:W-:Y:S01]  /*5ac0*/  F2FP.PACK_AB R7, R204, R203 ;  /* 0x000000cbcc07723e */ /* 0x000fe200000000ff */
[----:B--2---:R-:W2:Y:S01]  /*5ad0*/  LDSM.16.MT88.4 R8, [R218+0x9800] ;  /* 0x00980000da08783b */ /* 0x004ea20000004200 */
[----:B------:R-:W-:-:S07]  /*5ae0*/  F2FP.PACK_AB R5, R205, R206 ;  /* 0x000000cecd05723e */ /* 0x000fce00000000ff */
[C---:B---3--:R-:W-:Y:S08]  /*5af0*/  HMMA.16816.F32 R116, R4.reuse, R16, R160 ;  /* 0x000000100474723c */ /* 0x048ff000000018a0 */
[C---:B-----5:R-:W-:Y:S08]  /*5b00*/  HMMA.16816.F32 R148, R4.reuse, R20, R152 ;  /* 0x000000140494723c */ /* 0x060ff00000001898 */
[C---:B------:R-:W-:Y:S08]  /*5b10*/  HMMA.16816.F32 R144, R4.reuse, R28, R108 ;  /* 0x0000001c0490723c */ /* 0x040ff0000000186c */
[C---:B-1----:R-:W-:Y:S08]  /*5b20*/  HMMA.16816.F32 R160, R4.reuse, R32, R96 ;  /* 0x0000002004a0723c */ /* 0x042ff00000001860 */
[C---:B--2---:R-:W-:Y:S01]  /*5b30*/  HMMA.16816.F32 R132, R4.reuse, R8, R156 ;  /* 0x000000080484723c */ /* 0x044fe2000000189c */
        /* <DEDUP_REMOVED lines=15> */
[C---:B------:R-:W-:Y:S01]  /*5c30*/  HMMA.16816.F32 R44, R4.reuse, R22, R44 ;  /* 0x00000016042c723c */ /* 0x040fe2000000182c */
[----:B------:R-:W-:Y:S02]  /*5c40*/  MOV R185, R14 ;  /* 0x0000000e00b97202 */ /* 0x000fe40000000f00 */
        /* <DEDUP_REMOVED lines=9> */
[----:B------:R-:W-:Y:S01]  /*5ce0*/  FFMA.FTZ R3, R187, c[0x0][0x23c], -R3 ;  /* 0x00008f00bb037a23 */ /* 0x000fe20000010803 */
[----:B----4-:R-:W-:Y:S01]  /*5cf0*/  F2FP.PACK_AB R92, R100, R106 ;  /* 0x0000006a645c723e */ /* 0x010fe200000000ff */
[----:B------:R3:W-:Y:S05]  /*5d00*/  MUFU.EX2 R23, R8 ;  /* 0x0000000800177308 */ /* 0x0007ea0000000800 */
[C---:B------:R-:W-:Y:S03]  /*5d10*/  HMMA.16816.F32 R40, R4.reuse, R26, R40 ;  /* 0x0000001a0428723c */ /* 0x040fe60000001828 */
[----:B------:R4:W5:Y:S05]  /*5d20*/  MUFU.EX2 R22, R3 ;  /* 0x0000000300167308 */ /* 0x00096a0000000800 */
[----:B------:R-:W-:Y:S01]  /*5d30*/  HMMA.16816.F32 R60, R4, R28, R60 ;  /* 0x0000001c043c723c */ /* 0x000fe2000000183c */
[----:B---3--:R-:W-:-:S04]  /*5d40*/  FADD.FTZ R8, R180, R251 ;  /* 0x000000fbb4087221 */ /* 0x008fc80000010000 */
[----:B------:R-:W-:-:S03]  /*5d50*/  FADD.FTZ R8, R250, R8 ;  /* 0x00000008fa087221 */ /* 0x000fc60000010000 */
[----:B------:R-:W-:Y:S01]  /*5d60*/  HMMA.16816.F32 R52, R4, R30, R52 ;  /* 0x0000001e0434723c */ /* 0x000fe20000001834 */
[----:B----4-:R-:W-:Y:S01]  /*5d70*/  FFMA.FTZ R3, R188, c[0x0][0x23c], -R0 ;  /* 0x00008f00bc037a23 */ /* 0x010fe20000010800 */
[----:B-----5:R-:W-:-:S03]  /*5d80*/  F2FP.PACK_AB R94, R22, R23 ;  /* 0x00000017165e723e */ /* 0x020fc600000000ff */
[----:B------:R3:W-:Y:S03]  /*5d90*/  MUFU.EX2 R21, R3 ;  /* 0x0000000300157308 */ /* 0x0007e60000000800 */
[C---:B------:R-:W-:Y:S08]  /*5da0*/  HMMA.16816.F32 R84, R4.reuse, R32, R168 ;  /* 0x000000200454723c */ /* 0x040ff000000018a8 */
[----:B------:R-:W-:Y:S01]  /*5db0*/  HMMA.16816.F32 R36, R4, R34, R36 ;  /* 0x000000220424723c */ /* 0x000fe20000001824 */
[----:B------:R-:W4:Y:S01]  /*5dc0*/  LDSM.16.MT88.4 R4, [R218+0xbc00] ;  /* 0x00bc0000da04783b */ /* 0x000f220000004200 */
[----:B---3--:R-:W-:-:S04]  /*5dd0*/  FFMA.FTZ R3, R190, c[0x0][0x23c], -R0 ;  /* 0x00008f00be037a23 */ /* 0x008fc80000010800 */
[----:B------:R3:W5:Y:S02]  /*5de0*/  MUFU.EX2 R20, R3 ;  /* 0x0000000300147308 */ /* 0x0007640000000800 */
[--C-:B---3--:R-:W-:Y:S01]  /*5df0*/  FFMA.FTZ R3, R189, c[0x0][0x23c], -R0.reuse ;  /* 0x00008f00bd037a23 */ /* 0x108fe20000010800 */
[----:B-----5:R-:W-:Y:S01]  /*5e00*/  F2FP.PACK_AB R93, R20, R21 ;  /* 0x00000015145d723e */ /* 0x020fe200000000ff */
[----:B------:R-:W-:-:S04]  /*5e10*/  FFMA.FTZ R0, R191, c[0x0][0x23c], -R0 ;  /* 0x00008f00bf007a23 */ /* 0x000fc80000010800 */
[----:B------:R3:W-:Y:S08]  /*5e20*/  MUFU.EX2 R18, R3 ;  /* 0x0000000300127308 */ /* 0x0007f00000000800 */
[----:B------:R5:W1:Y:S01]  /*5e30*/  MUFU.EX2 R19, R0 ;  /* 0x0000000000137308 */ /* 0x000a620000000800 */
[----:B---3--:R-:W-:-:S04]  /*5e40*/  FADD.FTZ R3, R247, R242 ;  /* 0x000000f2f7037221 */ /* 0x008fc80000010000 */
[----:B------:R-:W-:Y:S02]  /*5e50*/  FADD.FTZ R3, R248, R3 ;  /* 0x00000003f8037221 */ /* 0x000fe40000010000 */
[----:B-----5:R-:W-:Y:S01]  /*5e60*/  FFMA.FTZ R0, R195, c[0x0][0x23c], -R2 ;  /* 0x00008f00c3007a23 */ /* 0x020fe20000010802 */
[----:B-1----:R-:W-:Y:S01]  /*5e70*/  F2FP.PACK_AB R95, R19, R18 ;  /* 0x00000012135f723e */ /* 0x002fe200000000ff */
[----:B------:R-:W-:Y:S02]  /*5e80*/  FADD.FTZ R3, R249, R3 ;  /* 0x00000003f9037221 */ /* 0x000fe40000010000 */
[----:B------:R1:W-:Y:S02]  /*5e90*/  MUFU.EX2 R17, R0 ;  /* 0x0000000000117308 */ /* 0x0003e40000000800 */
[----:B------:R-:W-:Y:S02]  /*5ea0*/  FADD.FTZ R3, R233, R3 ;  /* 0x00000003e9037221 */ /* 0x000fe40000010000 */
[----:B------:R-:W-:Y:S02]  /*5eb0*/  HMMA.16816.F32 R168, R92, R174, R88 ;  /* 0x000000ae5ca8723c */ /* 0x000fe40000001858 */
[----:B------:R-:W-:-:S06]  /*5ec0*/  FADD.FTZ R3, R232, R3 ;  /* 0x00000003e8037221 */ /* 0x000fcc0000010000 */
[----:B------:R-:W-:Y:S01]  /*5ed0*/  HMMA.16816.F32 R116, R92, R124, R116 ;  /* 0x0000007c5c74723c */ /* 0x000fe20000001874 */
[----:B-1----:R-:W-:-:S04]  /*5ee0*/  FFMA.FTZ R0, R192, c[0x0][0x23c], -R2 ;  /* 0x00008f00c0007a23 */ /* 0x002fc80000010802 */
[----:B------:R1:W3:Y:S03]  /*5ef0*/  MUFU.EX2 R16, R0 ;  /* 0x0000000000107308 */ /* 0x0002e60000000800 */
[C---:B------:R-:W-:Y:S08]  /*5f00*/  HMMA.16816.F32 R120, R92.reuse, R126, R120 ;  /* 0x0000007e5c78723c */ /* 0x040ff00000001878 */
[----:B------:R-:W-:Y:S01]  /*5f10*/  HMMA.16816.F32 R132, R92, R140, R132 ;  /* 0x0000008c5c84723c */ /* 0x000fe20000001884 */
[----:B-1----:R-:W-:-:S07]  /*5f20*/  FFMA.FTZ R0, R193, c[0x0][0x23c], -R2 ;  /* 0x00008f00c1007a23 */ /* 0x002fce0000010802 */
[C---:B------:R-:W-:Y:S01]  /*5f30*/  HMMA.16816.F32 R136, R92.reuse, R142, R136 ;  /* 0x0000008e5c88723c */ /* 0x040fe20000001888 */
[----:B------:R-:W-:Y:S01]  /*5f40*/  FFMA.FTZ R2, R194, c[0x0][0x23c], -R2 ;  /* 0x00008f00c2027a23 */ /* 0x000fe20000010802 */
[----:B------:R1:W-:Y:S06]  /*5f50*/  MUFU.EX2 R15, R0 ;  /* 0x00000000000f7308 */ /* 0x0003ec0000000800 */
[C---:B------:R-:W-:Y:S02]  /*5f60*/  HMMA.16816.F32 R148, R92.reuse, R156, R148 ;  /* 0x0000009c5c94723c */ /* 0x040fe40000001894 */
[----:B------:R5:W-:Y:S06]  /*5f70*/  MUFU.EX2 R14, R2 ;  /* 0x00000002000e7308 */ /* 0x000bec0000000800 */
[----:B------:R-:W-:Y:S01]  /*5f80*/  HMMA.16816.F32 R152, R92, R158, R152 ;  /* 0x0000009e5c98723c */ /* 0x000fe20000001898 */
[----:B-1----:R-:W-:-:S04]  /*5f90*/  FFMA.FTZ R0, R199, c[0x0][0x23c], -R12 ;  /* 0x00008f00c7007a23 */ /* 0x002fc8000001080c */
[----:B------:R1:W-:Y:S03]  /*5fa0*/  MUFU.EX2 R13, R0 ;  /* 0x00000000000d7308 */ /* 0x0003e60000000800 */
[----:B------:R-:W-:Y:S01]  /*5fb0*/  HMMA.16816.F32 R164, R92, R172, R164 ;  /* 0x000000ac5ca4723c */ /* 0x000fe200000018a4 */
[----:B-----5:R-:W-:-:S04]  /*5fc0*/  FADD.FTZ R2, R239, R238 ;  /* 0x000000eeef027221 */ /* 0x020fc80000010000 */
[----:B------:R-:W-:-:S03]  /*5fd0*/  FADD.FTZ R2, R241, R2 ;  /* 0x00000002f1027221 */ /* 0x000fc60000010000 */
[----:B--2---:R-:W-:Y:S01]  /*5fe0*/  HMMA.16816.F32 R72, R92, R80, R144 ;  /* 0x000000505c48723c */ /* 0x004fe20000001890 */
[----:B------:R-:W-:Y:S02]  /*5ff0*/  FADD.FTZ R2, R246, R2 ;  /* 0x00000002f6027221 */ /* 0x000fe40000010000 */
[----:B-1----:R-:W-:-:S05]  /*6000*/  FFMA.FTZ R0, R198, c[0x0][0x23c], -R12 ;  /* 0x00008f00c6007a23 */ /* 0x002fca000001080c */
[----:B------:R-:W-:Y:S01]  /*6010*/  HMMA.16816.F32 R76, R92, R82, R108 ;  /* 0x000000525c4c723c */ /* 0x000fe2000000186c */
[----:B------:R-:W-:Y:S01]  /*6020*/  FADD.FTZ R2, R213, R2 ;  /* 0x00000002d5027221 */ /* 0x000fe20000010000 */
[----:B------:R1:W2:Y:S03]  /*6030*/  MUFU.EX2 R11, R0 ;  /* 0x00000000000b7308 */ /* 0x0002a60000000800 */
[----:B------:R-:W-:-:S03]  /*6040*/  FADD.FTZ R2, R214, R2 ;  /* 0x00000002d6027221 */ /* 0x000fc60000010000 */
[C---:B----4-:R-:W-:Y:S08]  /*6050*/  HMMA.16816.F32 R88, R92.reuse, R4, R160 ;  /* 0x000000045c58723c */ /* 0x050ff000000018a0 */
[----:B------:R-:W-:Y:S01]  /*6060*/  HMMA.16816.F32 R92, R92, R6, R96 ;  /* 0x000000065c5c723c */ /* 0x000fe20000001860 */
[----:B-1----:R-:W-:-:S04]  /*6070*/  FFMA.FTZ R0, R196, c[0x0][0x23c], -R12 ;  /* 0x00008f00c4007a23 */ /* 0x002fc8000001080c */
[----:B------:R1:W-:Y:S02]  /*6080*/  MUFU.EX2 R10, R0 ;  /* 0x00000000000a7308 */ /* 0x0003e40000000800 */
[----:B---3--:R-:W-:Y:S02]  /*6090*/  F2FP.PACK_AB R96, R16, R17 ;  /* 0x000000111060723e */ /* 0x008fe400000000ff */
[----:B--2---:R-:W-:Y:S02]  /*60a0*/  F2FP.PACK_AB R97, R11, R13 ;  /* 0x0000000d0b61723e */ /* 0x004fe400000000ff */
[----:B------:R-:W-:Y:S01]  /*60b0*/  F2FP.PACK_AB R98, R14, R15 ;  /* 0x0000000f0e62723e */ /* 0x000fe200000000ff */
[----:B-1----:R-:W-:-:S04]  /*60c0*/  FFMA.FTZ R0, R197, c[0x0][0x23c], -R12 ;  /* 0x00008f00c5007a23 */ /* 0x002fc8000001080c */
[----:B------:R1:W2:Y:S02]  /*60d0*/  MUFU.EX2 R9, R0 ;  /* 0x0000000000097308 */ /* 0x0002a40000000800 */
[----:B-1----:R-:W-:Y:S01]  /*60e0*/  FADD.FTZ R0, R178, R185 ;  /* 0x000000b9b2007221 */ /* 0x002fe20000010000 */
[----:B--2---:R-:W-:-:S03]  /*60f0*/  F2FP.PACK_AB R99, R9, R10 ;  /* 0x0000000a0963723e */ /* 0x004fc600000000ff */
[----:B------:R-:W-:-:S04]  /*6100*/  FADD.FTZ R0, R182, R0 ;  /* 0x00000000b6007221 */ /* 0x000fc80000010000 */
[----:B------:R-:W-:Y:S01]  /*6110*/  HMMA.16816.F32 R84, R96, R4, R84 ;  /* 0x000000046054723c */ /* 0x000fe20000001854 */
[----:B------:R-:W-:-:S04]  /*6120*/  FADD.FTZ R0, R183, R0 ;  /* 0x00000000b7007221 */ /* 0x000fc80000010000 */
[----:B------:R-:W-:Y:S02]  /*6130*/  FADD.FTZ R0, R240, R0 ;  /* 0x00000000f0007221 */ /* 0x000fe40000010000 */
        /* <DEDUP_REMOVED lines=63> */
[----:B------:R-:W4:Y:S04]  /*6530*/  LDL R180, [R1+0x50] ;  /* 0x0000500001b47983 */ /* 0x000f280000100800 */
[----:B------:R-:W5:Y:S04]  /*6540*/  LDL R182, [R1+0x54] ;  /* 0x0000540001b67983 */ /* 0x000f680000100800 */
[----:B------:R-:W5:Y:S04]  /*6550*/  LDL.64 R184, [R1+0x10] ;  /* 0x0000100001b87983 */ /* 0x000f680000100a00 */
[----:B------:R-:W5:Y:S04]  /*6560*/  LDL R183, [R1+0x30] ;  /* 0x0000300001b77983 */ /* 0x000f680000100800 */
[----:B------:R-:W-:Y:S01]  /*6570*/  BAR.SYNC.DEFER_BLOCKING 0x0 ;  /* 0x0000000000007b1d */ /* 0x000fe20000010000 */
[----:B--2---:R-:W-:-:S05]  /*6580*/  IMAD.MOV.U32 R101, RZ, RZ, R178 ;  /* 0x000000ffff657224 */ /* 0x004fca00078e00b2 */
[----:B------:R-:W-:Y:S02]  /*6590*/  IADD3 R2, R101, -0x2, RZ ;  /* 0xfffffffe65027810 */ /* 0x000fe40007ffe0ff */
[----:B---3--:R-:W-:Y:S02]  /*65a0*/  ISETP.GE.AND P4, PT, R24, c[0x0][0x220], PT ;  /* 0x0000880018007a0c */ /* 0x008fe40003f86270 */
[----:B----4-:R-:W-:Y:S01]  /*65b0*/  ISETP.GE.AND P3, PT, R180, c[0x0][0x220], PT ;  /* 0x00008800b4007a0c */ /* 0x010fe20003f66270 */
[----:B------:R-:W-:Y:S01]  /*65c0*/  IMAD R0, R2, UR8, RZ ;  /* 0x0000000802007c24 */ /* 0x000fe2000f8e02ff */
[----:B-1----:R-:W-:Y:S02]  /*65d0*/  SHF.R.S32.HI R4, RZ, 0x1f, R2 ;  /* 0x0000001fff047819 */ /* 0x002fe40000011402 */
[----:B-----5:R-:W-:-:S03]  /*65e0*/  ISETP.GE.AND P2, PT, R182, c[0x0][0x220], PT ;  /* 0x00008800b6007a0c */ /* 0x020fc60003f46270 */
[----:B------:R-:W-:Y:S02]  /*65f0*/  IMAD R0, R4, UR14, R0 ;  /* 0x0000000e04007c24 */ /* 0x000fe4000f8e0200 */
[----:B------:R-:W-:-:S04]  /*6600*/  IMAD.WIDE.U32 R2, R2, UR14, R184 ;  /* 0x0000000e02027c25 */ /* 0x000fc8000f8e00b8 */
[----:B------:R-:W-:Y:S01]  /*6610*/  IMAD.IADD R3, R3, 0x1, R0 ;  /* 0x0000000103037824 */ /* 0x000fe200078e0200 */
[C---:B------:R-:W-:Y:S02]  /*6620*/  @!P4 LEA R12, P6, R2.reuse, c[0x0][0x170], 0x1 ;  /* 0x00005c00020cca11 */ /* 0x040fe400078c08ff */
[C---:B------:R-:W-:Y:S02]  /*6630*/  @!P3 LEA R10, P1, R2.reuse, c[0x0][0x170], 0x1 ;  /* 0x00005c00020aba11 */ /* 0x040fe400078208ff */
[C---:B------:R-:W-:Y:S02]  /*6640*/  @!P2 LEA R8, P0, R2.reuse, c[0x0][0x170], 0x1 ;  /* 0x00005c000208aa11 */ /* 0x040fe400078008ff */
[C---:B------:R-:W-:Y:S02]  /*6650*/  IADD3 R0, P5, R2.reuse, UR15, RZ ;  /* 0x0000000f02007c10 */ /* 0x040fe4000ffbe0ff */
[C-C-:B------:R-:W-:Y:S02]  /*6660*/  @!P4 LEA.HI.X R13, R2.reuse, c[0x0][0x174], R3.reuse, 0x1, P6 ;  /* 0x00005d00020dca11 */ /* 0x140fe400030f0c03 */
[----:B------:R-:W-:-:S02]  /*6670*/  @!P3 LEA.HI.X R11, R2, c[0x0][0x174], R3, 0x1, P1 ;  /* 0x00005d00020bba11 */ /* 0x000fc400008f0c03 */
[----:B------:R-:W-:Y:S02]  /*6680*/  @!P2 LEA.HI.X R9, R2, c[0x0][0x174], R3, 0x1, P0 ;  /* 0x00005d000209aa11 */ /* 0x000fe400000f0c03 */
[C---:B------:R-:W-:Y:S02]  /*6690*/  @!P4 LEA R6, P0, R0.reuse, c[0x0][0x170], 0x1 ;  /* 0x00005c000006ca11 */ /* 0x040fe400078008ff */
[----:B------:R-:W-:Y:S01]  /*66a0*/  IADD3.X R3, R3, UR5, RZ, P5, !PT ;  /* 0x0000000503037c10 */ /* 0x000fe2000affe4ff */
[----:B------:R-:W-:Y:S01]  /*66b0*/  @P4 STS [R222+0x9000], RZ ;  /* 0x009000ffde004388 */ /* 0x000fe20000000800 */
[----:B------:R-:W-:-:S03]  /*66c0*/  @!P3 LEA R4, P5, R0, c[0x0][0x170], 0x1 ;  /* 0x00005c000004ba11 */ /* 0x000fc600078a08ff */
[----:B------:R-:W-:Y:S01]  /*66d0*/  @P4 STS [R222+0x9004], RZ ;  /* 0x009004ffde004388 */ /* 0x000fe20000000800 */
[----:B------:R-:W-:-:S03]  /*66e0*/  @!P2 LEA R2, P1, R0, c[0x0][0x170], 0x1 ;  /* 0x00005c000002aa11 */ /* 0x000fc600078208ff */
[----:B------:R-:W-:Y:S01]  /*66f0*/  @P4 STS.64 [R222+0x9008], RZ ;  /* 0x009008ffde004388 */ /* 0x000fe20000000a00 */
[----:B------:R-:W-:-:S03]  /*6700*/  @!P4 LEA.HI.X R7, R0, c[0x0][0x174], R3, 0x1, P0 ;  /* 0x00005d000007ca11 */ /* 0x000fc600000f0c03 */
[----:B------:R-:W-:Y:S01]  /*6710*/  @!PT LDS RZ, [RZ] ;  /* 0x00000000fffff984 */ /* 0x000fe20000000800 */
[----:B------:R-:W-:Y:S01]  /*6720*/  @!PT LDS RZ, [RZ] ;  /* 0x00000000fffff984 */ /* 0x000fe20000000800 */
[----:B------:R-:W-:Y:S01]  /*6730*/  @!PT LDS RZ, [RZ] ;  /* 0x00000000fffff984 */ /* 0x000fe20000000800 */
[----:B------:R1:W-:Y:S01]  /*6740*/  @!P4 LDGSTS.E.BYPASS.LTC128B.128 [R222+0x9000], [R12.64] ;  /* 0x090000000cdecfae */ /* 0x0003e2000b901d4c */
[----:B------:R-:W-:-:S03]  /*6750*/  @!P3 LEA.HI.X R5, R0, c[0x0][0x174], R3, 0x1, P5 ;  /* 0x00005d000005ba11 */ /* 0x000fc600028f0c03 */
[----:B------:R-:W-:Y:S01]  /*6760*/  @P3 STS.128 [R222+0xa000], RZ ;  /* 0x00a000ffde003388 */ /* 0x000fe20000000c00 */
[----:B------:R-:W-:-:S03]  /*6770*/  @!P2 LEA.HI.X R3, R0, c[0x0][0x174], R3, 0x1, P1 ;  /* 0x00005d000003aa11 */ /* 0x000fc600008f0c03 */
[----:B------:R-:W-:Y:S01]  /*6780*/  @!PT LDS RZ, [RZ] ;  /* 0x00000000fffff984 */ /* 0x000fe20000000800 */
[----:B------:R-:W-:Y:S01]  /*6790*/  @!PT LDS RZ, [RZ] ;  /* 0x00000000fffff984 */ /* 0x000fe20000000800 */
[----:B------:R-:W-:Y:S01]  /*67a0*/  @!PT LDS RZ, [RZ] ;  /* 0x00000000fffff984 */ /* 0x000fe20000000800 */
[----:B------:R2:W-:Y:S04]  /*67b0*/  @!P3 LDGSTS.E.BYPASS.LTC128B.128 [R222+0xa000], [R10.64+0x40] ;  /* 0x0a0000400adebfae */ /* 0x0005e8000b901d4c */
[----:B------:R-:W-:Y:S04]  /*67c0*/  @P2 STS.128 [R222+0xb000], RZ ;  /* 0x00b000ffde002388 */ /* 0x000fe80000000c00 */
        /* <DEDUP_REMOVED lines=8> */
[----:B------:R3:W-:Y:S04]  /*6850*/  @!P4 LDGSTS.E.BYPASS.LTC128B.128 [R222+0x9800], [R6.64] ;  /* 0x0980000006decfae */ /* 0x0007e8000b901d4c */
        /* <DEDUP_REMOVED lines=10> */
[----:B--2---:R-:W-:Y:S04]  /*6900*/  LDSM.16.M88.4 R8, [R220] ;  /* 0x00000000dc08783b */ /* 0x004fe80000000200 */
[----:B------:R-:W2:Y:S04]  /*6910*/  LDSM.16.M88.4 R28, [R217+0x6000] ;  /* 0x00600000d91c783b */ /* 0x000ea80000000200 */
[----:B------:R-:W-:Y:S04]  /*6920*/  LDSM.16.M88.4 R24, [R217+0x6400] ;  /* 0x00640000d918783b */ /* 0x000fe80000000200 */
[----:B------:R-:W-:Y:S04]  /*6930*/  LDSM.16.M88.4 R20, [R217+0x6800] ;  /* 0x00680000d914783b */ /* 0x000fe80000000200 */
[----:B---3--:R-:W3:Y:S04]  /*6940*/  LDSM.16.M88.4 R4, [R220+0x1000] ;  /* 0x00100000dc04783b */ /* 0x008ee80000000200 */
[----:B------:R-:W5:Y:S04]  /*6950*/  LDSM.16.M88.4 R16, [R217+0x6c00] ;  /* 0x006c0000d910783b */ /* 0x000f680000000200 */
[----:B-1----:R-:W-:Y:S04]  /*6960*/  LDSM.16.M88.4 R12, [R221+0x1000] ;  /* 0x00100000dd0c783b */ /* 0x002fe80000000200 */
[----:B------:R-:W1:Y:S04]  /*6970*/  LDSM.16.M88.4 R44, [R219+0x6400] ;  /* 0x00640000db2c783b */ /* 0x000e680000000200 */
[----:B------:R-:W1:Y:S04]  /*6980*/  LDSM.16.M88.4 R36, [R219+0x6c00] ;  /* 0x006c0000db24783b */ /* 0x000e680000000200 */
[----:B------:R-:W1:Y:S04]  /*6990*/  LDSM.16.M88.4 R40, [R219+0x6800] ;  /* 0x00680000db28783b */ /* 0x000e680000000200 */
[----:B------:R-:W1:Y:S01]  /*69a0*/  LDSM.16.M88.4 R48, [R219+0x6000] ;  /* 0x00600000db30783b */ /* 0x000e620000000200 */
[----:B------:R-:W-:Y:S01]  /*69b0*/  IMAD.MOV.U32 R231, RZ, RZ, R183 ;  /* 0x000000ffffe77224 */ /* 0x000fe200078e00b7 */
[C---:B--2---:R-:W-:Y:S02]  /*69c0*/  HMMA.16816.F32 R240, R8.reuse, R28, RZ ;  /* 0x0000001c08f0723c */ /* 0x044fe400000018ff */
[----:B------:R-:W2:Y:S04]  /*69d0*/  S2R R0, SR_TID.X ;  /* 0x0000000000007919 */ /* 0x000ea80000002100 */
[----:B------:R-:W0:Y:S02]  /*69e0*/  LDGDEPBAR ;  /* 0x00000000000079af */ /* 0x000e240000000000 */
[----:B------:R-:W-:Y:S08]  /*69f0*/  HMMA.16816.F32 R236, R8, R30, RZ ;  /* 0x0000001e08ec723c */ /* 0x000ff000000018ff */
[C---:B---3--:R-:W-:Y:S08]  /*6a00*/  HMMA.16816.F32 R60, R4.reuse, R28, RZ ;  /* 0x0000001c043c723c */ /* 0x048ff000000018ff */
[C---:B------:R-:W-:Y:S08]  /*6a10*/  HMMA.16816.F32 R56, R4.reuse, R30, RZ ;  /* 0x0000001e0438723c */ /* 0x040ff000000018ff */
[C---:B------:R-:W-:Y:S08]  /*6a20*/  HMMA.16816.F32 R52, R4.reuse, R24, RZ ;  /* 0x000000180434723c */ /* 0x040ff000000018ff */
[C---:B------:R-:W-:Y:S08]  /*6a30*/  HMMA.16816.F32 R32, R4.reuse, R20, RZ ;  /* 0x000000140420723c */ /* 0x040ff000000018ff */
        /* <DEDUP_REMOVED lines=8> */
[C---:B------:R-:W-:Y:S08]  /*6ac0*/  HMMA.16816.F32 R212, R8.reuse, R22, RZ ;  /* 0x0000001608d4723c */ /* 0x040ff000000018ff */
[C---:B------:R-:W-:Y:S08]  /*6ad0*/  HMMA.16816.F32 R192, R8.reuse, R16, RZ ;  /* 0x0000001008c0723c */ /* 0x040ff000000018ff */
[----:B------:R-:W-:Y:S01]  /*6ae0*/  HMMA.16816.F32 R200, R8, R18, RZ ;  /* 0x0000001208c8723c */ /* 0x000fe200000018ff */
[----:B------:R-:W3:Y:S04]  /*6af0*/  LDSM.16.M88.4 R8, [R221] ;  /* 0x00000000dd08783b */ /* 0x000ee80000000200 */
[----:B------:R-:W-:Y:S03]  /*6b00*/  LDSM.16.M88.4 R16, [R217+0x7000] ;  /* 0x00700000d910783b */ /* 0x000fe60000000200 */
[C---:B-1----:R-:W-:Y:S08]  /*6b10*/  HMMA.16816.F32 R188, R12.reuse, R44, R52 ;  /* 0x0000002c0cbc723c */ /* 0x042ff00000001834 */
[C---:B------:R-:W-:Y:S01]  /*6b20*/  HMMA.16816.F32 R176, R12.reuse, R36, R28 ;  /* 0x000000240cb0723c */ /* 0x040fe2000000181c */
[----:B------:R-:W-:Y:S07]  /*6b30*/  LDSM.16.M88.4 R28, [R217+0x7c00] ;  /* 0x007c0000d91c783b */ /* 0x000fee0000000200 */
[C---:B------:R-:W-:Y:S01]  /*6b40*/  HMMA.16816.F32 R52, R12.reuse, R38, R4 ;  /* 0x000000260c34723c */ /* 0x040fe20000001804 */
[----:B------:R-:W1:Y:S07]  /*6b50*/  LDSM.16.M88.4 R4, [R220+0x3000] ;  /* 0x00300000dc04783b */ /* 0x000e6e0000000200 */
[C---:B------:R-:W-:Y:S01]  /*6b60*/  HMMA.16816.F32 R184, R12.reuse, R40, R32 ;  /* 0x000000280cb8723c */ /* 0x040fe20000001820 */
[----:B------:R-:W5:Y:S07]  /*6b70*/  LDSM.16.M88.4 R32, [R217+0x7800] ;  /* 0x00780000d920783b */ /* 0x000f6e0000000200 */
[C---:B------:R-:W-:Y:S08]  /*6b80*/  HMMA.16816.F32 R196, R12.reuse, R48, R60 ;  /* 0x000000300cc4723c */ /* 0x040ff0000000183c */
[C---:B------:R-:W-:Y:S08]  /*6b90*/  HMMA.16816.F32 R64, R12.reuse, R50, R56 ;  /* 0x000000320c40723c */ /* 0x040ff00000001838 */
[C---:B------:R-:W-:Y:S08]  /*6ba0*/  HMMA.16816.F32 R60, R12.reuse, R46, R108 ;  /* 0x0000002e0c3c723c */ /* 0x040ff0000000186c */
[----:B------:R-:W-:Y:S01]  /*6bb0*/  HMMA.16816.F32 R56, R12, R42, R180 ;  /* 0x0000002a0c38723c */ /* 0x000fe200000018b4 */
[----:B------:R-:W1:Y:S07]  /*6bc0*/  LDSM.16.M88.4 R12, [R220+0x2000] ;  /* 0x00200000dc0c783b */ /* 0x000e6e0000000200 */
[C---:B---3--:R-:W-:Y:S08]  /*6bd0*/  HMMA.16816.F32 R20, R8.reuse, R48, R240 ;  /* 0x000000300814723c */ /* 0x048ff000000018f0 */
[C---:B------:R-:W-:Y:S08]  /*6be0*/  HMMA.16816.F32 R244, R8.reuse, R40, R204 ;  /* 0x0000002808f4723c */ /* 0x040ff000000018cc */
[C---:B------:R-:W-:Y:S08]  /*6bf0*/  HMMA.16816.F32 R248, R8.reuse, R36, R192 ;  /* 0x0000002408f8723c */ /* 0x040ff000000018c0 */
[C---:B------:R-:W-:Y:S01]  /*6c00*/  HMMA.16816.F32 R192, R8.reuse, R50, R236 ;  /* 0x0000003208c0723c */ /* 0x040fe200000018ec */
[----:B------:R-:W-:Y:S07]  /*6c10*/  LDSM.16.M88.4 R48, [R219+0x7800] ;  /* 0x00780000db30783b */ /* 0x000fee0000000200 */
[----:B------:R-:W-:Y:S08]  /*6c20*/  HMMA.16816.F32 R204, R8, R46, R232 ;  /* 0x0000002e08cc723c */ /* 0x000ff000000018e8 */
[----:B-1----:R-:W-:Y:S08]  /*6c30*/  HMMA.16816.F32 R180, R4, R28, R176 ;  /* 0x0000001c04b4723c */ /* 0x002ff000000018b0 */
[C---:B------:R-:W-:Y:S01]  /*6c40*/  HMMA.16816.F32 R240, R8.reuse, R44, R208 ;  /* 0x0000002c08f0723c */ /* 0x040fe200000018d0 */
[----:B------:R-:W-:Y:S07]  /*6c50*/  LDSM.16.M88.4 R44, [R219+0x7c00] ;  /* 0x007c0000db2c783b */ /* 0x000fee0000000200 */
[C---:B------:R-:W-:Y:S08]  /*6c60*/  HMMA.16816.F32 R236, R8.reuse, R42, R212 ;  /* 0x0000002a08ec723c */ /* 0x040ff000000018d4 */
[----:B------:R-:W-:Y:S01]  /*6c70*/  HMMA.16816.F32 R232, R8, R38, R200 ;  /* 0x0000002608e8723c */ /* 0x000fe200000018c8 */
[----:B------:R-:W-:Y:S04]  /*6c80*/  LDSM.16.M88.4 R36, [R219+0x7400] ;  /* 0x00740000db24783b */ /* 0x000fe80000000200 */
[----:B------:R-:W-:Y:S03]  /*6c90*/  LDSM.16.M88.4 R8, [R221+0x2000] ;  /* 0x00200000dd08783b */ /* 0x000fe60000000200 */
[C---:B------:R-:W-:Y:S08]  /*6ca0*/  HMMA.16816.F32 R176, R4.reuse, R18, R64 ;  /* 0x0000001204b0723c */ /* 0x040ff00000001840 */
[C---:B------:R-:W-:Y:S08]  /*6cb0*/  HMMA.16816.F32 R108, R4.reuse, R26, R60 ;  /* 0x0000001a046c723c */ /* 0x040ff0000000183c */
[C---:B------:R-:W-:Y:S08]  /*6cc0*/  HMMA.16816.F32 R212, R4.reuse, R16, R196 ;  /* 0x0000001004d4723c */ /* 0x040ff000000018c4 */
[C---:B------:R-:W-:Y:S08]  /*6cd0*/  HMMA.16816.F32 R208, R4.reuse, R24, R188 ;  /* 0x0000001804d0723c */ /* 0x040ff000000018bc */
[C---:B-----5:R-:W-:Y:S08]  /*6ce0*/  HMMA.16816.F32 R200, R4.reuse, R32, R184 ;  /* 0x0000002004c8723c */ /* 0x060ff000000018b8 */
[C---:B------:R-:W-:Y:S08]  /*6cf0*/  HMMA.16816.F32 R64, R4.reuse, R34, R56 ;  /* 0x000000220440723c */ /* 0x040ff00000001838 */
[----:B------:R-:W-:Y:S01]  /*6d00*/  HMMA.16816.F32 R60, R4, R30, R52 ;  /* 0x0000001e043c723c */ /* 0x000fe20000001834 */
[----:B------:R-:W1:Y:S07]  /*6d10*/  LDSM.16.M88.4 R4, [R221+0x3000] ;  /* 0x00300000dd04783b */ /* 0x000e6e0000000200 */
[C---:B------:R-:W-:Y:S01]  /*6d20*/  HMMA.16816.F32 R56, R12.reuse, R16, R20 ;  /* 0x000000100c38723c */ /* 0x040fe20000001814 */
[----:B------:R-:W3:Y:S07]  /*6d30*/  LDSM.16.M88.4 R20, [R219+0x7000] ;  /* 0x00700000db14783b */ /* 0x000eee0000000200 */
[C---:B------:R-:W-:Y:S01]  /*6d40*/  HMMA.16816.F32 R40, R12.reuse, R18, R192 ;  /* 0x000000120c28723c */ /* 0x040fe200000018c0 */
[----:B------:R-:W-:Y:S07]  /*6d50*/  LDSM.16.M88.4 R16, [R220+0x4000] ;  /* 0x00400000dc10783b */ /* 0x000fee0000000200 */
[C---:B------:R-:W-:Y:S08]  /*6d60*/  HMMA.16816.F32 R188, R12.reuse, R32, R244 ;  /* 0x000000200cbc723c */ /* 0x040ff000000018f4 */
[C---:B------:R-:W-:Y:S01]  /*6d70*/  HMMA.16816.F32 R196, R12.reuse, R34, R236 ;  /* 0x000000220cc4723c */ /* 0x040fe200000018ec */
[----:B------:R-:W5:Y:S07]  /*6d80*/  LDSM.16.M88.4 R32, [R217+0x8000] ;  /* 0x00800000d920783b */ /* 0x000f6e0000000200 */
[----:B------:R-:W-:Y:S08]  /*6d90*/  HMMA.16816.F32 R52, R12, R24, R240 ;  /* 0x000000180c34723c */ /* 0x000ff000000018f0 */
[----:B-1----:R-:W-:Y:S08]  /*6da0*/  HMMA.16816.F32 R60, R4, R46, R60 ;  /* 0x0000002e043c723c */ /* 0x002ff0000000183c */
[C---:B------:R-:W-:Y:S08]  /*6db0*/  HMMA.16816.F32 R184, R12.reuse, R26, R204 ;  /* 0x0000001a0cb8723c */ /* 0x040ff000000018cc */
[C---:B------:R-:W-:Y:S08]  /*6dc0*/  HMMA.16816.F32 R204, R12.reuse, R28, R248 ;  /* 0x0000001c0ccc723c */ /* 0x040ff000000018f8 */
[----:B------:R-:W-:Y:S01]  /*6dd0*/  HMMA.16816.F32 R192, R12, R30, R232 ;  /* 0x0000001e0cc0723c */ /* 0x000fe200000018e8 */
[----:B------:R-:W-:Y:S07]  /*6de0*/  LDSM.16.M88.4 R12, [R220+0x5000] ;  /* 0x00500000dc0c783b */ /* 0x000fee0000000200 */
[C---:B---3--:R-:W-:Y:S08]  /*6df0*/  HMMA.16816.F32 R244, R4.reuse, R20, R212 ;  /* 0x0000001404f4723c */ /* 0x048ff000000018d4 */
[C---:B------:R-:W-:Y:S08]  /*6e00*/  HMMA.16816.F32 R236, R4.reuse, R36, R208 ;  /* 0x0000002404ec723c */ /* 0x040ff000000018d0 */
[C---:B------:R-:W-:Y:S01]  /*6e10*/  HMMA.16816.F32 R240, R4.reuse, R22, R176 ;  /* 0x0000001604f0723c */ /* 0x040fe200000018b0 */
[----:B------:R-:W-:Y:S01]  /*6e20*/  IMAD.MOV.U32 R107, RZ, RZ, R60 ;  /* 0x000000ffff6b7224 */ /* 0x000fe200078e003c */
[----:B------:R-:W-:Y:S06]  /*6e30*/  LDSM.16.M88.4 R28, [R217+0x8400] ;  /* 0x00840000d91c783b */ /* 0x000fec0000000200 */
[C---:B------:R-:W-:Y:S08]  /*6e40*/  HMMA.16816.F32 R212, R4.reuse, R48, R200 ;  /* 0x0000003004d4723c */ /* 0x040ff000000018c8 */
[C---:B------:R-:W-:Y:S08]  /*6e50*/  HMMA.16816.F32 R232, R4.reuse, R38, R108 ;  /* 0x0000002604e8723c */ /* 0x040ff0000000186c */
[C---:B------:R-:W-:Y:S08]  /*6e60*/  HMMA.16816.F32 R208, R4.reuse, R50, R64 ;  /* 0x0000003204d0723c */ /* 0x040ff00000001840 */
[----:B------:R-:W-:Y:S08]  /*6e70*/  HMMA.16816.F32 R200, R4, R44, R180 ;  /* 0x0000002c04c8723c */ /* 0x000ff000000018b4 */
[C---:B------:R-:W-:Y:S01]  /*6e80*/  HMMA.16816.F32 R4, R8.reuse, R22, R40 ;  /* 0x000000160804723c */ /* 0x040fe20000001828 */
[----:B------:R-:W1:Y:S07]  /*6e90*/  LDSM.16.M88.4 R40, [R217+0x8c00] ;  /* 0x008c0000d928783b */ /* 0x000e6e0000000200 */
[----:B------:R-:W-:Y:S01]  /*6ea0*/  HMMA.16816.F32 R24, R8, R20, R56 ;  /* 0x000000140818723c */ /* 0x000fe20000001838 */
[----:B------:R-:W-:Y:S01]  /*6eb0*/  IMAD.MOV.U32 R106, RZ, RZ, R61 ;  /* 0x000000ffff6a7224 */ /* 0x000fe200078e003d */
[----:B------:R-:W3:Y:S01]  /*6ec0*/  LDSM.16.M88.4 R20, [R217+0x8800] ;  /* 0x00880000d914783b */ /* 0x000ee20000000200 */
[----:B----4-:R-:W-:-:S02]  /*6ed0*/  IMAD.MOV.U32 R3, RZ, RZ, R62 ;  /* 0x000000ffff037224 */ /* 0x010fc400078e003e */
[----:B------:R-:W-:-:S03]  /*6ee0*/  IMAD.MOV.U32 R2, RZ, RZ, R63 ;  /* 0x000000ffff027224 */ /* 0x000fc600078e003f */
[C---:B------:R-:W-:Y:S08]  /*6ef0*/  HMMA.16816.F32 R56, R8.reuse, R36, R52 ;  /* 0x000000240838723c */ /* 0x040ff00000001834 */
[C---:B------:R-:W-:Y:S08]  /*6f00*/  HMMA.16816.F32 R60, R8.reuse, R38, R184 ;  /* 0x00000026083c723c */ /* 0x040ff000000018b8 */
[C---:B------:R-:W-:Y:S08]  /*6f10*/  HMMA.16816.F32 R36, R8.reuse, R44, R204 ;  /* 0x0000002c0824723c */ /* 0x040ff000000018cc */
[----:B------:R-:W-:Y:S08]  /*6f20*/  HMMA.16816.F32 R44, R8, R46, R192 ;  /* 0x0000002e082c723c */ /* 0x000ff000000018c0 */
[C---:B-----5:R-:W-:Y:S01]  /*6f30*/  HMMA.16816.F32 R64, R16.reuse, R32, R24 ;  /* 0x000000201040723c */ /* 0x060fe20000001818 */
[----:B------:R-:W-:Y:S07]  /*6f40*/  LDSM.16.M88.4 R24, [R219+0x8000] ;  /* 0x00800000db18783b */ /* 0x000fee0000000200 */
[----:B------:R-:W-:Y:S01]  /*6f50*/  HMMA.16816.F32 R108, R16, R34, R4 ;  /* 0x00000022106c723c */ /* 0x000fe20000001804 */
[----:B------:R-:W4:Y:S07]  /*6f60*/  LDSM.16.M88.4 R4, [R221+0x5000] ;  /* 0x00500000dd04783b */ /* 0x000f2e0000000200 */
[C---:B------:R-:W-:Y:S08]  /*6f70*/  HMMA.16816.F32 R52, R8.reuse, R48, R188 ;  /* 0x000000300834723c */ /* 0x040ff000000018bc */
[----:B------:R-:W-:Y:S01]  /*6f80*/  HMMA.16816.F32 R48, R8, R50, R196 ;  /* 0x000000320830723c */ /* 0x000fe200000018c4 */
[----:B------:R-:W5:Y:S07]  /*6f90*/  LDSM.16.M88.4 R8, [R221+0x4000] ;  /* 0x00400000dd08783b */ /* 0x000f6e0000000200 */
[C---:B-1----:R-:W-:Y:S08]  /*6fa0*/  HMMA.16816.F32 R180, R16.reuse, R42, R44 ;  /* 0x0000002a10b4723c */ /* 0x042ff0000000182c */
[----:B------:R-:W-:Y:S08]  /*6fb0*/  HMMA.16816.F32 R248, R16, R40, R36 ;  /* 0x0000002810f8723c */ /* 0x000ff00000001824 */
[----:B------:R-:W-:Y:S01]  /*6fc0*/  HMMA.16816.F32 R36, R12, R32, R244 ;  /* 0x000000200c24723c */ /* 0x000fe200000018f4 */
[----:B--2---:R-:W-:-:S07]  /*6fd0*/  IMAD.SHL.U32 R0, R0, 0x2, RZ ;  /* 0x0000000200007824 */ /* 0x004fce00078e00ff */
[C---:B------:R-:W-:Y:S07]  /*6fe0*/  HMMA.16816.F32 R176, R16.reuse, R28, R56 ;  /* 0x0000001c10b0723c */ /* 0x040fee0000001838 */
[----:B------:R-:W-:Y:S01]  /*6ff0*/  IMAD.MOV.U32 R59, RZ, RZ, R180 ;  /* 0x000000ffff3b7224 */ /* 0x000fe200078e00b4 */
[----:B---3--:R-:W-:Y:S01]  /*7000*/  HMMA.16816.F32 R196, R16, R20, R52 ;  /* 0x0000001410c4723c */ /* 0x008fe20000001834 */
[----:B------:R-:W-:Y:S02]  /*7010*/  IMAD.MOV.U32 R58, RZ, RZ, R181 ;  /* 0x000000ffff3a7224 */ /* 0x000fe400078e00b5 */
[----:B------:R-:W-:-:S02]  /*7020*/  IMAD.MOV.U32 R57, RZ, RZ, R182 ;  /* 0x000000ffff397224 */ /* 0x000fc400078e00b6 */
[----:B------:R-:W-:-:S03]  /*7030*/  IMAD.MOV.U32 R56, RZ, RZ, R183 ;  /* 0x000000ffff387224 */ /* 0x000fc600078e00b7 */
[----:B------:R-:W-:Y:S01]  /*7040*/  HMMA.16816.F32 R204, R16, R22, R48 ;  /* 0x0000001610cc723c */ /* 0x000fe20000001830 */
[----:B------:R-:W-:-:S07]  /*7050*/  LOP3.LUT R0, R0, 0x6, RZ, 0xc0, !PT ;  /* 0x0000000600007812 */ /* 0x000fce00078ec0ff */
[C---:B------:R-:W-:Y:S08]  /*7060*/  HMMA.16816.F32 R32, R12.reuse, R34, R240 ;  /* 0x000000220c20723c */ /* 0x040ff000000018f0 */
[C---:B------:R-:W-:Y:S08]  /*7070*/  HMMA.16816.F32 R180, R12.reuse, R20, R212 ;  /* 0x000000140cb4723c */ /* 0x040ff000000018d4 */
[----:B------:R-:W-:Y:S08]  /*7080*/  HMMA.16816.F32 R184, R12, R22, R208 ;  /* 0x000000160cb8723c */ /* 0x000ff000000018d0 */
[----:B------:R-:W-:Y:S01]  /*7090*/  HMMA.16816.F32 R188, R16, R30, R60 ;  /* 0x0000001e10bc723c */ /* 0x000fe2000000183c */
[----:B------:R-:W1:Y:S01]  /*70a0*/  LDSM.16.M88.4 R16, [R219+0x8400] ;  /* 0x00840000db10783b */ /* 0x000e620000000200 */
[----:B------:R-:W-:-:S06]  /*70b0*/  IADD3 R208, R101, -0x2, RZ ;  /* 0xfffffffe65d07810 */ /* 0x000fcc0007ffe0ff */
[----:B----4-:R-:W-:Y:S01]  /*70c0*/  HMMA.16816.F32 R20, R4, R24, R36 ;  /* 0x000000180414723c */ /* 0x010fe20000001824 */
[----:B------:R-:W-:-:S07]  /*70d0*/  IMAD R0, R208, 0x40, R0 ;  /* 0x00000040d0007824 */ /* 0x000fce00078e0200 */
[----:B------:R-:W-:Y:S01]  /*70e0*/  HMMA.16816.F32 R48, R12, R28, R236 ;  /* 0x0000001c0c30723c */ /* 0x000fe200000018ec */
[----:B------:R-:W-:-:S07]  /*70f0*/  ISETP.GE.AND P0, PT, R0, R227, PT ;  /* 0x000000e30000720c */ /* 0x000fce0003f06270 */
[----:B------:R-:W-:Y:S01]  /*7100*/  HMMA.16816.F32 R52, R12, R30, R232 ;  /* 0x0000001e0c34723c */ /* 0x000fe200000018e8 */
[----:B------:R-:W-:-:S07]  /*7110*/  ISETP.GE.AND P1, PT, R0, R228, PT ;  /* 0x000000e40000720c */ /* 0x000fce0003f26270 */
[----:B-----5:R-:W-:Y:S01]  /*7120*/  HMMA.16816.F32 R28, R8, R24, R64 ;  /* 0x00000018081c723c */ /* 0x020fe20000001840 */
[C---:B------:R-:W-:Y:S02]  /*7130*/  ISETP.LT.OR P0, PT, R0.reuse, R223, P0 ;  /* 0x000000df0000720c */ /* 0x040fe40000701670 */
[----:B------:R-:W-:-:S05]  /*7140*/  ISETP.LT.OR P1, PT, R0, R224, P1 ;  /* 0x000000e00000720c */ /* 0x000fca0000f21670 */
[----:B------:R-:W-:Y:S01]  /*7150*/  HMMA.16816.F32 R36, R8, R26, R108 ;  /* 0x0000001a0824723c */ /* 0x000fe2000000186c */
[----:B------:R-:W-:-:S06]  /*7160*/  FSEL R61, R22, -INF , !P0 ;  /* 0xff800000163d7808 */ /* 0x000fcc0004000000 */
[----:B------:R-:W-:Y:S01]  /*7170*/  IMAD.MOV.U32 R111, RZ, RZ, R2 ;  /* 0x000000ffff6f7224 */ /* 0x000fe200078e0002 */
[----:B------:R-:W-:Y:S01]  /*7180*/  IADD3 R2, R0, 0x1, RZ ;  /* 0x0000000100027810 */ /* 0x000fe20007ffe0ff */
[----:B------:R-:W-:Y:S01]  /*7190*/  HMMA.16816.F32 R44, R4, R26, R32 ;  /* 0x0000001a042c723c */ /* 0x000fe20000001820 */
[----:B------:R-:W-:Y:S02]  /*71a0*/  IMAD.MOV.U32 R243, RZ, RZ, R56 ;  /* 0x000000fffff37224 */ /* 0x000fe400078e0038 */
[----:B------:R-:W-:Y:S01]  /*71b0*/  ISETP.GE.AND P0, PT, R2, R227, PT ;  /* 0x000000e30200720c */ /* 0x000fe20003f06270 */
[----:B------:R-:W-:Y:S01]  /*71c0*/  IMAD.MOV.U32 R110, RZ, RZ, R3 ;  /* 0x000000ffff6e7224 */ /* 0x000fe200078e0003 */
[----:B------:R-:W-:Y:S02]  /*71d0*/  FSEL R56, R20, -INF , !P1 ;  /* 0xff80000014387808 */ /* 0x000fe40004800000 */
[C---:B------:R-:W-:Y:S02]  /*71e0*/  ISETP.GE.AND P1, PT, R2.reuse, R229, PT ;  /* 0x000000e50200720c */ /* 0x040fe40003f26270 */
[----:B------:R-:W-:-:S02]  /*71f0*/  ISETP.LT.OR P0, PT, R2, R223, P0 ;  /* 0x000000df0200720c */ /* 0x000fc40000701670 */
[----:B------:R-:W-:Y:S02]  /*7200*/  ISETP.GE.AND P6, PT, R0, R230, PT ;  /* 0x000000e60000720c */ /* 0x000fe40003fc6270 */
[----:B------:R-:W-:Y:S02]  /*7210*/  ISETP.GE.AND P5, PT, R2, R228, PT ;  /* 0x000000e40200720c */ /* 0x000fe40003fa6270 */
[----:B------:R-:W-:Y:S02]  /*7220*/  IADD3 R3, R0, 0x8, RZ ;  /* 0x0000000800037810 */ /* 0x000fe40007ffe0ff */
[----:B------:R-:W-:Y:S02]  /*7230*/  ISETP.LT.OR P1, PT, R2, R225, P1 ;  /* 0x000000e10200720c */ /* 0x000fe40000f21670 */
[----:B------:R-:W-:Y:S02]  /*7240*/  FSEL R60, R23, -INF , !P0 ;  /* 0xff800000173c7808 */ /* 0x000fe40004000000 */
[----:B------:R-:W-:-:S02]  /*7250*/  ISETP.LT.OR P6, PT, R0, R226, P6 ;  /* 0x000000e20000720c */ /* 0x000fc400037c1670 */
[----:B------:R-:W-:Y:S02]  /*7260*/  ISETP.LT.OR P5, PT, R2, R224, P5 ;  /* 0x000000e00200720c */ /* 0x000fe40002fa1670 */
[----:B------:R-:W-:Y:S01]  /*7270*/  ISETP.GE.AND P0, PT, R3, R230, PT ;  /* 0x000000e60300720c */ /* 0x000fe20003f06270 */
[----:B------:R-:W-:Y:S01]  /*7280*/  IMAD.MOV.U32 R108, RZ, RZ, R107 ;  /* 0x000000ffff6c7224 */ /* 0x000fe200078e006b */
[----:B------:R-:W-:Y:S01]  /*7290*/  FSEL R107, R31, -INF , !P1 ;  /* 0xff8000001f6b7808 */ /* 0x000fe20004800000 */
[----:B------:R-:W-:Y:S01]  /*72a0*/  IMAD.MOV.U32 R240, RZ, RZ, R59 ;  /* 0x000000fffff07224 */ /* 0x000fe200078e003b */
[----:B------:R-:W-:Y:S02]  /*72b0*/  FSEL R63, R28, -INF , !P6 ;  /* 0xff8000001c3f7808 */ /* 0x000fe40007000000 */
[----:B------:R-:W-:Y:S02]  /*72c0*/  FSEL R59, R21, -INF , !P5 ;  /* 0xff800000153b7808 */ /* 0x000fe40006800000 */
[C---:B------:R-:W-:Y:S01]  /*72d0*/  ISETP.LT.OR P1, PT, R3.reuse, R226, P0 ;  /* 0x000000e20300720c */ /* 0x040fe20000721670 */
[----:B-1----:R-:W-:Y:S01]  /*72e0*/  HMMA.16816.F32 R32, R8, R16, R176 ;  /* 0x000000100820723c */ /* 0x002fe200000018b0 */
[----:B------:R-:W-:Y:S01]  /*72f0*/  ISETP.GE.AND P6, PT, R2, R230, PT ;  /* 0x000000e60200720c */ /* 0x000fe20003fc6270 */
[----:B------:R-:W-:Y:S01]  /*7300*/  IMAD.MOV.U32 R241, RZ, RZ, R58 ;  /* 0x000000fffff17224 */ /* 0x000fe200078e003a */
[----:B------:R-:W-:Y:S01]  /*7310*/  ISETP.GE.AND P5, PT, R0, R229, PT ;  /* 0x000000e50000720c */ /* 0x000fe20003fa6270 */
[----:B------:R-:W1:Y:S01]  /*7320*/  LDSM.16.M88.4 R20, [R219+0x8800] ;  /* 0x00880000db14783b */ /* 0x000e620000000200 */
[----:B------:R-:W-:-:S02]  /*7330*/  ISETP.GE.AND P0, PT, R3, R227, PT ;  /* 0x000000e30300720c */ /* 0x000fc40003f06270 */
        /* <DEDUP_REMOVED lines=8> */
[CC--:B------:R-:W-:Y:S02]  /*73c0*/  ISETP.GE.AND P6, PT, R3.reuse, R228.reuse, PT ;  /* 0x000000e40300720c */ /* 0x0c0fe40003fc6270 */
[----:B------:R-:W-:Y:S02]  /*73d0*/  ISETP.GE.AND P5, PT, R3, R229, PT ;  /* 0x000000e50300720c */ /* 0x000fe40003fa6270 */
[C---:B------:R-:W-:Y:S02]  /*73e0*/  ISETP.GE.AND P1, PT, R2.reuse, R228, PT ;  /* 0x000000e40200720c */ /* 0x040fe40003f26270 */
[----:B------:R-:W-:-:S02]  /*73f0*/  ISETP.GE.AND P0, PT, R2, R227, PT ;  /* 0x000000e30200720c */ /* 0x000fc40003f06270 */
[CC--:B------:R-:W-:Y:S02]  /*7400*/  ISETP.LT.OR P6, PT, R3.reuse, R224.reuse, P6 ;  /* 0x000000e00300720c */ /* 0x0c0fe400037c1670 */
[C---:B------:R-:W-:Y:S02]  /*7410*/  ISETP.LT.OR P1, PT, R2.reuse, R224, P1 ;  /* 0x000000e00200720c */ /* 0x040fe40000f21670 */
[----:B------:R-:W-:Y:S02]  /*7420*/  ISETP.LT.OR P5, PT, R3, R225, P5 ;  /* 0x000000e10300720c */ /* 0x000fe40002fa1670 */
[----:B------:R-:W-:Y:S02]  /*7430*/  ISETP.LT.OR P0, PT, R2, R223, P0 ;  /* 0x000000df0200720c */ /* 0x000fe40000701670 */
[----:B------:R-:W-:Y:S01]  /*7440*/  IADD3 R3, R0, 0x10, RZ ;  /* 0x0000001000037810 */ /* 0x000fe20007ffe0ff */
[----:B------:R-:W-:Y:S01]  /*7450*/  HMMA.16816.F32 R192, R12, R40, R200 ;  /* 0x000000280cc0723c */ /* 0x000fe200000018c8 */
[----:B------:R-:W-:Y:S01]  /*7460*/  IMAD.MOV.U32 R242, RZ, RZ, R57 ;  /* 0x000000fffff27224 */ /* 0x000fe200078e0039 */
[----:B------:R-:W-:-:S02]  /*7470*/  FSEL R57, R47, -INF , !P0 ;  /* 0xff8000002f397808 */ /* 0x000fc40004000000 */
[----:B------:R-:W-:-:S03]  /*7480*/  ISETP.GE.AND P0, PT, R3, R230, PT ;  /* 0x000000e60300720c */ /* 0x000fc60003f06270 */
[----:B------:R-:W-:Y:S02]  /*7490*/  FSEL R41, R44, -INF , !P6 ;  /* 0xff8000002c297808 */ /* 0x000fe40007000000 */
[----:B------:R-:W-:Y:S02]  /*74a0*/  FSEL R40, R45, -INF , !P1 ;  /* 0xff8000002d287808 */ /* 0x000fe40004800000 */
[C---:B------:R-:W-:Y:S02]  /*74b0*/  ISETP.GE.AND P6, PT, R2.reuse, R230, PT ;  /* 0x000000e60200720c */ /* 0x040fe40003fc6270 */
[C---:B------:R-:W-:Y:S01]  /*74c0*/  ISETP.GE.AND P1, PT, R2.reuse, R229, PT ;  /* 0x000000e50200720c */ /* 0x040fe20003f26270 */
[----:B------:R-:W-:Y:S01]  /*74d0*/  HMMA.16816.F32 R24, R4, R16, R48 ;  /* 0x000000100418723c */ /* 0x000fe20000001830 */
[C---:B------:R-:W-:Y:S02]  /*74e0*/  ISETP.LT.OR P6, PT, R2.reuse, R226, P6 ;  /* 0x000000e20200720c */ /* 0x040fe400037c1670 */
[----:B------:R-:W-:-:S02]  /*74f0*/  ISETP.LT.OR P1, PT, R2, R225, P1 ;  /* 0x000000e10200720c */ /* 0x000fc40000f21670 */
[----:B------:R-:W-:Y:S02]  /*7500*/  ISETP.LT.OR P0, PT, R3, R226, P0 ;  /* 0x000000e20300720c */ /* 0x000fe40000701670 */
[----:B------:R-:W-:Y:S02]  /*7510*/  IADD3 R2, R0, 0x11, RZ ;  /* 0x0000001100027810 */ /* 0x000fe40007ffe0ff */
[----:B------:R-:W-:Y:S02]  /*7520*/  FSEL R177, R32, -INF , !P0 ;  /* 0xff80000020b17808 */ /* 0x000fe40004000000 */
[C---:B------:R-:W-:Y:S01]  /*7530*/  ISETP.GE.AND P0, PT, R2.reuse, R230, PT ;  /* 0x000000e60200720c */ /* 0x040fe20003f06270 */
[----:B------:R-:W-:Y:S03]  /*7540*/  HMMA.16816.F32 R52, R4, R18, R52 ;  /* 0x000000120434723c */ /* 0x000fe60000001834 */
[----:B------:R-:W-:-:S05]  /*7550*/  ISETP.LT.OR P0, PT, R2, R226, P0 ;  /* 0x000000e20200720c */ /* 0x000fca0000701670 */
[----:B------:R-:W-:Y:S01]  /*7560*/  HMMA.16816.F32 R48, R8, R18, R188 ;  /* 0x000000120830723c */ /* 0x000fe200000018bc */
[----:B------:R-:W-:Y:S01]  /*7570*/  IMAD.MOV.U32 R109, RZ, RZ, R106 ;  /* 0x000000ffff6d7224 */ /* 0x000fe200078e006a */
[----:B------:R-:W-:Y:S01]  /*7580*/  FSEL R67, R38, -INF , !P5 ;  /* 0xff80000026437808 */ /* 0x000fe20006800000 */
[----:B------:R-:W2:Y:S01]  /*7590*/  LDSM.16.M88.4 R16, [R219+0x8c00] ;  /* 0x008c0000db10783b */ /* 0x000ea20000000200 */
[----:B------:R-:W-:Y:S01]  /*75a0*/  FSEL R62, R37, -INF , !P6 ;  /* 0xff800000253e7808 */ /* 0x000fe20007000000 */
[----:B------:R-:W-:Y:S01]  /*75b0*/  IMAD.MOV.U32 R247, RZ, RZ, R231 ;  /* 0x000000fffff77224 */ /* 0x000fe200078e00e7 */
[----:B------:R-:W-:Y:S01]  /*75c0*/  FSEL R106, R39, -INF , !P1 ;  /* 0xff800000276a7808 */ /* 0x000fe20004800000 */
[----:B------:R-:W-:-:S04]  /*75d0*/  DEPBAR.LE SB0, 0x0 ;  /* 0x000080000000791a */ /* 0x000fc80000000000 */
[----:B------:R-:W-:Y:S02]  /*75e0*/  FSEL R201, R33, -INF , !P0 ;  /* 0xff80000021c97808 */ /* 0x000fe40004000000 */
[C---:B------:R-:W-:Y:S02]  /*75f0*/  ISETP.GE.AND P6, PT, R3.reuse, R229, PT ;  /* 0x000000e50300720c */ /* 0x040fe40003fc6270 */
[C---:B------:R-:W-:Y:S02]  /*7600*/  ISETP.GE.AND P5, PT, R3.reuse, R228, PT ;  /* 0x000000e40300720c */ /* 0x040fe40003fa6270 */
[CC--:B------:R-:W-:Y:S02]  /*7610*/  ISETP.GE.AND P1, PT, R3.reuse, R227.reuse, PT ;  /* 0x000000e30300720c */ /* 0x0c0fe40003f26270 */
[----:B------:R-:W-:Y:S02]  /*7620*/  ISETP.GE.AND P0, PT, R2, R227, PT ;  /* 0x000000e30200720c */ /* 0x000fe40003f06270 */
[----:B------:R-:W-:-:S02]  /*7630*/  ISETP.LT.OR P6, PT, R3, R225, P6 ;  /* 0x000000e10300720c */ /* 0x000fc400037c1670 */
[C---:B------:R-:W-:Y:S02]  /*7640*/  ISETP.LT.OR P5, PT, R3.reuse, R224, P5 ;  /* 0x000000e00300720c */ /* 0x040fe40002fa1670 */
[-C--:B------:R-:W-:Y:S02]  /*7650*/  ISETP.LT.OR P1, PT, R3, R223.reuse, P1 ;  /* 0x000000df0300720c */ /* 0x080fe40000f21670 */
        /* <DEDUP_REMOVED lines=9> */
[----:B------:R-:W-:Y:S01]  /*76f0*/  ISETP.GE.AND P0, PT, R3, R227, PT ;  /* 0x000000e30300720c */ /* 0x000fe20003f06270 */
[----:B-1----:R-:W-:Y:S01]  /*7700*/  HMMA.16816.F32 R36, R8, R20, R196 ;  /* 0x000000140824723c */ /* 0x002fe200000018c4 */
        /* <DEDUP_REMOVED lines=16> */
[----:B------:R-:W-:Y:S01]  /*7810*/  ISETP.LT.OR P0, PT, R2, R223, P0 ;  /* 0x000000df0200720c */ /* 0x000fe20000701670 */
[----:B------:R-:W-:Y:S01]  /*7820*/  HMMA.16816.F32 R28, R4, R20, R180 ;  /* 0x00000014041c723c */ /* 0x000fe200000018b4 */
[----:B------:R-:W-:Y:S02]  /*7830*/  IADD3 R3, R0, 0x20, RZ ;  /* 0x0000002000037810 */ /* 0x000fe40007ffe0ff */
[----:B------:R-:W-:-:S02]  /*7840*/  FSEL R48, R52, -INF , !P6 ;  /* 0xff80000034307808 */ /* 0x000fc40007000000 */
[----:B------:R-:W-:Y:S02]  /*7850*/  FSEL R53, R53, -INF , !P1 ;  /* 0xff80000035357808 */ /* 0x000fe40004800000 */
[----:B------:R-:W-:Y:S02]  /*7860*/  FSEL R189, R55, -INF , !P0 ;  /* 0xff80000037bd7808 */ /* 0x000fe40004000000 */
[CC--:B------:R-:W-:Y:S02]  /*7870*/  ISETP.GE.AND P6, PT, R2.reuse, R230.reuse, PT ;  /* 0x000000e60200720c */ /* 0x0c0fe40003fc6270 */
[C---:B------:R-:W-:Y:S02]  /*7880*/  ISETP.GE.AND P1, PT, R2.reuse, R229, PT ;  /* 0x000000e50200720c */ /* 0x040fe40003f26270 */
[----:B------:R-:W-:Y:S02]  /*7890*/  ISETP.GE.AND P0, PT, R3, R230, PT ;  /* 0x000000e60300720c */ /* 0x000fe40003f06270 */
[----:B------:R-:W-:-:S02]  /*78a0*/  ISETP.LT.OR P6, PT, R2, R226, P6 ;  /* 0x000000e20200720c */ /* 0x000fc400037c1670 */
[----:B------:R-:W-:Y:S02]  /*78b0*/  ISETP.LT.OR P1, PT, R2, R225, P1 ;  /* 0x000000e10200720c */ /* 0x000fe40000f21670 */
[----:B------:R-:W-:Y:S02]  /*78c0*/  ISETP.LT.OR P0, PT, R3, R226, P0 ;  /* 0x000000e20300720c */ /* 0x000fe40000701670 */
[----:B------:R-:W-:Y:S02]  /*78d0*/  IADD3 R2, R0, 0x21, RZ ;  /* 0x0000002100027810 */ /* 0x000fe40007ffe0ff */
[----:B------:R-:W-:Y:S01]  /*78e0*/  FSEL R232, R36, -INF , !P0 ;  /* 0xff80000024e87808 */ /* 0x000fe20004000000 */
[----:B------:R-:W-:Y:S01]  /*78f0*/  HMMA.16816.F32 R24, R4, R22, R184 ;  /* 0x000000160418723c */ /* 0x000fe200000018b8 */
[----:B------:R-:W-:Y:S02]  /*7900*/  ISETP.GE.AND P0, PT, R2, R230, PT ;  /* 0x000000e60200720c */ /* 0x000fe40003f06270 */
[----:B------:R-:W-:-:S02]  /*7910*/  FSEL R202, R50, -INF , !P5 ;  /* 0xff80000032ca7808 */ /* 0x000fc40006800000 */
[----:B------:R-:W-:-:S03]  /*7920*/  ISETP.GE.AND P5, PT, R3, R228, PT ;  /* 0x000000e40300720c */ /* 0x000fc60003fa6270 */
[----:B------:R-:W-:Y:S01]  /*7930*/  HMMA.16816.F32 R20, R8, R22, R204 ;  /* 0x000000160814723c */ /* 0x000fe200000018cc */
[----:B------:R-:W-:Y:S02]  /*7940*/  ISETP.LT.OR P0, PT, R2, R226, P0 ;  /* 0x000000e20200720c */ /* 0x000fe40000701670 */
[----:B------:R-:W-:Y:S02]  /*7950*/  FSEL R191, R49, -INF , !P6 ;  /* 0xff80000031bf7808 */ /* 0x000fe40007000000 */
[----:B------:R-:W-:Y:S02]  /*7960*/  FSEL R203, R51, -INF , !P1 ;  /* 0xff80000033cb7808 */ /* 0x000fe40004800000 */
[----:B------:R-:W-:Y:S02]  /*7970*/  ISETP.LT.OR P5, PT, R3, R224, P5 ;  /* 0x000000e00300720c */ /* 0x000fe40002fa1670 */
[----:B------:R-:W-:Y:S02]  /*7980*/  FSEL R233, R37, -INF , !P0 ;  /* 0xff80000025e97808 */ /* 0x000fe40004000000 */
[----:B------:R-:W-:-:S02]  /*7990*/  ISETP.GE.AND P6, PT, R3, R229, PT ;  /* 0x000000e50300720c */ /* 0x000fc40003fc6270 */
[CC--:B------:R-:W-:Y:S02]  /*79a0*/  ISETP.GE.AND P1, PT, R3.reuse, R227.reuse, PT ;  /* 0x000000e30300720c */ /* 0x0c0fe40003f26270 */
[----:B------:R-:W-:Y:S02]  /*79b0*/  ISETP.GE.AND P0, PT, R2, R227, PT ;  /* 0x000000e30200720c */ /* 0x000fe40003f06270 */
[----:B------:R-:W-:Y:S02]  /*79c0*/  FSEL R207, R28, -INF , !P5 ;  /* 0xff8000001ccf7808 */ /* 0x000fe40006800000 */
[C---:B------:R-:W-:Y:S02]  /*79d0*/  ISETP.LT.OR P6, PT, R3.reuse, R225, P6 ;  /* 0x000000e10300720c */ /* 0x040fe400037c1670 */
[----:B------:R-:W-:Y:S02]  /*79e0*/  ISETP.GE.AND P5, PT, R2, R228, PT ;  /* 0x000000e40200720c */ /* 0x000fe40003fa6270 */
[----:B------:R-:W-:-:S02]  /*79f0*/  ISETP.LT.OR P1, PT, R3, R223, P1 ;  /* 0x000000df0300720c */ /* 0x000fc40000f21670 */
[----:B------:R-:W-:Y:S02]  /*7a00*/  ISETP.LT.OR P0, PT, R2, R223, P0 ;  /* 0x000000df0200720c */ /* 0x000fe40000701670 */
[----:B------:R-:W-:Y:S02]  /*7a10*/  IADD3 R3, R0, 0x28, RZ ;  /* 0x0000002800037810 */ /* 0x000fe40007ffe0ff */
[----:B------:R-:W-:Y:S02]  /*7a20*/  FSEL R239, R38, -INF , !P6 ;  /* 0xff80000026ef7808 */ /* 0x000fe40007000000 */
[----:B------:R-:W-:Y:S02]  /*7a30*/  ISETP.LT.OR P5, PT, R2, R224, P5 ;  /* 0x000000e00200720c */ /* 0x000fe40002fa1670 */
[----:B------:R-:W-:Y:S02]  /*7a40*/  FSEL R212, R30, -INF , !P1 ;  /* 0xff8000001ed47808 */ /* 0x000fe40004800000 */
[----:B------:R-:W-:-:S02]  /*7a50*/  FSEL R213, R31, -INF , !P0 ;  /* 0xff8000001fd57808 */ /* 0x000fc40004000000 */
[C---:B------:R-:W-:Y:S02]  /*7a60*/  ISETP.GE.AND P6, PT, R2.reuse, R229, PT ;  /* 0x000000e50200720c */ /* 0x040fe40003fc6270 */
[C---:B------:R-:W-:Y:S01]  /*7a70*/  ISETP.GE.AND P1, PT, R3.reuse, R230, PT ;  /* 0x000000e60300720c */ /* 0x040fe20003f26270 */
[----:B------:R-:W-:Y:S01]  /*7a80*/  BAR.SYNC.DEFER_BLOCKING 0x0 ;  /* 0x0000000000007b1d */ /* 0x000fe20000010000 */
[----:B------:R-:W-:Y:S01]  /*7a90*/  ISETP.GE.AND P0, PT, R3, R227, PT ;  /* 0x000000e30300720c */ /* 0x000fe20003f06270 */
[----:B--2---:R-:W-:Y:S01]  /*7aa0*/  HMMA.16816.F32 R44, R8, R16, R248 ;  /* 0x00000010082c723c */ /* 0x004fe200000018f8 */
[----:B------:R-:W-:Y:S02]  /*7ab0*/  FSEL R204, R29, -INF , !P5 ;  /* 0xff8000001dcc7808 */ /* 0x000fe40006800000 */
        /* <DEDUP_REMOVED lines=9> */
[C---:B------:R-:W-:Y:S02]  /*7b50*/  ISETP.GE.AND P5, PT, R3.reuse, R229, PT ;  /* 0x000000e50300720c */ /* 0x040fe40003fa6270 */
[C---:B------:R-:W-:Y:S01]  /*7b60*/  ISETP.GE.AND P0, PT, R2.reuse, R227, PT ;  /* 0x000000e30200720c */ /* 0x040fe20003f06270 */
[----:B------:R-:W-:Y:S01]  /*7b70*/  HMMA.16816.F32 R32, R4, R16, R192 ;  /* 0x000000100420723c */ /* 0x000fe200000018c0 */
[CC--:B------:R-:W-:Y:S02]  /*7b80*/  ISETP.LT.OR P6, PT, R3.reuse, R224.reuse, P6 ;  /* 0x000000e00300720c */ /* 0x0c0fe400037c1670 */
[----:B------:R-:W-:Y:S02]  /*7b90*/  ISETP.LT.OR P1, PT, R2, R224, P1 ;  /* 0x000000e00200720c */ /* 0x000fe40000f21670 */
[----:B------:R-:W-:-:S02]  /*7ba0*/  ISETP.LT.OR P5, PT, R3, R225, P5 ;  /* 0x000000e10300720c */ /* 0x000fc40002fa1670 */
[----:B------:R-:W-:Y:S01]  /*7bb0*/  ISETP.LT.OR P0, PT, R2, R223, P0 ;  /* 0x000000df0200720c */ /* 0x000fe20000701670 */
[----:B------:R-:W-:Y:S01]  /*7bc0*/  HMMA.16816.F32 R12, R12, R42, R108 ;  /* 0x0000002a0c0c723c */ /* 0x000fe2000000186c */
[----:B------:R-:W-:Y:S02]  /*7bd0*/  IADD3 R3, R0, 0x30, RZ ;  /* 0x0000003000037810 */ /* 0x000fe40007ffe0ff */
[----:B------:R-:W-:Y:S02]  /*7be0*/  FSEL R205, R24, -INF , !P6 ;  /* 0xff80000018cd7808 */ /* 0x000fe40007000000 */
[----:B------:R-:W-:Y:S02]  /*7bf0*/  FSEL R206, R25, -INF , !P1 ;  /* 0xff80000019ce7808 */ /* 0x000fe40004800000 */
[----:B------:R-:W-:Y:S02]  /*7c00*/  FSEL R211, R27, -INF , !P0 ;  /* 0xff8000001bd37808 */ /* 0x000fe40004000000 */
[----:B------:R-:W-:-:S02]  /*7c10*/  ISETP.GE.AND P6, PT, R2, R230, PT ;  /* 0x000000e60200720c */ /* 0x000fc40003fc6270 */
[C---:B------:R-:W-:Y:S02]  /*7c20*/  ISETP.GE.AND P1, PT, R2.reuse, R229, PT ;  /* 0x000000e50200720c */ /* 0x040fe40003f26270 */
[C---:B------:R-:W-:Y:S02]  /*7c30*/  ISETP.GE.AND P0, PT, R3.reuse, R230, PT ;  /* 0x000000e60300720c */ /* 0x040fe40003f06270 */
[CC--:B------:R-:W-:Y:S02]  /*7c40*/  ISETP.LT.OR P6, PT, R2.reuse, R226.reuse, P6 ;  /* 0x000000e20200720c */ /* 0x0c0fe400037c1670 */
[----:B------:R-:W-:Y:S02]  /*7c50*/  ISETP.LT.OR P1, PT, R2, R225, P1 ;  /* 0x000000e10200720c */ /* 0x000fe40000f21670 */
[----:B------:R-:W-:Y:S02]  /*7c60*/  ISETP.LT.OR P0, PT, R3, R226, P0 ;  /* 0x000000e20300720c */ /* 0x000fe40000701670 */
[----:B------:R-:W-:-:S02]  /*7c70*/  IADD3 R2, R0, 0x31, RZ ;  /* 0x0000003100027810 */ /* 0x000fc40007ffe0ff */
[----:B------:R-:W-:Y:S02]  /*7c80*/  FSEL R234, R22, -INF , !P5 ;  /* 0xff80000016ea7808 */ /* 0x000fe40006800000 */
[----:B------:R-:W-:Y:S02]  /*7c90*/  FSEL R215, R21, -INF , !P6 ;  /* 0xff80000015d77808 */ /* 0x000fe40007000000 */
[----:B------:R-:W-:Y:S02]  /*7ca0*/  FSEL R250, R44, -INF , !P0 ;  /* 0xff8000002cfa7808 */ /* 0x000fe40004000000 */
[C---:B------:R-:W-:Y:S02]  /*7cb0*/  ISETP.GE.AND P6, PT, R3.reuse, R229, PT ;  /* 0x000000e50300720c */ /* 0x040fe40003fc6270 */
[C---:B------:R-:W-:Y:S02]  /*7cc0*/  ISETP.GE.AND P5, PT, R3.reuse, R228, PT ;  /* 0x000000e40300720c */ /* 0x040fe40003fa6270 */
[----:B------:R-:W-:Y:S01]  /*7cd0*/  ISETP.GE.AND P0, PT, R2, R230, PT ;  /* 0x000000e60200720c */ /* 0x000fe20003f06270 */
[----:B------:R-:W-:Y:S01]  /*7ce0*/  HMMA.16816.F32 R8, R8, R18, R240 ;  /* 0x000000120808723c */ /* 0x000fe200000018f0 */
[----:B------:R-:W-:-:S02]  /*7cf0*/  ISETP.LT.OR P6, PT, R3, R225, P6 ;  /* 0x000000e10300720c */ /* 0x000fc400037c1670 */
[----:B------:R-:W-:Y:S02]  /*7d00*/  ISETP.LT.OR P5, PT, R3, R224, P5 ;  /* 0x000000e00300720c */ /* 0x000fe40002fa1670 */
[----:B------:R-:W-:Y:S02]  /*7d10*/  ISETP.LT.OR P0, PT, R2, R226, P0 ;  /* 0x000000e20200720c */ /* 0x000fe40000701670 */
[----:B------:R-:W-:Y:S02]  /*7d20*/  FSEL R235, R23, -INF , !P1 ;  /* 0xff80000017eb7808 */ /* 0x000fe40004800000 */
[----:B------:R-:W-:Y:S02]  /*7d30*/  FSEL R44, R46, -INF , !P6 ;  /* 0xff8000002e2c7808 */ /* 0x000fe40007000000 */
[----:B------:R-:W-:Y:S02]  /*7d40*/  FSEL R241, R32, -INF , !P5 ;  /* 0xff80000020f17808 */ /* 0x000fe40006800000 */
[----:B------:R-:W-:-:S02]  /*7d50*/  FSEL R248, R45, -INF , !P0 ;  /* 0xff8000002df87808 */ /* 0x000fc40004000000 */
[C---:B------:R-:W-:Y:S02]  /*7d60*/  ISETP.GE.AND P1, PT, R3.reuse, R227, PT ;  /* 0x000000e30300720c */ /* 0x040fe40003f26270 */
[C---:B------:R-:W-:Y:S02]  /*7d70*/  ISETP.GE.AND P6, PT, R2.reuse, R229, PT ;  /* 0x000000e50200720c */ /* 0x040fe40003fc6270 */
[C---:B------:R-:W-:Y:S02]  /*7d80*/  ISETP.GE.AND P5, PT, R2.reuse, R228, PT ;  /* 0x000000e40200720c */ /* 0x040fe40003fa6270 */
[C---:B------:R-:W-:Y:S01]  /*7d90*/  ISETP.GE.AND P0, PT, R2.reuse, R227, PT ;  /* 0x000000e30200720c */ /* 0x040fe20003f06270 */
[----:B------:R-:W-:Y:S01]  /*7da0*/  HMMA.16816.F32 R4, R4, R18, R12 ;  /* 0x000000120404723c */ /* 0x000fe2000000180c */
[----:B------:R-:W-:Y:S02]  /*7db0*/  ISETP.LT.OR P1, PT, R3, R223, P1 ;  /* 0x000000df0300720c */ /* 0x000fe40000f21670 */
[----:B------:R-:W-:-:S02]  /*7dc0*/  ISETP.LT.OR P6, PT, R2, R225, P6 ;  /* 0x000000e10200720c */ /* 0x000fc400037c1670 */
[C---:B------:R-:W-:Y:S02]  /*7dd0*/  ISETP.LT.OR P5, PT, R2.reuse, R224, P5 ;  /* 0x000000e00200720c */ /* 0x040fe40002fa1670 */
[----:B------:R-:W-:Y:S02]  /*7de0*/  ISETP.LT.OR P0, PT, R2, R223, P0 ;  /* 0x000000df0200720c */ /* 0x000fe40000701670 */
[----:B------:R-:W-:Y:S02]  /*7df0*/  IADD3 R2, R0, 0x38, RZ ;  /* 0x0000003800027810 */ /* 0x000fe40007ffe0ff */
[----:B------:R-:W-:Y:S02]  /*7e00*/  FSEL R242, R34, -INF , !P1 ;  /* 0xff80000022f27808 */ /* 0x000fe40004800000 */
[----:B------:R-:W-:Y:S02]  /*7e10*/  ISETP.GE.AND P1, PT, R2, R229, PT ;  /* 0x000000e50200720c */ /* 0x000fe40003f26270 */
[----:B------:R-:W-:-:S02]  /*7e20*/  IADD3 R0, R0, 0x39, RZ ;  /* 0x0000003900007810 */ /* 0x000fc40007ffe0ff */
[----:B------:R-:W-:-:S04]  /*7e30*/  ISETP.LT.OR P1, PT, R2, R225, P1 ;  /* 0x000000e10200720c */ /* 0x000fc80000f21670 */
[----:B------:R-:W-:Y:S02]  /*7e40*/  FSEL R251, R10, -INF , !P1 ;  /* 0xff8000000afb7808 */ /* 0x000fe40004800000 */
[C---:B------:R-:W-:Y:S01]  /*7e50*/  ISETP.GE.AND P1, PT, R0.reuse, R228, PT ;  /* 0x000000e40000720c */ /* 0x040fe20003f26270 */
[----:B------:R-:W-:Y:S01]  /*7e60*/  IMAD.MOV.U32 R246, RZ, RZ, R247 ;  /* 0x000000fffff67224 */ /* 0x000fe200078e00f7 */
[----:B------:R-:W-:Y:S02]  /*7e70*/  FSEL R47, R47, -INF , !P6 ;  /* 0xff8000002f2f7808 */ /* 0x000fe40007000000 */
[----:B------:R-:W-:Y:S02]  /*7e80*/  ISETP.LT.OR P1, PT, R0, R224, P1 ;  /* 0x000000e00000720c */ /* 0x000fe40000f21670 */
[----:B------:R-:W-:Y:S02]  /*7e90*/  FSEL R238, R33, -INF , !P5 ;  /* 0xff80000021ee7808 */ /* 0x000fe40006800000 */
[----:B------:R-:W-:-:S02]  /*7ea0*/  FSEL R245, R35, -INF , !P0 ;  /* 0xff80000023f57808 */ /* 0x000fc40004000000 */
[C---:B------:R-:W-:Y:S02]  /*7eb0*/  ISETP.GE.AND P6, PT, R2.reuse, R230, PT ;  /* 0x000000e60200720c */ /* 0x040fe40003fc6270 */
[C---:B------:R-:W-:Y:S02]  /*7ec0*/  ISETP.GE.AND P5, PT, R2.reuse, R228, PT ;  /* 0x000000e40200720c */ /* 0x040fe40003fa6270 */
[----:B------:R-:W-:Y:S02]  /*7ed0*/  ISETP.GE.AND P0, PT, R2, R227, PT ;  /* 0x000000e30200720c */ /* 0x000fe40003f06270 */
[----:B------:R-:W-:Y:S02]  /*7ee0*/  FSEL R240, R5, -INF , !P1 ;  /* 0xff80000005f07808 */ /* 0x000fe40004800000 */
[----:B------:R-:W-:Y:S02]  /*7ef0*/  ISETP.GT.AND P1, PT, R208, R246, PT ;  /* 0x000000f6d000720c */ /* 0x000fe40003f24270 */
[----:B------:R-:W-:-:S02]  /*7f00*/  ISETP.LT.OR P6, PT, R2, R226, P6 ;  /* 0x000000e20200720c */ /* 0x000fc400037c1670 */
[C---:B------:R-:W-:Y:S02]  /*7f10*/  ISETP.LT.OR P5, PT, R2.reuse, R224, P5 ;  /* 0x000000e00200720c */ /* 0x040fe40002fa1670 */
[----:B------:R-:W-:Y:S02]  /*7f20*/  ISETP.LT.OR P0, PT, R2, R223, P0 ;  /* 0x000000df0200720c */ /* 0x000fe40000701670 */
[----:B------:R-:W-:Y:S02]  /*7f30*/  FSEL R247, R8, -INF , !P6 ;  /* 0xff80000008f77808 */ /* 0x000fe40007000000 */
[----:B------:R-:W-:Y:S02]  /*7f40*/  FSEL R237, R4, -INF , !P5 ;  /* 0xff80000004ed7808 */ /* 0x000fe40006800000 */
[----:B------:R-:W-:Y:S02]  /*7f50*/  FSEL R244, R6, -INF , !P0 ;  /* 0xff80000006f47808 */ /* 0x000fe40004000000 */
[----:B------:R-:W-:-:S02]  /*7f60*/  ISETP.GE.AND P6, PT, R0, R230, PT ;  /* 0x000000e60000720c */ /* 0x000fc40003fc6270 */
[C---:B------:R-:W-:Y:S02]  /*7f70*/  ISETP.GE.AND P5, PT, R0.reuse, R229, PT ;  /* 0x000000e50000720c */ /* 0x040fe40003fa6270 */
[C---:B------:R-:W-:Y:S02]  /*7f80*/  ISETP.GE.AND P0, PT, R0.reuse, R227, PT ;  /* 0x000000e30000720c */ /* 0x040fe40003f06270 */
[C---:B------:R-:W-:Y:S02]  /*7f90*/  ISETP.LT.OR P6, PT, R0.reuse, R226, P6 ;  /* 0x000000e20000720c */ /* 0x040fe400037c1670 */
[C---:B------:R-:W-:Y:S02]  /*7fa0*/  ISETP.LT.OR P5, PT, R0.reuse, R225, P5 ;  /* 0x000000e10000720c */ /* 0x040fe40002fa1670 */
[----:B------:R-:W-:Y:S02]  /*7fb0*/  ISETP.LT.OR P0, PT, R0, R223, P0 ;  /* 0x000000df0000720c */ /* 0x000fe40000701670 */
[----:B------:R-:W-:-:S02]  /*7fc0*/  FSEL R246, R9, -INF , !P6 ;  /* 0xff80000009f67808 */ /* 0x000fc40007000000 */
[----:B------:R-:W-:Y:S02]  /*7fd0*/  FSEL R243, R7, -INF , !P0 ;  /* 0xff80000007f37808 */ /* 0x000fe40004000000 */
[----:B------:R-:W-:Y:S01]  /*7fe0*/  FSEL R249, R11, -INF , !P5 ;  /* 0xff8000000bf97808 */ /* 0x000fe20006800000 */
[----:B------:R-:W-:Y:S05]  /*7ff0*/  @!P1 BRA `(.L_x_188) ;  /* 0x000003c000009947 */ /* 0x000fea0003800000 */
[----:B------:R-:W2:Y:S04]  /*8000*/  LDL.64 R108, [R1+0x48] ;  /* 0x00004800016c7983 */ /* 0x000ea80000100a00 */
[----:B------:R-:W3:Y:S01]  /*8010*/  LDL.64 R110, [R1+0x40] ;  /* 0x00004000016e7983 */ /* 0x000ee20000100a00 */
[----:B------:R-:W-:Y:S01]  /*8020*/  IADD3 R0, R101, -0x3, RZ ;  /* 0xfffffffd65007810 */ /* 0x000fe20007ffe0ff */
[----:B------:R-:W-:Y:S02]  /*8030*/  BSSY B0, `(.L_x_189) ;  /* 0x0000037000007945 */ /* 0x000fe40003800000 */
[----:B------:R1:W-:Y:S01]  /*8040*/  @P4 STS [R222+0x6000], RZ ;  /* 0x006000ffde004388 */ /* 0x0003e20000000800 */
[----:B------:R-:W-:Y:S01]  /*8050*/  SHF.R.S32.HI R4, RZ, 0x1f, R0 ;  /* 0x0000001fff047819 */ /* 0x000fe20000011400 */
[----:B------:R-:W-:-:S02]  /*8060*/  IMAD.WIDE.U32 R2, R0, c[0x0][0x198], RZ ;  /* 0x0000660000027a25 */ /* 0x000fc400078e00ff */
[----:B------:R1:W-:Y:S02]  /*8070*/  @P4 STS [R222+0x6004], RZ ;  /* 0x006004ffde004388 */ /* 0x0003e40000000800 */
[----:B------:R-:W-:Y:S02]  /*8080*/  IMAD R4, R4, c[0x0][0x198], RZ ;  /* 0x0000660004047a24 */ /* 0x000fe400078e02ff */
[----:B------:R1:W-:Y:S02]  /*8090*/  @P4 STS.64 [R222+0x6008], RZ ;  /* 0x006008ffde004388 */ /* 0x0003e40000000a00 */
[----:B------:R-:W-:-:S04]  /*80a0*/  IMAD R4, R0, c[0x0][0x19c], R4 ;  /* 0x0000670000047a24 */ /* 0x000fc800078e0204 */
[----:B------:R-:W-:Y:S01]  /*80b0*/  IMAD.IADD R3, R3, 0x1, R4 ;  /* 0x0000000103037824 */ /* 0x000fe200078e0204 */
[----:B--2---:R-:W-:-:S04]  /*80c0*/  LEA R0, P5, R2, R108, 0x6 ;  /* 0x0000006c02007211 */ /* 0x004fc800078a30ff */
[----:B------:R-:W-:Y:S02]  /*80d0*/  @!P4 LEA R12, P0, R0, c[0x0][0x168], 0x1 ;  /* 0x00005a00000cca11 */ /* 0x000fe400078008ff */
[----:B---3--:R-:W-:Y:S02]  /*80e0*/  LEA.HI.X R3, R2, R111, R3, 0x6, P5 ;  /* 0x0000006f02037211 */ /* 0x008fe400028f3403 */
[C---:B------:R-:W-:Y:S02]  /*80f0*/  @!P3 LEA R8, P5, R0.reuse, c[0x0][0x168], 0x1 ;  /* 0x00005a000008ba11 */ /* 0x040fe400078a08ff */
[C-C-:B------:R-:W-:Y:S02]  /*8100*/  @!P4 LEA.HI.X R13, R0.reuse, c[0x0][0x16c], R3.reuse, 0x1, P0 ;  /* 0x00005b00000dca11 */ /* 0x140fe400000f0c03 */
[C---:B------:R-:W-:Y:S02]  /*8110*/  @!P2 LEA R6, P0, R0.reuse, c[0x0][0x168], 0x1 ;  /* 0x00005a000006aa11 */ /* 0x040fe400078008ff */
[C---:B------:R-:W-:Y:S01]  /*8120*/  IADD3 R2, P6, R0.reuse, UR11, RZ ;  /* 0x0000000b00027c10 */ /* 0x040fe2000ffde0ff */
[----:B------:R-:W-:Y:S01]  /*8130*/  @!PT LDS RZ, [RZ] ;  /* 0x00000000fffff984 */ /* 0x000fe20000000800 */
[----:B------:R-:W-:Y:S01]  /*8140*/  @!PT LDS RZ, [RZ] ;  /* 0x00000000fffff984 */ /* 0x000fe20000000800 */
[----:B------:R-:W-:Y:S01]  /*8150*/  @!PT LDS RZ, [RZ] ;  /* 0x00000000fffff984 */ /* 0x000fe20000000800 */
[----:B------:R1:W-:Y:S01]  /*8160*/  @!P4 LDGSTS.E.BYPASS.LTC128B.128 [R222+0x6000], [R12.64] ;  /* 0x060000000cdecfae */ /* 0x0003e2000b901d4c */
[----:B------:R-:W-:-:S02]  /*8170*/  @!P3 LEA.HI.X R9, R0, c[0x0][0x16c], R3, 0x1, P5 ;  /* 0x00005b000009ba11 */ /* 0x000fc400028f0c03 */
        /* <DEDUP_REMOVED lines=11> */
[----:B------:R-:W-:-:S03]  /*8230*/  @!P3 LEA.HI.X R5, R2, c[0x0][0x16c], R3, 0x1, P0 ;  /* 0x00005b000205ba11 */ /* 0x000fc600000f0c03 */
        /* <DEDUP_REMOVED lines=22> */
.L_x_190:
[----:B------:R-:W-:Y:S05]  /*83a0*/  BSYNC B0 ;  /* 0x0000000000007941 */ /* 0x000fea0003800000 */
.L_x_189:
[----:B------:R-:W0:Y:S02]  /*83b0*/  LDGDEPBAR ;  /* 0x00000000000079af */ /* 0x000e240000000000 */
.L_x_188:
[----:B------:R-:W2:Y:S04]  /*83c0*/  LDL.LU R30, [R1+0x18] ;  /* 0x00001800011e7983 */ /* 0x000ea80000300800 */
[----:B------:R-:W3:Y:S01]  /*83d0*/  LDL.LU R29, [R1+0x1c] ;  /* 0x00001c00011d7983 */ /* 0x000ee20000300800 */
[----:B------:R-:W-:Y:S02]  /*83e0*/  FMNMX.FTZ R0, R103, R56, !PT ;  /* 0x0000003867007209 */ /* 0x000fe40007810000 */
[----:B------:R-:W-:Y:S01]  /*83f0*/  MOV R49, R252 ;  /* 0x000000fc00317202 */ /* 0x000fe20000000f00 */
[----:B------:R-:W-:Y:S01]  /*8400*/  LDSM.16.MT88.4 R16, [R216+0x9000] ;  /* 0x00900000d810783b */ /* 0x000fe20000004200 */
[----:B------:R-:W-:Y:S02]  /*8410*/  FMNMX.FTZ R0, R59, R0, !PT ;  /* 0x000000003b007209 */ /* 0x000fe40007810000 */
[----:B------:R-:W-:Y:S01]  /*8420*/  MOV R54, R100 ;  /* 0x0000006400367202 */ /* 0x000fe20000000f00 */
[----:B------:R-:W-:Y:S01]  /*8430*/  LDSM.16.MT88.4 R24, [R216+0xa000] ;  /* 0x00a00000d818783b */ /* 0x000fe20000004200 */
[----:B------:R-:W-:-:S03]  /*8440*/  FMNMX.FTZ R0, R41, R0, !PT ;  /* 0x0000000029007209 */ /* 0x000fc60007810000 */
[----:B------:R-:W-:Y:S01]  /*8450*/  LDSM.16.MT88.4 R20, [R218+0x9000] ;  /* 0x00900000da14783b */ /* 0x000fe20000004200 */
[----:B------:R-:W-:-:S03]  /*8460*/  FMNMX.FTZ R0, R40, R0, !PT ;  /* 0x0000000028007209 */ /* 0x000fc60007810000 */
[----:B------:R-:W-:Y:S01]  /*8470*/  LDSM.16.MT88.4 R32, [R216+0xb000] ;  /* 0x00b00000d820783b */ /* 0x000fe20000004200 */
[----:B------:R-:W-:-:S03]  /*8480*/  FMNMX.FTZ R0, R178, R0, !PT ;  /* 0x00000000b2007209 */ /* 0x000fc60007810000 */
[----:B------:R-:W-:Y:S01]  /*8490*/  STL [R1+0x68], R217 ;  /* 0x000068d901007387 */ /* 0x000fe20000100800 */
[----:B------:R-:W-:-:S04]  /*84a0*/  FMNMX.FTZ R0, R176, R0, !PT ;  /* 0x00000000b0007209 */ /* 0x000fc80007810000 */
        /* <DEDUP_REMOVED lines=21> */
[----:B-1----:R-:W1:Y:S01]  /*8600*/  SHFL.BFLY PT, R5, R0, 0x2, 0x1f ;  /* 0x0c401f0000057f89 */ /* 0x002e6200000e0000 */
        /* <DEDUP_REMOVED lines=14> */
[----:B------:R-:W-:Y:S01]  /*86f0*/  FMNMX.FTZ R4, R201, R4, !PT ;  /* 0x00000004c9047209 */ /* 0x000fe20007810000 */
[----:B------:R-:W1:Y:S01]  /*8700*/  SHFL.BFLY PT, R6, R0, 0x1, 0x1f ;  /* 0x0c201f0000067f89 */ /* 0x000e6200000e0000 */
[----:B------:R-:W-:-:S02]  /*8710*/  FMNMX.FTZ R2, R106, R2, !PT ;  /* 0x000000026a027209 */ /* 0x000fc40007810000 */
[----:B------:R-:W-:Y:S01]  /*8720*/  FMNMX.FTZ R4, R200, R4, !PT ;  /* 0x00000004c8047209 */ /* 0x000fe20007810000 */
[----:B------:R-:W4:Y:S01]  /*8730*/  SHFL.BFLY PT, R5, R3, 0x2, 0x1f ;  /* 0x0c401f0003057f89 */ /* 0x000f2200000e0000 */
        /* <DEDUP_REMOVED lines=10> */
[----:B-1----:R-:W-:-:S02]  /*87e0*/  FMNMX.FTZ R36, R0, R6, !PT ;  /* 0x0000000600247209 */ /* 0x002fc40007810000 */
[----:B------:R-:W-:Y:S02]  /*87f0*/  FMNMX.FTZ R0, R236, R2, !PT ;  /* 0x00000002ec007209 */ /* 0x000fe40007810000 */
[----:B------:R-:W-:Y:S01]  /*8800*/  FMNMX.FTZ R2, R250, R4, !PT ;  /* 0x00000004fa027209 */ /* 0x000fe20007810000 */
[----:B------:R-:W-:Y:S01]  /*8810*/  STL [R1+0x4], R36 ;  /* 0x0000042401007387 */ /* 0x000fe20000100800 */
[----:B----4-:R-:W-:Y:S02]  /*8820*/  FMNMX.FTZ R3, R3, R5, !PT ;  /* 0x0000000503037209 */ /* 0x010fe40007810000 */
[----:B------:R-:W-:Y:S01]  /*8830*/  FMNMX.FTZ R4, R248, R2, !PT ;  /* 0x00000002f8047209 */ /* 0x000fe20007810000 */
[----:B------:R-:W-:Y:S01]  /*8840*/  FMUL.FTZ R2, R36, c[0x0][0x23c] ;  /* 0x00008f0024027a20 */ /* 0x000fe20000410000 */
[----:B------:R-:W-:Y:S01]  /*8850*/  FMNMX.FTZ R0, R234, R0, !PT ;  /* 0x00000000ea007209 */ /* 0x000fe20007810000 */
[----:B------:R-:W1:Y:S01]  /*8860*/  SHFL.BFLY PT, R6, R3, 0x1, 0x1f ;  /* 0x0c201f0003067f89 */ /* 0x000e6200000e0000 */
[----:B------:R-:W-:-:S02]  /*8870*/  FMNMX.FTZ R4, R247, R4, !PT ;  /* 0x00000004f7047209 */ /* 0x000fc40007810000 */
[----:B------:R-:W-:Y:S02]  /*8880*/  FMNMX.FTZ R0, R235, R0, !PT ;  /* 0x00000000eb007209 */ /* 0x000fe40007810000 */
[----:B------:R-:W-:Y:S02]  /*8890*/  FMNMX.FTZ R4, R246, R4, !PT ;  /* 0x00000004f6047209 */ /* 0x000fe40007810000 */
[----:B------:R-:W-:Y:S02]  /*88a0*/  FMNMX.FTZ R5, R44, R0, !PT ;  /* 0x000000002c057209 */ /* 0x000fe40007810000 */
[----:B------:R-:W-:Y:S01]  /*88b0*/  FSETP.NEU.FTZ.AND P5, PT, R36, -INF , PT ;  /* 0xff8000002400780b */ /* 0x000fe20003fbd000 */
[----:B------:R-:W4:Y:S01]  /*88c0*/  SHFL.BFLY PT, R7, R4, 0x2, 0x1f ;  /* 0x0c401f0004077f89 */ /* 0x000f2200000e0000 */
[----:B------:R-:W-:Y:S02]  /*88d0*/  FMNMX.FTZ R5, R47, R5, !PT ;  /* 0x000000052f057209 */ /* 0x000fe40007810000 */
[----:B------:R-:W-:-:S02]  /*88e0*/  FSEL R2, R2, RZ, P5 ;  /* 0x000000ff02027208 */ /* 0x000fc40002800000 */
[----:B------:R-:W-:-:S03]  /*88f0*/  FMNMX.FTZ R5, R251, R5, !PT ;  /* 0x00000005fb057209 */ /* 0x000fc60007810000 */
[----:B------:R-:W-:Y:S01]  /*8900*/  FFMA.FTZ R0, R56, c[0x0][0x23c], -R2 ;  /* 0x00008f0038007a23 */ /* 0x000fe20000010802 */
[----:B------:R-:W-:-:S03]  /*8910*/  FMNMX.FTZ R5, R249, R5, !PT ;  /* 0x00000005f9057209 */ /* 0x000fc60007810000 */
[----:B------:R4:W-:Y:S01]  /*8920*/  MUFU.EX2 R31, R0 ;  /* 0x00000000001f7308 */ /* 0x0009e20000000800 */
[----:B-1----:R-:W-:Y:S01]  /*8930*/  FMNMX.FTZ R37, R3, R6, !PT ;  /* 0x0000000603257209 */ /* 0x002fe20007810000 */
[----:B------:R-:W-:Y:S01]  /*8940*/  FFMA.FTZ R3, R41, c[0x0][0x23c], -R2 ;  /* 0x00008f0029037a23 */ /* 0x000fe20000010802 */
[----:B------:R-:W-:Y:S02]  /*8950*/  SHFL.BFLY PT, R6, R5, 0x2, 0x1f ;  /* 0x0c401f0005067f89 */ /* 0x000fe400000e0000 */
[----:B------:R-:W-:-:S03]  /*8960*/  FSETP.NEU.FTZ.AND P0, PT, R37, -INF , PT ;  /* 0xff8000002500780b */ /* 0x000fc60003f1d000 */
[----:B------:R1:W-:Y:S01]  /*8970*/  MUFU.EX2 R55, R3 ;  /* 0x0000000300377308 */ /* 0x0003e20000000800 */
[----:B------:R-:W-:Y:S01]  /*8980*/  STL [R1], R37 ;  /* 0x0000002501007387 */ /* 0x000fe20000100800 */
[----:B----4-:R-:W-:Y:S01]  /*8990*/  FMNMX.FTZ R4, R4, R7, !PT ;  /* 0x0000000704047209 */ /* 0x010fe20007810000 */
[----:B------:R-:W-:-:S04]  /*89a0*/  FFMA.FTZ R0, R59, c[0x0][0x23c], -R2 ;  /* 0x00008f003b007a23 */ /* 0x000fc80000010802 */
[----:B------:R-:W4:Y:S01]  /*89b0*/  SHFL.BFLY PT, R8, R4, 0x1, 0x1f ;  /* 0x0c201f0004087f89 */ /* 0x000f2200000e0000 */
[----:B------:R4:W-:Y:S01]  /*89c0*/  MUFU.EX2 R39, R0 ;  /* 0x0000000000277308 */ /* 0x0009e20000000800 */
[----:B-1----:R-:W-:Y:S02]  /*89d0*/  FFMA.FTZ R3, R40, c[0x0][0x23c], -R2 ;  /* 0x00008f0028037a23 */ /* 0x002fe40000010802 */
[----:B------:R-:W-:Y:S05]  /*89e0*/  LDSM.16.MT88.4 R40, [R218+0xa000] ;  /* 0x00a00000da28783b */ /* 0x000fea0000004200 */
[----:B------:R1:W-:Y:S01]  /*89f0*/  MUFU.EX2 R50, R3 ;  /* 0x0000000300327308 */ /* 0x0003e20000000800 */
[----:B----4-:R-:W-:-:S05]  /*8a00*/  FMUL.FTZ R0, R37, c[0x0][0x23c] ;  /* 0x00008f0025007a20 */ /* 0x010fca0000410000 */
[----:B------:R-:W-:Y:S02]  /*8a10*/  FSEL R0, R0, RZ, P0 ;  /* 0x000000ff00007208 */ /* 0x000fe40000000000 */
[----:B------:R-:W-:-:S03]  /*8a20*/  FMNMX.FTZ R252, R4, R8, !PT ;  /* 0x0000000804fc7209 */ /* 0x000fc60007810000 */
[----:B-1----:R-:W-:-:S04]  /*8a30*/  FFMA.FTZ R3, R61, c[0x0][0x23c], -R0 ;  /* 0x00008f003d037a23 */ /* 0x002fc80000010800 */
[----:B------:R1:W-:Y:S02]  /*8a40*/  MUFU.EX2 R109, R3 ;  /* 0x00000003006d7308 */ /* 0x0003e40000000800 */
[----:B-1----:R-:W-:-:S06]  /*8a50*/  FFMA.FTZ R3, R60, c[0x0][0x23c], -R0 ;  /* 0x00008f003c037a23 */ /* 0x002fcc0000010800 */
[----:B------:R1:W-:Y:S02]  /*8a60*/  MUFU.EX2 R51, R3 ;  /* 0x0000000300337308 */ /* 0x0003e40000000800 */
[----:B-1----:R-:W-:Y:S01]  /*8a70*/  FMNMX.FTZ R3, R5, R6, !PT ;  /* 0x0000000605037209 */ /* 0x002fe20007810000 */
[----:B------:R-:W-:Y:S01]  /*8a80*/  FFMA.FTZ R5, R58, c[0x0][0x23c], -R0 ;  /* 0x00008f003a057a23 */ /* 0x000fe20000010800 */
[----:B------:R-:W-:-:S04]  /*8a90*/  FSEL R6, R36, RZ, P5 ;  /* 0x000000ff24067208 */ /* 0x000fc80002800000 */
[----:B------:R1:W-:Y:S01]  /*8aa0*/  MUFU.EX2 R108, R5 ;  /* 0x00000005006c7308 */ /* 0x0003e20000000800 */
[----:B------:R-:W4:Y:S01]  /*8ab0*/  SHFL.BFLY PT, R7, R3, 0x1, 0x1f ;  /* 0x0c201f0003077f89 */ /* 0x000f2200000e0000 */
[----:B------:R-:W-:Y:S01]  /*8ac0*/  FADD.FTZ R6, R103, -R6 ;  /* 0x8000000667067221 */ /* 0x000fe20000010000 */
[----:B------:R-:W-:-:S03]  /*8ad0*/  MOV R103, R54 ;  /* 0x0000003600677202 */ /* 0x000fc60000000f00 */
[----:B------:R-:W-:-:S04]  /*8ae0*/  FMUL.FTZ R6, R6, c[0x0][0x23c] ;  /* 0x00008f0006067a20 */ /* 0x000fc80000410000 */
[----:B------:R-:W4:Y:S01]  /*8af0*/  MUFU.EX2 R101, R6 ;  /* 0x0000000600657308 */ /* 0x000f220000000800 */
[----:B-1----:R-:W-:-:S07]  /*8b00*/  FFMA.FTZ R5, R57, c[0x0][0x23c], -R0 ;  /* 0x00008f0039057a23 */ /* 0x002fce0000010800 */
[----:B------:R1:W1:Y:S01]  /*8b10*/  MUFU.EX2 R46, R5 ;  /* 0x00000005002e7308 */ /* 0x0002620000000800 */
[----:B----4-:R-:W-:Y:S01]  /*8b20*/  FMNMX.FTZ R38, R3, R7, !PT ;  /* 0x0000000703267209 */ /* 0x010fe20007810000 */
[----:B------:R-:W-:Y:S01]  /*8b30*/  FMUL.FTZ R120, R120, R101 ;  /* 0x0000006578787220 */ /* 0x000fe20000410000 */
[----:B------:R-:W-:Y:S01]  /*8b40*/  F2FP.PACK_AB R6, R50, R55 ;  /* 0x000000373206723e */ /* 0x000fe200000000ff */
[-C--:B------:R-:W-:Y:S02]  /*8b50*/  FMUL.FTZ R121, R121, R101.reuse ;  /* 0x0000006579797220 */ /* 0x080fe40000410000 */
[-C--:B------:R-:W-:Y:S01]  /*8b60*/  FMUL.FTZ R152, R152, R101.reuse ;  /* 0x0000006598987220 */ /* 0x080fe20000410000 */
[----:B------:R-:W-:Y:S01]  /*8b70*/  STL [R1+0x8], R38 ;  /* 0x0000082601007387 */ /* 0x000fe20000100800 */
[-C--:B------:R-:W-:Y:S02]  /*8b80*/  FMUL.FTZ R153, R153, R101.reuse ;  /* 0x0000006599997220 */ /* 0x080fe40000410000 */
[-C--:B------:R-:W-:Y:S01]  /*8b90*/  FMUL.FTZ R136, R136, R101.reuse ;  /* 0x0000006588887220 */ /* 0x080fe20000410000 */
[----:B-1----:R-:W-:Y:S01]  /*8ba0*/  FSEL R5, R37, RZ, P0 ;  /* 0x000000ff25057208 */ /* 0x002fe20000000000 */
[-C--:B------:R-:W-:Y:S01]  /*8bb0*/  FMUL.FTZ R137, R137, R101.reuse ;  /* 0x0000006589897220 */ /* 0x080fe20000410000 */
[----:B------:R-:W-:Y:S01]  /*8bc0*/  FSETP.NEU.FTZ.AND P0, PT, R252, -INF , PT ;  /* 0xff800000fc00780b */ /* 0x000fe20003f1d000 */
[-C--:B------:R-:W-:Y:S01]  /*8bd0*/  FMUL.FTZ R116, R116, R101.reuse ;  /* 0x0000006574747220 */ /* 0x080fe20000410000 */
[----:B------:R-:W-:Y:S01]  /*8be0*/  F2FP.PACK_AB R7, R46, R108 ;  /* 0x0000006c2e07723e */ /* 0x000fe200000000ff */
[----:B------:R-:W-:Y:S01]  /*8bf0*/  FADD.FTZ R4, R102, -R5 ;  /* 0x8000000566047221 */ /* 0x000fe20000010000 */
[----:B------:R-:W-:Y:S01]  /*8c00*/  FSEL R5, R252, RZ, P0 ;  /* 0x000000fffc057208 */ /* 0x000fe20000000000 */
[----:B------:R-:W-:-:S02]  /*8c10*/  FMUL.FTZ R117, R117, R101 ;  /* 0x0000006575757220 */ /* 0x000fc40000410000 */
[----:B------:R-:W-:Y:S02]  /*8c20*/  FMUL.FTZ R100, R4, c[0x0][0x23c] ;  /* 0x00008f0004647a20 */ /* 0x000fe40000410000 */
[----:B------:R-:W-:Y:S02]  /*8c30*/  FMUL.FTZ R4, R252, c[0x0][0x23c] ;  /* 0x00008f00fc047a20 */ /* 0x000fe40000410000 */
[----:B------:R-:W-:Y:S01]  /*8c40*/  FADD.FTZ R28, R104, -R5 ;  /* 0x80000005681c7221 */ /* 0x000fe20000010000 */
[----:B------:R-:W-:Y:S01]  /*8c50*/  F2FP.PACK_AB R5, R51, R109 ;  /* 0x0000006d3305723e */ /* 0x000fe200000000ff */
[----:B------:R-:W1:Y:S01]  /*8c60*/  MUFU.EX2 R100, R100 ;  /* 0x0000006400647308 */ /* 0x000e620000000800 */
[----:B------:R-:W-:Y:S01]  /*8c70*/  FSEL R8, R4, RZ, P0 ;  /* 0x000000ff04087208 */ /* 0x000fe20000000000 */
[----:B------:R-:W-:Y:S01]  /*8c80*/  FMUL.FTZ R164, R164, R101 ;  /* 0x00000065a4a47220 */ /* 0x000fe20000410000 */
[----:B------:R-:W-:Y:S01]  /*8c90*/  F2FP.PACK_AB R4, R39, R31 ;  /* 0x0000001f2704723e */ /* 0x000fe200000000ff */
[----:B------:R-:W-:Y:S01]  /*8ca0*/  FMUL.FTZ R165, R165, R101 ;  /* 0x00000065a5a57220 */ /* 0x000fe20000410000 */
[----:B------:R-:W-:Y:S01]  /*8cb0*/  FSETP.NEU.FTZ.AND P0, PT, R38, -INF , PT ;  /* 0xff8000002600780b */ /* 0x000fe20003f1d000 */
[----:B------:R-:W-:-:S02]  /*8cc0*/  FFMA.FTZ R9, R64, c[0x0][0x23c], -R8 ;  /* 0x00008f0040097a23 */ /* 0x000fc40000010808 */
[----:B------:R-:W-:Y:S01]  /*8cd0*/  FFMA.FTZ R3, R63, c[0x0][0x23c], -R8 ;  /* 0x00008f003f037a23 */ /* 0x000fe20000010808 */
[----:B------:R-:W-:Y:S01]  /*8ce0*/  FSEL R10, R38, RZ, P0 ;  /* 0x000000ff260a7208 */ /* 0x000fe20000000000 */
[----:B------:R4:W2:Y:S01]  /*8cf0*/  MUFU.EX2 R12, R9 ;  /* 0x00000009000c7308 */ /* 0x0008a20000000800 */
[-C--:B------:R-:W-:Y:S02]  /*8d00*/  FMUL.FTZ R72, R72, R101.reuse ;  /* 0x0000006548487220 */ /* 0x080fe40000410000 */
[----:B------:R-:W-:Y:S02]  /*8d10*/  FMUL.FTZ R73, R73, R101 ;  /* 0x0000006549497220 */ /* 0x000fe40000410000 */
[----:B------:R-:W-:Y:S02]  /*8d20*/  FADD.FTZ R11, R105, -R10 ;  /* 0x8000000a690b7221 */ /* 0x000fe40000010000 */
[-C--:B-1----:R-:W-:Y:S01]  /*8d30*/  FMUL.FTZ R122, R122, R100.reuse ;  /* 0x000000647a7a7220 */ /* 0x082fe20000410000 */
[----:B------:R1:W-:Y:S01]  /*8d40*/  MUFU.EX2 R45, R3 ;  /* 0x00000003002d7308 */ /* 0x0003e20000000800 */
[----:B------:R-:W-:-:S02]  /*8d50*/  FMUL.FTZ R123, R123, R100 ;  /* 0x000000647b7b7220 */ /* 0x000fc40000410000 */
[-C--:B------:R-:W-:Y:S02]  /*8d60*/  FMUL.FTZ R154, R154, R100.reuse ;  /* 0x000000649a9a7220 */ /* 0x080fe40000410000 */
[-C--:B------:R-:W-:Y:S02]  /*8d70*/  FMUL.FTZ R155, R155, R100.reuse ;  /* 0x000000649b9b7220 */ /* 0x080fe40000410000 */
[-C--:B------:R-:W-:Y:S01]  /*8d80*/  FMUL.FTZ R138, R138, R100.reuse ;  /* 0x000000648a8a7220 */ /* 0x080fe20000410000 */
[----:B------:R-:W-:Y:S01]  /*8d90*/  HMMA.16816.F32 R192, R4, R18, R120 ;  /* 0x0000001204c0723c */ /* 0x000fe20000001878 */
[----:B----4-:R-:W-:Y:S02]  /*8da0*/  FFMA.FTZ R9, R65, c[0x0][0x23c], -R8 ;  /* 0x00008f0041097a23 */ /* 0x010fe40000010808 */
[-C--:B------:R-:W-:Y:S02]  /*8db0*/  FMUL.FTZ R139, R139, R100.reuse ;  /* 0x000000648b8b7220 */ /* 0x080fe40000410000 */
[----:B------:R4:W3:Y:S01]  /*8dc0*/  MUFU.EX2 R52, R9 ;  /* 0x0000000900347308 */ /* 0x0008e20000000800 */
[----:B------:R-:W-:-:S02]  /*8dd0*/  FMUL.FTZ R118, R118, R100 ;  /* 0x0000006476767220 */ /* 0x000fc40000410000 */
[C---:B------:R-:W-:Y:S01]  /*8de0*/  HMMA.16816.F32 R120, R4.reuse, R26, R152 ;  /* 0x0000001a0478723c */ /* 0x040fe20000001898 */
[----:B-1----:R-:W-:Y:S02]  /*8df0*/  FMUL.FTZ R3, R38, c[0x0][0x23c] ;  /* 0x00008f0026037a20 */ /* 0x002fe40000410000 */
[-C--:B------:R-:W-:Y:S02]  /*8e00*/  FMUL.FTZ R119, R119, R100.reuse ;  /* 0x0000006477777220 */ /* 0x080fe40000410000 */
[-C--:B------:R-:W-:Y:S01]  /*8e10*/  FMUL.FTZ R166, R166, R100.reuse ;  /* 0x00000064a6a67220 */ /* 0x080fe20000410000 */
[----:B------:R-:W-:Y:S01]  /*8e20*/  FSEL R3, R3, RZ, P0 ;  /* 0x000000ff03037208 */ /* 0x000fe20000000000 */
[----:B------:R-:W-:Y:S01]  /*8e30*/  FMUL.FTZ R167, R167, R100 ;  /* 0x00000064a7a77220 */ /* 0x000fe20000410000 */
[----:B--2---:R-:W-:Y:S01]  /*8e40*/  MOV R152, R12 ;  /* 0x0000000c00987202 */ /* 0x004fe20000000f00 */
[-C--:B------:R-:W-:Y:S01]  /*8e50*/  FMUL.FTZ R74, R74, R100.reuse ;  /* 0x000000644a4a7220 */ /* 0x080fe20000410000 */
[----:B------:R-:W1:Y:S01]  /*8e60*/  LDSM.16.MT88.4 R12, [R218+0xb000] ;  /* 0x00b00000da0c783b */ /* 0x000e620000004200 */
[----:B------:R-:W-:Y:S01]  /*8e70*/  FFMA.FTZ R10, R67, c[0x0][0x23c], -R3 ;  /* 0x00008f00430a7a23 */ /* 0x000fe20000010803 */
[C---:B------:R-:W-:Y:S01]  /*8e80*/  HMMA.16816.F32 R184, R4.reuse, R22, R136 ;  /* 0x0000001604b8723c */ /* 0x040fe20000001888 */
[----:B----4-:R-:W-:Y:S01]  /*8e90*/  FFMA.FTZ R9, R62, c[0x0][0x23c], -R8 ;  /* 0x00008f003e097a23 */ /* 0x010fe20000010808 */
[----:B------:R-:W-:Y:S01]  /*8ea0*/  MOV R154, R51 ;  /* 0x00000033009a7202 */ /* 0x000fe20000000f00 */
[----:B------:R-:W-:Y:S01]  /*8eb0*/  FMUL.FTZ R75, R75, R100 ;  /* 0x000000644b4b7220 */ /* 0x000fe20000410000 */
[----:B------:R2:W-:Y:S01]  /*8ec0*/  MUFU.EX2 R136, R10 ;  /* 0x0000000a00887308 */ /* 0x0005e20000000800 */
[-C--:B------:R-:W-:Y:S01]  /*8ed0*/  FMUL.FTZ R92, R92, R101.reuse ;  /* 0x000000655c5c7220 */ /* 0x080fe20000410000 */
[----:B---3--:R-:W-:Y:S01]  /*8ee0*/  MOV R155, R52 ;  /* 0x00000034009b7202 */ /* 0x008fe20000000f00 */
[----:B------:R-:W-:Y:S01]  /*8ef0*/  FMUL.FTZ R93, R93, R101 ;  /* 0x000000655d5d7220 */ /* 0x000fe20000410000 */
[C---:B------:R-:W-:Y:S01]  /*8f00*/  HMMA.16816.F32 R196, R4.reuse, R16, R116 ;  /* 0x0000001004c4723c */ /* 0x040fe20000001874 */
[-C--:B------:R-:W-:Y:S01]  /*8f10*/  FMUL.FTZ R94, R94, R100.reuse ;  /* 0x000000645e5e7220 */ /* 0x080fe20000410000 */
[----:B------:R-:W-:Y:S01]  /*8f20*/  MOV R139, R109 ;  /* 0x0000006d008b7202 */ /* 0x000fe20000000f00 */
[----:B------:R-:W-:Y:S01]  /*8f30*/  FMUL.FTZ R95, R95, R100 ;  /* 0x000000645f5f7220 */ /* 0x000fe20000410000 */
[----:B------:R3:W-:Y:S01]  /*8f40*/  MUFU.EX2 R102, R9 ;  /* 0x0000000900667308 */ /* 0x0007e20000000800 */
[----:B------:R-:W-:Y:S01]  /*8f50*/  FMUL.FTZ R28, R28, c[0x0][0x23c] ;  /* 0x00008f001c1c7a20 */ /* 0x000fe20000410000 */
[----:B------:R-:W-:Y:S01]  /*8f60*/  MOV R138, R108 ;  /* 0x0000006c008a7202 */ /* 0x000fe20000000f00 */
[-C--:B------:R-:W-:Y:S01]  /*8f70*/  FMUL.FTZ R148, R148, R101.reuse ;  /* 0x0000006594947220 */ /* 0x080fe20000410000 */
[----:B------:R-:W-:Y:S01]  /*8f80*/  HMMA.16816.F32 R116, R4, R40, R164 ;  /* 0x000000280474723c */ /* 0x000fe200000018a4 */
[----:B------:R-:W-:Y:S01]  /*8f90*/  FMUL.FTZ R149, R149, R101 ;  /* 0x0000006595957220 */ /* 0x000fe20000410000 */
[----:B------:R-:W-:Y:S01]  /*8fa0*/  MOV R137, R55 ;  /* 0x0000003700897202 */ /* 0x000fe20000000f00 */
[----:B------:R-:W-:-:S02]  /*8fb0*/  FMUL.FTZ R150, R150, R100 ;  /* 0x0000006496967220 */ /* 0x000fc40000410000 */
[----:B--2---:R-:W-:Y:S02]  /*8fc0*/  FMUL.FTZ R10, R11, c[0x0][0x23c] ;  /* 0x00008f000b0a7a20 */ /* 0x004fe40000410000 */
[----:B------:R2:W4:Y:S01]  /*8fd0*/  MUFU.EX2 R11, R28 ;  /* 0x0000001c000b7308 */ /* 0x0005220000000800 */
[----:B------:R-:W-:Y:S01]  /*8fe0*/  FMUL.FTZ R151, R151, R100 ;  /* 0x0000006497977220 */ /* 0x000fe20000410000 */
[----:B------:R-:W-:Y:S01]  /*8ff0*/  MOV R164, R38 ;  /* 0x0000002600a47202 */ /* 0x000fe20000000f00 */
[----:B------:R-:W-:Y:S01]  /*9000*/  FMUL.FTZ R132, R132, R101 ;  /* 0x0000006584847220 */ /* 0x000fe20000410000 */
[----:B------:R-:W-:Y:S01]  /*9010*/  MOV R165, R37 ;  /* 0x0000002500a57202 */ /* 0x000fe20000000f00 */
[----:B---3--:R-:W-:Y:S01]  /*9020*/  FFMA.FTZ R9, R66, c[0x0][0x23c], -R3 ;  /* 0x00008f0042097a23 */ /* 0x008fe20000010803 */
[----:B------:R-:W-:Y:S01]  /*9030*/  MOV R166, R36 ;  /* 0x0000002400a67202 */ /* 0x000fe20000000f00 */
[----:B------:R-:W-:Y:S01]  /*9040*/  FMUL.FTZ R133, R133, R101 ;  /* 0x0000006585857220 */ /* 0x000fe20000410000 */
[----:B------:R-:W3:Y:S01]  /*9050*/  MUFU.EX2 R10, R10 ;  /* 0x0000000a000a7308 */ /* 0x000ee20000000800 */
[-C--:B------:R-:W-:Y:S01]  /*9060*/  FMUL.FTZ R134, R134, R100.reuse ;  /* 0x0000006486867220 */ /* 0x080fe20000410000 */
[----:B------:R-:W-:Y:S01]  /*9070*/  HMMA.16816.F32 R180, R4, R24, R148 ;  /* 0x0000001804b4723c */ /* 0x000fe20000001894 */
[----:B------:R-:W-:-:S02]  /*9080*/  FMUL.FTZ R135, R135, R100 ;  /* 0x0000006487877220 */ /* 0x000fc40000410000 */
[-C--:B------:R-:W-:Y:S02]  /*9090*/  FMUL.FTZ R168, R168, R101.reuse ;  /* 0x00000065a8a87220 */ /* 0x080fe40000410000 */
[----:B------:R-:W-:Y:S01]  /*90a0*/  FMUL.FTZ R169, R169, R101 ;  /* 0x00000065a9a97220 */ /* 0x000fe20000410000 */
[----:B------:R1:W-:Y:S01]  /*90b0*/  MUFU.EX2 R217, R9 ;  /* 0x0000000900d97308 */ /* 0x0003e20000000800 */
[-C--:B------:R-:W-:Y:S01]  /*90c0*/  FMUL.FTZ R170, R170, R100.reuse ;  /* 0x00000064aaaa7220 */ /* 0x080fe20000410000 */
[----:B------:R-:W-:Y:S01]  /*90d0*/  HMMA.16816.F32 R132, R4, R20, R132 ;  /* 0x000000140484723c */ /* 0x000fe20000001884 */
[----:B------:R-:W-:Y:S01]  /*90e0*/  FMUL.FTZ R171, R171, R100 ;  /* 0x00000064abab7220 */ /* 0x000fe20000410000 */
[----:B--2---:R-:W-:Y:S01]  /*90f0*/  MOV R28, R39 ;  /* 0x00000027001c7202 */ /* 0x004fe20000000f00 */
[-C--:B------:R-:W-:Y:S02]  /*9100*/  FMUL.FTZ R76, R76, R101.reuse ;  /* 0x000000654c4c7220 */ /* 0x080fe40000410000 */
[----:B------:R-:W-:-:S02]  /*9110*/  FMUL.FTZ R77, R77, R101 ;  /* 0x000000654d4d7220 */ /* 0x000fc40000410000 */
[-C--:B------:R-:W-:Y:S01]  /*9120*/  FMUL.FTZ R78, R78, R100.reuse ;  /* 0x000000644e4e7220 */ /* 0x080fe20000410000 */
[----:B------:R-:W-:Y:S01]  /*9130*/  HMMA.16816.F32 R168, R4, R42, R168 ;  /* 0x0000002a04a8723c */ /* 0x000fe200000018a8 */
[-C--:B------:R-:W-:Y:S02]  /*9140*/  FMUL.FTZ R79, R79, R100.reuse ;  /* 0x000000644f4f7220 */ /* 0x080fe40000410000 */
[-C--:B------:R-:W-:Y:S02]  /*9150*/  FMUL.FTZ R88, R88, R101.reuse ;  /* 0x0000006558587220 */ /* 0x080fe40000410000 */
[----:B------:R-:W-:Y:S02]  /*9160*/  FMUL.FTZ R89, R89, R101 ;  /* 0x0000006559597220 */ /* 0x000fe40000410000 */
[----:B-1----:R-:W-:Y:S02]  /*9170*/  FFMA.FTZ R9, R107, c[0x0][0x23c], -R3 ;  /* 0x00008f006b097a23 */ /* 0x002fe40000010803 */
[----:B------:R-:W-:-:S02]  /*9180*/  FMUL.FTZ R90, R90, R100 ;  /* 0x000000645a5a7220 */ /* 0x000fc40000410000 */
[----:B------:R-:W1:Y:S01]  /*9190*/  MUFU.EX2 R110, R9 ;  /* 0x00000009006e7308 */ /* 0x000e620000000800 */
[----:B------:R-:W-:Y:S02]  /*91a0*/  FMUL.FTZ R91, R91, R100 ;  /* 0x000000645b5b7220 */ /* 0x000fe40000410000 */
[-C--:B----4-:R-:W-:Y:S02]  /*91b0*/  FMUL.FTZ R144, R144, R11.reuse ;  /* 0x0000000b90907220 */ /* 0x090fe40000410000 */
[-C--:B------:R-:W-:Y:S02]  /*91c0*/  FMUL.FTZ R145, R145, R11.reuse ;  /* 0x0000000b91917220 */ /* 0x080fe40000410000 */
[-C--:B---3--:R-:W-:Y:S01]  /*91d0*/  FMUL.FTZ R146, R146, R10.reuse ;  /* 0x0000000a92927220 */ /* 0x088fe20000410000 */
[----:B------:R-:W-:Y:S01]  /*91e0*/  HMMA.16816.F32 R148, R4, R12, R88 ;  /* 0x0000000c0494723c */ /* 0x000fe20000001858 */
[----:B------:R-:W-:Y:S02]  /*91f0*/  FMUL.FTZ R147, R147, R10 ;  /* 0x0000000a93937220 */ /* 0x000fe40000410000 */
[----:B------:R-:W-:-:S02]  /*9200*/  FMUL.FTZ R160, R160, R11 ;  /* 0x0000000ba0a07220 */ /* 0x000fc40000410000 */
[-C--:B------:R-:W-:Y:S02]  /*9210*/  FMUL.FTZ R161, R161, R11.reuse ;  /* 0x0000000ba1a17220 */ /* 0x080fe40000410000 */
[----:B------:R-:W-:Y:S01]  /*9220*/  FMUL.FTZ R162, R162, R10 ;  /* 0x0000000aa2a27220 */ /* 0x000fe20000410000 */
[----:B-1----:R-:W-:Y:S01]  /*9230*/  MOV R167, R110 ;  /* 0x0000006e00a77202 */ /* 0x002fe20000000f00 */
[----:B------:R-:W-:Y:S01]  /*9240*/  FFMA.FTZ R9, R106, c[0x0][0x23c], -R3 ;  /* 0x00008f006a097a23 */ /* 0x000fe20000010803 */
[----:B------:R-:W-:Y:S01]  /*9250*/  HMMA.16816.F32 R108, R4, R32, R72 ;  /* 0x00000020046c723c */ /* 0x000fe20000001848 */
[----:B------:R-:W-:Y:S02]  /*9260*/  FMUL.FTZ R163, R163, R10 ;  /* 0x0000000aa3a37220 */ /* 0x000fe40000410000 */
[----:B------:R1:W2:Y:S01]  /*9270*/  MUFU.EX2 R51, R9 ;  /* 0x0000000900337308 */ /* 0x0002a20000000800 */
[-C--:B------:R-:W-:Y:S02]  /*9280*/  FMUL.FTZ R172, R172, R11.reuse ;  /* 0x0000000bacac7220 */ /* 0x080fe40000410000 */
[----:B------:R-:W-:-:S02]  /*9290*/  FMUL.FTZ R173, R173, R11 ;  /* 0x0000000badad7220 */ /* 0x000fc40000410000 */
[C---:B------:R-:W-:Y:S01]  /*92a0*/  HMMA.16816.F32 R72, R4.reuse, R14, R92 ;  /* 0x0000000e0448723c */ /* 0x040fe2000000185c */
[-C--:B------:R-:W-:Y:S02]  /*92b0*/  FMUL.FTZ R174, R174, R10.reuse ;  /* 0x0000000aaeae7220 */ /* 0x080fe40000410000 */
[----:B------:R-:W-:Y:S02]  /*92c0*/  FMUL.FTZ R175, R175, R10 ;  /* 0x0000000aafaf7220 */ /* 0x000fe40000410000 */
[-C--:B------:R-:W-:Y:S02]  /*92d0*/  FMUL.FTZ R156, R156, R11.reuse ;  /* 0x0000000b9c9c7220 */ /* 0x080fe40000410000 */
[----:B------:R-:W-:Y:S01]  /*92e0*/  MOV R94, R30 ;  /* 0x0000001e005e7202 */ /* 0x000fe20000000f00 */
[----:B------:R-:W-:Y:S01]  /*92f0*/  HMMA.16816.F32 R104, R4, R34, R76 ;  /* 0x000000220468723c */ /* 0x000fe2000000184c */
[----:B------:R-:W-:Y:S02]  /*9300*/  FMUL.FTZ R157, R157, R11 ;  /* 0x0000000b9d9d7220 */ /* 0x000fe40000410000 */
[----:B-1----:R-:W-:Y:S01]  /*9310*/  FFMA.FTZ R9, R177, c[0x0][0x23c], -R8 ;  /* 0x00008f00b1097a23 */ /* 0x002fe20000010808 */
[----:B------:R-:W-:Y:S01]  /*9320*/  MOV R177, R28 ;  /* 0x0000001c00b17202 */ /* 0x000fe20000000f00 */
[----:B------:R-:W-:-:S02]  /*9330*/  FMUL.FTZ R158, R158, R10 ;  /* 0x0000000a9e9e7220 */ /* 0x000fc40000410000 */
[----:B------:R1:W3:Y:S01]  /*9340*/  MUFU.EX2 R95, R9 ;  /* 0x00000009005f7308 */ /* 0x0002e20000000800 */
[----:B------:R-:W-:Y:S01]  /*9350*/  F2FP.PACK_AB R4, R152, R45 ;  /* 0x0000002d9804723e */ /* 0x000fe200000000ff */
[----:B------:R-:W-:Y:S01]  /*9360*/  FMUL.FTZ R159, R159, R10 ;  /* 0x0000000a9f9f7220 */ /* 0x000fe20000410000 */
[----:B------:R-:W-:Y:S01]  /*9370*/  F2FP.PACK_AB R5, R167, R217 ;  /* 0x000000d9a705723e */ /* 0x000fe200000000ff */
[----:B------:R-:W-:Y:S01]  /*9380*/  FMUL.FTZ R140, R140, R11 ;  /* 0x0000000b8c8c7220 */ /* 0x000fe20000410000 */
[----:B------:R-:W-:Y:S01]  /*9390*/  F2FP.PACK_AB R6, R102, R155 ;  /* 0x0000009b6606723e */ /* 0x000fe200000000ff */
[----:B------:R-:W-:Y:S01]  /*93a0*/  FMUL.FTZ R141, R141, R11 ;  /* 0x0000000b8d8d7220 */ /* 0x000fe20000410000 */
[----:B--2---:R-:W-:Y:S01]  /*93b0*/  F2FP.PACK_AB R7, R51, R136 ;  /* 0x000000883307723e */ /* 0x004fe200000000ff */
[-C--:B------:R-:W-:Y:S02]  /*93c0*/  FMUL.FTZ R142, R142, R10.reuse ;  /* 0x0000000a8e8e7220 */ /* 0x080fe40000410000 */
[----:B------:R-:W-:-:S02]  /*93d0*/  FMUL.FTZ R143, R143, R10 ;  /* 0x0000000a8f8f7220 */ /* 0x000fc40000410000 */
[-C--:B------:R-:W-:Y:S02]  /*93e0*/  FMUL.FTZ R112, R112, R11.reuse ;  /* 0x0000000b70707220 */ /* 0x080fe40000410000 */
[C---:B------:R-:W-:Y:S01]  /*93f0*/  HMMA.16816.F32 R60, R4.reuse, R24, R144 ;  /* 0x00000018043c723c */ /* 0x040fe20000001890 */
[----:B------:R-:W-:Y:S02]  /*9400*/  FMUL.FTZ R113, R113, R11 ;  /* 0x0000000b71717220 */ /* 0x000fe40000410000 */
[----:B-1----:R-:W-:Y:S01]  /*9410*/  FFMA.FTZ R9, R178, c[0x0][0x23c], -R2 ;  /* 0x00008f00b2097a23 */ /* 0x002fe20000010802 */
[----:B------:R-:W-:Y:S01]  /*9420*/  MOV R178, R154 ;  /* 0x0000009a00b27202 */ /* 0x000fe20000000f00 */
[-C--:B------:R-:W-:Y:S01]  /*9430*/  FMUL.FTZ R114, R114, R10.reuse ;  /* 0x0000000a72727220 */ /* 0x080fe20000410000 */
[----:B------:R-:W-:Y:S01]  /*9440*/  MOV R154, R49 ;  /* 0x00000031009a7202 */ /* 0x000fe20000000f00 */
[----:B------:R1:W2:Y:S01]  /*9450*/  MUFU.EX2 R92, R9 ;  /* 0x00000009005c7308 */ /* 0x0002a20000000800 */
[----:B------:R-:W-:Y:S01]  /*9460*/  FMUL.FTZ R115, R115, R10 ;  /* 0x0000000a73737220 */ /* 0x000fe20000410000 */
[----:B------:R-:W-:Y:S01]  /*9470*/  HMMA.16816.F32 R56, R4, R26, R156 ;  /* 0x0000001a0438723c */ /* 0x000fe2000000189c */
[-C--:B------:R-:W-:Y:S01]  /*9480*/  FMUL.FTZ R124, R124, R11.reuse ;  /* 0x0000000b7c7c7220 */ /* 0x080fe20000410000 */
[----:B------:R-:W-:Y:S01]  /*9490*/  MOV R147, R136 ;  /* 0x0000008800937202 */ /* 0x000fe20000000f00 */
[----:B------:R-:W-:Y:S01]  /*94a0*/  FMUL.FTZ R125, R125, R11 ;  /* 0x0000000b7d7d7220 */ /* 0x000fe20000410000 */
[----:B------:R-:W-:Y:S01]  /*94b0*/  LDSM.16.MT88.4 R24, [R218+0x9400] ;  /* 0x00940000da18783b */ /* 0x000fe20000004200 */
[----:B------:R-:W-:-:S02]  /*94c0*/  FMUL.FTZ R126, R126, R10 ;  /* 0x0000000a7e7e7220 */ /* 0x000fc40000410000 */
[----:B------:R-:W-:Y:S01]  /*94d0*/  FMUL.FTZ R127, R127, R10 ;  /* 0x0000000a7f7f7220 */ /* 0x000fe20000410000 */
[C---:B------:R-:W-:Y:S01]  /*94e0*/  HMMA.16816.F32 R64, R4.reuse, R22, R140 ;  /* 0x000000160440723c */ /* 0x040fe2000000188c */
[-C--:B------:R-:W-:Y:S01]  /*94f0*/  FMUL.FTZ R128, R128, R11.reuse ;  /* 0x0000000b80807220 */ /* 0x080fe20000410000 */
[----:B------:R-:W-:Y:S01]  /*9500*/  MOV R157, R102 ;  /* 0x00000066009d7202 */ /* 0x000fe20000000f00 */
[----:B------:R-:W-:Y:S01]  /*9510*/  FMUL.FTZ R129, R129, R11 ;  /* 0x0000000b81817220 */ /* 0x000fe20000410000 */
[----:B------:R-:W-:Y:S01]  /*9520*/  MOV R158, R51 ;  /* 0x00000033009e7202 */ /* 0x000fe20000000f00 */
[----:B------:R-:W-:Y:S01]  /*9530*/  FMUL.FTZ R130, R130, R10 ;  /* 0x0000000a82827220 */ /* 0x000fe20000410000 */
[----:B------:R-:W-:Y:S01]  /*9540*/  MOV R159, R50 ;  /* 0x00000032009f7202 */ /* 0x000fe20000000f00 */
[--C-:B-1----:R-:W-:Y:S01]  /*9550*/  FFMA.FTZ R9, R176, c[0x0][0x23c], -R2.reuse ;  /* 0x00008f00b0097a23 */ /* 0x102fe20000010802 */
[----:B------:R-:W-:Y:S01]  /*9560*/  MOV R140, R46 ;  /* 0x0000002e008c7202 */ /* 0x000fe20000000f00 */
[----:B------:R-:W-:Y:S01]  /*9570*/  FMUL.FTZ R131, R131, R10 ;  /* 0x0000000a83837220 */ /* 0x000fe20000410000 */
[----:B------:R-:W-:Y:S01]  /*9580*/  MOV R142, R47 ;  /* 0x0000002f008e7202 */ /* 0x000fe20000000f00 */
[----:B------:R1:W4:Y:S01]  /*9590*/  MUFU.EX2 R30, R9 ;  /* 0x00000009001e7308 */ /* 0x0003220000000800 */
        /* <DEDUP_REMOVED lines=13> */
[----:B------:R-:W-:Y:S01]  /*9670*/  HMMA.16816.F32 R76, R4, R18, R124 ;  /* 0x00000012044c723c */ /* 0x000fe2000000187c */
[----:B------:R-:W-:Y:S01]  /*9680*/  FMUL.FTZ R83, R83, R10 ;  /* 0x0000000a53537220 */ /* 0x000fe20000410000 */
[----:B------:R-:W-:Y:S01]  /*9690*/  LDSM.16.MT88.4 R16, [R218+0xa400] ;  /* 0x00a40000da10783b */ /* 0x000fe20000004200 */
[----:B-1----:R-:W-:Y:S01]  /*96a0*/  FFMA.FTZ R9, R48, c[0x0][0x23c], -R2 ;  /* 0x00008f0030097a23 */ /* 0x002fe20000010802 */
[----:B---3--:R-:W-:Y:S01]  /*96b0*/  MOV R141, R95 ;  /* 0x0000005f008d7202 */ /* 0x008fe20000000f00 */
[----:B------:R-:W-:-:S02]  /*96c0*/  FMUL.FTZ R84, R84, R11 ;  /* 0x0000000b54547220 */ /* 0x000fc40000410000 */
[----:B------:R1:W-:Y:S01]  /*96d0*/  MUFU.EX2 R153, R9 ;  /* 0x0000000900997308 */ /* 0x0003e20000000800 */
[-C--:B------:R-:W-:Y:S01]  /*96e0*/  FMUL.FTZ R85, R85, R11.reuse ;  /* 0x0000000b55557220 */ /* 0x080fe20000410000 */
[C---:B------:R-:W-:Y:S01]  /*96f0*/  HMMA.16816.F32 R36, R4.reuse, R20, R128 ;  /* 0x000000140424723c */ /* 0x040fe20000001880 */
[-C--:B------:R-:W-:Y:S01]  /*9700*/  FMUL.FTZ R86, R86, R10.reuse ;  /* 0x0000000a56567220 */ /* 0x080fe20000410000 */
[----:B------:R-:W-:Y:S01]  /*9710*/  LDSM.16.MT88.4 R20, [R216+0xa400] ;  /* 0x00a40000d814783b */ /* 0x000fe20000004200 */
[-C--:B------:R-:W-:Y:S02]  /*9720*/  FMUL.FTZ R87, R87, R10.reuse ;  /* 0x0000000a57577220 */ /* 0x080fe40000410000 */
[-C--:B------:R-:W-:Y:S02]  /*9730*/  FMUL.FTZ R96, R96, R11.reuse ;  /* 0x0000000b60607220 */ /* 0x080fe40000410000 */
[----:B------:R-:W-:Y:S01]  /*9740*/  FMUL.FTZ R97, R97, R11 ;  /* 0x0000000b61617220 */ /* 0x000fe20000410000 */
[----:B------:R-:W-:Y:S01]  /*9750*/  HMMA.16816.F32 R48, R4, R32, R68 ;  /* 0x000000200430723c */ /* 0x000fe20000001844 */
[----:B------:R-:W-:-:S02]  /*9760*/  FMUL.FTZ R98, R98, R10 ;  /* 0x0000000a62627220 */ /* 0x000fc40000410000 */
[----:B------:R-:W-:Y:S02]  /*9770*/  FMUL.FTZ R99, R99, R10 ;  /* 0x0000000a63637220 */ /* 0x000fe40000410000 */
[----:B-1----:R-:W-:-:S03]  /*9780*/  FFMA.FTZ R9, R53, c[0x0][0x23c], -R2 ;  /* 0x00008f0035097a23 */ /* 0x002fc60000010802 */
[C---:B------:R-:W-:Y:S01]  /*9790*/  HMMA.16816.F32 R52, R4.reuse, R40, R160 ;  /* 0x000000280434723c */ /* 0x040fe200000018a0 */
[----:B------:R1:W3:Y:S06]  /*97a0*/  MUFU.EX2 R145, R9 ;  /* 0x0000000900917308 */ /* 0x0002ec0000000800 */
[----:B--2---:R-:W-:Y:S01]  /*97b0*/  MOV R162, R92 ;  /* 0x0000005c00a27202 */ /* 0x004fe20000000f00 */
[----:B------:R-:W-:Y:S01]  /*97c0*/  HMMA.16816.F32 R40, R4, R42, R172 ;  /* 0x0000002a0428723c */ /* 0x000fe200000018ac */
[----:B------:R-:W-:Y:S02]  /*97d0*/  MOV R161, R137 ;  /* 0x0000008900a17202 */ /* 0x000fe40000000f00 */
[----:B------:R-:W-:-:S04]  /*97e0*/  MOV R160, R94 ;  /* 0x0000005e00a07202 */ /* 0x000fc80000000f00 */
[----:B----4-:R-:W-:Y:S01]  /*97f0*/  MOV R175, R30 ;  /* 0x0000001e00af7202 */ /* 0x010fe20000000f00 */
[C---:B------:R-:W-:Y:S01]  /*9800*/  HMMA.16816.F32 R80, R4.reuse, R34, R80 ;  /* 0x000000220450723c */ /* 0x040fe20000001850 */
[----:B------:R-:W-:Y:S01]  /*9810*/  MOV R174, R29 ;  /* 0x0000001d00ae7202 */ /* 0x000fe20000000f00 */
[--C-:B-1----:R-:W-:Y:S01]  /*9820*/  FFMA.FTZ R9, R179, c[0x0][0x23c], -R0.reuse ;  /* 0x00008f00b3097a23 */ /* 0x102fe20000010800 */
[----:B------:R-:W-:Y:S01]  /*9830*/  MOV R179, R31 ;  /* 0x0000001f00b37202 */ /* 0x000fe20000000f00 */
[----:B------:R-:W-:Y:S01]  /*9840*/  LDSM.16.MT88.4 R32, [R218+0xb400] ;  /* 0x00b40000da20783b */ /* 0x000fe20000004200 */
[----:B------:R-:W-:Y:S01]  /*9850*/  MOV R173, R178 ;  /* 0x000000b200ad7202 */ /* 0x000fe20000000f00 */
[----:B------:R1:W-:Y:S02]  /*9860*/  MUFU.EX2 R163, R9 ;  /* 0x0000000900a37308 */ /* 0x0003e40000000800 */
[----:B------:R-:W2:Y:S01]  /*9870*/  LDSM.16.MT88.4 R28, [R216+0x9400] ;  /* 0x00940000d81c783b */ /* 0x000ea20000004200 */
[C---:B------:R-:W-:Y:S08]  /*9880*/  HMMA.16816.F32 R44, R4.reuse, R12, R84 ;  /* 0x0000000c042c723c */ /* 0x040ff00000001854 */
[----:B------:R-:W-:Y:S01]  /*9890*/  HMMA.16816.F32 R96, R4, R14, R96 ;  /* 0x0000000e0460723c */ /* 0x000fe20000001860 */
[----:B------:R-:W4:Y:S01]  /*98a0*/  LDSM.16.MT88.4 R12, [R216+0xb400] ;  /* 0x00b40000d80c783b */ /* 0x000f220000004200 */
[----:B-1----:R-:W-:-:S05]  /*98b0*/  FFMA.FTZ R9, R188, c[0x0][0x23c], -R0 ;  /* 0x00008f00bc097a23 */ /* 0x002fca0000010800 */
[----:B------:R-:W-:Y:S01]  /*98c0*/  F2FP.PACK_AB R4, R175, R162 ;  /* 0x000000a2af04723e */ /* 0x000fe200000000ff */
[----:B------:R1:W1:Y:S01]  /*98d0*/  MUFU.EX2 R172, R9 ;  /* 0x0000000900ac7308 */ /* 0x0002620000000800 */
[----:B---3--:R-:W-:Y:S01]  /*98e0*/  F2FP.PACK_AB R6, R145, R153 ;  /* 0x000000999106723e */ /* 0x008fe200000000ff */
[----:B-1----:R-:W-:Y:S01]  /*98f0*/  FFMA.FTZ R9, R190, c[0x0][0x23c], -R0 ;  /* 0x00008f00be097a23 */ /* 0x002fe20000010800 */
[----:B------:R-:W-:-:S05]  /*9900*/  F2FP.PACK_AB R5, R172, R163 ;  /* 0x000000a3ac05723e */ /* 0x000fca00000000ff */
[----:B------:R1:W-:Y:S02]  /*9910*/  MUFU.EX2 R144, R9 ;  /* 0x0000000900907308 */ /* 0x0003e40000000800 */
[----:B-1----:R-:W-:-:S06]  /*9920*/  FFMA.FTZ R9, R189, c[0x0][0x23c], -R0 ;  /* 0x00008f00bd097a23 */ /* 0x002fcc0000010800 */
[----:B------:R1:W3:Y:S02]  /*9930*/  MUFU.EX2 R146, R9 ;  /* 0x0000000900927308 */ /* 0x0002e40000000800 */
[----:B-1----:R-:W-:Y:S01]  /*9940*/  FFMA.FTZ R9, R201, c[0x0][0x23c], -R8 ;  /* 0x00008f00c9097a23 */ /* 0x002fe20000010808 */
[----:B---3--:R-:W-:-:S05]  /*9950*/  F2FP.PACK_AB R7, R146, R144 ;  /* 0x000000909207723e */ /* 0x008fca00000000ff */
[----:B------:R1:W3:Y:S02]  /*9960*/  MUFU.EX2 R201, R9 ;  /* 0x0000000900c97308 */ /* 0x0002e40000000800 */
[C---:B--2---:R-:W-:Y:S08]  /*9970*/  HMMA.16816.F32 R136, R4.reuse, R30, R192 ;  /* 0x0000001e0488723c */ /* 0x044ff000000018c0 */
[----:B------:R-:W-:Y:S01]  /*9980*/  HMMA.16816.F32 R128, R4, R26, R184 ;  /* 0x0000001a0480723c */ /* 0x000fe200000018b8 */
[----:B-1----:R-:W-:-:S04]  /*9990*/  FFMA.FTZ R9, R200, c[0x0][0x23c], -R8 ;  /* 0x00008f00c8097a23 */ /* 0x002fc80000010808 */
[----:B------:R1:W-:Y:S03]  /*99a0*/  MUFU.EX2 R200, R9 ;  /* 0x0000000900c87308 */ /* 0x0003e60000000800 */
[C---:B------:R-:W-:Y:S08]  /*99b0*/  HMMA.16816.F32 R124, R4.reuse, R20, R180 ;  /* 0x00000014047c723c */ /* 0x040ff000000018b4 */
[----:B------:R-:W-:Y:S01]  /*99c0*/  HMMA.16816.F32 R84, R4, R28, R196 ;  /* 0x0000001c0454723c */ /* 0x000fe200000018c4 */
[----:B-1----:R-:W-:-:S07]  /*99d0*/  FFMA.FTZ R9, R191, c[0x0][0x23c], -R8 ;  /* 0x00008f00bf097a23 */ /* 0x002fce0000010808 */
[----:B------:R-:W-:Y:S01]  /*99e0*/  HMMA.16816.F32 R132, R4, R24, R132 ;  /* 0x000000180484723c */ /* 0x000fe20000001884 */
[----:B------:R-:W-:Y:S01]  /*99f0*/  MOV R196, R146 ;  /* 0x0000009200c47202 */ /* 0x000fe20000000f00 */
[----:B------:R1:W-:Y:S01]  /*9a00*/  MUFU.EX2 R195, R9 ;  /* 0x0000000900c37308 */ /* 0x0003e20000000800 */
[----:B------:R-:W-:Y:S02]  /*9a10*/  MOV R197, R164 ;  /* 0x000000a400c57202 */ /* 0x000fe40000000f00 */
[----:B------:R-:W-:-:S03]  /*9a20*/  MOV R198, R165 ;  /* 0x000000a500c67202 */ /* 0x000fc60000000f00 */
[----:B------:R-:W-:Y:S01]  /*9a30*/  HMMA.16816.F32 R120, R4, R22, R120 ;  /* 0x000000160478723c */ /* 0x000fe20000001878 */
[----:B------:R-:W-:-:S07]  /*9a40*/  MOV R199, R166 ;  /* 0x000000a600c77202 */ /* 0x000fce0000000f00 */
[----:B------:R-:W-:Y:S01]  /*9a50*/  HMMA.16816.F32 R116, R4, R16, R116 ;  /* 0x000000100474723c */ /* 0x000fe20000001874 */
[----:B-1----:R-:W-:Y:S01]  /*9a60*/  FFMA.FTZ R9, R210, c[0x0][0x23c], -R3 ;  /* 0x00008f00d2097a23 */ /* 0x002fe20000010803 */
[----:B------:R-:W-:-:S03]  /*9a70*/  MOV R210, R145 ;  /* 0x0000009100d27202 */ /* 0x000fc60000000f00 */
[----:B------:R1:W-:Y:S03]  /*9a80*/  MUFU.EX2 R194, R9 ;  /* 0x0000000900c27308 */ /* 0x0003e60000000800 */
[C---:B------:R-:W-:Y:S08]  /*9a90*/  HMMA.16816.F32 R112, R4.reuse, R18, R168 ;  /* 0x000000120470723c */ /* 0x040ff000000018a8 */
[----:B----4-:R-:W-:Y:S01]  /*9aa0*/  HMMA.16816.F32 R108, R4, R12, R108 ;  /* 0x0000000c046c723c */ /* 0x010fe2000000186c */
[----:B-1----:R-:W-:-:S07]  /*9ab0*/  FFMA.FTZ R9, R209, c[0x0][0x23c], -R3 ;  /* 0x00008f00d1097a23 */ /* 0x002fce0000010803 */
[C---:B------:R-:W-:Y:S01]  /*9ac0*/  HMMA.16816.F32 R104, R4.reuse, R14, R104 ;  /* 0x0000000e0468723c */ /* 0x040fe20000001868 */
[----:B------:R-:W-:Y:S01]  /*9ad0*/  MOV R209, R144 ;  /* 0x0000009000d17202 */ /* 0x000fe20000000f00 */
[----:B------:R1:W2:Y:S06]  /*9ae0*/  MUFU.EX2 R193, R9 ;  /* 0x0000000900c17308 */ /* 0x0002ac0000000800 */
[C---:B------:R-:W-:Y:S08]  /*9af0*/  HMMA.16816.F32 R92, R4.reuse, R32, R148 ;  /* 0x00000020045c723c */ /* 0x040ff00000001894 */
[----:B------:R-:W-:Y:S01]  /*9b00*/  HMMA.16816.F32 R72, R4, R34, R72 ;  /* 0x000000220448723c */ /* 0x000fe20000001848 */
[----:B-1----:R-:W-:Y:S01]  /*9b10*/  FFMA.FTZ R9, R202, c[0x0][0x23c], -R3 ;  /* 0x00008f00ca097a23 */ /* 0x002fe20000010803 */
[----:B------:R-:W-:-:S03]  /*9b20*/  MOV R202, R153 ;  /* 0x0000009900ca7202 */ /* 0x000fc60000000f00 */
[----:B------:R1:W-:Y:S02]  /*9b30*/  MUFU.EX2 R192, R9 ;  /* 0x0000000900c07308 */ /* 0x0003e40000000800 */
[----:B---3--:R-:W-:Y:S02]  /*9b40*/  F2FP.PACK_AB R4, R201, R141 ;  /* 0x0000008dc904723e */ /* 0x008fe400000000ff */
[----:B--2---:R-:W-:Y:S02]  /*9b50*/  F2FP.PACK_AB R5, R193, R194 ;  /* 0x000000c2c105723e */ /* 0x004fe400000000ff */
[----:B------:R-:W-:Y:S01]  /*9b60*/  F2FP.PACK_AB R6, R195, R200 ;  /* 0x000000c8c306723e */ /* 0x000fe200000000ff */
[----:B-1----:R-:W-:Y:S01]  /*9b70*/  FFMA.FTZ R9, R203, c[0x0][0x23c], -R3 ;  /* 0x00008f00cb097a23 */ /* 0x002fe20000010803 */
[----:B------:R-:W-:Y:S02]  /*9b80*/  MOV R203, R172 ;  /* 0x000000ac00cb7202 */ /* 0x000fe40000000f00 */
[----:B------:R-:W-:Y:S01]  /*9b90*/  MOV R172, R177 ;  /* 0x000000b100ac7202 */ /* 0x000fe20000000f00 */
[----:B------:R1:W2:Y:S02]  /*9ba0*/  MUFU.EX2 R191, R9 ;  /* 0x0000000900bf7308 */ /* 0x0002a40000000800 */
[----:B-1----:R-:W-:Y:S01]  /*9bb0*/  FFMA.FTZ R9, R207, c[0x0][0x23c], -R2 ;  /* 0x00008f00cf097a23 */ /* 0x002fe20000010802 */
[----:B--2---:R-:W-:-:S02]  /*9bc0*/  F2FP.PACK_AB R7, R191, R192 ;  /* 0x000000c0bf07723e */ /* 0x004fc400000000ff */
[----:B------:R-:W-:-:S03]  /*9bd0*/  MOV R207, R175 ;  /* 0x000000af00cf7202 */ /* 0x000fc60000000f00 */
[----:B------:R1:W-:Y:S01]  /*9be0*/  MUFU.EX2 R190, R9 ;  /* 0x0000000900be7308 */ /* 0x0003e20000000800 */
[----:B------:R-:W-:Y:S01]  /*9bf0*/  MOV R175, R147 ;  /* 0x0000009300af7202 */ /* 0x000fe20000000f00 */
[C---:B------:R-:W-:Y:S01]  /*9c00*/  HMMA.16816.F32 R68, R4.reuse, R24, R36 ;  /* 0x000000180444723c */ /* 0x040fe20000001824 */
[----:B------:R-:W2:Y:S07]  /*9c10*/  LDSM.16.MT88.4 R36, [R216+0x9800] ;  /* 0x00980000d824783b */ /* 0x000eae0000004200 */
[----:B------:R-:W-:Y:S01]  /*9c20*/  HMMA.16816.F32 R88, R4, R28, R88 ;  /* 0x0000001c0458723c */ /* 0x000fe20000001858 */
[----:B-1----:R-:W-:Y:S01]  /*9c30*/  FFMA.FTZ R9, R204, c[0x0][0x23c], -R2 ;  /* 0x00008f00cc097a23 */ /* 0x002fe20000010802 */
[----:B------:R-:W-:-:S02]  /*9c40*/  MOV R204, R174 ;  /* 0x000000ae00cc7202 */ /* 0x000fc40000000f00 */
[----:B------:R-:W-:Y:S01]  /*9c50*/  MOV R174, R176 ;  /* 0x000000b000ae7202 */ /* 0x000fe20000000f00 */
[----:B------:R1:W3:Y:S03]  /*9c60*/  MUFU.EX2 R189, R9 ;  /* 0x0000000900bd7308 */ /* 0x0002e60000000800 */
[C---:B------:R-:W-:Y:S01]  /*9c70*/  HMMA.16816.F32 R76, R4.reuse, R30, R76 ;  /* 0x0000001e044c723c */ /* 0x040fe2000000184c */
[----:B------:R-:W4:Y:S07]  /*9c80*/  LDSM.16.MT88.4 R28, [R218+0x9800] ;  /* 0x00980000da1c783b */ /* 0x000f2e0000004200 */
[----:B------:R-:W-:Y:S01]  /*9c90*/  HMMA.16816.F32 R48, R4, R12, R48 ;  /* 0x0000000c0430723c */ /* 0x000fe20000001830 */
[----:B-1----:R-:W-:-:S07]  /*9ca0*/  FFMA.FTZ R9, R205, c[0x0][0x23c], -R2 ;  /* 0x00008f00cd097a23 */ /* 0x002fce0000010802 */
[C---:B------:R-:W-:Y:S01]  /*9cb0*/  HMMA.16816.F32 R80, R4.reuse, R14, R80 ;  /* 0x0000000e0450723c */ /* 0x040fe20000001850 */
[----:B------:R-:W1:Y:S01]  /*9cc0*/  LDSM.16.MT88.4 R12, [R216+0xb800] ;  /* 0x00b80000d80c783b */ /* 0x000e620000004200 */
[----:B------:R-:W-:Y:S01]  /*9cd0*/  MOV R205, R179 ;  /* 0x000000b300cd7202 */ /* 0x000fe20000000f00 */
[----:B------:R2:W-:Y:S05]  /*9ce0*/  MUFU.EX2 R188, R9 ;  /* 0x0000000900bc7308 */ /* 0x0005ea0000000800 */
[C---:B------:R-:W-:Y:S01]  /*9cf0*/  HMMA.16816.F32 R64, R4.reuse, R26, R64 ;  /* 0x0000001a0440723c */ /* 0x040fe20000001840 */
[----:B------:R-:W1:Y:S07]  /*9d00*/  LDSM.16.MT88.4 R24, [R216+0xa800] ;  /* 0x00a80000d818783b */ /* 0x000e6e0000004200 */
[----:B------:R-:W-:Y:S01]  /*9d10*/  HMMA.16816.F32 R60, R4, R20, R60 ;  /* 0x00000014043c723c */ /* 0x000fe2000000183c */
[----:B--2---:R-:W-:Y:S01]  /*9d20*/  FFMA.FTZ R9, R206, c[0x0][0x23c], -R2 ;  /* 0x00008f00ce097a23 */ /* 0x004fe20000010802 */
[----:B------:R-:W-:-:S03]  /*9d30*/  MOV R206, R167 ;  /* 0x000000a700ce7202 */ /* 0x000fc60000000f00 */
[----:B------:R2:W1:Y:S03]  /*9d40*/  MUFU.EX2 R187, R9 ;  /* 0x0000000900bb7308 */ /* 0x0004660000000800 */
[C---:B------:R-:W-:Y:S01]  /*9d50*/  HMMA.16816.F32 R56, R4.reuse, R22, R56 ;  /* 0x000000160438723c */ /* 0x040fe20000001838 */
[----:B------:R-:W-:Y:S07]  /*9d60*/  LDSM.16.MT88.4 R20, [R218+0xb800] ;  /* 0x00b80000da14783b */ /* 0x000fee0000004200 */
[----:B------:R-:W-:Y:S01]  /*9d70*/  HMMA.16816.F32 R52, R4, R16, R52 ;  /* 0x000000100434723c */ /* 0x000fe20000001834 */
[----:B--2---:R-:W-:-:S07]  /*9d80*/  FFMA.FTZ R9, R212, c[0x0][0x23c], -R0 ;  /* 0x00008f00d4097a23 */ /* 0x004fce0000010800 */
[C---:B------:R-:W-:Y:S01]  /*9d90*/  HMMA.16816.F32 R40, R4.reuse, R18, R40 ;  /* 0x000000120428723c */ /* 0x040fe20000001828 */
[----:B------:R-:W2:Y:S01]  /*9da0*/  LDSM.16.MT88.4 R16, [R218+0xa800] ;  /* 0x00a80000da10783b */ /* 0x000ea20000004200 */
[----:B------:R-:W-:Y:S01]  /*9db0*/  MOV R212, R152 ;  /* 0x0000009800d47202 */ /* 0x000fe20000000f00 */
[----:B------:R1:W-:Y:S05]  /*9dc0*/  MUFU.EX2 R186, R9 ;  /* 0x0000000900ba7308 */ /* 0x0003ea0000000800 */
[C---:B------:R-:W-:Y:S08]  /*9dd0*/  HMMA.16816.F32 R44, R4.reuse, R32, R44 ;  /* 0x00000020042c723c */ /* 0x040ff0000000182c */
[----:B------:R-:W-:Y:S01]  /*9de0*/  HMMA.16816.F32 R32, R4, R34, R96 ;  /* 0x000000220420723c */ /* 0x000fe20000001860 */
[----:B-1----:R-:W-:Y:S01]  /*9df0*/  FFMA.FTZ R9, R213, c[0x0][0x23c], -R0 ;  /* 0x00008f00d5097a23 */ /* 0x002fe20000010800 */
[----:B------:R-:W-:-:S03]  /*9e00*/  MOV R213, R154 ;  /* 0x0000009a00d57202 */ /* 0x000fc60000000f00 */
[----:B------:R1:W1:Y:S02]  /*9e10*/  MUFU.EX2 R185, R9 ;  /* 0x0000000900b97308 */ /* 0x0002640000000800 */
[----:B---3--:R-:W-:Y:S02]  /*9e20*/  F2FP.PACK_AB R4, R189, R190 ;  /* 0x000000bebd04723e */ /* 0x008fe400000000ff */
[----:B------:R-:W-:Y:S01]  /*9e30*/  F2FP.PACK_AB R6, R187, R188 ;  /* 0x000000bcbb06723e */ /* 0x000fe200000000ff */
[--C-:B-1----:R-:W-:Y:S01]  /*9e40*/  FFMA.FTZ R9, R214, c[0x0][0x23c], -R0.reuse ;  /* 0x00008f00d6097a23 */ /* 0x102fe20000010800 */
[----:B------:R-:W-:Y:S02]  /*9e50*/  F2FP.PACK_AB R5, R185, R186 ;  /* 0x000000bab905723e */ /* 0x000fe400000000ff */
[----:B------:R-:W-:Y:S01]  /*9e60*/  MOV R214, R155 ;  /* 0x0000009b00d67202 */ /* 0x000fe20000000f00 */
[----:B------:R1:W-:Y:S02]  /*9e70*/  MUFU.EX2 R184, R9 ;  /* 0x0000000900b87308 */ /* 0x0003e40000000800 */
[----:B-1----:R-:W-:Y:S01]  /*9e80*/  FFMA.FTZ R9, R211, c[0x0][0x23c], -R0 ;  /* 0x00008f00d3097a23 */ /* 0x002fe20000010800 */
[----:B------:R-:W-:-:S05]  /*9e90*/  MOV R211, R103 ;  /* 0x0000006700d37202 */ /* 0x000fca0000000f00 */
[----:B------:R1:W3:Y:S02]  /*9ea0*/  MUFU.EX2 R183, R9 ;  /* 0x0000000900b77308 */ /* 0x0002e40000000800 */
[----:B-1----:R-:W-:Y:S01]  /*9eb0*/  FFMA.FTZ R9, R232, c[0x0][0x23c], -R8 ;  /* 0x00008f00e8097a23 */ /* 0x002fe20000010808 */
[----:B---3--:R-:W-:Y:S02]  /*9ec0*/  F2FP.PACK_AB R7, R183, R184 ;  /* 0x000000b8b707723e */ /* 0x008fe400000000ff */
[----:B------:R-:W-:-:S03]  /*9ed0*/  MOV R232, R156 ;  /* 0x0000009c00e87202 */ /* 0x000fc60000000f00 */
[----:B------:R1:W-:Y:S02]  /*9ee0*/  MUFU.EX2 R182, R9 ;  /* 0x0000000900b67308 */ /* 0x0003e40000000800 */
[C---:B------:R-:W-:Y:S08]  /*9ef0*/  HMMA.16816.F32 R144, R4.reuse, R38, R136 ;  /* 0x000000260490723c */ /* 0x040ff00000001888 */
[----:B----4-:R-:W-:Y:S01]  /*9f00*/  HMMA.16816.F32 R136, R4, R30, R128 ;  /* 0x0000001e0488723c */ /* 0x010fe20000001880 */
[----:B-1----:R-:W-:Y:S01]  /*9f10*/  FFMA.FTZ R9, R233, c[0x0][0x23c], -R8 ;  /* 0x00008f00e9097a23 */ /* 0x002fe20000010808 */
[----:B------:R-:W-:-:S02]  /*9f20*/  MOV R233, R161 ;  /* 0x000000a100e97202 */ /* 0x000fc40000000f00 */
[----:B------:R-:W-:Y:S01]  /*9f30*/  MOV R161, R143 ;  /* 0x0000008f00a17202 */ /* 0x000fe20000000f00 */
[----:B------:R1:W3:Y:S03]  /*9f40*/  MUFU.EX2 R180, R9 ;  /* 0x0000000900b47308 */ /* 0x0002e60000000800 */
[C---:B------:R-:W-:Y:S08]  /*9f50*/  HMMA.16816.F32 R128, R4.reuse, R12, R108 ;  /* 0x0000000c0480723c */ /* 0x040ff0000000186c */
[----:B------:R-:W-:Y:S01]  /*9f60*/  HMMA.16816.F32 R96, R4, R36, R84 ;  /* 0x000000240460723c */ /* 0x000fe20000001854 */
[----:B-1----:R-:W-:-:S07]  /*9f70*/  FFMA.FTZ R9, R231, c[0x0][0x23c], -R8 ;  /* 0x00008f00e7097a23 */ /* 0x002fce0000010808 */
[C---:B------:R-:W-:Y:S01]  /*9f80*/  HMMA.16816.F32 R108, R4.reuse, R14, R104 ;  /* 0x0000000e046c723c */ /* 0x040fe20000001868 */
[----:B------:R-:W-:Y:S01]  /*9f90*/  MOV R231, R175 ;  /* 0x000000af00e77202 */ /* 0x000fe20000000f00 */
[----:B------:R1:W-:Y:S06]  /*9fa0*/  MUFU.EX2 R181, R9 ;  /* 0x0000000900b57308 */ /* 0x0003ec0000000800 */
[C---:B------:R-:W-:Y:S08]  /*9fb0*/  HMMA.16816.F32 R132, R4.reuse, R28, R132 ;  /* 0x0000001c0484723c */ /* 0x040ff00000001884 */
[----:B------:R-:W-:Y:S01]  /*9fc0*/  HMMA.16816.F32 R148, R4, R24, R124 ;  /* 0x000000180494723c */ /* 0x000fe2000000187c */
[----:B------:R-:W4:Y:S01]  /*9fd0*/  LDSM.16.MT88.4 R124, [R216+0x9c00] ;  /* 0x009c0000d87c783b */ /* 0x000f220000004200 */
[----:B-1----:R-:W-:Y:S01]  /*9fe0*/  FFMA.FTZ R9, R215, c[0x0][0x23c], -R8 ;  /* 0x00008f00d7097a23 */ /* 0x002fe20000010808 */
[----:B------:R-:W-:-:S03]  /*9ff0*/  MOV R215, R174 ;  /* 0x000000ae00d77202 */ /* 0x000fc60000000f00 */
[----:B------:R1:W1:Y:S02]  /*a000*/  MUFU.EX2 R179, R9 ;  /* 0x0000000900b37308 */ /* 0x0002640000000800 */
[C---:B------:R-:W-:Y:S08]  /*a010*/  HMMA.16816.F32 R152, R4.reuse, R26, R120 ;  /* 0x0000001a0498723c */ /* 0x040ff00000001878 */
[----:B--2---:R-:W-:Y:S01]  /*a020*/  HMMA.16816.F32 R164, R4, R16, R116 ;  /* 0x0000001004a4723c */ /* 0x004fe20000001874 */
[----:B-1----:R-:W-:-:S07]  /*a030*/  FFMA.FTZ R9, R239, c[0x0][0x23c], -R3 ;  /* 0x00008f00ef097a23 */ /* 0x002fce0000010803 */
[C---:B------:R-:W-:Y:S01]  /*a040*/  HMMA.16816.F32 R168, R4.reuse, R18, R112 ;  /* 0x0000001204a8723c */ /* 0x040fe20000001870 */
[----:B------:R-:W-:Y:S01]  /*a050*/  MOV R239, R173 ;  /* 0x000000ad00ef7202 */ /* 0x000fe20000000f00 */
[----:B------:R1:W-:Y:S06]  /*a060*/  MUFU.EX2 R178, R9 ;  /* 0x0000000900b27308 */ /* 0x0003ec0000000800 */
[C---:B------:R-:W-:Y:S08]  /*a070*/  HMMA.16816.F32 R104, R4.reuse, R20, R92 ;  /* 0x000000140468723c */ /* 0x040ff0000000185c */
[----:B------:R-:W-:Y:S01]  /*a080*/  HMMA.16816.F32 R84, R4, R22, R72 ;  /* 0x000000160454723c */ /* 0x000fe20000001848 */
[----:B-1----:R-:W-:Y:S01]  /*a090*/  FFMA.FTZ R9, R236, c[0x0][0x23c], -R3 ;  /* 0x00008f00ec097a23 */ /* 0x002fe20000010803 */
[----:B------:R-:W-:-:S02]  /*a0a0*/  MOV R236, R172 ;  /* 0x000000ac00ec7202 */ /* 0x000fc40000000f00 */
[----:B------:R-:W-:Y:S01]  /*a0b0*/  LDSM.16.MT88.4 R172, [R218+0xac00] ;  /* 0x00ac0000daac783b */ /* 0x000fe20000004200 */
[----:B------:R1:W2:Y:S02]  /*a0c0*/  MUFU.EX2 R177, R9 ;  /* 0x0000000900b17308 */ /* 0x0002a40000000800 */
[----:B---3--:R-:W-:Y:S02]  /*a0d0*/  F2FP.PACK_AB R4, R180, R182 ;  /* 0x000000b6b404723e */ /* 0x008fe400000000ff */
[----:B------:R-:W-:Y:S02]  /*a0e0*/  F2FP.PACK_AB R6, R179, R181 ;  /* 0x000000b5b306723e */ /* 0x000fe400000000ff */
[----:B------:R-:W-:Y:S02]  /*a0f0*/  MOV R75, R211 ;  /* 0x000000d3004b7202 */ /* 0x000fe40000000f00 */
[----:B------:R-:W-:Y:S02]  /*a100*/  MOV R74, R214 ;  /* 0x000000d6004a7202 */ /* 0x000fe40000000f00 */
[----:B------:R-:W-:-:S02]  /*a110*/  MOV R73, R213 ;  /* 0x000000d500497202 */ /* 0x000fc40000000f00 */
[----:B------:R-:W-:Y:S02]  /*a120*/  MOV R211, R157 ;  /* 0x0000009d00d37202 */ /* 0x000fe40000000f00 */
[----:B------:R-:W-:Y:S02]  /*a130*/  MOV R214, R158 ;  /* 0x0000009e00d67202 */ /* 0x000fe40000000f00 */
[----:B------:R-:W-:Y:S01]  /*a140*/  MOV R213, R159 ;  /* 0x0000009f00d57202 */ /* 0x000fe20000000f00 */
[----:B-1----:R-:W-:Y:S01]  /*a150*/  FFMA.FTZ R9, R234, c[0x0][0x23c], -R3 ;  /* 0x00008f00ea097a23 */ /* 0x002fe20000010803 */
[----:B--2---:R-:W-:Y:S01]  /*a160*/  F2FP.PACK_AB R5, R177, R178 ;  /* 0x000000b2b105723e */ /* 0x004fe200000000ff */
[----:B------:R-:W-:Y:S01]  /*a170*/  LDSM.16.MT88.4 R156, [R216+0xac00] ;  /* 0x00ac0000d89c783b */ /* 0x000fe20000004200 */
[----:B------:R-:W-:Y:S01]  /*a180*/  MOV R234, R206 ;  /* 0x000000ce00ea7202 */ /* 0x000fe20000000f00 */
[----:B------:R1:W-:Y:S01]  /*a190*/  MUFU.EX2 R176, R9 ;  /* 0x0000000900b07308 */ /* 0x0003e20000000800 */
[----:B------:R-:W-:-:S02]  /*a1a0*/  MOV R206, R141 ;  /* 0x0000008d00ce7202 */ /* 0x000fc40000000f00 */
[----:B------:R-:W-:Y:S01]  /*a1b0*/  MOV R72, R142 ;  /* 0x0000008e00487202 */ /* 0x000fe20000000f00 */
[----:B-1----:R-:W-:Y:S01]  /*a1c0*/  FFMA.FTZ R9, R235, c[0x0][0x23c], -R3 ;  /* 0x00008f00eb097a23 */ /* 0x002fe20000010803 */
[----:B------:R-:W-:Y:S02]  /*a1d0*/  MOV R235, R212 ;  /* 0x000000d400eb7202 */ /* 0x000fe40000000f00 */
[----:B------:R-:W-:Y:S01]  /*a1e0*/  MOV R212, R140 ;  /* 0x0000008c00d47202 */ /* 0x000fe20000000f00 */
[----:B------:R-:W1:Y:S01]  /*a1f0*/  MUFU.EX2 R103, R9 ;  /* 0x0000000900677308 */ /* 0x000e620000000800 */
[----:B------:R-:W2:Y:S01]  /*a200*/  LDSM.16.MT88.4 R140, [R218+0x9c00] ;  /* 0x009c0000da8c783b */ /* 0x000ea20000004200 */
[----:B-1----:R-:W-:Y:S01]  /*a210*/  F2FP.PACK_AB R7, R103, R176 ;  /* 0x000000b06707723e */ /* 0x002fe200000000ff */
[----:B------:R-:W-:Y:S01]  /*a220*/  FFMA.FTZ R9, R241, c[0x0][0x23c], -R2 ;  /* 0x00008f00f1097a23 */ /* 0x000fe20000010802 */
[----:B------:R-:W-:-:S05]  /*a230*/  MOV R241, R73 ;  /* 0x0000004900f17202 */ /* 0x000fca0000000f00 */
[C---:B------:R-:W-:Y:S07]  /*a240*/  HMMA.16816.F32 R112, R4.reuse, R36, R88 ;  /* 0x000000240470723c */ /* 0x040fee0000001858 */
[----:B------:R-:W-:Y:S01]  /*a250*/  MOV R91, R102 ;  /* 0x00000066005b7202 */ /* 0x000fe20000000f00 */
[C---:B------:R-:W-:Y:S01]  /*a260*/  HMMA.16816.F32 R64, R4.reuse, R30, R64 ;  /* 0x0000001e0440723c */ /* 0x040fe20000001840 */
[----:B------:R1:W-:Y:S06]  /*a270*/  MUFU.EX2 R102, R9 ;  /* 0x0000000900667308 */ /* 0x0003ec0000000800 */
[----:B------:R-:W-:Y:S01]  /*a280*/  MOV R31, R74 ;  /* 0x0000004a001f7202 */ /* 0x000fe20000000f00 */
[C---:B------:R-:W-:Y:S08]  /*a290*/  HMMA.16816.F32 R68, R4.reuse, R28, R68 ;  /* 0x0000001c0444723c */ /* 0x040ff00000001844 */
[----:B------:R-:W-:Y:S01]  /*a2a0*/  HMMA.16816.F32 R56, R4, R26, R56 ;  /* 0x0000001a0438723c */ /* 0x000fe20000001838 */
[----:B-1----:R-:W-:Y:S01]  /*a2b0*/  FFMA.FTZ R9, R238, c[0x0][0x23c], -R2 ;  /* 0x00008f00ee097a23 */ /* 0x002fe20000010802 */
[----:B------:R-:W-:-:S03]  /*a2c0*/  MOV R238, R75 ;  /* 0x0000004b00ee7202 */ /* 0x000fc60000000f00 */
[----:B------:R1:W3:Y:S03]  /*a2d0*/  MUFU.EX2 R30, R9 ;  /* 0x00000009001e7308 */ /* 0x0002e60000000800 */
[C---:B------:R-:W-:Y:S08]  /*a2e0*/  HMMA.16816.F32 R60, R4.reuse, R24, R60 ;  /* 0x00000018043c723c */ /* 0x040ff0000000183c */
[----:B------:R-:W-:Y:S01]  /*a2f0*/  HMMA.16816.F32 R32, R4, R22, R32 ;  /* 0x000000160420723c */ /* 0x000fe20000001820 */
[--C-:B-1----:R-:W-:Y:S01]  /*a300*/  FFMA.FTZ R9, R237, c[0x0][0x23c], -R2.reuse ;  /* 0x00008f00ed097a23 */ /* 0x102fe20000010802 */
[----:B---3--:R-:W-:Y:S01]  /*a310*/  F2FP.PACK_AB R92, R30, R102 ;  /* 0x000000661e5c723e */ /* 0x008fe200000000ff */
[----:B------:R-:W-:-:S05]  /*a320*/  FFMA.FTZ R2, R240, c[0x0][0x23c], -R2 ;  /* 0x00008f00f0027a23 */ /* 0x000fca0000010802 */
[C---:B------:R-:W-:Y:S01]  /*a330*/  HMMA.16816.F32 R48, R4.reuse, R12, R48 ;  /* 0x0000000c0430723c */ /* 0x040fe20000001830 */
[----:B------:R1:W-:Y:S01]  /*a340*/  MUFU.EX2 R29, R9 ;  /* 0x00000009001d7308 */ /* 0x0003e20000000800 */
[----:B------:R-:W-:Y:S02]  /*a350*/  MOV R240, R217 ;  /* 0x000000d900f07202 */ /* 0x000fe40000000f00 */
[----:B------:R-:W-:Y:S01]  /*a360*/  MOV R237, R205 ;  /* 0x000000cd00ed7202 */ /* 0x000fe20000000f00 */
[----:B------:R3:W5:Y:S01]  /*a370*/  LDL.LU R217, [R1+0x68] ;  /* 0x0000680001d97983 */ /* 0x0007620000300800 */
[----:B------:R-:W-:Y:S02]  /*a380*/  MOV R205, R162 ;  /* 0x000000a200cd7202 */ /* 0x000fe40000000f00 */
[C---:B------:R-:W-:Y:S01]  /*a390*/  HMMA.16816.F32 R36, R4.reuse, R38, R76 ;  /* 0x000000260424723c */ /* 0x040fe2000000184c */
[----:B------:R2:W2:Y:S07]  /*a3a0*/  MUFU.EX2 R28, R2 ;  /* 0x00000002001c7308 */ /* 0x0004ae0000000800 */
[----:B------:R-:W-:Y:S01]  /*a3b0*/  HMMA.16816.F32 R52, R4, R16, R52 ;  /* 0x000000100434723c */ /* 0x000fe20000001834 */
[----:B-1----:R-:W-:-:S02]  /*a3c0*/  MOV R9, R204 ;  /* 0x000000cc00097202 */ /* 0x002fc40000000f00 */
[----:B------:R-:W-:-:S05]  /*a3d0*/  MOV R204, R163 ;  /* 0x000000a300cc7202 */ /* 0x000fca0000000f00 */
[C---:B------:R-:W-:Y:S01]  /*a3e0*/  HMMA.16816.F32 R40, R4.reuse, R18, R40 ;  /* 0x000000120428723c */ /* 0x040fe20000001828 */
[--C-:B--2---:R-:W-:Y:S01]  /*a3f0*/  FFMA.FTZ R2, R242, c[0x0][0x23c], -R0.reuse ;  /* 0x00008f00f2027a23 */ /* 0x104fe20000010800 */
[----:B------:R-:W-:Y:S02]  /*a400*/  F2FP.PACK_AB R94, R28, R29 ;  /* 0x0000001d1c5e723e */ /* 0x000fe400000000ff */
[----:B------:R-:W-:Y:S01]  /*a410*/  MOV R242, R160 ;  /* 0x000000a000f27202 */ /* 0x000fe20000000f00 */
[----:B------:R1:W-:Y:S03]  /*a420*/  MUFU.EX2 R27, R2 ;  /* 0x00000002001b7308 */ /* 0x0003e60000000800 */
[C---:B------:R-:W-:Y:S01]  /*a430*/  HMMA.16816.F32 R12, R4.reuse, R14, R80 ;  /* 0x0000000e040c723c */ /* 0x040fe20000001850 */
[----:B------:R-:W2:Y:S07]  /*a440*/  LDSM.16.MT88.4 R80, [R216+0xbc00] ;  /* 0x00bc0000d850783b */ /* 0x000eae0000004200 */
[----:B------:R-:W-:Y:S01]  /*a450*/  HMMA.16816.F32 R44, R4, R20, R44 ;  /* 0x00000014042c723c */ /* 0x000fe2000000182c */
[----:B------:R-:W2:Y:S01]  /*a460*/  LDSM.16.MT88.4 R4, [R218+0xbc00] ;  /* 0x00bc0000da04783b */ /* 0x000ea20000004200 */
[----:B-1----:R-:W-:Y:S01]  /*a470*/  FFMA.FTZ R2, R245, c[0x0][0x23c], -R0 ;  /* 0x00008f00f5027a23 */ /* 0x002fe20000010800 */
[----:B------:R-:W-:-:S03]  /*a480*/  MOV R245, R161 ;  /* 0x000000a100f57202 */ /* 0x000fc60000000f00 */
[----:B------:R1:W1:Y:S02]  /*a490*/  MUFU.EX2 R26, R2 ;  /* 0x00000002001a7308 */ /* 0x0002640000000800 */
[--C-:B-1----:R-:W-:Y:S01]  /*a4a0*/  FFMA.FTZ R2, R244, c[0x0][0x23c], -R0.reuse ;  /* 0x00008f00f4027a23 */ /* 0x102fe20000010800 */
[----:B------:R-:W-:Y:S01]  /*a4b0*/  F2FP.PACK_AB R93, R26, R27 ;  /* 0x0000001b1a5d723e */ /* 0x000fe200000000ff */
[----:B------:R-:W-:-:S04]  /*a4c0*/  FFMA.FTZ R0, R243, c[0x0][0x23c], -R0 ;  /* 0x00008f00f3007a23 */ /* 0x000fc80000010800 */
[----:B------:R1:W-:Y:S08]  /*a4d0*/  MUFU.EX2 R25, R2 ;  /* 0x0000000200197308 */ /* 0x0003f00000000800 */
[----:B------:R2:W2:Y:S01]  /*a4e0*/  MUFU.EX2 R24, R0 ;  /* 0x0000000000187308 */ /* 0x0004a20000000800 */
[----:B-1----:R-:W-:-:S07]  /*a4f0*/  FFMA.FTZ R2, R250, c[0x0][0x23c], -R8 ;  /* 0x00008f00fa027a23 */ /* 0x002fce0000010808 */
[----:B------:R1:W-:Y:S01]  /*a500*/  MUFU.EX2 R21, R2 ;  /* 0x0000000200157308 */ /* 0x0003e20000000800 */
[----:B--2---:R-:W-:Y:S01]  /*a510*/  FFMA.FTZ R0, R248, c[0x0][0x23c], -R8 ;  /* 0x00008f00f8007a23 */ /* 0x004fe20000010808 */
[----:B------:R-:W-:-:S06]  /*a520*/  F2FP.PACK_AB R95, R24, R25 ;  /* 0x00000019185f723e */ /* 0x000fcc00000000ff */
[----:B------:R2:W2:Y:S01]  /*a530*/  MUFU.EX2 R23, R0 ;  /* 0x0000000000177308 */ /* 0x0004a20000000800 */
[----:B----4-:R-:W-:Y:S01]  /*a540*/  HMMA.16816.F32 R116, R92, R124, R96 ;  /* 0x0000007c5c74723c */ /* 0x010fe20000001860 */
[----:B-1----:R-:W-:-:S07]  /*a550*/  FFMA.FTZ R2, R238, R101, R237 ;  /* 0x00000065ee027223 */ /* 0x002fce00000100ed */
[----:B------:R-:W-:Y:S01]  /*a560*/  HMMA.16816.F32 R120, R92, R126, R144 ;  /* 0x0000007e5c78723c */ /* 0x000fe20000001890 */
[----:B--2---:R-:W-:-:S04]  /*a570*/  FFMA.FTZ R0, R247, c[0x0][0x23c], -R8 ;  /* 0x00008f00f7007a23 */ /* 0x004fc80000010808 */
[----:B------:R1:W-:Y:S03]  /*a580*/  MUFU.EX2 R22, R0 ;  /* 0x0000000000167308 */ /* 0x0003e60000000800 */
[----:B------:R-:W-:Y:S01]  /*a590*/  HMMA.16816.F32 R132, R92, R140, R132 ;  /* 0x0000008c5c84723c */ /* 0x000fe20000001884 */
[----:B-1----:R-:W-:-:S04]  /*a5a0*/  FFMA.FTZ R0, R246, c[0x0][0x23c], -R8 ;  /* 0x00008f00f6007a23 */ /* 0x002fc80000010808 */
[----:B------:R1:W-:Y:S02]  /*a5b0*/  MUFU.EX2 R20, R0 ;  /* 0x0000000000147308 */ /* 0x0003e40000000800 */
[----:B-1----:R-:W-:-:S06]  /*a5c0*/  FFMA.FTZ R0, R91, c[0x0][0x23c], -R3 ;  /* 0x00008f005b007a23 */ /* 0x002fcc0000010803 */
[----:B------:R1:W-:Y:S02]  /*a5d0*/  MUFU.EX2 R19, R0 ;  /* 0x0000000000137308 */ /* 0x0003e40000000800 */
[----:B-1----:R-:W-:-:S06]  /*a5e0*/  FFMA.FTZ R0, R72, c[0x0][0x23c], -R3 ;  /* 0x00008f0048007a23 */ /* 0x002fcc0000010803 */
[----:B------:R1:W2:Y:S02]  /*a5f0*/  MUFU.EX2 R18, R0 ;  /* 0x0000000000127308 */ /* 0x0002a40000000800 */
[--C-:B-1----:R-:W-:Y:S02]  /*a600*/  FFMA.FTZ R0, R251, c[0x0][0x23c], -R3.reuse ;  /* 0x00008f00fb007a23 */ /* 0x102fe40000010803 */
[----:B------:R-:W-:-:S04]  /*a610*/  FFMA.FTZ R3, R249, c[0x0][0x23c], -R3 ;  /* 0x00008f00f9037a23 */ /* 0x000fc80000010803 */
[----:B------:R1:W-:Y:S08]  /*a620*/  MUFU.EX2 R17, R0 ;  /* 0x0000000000117308 */ /* 0x0003f00000000800 */
[----:B------:R4:W3:Y:S01]  /*a630*/  MUFU.EX2 R16, R3 ;  /* 0x0000000300107308 */ /* 0x0008e20000000800 */
[----:B------:R-:W-:Y:S01]  /*a640*/  FFMA.FTZ R8, R242, R11, R245 ;  /* 0x0000000bf2087223 */ /* 0x000fe200000100f5 */
[----:B------:R-:W-:-:S02]  /*a650*/  F2FP.PACK_AB R96, R23, R21 ;  /* 0x000000151760723e */ /* 0x000fc400000000ff */
[----:B--2---:R-:W-:Y:S01]  /*a660*/  F2FP.PACK_AB R97, R18, R19 ;  /* 0x000000131261723e */ /* 0x004fe200000000ff */
[----:B------:R-:W-:Y:S01]  /*a670*/  FADD.FTZ R8, R235, R8 ;  /* 0x00000008eb087221 */ /* 0x000fe20000010000 */
[----:B------:R-:W-:Y:S01]  /*a680*/  F2FP.PACK_AB R98, R20, R22 ;  /* 0x000000161462723e */ /* 0x000fe200000000ff */
[----:B-1----:R-:W-:Y:S01]  /*a690*/  FFMA.FTZ R0, R241, R100, R31 ;  /* 0x00000064f1007223 */ /* 0x002fe2000001001f */
[----:B------:R-:W-:Y:S01]  /*a6a0*/  HMMA.16816.F32 R136, R92, R142, R136 ;  /* 0x0000008e5c88723c */ /* 0x000fe20000001888 */
[----:B----4-:R-:W-:Y:S01]  /*a6b0*/  FFMA.FTZ R3, R9, R10, R240 ;  /* 0x0000000a09037223 */ /* 0x010fe200000100f0 */
[----:B---3--:R-:W-:Y:S01]  /*a6c0*/  F2FP.PACK_AB R99, R16, R17 ;  /* 0x000000111063723e */ /* 0x008fe200000000ff */
[----:B------:R-:W-:Y:S02]  /*a6d0*/  FADD.FTZ R10, R236, R2 ;  /* 0x00000002ec0a7221 */ /* 0x000fe40000010000 */
[----:B------:R-:W-:-:S03]  /*a6e0*/  FADD.FTZ R11, R234, R3 ;  /* 0x00000003ea0b7221 */ /* 0x000fc60000010000 */
[----:B------:R-:W-:Y:S01]  /*a6f0*/  HMMA.16816.F32 R148, R92, R156, R148 ;  /* 0x0000009c5c94723c */ /* 0x000fe20000001894 */
[----:B------:R-:W-:Y:S02]  /*a700*/  FADD.FTZ R9, R239, R0 ;  /* 0x00000000ef097221 */ /* 0x000fe40000010000 */
[----:B------:R-:W-:Y:S02]  /*a710*/  FADD.FTZ R3, R215, R8 ;  /* 0x00000008d7037221 */ /* 0x000fe40000010000 */
[----:B------:R-:W-:-:S03]  /*a720*/  FADD.FTZ R2, R231, R11 ;  /* 0x0000000be7027221 */ /* 0x000fc60000010000 */
        /* <DEDUP_REMOVED lines=9> */
[----:B------:R-:W-:Y:S01]  /*a7c0*/  HMMA.16816.F32 R88, R92, R4, R104 ;  /* 0x000000045c58723c */ /* 0x000fe20000001868 */
[----:B------:R-:W-:-:S07]  /*a7d0*/  FADD.FTZ R3, R206, R3 ;  /* 0x00000003ce037221 */ /* 0x000fce0000010000 */
[----:B------:R-:W-:Y:S01]  /*a7e0*/  HMMA.16816.F32 R92, R92, R6, R84 ;  /* 0x000000065c5c723c */ /* 0x000fe20000001854 */
[----:B------:R-:W-:-:S07]  /*a7f0*/  FADD.FTZ R2, R194, R2 ;  /* 0x00000002c2027221 */ /* 0x000fce0000010000 */
[----:B------:R-:W-:Y:S07]  /*a800*/  HMMA.16816.F32 R84, R96, R4, R44 ;  /* 0x000000046054723c */ /* 0x000fee000000182c */
[----:B------:R-:W-:-:S04]  /*a810*/  FADD.FTZ R4, R232, R9 ;  /* 0x00000009e8047221 */ /* 0x000fc80000010000 */
        /* <DEDUP_REMOVED lines=46> */
[----:B------:R-:W-:Y:S01]  /*ab00*/  FADD.FTZ R0, R24, R0 ;  /* 0x0000000018007221 */ /* 0x000fe20000010000 */
[----:B------:R1:W-:Y:S04]  /*ab10*/  STL [R1+0x18], R4 ;  /* 0x0000180401007387 */ /* 0x0003e80000100800 */
[----:B------:R1:W-:Y:S04]  /*ab20*/  STL [R1+0x1c], R3 ;  /* 0x00001c0301007387 */ /* 0x0003e80000100800 */
[----:B------:R1:W-:Y:S04]  /*ab30*/  STL [R1+0x20], R2 ;  /* 0x0000200201007387 */ /* 0x0003e80000100800 */
[----:B------:R1:W-:Y:S01]  /*ab40*/  STL [R1+0x24], R0 ;  /* 0x0000240001007387 */ /* 0x0003e20000100800 */
[----:B------:R-:W-:Y:S01]  /*ab50*/  HMMA.16816.F32 R128, R96, R140, R68 ;  /* 0x0000008c6080723c */ /* 0x000fe20000001844 */
[----:B------:R-:W-:-:S02]  /*ab60*/  MOV R101, R208 ;  /* 0x000000d000657202 */ /* 0x000fc40000000f00 */
[----:B------:R-:W-:-:S05]  /*ab70*/  MOV R105, R197 ;  /* 0x000000c500697202 */ /* 0x000fca0000000f00 */
[----:B------:R-:W-:Y:S01]  /*ab80*/  HMMA.16816.F32 R112, R96, R124, R112 ;  /* 0x0000007c6070723c */ /* 0x000fe20000001870 */
[----:B------:R-:W-:Y:S02]  /*ab90*/  MOV R104, R252 ;  /* 0x000000fc00687202 */ /* 0x000fe40000000f00 */
[----:B------:R-:W-:-:S05]  /*aba0*/  MOV R102, R198 ;  /* 0x000000c600667202 */ /* 0x000fca0000000f00 */
[----:B------:R-:W-:Y:S01]  /*abb0*/  HMMA.16816.F32 R144, R96, R156, R60 ;  /* 0x0000009c6090723c */ /* 0x000fe2000000183c */
[----:B------:R-:W-:-:S07]  /*abc0*/  MOV R103, R199 ;  /* 0x000000c700677202 */ /* 0x000fce0000000f00 */
        /* <DEDUP_REMOVED lines=8> */
[----:B------:R-:W-:Y:S07]  /*ac50*/  @!P1 BRA `(.L_x_187) ;  /* 0x0000496000009947 */ /* 0x000fee0003800000 */
[----:B-1----:R-:W2:Y:S01]  /*ac60*/  LDL R198, [R1+0xc] ;  /* 0x00000c0001c67983 */ /* 0x002ea20000100800 */
[----:B------:R-:W-:-:S04]  /*ac70*/  DEPBAR.LE SB0, 0x0 ;  /* 0x000080000000791a */ /* 0x000fc80000000000 */
[----:B------:R-:W3:Y:S04]  /*ac80*/  LDL.64 R202, [R1+0x60] ;  /* 0x0000600001ca7983 */ /* 0x000ee80000100a00 */
[----:B------:R-:W4:Y:S04]  /*ac90*/  LDL.64 R196, [R1+0x10] ;  /* 0x0000100001c47983 */ /* 0x000f280000100a00 */
[----:B------:R-:W3:Y:S04]  /*aca0*/  LDL R199, [R1+0x30] ;  /* 0x0000300001c77983 */ /* 0x000ee80000100800 */
[----:B------:R-:W-:Y:S06]  /*acb0*/  BAR.SYNC.DEFER_BLOCKING 0x0 ;  /* 0x0000000000007b1d */ /* 0x000fec0000010000 */
[----:B------:R-:W-:Y:S04]  /*acc0*/  @P4 STS [R222+0x9000], RZ ;  /* 0x009000ffde004388 */ /* 0x000fe80000000800 */
[----:B------:R-:W-:Y:S04]  /*acd0*/  @P4 STS [R222+0x9004], RZ ;  /* 0x009004ffde004388 */ /* 0x000fe80000000800 */
[----:B------:R-:W-:Y:S01]  /*ace0*/  @P4 STS.64 [R222+0x9008], RZ ;  /* 0x009008ffde004388 */ /* 0x000fe20000000a00 */
[----:B--2---:R-:W-:-:S04]  /*acf0*/  IADD3 R231, R198, -0x3, RZ ;  /* 0xfffffffdc6e77810 */ /* 0x004fc80007ffe0ff */
[----:B------:R-:W-:Y:S01]  /*ad00*/  SHF.R.S32.HI R0, RZ, 0x1f, R231 ;  /* 0x0000001fff007819 */ /* 0x000fe200000114e7 */
[----:B------:R-:W-:-:S04]  /*ad10*/  IMAD.WIDE.U32 R2, R231, c[0x0][0x1a0], RZ ;  /* 0x00006800e7027a25 */ /* 0x000fc800078e00ff */
[----:B------:R-:W-:-:S04]  /*ad20*/  IMAD R0, R0, c[0x0][0x1a0], RZ ;  /* 0x0000680000007a24 */ /* 0x000fc800078e02ff */
[----:B------:R-:W-:Y:S01]  /*ad30*/  IMAD R4, R231, c[0x0][0x1a4], R0 ;  /* 0x00006900e7047a24 */ /* 0x000fe200078e0200 */
[----:B---3--:R-:W-:-:S03]  /*ad40*/  LEA R0, P0, R2, R202, 0x6 ;  /* 0x000000ca02007211 */ /* 0x008fc600078030ff */
[----:B------:R-:W-:Y:S01]  /*ad50*/  IMAD.IADD R3, R3, 0x1, R4 ;  /* 0x0000000103037824 */ /* 0x000fe200078e0204 */
[C---:B------:R-:W-:Y:S02]  /*ad60*/  @!P4 LEA R14, P5, R0.reuse, c[0x0][0x170], 0x1 ;  /* 0x00005c00000eca11 */ /* 0x040fe400078a08ff */
[----:B------:R-:W-:Y:S02]  /*ad70*/  @!P3 LEA R10, P1, R0, c[0x0][0x170], 0x1 ;  /* 0x00005c00000aba11 */ /* 0x000fe400078208ff */
[----:B----4-:R-:W-:Y:S02]  /*ad80*/  LEA.HI.X R3, R2, R197, R3, 0x6, P0 ;  /* 0x000000c502037211 */ /* 0x010fe400000f3403 */
[C---:B------:R-:W-:Y:S02]  /*ad90*/  @!P2 LEA R8, P0, R0.reuse, c[0x0][0x170], 0x1 ;  /* 0x00005c000008aa11 */ /* 0x040fe400078008ff */
[C---:B------:R-:W-:Y:S02]  /*ada0*/  IADD3 R2, P6, R0.reuse, UR15, RZ ;  /* 0x0000000f00027c10 */ /* 0x040fe4000ffde0ff */
[----:B------:R-:W-:-:S02]  /*adb0*/  @!P4 LEA.HI.X R15, R0, c[0x0][0x174], R3, 0x1, P5 ;  /* 0x00005d00000fca11 */ /* 0x000fc400028f0c03 */
[C-C-:B------:R-:W-:Y:S02]  /*adc0*/  @!P3 LEA.HI.X R11, R0.reuse, c[0x0][0x174], R3.reuse, 0x1, P1 ;  /* 0x00005d00000bba11 */ /* 0x140fe400008f0c03 */
[----:B------:R-:W-:Y:S01]  /*add0*/  @!P2 LEA.HI.X R9, R0, c[0x0][0x174], R3, 0x1, P0 ;  /* 0x00005d000009aa11 */ /* 0x000fe200000f0c03 */
[----:B------:R-:W-:Y:S01]  /*ade0*/  @!PT LDS RZ, [RZ] ;  /* 0x00000000fffff984 */ /* 0x000fe20000000800 */
[----:B------:R-:W-:Y:S01]  /*adf0*/  @!PT LDS RZ, [RZ] ;  /* 0x00000000fffff984 */ /* 0x000fe20000000800 */
[----:B------:R-:W-:Y:S01]  /*ae00*/  @!PT LDS RZ, [RZ] ;  /* 0x00000000fffff984 */ /* 0x000fe20000000800 */
[----:B------:R1:W-:Y:S01]  /*ae10*/  @!P4 LDGSTS.E.BYPASS.LTC128B.128 [R222+0x9000], [R14.64] ;  /* 0x090000000edecfae */ /* 0x0003e2000b901d4c */
[C---:B------:R-:W-:Y:S02]  /*ae20*/  @!P4 LEA R12, P5, R2.reuse, c[0x0][0x170], 0x1 ;  /* 0x00005c00020cca11 */ /* 0x040fe400078a08ff */
[----:B------:R-:W-:Y:S02]  /*ae30*/  IADD3.X R3, R3, UR5, RZ, P6, !PT ;  /* 0x0000000503037c10 */ /* 0x000fe4000b7fe4ff */
[C---:B------:R-:W-:Y:S01]  /*ae40*/  @!P3 LEA R6, P1, R2.reuse, c[0x0][0x170], 0x1 ;  /* 0x00005c000206ba11 */ /* 0x040fe200078208ff */
[----:B------:R-:W-:Y:S01]  /*ae50*/  @P3 STS.128 [R222+0xa000], RZ ;  /* 0x00a000ffde003388 */ /* 0x000fe20000000c00 */
[----:B------:R-:W-:-:S02]  /*ae60*/  @!P2 LEA R4, P0, R2, c[0x0][0x170], 0x1 ;  /* 0x00005c000204aa11 */ /* 0x000fc400078008ff */
[C-C-:B------:R-:W-:Y:S01]  /*ae70*/  @!P4 LEA.HI.X R13, R2.reuse, c[0x0][0x174], R3.reuse, 0x1, P5 ;  /* 0x00005d00020dca11 */ /* 0x140fe200028f0c03 */
[----:B------:R-:W-:Y:S01]  /*ae80*/  @!PT LDS RZ, [RZ] ;  /* 0x00000000fffff984 */ /* 0x000fe20000000800 */
[----:B------:R-:W-:Y:S01]  /*ae90*/  @!PT LDS RZ, [RZ] ;  /* 0x00000000fffff984 */ /* 0x000fe20000000800 */
[----:B------:R-:W-:Y:S01]  /*aea0*/  @!PT LDS RZ, [RZ] ;  /* 0x00000000fffff984 */ /* 0x000fe20000000800 */
[----:B------:R2:W-:Y:S01]  /*aeb0*/  @!P3 LDGSTS.E.BYPASS.LTC128B.128 [R222+0xa000], [R10.64+0x40] ;  /* 0x0a0000400adebfae */ /* 0x0005e2000b901d4c */
        /* <DEDUP_REMOVED lines=22> */
[----:B-----5:R-:W-:Y:S04]  /*b020*/  LDSM.16.M88.4 R28, [R217+0x6000] ;  /* 0x00600000d91c783b */ /* 0x020fe80000000200 */
[----:B--2---:R-:W2:Y:S04]  /*b030*/  LDSM.16.M88.4 R8, [R220+0x1000] ;  /* 0x00100000dc08783b */ /* 0x004ea80000000200 */
[----:B-1----:R-:W1:Y:S04]  /*b040*/  LDSM.16.M88.4 R12, [R220] ;  /* 0x00000000dc0c783b */ /* 0x002e680000000200 */
[----:B------:R-:W4:Y:S04]  /*b050*/  LDSM.16.M88.4 R24, [R217+0x6400] ;  /* 0x00640000d918783b */ /* 0x000f280000000200 */
[----:B------:R-:W4:Y:S04]  /*b060*/  LDSM.16.M88.4 R20, [R217+0x6800] ;  /* 0x00680000d914783b */ /* 0x000f280000000200 */
[----:B------:R-:W4:Y:S04]  /*b070*/  LDSM.16.M88.4 R16, [R217+0x6c00] ;  /* 0x006c0000d910783b */ /* 0x000f280000000200 */
[----:B---3--:R-:W-:Y:S04]  /*b080*/  LDSM.16.M88.4 R4, [R221+0x1000] ;  /* 0x00100000dd04783b */ /* 0x008fe80000000200 */
[----:B------:R-:W3:Y:S04]  /*b090*/  LDSM.16.M88.4 R40, [R219+0x6400] ;  /* 0x00640000db28783b */ /* 0x000ee80000000200 */
[----:B------:R-:W3:Y:S04]  /*b0a0*/  LDSM.16.M88.4 R36, [R219+0x6800] ;  /* 0x00680000db24783b */ /* 0x000ee80000000200 */
[----:B------:R-:W3:Y:S04]  /*b0b0*/  LDSM.16.M88.4 R32, [R219+0x6c00] ;  /* 0x006c0000db20783b */ /* 0x000ee80000000200 */
[----:B------:R-:W3:Y:S01]  /*b0c0*/  LDSM.16.M88.4 R44, [R219+0x6000] ;  /* 0x00600000db2c783b */ /* 0x000ee20000000200 */
[----:B--2---:R-:W-:Y:S01]  /*b0d0*/  HMMA.16816.F32 R60, R8, R28, RZ ;  /* 0x0000001c083c723c */ /* 0x004fe200000018ff */
[----:B------:R-:W-:-:S02]  /*b0e0*/  IMAD.MOV.U32 R0, RZ, RZ, R199 ;  /* 0x000000ffff007224 */ /* 0x000fc400078e00c7 */
[----:B------:R-:W0:Y:S05]  /*b0f0*/  LDGDEPBAR ;  /* 0x00000000000079af */ /* 0x000e2a0000000000 */
[----:B-1----:R-:W-:Y:S08]  /*b100*/  HMMA.16816.F32 R212, R12, R28, RZ ;  /* 0x0000001c0cd4723c */ /* 0x002ff000000018ff */
[-C--:B------:R-:W-:Y:S08]  /*b110*/  HMMA.16816.F32 R100, R8, R30.reuse, RZ ;  /* 0x0000001e0864723c */ /* 0x080ff000000018ff */
[----:B------:R-:W-:Y:S08]  /*b120*/  HMMA.16816.F32 R208, R12, R30, RZ ;  /* 0x0000001e0cd0723c */ /* 0x000ff000000018ff */
[C---:B----4-:R-:W-:Y:S08]  /*b130*/  HMMA.16816.F32 R56, R8.reuse, R24, RZ ;  /* 0x000000180838723c */ /* 0x050ff000000018ff */
        /* <DEDUP_REMOVED lines=9> */
[C---:B------:R-:W-:Y:S01]  /*b1d0*/  HMMA.16816.F32 R200, R12.reuse, R22, RZ ;  /* 0x000000160cc8723c */ /* 0x040fe200000018ff */
[----:B------:R-:W-:Y:S07]  /*b1e0*/  LDSM.16.M88.4 R20, [R217+0x7800] ;  /* 0x00780000d914783b */ /* 0x000fee0000000200 */
[C---:B------:R-:W-:Y:S08]  /*b1f0*/  HMMA.16816.F32 R104, R12.reuse, R16, RZ ;  /* 0x000000100c68723c */ /* 0x040ff000000018ff */
[----:B------:R-:W-:Y:S01]  /*b200*/  HMMA.16816.F32 R188, R12, R18, RZ ;  /* 0x000000120cbc723c */ /* 0x000fe200000018ff */
[----:B------:R-:W1:Y:S04]  /*b210*/  LDSM.16.M88.4 R12, [R221] ;  /* 0x00000000dd0c783b */ /* 0x000e680000000200 */
[----:B------:R-:W-:Y:S03]  /*b220*/  LDSM.16.M88.4 R16, [R217+0x7c00] ;  /* 0x007c0000d910783b */ /* 0x000fe60000000200 */
[C---:B---3--:R-:W-:Y:S08]  /*b230*/  HMMA.16816.F32 R192, R4.reuse, R40, R56 ;  /* 0x0000002804c0723c */ /* 0x048ff00000001838 */
        /* <DEDUP_REMOVED lines=13> */
[C---:B------:R-:W-:Y:S08]  /*b310*/  HMMA.16816.F32 R248, R12.reuse, R32, R104 ;  /* 0x000000200cf8723c */ /* 0x040ff00000001868 */
[C---:B------:R-:W-:Y:S08]  /*b320*/  HMMA.16816.F32 R104, R12.reuse, R46, R208 ;  /* 0x0000002e0c68723c */ /* 0x040ff000000018d0 */
[C---:B------:R-:W-:Y:S01]  /*b330*/  HMMA.16816.F32 R100, R12.reuse, R42, R204 ;  /* 0x0000002a0c64723c */ /* 0x040fe200000018cc */
[----:B------:R-:W-:Y:S07]  /*b340*/  LDSM.16.M88.4 R40, [R219+0x7800] ;  /* 0x00780000db28783b */ /* 0x000fee0000000200 */
[C---:B------:R-:W-:Y:S01]  /*b350*/  HMMA.16816.F32 R64, R12.reuse, R38, R200 ;  /* 0x000000260c40723c */ /* 0x040fe200000018c8 */
[----:B------:R-:W-:Y:S07]  /*b360*/  LDSM.16.M88.4 R36, [R219+0x7c00] ;  /* 0x007c0000db24783b */ /* 0x000fee0000000200 */
[----:B------:R-:W-:Y:S01]  /*b370*/  HMMA.16816.F32 R32, R12, R34, R188 ;  /* 0x000000220c20723c */ /* 0x000fe200000018bc */
[----:B------:R-:W-:Y:S07]  /*b380*/  LDSM.16.M88.4 R12, [R221+0x3000] ;  /* 0x00300000dd0c783b */ /* 0x000fee0000000200 */
[C---:B--2---:R-:W-:Y:S08]  /*b390*/  HMMA.16816.F32 R204, R4.reuse, R20, R184 ;  /* 0x0000001404cc723c */ /* 0x044ff000000018b8 */
[C---:B------:R-:W-:Y:S01]  /*b3a0*/  HMMA.16816.F32 R184, R4.reuse, R26, R56 ;  /* 0x0000001a04b8723c */ /* 0x040fe20000001838 */
[----:B------:R-:W1:Y:S07]  /*b3b0*/  LDSM.16.M88.4 R56, [R219+0x7000] ;  /* 0x00700000db38783b */ /* 0x000e6e0000000200 */
[----:B------:R-:W-:Y:S01]  /*b3c0*/  HMMA.16816.F32 R188, R4, R22, R52 ;  /* 0x0000001604bc723c */ /* 0x000fe20000001834 */
[----:B------:R-:W2:Y:S07]  /*b3d0*/  LDSM.16.M88.4 R52, [R219+0x7400] ;  /* 0x00740000db34783b */ /* 0x000eae0000000200 */
[-C--:B---3--:R-:W-:Y:S08]  /*b3e0*/  HMMA.16816.F32 R244, R8, R28.reuse, R212 ;  /* 0x0000001c08f4723c */ /* 0x088ff000000018d4 */
[C---:B------:R-:W-:Y:S08]  /*b3f0*/  HMMA.16816.F32 R60, R4.reuse, R28, R60 ;  /* 0x0000001c043c723c */ /* 0x040ff0000000183c */
[----:B------:R-:W-:Y:S08]  /*b400*/  HMMA.16816.F32 R48, R4, R18, R48 ;  /* 0x000000120430723c */ /* 0x000ff00000001830 */
[C---:B------:R-:W-:Y:S08]  /*b410*/  HMMA.16816.F32 R240, R8.reuse, R24, R196 ;  /* 0x0000001808f0723c */ /* 0x040ff000000018c4 */
[----:B------:R-:W-:Y:S08]  /*b420*/  HMMA.16816.F32 R212, R8, R20, R180 ;  /* 0x0000001408d4723c */ /* 0x000ff000000018b4 */
[C---:B------:R-:W-:Y:S08]  /*b430*/  HMMA.16816.F32 R192, R4.reuse, R24, R192 ;  /* 0x0000001804c0723c */ /* 0x040ff000000018c0 */
        /* <DEDUP_REMOVED lines=9> */
[----:B------:R-:W4:Y:S03]  /*b4d0*/  LDSM.16.M88.4 R16, [R217+0x8000] ;  /* 0x00800000d910783b */ /* 0x000f260000000200 */
[C---:B-1----:R-:W-:Y:S01]  /*b4e0*/  HMMA.16816.F32 R176, R12.reuse, R56, R60 ;  /* 0x000000380cb0723c */ /* 0x042fe2000000183c */
[----:B------:R-:W1:Y:S07]  /*b4f0*/  LDSM.16.M88.4 R32, [R217+0x8400] ;  /* 0x00840000d920783b */ /* 0x000e6e0000000200 */
[C---:B------:R-:W-:Y:S01]  /*b500*/  HMMA.16816.F32 R24, R12.reuse, R38, R48 ;  /* 0x000000260c18723c */ /* 0x040fe20000001830 */
[----:B------:R-:W1:Y:S07]  /*b510*/  LDSM.16.M88.4 R48, [R217+0x8800] ;  /* 0x00880000d930783b */ /* 0x000e6e0000000200 */
[C---:B------:R-:W-:Y:S01]  /*b520*/  HMMA.16816.F32 R108, R12.reuse, R58, R44 ;  /* 0x0000003a0c6c723c */ /* 0x040fe2000000182c */
[----:B------:R-:W1:Y:S07]  /*b530*/  LDSM.16.M88.4 R44, [R217+0x8c00] ;  /* 0x008c0000d92c783b */ /* 0x000e6e0000000200 */
[C---:B--2---:R-:W-:Y:S08]  /*b540*/  HMMA.16816.F32 R104, R12.reuse, R52, R192 ;  /* 0x000000340c68723c */ /* 0x044ff000000018c0 */
[C---:B------:R-:W-:Y:S08]  /*b550*/  HMMA.16816.F32 R100, R12.reuse, R54, R184 ;  /* 0x000000360c64723c */ /* 0x040ff000000018b8 */
[C---:B------:R-:W-:Y:S08]  /*b560*/  HMMA.16816.F32 R64, R12.reuse, R40, R204 ;  /* 0x000000280c40723c */ /* 0x040ff000000018cc */
[C---:B------:R-:W-:Y:S08]  /*b570*/  HMMA.16816.F32 R60, R12.reuse, R42, R188 ;  /* 0x0000002a0c3c723c */ /* 0x040ff000000018bc */
[----:B------:R-:W-:Y:S01]  /*b580*/  HMMA.16816.F32 R28, R12, R36, R208 ;  /* 0x000000240c1c723c */ /* 0x000fe200000018d0 */
[----:B------:R-:W2:Y:S07]  /*b590*/  LDSM.16.M88.4 R12, [R220+0x4000] ;  /* 0x00400000dc0c783b */ /* 0x000eae0000000200 */
        /* <DEDUP_REMOVED lines=9> */
[C---:B----4-:R-:W-:Y:S08]  /*b630*/  HMMA.16816.F32 R188, R4.reuse, R16, R176 ;  /* 0x0000001004bc723c */ /* 0x050ff000000018b0 */
[C---:B------:R-:W-:Y:S08]  /*b640*/  HMMA.16816.F32 R184, R4.reuse, R18, R108 ;  /* 0x0000001204b8723c */ /* 0x040ff0000000186c */
[C---:B-1----:R-:W-:Y:S08]  /*b650*/  HMMA.16816.F32 R180, R4.reuse, R32, R104 ;  /* 0x0000002004b4723c */ /* 0x042ff00000001868 */
        /* <DEDUP_REMOVED lines=8> */
[C---:B--2---:R-:W-:Y:S01]  /*b6e0*/  HMMA.16816.F32 R60, R12.reuse, R16, R20 ;  /* 0x000000100c3c723c */ /* 0x044fe20000001814 */
[----:B------:R-:W2:Y:S07]  /*b6f0*/  LDSM.16.M88.4 R20, [R219+0x8800] ;  /* 0x00880000db14783b */ /* 0x000eae0000000200 */
[----:B------:R-:W-:Y:S01]  /*b700*/  HMMA.16816.F32 R56, R12, R18, R56 ;  /* 0x000000120c38723c */ /* 0x000fe20000001838 */
[----:B------:R-:W3:Y:S01]  /*b710*/  LDSM.16.M88.4 R16, [R219+0x8c00] ;  /* 0x008c0000db10783b */ /* 0x000ee20000000200 */
[----:B------:R-:W-:Y:S01]  /*b720*/  ISETP.GT.AND P0, PT, R231, R0, PT ;  /* 0x00000000e700720c */ /* 0x000fe20003f04270 */
[----:B------:R-:W-:-:S05]  /*b730*/  DEPBAR.LE SB0, 0x0 ;  /* 0x000080000000791a */ /* 0x000fca0000000000 */
        /* <DEDUP_REMOVED lines=25> */
[----:B------:R-:W3:Y:S04]  /*b8d0*/  LDL.64 R2, [R1+0x40] ;  /* 0x0000400001027983 */ /* 0x000ee80000100a00 */
[----:B------:R-:W4:Y:S01]  /*b8e0*/  LDL.LU R0, [R1+0xc] ;  /* 0x00000c0001007983 */ /* 0x000f220000300800 */
[----:B------:R-:W-:Y:S03]  /*b8f0*/  BSSY B0, `(.L_x_192) ;  /* 0x000003c000007945 */ /* 0x000fe60003800000 */
[----:B------:R1:W-:Y:S04]  /*b900*/  @P4 STS [R222+0x6000], RZ ;  /* 0x006000ffde004388 */ /* 0x0003e80000000800 */
[----:B------:R1:W-:Y:S04]  /*b910*/  @P4 STS [R222+0x6004], RZ ;  /* 0x006004ffde004388 */ /* 0x0003e80000000800 */
[----:B------:R1:W-:Y:S01]  /*b920*/  @P4 STS.64 [R222+0x6008], RZ ;  /* 0x006008ffde004388 */ /* 0x0003e20000000a00 */
[----:B--2---:R-:W-:-:S02]  /*b930*/  IMAD.MOV.U32 R248, RZ, RZ, R250 ;  /* 0x000000fffff87224 */ /* 0x004fc400078e00fa */
[----:B------:R-:W-:Y:S02]  /*b940*/  IMAD.MOV.U32 R249, RZ, RZ, R251 ;  /* 0x000000fffff97224 */ /* 0x000fe400078e00fb */
[----:B---3--:R-:W-:Y:S02]  /*b950*/  IMAD.MOV.U32 R250, RZ, RZ, R2 ;  /* 0x000000fffffa7224 */ /* 0x008fe400078e0002 */
[----:B------:R-:W-:Y:S01]  /*b960*/  IMAD.MOV.U32 R251, RZ, RZ, R3 ;  /* 0x000000fffffb7224 */ /* 0x000fe200078e0003 */
[----:B----4-:R-:W-:-:S04]  /*b970*/  IADD3 R0, R0, -0x4, RZ ;  /* 0xfffffffc00007810 */ /* 0x010fc80007ffe0ff */
[----:B------:R-:W-:-:S05]  /*b980*/  SHF.R.S32.HI R2, RZ, 0x1f, R0 ;  /* 0x0000001fff027819 */ /* 0x000fca0000011400 */
[----:B------:R-:W-:Y:S02]  /*b990*/  IMAD R4, R2, c[0x0][0x198], RZ ;  /* 0x0000660002047a24 */ /* 0x000fe400078e02ff */
[----:B------:R-:W-:-:S04]  /*b9a0*/  IMAD.WIDE.U32 R2, R0, c[0x0][0x198], RZ ;  /* 0x0000660000027a25 */ /* 0x000fc800078e00ff */
[----:B------:R-:W-:Y:S01]  /*b9b0*/  IMAD R4, R0, c[0x0][0x19c], R4 ;  /* 0x0000670000047a24 */ /* 0x000fe200078e0204 */
[----:B------:R-:W-:-:S03]  /*b9c0*/  LEA R0, P0, R2, R248, 0x6 ;  /* 0x000000f802007211 */ /* 0x000fc600078030ff */
[----:B------:R-:W-:Y:S01]  /*b9d0*/  IMAD.IADD R3, R3, 0x1, R4 ;  /* 0x0000000103037824 */ /* 0x000fe200078e0204 */
[C---:B------:R-:W-:Y:S02]  /*b9e0*/  @!P4 LEA R12, P5, R0.reuse, c[0x0][0x168], 0x1 ;  /* 0x00005a00000cca11 */ /* 0x040fe400078a08ff */
[----:B------:R-:W-:Y:S02]  /*b9f0*/  @!P2 LEA R6, P1, R0, c[0x0][0x168], 0x1 ;  /* 0x00005a000006aa11 */ /* 0x000fe400078208ff */
[----:B------:R-:W-:Y:S02]  /*ba00*/  LEA.HI.X R3, R2, R251, R3, 0x6, P0 ;  /* 0x000000fb02037211 */ /* 0x000fe400000f3403 */
        /* <DEDUP_REMOVED lines=42> */
.L_x_193:
[----:B------:R-:W-:Y:S05]  /*bcb0*/  BSYNC B0 ;  /* 0x0000000000007941 */ /* 0x000fea0003800000 */
.L_x_192:
[----:B------:R-:W0:Y:S02]  /*bcc0*/  LDGDEPBAR ;  /* 0x00000000000079af */ /* 0x000e240000000000 */
.L_x_191:
[----:B------:R-:W2:Y:S04]  /*bcd0*/  LDL.LU R3, [R1+0x20] ;  /* 0x0000200001037983 */ /* 0x000ea80000300800 */
[----:B------:R-:W3:Y:S04]  /*bce0*/  LDL.LU R2, [R1+0x24] ;  /* 0x0000240001027983 */ /* 0x000ee80000300800 */
[----:B-1----:R-:W4:Y:S04]  /*bcf0*/  LDL.LU R5, [R1+0x1c] ;  /* 0x00001c0001057983 */ /* 0x002f280000300800 */
[----:B------:R-:W4:Y:S04]  /*bd00*/  LDL.LU R4, [R1+0x18] ;  /* 0x0000180001047983 */ /* 0x000f280000300800 */
[----:B------:R1:W-:Y:S04]  /*bd10*/  STL [R1+0x68], R217 ;  /* 0x000068d901007387 */ /* 0x0003e80000100800 */
[----:B------:R-:W4:Y:S04]  /*bd20*/  LDL.LU R17, [R1+0x4] ;  /* 0x0000040001117983 */ /* 0x000f280000300800 */
        /* <DEDUP_REMOVED lines=17> */
[----:B------:R-:W-:Y:S01]  /*be40*/  FSEL R12, R46, -INF , !P2 ;  /* 0xff8000002e0c7808 */ /* 0x000fe20005000000 */
[----:B--2---:R-:W-:Y:S01]  /*be50*/  IMAD.MOV.U32 R189, RZ, RZ, R3 ;  /* 0x000000ffffbd7224 */ /* 0x004fe200078e0003 */
[----:B---3--:R-:W-:-:S02]  /*be60*/  MOV R188, R2 ;  /* 0x0000000200bc7202 */ /* 0x008fc40000000f00 */
[----:B------:R-:W-:Y:S01]  /*be70*/  IADD3 R2, R0, 0x1, RZ ;  /* 0x0000000100027810 */ /* 0x000fe20007ffe0ff */
[----:B----4-:R-:W-:-:S03]  /*be80*/  IMAD.MOV.U32 R33, RZ, RZ, R5 ;  /* 0x000000ffff217224 */ /* 0x010fc600078e0005 */
[C---:B------:R-:W-:Y:S02]  /*be90*/  ISETP.GE.AND P3, PT, R2.reuse, R230, PT ;  /* 0x000000e60200720c */ /* 0x040fe40003f66270 */
[C---:B------:R-:W-:Y:S01]  /*bea0*/  ISETP.GE.AND P6, PT, R2.reuse, R229, PT ;  /* 0x000000e50200720c */ /* 0x040fe20003fc6270 */
[----:B------:R-:W-:Y:S01]  /*beb0*/  IMAD.MOV.U32 R190, RZ, RZ, R4 ;  /* 0x000000ffffbe7224 */ /* 0x000fe200078e0004 */
        /* <DEDUP_REMOVED lines=18> */
[----:B------:R-:W-:Y:S01]  /*bfe0*/  LDSM.16.MT88.4 R44, [R218+0xa000] ;  /* 0x00a00000da2c783b */ /* 0x000fe20000004200 */
[----:B------:R-:W-:-:S02]  /*bff0*/  ISETP.GE.AND P0, PT, R3, R230, PT ;  /* 0x000000e60300720c */ /* 0x000fc40003f06270 */
[C---:B------:R-:W-:Y:S02]  /*c000*/  ISETP.GE.AND P6, PT, R3.reuse, R229, PT ;  /* 0x000000e50300720c */ /* 0x040fe40003fc6270 */
[C---:B------:R-:W-:Y:S02]  /*c010*/  ISETP.GE.AND P5, PT, R3.reuse, R228, PT ;  /* 0x000000e40300720c */ /* 0x040fe40003fa6270 */
[----:B------:R-:W-:Y:S02]  /*c020*/  ISETP.GE.AND P4, PT, R3, R227, PT ;  /* 0x000000e30300720c */ /* 0x000fe40003f86270 */
[C---:B------:R-:W-:Y:S02]  /*c030*/  ISETP.LT.OR P1, PT, R2.reuse, R225, P1 ;  /* 0x000000e10200720c */ /* 0x040fe40000f21670 */
[C---:B------:R-:W-:Y:S02]  /*c040*/  ISETP.LT.OR P2, PT, R2.reuse, R224, P2 ;  /* 0x000000e00200720c */ /* 0x040fe40001741670 */
[----:B------:R-:W-:-:S02]  /*c050*/  ISETP.LT.OR P3, PT, R2, R223, P3 ;  /* 0x000000df0200720c */ /* 0x000fc40001f61670 */
[C---:B------:R-:W-:Y:S02]  /*c060*/  IADD3 R2, R0.reuse, 0x10, RZ ;  /* 0x0000001000027810 */ /* 0x040fe40007ffe0ff */
[C---:B------:R-:W-:Y:S02]  /*c070*/  ISETP.LT.OR P0, PT, R3.reuse, R226, P0 ;  /* 0x000000e20300720c */ /* 0x040fe40000701670 */
[C---:B------:R-:W-:Y:S02]  /*c080*/  ISETP.LT.OR P6, PT, R3.reuse, R225, P6 ;  /* 0x000000e10300720c */ /* 0x040fe400037c1670 */
[C---:B------:R-:W-:Y:S02]  /*c090*/  ISETP.LT.OR P5, PT, R3.reuse, R224, P5 ;  /* 0x000000e00300720c */ /* 0x040fe40002fa1670 */
[----:B------:R-:W-:Y:S02]  /*c0a0*/  ISETP.LT.OR P4, PT, R3, R223, P4 ;  /* 0x000000df0300720c */ /* 0x000fe40002781670 */
[----:B------:R-:W-:-:S02]  /*c0b0*/  IADD3 R3, R0, 0x11, RZ ;  /* 0x0000001100037810 */ /* 0x000fc40007ffe0ff */
[----:B------:R-:W-:Y:S02]  /*c0c0*/  FSEL R11, R184, -INF , !P2 ;  /* 0xff800000b80b7808 */ /* 0x000fe40005000000 */
[----:B------:R-:W-:Y:S02]  /*c0d0*/  FSEL R35, R58, -INF , !P1 ;  /* 0xff8000003a237808 */ /* 0x000fe40004800000 */
[----:B------:R-:W-:Y:S02]  /*c0e0*/  ISETP.GE.AND P2, PT, R2, R229, PT ;  /* 0x000000e50200720c */ /* 0x000fe40003f46270 */
[----:B------:R-:W-:Y:S02]  /*c0f0*/  FSEL R15, R186, -INF , !P3 ;  /* 0xff800000ba0f7808 */ /* 0x000fe40005800000 */
[C---:B------:R-:W-:Y:S02]  /*c100*/  ISETP.GE.AND P1, PT, R2.reuse, R230, PT ;  /* 0x000000e60200720c */ /* 0x040fe40003f26270 */
[----:B------:R-:W-:-:S02]  /*c110*/  ISETP.GE.AND P3, PT, R2, R228, PT ;  /* 0x000000e40200720c */ /* 0x000fc40003f66270 */
[----:B------:R-:W-:Y:S02]  /*c120*/  FSEL R27, R57, -INF , !P0 ;  /* 0xff800000391b7808 */ /* 0x000fe40004000000 */
[----:B------:R-:W-:Y:S02]  /*c130*/  FSEL R16, R187, -INF , !P4 ;  /* 0xff800000bb107808 */ /* 0x000fe40006000000 */
[C---:B------:R-:W-:Y:S02]  /*c140*/  ISETP.GE.AND P0, PT, R2.reuse, R227, PT ;  /* 0x000000e30200720c */ /* 0x040fe40003f06270 */
[----:B------:R-:W-:Y:S02]  /*c150*/  ISETP.GE.AND P4, PT, R3, R230, PT ;  /* 0x000000e60300720c */ /* 0x000fe40003f86270 */
[C---:B------:R-:W-:Y:S02]  /*c160*/  ISETP.LT.OR P2, PT, R2.reuse, R225, P2 ;  /* 0x000000e10200720c */ /* 0x040fe40001741670 */
[----:B------:R-:W-:-:S02]  /*c170*/  ISETP.LT.OR P1, PT, R2, R226, P1 ;  /* 0x000000e20200720c */ /* 0x000fc40000f21670 */
[C---:B------:R-:W-:Y:S02]  /*c180*/  ISETP.LT.OR P3, PT, R2.reuse, R224, P3 ;  /* 0x000000e00200720c */ /* 0x040fe40001f61670 */
[----:B------:R-:W-:Y:S02]  /*c190*/  ISETP.LT.OR P0, PT, R2, R223, P0 ;  /* 0x000000df0200720c */ /* 0x000fe40000701670 */
[----:B------:R-:W-:Y:S02]  /*c1a0*/  ISETP.LT.OR P4, PT, R3, R226, P4 ;  /* 0x000000e20300720c */ /* 0x000fe40002781670 */
[----:B------:R-:W-:Y:S02]  /*c1b0*/  IADD3 R2, R0, 0x18, RZ ;  /* 0x0000001800027810 */ /* 0x000fe40007ffe0ff */
[----:B------:R-:W-:Y:S02]  /*c1c0*/  FSEL R59, R59, -INF , !P6 ;  /* 0xff8000003b3b7808 */ /* 0x000fe40007000000 */
[----:B------:R-:W-:-:S02]  /*c1d0*/  FSEL R193, R54, -INF , !P2 ;  /* 0xff80000036c17808 */ /* 0x000fc40005000000 */
[----:B------:R-:W-:Y:S02]  /*c1e0*/  FSEL R13, R185, -INF , !P5 ;  /* 0xff800000b90d7808 */ /* 0x000fe40006800000 */
[C---:B------:R-:W-:Y:S02]  /*c1f0*/  ISETP.GE.AND P6, PT, R3.reuse, R229, PT ;  /* 0x000000e50300720c */ /* 0x040fe40003fc6270 */
[----:B------:R-:W-:Y:S02]  /*c200*/  FSEL R52, R52, -INF , !P1 ;  /* 0xff80000034347808 */ /* 0x000fe40004800000 */
[----:B------:R-:W-:Y:S02]  /*c210*/  FSEL R54, R180, -INF , !P3 ;  /* 0xff800000b4367808 */ /* 0x000fe40005800000 */
[C---:B------:R-:W-:Y:S02]  /*c220*/  ISETP.GE.AND P5, PT, R3.reuse, R228, PT ;  /* 0x000000e40300720c */ /* 0x040fe40003fa6270 */
[----:B------:R-:W-:-:S02]  /*c230*/  ISETP.GE.AND P1, PT, R3, R227, PT ;  /* 0x000000e30300720c */ /* 0x000fc40003f26270 */
[----:B------:R-:W-:Y:S02]  /*c240*/  FSEL R182, R182, -INF , !P0 ;  /* 0xff800000b6b67808 */ /* 0x000fe40004000000 */
[----:B------:R-:W-:Y:S02]  /*c250*/  FSEL R180, R53, -INF , !P4 ;  /* 0xff80000035b47808 */ /* 0x000fe40006000000 */
[C---:B------:R-:W-:Y:S02]  /*c260*/  ISETP.GE.AND P2, PT, R2.reuse, R230, PT ;  /* 0x000000e60200720c */ /* 0x040fe40003f46270 */
[C---:B------:R-:W-:Y:S02]  /*c270*/  ISETP.GE.AND P3, PT, R2.reuse, R229, PT ;  /* 0x000000e50200720c */ /* 0x040fe40003f66270 */
[C---:B------:R-:W-:Y:S02]  /*c280*/  ISETP.GE.AND P0, PT, R2.reuse, R228, PT ;  /* 0x000000e40200720c */ /* 0x040fe40003f06270 */
[----:B------:R-:W-:-:S02]  /*c290*/  ISETP.GE.AND P4, PT, R2, R227, PT ;  /* 0x000000e30200720c */ /* 0x000fc40003f86270 */
[C---:B------:R-:W-:Y:S02]  /*c2a0*/  ISETP.LT.OR P6, PT, R3.reuse, R225, P6 ;  /* 0x000000e10300720c */ /* 0x040fe400037c1670 */
[C---:B------:R-:W-:Y:S02]  /*c2b0*/  ISETP.LT.OR P5, PT, R3.reuse, R224, P5 ;  /* 0x000000e00300720c */ /* 0x040fe40002fa1670 */
[----:B------:R-:W-:Y:S02]  /*c2c0*/  ISETP.LT.OR P1, PT, R3, R223, P1 ;  /* 0x000000df0300720c */ /* 0x000fe40000f21670 */
[C---:B------:R-:W-:Y:S02]  /*c2d0*/  ISETP.LT.OR P2, PT, R2.reuse, R226, P2 ;  /* 0x000000e20200720c */ /* 0x040fe40001741670 */
[C---:B------:R-:W-:Y:S02]  /*c2e0*/  ISETP.LT.OR P3, PT, R2.reuse, R225, P3 ;  /* 0x000000e10200720c */ /* 0x040fe40001f61670 */
[----:B------:R-:W-:-:S02]  /*c2f0*/  ISETP.LT.OR P0, PT, R2, R224, P0 ;  /* 0x000000e00200720c */ /* 0x000fc40000701670 */
[----:B------:R-:W-:Y:S02]  /*c300*/  ISETP.LT.OR P4, PT, R2, R223, P4 ;  /* 0x000000df0200720c */ /* 0x000fe40002781670 */
[C---:B------:R-:W-:Y:S02]  /*c310*/  IADD3 R3, R0.reuse, 0x19, RZ ;  /* 0x0000001900037810 */ /* 0x040fe40007ffe0ff */
[----:B------:R-:W-:Y:S02]  /*c320*/  IADD3 R2, R0, 0x20, RZ ;  /* 0x0000002000027810 */ /* 0x000fe40007ffe0ff */
[----:B------:R-:W-:Y:S02]  /*c330*/  FSEL R192, R55, -INF , !P6 ;  /* 0xff80000037c07808 */ /* 0x000fe40007000000 */
[----:B------:R-:W-:Y:S02]  /*c340*/  FSEL R53, R181, -INF , !P5 ;  /* 0xff800000b5357808 */ /* 0x000fe40006800000 */
[----:B------:R-:W-:-:S02]  /*c350*/  FSEL R55, R183, -INF , !P1 ;  /* 0xff800000b7377808 */ /* 0x000fc40004800000 */
[C---:B------:R-:W-:Y:S02]  /*c360*/  ISETP.GE.AND P1, PT, R3.reuse, R230, PT ;  /* 0x000000e60300720c */ /* 0x040fe40003f26270 */
        /* <DEDUP_REMOVED lines=8> */
[C---:B------:R-:W-:Y:S02]  /*c3f0*/  ISETP.LT.OR P5, PT, R3.reuse, R224, P5 ;  /* 0x000000e00300720c */ /* 0x040fe40002fa1670 */
[----:B------:R-:W-:Y:S02]  /*c400*/  ISETP.LT.OR P2, PT, R3, R223, P2 ;  /* 0x000000df0300720c */ /* 0x000fe40001741670 */
[----:B------:R-:W-:-:S02]  /*c410*/  ISETP.LT.OR P3, PT, R2, R226, P3 ;  /* 0x000000e20200720c */ /* 0x000fc40001f61670 */
[----:B------:R-:W-:Y:S02]  /*c420*/  IADD3 R3, R0, 0x21, RZ ;  /* 0x0000002100037810 */ /* 0x000fe40007ffe0ff */
[----:B------:R-:W-:Y:S02]  /*c430*/  FSEL R40, R176, -INF , !P0 ;  /* 0xff800000b0287808 */ /* 0x000fe40004000000 */
[----:B------:R-:W-:Y:S02]  /*c440*/  FSEL R176, R41, -INF , !P1 ;  /* 0xff80000029b07808 */ /* 0x000fe40004800000 */
[----:B------:R-:W-:Y:S02]  /*c450*/  FSEL R194, R43, -INF , !P6 ;  /* 0xff8000002bc27808 */ /* 0x000fe40007000000 */
[----:B------:R-:W-:Y:S02]  /*c460*/  FSEL R41, R177, -INF , !P5 ;  /* 0xff800000b1297808 */ /* 0x000fe40006800000 */
[----:B------:R-:W-:-:S02]  /*c470*/  FSEL R179, R179, -INF , !P2 ;  /* 0xff800000b3b37808 */ /* 0x000fc40005000000 */
[----:B------:R-:W-:Y:S02]  /*c480*/  FSEL R245, R36, -INF , !P3 ;  /* 0xff80000024f57808 */ /* 0x000fe40005800000 */
[C---:B------:R-:W-:Y:S02]  /*c490*/  ISETP.GE.AND P2, PT, R3.reuse, R230, PT ;  /* 0x000000e60300720c */ /* 0x040fe40003f46270 */
[C---:B------:R-:W-:Y:S02]  /*c4a0*/  ISETP.GE.AND P6, PT, R3.reuse, R229, PT ;  /* 0x000000e50300720c */ /* 0x040fe40003fc6270 */
[C---:B------:R-:W-:Y:S02]  /*c4b0*/  ISETP.GE.AND P5, PT, R3.reuse, R228, PT ;  /* 0x000000e40300720c */ /* 0x040fe40003fa6270 */
[----:B------:R-:W-:Y:S02]  /*c4c0*/  ISETP.GE.AND P3, PT, R3, R227, PT ;  /* 0x000000e30300720c */ /* 0x000fe40003f66270 */
        /* <DEDUP_REMOVED lines=8> */
[----:B------:R-:W-:Y:S02]  /*c550*/  FMNMX.FTZ R3, R17, R8, !PT ;  /* 0x0000000811037209 */ /* 0x000fe40007810000 */
[C---:B------:R-:W-:Y:S02]  /*c560*/  ISETP.LT.OR P0, PT, R2.reuse, R225, P0 ;  /* 0x000000e10200720c */ /* 0x040fe40000701670 */
[C---:B------:R-:W-:Y:S02]  /*c570*/  ISETP.LT.OR P4, PT, R2.reuse, R224, P4 ;  /* 0x000000e00200720c */ /* 0x040fe40002781670 */
[----:B------:R-:W-:Y:S02]  /*c580*/  ISETP.LT.OR P1, PT, R2, R223, P1 ;  /* 0x000000df0200720c */ /* 0x000fe40000f21670 */
[----:B------:R-:W-:-:S02]  /*c590*/  IADD3 R2, R0, 0x28, RZ ;  /* 0x0000002800027810 */ /* 0x000fc40007ffe0ff */
[----:B------:R-:W-:Y:S02]  /*c5a0*/  FMNMX.FTZ R3, R10, R3, !PT ;  /* 0x000000030a037209 */ /* 0x000fe40007810000 */
        /* <DEDUP_REMOVED lines=8> */
[----:B------:R-:W-:Y:S02]  /*c630*/  FMNMX.FTZ R3, R11, R3, !PT ;  /* 0x000000030b037209 */ /* 0x000fe40007810000 */
[C---:B------:R-:W-:Y:S02]  /*c640*/  ISETP.LT.OR P0, PT, R2.reuse, R226, P0 ;  /* 0x000000e20200720c */ /* 0x040fe40000701670 */
[----:B------:R-:W-:-:S02]  /*c650*/  ISETP.LT.OR P4, PT, R2, R225, P4 ;  /* 0x000000e10200720c */ /* 0x000fc40002781670 */
[C---:B------:R-:W-:Y:S02]  /*c660*/  ISETP.LT.OR P1, PT, R2.reuse, R224, P1 ;  /* 0x000000e00200720c */ /* 0x040fe40000f21670 */
[----:B------:R-:W-:Y:S02]  /*c670*/  ISETP.LT.OR P2, PT, R2, R223, P2 ;  /* 0x000000df0200720c */ /* 0x000fe40001741670 */
[----:B------:R-:W-:Y:S02]  /*c680*/  IADD3 R2, R0, 0x29, RZ ;  /* 0x0000002900027810 */ /* 0x000fe40007ffe0ff */
[----:B------:R-:W-:Y:S02]  /*c690*/  FMNMX.FTZ R3, R13, R3, !PT ;  /* 0x000000030d037209 */ /* 0x000fe40007810000 */
[----:B------:R-:W-:Y:S02]  /*c6a0*/  FSEL R203, R39, -INF , !P6 ;  /* 0xff80000027cb7808 */ /* 0x000fe40007000000 */
[----:B------:R-:W-:-:S02]  /*c6b0*/  FSEL R177, R109, -INF , !P5 ;  /* 0xff8000006db17808 */ /* 0x000fc40006800000 */
[----:B------:R-:W-:Y:S02]  /*c6c0*/  FSEL R237, R111, -INF , !P3 ;  /* 0xff8000006fed7808 */ /* 0x000fe40005800000 */
[----:B------:R-:W-:Y:S02]  /*c6d0*/  FSEL R232, R104, -INF , !P1 ;  /* 0xff80000068e87808 */ /* 0x000fe40004800000 */
[C---:B------:R-:W-:Y:S02]  /*c6e0*/  ISETP.GE.AND P6, PT, R2.reuse, R230, PT ;  /* 0x000000e60200720c */ /* 0x040fe40003fc6270 */
[C---:B------:R-:W-:Y:S02]  /*c6f0*/  ISETP.GE.AND P3, PT, R2.reuse, R229, PT ;  /* 0x000000e50200720c */ /* 0x040fe40003f66270 */
[C---:B------:R-:W-:Y:S02]  /*c700*/  ISETP.GE.AND P5, PT, R2.reuse, R228, PT ;  /* 0x000000e40200720c */ /* 0x040fe40003fa6270 */
[----:B------:R-:W-:-:S02]  /*c710*/  ISETP.GE.AND P1, PT, R2, R227, PT ;  /* 0x000000e30200720c */ /* 0x000fc40003f26270 */
[----:B------:R-:W-:Y:S02]  /*c720*/  FMNMX.FTZ R3, R54, R3, !PT ;  /* 0x0000000336037209 */ /* 0x000fe40007810000 */
[C---:B------:R-:W-:Y:S02]  /*c730*/  ISETP.LT.OR P6, PT, R2.reuse, R226, P6 ;  /* 0x000000e20200720c */ /* 0x040fe400037c1670 */
[C---:B------:R-:W-:Y:S02]  /*c740*/  ISETP.LT.OR P3, PT, R2.reuse, R225, P3 ;  /* 0x000000e10200720c */ /* 0x040fe40001f61670 */
[C---:B------:R-:W-:Y:S02]  /*c750*/  ISETP.LT.OR P5, PT, R2.reuse, R224, P5 ;  /* 0x000000e00200720c */ /* 0x040fe40002fa1670 */
[----:B------:R-:W-:Y:S02]  /*c760*/  ISETP.LT.OR P1, PT, R2, R223, P1 ;  /* 0x000000df0200720c */ /* 0x000fe40000f21670 */
[----:B------:R-:W-:-:S04]  /*c770*/  FMNMX.FTZ R2, R53, R3, !PT ;  /* 0x0000000335027209 */ /* 0x000fc80007810000 */
[----:B------:R-:W-:-:S04]  /*c780*/  FMNMX.FTZ R6, R40, R2, !PT ;  /* 0x0000000228067209 */ /* 0x000fc80007810000 */
[----:B------:R-:W-:Y:S02]  /*c790*/  FMNMX.FTZ R6, R41, R6, !PT ;  /* 0x0000000629067209 */ /* 0x000fe40007810000 */
[C---:B------:R-:W-:Y:S02]  /*c7a0*/  IADD3 R4, R0.reuse, 0x30, RZ ;  /* 0x0000003000047810 */ /* 0x040fe40007ffe0ff */
[----:B------:R-:W-:Y:S02]  /*c7b0*/  FMNMX.FTZ R5, R191, R12, !PT ;  /* 0x0000000cbf057209 */ /* 0x000fe40007810000 */
[----:B------:R-:W-:Y:S02]  /*c7c0*/  FMNMX.FTZ R6, R195, R6, !PT ;  /* 0x00000006c3067209 */ /* 0x000fe40007810000 */
[----:B------:R-:W-:Y:S02]  /*c7d0*/  FSEL R239, R107, -INF , !P1 ;  /* 0xff8000006bef7808 */ /* 0x000fe40004800000 */
[----:B------:R-:W-:-:S02]  /*c7e0*/  IADD3 R3, R0, 0x31, RZ ;  /* 0x0000003100037810 */ /* 0x000fc40007ffe0ff */
[----:B------:R-:W-:Y:S02]  /*c7f0*/  ISETP.GE.AND P1, PT, R4, R228, PT ;  /* 0x000000e40400720c */ /* 0x000fe40003f26270 */
[----:B------:R-:W-:Y:S02]  /*c800*/  FMNMX.FTZ R5, R14, R5, !PT ;  /* 0x000000050e057209 */ /* 0x000fe40007810000 */
[----:B------:R-:W-:Y:S02]  /*c810*/  FMNMX.FTZ R7, R177, R6, !PT ;  /* 0x00000006b1077209 */ /* 0x000fe40007810000 */
[----:B------:R-:W-:Y:S02]  /*c820*/  FSEL R236, R106, -INF , !P2 ;  /* 0xff8000006aec7808 */ /* 0x000fe40005000000 */
[----:B------:R-:W-:Y:S02]  /*c830*/  FSEL R106, R105, -INF , !P5 ;  /* 0xff800000696a7808 */ /* 0x000fe40006800000 */
[----:B------:R-:W-:-:S02]  /*c840*/  ISETP.GE.AND P5, PT, R3, R228, PT ;  /* 0x000000e40300720c */ /* 0x000fc40003fa6270 */
[-C--:B------:R-:W-:Y:S02]  /*c850*/  ISETP.LT.OR P1, PT, R4, R224.reuse, P1 ;  /* 0x000000e00400720c */ /* 0x080fe40000f21670 */
[----:B------:R-:W-:Y:S02]  /*c860*/  FMNMX.FTZ R5, R15, R5, !PT ;  /* 0x000000050f057209 */ /* 0x000fe40007810000 */
[----:B------:R-:W-:Y:S02]  /*c870*/  IADD3 R2, R0, 0x38, RZ ;  /* 0x0000003800027810 */ /* 0x000fe40007ffe0ff */
[----:B------:R-:W-:Y:S02]  /*c880*/  FMNMX.FTZ R7, R232, R7, !PT ;  /* 0x00000007e8077209 */ /* 0x000fe40007810000 */
[----:B------:R-:W-:Y:S02]  /*c890*/  ISETP.LT.OR P5, PT, R3, R224, P5 ;  /* 0x000000e00300720c */ /* 0x000fe40002fa1670 */
[----:B------:R-:W-:-:S02]  /*c8a0*/  FSEL R235, R100, -INF , !P1 ;  /* 0xff80000064eb7808 */ /* 0x000fc40004800000 */
[----:B------:R-:W-:Y:S02]  /*c8b0*/  FMNMX.FTZ R5, R16, R5, !PT ;  /* 0x0000000510057209 */ /* 0x000fe40007810000 */
[----:B------:R-:W-:Y:S02]  /*c8c0*/  IADD3 R0, R0, 0x39, RZ ;  /* 0x0000003900007810 */ /* 0x000fe40007ffe0ff */
[----:B------:R-:W-:Y:S02]  /*c8d0*/  ISETP.GE.AND P1, PT, R2, R228, PT ;  /* 0x000000e40200720c */ /* 0x000fe40003f26270 */
[----:B------:R-:W-:Y:S02]  /*c8e0*/  FMNMX.FTZ R7, R106, R7, !PT ;  /* 0x000000076a077209 */ /* 0x000fe40007810000 */
[----:B------:R-:W-:Y:S02]  /*c8f0*/  FSEL R61, R101, -INF , !P5 ;  /* 0xff800000653d7808 */ /* 0x000fe40006800000 */
[----:B------:R-:W-:-:S02]  /*c900*/  FMNMX.FTZ R5, R182, R5, !PT ;  /* 0x00000005b6057209 */ /* 0x000fc40007810000 */
[----:B------:R-:W-:Y:S02]  /*c910*/  ISETP.GE.AND P5, PT, R0, R228, PT ;  /* 0x000000e40000720c */ /* 0x000fe40003fa6270 */
[-C--:B------:R-:W-:Y:S02]  /*c920*/  ISETP.LT.OR P1, PT, R2, R224.reuse, P1 ;  /* 0x000000e00200720c */ /* 0x080fe40000f21670 */
[----:B------:R-:W-:Y:S02]  /*c930*/  FMNMX.FTZ R7, R235, R7, !PT ;  /* 0x00000007eb077209 */ /* 0x000fe40007810000 */
[----:B------:R-:W-:Y:S02]  /*c940*/  FMNMX.FTZ R5, R55, R5, !PT ;  /* 0x0000000537057209 */ /* 0x000fe40007810000 */
[----:B------:R-:W-:Y:S02]  /*c950*/  ISETP.LT.OR P5, PT, R0, R224, P5 ;  /* 0x000000e00000720c */ /* 0x000fe40002fa1670 */
[----:B------:R-:W-:-:S02]  /*c960*/  FSEL R64, R64, -INF , !P1 ;  /* 0xff80000040407808 */ /* 0x000fc40004800000 */
[----:B------:R-:W-:Y:S02]  /*c970*/  FMNMX.FTZ R7, R61, R7, !PT ;  /* 0x000000073d077209 */ /* 0x000fe40007810000 */
[----:B------:R-:W-:Y:S02]  /*c980*/  FMNMX.FTZ R5, R178, R5, !PT ;  /* 0x00000005b2057209 */ /* 0x000fe40007810000 */
[----:B------:R-:W-:Y:S02]  /*c990*/  FSEL R217, R65, -INF , !P5 ;  /* 0xff80000041d97808 */ /* 0x000fe40006800000 */
[----:B------:R-:W-:Y:S02]  /*c9a0*/  FMNMX.FTZ R7, R64, R7, !PT ;  /* 0x0000000740077209 */ /* 0x000fe40007810000 */
[----:B------:R-:W-:Y:S02]  /*c9b0*/  FMNMX.FTZ R6, R179, R5, !PT ;  /* 0x00000005b3067209 */ /* 0x000fe40007810000 */
[----:B------:R-:W-:-:S02]  /*c9c0*/  FMNMX.FTZ R5, R217, R7, !PT ;  /* 0x00000007d9057209 */ /* 0x000fc40007810000 */
[-C--:B------:R-:W-:Y:S02]  /*c9d0*/  ISETP.GE.AND P2, PT, R4, R227.reuse, PT ;  /* 0x000000e30400720c */ /* 0x080fe40003f46270 */
[----:B------:R-:W-:Y:S01]  /*c9e0*/  FMNMX.FTZ R6, R234, R6, !PT ;  /* 0x00000006ea067209 */ /* 0x000fe20007810000 */
[----:B------:R-:W1:Y:S01]  /*c9f0*/  SHFL.BFLY PT, R9, R5, 0x2, 0x1f ;  /* 0x0c401f0005097f89 */ /* 0x000e6200000e0000 */
[----:B------:R-:W-:Y:S02]  /*ca00*/  ISETP.GE.AND P1, PT, R3, R227, PT ;  /* 0x000000e30300720c */ /* 0x000fe40003f26270 */
[-C--:B------:R-:W-:Y:S02]  /*ca10*/  ISETP.LT.OR P2, PT, R4, R223.reuse, P2 ;  /* 0x000000df0400720c */ /* 0x080fe40001741670 */
[----:B------:R-:W-:Y:S02]  /*ca20*/  FMNMX.FTZ R6, R237, R6, !PT ;  /* 0x00000006ed067209 */ /* 0x000fe40007810000 */
[----:B------:R-:W-:-:S02]  /*ca30*/  ISETP.LT.OR P1, PT, R3, R223, P1 ;  /* 0x000000df0300720c */ /* 0x000fc40000f21670 */
[----:B------:R-:W-:Y:S02]  /*ca40*/  FSEL R36, R102, -INF , !P2 ;  /* 0xff80000066247808 */ /* 0x000fe40005000000 */
[C---:B------:R-:W-:Y:S02]  /*ca50*/  ISETP.GE.AND P5, PT, R4.reuse, R230, PT ;  /* 0x000000e60400720c */ /* 0x040fe40003fa6270 */
[----:B------:R-:W-:Y:S02]  /*ca60*/  ISETP.GE.AND P2, PT, R4, R229, PT ;  /* 0x000000e50400720c */ /* 0x000fe40003f46270 */
[----:B------:R-:W-:Y:S02]  /*ca70*/  FMNMX.FTZ R6, R236, R6, !PT ;  /* 0x00000006ec067209 */ /* 0x000fe40007810000 */
[----:B------:R-:W-:Y:S02]  /*ca80*/  FSEL R60, R103, -INF , !P1 ;  /* 0xff800000673c7808 */ /* 0x000fe40004800000 */
[----:B------:R-:W-:-:S02]  /*ca90*/  FSEL R240, R48, -INF , !P0 ;  /* 0xff80000030f07808 */ /* 0x000fc40004000000 */
[-C--:B------:R-:W-:Y:S02]  /*caa0*/  ISETP.GE.AND P1, PT, R2, R227.reuse, PT ;  /* 0x000000e30200720c */ /* 0x080fe40003f26270 */
[----:B------:R-:W-:Y:S02]  /*cab0*/  ISETP.GE.AND P0, PT, R0, R227, PT ;  /* 0x000000e30000720c */ /* 0x000fe40003f06270 */
[C---:B------:R-:W-:Y:S02]  /*cac0*/  ISETP.LT.OR P5, PT, R4.reuse, R226, P5 ;  /* 0x000000e20400720c */ /* 0x040fe40002fa1670 */
[----:B------:R-:W-:Y:S02]  /*cad0*/  ISETP.LT.OR P2, PT, R4, R225, P2 ;  /* 0x000000e10400720c */ /* 0x000fe40001741670 */
[----:B------:R-:W-:Y:S02]  /*cae0*/  FMNMX.FTZ R4, R239, R6, !PT ;  /* 0x00000006ef047209 */ /* 0x000fe40007810000 */
[----:B------:R-:W-:-:S02]  /*caf0*/  ISETP.LT.OR P1, PT, R2, R223, P1 ;  /* 0x000000df0200720c */ /* 0x000fc40000f21670 */
[----:B------:R-:W-:Y:S02]  /*cb00*/  ISETP.LT.OR P0, PT, R0, R223, P0 ;  /* 0x000000df0000720c */ /* 0x000fe40000701670 */
[----:B------:R-:W-:Y:S02]  /*cb10*/  FMNMX.FTZ R4, R36, R4, !PT ;  /* 0x0000000424047209 */ /* 0x000fe40007810000 */
[----:B------:R-:W-:Y:S02]  /*cb20*/  FSEL R66, R66, -INF , !P1 ;  /* 0xff80000042427808 */ /* 0x000fe40004800000 */
[----:B------:R-:W-:Y:S02]  /*cb30*/  FSEL R67, R67, -INF , !P0 ;  /* 0xff80000043437808 */ /* 0x000fe40004000000 */
[C---:B------:R-:W-:Y:S02]  /*cb40*/  ISETP.GE.AND P1, PT, R3.reuse, R230, PT ;  /* 0x000000e60300720c */ /* 0x040fe40003f26270 */
[----:B------:R-:W-:-:S02]  /*cb50*/  ISETP.GE.AND P0, PT, R3, R229, PT ;  /* 0x000000e50300720c */ /* 0x000fc40003f06270 */
[----:B------:R-:W-:Y:S02]  /*cb60*/  FMNMX.FTZ R7, R252, R24, !PT ;  /* 0x00000018fc077209 */ /* 0x000fe40007810000 */
[----:B------:R-:W-:Y:S02]  /*cb70*/  FMNMX.FTZ R4, R60, R4, !PT ;  /* 0x000000043c047209 */ /* 0x000fe40007810000 */
[----:B------:R-:W-:Y:S02]  /*cb80*/  FMNMX.FTZ R6, R215, R32, !PT ;  /* 0x00000020d7067209 */ /* 0x000fe40007810000 */
[C---:B------:R-:W-:Y:S02]  /*cb90*/  ISETP.LT.OR P1, PT, R3.reuse, R226, P1 ;  /* 0x000000e20300720c */ /* 0x040fe40000f21670 */
[----:B------:R-:W-:Y:S02]  /*cba0*/  ISETP.LT.OR P0, PT, R3, R225, P0 ;  /* 0x000000e10300720c */ /* 0x000fe40000701670 */
[----:B------:R-:W-:-:S02]  /*cbb0*/  FMNMX.FTZ R7, R25, R7, !PT ;  /* 0x0000000719077209 */ /* 0x000fc40007810000 */
[----:B------:R-:W-:Y:S02]  /*cbc0*/  FMNMX.FTZ R3, R66, R4, !PT ;  /* 0x0000000442037209 */ /* 0x000fe40007810000 */
[----:B-1----:R-:W-:Y:S02]  /*cbd0*/  FMNMX.FTZ R4, R5, R9, !PT ;  /* 0x0000000905047209 */ /* 0x002fe40007810000 */
[----:B------:R-:W-:Y:S02]  /*cbe0*/  FMNMX.FTZ R5, R34, R6, !PT ;  /* 0x0000000622057209 */ /* 0x000fe40007810000 */
[----:B------:R-:W-:Y:S02]  /*cbf0*/  FMNMX.FTZ R6, R26, R7, !PT ;  /* 0x000000071a067209 */ /* 0x000fe40007810000 */
[----:B------:R-:W-:Y:S02]  /*cc00*/  FMNMX.FTZ R3, R67, R3, !PT ;  /* 0x0000000343037209 */ /* 0x000fe40007810000 */
[----:B------:R-:W-:-:S02]  /*cc10*/  FMNMX.FTZ R6, R27, R6, !PT ;  /* 0x000000061b067209 */ /* 0x000fc40007810000 */
[----:B------:R-:W-:Y:S01]  /*cc20*/  FMNMX.FTZ R5, R35, R5, !PT ;  /* 0x0000000523057209 */ /* 0x000fe20007810000 */
[----:B------:R-:W1:Y:S01]  /*cc30*/  SHFL.BFLY PT, R7, R3, 0x2, 0x1f ;  /* 0x0c401f0003077f89 */ /* 0x000e6200000e0000 */
[----:B------:R-:W-:Y:S02]  /*cc40*/  FMNMX.FTZ R6, R52, R6, !PT ;  /* 0x0000000634067209 */ /* 0x000fe40007810000 */
[----:B------:R-:W-:Y:S02]  /*cc50*/  FMNMX.FTZ R5, R59, R5, !PT ;  /* 0x000000053b057209 */ /* 0x000fe40007810000 */
[----:B------:R-:W-:Y:S02]  /*cc60*/  FMNMX.FTZ R6, R180, R6, !PT ;  /* 0x00000006b4067209 */ /* 0x000fe40007810000 */
[----:B------:R-:W-:Y:S02]  /*cc70*/  FSEL R244, R50, -INF , !P4 ;  /* 0xff80000032f47808 */ /* 0x000fe40006000000 */
[----:B------:R-:W-:-:S02]  /*cc80*/  FSEL R107, R49, -INF , !P6 ;  /* 0xff800000316b7808 */ /* 0x000fc40007000000 */
[C---:B------:R-:W-:Y:S02]  /*cc90*/  ISETP.GE.AND P4, PT, R2.reuse, R230, PT ;  /* 0x000000e60200720c */ /* 0x040fe40003f86270 */
[C---:B------:R-:W-:Y:S02]  /*cca0*/  ISETP.GE.AND P6, PT, R2.reuse, R229, PT ;  /* 0x000000e50200720c */ /* 0x040fe40003fc6270 */
[----:B------:R-:W-:Y:S02]  /*ccb0*/  FMNMX.FTZ R5, R193, R5, !PT ;  /* 0x00000005c1057209 */ /* 0x000fe40007810000 */
[----:B------:R-:W-:Y:S01]  /*ccc0*/  FMNMX.FTZ R6, R181, R6, !PT ;  /* 0x00000006b5067209 */ /* 0x000fe20007810000 */
[----:B------:R-:W2:Y:S01]  /*ccd0*/  SHFL.BFLY PT, R9, R4, 0x1, 0x1f ;  /* 0x0c201f0004097f89 */ /* 0x000ea200000e0000 */
[C---:B------:R-:W-:Y:S02]  /*cce0*/  ISETP.LT.OR P4, PT, R2.reuse, R226, P4 ;  /* 0x000000e20200720c */ /* 0x040fe40002781670 */
[----:B------:R-:W-:-:S02]  /*ccf0*/  ISETP.LT.OR P6, PT, R2, R225, P6 ;  /* 0x000000e10200720c */ /* 0x000fc400037c1670 */
[----:B------:R-:W-:Y:S02]  /*cd00*/  FMNMX.FTZ R2, R192, R5, !PT ;  /* 0x00000005c0027209 */ /* 0x000fe40007810000 */
[----:B------:R-:W-:Y:S02]  /*cd10*/  FMNMX.FTZ R5, R176, R6, !PT ;  /* 0x00000006b0057209 */ /* 0x000fe40007810000 */
[----:B------:R-:W-:Y:S02]  /*cd20*/  FMNMX.FTZ R2, R183, R2, !PT ;  /* 0x00000002b7027209 */ /* 0x000fe40007810000 */
[----:B------:R-:W-:Y:S02]  /*cd30*/  FMNMX.FTZ R5, R245, R5, !PT ;  /* 0x00000005f5057209 */ /* 0x000fe40007810000 */
[----:B------:R-:W-:Y:S02]  /*cd40*/  FSEL R243, R51, -INF , !P3 ;  /* 0xff80000033f37808 */ /* 0x000fe40005800000 */
[----:B------:R-:W-:Y:S01]  /*cd50*/  FSEL R242, R20, -INF , !P5 ;  /* 0xff80000014f27808 */ /* 0x000fe20006800000 */
[----:B------:R-:W-:Y:S01]  /*cd60*/  LDSM.16.MT88.4 R48, [R216+0xb000] ;  /* 0x00b00000d830783b */ /* 0x000fe20000004200 */
[----:B------:R-:W-:-:S02]  /*cd70*/  ISETP.GE.AND P3, PT, R0, R230, PT ;  /* 0x000000e60000720c */ /* 0x000fc40003f66270 */
[----:B------:R-:W-:Y:S02]  /*cd80*/  ISETP.GE.AND P5, PT, R0, R229, PT ;  /* 0x000000e50000720c */ /* 0x000fe40003fa6270 */
[----:B------:R-:W-:Y:S02]  /*cd90*/  FMNMX.FTZ R2, R194, R2, !PT ;  /* 0x00000002c2027209 */ /* 0x000fe40007810000 */
[----:B------:R-:W-:Y:S02]  /*cda0*/  FMNMX.FTZ R5, R246, R5, !PT ;  /* 0x00000005f6057209 */ /* 0x000fe40007810000 */
[C---:B------:R-:W-:Y:S02]  /*cdb0*/  ISETP.LT.OR P3, PT, R0.reuse, R226, P3 ;  /* 0x000000e20000720c */ /* 0x040fe40001f61670 */
[----:B------:R-:W-:Y:S02]  /*cdc0*/  ISETP.LT.OR P5, PT, R0, R225, P5 ;  /* 0x000000e10000720c */ /* 0x000fe40002fa1670 */
[----:B------:R-:W-:-:S02]  /*cdd0*/  FMNMX.FTZ R2, R251, R2, !PT ;  /* 0x00000002fb027209 */ /* 0x000fc40007810000 */
[----:B-1----:R-:W-:Y:S02]  /*cde0*/  FMNMX.FTZ R0, R3, R7, !PT ;  /* 0x0000000703007209 */ /* 0x002fe40007810000 */
[----:B------:R-:W-:Y:S02]  /*cdf0*/  FMNMX.FTZ R3, R240, R5, !PT ;  /* 0x00000005f0037209 */ /* 0x000fe40007810000 */
[----:B------:R-:W-:Y:S02]  /*ce00*/  FMNMX.FTZ R2, R203, R2, !PT ;  /* 0x00000002cb027209 */ /* 0x000fe40007810000 */
[----:B------:R-:W-:Y:S02]  /*ce10*/  FMNMX.FTZ R3, R107, R3, !PT ;  /* 0x000000036b037209 */ /* 0x000fe40007810000 */
[----:B------:R-:W-:Y:S02]  /*ce20*/  FMNMX.FTZ R2, R244, R2, !PT ;  /* 0x00000002f4027209 */ /* 0x000fe40007810000 */
[----:B------:R-:W-:-:S02]  /*ce30*/  FSEL R202, R21, -INF , !P1 ;  /* 0xff80000015ca7808 */ /* 0x000fc40004800000 */
[----:B------:R-:W-:Y:S02]  /*ce40*/  FMNMX.FTZ R3, R242, R3, !PT ;  /* 0x00000003f2037209 */ /* 0x000fe40007810000 */
[----:B------:R-:W-:Y:S02]  /*ce50*/  FSEL R42, R22, -INF , !P2 ;  /* 0xff800000162a7808 */ /* 0x000fe40005000000 */
[----:B--2---:R-:W-:Y:S02]  /*ce60*/  FMNMX.FTZ R103, R4, R9, !PT ;  /* 0x0000000904677209 */ /* 0x004fe40007810000 */
[----:B------:R-:W-:Y:S02]  /*ce70*/  FMNMX.FTZ R2, R243, R2, !PT ;  /* 0x00000002f3027209 */ /* 0x000fe40007810000 */
[----:B------:R-:W-:Y:S02]  /*ce80*/  FSEL R233, R28, -INF , !P4 ;  /* 0xff8000001ce97808 */ /* 0x000fe40006000000 */
[----:B------:R-:W-:-:S02]  /*ce90*/  FMNMX.FTZ R4, R202, R3, !PT ;  /* 0x00000003ca047209 */ /* 0x000fc40007810000 */
[----:B------:R-:W-:Y:S02]  /*cea0*/  FSEL R62, R23, -INF , !P0 ;  /* 0xff800000173e7808 */ /* 0x000fe40004000000 */
[----:B------:R-:W-:Y:S02]  /*ceb0*/  FMNMX.FTZ R3, R42, R2, !PT ;  /* 0x000000022a037209 */ /* 0x000fe40007810000 */
[----:B------:R-:W-:Y:S01]  /*cec0*/  FSEL R56, R29, -INF , !P3 ;  /* 0xff8000001d387808 */ /* 0x000fe20005800000 */
[----:B------:R-:W1:Y:S01]  /*ced0*/  SHFL.BFLY PT, R6, R0, 0x1, 0x1f ;  /* 0x0c201f0000067f89 */ /* 0x000e6200000e0000 */
[----:B------:R-:W-:Y:S02]  /*cee0*/  FMNMX.FTZ R4, R233, R4, !PT ;  /* 0x00000004e9047209 */ /* 0x000fe40007810000 */
[----:B------:R-:W-:Y:S01]  /*cef0*/  FMNMX.FTZ R5, R62, R3, !PT ;  /* 0x000000033e057209 */ /* 0x000fe20007810000 */
[----:B------:R-:W-:Y:S01]  /*cf00*/  LDSM.16.MT88.4 R20, [R218+0x9000] ;  /* 0x00900000da14783b */ /* 0x000fe20000004200 */
[----:B------:R-:W-:Y:S01]  /*cf10*/  FMNMX.FTZ R3, R56, R4, !PT ;  /* 0x0000000438037209 */ /* 0x000fe20007810000 */
[----:B------:R-:W-:-:S04]  /*cf20*/  FMUL.FTZ R2, R103, c[0x0][0x23c] ;  /* 0x00008f0067027a20 */ /* 0x000fc80000410000 */
[----:B------:R-:W2:Y:S01]  /*cf30*/  SHFL.BFLY PT, R7, R3, 0x2, 0x1f ;  /* 0x0c401f0003077f89 */ /* 0x000ea200000e0000 */
[----:B------:R-:W-:Y:S02]  /*cf40*/  FSETP.NEU.FTZ.AND P0, PT, R103, -INF , PT ;  /* 0xff8000006700780b */ /* 0x000fe40003f1d000 */
[----:B------:R-:W-:Y:S02]  /*cf50*/  FSEL R214, R30, -INF , !P6 ;  /* 0xff8000001ed67808 */ /* 0x000fe40007000000 */
[----:B------:R-:W-:Y:S02]  /*cf60*/  FSEL R2, R2, RZ, P0 ;  /* 0x000000ff02027208 */ /* 0x000fe40000000000 */
[----:B------:R-:W-:Y:S02]  /*cf70*/  FSEL R43, R31, -INF , !P5 ;  /* 0xff8000001f2b7808 */ /* 0x000fe40006800000 */
[----:B------:R-:W-:Y:S01]  /*cf80*/  FMNMX.FTZ R5, R214, R5, !PT ;  /* 0x00000005d6057209 */ /* 0x000fe20007810000 */
[----:B------:R-:W-:Y:S01]  /*cf90*/  FFMA.FTZ R4, R8, c[0x0][0x23c], -R2 ;  /* 0x00008f0008047a23 */ /* 0x000fe20000010802 */
[----:B------:R-:W-:Y:S03]  /*cfa0*/  LDSM.16.MT88.4 R28, [R216+0xa000] ;  /* 0x00a00000d81c783b */ /* 0x000fe60000004200 */
[----:B------:R3:W-:Y:S01]  /*cfb0*/  MUFU.EX2 R213, R4 ;  /* 0x0000000400d57308 */ /* 0x0007e20000000800 */
[----:B-1----:R-:W-:-:S02]  /*cfc0*/  FMNMX.FTZ R102, R0, R6, !PT ;  /* 0x0000000600667209 */ /* 0x002fc40007810000 */
[----:B--2---:R-:W-:Y:S02]  /*cfd0*/  FMNMX.FTZ R3, R3, R7, !PT ;  /* 0x0000000703037209 */ /* 0x004fe40007810000 */
[----:B---3--:R-:W-:-:S05]  /*cfe0*/  FMNMX.FTZ R4, R43, R5, !PT ;  /* 0x000000052b047209 */ /* 0x008fca0007810000 */
[----:B------:R-:W1:Y:S04]  /*cff0*/  SHFL.BFLY PT, R6, R4, 0x2, 0x1f ;  /* 0x0c401f0004067f89 */ /* 0x000e6800000e0000 */
[----:B------:R-:W2:Y:S01]  /*d000*/  SHFL.BFLY PT, R8, R3, 0x1, 0x1f ;  /* 0x0c201f0003087f89 */ /* 0x000ea200000e0000 */
[--C-:B------:R-:W-:Y:S01]  /*d010*/  FFMA.FTZ R5, R10, c[0x0][0x23c], -R2.reuse ;  /* 0x00008f000a057a23 */ /* 0x100fe20000010802 */
[C---:B------:R-:W-:Y:S01]  /*d020*/  FSETP.NEU.FTZ.AND P1, PT, R102.reuse, -INF , PT ;  /* 0xff8000006600780b */ /* 0x040fe20003f3d000 */
[----:B------:R-:W-:Y:S02]  /*d030*/  FMUL.FTZ R0, R102, c[0x0][0x23c] ;  /* 0x00008f0066007a20 */ /* 0x000fe40000410000 */
[----:B------:R3:W-:Y:S03]  /*d040*/  MUFU.EX2 R57, R5 ;  /* 0x0000000500397308 */ /* 0x0007e60000000800 */
[----:B------:R-:W-:Y:S01]  /*d050*/  FSEL R0, R0, RZ, P1 ;  /* 0x000000ff00007208 */ /* 0x000fe20000800000 */
[----:B---3--:R-:W-:-:S04]  /*d060*/  FFMA.FTZ R5, R11, c[0x0][0x23c], -R2 ;  /* 0x00008f000b057a23 */ /* 0x008fc80000010802 */
[----:B------:R3:W-:Y:S01]  /*d070*/  MUFU.EX2 R63, R5 ;  /* 0x00000005003f7308 */ /* 0x0007e20000000800 */
[----:B-1----:R-:W-:Y:S02]  /*d080*/  FMNMX.FTZ R4, R4, R6, !PT ;  /* 0x0000000604047209 */ /* 0x002fe40007810000 */
[----:B--2---:R-:W-:-:S03]  /*d090*/  FMNMX.FTZ R104, R3, R8, !PT ;  /* 0x0000000803687209 */ /* 0x004fc60007810000 */
[----:B------:R-:W1:Y:S01]  /*d0a0*/  SHFL.BFLY PT, R7, R4, 0x1, 0x1f ;  /* 0x0c201f0004077f89 */ /* 0x000e6200000e0000 */
[----:B---3--:R-:W-:-:S04]  /*d0b0*/  FFMA.FTZ R5, R13, c[0x0][0x23c], -R2 ;  /* 0x00008f000d057a23 */ /* 0x008fc80000010802 */
[----:B------:R2:W-:Y:S01]  /*d0c0*/  MUFU.EX2 R38, R5 ;  /* 0x0000000500267308 */ /* 0x0005e20000000800 */
[----:B------:R-:W-:Y:S01]  /*d0d0*/  FSEL R6, R103, RZ, P0 ;  /* 0x000000ff67067208 */ /* 0x000fe20000000000 */
[C---:B------:R-:W-:Y:S01]  /*d0e0*/  FMUL.FTZ R3, R104.reuse, c[0x0][0x23c] ;  /* 0x00008f0068037a20 */ /* 0x040fe20000410000 */
[----:B------:R-:W-:Y:S01]  /*d0f0*/  FSETP.NEU.FTZ.AND P0, PT, R104, -INF , PT ;  /* 0xff8000006800780b */ /* 0x000fe20003f1d000 */
[----:B--2---:R-:W-:-:S04]  /*d100*/  FFMA.FTZ R5, R12, c[0x0][0x23c], -R0 ;  /* 0x00008f000c057a23 */ /* 0x004fc80000010800 */
[----:B------:R2:W-:Y:S01]  /*d110*/  MUFU.EX2 R212, R5 ;  /* 0x0000000500d47308 */ /* 0x0005e20000000800 */
[----:B------:R-:W-:Y:S01]  /*d120*/  FSEL R8, R3, RZ, P0 ;  /* 0x000000ff03087208 */ /* 0x000fe20000000000 */
[----:B--2---:R-:W-:-:S06]  /*d130*/  FFMA.FTZ R5, R14, c[0x0][0x23c], -R0 ;  /* 0x00008f000e057a23 */ /* 0x004fcc0000010800 */
[----:B------:R2:W-:Y:S01]  /*d140*/  MUFU.EX2 R58, R5 ;  /* 0x00000005003a7308 */ /* 0x0005e20000000800 */
[----:B------:R-:W-:Y:S02]  /*d150*/  FFMA.FTZ R9, R24, c[0x0][0x23c], -R8 ;  /* 0x00008f0018097a23 */ /* 0x000fe40000010808 */
[----:B--2---:R-:W-:-:S05]  /*d160*/  FFMA.FTZ R5, R15, c[0x0][0x23c], -R0 ;  /* 0x00008f000f057a23 */ /* 0x004fca0000010800 */
[----:B------:R2:W-:Y:S01]  /*d170*/  MUFU.EX2 R108, R5 ;  /* 0x00000005006c7308 */ /* 0x0005e20000000800 */
[----:B-1----:R-:W-:Y:S01]  /*d180*/  FMNMX.FTZ R105, R4, R7, !PT ;  /* 0x0000000704697209 */ /* 0x002fe20007810000 */
[----:B--2---:R-:W-:-:S06]  /*d190*/  FFMA.FTZ R5, R16, c[0x0][0x23c], -R0 ;  /* 0x00008f0010057a23 */ /* 0x004fcc0000010800 */
[----:B------:R1:W-:Y:S08]  /*d1a0*/  MUFU.EX2 R201, R5 ;  /* 0x0000000500c97308 */ /* 0x0003f00000000800 */
[----:B------:R2:W-:Y:S01]  /*d1b0*/  MUFU.EX2 R37, R9 ;  /* 0x0000000900257308 */ /* 0x0005e20000000800 */
[----:B-1----:R-:W-:-:S05]  /*d1c0*/  FSEL R5, R102, RZ, P1 ;  /* 0x000000ff66057208 */ /* 0x002fca0000800000 */
[----:B------:R-:W-:Y:S02]  /*d1d0*/  FADD.FTZ R5, R191, -R5 ;  /* 0x80000005bf057221 */ /* 0x000fe40000010000 */
[----:B--2---:R-:W-:Y:S02]  /*d1e0*/  FFMA.FTZ R9, R25, c[0x0][0x23c], -R8 ;  /* 0x00008f0019097a23 */ /* 0x004fe40000010808 */
[----:B------:R-:W-:Y:S02]  /*d1f0*/  FMUL.FTZ R5, R5, c[0x0][0x23c] ;  /* 0x00008f0005057a20 */ /* 0x000fe40000410000 */
[----:B------:R-:W1:Y:S01]  /*d200*/  MUFU.EX2 R12, R9 ;  /* 0x00000009000c7308 */ /* 0x000e620000000800 */
[----:B------:R-:W-:-:S07]  /*d210*/  FMUL.FTZ R3, R105, c[0x0][0x23c] ;  /* 0x00008f0069037a20 */ /* 0x000fce0000410000 */
[----:B------:R2:W-:Y:S01]  /*d220*/  MUFU.EX2 R100, R5 ;  /* 0x0000000500647308 */ /* 0x0005e20000000800 */
[----:B------:R-:W-:Y:S02]  /*d230*/  FADD.FTZ R6, R17, -R6 ;  /* 0x8000000611067221 */ /* 0x000fe40000010000 */
[----:B------:R-:W3:Y:S01]  /*d240*/  LDSM.16.MT88.4 R16, [R216+0x9000] ;  /* 0x00900000d810783b */ /* 0x000ee20000004200 */
[----:B--2---:R-:W-:Y:S02]  /*d250*/  FSEL R5, R104, RZ, P0 ;  /* 0x000000ff68057208 */ /* 0x004fe40000000000 */
[----:B------:R-:W-:-:S04]  /*d260*/  FSETP.NEU.FTZ.AND P0, PT, R105, -INF , PT ;  /* 0xff8000006900780b */ /* 0x000fc80003f1d000 */
[----:B------:R-:W-:-:S05]  /*d270*/  FSEL R3, R3, RZ, P0 ;  /* 0x000000ff03037208 */ /* 0x000fca0000000000 */
[----:B------:R-:W-:Y:S02]  /*d280*/  FFMA.FTZ R11, R34, c[0x0][0x23c], -R3 ;  /* 0x00008f00220b7a23 */ /* 0x000fe40000010803 */
[----:B-1----:R-:W-:Y:S02]  /*d290*/  IMAD.MOV.U32 R34, RZ, RZ, R12 ;  /* 0x000000ffff227224 */ /* 0x002fe400078e000c */
[----:B------:R-:W1:Y:S01]  /*d2a0*/  LDSM.16.MT88.4 R12, [R218+0xb000] ;  /* 0x00b00000da0c783b */ /* 0x000e620000004200 */
[----:B------:R-:W-:Y:S01]  /*d2b0*/  FFMA.FTZ R9, R26, c[0x0][0x23c], -R8 ;  /* 0x00008f001a097a23 */ /* 0x000fe20000010808 */
[----:B------:R-:W-:Y:S01]  /*d2c0*/  FSEL R10, R105, RZ, P0 ;  /* 0x000000ff690a7208 */ /* 0x000fe20000000000 */
[----:B------:R-:W-:Y:S02]  /*d2d0*/  FMUL.FTZ R6, R6, c[0x0][0x23c] ;  /* 0x00008f0006067a20 */ /* 0x000fe40000410000 */
[----:B------:R2:W-:Y:S01]  /*d2e0*/  MUFU.EX2 R200, R9 ;  /* 0x0000000900c87308 */ /* 0x0005e20000000800 */
[----:B------:R-:W-:-:S02]  /*d2f0*/  IMAD.MOV.U32 R191, RZ, RZ, R33 ;  /* 0x000000ffffbf7224 */ /* 0x000fc400078e0021 */
[----:B------:R-:W-:Y:S02]  /*d300*/  FADD.FTZ R24, R215, -R10 ;  /* 0x8000000ad7187221 */ /* 0x000fe40000010000 */
[----:B------:R-:W-:Y:S02]  /*d310*/  FADD.FTZ R33, R252, -R5 ;  /* 0x80000005fc217221 */ /* 0x000fe40000010000 */
[----:B------:R-:W-:Y:S01]  /*d320*/  FFMA.FTZ R10, R35, c[0x0][0x23c], -R3 ;  /* 0x00008f00230a7a23 */ /* 0x000fe20000010803 */
[----:B------:R-:W4:Y:S01]  /*d330*/  MUFU.EX2 R101, R6 ;  /* 0x0000000600657308 */ /* 0x000f220000000800 */
[----:B--2---:R-:W-:-:S07]  /*d340*/  FFMA.FTZ R9, R27, c[0x0][0x23c], -R8 ;  /* 0x00008f001b097a23 */ /* 0x004fce0000010808 */
[----:B------:R2:W-:Y:S01]  /*d350*/  MUFU.EX2 R249, R11 ;  /* 0x0000000b00f97308 */ /* 0x0005e20000000800 */
[----:B------:R-:W-:-:S07]  /*d360*/  IMAD.MOV.U32 R247, RZ, RZ, R190 ;  /* 0x000000fffff77224 */ /* 0x000fce00078e00be */
[----:B------:R1:W-:Y:S08]  /*d370*/  MUFU.EX2 R252, R9 ;  /* 0x0000000900fc7308 */ /* 0x0003f00000000800 */
[----:B------:R3:W-:Y:S01]  /*d380*/  MUFU.EX2 R248, R10 ;  /* 0x0000000a00f87308 */ /* 0x0007e20000000800 */
[----:B--2---:R-:W-:Y:S02]  /*d390*/  FMUL.FTZ R11, R33, c[0x0][0x23c] ;  /* 0x00008f00210b7a20 */ /* 0x004fe40000410000 */
[----:B-1----:R-:W-:-:S05]  /*d3a0*/  FFMA.FTZ R9, R32, c[0x0][0x23c], -R3 ;  /* 0x00008f0020097a23 */ /* 0x002fca0000010803 */
[----:B------:R1:W-:Y:S01]  /*d3b0*/  MUFU.EX2 R250, R9 ;  /* 0x0000000900fa7308 */ /* 0x0003e20000000800 */
[----:B---3--:R-:W-:Y:S02]  /*d3c0*/  FMUL.FTZ R10, R24, c[0x0][0x23c] ;  /* 0x00008f00180a7a20 */ /* 0x008fe40000410000 */
[----:B------:R-:W-:Y:S02]  /*d3d0*/  IMAD.MOV.U32 R33, RZ, RZ, R60 ;  /* 0x000000ffff217224 */ /* 0x000fe400078e003c */
[----:B------:R-:W-:-:S03]  /*d3e0*/  IMAD.MOV.U32 R60, RZ, RZ, R247 ;  /* 0x000000ffff3c7224 */ /* 0x000fc600078e00f7 */
[----:B------:R-:W2:Y:S01]  /*d3f0*/  MUFU.EX2 R11, R11 ;  /* 0x0000000b000b7308 */ /* 0x000ea20000000800 */
[----:B-1----:R-:W-:-:S07]  /*d400*/  FFMA.FTZ R9, R59, c[0x0][0x23c], -R3 ;  /* 0x00008f003b097a23 */ /* 0x002fce0000010803 */
[----:B------:R-:W1:Y:S01]  /*d410*/  MUFU.EX2 R10, R10 ;  /* 0x0000000a000a7308 */ /* 0x000e620000000800 */
[----:B------:R-:W-:Y:S01]  /*d420*/  F2FP.PACK_AB R4, R57, R213 ;  /* 0x000000d53904723e */ /* 0x000fe200000000ff */
[----:B----4-:R-:W-:Y:S01]  /*d430*/  FMUL.FTZ R116, R116, R101 ;  /* 0x0000006574747220 */ /* 0x010fe20000410000 */
[----:B------:R-:W-:Y:S01]  /*d440*/  F2FP.PACK_AB R6, R38, R63 ;  /* 0x0000003f2606723e */ /* 0x000fe200000000ff */
[----:B------:R-:W-:-:S04]  /*d450*/  FMUL.FTZ R117, R117, R101 ;  /* 0x0000006575757220 */ /* 0x000fc80000410000 */
[----:B------:R3:W4:Y:S01]  /*d460*/  MUFU.EX2 R247, R9 ;  /* 0x0000000900f77308 */ /* 0x0007220000000800 */
[----:B------:R-:W-:Y:S01]  /*d470*/  F2FP.PACK_AB R5, R58, R212 ;  /* 0x000000d43a05723e */ /* 0x000fe200000000ff */
[----:B------:R-:W-:Y:S01]  /*d480*/  FMUL.FTZ R118, R118, R100 ;  /* 0x0000006476767220 */ /* 0x000fe20000410000 */
[----:B------:R-:W-:Y:S01]  /*d490*/  F2FP.PACK_AB R7, R201, R108 ;  /* 0x0000006cc907723e */ /* 0x000fe200000000ff */
[-C--:B------:R-:W-:Y:S02]  /*d4a0*/  FMUL.FTZ R119, R119, R100.reuse ;  /* 0x0000006477777220 */ /* 0x080fe40000410000 */
[-C--:B------:R-:W-:Y:S02]  /*d4b0*/  FMUL.FTZ R168, R168, R101.reuse ;  /* 0x00000065a8a87220 */ /* 0x080fe40000410000 */
[----:B------:R-:W-:Y:S02]  /*d4c0*/  FMUL.FTZ R169, R169, R101 ;  /* 0x00000065a9a97220 */ /* 0x000fe40000410000 */
[----:B------:R-:W-:-:S02]  /*d4d0*/  FMUL.FTZ R170, R170, R100 ;  /* 0x00000064aaaa7220 */ /* 0x000fc40000410000 */
[-C--:B------:R-:W-:Y:S02]  /*d4e0*/  FMUL.FTZ R171, R171, R100.reuse ;  /* 0x00000064abab7220 */ /* 0x080fe40000410000 */
[-C--:B------:R-:W-:Y:S02]  /*d4f0*/  FMUL.FTZ R120, R120, R101.reuse ;  /* 0x0000006578787220 */ /* 0x080fe40000410000 */
[----:B---3--:R-:W-:Y:S02]  /*d500*/  FFMA.FTZ R9, R52, c[0x0][0x23c], -R8 ;  /* 0x00008f0034097a23 */ /* 0x008fe40000010808 */
[-C--:B------:R-:W-:Y:S02]  /*d510*/  FMUL.FTZ R121, R121, R101.reuse ;  /* 0x0000006579797220 */ /* 0x080fe40000410000 */
[-C--:B------:R-:W-:Y:S02]  /*d520*/  FMUL.FTZ R122, R122, R100.reuse ;  /* 0x000000647a7a7220 */ /* 0x080fe40000410000 */
[----:B------:R-:W-:Y:S01]  /*d530*/  FMUL.FTZ R123, R123, R100 ;  /* 0x000000647b7b7220 */ /* 0x000fe20000410000 */
[----:B------:R-:W-:Y:S01]  /*d540*/  MOV R32, R242 ;  /* 0x000000f200207202 */ /* 0x000fe20000000f00 */
        /* <DEDUP_REMOVED lines=15> */
[-C--:B------:R-:W-:Y:S01]  /*d640*/  FMUL.FTZ R79, R79, R100.reuse ;  /* 0x000000644f4f7220 */ /* 0x080fe20000410000 */
[----:B------:R3:W-:Y:S01]  /*d650*/  MUFU.EX2 R242, R9 ;  /* 0x0000000900f27308 */ /* 0x0007e20000000800 */
[-C--:B------:R-:W-:Y:S02]  /*d660*/  FMUL.FTZ R136, R136, R101.reuse ;  /* 0x0000006588887220 */ /* 0x080fe40000410000 */
[----:B------:R-:W-:Y:S02]  /*d670*/  FMUL.FTZ R137, R137, R101 ;  /* 0x0000006589897220 */ /* 0x000fe40000410000 */
[----:B------:R-:W-:-:S02]  /*d680*/  FMUL.FTZ R138, R138, R100 ;  /* 0x000000648a8a7220 */ /* 0x000fc40000410000 */
[-C--:B------:R-:W-:Y:S02]  /*d690*/  FMUL.FTZ R139, R139, R100.reuse ;  /* 0x000000648b8b7220 */ /* 0x080fe40000410000 */
[-C--:B------:R-:W-:Y:S02]  /*d6a0*/  FMUL.FTZ R148, R148, R101.reuse ;  /* 0x0000006594947220 */ /* 0x080fe40000410000 */
[----:B------:R-:W-:Y:S02]  /*d6b0*/  FMUL.FTZ R149, R149, R101 ;  /* 0x0000006595957220 */ /* 0x000fe40000410000 */
[-C--:B------:R-:W-:Y:S02]  /*d6c0*/  FMUL.FTZ R150, R150, R100.reuse ;  /* 0x0000006496967220 */ /* 0x080fe40000410000 */
[----:B------:R-:W-:Y:S02]  /*d6d0*/  FMUL.FTZ R151, R151, R100 ;  /* 0x0000006497977220 */ /* 0x000fe40000410000 */
[----:B------:R-:W-:-:S02]  /*d6e0*/  IMAD.MOV.U32 R241, RZ, RZ, R191 ;  /* 0x000000fffff17224 */ /* 0x000fc400078e00bf */
[-C--:B------:R-:W-:Y:S02]  /*d6f0*/  FMUL.FTZ R72, R72, R101.reuse ;  /* 0x0000006548487220 */ /* 0x080fe40000410000 */
[-C--:B------:R-:W-:Y:S02]  /*d700*/  FMUL.FTZ R73, R73, R101.reuse ;  /* 0x0000006549497220 */ /* 0x080fe40000410000 */
[-C--:B------:R-:W-:Y:S02]  /*d710*/  FMUL.FTZ R74, R74, R100.reuse ;  /* 0x000000644a4a7220 */ /* 0x080fe40000410000 */
[----:B------:R-:W-:Y:S02]  /*d720*/  FMUL.FTZ R75, R75, R100 ;  /* 0x000000644b4b7220 */ /* 0x000fe40000410000 */
[-C--:B------:R-:W-:Y:S02]  /*d730*/  FMUL.FTZ R88, R88, R101.reuse ;  /* 0x0000006558587220 */ /* 0x080fe40000410000 */
[----:B------:R-:W-:-:S02]  /*d740*/  FMUL.FTZ R89, R89, R101 ;  /* 0x0000006559597220 */ /* 0x000fc40000410000 */
[-C--:B------:R-:W-:Y:S02]  /*d750*/  FMUL.FTZ R90, R90, R100.reuse ;  /* 0x000000645a5a7220 */ /* 0x080fe40000410000 */
[-C--:B------:R-:W-:Y:S02]  /*d760*/  FMUL.FTZ R91, R91, R100.reuse ;  /* 0x000000645b5b7220 */ /* 0x080fe40000410000 */
[-C--:B------:R-:W-:Y:S02]  /*d770*/  FMUL.FTZ R92, R92, R101.reuse ;  /* 0x000000655c5c7220 */ /* 0x080fe40000410000 */
[----:B------:R-:W-:Y:S02]  /*d780*/  FMUL.FTZ R93, R93, R101 ;  /* 0x000000655d5d7220 */ /* 0x000fe40000410000 */
[-C--:B------:R-:W-:Y:S02]  /*d790*/  FMUL.FTZ R94, R94, R100.reuse ;  /* 0x000000645e5e7220 */ /* 0x080fe40000410000 */
[----:B------:R-:W-:Y:S01]  /*d7a0*/  FMUL.FTZ R95, R95, R100 ;  /* 0x000000645f5f7220 */ /* 0x000fe20000410000 */
[----:B------:R-:W-:Y:S01]  /*d7b0*/  HMMA.16816.F32 R208, R4, R16, R116 ;  /* 0x0000001004d0723c */ /* 0x000fe20000001874 */
[----:B---3--:R-:W-:Y:S01]  /*d7c0*/  FFMA.FTZ R9, R54, c[0x0][0x23c], -R2 ;  /* 0x00008f0036097a23 */ /* 0x008fe20000010802 */
[----:B------:R-:W-:Y:S01]  /*d7d0*/  MOV R24, R37 ;  /* 0x0000002500187202 */ /* 0x000fe20000000f00 */
[----:B------:R-:W-:Y:S01]  /*d7e0*/  IMAD.MOV.U32 R27, RZ, RZ, R42 ;  /* 0x000000ffff1b7224 */ /* 0x000fe200078e002a */
[----:B------:R-:W-:Y:S01]  /*d7f0*/  MOV R238, R188 ;  /* 0x000000bc00ee7202 */ /* 0x000fe20000000f00 */
[----:B------:R-:W-:-:S03]  /*d800*/  IMAD.MOV.U32 R42, RZ, RZ, R241 ;  /* 0x000000ffff2a7224 */ /* 0x000fc600078e00f1 */
[----:B------:R-:W-:Y:S01]  /*d810*/  HMMA.16816.F32 R116, R4, R46, R168 ;  /* 0x0000002e0474723c */ /* 0x000fe200000018a8 */
[----:B------:R-:W-:Y:S01]  /*d820*/  IMAD.MOV.U32 R215, RZ, RZ, R189 ;  /* 0x000000ffffd77224 */ /* 0x000fe200078e00bd */
[----:B------:R3:W-:Y:S01]  /*d830*/  MUFU.EX2 R241, R9 ;  /* 0x0000000900f17308 */ /* 0x0007e20000000800 */
[----:B--2---:R-:W-:-:S04]  /*d840*/  FMUL.FTZ R156, R156, R11 ;  /* 0x0000000b9c9c7220 */ /* 0x004fc80000410000 */
[----:B------:R-:W-:Y:S01]  /*d850*/  IMAD.MOV.U32 R168, RZ, RZ, R108 ;  /* 0x000000ffffa87224 */ /* 0x000fe200078e006c */
[----:B------:R-:W-:Y:S01]  /*d860*/  HMMA.16816.F32 R204, R4, R18, R120 ;  /* 0x0000001204cc723c */ /* 0x000fe20000001878 */
[----:B------:R-:W-:Y:S02]  /*d870*/  FMUL.FTZ R157, R157, R11 ;  /* 0x0000000b9d9d7220 */ /* 0x000fe40000410000 */
[-C--:B-1----:R-:W-:Y:S02]  /*d880*/  FMUL.FTZ R158, R158, R10.reuse ;  /* 0x0000000a9e9e7220 */ /* 0x082fe40000410000 */
[----:B------:R-:W-:-:S03]  /*d890*/  FMUL.FTZ R159, R159, R10 ;  /* 0x0000000a9f9f7220 */ /* 0x000fc60000410000 */
[----:B------:R-:W-:Y:S01]  /*d8a0*/  HMMA.16816.F32 R196, R4, R20, R132 ;  /* 0x0000001404c4723c */ /* 0x000fe20000001884 */
[----:B---3--:R-:W-:Y:S02]  /*d8b0*/  FFMA.FTZ R9, R53, c[0x0][0x23c], -R2 ;  /* 0x00008f0035097a23 */ /* 0x008fe40000010802 */
[----:B------:R-:W-:-:S05]  /*d8c0*/  IMAD.MOV.U32 R35, RZ, RZ, R238 ;  /* 0x000000ffff237224 */ /* 0x000fca00078e00ee */
[----:B------:R-:W-:Y:S01]  /*d8d0*/  HMMA.16816.F32 R184, R4, R30, R152 ;  /* 0x0000001e04b8723c */ /* 0x000fe20000001898 */
[----:B------:R1:W2:Y:S01]  /*d8e0*/  MUFU.EX2 R238, R9 ;  /* 0x0000000900ee7308 */ /* 0x0002a20000000800 */
[----:B------:R-:W-:-:S06]  /*d8f0*/  FMUL.FTZ R160, R160, R11 ;  /* 0x0000000ba0a07220 */ /* 0x000fcc0000410000 */
[----:B------:R-:W-:Y:S01]  /*d900*/  HMMA.16816.F32 R120, R4, R44, R164 ;  /* 0x0000002c0478723c */ /* 0x000fe200000018a4 */
[----:B------:R-:W-:-:S07]  /*d910*/  FMUL.FTZ R161, R161, R11 ;  /* 0x0000000ba1a17220 */ /* 0x000fce0000410000 */
[----:B------:R-:W-:Y:S01]  /*d920*/  HMMA.16816.F32 R108, R4, R50, R76 ;  /* 0x00000032046c723c */ /* 0x000fe2000000184c */
[----:B-1----:R-:W-:Y:S02]  /*d930*/  FFMA.FTZ R9, R40, c[0x0][0x23c], -R2 ;  /* 0x00008f0028097a23 */ /* 0x002fe40000010802 */
[----:B------:R-:W-:-:S05]  /*d940*/  FMUL.FTZ R162, R162, R10 ;  /* 0x0000000aa2a27220 */ /* 0x000fca0000410000 */
[----:B------:R-:W-:Y:S01]  /*d950*/  HMMA.16816.F32 R132, R4, R22, R136 ;  /* 0x000000160484723c */ /* 0x000fe20000001888 */
[----:B------:R-:W-:-:S07]  /*d960*/  FMUL.FTZ R163, R163, R10 ;  /* 0x0000000aa3a37220 */ /* 0x000fce0000410000 */
[----:B------:R-:W-:Y:S01]  /*d970*/  HMMA.16816.F32 R188, R4, R28, R148 ;  /* 0x0000001c04bc723c */ /* 0x000fe20000001894 */
[----:B------:R-:W-:Y:S01]  /*d980*/  IMAD.MOV.U32 R136, RZ, RZ, R60 ;  /* 0x000000ffff887224 */ /* 0x000fe200078e003c */
[----:B------:R-:W-:-:S06]  /*d990*/  MOV R139, R63 ;  /* 0x0000003f008b7202 */ /* 0x000fcc0000000f00 */
[----:B------:R-:W-:Y:S01]  /*d9a0*/  HMMA.16816.F32 R164, R4, R48, R72 ;  /* 0x0000003004a4723c */ /* 0x000fe20000001848 */
[----:B------:R-:W-:-:S07]  /*d9b0*/  IMAD.MOV.U32 R138, RZ, RZ, R62 ;  /* 0x000000ffff8a7224 */ /* 0x000fce00078e003e */
[----:B------:R-:W-:Y:S01]  /*d9c0*/  HMMA.16816.F32 R152, R4, R12, R88 ;  /* 0x0000000c0498723c */ /* 0x000fe20000001858 */
[----:B------:R-:W-:-:S07]  /*d9d0*/  IMAD.MOV.U32 R137, RZ, RZ, R66 ;  /* 0x000000ffff897224 */ /* 0x000fce00078e0042 */
[----:B------:R-:W-:Y:S01]  /*d9e0*/  HMMA.16816.F32 R76, R4, R14, R92 ;  /* 0x0000000e044c723c */ /* 0x000fe2000000185c */
[----:B------:R-:W-:-:S06]  /*d9f0*/  IMAD.MOV.U32 R170, RZ, RZ, R136 ;  /* 0x000000ffffaa7224 */ /* 0x000fcc00078e0088 */
[----:B------:R-:W-:Y:S02]  /*da00*/  F2FP.PACK_AB R4, R34, R24 ;  /* 0x000000182204723e */ /* 0x000fe400000000ff */
[----:B------:R-:W-:Y:S02]  /*da10*/  F2FP.PACK_AB R5, R249, R250 ;  /* 0x000000faf905723e */ /* 0x000fe400000000ff */
[----:B------:R-:W-:Y:S02]  /*da20*/  F2FP.PACK_AB R6, R252, R200 ;  /* 0x000000c8fc06723e */ /* 0x000fe400000000ff */
[----:B----4-:R-:W-:Y:S01]  /*da30*/  F2FP.PACK_AB R7, R247, R248 ;  /* 0x000000f8f707723e */ /* 0x010fe200000000ff */
[----:B------:R-:W-:Y:S01]  /*da40*/  IMAD.MOV.U32 R26, RZ, RZ, R61 ;  /* 0x000000ffff1a7224 */ /* 0x000fe200078e003d */
[----:B------:R-:W-:Y:S01]  /*da50*/  MOV R136, R27 ;  /* 0x0000001b00887202 */ /* 0x000fe20000000f00 */
[----:B------:R-:W-:Y:S01]  /*da60*/  IMAD.MOV.U32 R27, RZ, RZ, R235 ;  /* 0x000000ffff1b7224 */ /* 0x000fe200078e00eb */
[----:B------:R-:W-:Y:S01]  /*da70*/  MOV R169, R32 ;  /* 0x0000002000a97202 */ /* 0x000fe20000000f00 */
[-C--:B------:R-:W-:Y:S01]  /*da80*/  FMUL.FTZ R144, R144, R11.reuse ;  /* 0x0000000b90907220 */ /* 0x080fe20000410000 */
[----:B------:R1:W-:Y:S01]  /*da90*/  MUFU.EX2 R235, R9 ;  /* 0x0000000900eb7308 */ /* 0x0003e20000000800 */
[----:B------:R-:W-:Y:S01]  /*daa0*/  HMMA.16816.F32 R60, R4, R30, R156 ;  /* 0x0000001e043c723c */ /* 0x000fe2000000189c */
[----:B------:R-:W-:-:S02]  /*dab0*/  FMUL.FTZ R145, R145, R11 ;  /* 0x0000000b91917220 */ /* 0x000fc40000410000 */
[-C--:B------:R-:W-:Y:S02]  /*dac0*/  FMUL.FTZ R146, R146, R10.reuse ;  /* 0x0000000a92927220 */ /* 0x080fe40000410000 */
[----:B------:R-:W-:Y:S02]  /*dad0*/  FMUL.FTZ R147, R147, R10 ;  /* 0x0000000a93937220 */ /* 0x000fe40000410000 */
[----:B------:R-:W-:Y:S02]  /*dae0*/  IMAD.MOV.U32 R156, RZ, RZ, R35 ;  /* 0x000000ffff9c7224 */ /* 0x000fe400078e0023 */
[----:B------:R-:W-:Y:S02]  /*daf0*/  IMAD.MOV.U32 R171, RZ, RZ, R137 ;  /* 0x000000ffffab7224 */ /* 0x000fe400078e0089 */
[----:B------:R-:W-:Y:S02]  /*db00*/  IMAD.MOV.U32 R35, RZ, RZ, R138 ;  /* 0x000000ffff237224 */ /* 0x000fe400078e008a */
[----:B------:R-:W-:-:S02]  /*db10*/  IMAD.MOV.U32 R32, RZ, RZ, R139 ;  /* 0x000000ffff207224 */ /* 0x000fc400078e008b */
[----:B-1----:R-:W-:Y:S02]  /*db20*/  FFMA.FTZ R9, R41, c[0x0][0x23c], -R2 ;  /* 0x00008f0029097a23 */ /* 0x002fe40000010802 */
[----:B------:R-:W-:Y:S02]  /*db30*/  IMAD.MOV.U32 R137, RZ, RZ, R57 ;  /* 0x000000ffff897224 */ /* 0x000fe400078e0039 */
[----:B------:R-:W-:Y:S02]  /*db40*/  IMAD.MOV.U32 R138, RZ, RZ, R58 ;  /* 0x000000ffff8a7224 */ /* 0x000fe400078e003a */
[----:B------:R-:W-:Y:S02]  /*db50*/  IMAD.MOV.U32 R139, RZ, RZ, R56 ;  /* 0x000000ffff8b7224 */ /* 0x000fe400078e0038 */
[----:B------:R-:W-:Y:S01]  /*db60*/  HMMA.16816.F32 R56, R4, R44, R160 ;  /* 0x0000002c0438723c */ /* 0x000fe200000018a0 */
[-C--:B------:R-:W-:Y:S02]  /*db70*/  FMUL.FTZ R172, R172, R11.reuse ;  /* 0x0000000bacac7220 */ /* 0x080fe40000410000 */
[----:B------:R-:W-:-:S02]  /*db80*/  FMUL.FTZ R173, R173, R11 ;  /* 0x0000000badad7220 */ /* 0x000fc40000410000 */
[-C--:B------:R-:W-:Y:S02]  /*db90*/  FMUL.FTZ R174, R174, R10.reuse ;  /* 0x0000000aaeae7220 */ /* 0x080fe40000410000 */
[----:B------:R-:W-:Y:S01]  /*dba0*/  MOV R160, R233 ;  /* 0x000000e900a07202 */ /* 0x000fe20000000f00 */
[----:B------:R-:W-:Y:S01]  /*dbb0*/  FMUL.FTZ R175, R175, R10 ;  /* 0x0000000aafaf7220 */ /* 0x000fe20000410000 */
[----:B------:R1:W3:Y:S01]  /*dbc0*/  MUFU.EX2 R233, R9 ;  /* 0x0000000900e97308 */ /* 0x0002e20000000800 */
[----:B------:R-:W-:Y:S02]  /*dbd0*/  IMAD.MOV.U32 R94, RZ, RZ, R67 ;  /* 0x000000ffff5e7224 */ /* 0x000fe400078e0043 */
[----:B------:R-:W-:Y:S02]  /*dbe0*/  IMAD.MOV.U32 R25, RZ, RZ, R64 ;  /* 0x000000ffff197224 */ /* 0x000fe400078e0040 */
[----:B------:R-:W-:Y:S01]  /*dbf0*/  HMMA.16816.F32 R64, R4, R28, R144 ;  /* 0x0000001c0440723c */ /* 0x000fe20000001890 */
[----:B------:R-:W-:Y:S01]  /*dc00*/  IMAD.MOV.U32 R157, RZ, RZ, R170 ;  /* 0x000000ffff9d7224 */ /* 0x000fe200078e00aa */
[----:B------:R-:W4:Y:S01]  /*dc10*/  LDSM.16.MT88.4 R28, [R216+0x9400] ;  /* 0x00940000d81c783b */ /* 0x000f220000004200 */
[----:B------:R-:W-:-:S02]  /*dc20*/  IMAD.MOV.U32 R170, RZ, RZ, R215 ;  /* 0x000000ffffaa7224 */ /* 0x000fc400078e00d7 */
[----:B-1----:R-:W-:-:S03]  /*dc30*/  FFMA.FTZ R9, R182, c[0x0][0x23c], -R0 ;  /* 0x00008f00b6097a23 */ /* 0x002fc60000010800 */
[----:B------:R-:W-:Y:S01]  /*dc40*/  HMMA.16816.F32 R44, R4, R46, R172 ;  /* 0x0000002e042c723c */ /* 0x000fe200000018ac */
[----:B------:R1:W-:Y:S06]  /*dc50*/  MUFU.EX2 R215, R9 ;  /* 0x0000000900d77308 */ /* 0x0003ec0000000800 */
[----:B------:R-:W-:Y:S02]  /*dc60*/  IMAD.MOV.U32 R175, RZ, RZ, R169 ;  /* 0x000000ffffaf7224 */ /* 0x000fe400078e00a9 */
[----:B------:R-:W-:Y:S02]  /*dc70*/  IMAD.MOV.U32 R169, RZ, RZ, R214 ;  /* 0x000000ffffa97224 */ /* 0x000fe400078e00d6 */
[----:B------:R-:W-:-:S02]  /*dc80*/  IMAD.MOV.U32 R93, RZ, RZ, R36 ;  /* 0x000000ffff5d7224 */ /* 0x000fc400078e0024 */
[----:B-1----:R-:W-:-:S04]  /*dc90*/  FFMA.FTZ R9, R55, c[0x0][0x23c], -R0 ;  /* 0x00008f0037097a23 */ /* 0x002fc80000010800 */
[----:B------:R1:W1:Y:S01]  /*dca0*/  MUFU.EX2 R214, R9 ;  /* 0x0000000900d67308 */ /* 0x0002620000000800 */
[----:B------:R-:W-:Y:S02]  /*dcb0*/  IMAD.MOV.U32 R159, RZ, RZ, R94 ;  /* 0x000000ffff9f7224 */ /* 0x000fe400078e005e */
[----:B------:R-:W-:Y:S01]  /*dcc0*/  IMAD.MOV.U32 R94, RZ, RZ, R213 ;  /* 0x000000ffff5e7224 */ /* 0x000fe200078e00d5 */
[----:B------:R-:W-:Y:S01]  /*dcd0*/  MOV R145, R139 ;  /* 0x0000008b00917202 */ /* 0x000fe20000000f00 */
[----:B------:R-:W-:Y:S02]  /*dce0*/  IMAD.MOV.U32 R147, RZ, RZ, R137 ;  /* 0x000000ffff937224 */ /* 0x000fe400078e0089 */
[----:B------:R-:W-:Y:S01]  /*dcf0*/  IMAD.MOV.U32 R146, RZ, RZ, R138 ;  /* 0x000000ffff927224 */ /* 0x000fe200078e008a */
[----:B------:R-:W-:Y:S01]  /*dd00*/  MOV R163, R93 ;  /* 0x0000005d00a37202 */ /* 0x000fe20000000f00 */
[----:B------:R-:W-:Y:S02]  /*dd10*/  IMAD.MOV.U32 R158, RZ, RZ, R24 ;  /* 0x000000ffff9e7224 */ /* 0x000fe400078e0018 */
[----:B-1----:R-:W-:-:S02]  /*dd20*/  FFMA.FTZ R9, R178, c[0x0][0x23c], -R0 ;  /* 0x00008f00b2097a23 */ /* 0x002fc40000010800 */
[----:B------:R-:W-:Y:S02]  /*dd30*/  IMAD.MOV.U32 R139, RZ, RZ, R27 ;  /* 0x000000ffff8b7224 */ /* 0x000fe400078e001b */
[----:B------:R1:W-:Y:S01]  /*dd40*/  MUFU.EX2 R213, R9 ;  /* 0x0000000900d57308 */ /* 0x0003e20000000800 */
[----:B------:R-:W-:Y:S02]  /*dd50*/  IMAD.MOV.U32 R138, RZ, RZ, R26 ;  /* 0x000000ffff8a7224 */ /* 0x000fe400078e001a */
[----:B------:R-:W-:Y:S02]  /*dd60*/  IMAD.MOV.U32 R137, RZ, RZ, R25 ;  /* 0x000000ffff897224 */ /* 0x000fe400078e0019 */
[----:B------:R-:W2:Y:S01]  /*dd70*/  LDSM.16.MT88.4 R24, [R218+0x9400] ;  /* 0x00940000da18783b */ /* 0x000ea20000004200 */
[----:B------:R-:W-:Y:S02]  /*dd80*/  IMAD.MOV.U32 R93, RZ, RZ, R212 ;  /* 0x000000ffff5d7224 */ /* 0x000fe400078e00d4 */
[----:B------:R-:W-:-:S02]  /*dd90*/  FMUL.FTZ R124, R124, R11 ;  /* 0x0000000b7c7c7220 */ /* 0x000fc40000410000 */
[----:B-1----:R-:W-:-:S04]  /*dda0*/  FFMA.FTZ R9, R179, c[0x0][0x23c], -R0 ;  /* 0x00008f00b3097a23 */ /* 0x002fc80000010800 */
        /* <DEDUP_REMOVED lines=31> */
[----:B------:R-:W-:Y:S01]  /*dfa0*/  FMUL.FTZ R99, R99, R10 ;  /* 0x0000000a63637220 */ /* 0x000fe20000410000 */
[----:B------:R-:W-:Y:S01]  /*dfb0*/  HMMA.16816.F32 R148, R4, R18, R124 ;  /* 0x000000120494723c */ /* 0x000fe2000000187c */
[----:B-1----:R-:W-:Y:S02]  /*dfc0*/  FFMA.FTZ R9, R180, c[0x0][0x23c], -R8 ;  /* 0x00008f00b4097a23 */ /* 0x002fe40000010808 */
[----:B------:R-:W-:Y:S01]  /*dfd0*/  IMAD.MOV.U32 R174, RZ, RZ, R171 ;  /* 0x000000ffffae7224 */ /* 0x000fe200078e00ab */
[----:B------:R-:W-:Y:S01]  /*dfe0*/  MOV R171, R42 ;  /* 0x0000002a00ab7202 */ /* 0x000fe20000000f00 */
[----:B------:R-:W-:Y:S02]  /*dff0*/  IMAD.MOV.U32 R95, RZ, RZ, R38 ;  /* 0x000000ffff5f7224 */ /* 0x000fe400078e0026 */
[----:B------:R-:W-:Y:S02]  /*e000*/  IMAD.MOV.U32 R124, RZ, RZ, R136 ;  /* 0x000000ffff7c7224 */ /* 0x000fe400078e0088 */
[----:B------:R-:W-:-:S02]  /*e010*/  IMAD.MOV.U32 R136, RZ, RZ, R43 ;  /* 0x000000ffff887224 */ /* 0x000fc400078e002b */
[----:B------:R-:W-:Y:S01]  /*e020*/  IMAD.MOV.U32 R92, RZ, RZ, R202 ;  /* 0x000000ffff5c7224 */ /* 0x000fe200078e00ca */
[----:B------:R-:W-:Y:S01]  /*e030*/  HMMA.16816.F32 R40, R4, R48, R68 ;  /* 0x000000300428723c */ /* 0x000fe20000001844 */
[----:B------:R1:W1:Y:S01]  /*e040*/  MUFU.EX2 R202, R9 ;  /* 0x0000000900ca7308 */ /* 0x0002620000000800 */
[----:B------:R-:W-:Y:S01]  /*e050*/  IMAD.MOV.U32 R162, RZ, RZ, R95 ;  /* 0x000000ffffa27224 */ /* 0x000fe200078e005f */
[----:B------:R-:W-:-:S05]  /*e060*/  MOV R95, R203 ;  /* 0x000000cb005f7202 */ /* 0x000fca0000000f00 */
[C---:B------:R-:W-:Y:S08]  /*e070*/  HMMA.16816.F32 R88, R4.reuse, R16, R112 ;  /* 0x000000100458723c */ /* 0x040ff00000001870 */
[----:B------:R-:W-:Y:S01]  /*e080*/  HMMA.16816.F32 R72, R4, R20, R128 ;  /* 0x000000140448723c */ /* 0x000fe20000001880 */
[----:B-1----:R-:W-:-:S07]  /*e090*/  FFMA.FTZ R9, R181, c[0x0][0x23c], -R8 ;  /* 0x00008f00b5097a23 */ /* 0x002fce0000010808 */
[C---:B------:R-:W-:Y:S01]  /*e0a0*/  HMMA.16816.F32 R52, R4.reuse, R12, R84 ;  /* 0x0000000c0434723c */ /* 0x040fe20000001854 */
[----:B------:R1:W-:Y:S07]  /*e0b0*/  MUFU.EX2 R203, R9 ;  /* 0x0000000900cb7308 */ /* 0x0003ee0000000800 */
[C---:B------:R-:W-:Y:S08]  /*e0c0*/  HMMA.16816.F32 R36, R4.reuse, R22, R140 ;  /* 0x000000160424723c */ /* 0x040ff0000000188c */
[----:B------:R-:W-:Y:S01]  /*e0d0*/  HMMA.16816.F32 R48, R4, R50, R80 ;  /* 0x000000320430723c */ /* 0x000fe20000001850 */
[----:B-1----:R-:W-:-:S07]  /*e0e0*/  FFMA.FTZ R9, R176, c[0x0][0x23c], -R8 ;  /* 0x00008f00b0097a23 */ /* 0x002fce0000010808 */
[----:B------:R-:W-:Y:S01]  /*e0f0*/  HMMA.16816.F32 R96, R4, R14, R96 ;  /* 0x0000000e0460723c */ /* 0x000fe20000001860 */
[----:B------:R-:W-:Y:S01]  /*e100*/  IMAD.MOV.U32 R113, RZ, RZ, R94 ;  /* 0x000000ffff717224 */ /* 0x000fe200078e005e */
[----:B------:R-:W-:Y:S01]  /*e110*/  MOV R114, R169 ;  /* 0x000000a900727202 */ /* 0x000fe20000000f00 */
[----:B------:R-:W-:Y:S01]  /*e120*/  IMAD.MOV.U32 R112, RZ, RZ, R93 ;  /* 0x000000ffff707224 */ /* 0x000fe200078e005d */
[----:B------:R-:W1:Y:S03]  /*e130*/  LDSM.16.MT88.4 R20, [R216+0xa400] ;  /* 0x00a40000d814783b */ /* 0x000e660000004200 */
[----:B--2---:R-:W-:Y:S01]  /*e140*/  F2FP.PACK_AB R4, R238, R241 ;  /* 0x000000f1ee04723e */ /* 0x004fe200000000ff */
[----:B------:R-:W-:Y:S01]  /*e150*/  IMAD.MOV.U32 R161, RZ, RZ, R33 ;  /* 0x000000ffffa17224 */ /* 0x000fe200078e0021 */
[----:B---3--:R-:W-:Y:S01]  /*e160*/  F2FP.PACK_AB R6, R233, R235 ;  /* 0x000000ebe906723e */ /* 0x008fe200000000ff */
[----:B------:R-:W-:Y:S01]  /*e170*/  IMAD.MOV.U32 R127, RZ, RZ, R35 ;  /* 0x000000ffff7f7224 */ /* 0x000fe200078e0023 */
[----:B------:R-:W-:Y:S01]  /*e180*/  F2FP.PACK_AB R5, R214, R215 ;  /* 0x000000d7d605723e */ /* 0x000fe200000000ff */
[----:B------:R-:W-:Y:S01]  /*e190*/  IMAD.MOV.U32 R125, RZ, RZ, R32 ;  /* 0x000000ffff7d7224 */ /* 0x000fe200078e0020 */
[----:B------:R-:W-:Y:S01]  /*e1a0*/  F2FP.PACK_AB R7, R212, R213 ;  /* 0x000000d5d407723e */ /* 0x000fe200000000ff */
[----:B------:R-:W-:Y:S01]  /*e1b0*/  IMAD.MOV.U32 R94, RZ, RZ, R201 ;  /* 0x000000ffff5e7224 */ /* 0x000fe200078e00c9 */
[----:B------:R-:W-:Y:S01]  /*e1c0*/  MOV R126, R34 ;  /* 0x00000022007e7202 */ /* 0x000fe20000000f00 */
[----:B------:R-:W-:Y:S01]  /*e1d0*/  IMAD.MOV.U32 R176, RZ, RZ, R92 ;  /* 0x000000ffffb07224 */ /* 0x000fe200078e005c */
[----:B------:R-:W2:Y:S03]  /*e1e0*/  LDSM.16.MT88.4 R16, [R218+0xa400] ;  /* 0x00a40000da10783b */ /* 0x000ea60000004200 */
[----:B----4-:R-:W-:Y:S01]  /*e1f0*/  HMMA.16816.F32 R140, R4, R30, R204 ;  /* 0x0000001e048c723c */ /* 0x010fe200000018cc */
[----:B------:R3:W-:Y:S01]  /*e200*/  MUFU.EX2 R204, R9 ;  /* 0x0000000900cc7308 */ /* 0x0007e20000000800 */
[----:B------:R-:W-:Y:S01]  /*e210*/  IMAD.MOV.U32 R115, RZ, RZ, R170 ;  /* 0x000000ffff737224 */ /* 0x000fe200078e00aa */
[----:B------:R-:W-:Y:S01]  /*e220*/  MOV R170, R138 ;  /* 0x0000008a00aa7202 */ /* 0x000fe20000000f00 */
[----:B------:R-:W-:Y:S01]  /*e230*/  IMAD.MOV.U32 R92, RZ, RZ, R171 ;  /* 0x000000ffff5c7224 */ /* 0x000fe200078e00ab */
[----:B------:R-:W4:Y:S02]  /*e240*/  LDSM.16.MT88.4 R12, [R216+0xb400] ;  /* 0x00b40000d80c783b */ /* 0x000f240000004200 */
[----:B------:R-:W-:-:S02]  /*e250*/  IMAD.MOV.U32 R207, RZ, RZ, R200 ;  /* 0x000000ffffcf7224 */ /* 0x000fc400078e00c8 */
[----:B------:R-:W-:Y:S01]  /*e260*/  IMAD.MOV.U32 R93, RZ, RZ, R136 ;  /* 0x000000ffff5d7224 */ /* 0x000fe200078e0088 */
[----:B------:R-:W1:Y:S01]  /*e270*/  LDSM.16.MT88.4 R32, [R218+0xb400] ;  /* 0x00b40000da20783b */ /* 0x000e620000004200 */
[----:B---3--:R-:W-:-:S04]  /*e280*/  FFMA.FTZ R9, R193, c[0x0][0x23c], -R3 ;  /* 0x00008f00c1097a23 */ /* 0x008fc80000010803 */
[----:B------:R3:W-:Y:S01]  /*e290*/  MUFU.EX2 R201, R9 ;  /* 0x0000000900c97308 */ /* 0x0007e20000000800 */
[----:B------:R-:W-:Y:S02]  /*e2a0*/  IMAD.MOV.U32 R171, RZ, RZ, R137 ;  /* 0x000000ffffab7224 */ /* 0x000fe400078e0089 */
[----:B------:R-:W-:Y:S02]  /*e2b0*/  IMAD.MOV.U32 R169, RZ, RZ, R139 ;  /* 0x000000ffffa97224 */ /* 0x000fe400078e008b */
[----:B------:R-:W-:Y:S01]  /*e2c0*/  HMMA.16816.F32 R136, R4, R24, R196 ;  /* 0x000000180488723c */ /* 0x000fe200000018c4 */
[----:B---3--:R-:W-:-:S04]  /*e2d0*/  FFMA.FTZ R9, R192, c[0x0][0x23c], -R3 ;  /* 0x00008f00c0097a23 */ /* 0x008fc80000010803 */
[----:B------:R3:W1:Y:S02]  /*e2e0*/  MUFU.EX2 R200, R9 ;  /* 0x0000000900c87308 */ /* 0x0006640000000800 */
[----:B---3--:R-:W-:-:S06]  /*e2f0*/  FFMA.FTZ R9, R183, c[0x0][0x23c], -R3 ;  /* 0x00008f00b7097a23 */ /* 0x008fcc0000010803 */
[----:B------:R3:W-:Y:S02]  /*e300*/  MUFU.EX2 R199, R9 ;  /* 0x0000000900c77308 */ /* 0x0007e40000000800 */
[----:B---3--:R-:W-:-:S06]  /*e310*/  FFMA.FTZ R9, R194, c[0x0][0x23c], -R3 ;  /* 0x00008f00c2097a23 */ /* 0x008fcc0000010803 */
        /* <DEDUP_REMOVED lines=10> */
[----:B------:R3:W-:Y:S01]  /*e3c0*/  MUFU.EX2 R193, R9 ;  /* 0x0000000900c17308 */ /* 0x0007e20000000800 */
[----:B------:R-:W-:Y:S01]  /*e3d0*/  HMMA.16816.F32 R84, R4, R28, R208 ;  /* 0x0000001c0454723c */ /* 0x000fe200000018d0 */
[----:B---3--:R-:W-:-:S06]  /*e3e0*/  FFMA.FTZ R9, R237, c[0x0][0x23c], -R0 ;  /* 0x00008f00ed097a23 */ /* 0x008fcc0000010800 */
[----:B------:R3:W2:Y:S01]  /*e3f0*/  MUFU.EX2 R192, R9 ;  /* 0x0000000900c07308 */ /* 0x0006a20000000800 */
[----:B-1----:R-:W-:Y:S01]  /*e400*/  HMMA.16816.F32 R128, R4, R20, R188 ;  /* 0x000000140480723c */ /* 0x002fe200000018bc */
[----:B------:R-:W-:Y:S01]  /*e410*/  IMAD.MOV.U32 R208, RZ, RZ, R125 ;  /* 0x000000ffffd07224 */ /* 0x000fe200078e007d */
[----:B------:R-:W-:Y:S01]  /*e420*/  MOV R211, R92 ;  /* 0x0000005c00d37202 */ /* 0x000fe20000000f00 */
[----:B------:R-:W-:Y:S02]  /*e430*/  IMAD.MOV.U32 R209, RZ, RZ, R114 ;  /* 0x000000ffffd17224 */ /* 0x000fe400078e0072 */
[----:B---3--:R-:W-:-:S04]  /*e440*/  FFMA.FTZ R9, R236, c[0x0][0x23c], -R0 ;  /* 0x00008f00ec097a23 */ /* 0x008fc80000010800 */
[----:B------:R1:W-:Y:S01]  /*e450*/  MUFU.EX2 R183, R9 ;  /* 0x0000000900b77308 */ /* 0x0003e20000000800 */
[----:B------:R-:W-:Y:S01]  /*e460*/  IMAD.MOV.U32 R190, RZ, RZ, R124 ;  /* 0x000000ffffbe7224 */ /* 0x000fe200078e007c */
[----:B------:R-:W-:Y:S01]  /*e470*/  MOV R188, R127 ;  /* 0x0000007f00bc7202 */ /* 0x000fe20000000f00 */
[----:B------:R-:W-:Y:S02]  /*e480*/  IMAD.MOV.U32 R189, RZ, RZ, R126 ;  /* 0x000000ffffbd7224 */ /* 0x000fe400078e007e */
[----:B------:R-:W-:Y:S01]  /*e490*/  HMMA.16816.F32 R124, R4, R22, R184 ;  /* 0x00000016047c723c */ /* 0x000fe200000018b8 */
[----:B------:R-:W-:Y:S02]  /*e4a0*/  IMAD.MOV.U32 R210, RZ, RZ, R115 ;  /* 0x000000ffffd27224 */ /* 0x000fe400078e0073 */
[----:B------:R-:W-:Y:S02]  /*e4b0*/  IMAD.MOV.U32 R172, RZ, RZ, R93 ;  /* 0x000000ffffac7224 */ /* 0x000fe400078e005d */
[----:B------:R-:W-:-:S02]  /*e4c0*/  IMAD.MOV.U32 R173, RZ, RZ, R94 ;  /* 0x000000ffffad7224 */ /* 0x000fc400078e005e */
[----:B-1----:R-:W-:Y:S01]  /*e4d0*/  FFMA.FTZ R9, R239, c[0x0][0x23c], -R0 ;  /* 0x00008f00ef097a23 */ /* 0x002fe20000010800 */
[C---:B------:R-:W-:Y:S01]  /*e4e0*/  HMMA.16816.F32 R132, R4.reuse, R26, R132 ;  /* 0x0000001a0484723c */ /* 0x040fe20000001884 */
[----:B------:R-:W-:Y:S02]  /*e4f0*/  IMAD.MOV.U32 R187, RZ, RZ, R112 ;  /* 0x000000ffffbb7224 */ /* 0x000fe400078e0070 */
[----:B------:R1:W3:Y:S01]  /*e500*/  MUFU.EX2 R182, R9 ;  /* 0x0000000900b67308 */ /* 0x0002e20000000800 */
[----:B------:R-:W-:Y:S02]  /*e510*/  IMAD.MOV.U32 R186, RZ, RZ, R113 ;  /* 0x000000ffffba7224 */ /* 0x000fe400078e0071 */
[----:B------:R-:W-:Y:S02]  /*e520*/  IMAD.MOV.U32 R185, RZ, RZ, R95 ;  /* 0x000000ffffb97224 */ /* 0x000fe400078e005f */
[C---:B--2---:R-:W-:Y:S08]  /*e530*/  HMMA.16816.F32 R120, R4.reuse, R16, R120 ;  /* 0x000000100478723c */ /* 0x044ff00000001878 */
[----:B------:R-:W-:Y:S01]  /*e540*/  HMMA.16816.F32 R116, R4, R18, R116 ;  /* 0x000000120474723c */ /* 0x000fe20000001874 */
[----:B-1----:R-:W-:-:S07]  /*e550*/  FFMA.FTZ R9, R245, c[0x0][0x23c], -R8 ;  /* 0x00008f00f5097a23 */ /* 0x002fce0000010808 */
[C---:B----4-:R-:W-:Y:S01]  /*e560*/  HMMA.16816.F32 R112, R4.reuse, R12, R164 ;  /* 0x0000000c0470723c */ /* 0x050fe200000018a4 */
[----:B------:R1:W-:Y:S07]  /*e570*/  MUFU.EX2 R181, R9 ;  /* 0x0000000900b57308 */ /* 0x0003ee0000000800 */
[C---:B------:R-:W-:Y:S08]  /*e580*/  HMMA.16816.F32 R108, R4.reuse, R14, R108 ;  /* 0x0000000e046c723c */ /* 0x040ff0000000186c */
[----:B------:R-:W-:Y:S01]  /*e590*/  HMMA.16816.F32 R92, R4, R32, R152 ;  /* 0x00000020045c723c */ /* 0x000fe20000001898 */
[----:B-1----:R-:W-:-:S07]  /*e5a0*/  FFMA.FTZ R9, R246, c[0x0][0x23c], -R8 ;  /* 0x00008f00f6097a23 */ /* 0x002fce0000010808 */
[----:B------:R-:W-:Y:S01]  /*e5b0*/  HMMA.16816.F32 R76, R4, R34, R76 ;  /* 0x00000022044c723c */ /* 0x000fe2000000184c */
[----:B------:R1:W2:Y:S06]  /*e5c0*/  MUFU.EX2 R179, R9 ;  /* 0x0000000900b37308 */ /* 0x0002ac0000000800 */
[----:B------:R-:W-:Y:S02]  /*e5d0*/  F2FP.PACK_AB R4, R202, R242 ;  /* 0x000000f2ca04723e */ /* 0x000fe400000000ff */
[----:B------:R-:W-:Y:S02]  /*e5e0*/  F2FP.PACK_AB R5, R200, R201 ;  /* 0x000000c9c805723e */ /* 0x000fe400000000ff */
[----:B------:R-:W-:-:S02]  /*e5f0*/  F2FP.PACK_AB R6, R204, R203 ;  /* 0x000000cbcc06723e */ /* 0x000fc400000000ff */
[----:B------:R-:W-:Y:S01]  /*e600*/  F2FP.PACK_AB R7, R198, R199 ;  /* 0x000000c7c607723e */ /* 0x000fe200000000ff */
[----:B-1----:R-:W-:-:S06]  /*e610*/  FFMA.FTZ R9, R240, c[0x0][0x23c], -R8 ;  /* 0x00008f00f0097a23 */ /* 0x002fcc0000010808 */
[C---:B------:R-:W-:Y:S01]  /*e620*/  HMMA.16816.F32 R68, R4.reuse, R26, R36 ;  /* 0x0000001a0444723c */ /* 0x040fe20000001824 */
[----:B------:R-:W1:Y:S01]  /*e630*/  LDSM.16.MT88.4 R36, [R216+0x9800] ;  /* 0x00980000d824783b */ /* 0x000e620000004200 */
[----:B------:R4:W-:Y:S06]  /*e640*/  MUFU.EX2 R180, R9 ;  /* 0x0000000900b47308 */ /* 0x0009ec0000000800 */
[C---:B------:R-:W-:Y:S08]  /*e650*/  HMMA.16816.F32 R88, R4.reuse, R28, R88 ;  /* 0x0000001c0458723c */ /* 0x040ff00000001858 */
[----:B------:R-:W-:Y:S01]  /*e660*/  HMMA.16816.F32 R80, R4, R30, R148 ;  /* 0x0000001e0450723c */ /* 0x000fe20000001894 */
[----:B------:R-:W1:Y:S01]  /*e670*/  LDSM.16.MT88.4 R28, [R218+0x9800] ;  /* 0x00980000da1c783b */ /* 0x000e620000004200 */
[----:B----4-:R-:W-:-:S06]  /*e680*/  FFMA.FTZ R9, R107, c[0x0][0x23c], -R8 ;  /* 0x00008f006b097a23 */ /* 0x010fcc0000010808 */
[C---:B------:R-:W-:Y:S01]  /*e690*/  HMMA.16816.F32 R40, R4.reuse, R12, R40 ;  /* 0x0000000c0428723c */ /* 0x040fe20000001828 */
[----:B------:R4:W-:Y:S07]  /*e6a0*/  MUFU.EX2 R178, R9 ;  /* 0x0000000900b27308 */ /* 0x0009ee0000000800 */
[C---:B------:R-:W-:Y:S01]  /*e6b0*/  HMMA.16816.F32 R48, R4.reuse, R14, R48 ;  /* 0x0000000e0430723c */ /* 0x040fe20000001830 */
[----:B------:R-:W1:Y:S07]  /*e6c0*/  LDSM.16.MT88.4 R12, [R216+0xb800] ;  /* 0x00b80000d80c783b */ /* 0x000e6e0000004200 */
[C---:B------:R-:W-:Y:S01]  /*e6d0*/  HMMA.16816.F32 R72, R4.reuse, R24, R72 ;  /* 0x000000180448723c */ /* 0x040fe20000001848 */
[----:B------:R-:W1:Y:S07]  /*e6e0*/  LDSM.16.MT88.4 R24, [R216+0xa800] ;  /* 0x00a80000d818783b */ /* 0x000e6e0000004200 */
[----:B------:R-:W-:Y:S01]  /*e6f0*/  HMMA.16816.F32 R64, R4, R20, R64 ;  /* 0x000000140440723c */ /* 0x000fe20000001840 */
[----:B----4-:R-:W-:-:S07]  /*e700*/  FFMA.FTZ R9, R251, c[0x0][0x23c], -R3 ;  /* 0x00008f00fb097a23 */ /* 0x010fce0000010803 */
[C---:B------:R-:W-:Y:S01]  /*e710*/  HMMA.16816.F32 R60, R4.reuse, R22, R60 ;  /* 0x00000016043c723c */ /* 0x040fe2000000183c */
[----:B------:R-:W-:Y:S07]  /*e720*/  LDSM.16.MT88.4 R20, [R218+0xb800] ;  /* 0x00b80000da14783b */ /* 0x000fee0000004200 */
[C---:B------:R-:W-:Y:S08]  /*e730*/  HMMA.16816.F32 R56, R4.reuse, R16, R56 ;  /* 0x000000100438723c */ /* 0x040ff00000001838 */
[----:B------:R-:W-:Y:S01]  /*e740*/  HMMA.16816.F32 R44, R4, R18, R44 ;  /* 0x00000012042c723c */ /* 0x000fe2000000182c */
[----:B------:R-:W4:Y:S01]  /*e750*/  LDSM.16.MT88.4 R16, [R218+0xa800] ;  /* 0x00a80000da10783b */ /* 0x000f220000004200 */
[----:B------:R1:W-:Y:S01]  /*e760*/  MUFU.EX2 R177, R9 ;  /* 0x0000000900b17308 */ /* 0x0003e20000000800 */
[----:B------:R-:W-:Y:S01]  /*e770*/  MOV R246, R176 ;  /* 0x000000b000f67202 */ /* 0x000fe20000000f00 */
[----:B-1----:R-:W-:-:S06]  /*e780*/  FFMA.FTZ R9, R185, c[0x0][0x23c], -R3 ;  /* 0x00008f00b9097a23 */ /* 0x002fcc0000010803 */
[----:B------:R1:W1:Y:S01]  /*e790*/  MUFU.EX2 R176, R9 ;  /* 0x0000000900b07308 */ /* 0x0002620000000800 */
[----:B------:R-:W-:Y:S01]  /*e7a0*/  HMMA.16816.F32 R52, R4, R32, R52 ;  /* 0x000000200434723c */ /* 0x000fe20000001834 */
[----:B-1----:R-:W-:-:S06]  /*e7b0*/  FFMA.FTZ R9, R244, c[0x0][0x23c], -R3 ;  /* 0x00008f00f4097a23 */ /* 0x002fcc0000010803 */
[----:B------:R1:W-:Y:S01]  /*e7c0*/  MUFU.EX2 R107, R9 ;  /* 0x00000009006b7308 */ /* 0x0003e20000000800 */
[----:B------:R-:W-:Y:S01]  /*e7d0*/  HMMA.16816.F32 R32, R4, R34, R96 ;  /* 0x000000220420723c */ /* 0x000fe20000001860 */
[----:B------:R-:W-:Y:S02]  /*e7e0*/  IMAD.MOV.U32 R191, RZ, RZ, R145 ;  /* 0x000000ffffbf7224 */ /* 0x000fe400078e0091 */
[----:B-1----:R-:W-:-:S04]  /*e7f0*/  FFMA.FTZ R9, R243, c[0x0][0x23c], -R3 ;  /* 0x00008f00f3097a23 */ /* 0x002fc80000010803 */
[----:B------:R1:W1:Y:S01]  /*e800*/  MUFU.EX2 R106, R9 ;  /* 0x00000009006a7308 */ /* 0x0002620000000800 */
[----:B------:R-:W-:Y:S02]  /*e810*/  F2FP.PACK_AB R4, R196, R197 ;  /* 0x000000c5c404723e */ /* 0x000fe400000000ff */
[----:B------:R-:W-:Y:S02]  /*e820*/  F2FP.PACK_AB R6, R194, R195 ;  /* 0x000000c3c206723e */ /* 0x000fe400000000ff */
[----:B------:R-:W-:Y:S02]  /*e830*/  F2FP.PACK_AB R5, R192, R193 ;  /* 0x000000c1c005723e */ /* 0x000fe400000000ff */
[----:B---3--:R-:W-:Y:S01]  /*e840*/  F2FP.PACK_AB R7, R182, R183 ;  /* 0x000000b7b607723e */ /* 0x008fe200000000ff */
[----:B------:R-:W-:Y:S01]  /*e850*/  IMAD.MOV.U32 R205, RZ, RZ, R147 ;  /* 0x000000ffffcd7224 */ /* 0x000fe200078e0093 */
[----:B------:R-:W-:Y:S01]  /*e860*/  MOV R206, R146 ;  /* 0x0000009200ce7202 */ /* 0x000fe20000000f00 */
[----:B------:R-:W-:Y:S01]  /*e870*/  IMAD.MOV.U32 R240, RZ, RZ, R174 ;  /* 0x000000fffff07224 */ /* 0x000fe200078e00ae */
[----:B------:R-:W-:Y:S01]  /*e880*/  MOV R174, R162 ;  /* 0x000000a200ae7202 */ /* 0x000fe20000000f00 */
[----:B------:R-:W-:-:S02]  /*e890*/  IMAD.MOV.U32 R234, RZ, RZ, R186 ;  /* 0x000000ffffea7224 */ /* 0x000fc400078e00ba */
[C---:B------:R-:W-:Y:S01]  /*e8a0*/  HMMA.16816.F32 R144, R4.reuse, R38, R140 ;  /* 0x000000260490723c */ /* 0x040fe2000000188c */
[----:B------:R-:W-:Y:S01]  /*e8b0*/  MOV R237, R187 ;  /* 0x000000bb00ed7202 */ /* 0x000fe20000000f00 */
[----:B------:R-:W-:Y:S02]  /*e8c0*/  IMAD.MOV.U32 R236, RZ, RZ, R188 ;  /* 0x000000ffffec7224 */ /* 0x000fe400078e00bc */
[----:B------:R-:W-:Y:S02]  /*e8d0*/  IMAD.MOV.U32 R232, RZ, RZ, R189 ;  /* 0x000000ffffe87224 */ /* 0x000fe400078e00bd */
[----:B------:R-:W-:Y:S02]  /*e8e0*/  IMAD.MOV.U32 R239, RZ, RZ, R190 ;  /* 0x000000ffffef7224 */ /* 0x000fe400078e00be */
[----:B------:R-:W-:Y:S01]  /*e8f0*/  IMAD.MOV.U32 R143, RZ, RZ, R175 ;  /* 0x000000ffff8f7224 */ /* 0x000fe200078e00af */
[----:B------:R-:W-:Y:S01]  /*e900*/  HMMA.16816.F32 R148, R4, R30, R132 ;  /* 0x0000001e0494723c */ /* 0x000fe20000001884 */
[----:B------:R-:W-:-:S02]  /*e910*/  IMAD.MOV.U32 R142, RZ, RZ, R160 ;  /* 0x000000ffff8e7224 */ /* 0x000fc400078e00a0 */
[----:B------:R-:W-:Y:S02]  /*e920*/  IMAD.MOV.U32 R141, RZ, RZ, R161 ;  /* 0x000000ffff8d7224 */ /* 0x000fe400078e00a1 */
[----:B------:R-:W-:Y:S02]  /*e930*/  IMAD.MOV.U32 R140, RZ, RZ, R163 ;  /* 0x000000ffff8c7224 */ /* 0x000fe400078e00a3 */
[----:B------:R-:W-:Y:S01]  /*e940*/  IMAD.MOV.U32 R245, RZ, RZ, R191 ;  /* 0x000000fffff57224 */ /* 0x000fe200078e00bf */
[----:B------:R-:W-:Y:S01]  /*e950*/  MOV R134, R170 ;  /* 0x000000aa00867202 */ /* 0x000fe20000000f00 */
[----:B------:R-:W-:Y:S01]  /*e960*/  IMAD.MOV.U32 R175, RZ, RZ, R168 ;  /* 0x000000ffffaf7224 */ /* 0x000fe200078e00a8 */
[----:B------:R-:W-:Y:S01]  /*e970*/  HMMA.16816.F32 R160, R4, R14, R108 ;  /* 0x0000000e04a0723c */ /* 0x000fe2000000186c */
[----:B------:R-:W-:Y:S02]  /*e980*/  IMAD.MOV.U32 R133, RZ, RZ, R169 ;  /* 0x000000ffff857224 */ /* 0x000fe400078e00a9 */
[----:B------:R-:W-:-:S05]  /*e990*/  IMAD.MOV.U32 R135, RZ, RZ, R171 ;  /* 0x000000ffff877224 */ /* 0x000fca00078e00ab */
[----:B------:R-:W-:Y:S01]  /*e9a0*/  HMMA.16816.F32 R84, R4, R36, R84 ;  /* 0x000000240454723c */ /* 0x000fe20000001854 */
[----:B-1----:R-:W-:-:S07]  /*e9b0*/  FFMA.FTZ R9, R133, c[0x0][0x23c], -R2 ;  /* 0x00008f0085097a23 */ /* 0x002fce0000010802 */
[C---:B------:R-:W-:Y:S08]  /*e9c0*/  HMMA.16816.F32 R136, R4.reuse, R28, R136 ;  /* 0x0000001c0488723c */ /* 0x040ff00000001888 */
[C---:B------:R-:W-:Y:S08]  /*e9d0*/  HMMA.16816.F32 R152, R4.reuse, R24, R128 ;  /* 0x000000180498723c */ /* 0x040ff00000001880 */
[C---:B------:R-:W-:Y:S08]  /*e9e0*/  HMMA.16816.F32 R188, R4.reuse, R26, R124 ;  /* 0x0000001a04bc723c */ /* 0x040ff0000000187c */
[C---:B----4-:R-:W-:Y:S08]  /*e9f0*/  HMMA.16816.F32 R164, R4.reuse, R16, R120 ;  /* 0x0000001004a4723c */ /* 0x050ff00000001878 */
[C---:B------:R-:W-:Y:S08]  /*ea00*/  HMMA.16816.F32 R168, R4.reuse, R18, R116 ;  /* 0x0000001204a8723c */ /* 0x040ff00000001874 */
[C---:B------:R-:W-:Y:S08]  /*ea10*/  HMMA.16816.F32 R184, R4.reuse, R12, R112 ;  /* 0x0000000c04b8723c */ /* 0x040ff00000001870 */
[C---:B------:R-:W-:Y:S08]  /*ea20*/  HMMA.16816.F32 R108, R4.reuse, R20, R92 ;  /* 0x00000014046c723c */ /* 0x040ff0000000185c */
[----:B------:R-:W-:Y:S01]  /*ea30*/  HMMA.16816.F32 R96, R4, R22, R76 ;  /* 0x000000160460723c */ /* 0x000fe2000000184c */
[----:B------:R-:W-:Y:S01]  /*ea40*/  IMAD.MOV.U32 R251, RZ, RZ, R217 ;  /* 0x000000fffffb7224 */ /* 0x000fe200078e00d9 */
[----:B------:R-:W-:Y:S01]  /*ea50*/  LDSM.16.MT88.4 R124, [R216+0x9c00] ;  /* 0x009c0000d87c783b */ /* 0x000fe20000004200 */
[----:B------:R-:W-:-:S03]  /*ea60*/  IMAD.MOV.U32 R133, RZ, RZ, R143 ;  /* 0x000000ffff857224 */ /* 0x000fc600078e008f */
[----:B------:R1:W5:Y:S01]  /*ea70*/  LDL.LU R217, [R1+0x68] ;  /* 0x0000680001d97983 */ /* 0x0003620000300800 */
[----:B--2---:R-:W-:Y:S02]  /*ea80*/  F2FP.PACK_AB R4, R179, R181 ;  /* 0x000000b5b304723e */ /* 0x004fe400000000ff */
[----:B------:R-:W-:Y:S02]  /*ea90*/  F2FP.PACK_AB R5, R176, R177 ;  /* 0x000000b1b005723e */ /* 0x000fe400000000ff */
[----:B------:R-:W-:Y:S02]  /*eaa0*/  F2FP.PACK_AB R6, R178, R180 ;  /* 0x000000b4b206723e */ /* 0x000fe400000000ff */
[----:B------:R-:W-:-:S07]  /*eab0*/  F2FP.PACK_AB R7, R106, R107 ;  /* 0x0000006b6a07723e */ /* 0x000fce00000000ff */
[C---:B------:R-:W-:Y:S01]  /*eac0*/  HMMA.16816.F32 R68, R4.reuse, R30, R68 ;  /* 0x0000001e0444723c */ /* 0x040fe20000001844 */
[----:B------:R2:W-:Y:S07]  /*ead0*/  MUFU.EX2 R31, R9 ;  /* 0x00000009001f7308 */ /* 0x0005ee0000000800 */
[----:B------:R-:W-:Y:S01]  /*eae0*/  HMMA.16816.F32 R128, R4, R28, R72 ;  /* 0x0000001c0480723c */ /* 0x000fe20000001848 */
[----:B--2---:R-:W-:-:S04]  /*eaf0*/  FFMA.FTZ R9, R134, c[0x0][0x23c], -R2 ;  /* 0x00008f0086097a23 */ /* 0x004fc80000010802 */
[----:B------:R2:W3:Y:S03]  /*eb00*/  MUFU.EX2 R30, R9 ;  /* 0x00000009001e7308 */ /* 0x0004e60000000800 */
[----:B------:R-:W-:Y:S01]  /*eb10*/  HMMA.16816.F32 R60, R4, R26, R60 ;  /* 0x0000001a043c723c */ /* 0x000fe2000000183c */
[--C-:B--2---:R-:W-:Y:S02]  /*eb20*/  FFMA.FTZ R9, R135, c[0x0][0x23c], -R2.reuse ;  /* 0x00008f0087097a23 */ /* 0x104fe40000010802 */
[----:B------:R-:W-:-:S04]  /*eb30*/  FFMA.FTZ R2, R251, c[0x0][0x23c], -R2 ;  /* 0x00008f00fb027a23 */ /* 0x000fc80000010802 */
[----:B------:R2:W-:Y:S01]  /*eb40*/  MUFU.EX2 R28, R2 ;  /* 0x00000002001c7308 */ /* 0x0005e20000000800 */
[----:B------:R-:W-:Y:S01]  /*eb50*/  HMMA.16816.F32 R64, R4, R24, R64 ;  /* 0x000000180440723c */ /* 0x000fe20000001840 */
[----:B--2---:R-:W-:-:S06]  /*eb60*/  FFMA.FTZ R2, R140, c[0x0][0x23c], -R0 ;  /* 0x00008f008c027a23 */ /* 0x004fcc0000010800 */
[----:B------:R2:W-:Y:S01]  /*eb70*/  MUFU.EX2 R27, R2 ;  /* 0x00000002001b7308 */ /* 0x0005e20000000800 */
[----:B------:R-:W-:Y:S01]  /*eb80*/  IMAD.MOV.U32 R135, RZ, RZ, R246 ;  /* 0x000000ffff877224 */ /* 0x000fe200078e00f6 */
[----:B------:R-:W-:Y:S01]  /*eb90*/  MOV R251, R245 ;  /* 0x000000f500fb7202 */ /* 0x000fe20000000f00 */
[----:B------:R-:W-:Y:S01]  /*eba0*/  IMAD.MOV.U32 R246, RZ, RZ, R236 ;  /* 0x000000fffff67224 */ /* 0x000fe200078e00ec */
[----:B------:R-:W-:Y:S01]  /*ebb0*/  MOV R236, R210 ;  /* 0x000000d200ec7202 */ /* 0x000fe20000000f00 */
[----:B------:R-:W-:Y:S02]  /*ebc0*/  IMAD.MOV.U32 R245, RZ, RZ, R209 ;  /* 0x000000fffff57224 */ /* 0x000fe400078e00d1 */
[----:B--2---:R-:W-:-:S04]  /*ebd0*/  FFMA.FTZ R2, R141, c[0x0][0x23c], -R0 ;  /* 0x00008f008d027a23 */ /* 0x004fc80000010800 */
[----:B------:R2:W-:Y:S01]  /*ebe0*/  MUFU.EX2 R26, R2 ;  /* 0x00000002001a7308 */ /* 0x0005e20000000800 */
[----:B------:R-:W-:Y:S02]  /*ebf0*/  IMAD.MOV.U32 R134, RZ, RZ, R142 ;  /* 0x000000ffff867224 */ /* 0x000fe400078e008e */
[----:B------:R-:W-:Y:S01]  /*ec00*/  IMAD.MOV.U32 R209, RZ, RZ, R172 ;  /* 0x000000ffffd17224 */ /* 0x000fe200078e00ac */
[----:B------:R-:W-:Y:S01]  /*ec10*/  MOV R172, R175 ;  /* 0x000000af00ac7202 */ /* 0x000fe20000000f00 */
[----:B------:R-:W-:Y:S01]  /*ec20*/  IMAD.MOV.U32 R210, RZ, RZ, R174 ;  /* 0x000000ffffd27224 */ /* 0x000fe200078e00ae */
[----:B------:R-:W-:Y:S01]  /*ec30*/  HMMA.16816.F32 R44, R4, R18, R44 ;  /* 0x00000012042c723c */ /* 0x000fe2000000182c */
[----:B------:R-:W-:Y:S01]  /*ec40*/  IMAD.MOV.U32 R174, RZ, RZ, R157 ;  /* 0x000000ffffae7224 */ /* 0x000fe200078e009d */
[----:B------:R-:W4:Y:S01]  /*ec50*/  LDSM.16.MT88.4 R140, [R218+0x9c00] ;  /* 0x009c0000da8c783b */ /* 0x000f220000004200 */
[--C-:B--2---:R-:W-:Y:S02]  /*ec60*/  FFMA.FTZ R2, R240, c[0x0][0x23c], -R0.reuse ;  /* 0x00008f00f0027a23 */ /* 0x104fe40000010800 */
[----:B------:R-:W-:-:S02]  /*ec70*/  FFMA.FTZ R0, R159, c[0x0][0x23c], -R0 ;  /* 0x00008f009f007a23 */ /* 0x000fc40000010800 */
[----:B------:R-:W-:Y:S02]  /*ec80*/  IMAD.MOV.U32 R240, RZ, RZ, R239 ;  /* 0x000000fffff07224 */ /* 0x000fe400078e00ef */
[----:B------:R2:W-:Y:S01]  /*ec90*/  MUFU.EX2 R24, R0 ;  /* 0x0000000000187308 */ /* 0x0005e20000000800 */
[----:B------:R-:W-:Y:S02]  /*eca0*/  IMAD.MOV.U32 R239, RZ, RZ, R234 ;  /* 0x000000ffffef7224 */ /* 0x000fe400078e00ea */
[----:B------:R-:W-:Y:S02]  /*ecb0*/  IMAD.MOV.U32 R234, RZ, RZ, R211 ;  /* 0x000000ffffea7224 */ /* 0x000fe400078e00d3 */
[----:B------:R-:W-:Y:S02]  /*ecc0*/  IMAD.MOV.U32 R211, RZ, RZ, R173 ;  /* 0x000000ffffd37224 */ /* 0x000fe400078e00ad */
[----:B------:R-:W-:Y:S02]  /*ecd0*/  IMAD.MOV.U32 R173, RZ, RZ, R156 ;  /* 0x000000ffffad7224 */ /* 0x000fe400078e009c */
[----:B------:R-:W-:Y:S01]  /*ece0*/  IMAD.MOV.U32 R175, RZ, RZ, R158 ;  /* 0x000000ffffaf7224 */ /* 0x000fe200078e009e */
[----:B------:R-:W-:Y:S01]  /*ecf0*/  HMMA.16816.F32 R112, R4, R36, R88 ;  /* 0x000000240470723c */ /* 0x000fe20000001858 */
[----:B------:R-:W-:-:S02]  /*ed00*/  IMAD.MOV.U32 R244, RZ, RZ, R245 ;  /* 0x000000fffff47224 */ /* 0x000fc400078e00f5 */
[----:B--2---:R-:W-:Y:S01]  /*ed10*/  FFMA.FTZ R0, R133, c[0x0][0x23c], -R8 ;  /* 0x00008f0085007a23 */ /* 0x004fe20000010808 */
[----:B------:R-:W2:Y:S01]  /*ed20*/  LDSM.16.MT88.4 R156, [R216+0xac00] ;  /* 0x00ac0000d89c783b */ /* 0x000ea20000004200 */
[----:B------:R-:W-:Y:S02]  /*ed30*/  IMAD.MOV.U32 R133, RZ, RZ, R134 ;  /* 0x000000ffff857224 */ /* 0x000fe400078e0086 */
[----:B------:R1:W-:Y:S01]  /*ed40*/  MUFU.EX2 R19, R0 ;  /* 0x0000000000137308 */ /* 0x0003e20000000800 */
[----:B------:R-:W-:Y:S01]  /*ed50*/  MOV R134, R251 ;  /* 0x000000fb00867202 */ /* 0x000fe20000000f00 */
[----:B------:R-:W-:Y:S01]  /*ed60*/  IMAD.MOV.U32 R243, RZ, RZ, R246 ;  /* 0x000000fffff37224 */ /* 0x000fe200078e00f6 */
[----:B------:R-:W-:Y:S01]  /*ed70*/  MOV R245, R234 ;  /* 0x000000ea00f57202 */ /* 0x000fe20000000f00 */
[----:B------:R-:W-:Y:S01]  /*ed80*/  IMAD.MOV.U32 R251, RZ, RZ, R209 ;  /* 0x000000fffffb7224 */ /* 0x000fe200078e00d1 */
[C---:B------:R-:W-:Y:S01]  /*ed90*/  HMMA.16816.F32 R36, R4.reuse, R38, R80 ;  /* 0x000000260424723c */ /* 0x040fe20000001850 */
[----:B------:R-:W-:Y:S01]  /*eda0*/  IMAD.MOV.U32 R209, RZ, RZ, R172 ;  /* 0x000000ffffd17224 */ /* 0x000fe200078e00ac */
[----:B------:R-:W-:Y:S01]  /*edb0*/  MOV R246, R174 ;  /* 0x000000ae00f67202 */ /* 0x000fe20000000f00 */
[----:B------:R-:W-:Y:S01]  /*edc0*/  IMAD.MOV.U32 R234, RZ, RZ, R173 ;  /* 0x000000ffffea7224 */ /* 0x000fe200078e00ad */
[----:B------:R-:W-:Y:S04]  /*edd0*/  LDSM.16.MT88.4 R80, [R216+0xbc00] ;  /* 0x00bc0000d850783b */ /* 0x000fe80000004200 */
[----:B------:R-:W-:Y:S01]  /*ede0*/  HMMA.16816.F32 R56, R4, R16, R56 ;  /* 0x000000100438723c */ /* 0x000fe20000001838 */
[----:B-1----:R-:W-:-:S02]  /*edf0*/  FFMA.FTZ R0, R135, c[0x0][0x23c], -R8 ;  /* 0x00008f0087007a23 */ /* 0x002fc40000010808 */
[----:B------:R-:W-:Y:S02]  /*ee00*/  IMAD.MOV.U32 R135, RZ, RZ, R240 ;  /* 0x000000ffff877224 */ /* 0x000fe400078e00f0 */
[----:B------:R-:W-:-:S03]  /*ee10*/  IMAD.MOV.U32 R240, RZ, RZ, R175 ;  /* 0x000000fffff07224 */ /* 0x000fc600078e00af */
[C---:B------:R-:W-:Y:S01]  /*ee20*/  HMMA.16816.F32 R40, R4.reuse, R12, R40 ;  /* 0x0000000c0428723c */ /* 0x040fe20000001828 */
[----:B------:R-:W1:Y:S01]  /*ee30*/  LDSM.16.MT88.4 R172, [R218+0xac00] ;  /* 0x00ac0000daac783b */ /* 0x000e620000004200 */
[----:B------:R2:W-:Y:S06]  /*ee40*/  MUFU.EX2 R16, R0 ;  /* 0x0000000000107308 */ /* 0x0005ec0000000800 */
[C---:B------:R-:W-:Y:S08]  /*ee50*/  HMMA.16816.F32 R48, R4.reuse, R14, R48 ;  /* 0x0000000e0430723c */ /* 0x040ff00000001830 */
[----:B------:R-:W-:Y:S01]  /*ee60*/  HMMA.16816.F32 R52, R4, R20, R52 ;  /* 0x000000140434723c */ /* 0x000fe20000001834 */
[----:B--2---:R-:W-:-:S07]  /*ee70*/  FFMA.FTZ R0, R133, c[0x0][0x23c], -R8 ;  /* 0x00008f0085007a23 */ /* 0x004fce0000010808 */
[----:B------:R-:W-:Y:S01]  /*ee80*/  HMMA.16816.F32 R32, R4, R22, R32 ;  /* 0x000000160420723c */ /* 0x000fe20000001820 */
[----:B------:R-:W2:Y:S01]  /*ee90*/  LDSM.16.MT88.4 R4, [R218+0xbc00] ;  /* 0x00bc0000da04783b */ /* 0x000ea20000004200 */
[----:B------:R1:W-:Y:S08]  /*eea0*/  MUFU.EX2 R17, R0 ;  /* 0x0000000000117308 */ /* 0x0003f00000000800 */
[----:B------:R-:W2:Y:S01]  /*eeb0*/  MUFU.EX2 R29, R9 ;  /* 0x00000009001d7308 */ /* 0x000ea20000000800 */
[----:B-1----:R-:W-:-:S07]  /*eec0*/  FFMA.FTZ R0, R134, c[0x0][0x23c], -R8 ;  /* 0x00008f0086007a23 */ /* 0x002fce0000010808 */
[----:B------:R1:W-:Y:S08]  /*eed0*/  MUFU.EX2 R18, R0 ;  /* 0x0000000000127308 */ /* 0x0003f00000000800 */
[----:B------:R-:W2:Y:S01]  /*eee0*/  MUFU.EX2 R25, R2 ;  /* 0x0000000200197308 */ /* 0x000ea20000000800 */
[----:B-1----:R-:W-:-:S07]  /*eef0*/  FFMA.FTZ R0, R135, c[0x0][0x23c], -R3 ;  /* 0x00008f0087007a23 */ /* 0x002fce0000010803 */
[----:B------:R1:W-:Y:S01]  /*ef00*/  MUFU.EX2 R12, R0 ;  /* 0x00000000000c7308 */ /* 0x0003e20000000800 */
[----:B---3--:R-:W-:Y:S01]  /*ef10*/  F2FP.PACK_AB R92, R30, R31 ;  /* 0x0000001f1e5c723e */ /* 0x008fe200000000ff */
[----:B-1----:R-:W-:-:S06]  /*ef20*/  FFMA.FTZ R0, R243, c[0x0][0x23c], -R3 ;  /* 0x00008f00f3007a23 */ /* 0x002fcc0000010803 */
[----:B------:R1:W3:Y:S01]  /*ef30*/  MUFU.EX2 R13, R0 ;  /* 0x00000000000d7308 */ /* 0x0002e20000000800 */
[----:B--2---:R-:W-:Y:S02]  /*ef40*/  F2FP.PACK_AB R94, R28, R29 ;  /* 0x0000001d1c5e723e */ /* 0x004fe400000000ff */
[----:B------:R-:W-:Y:S02]  /*ef50*/  F2FP.PACK_AB R93, R26, R27 ;  /* 0x0000001b1a5d723e */ /* 0x000fe400000000ff */
[----:B------:R-:W-:Y:S01]  /*ef60*/  F2FP.PACK_AB R95, R24, R25 ;  /* 0x00000019185f723e */ /* 0x000fe200000000ff */
[--C-:B-1----:R-:W-:Y:S02]  /*ef70*/  FFMA.FTZ R0, R244, c[0x0][0x23c], -R3.reuse ;  /* 0x00008f00f4007a23 */ /* 0x102fe40000010803 */
[----:B------:R-:W-:Y:S02]  /*ef80*/  FFMA.FTZ R3, R251, c[0x0][0x23c], -R3 ;  /* 0x00008f00fb037a23 */ /* 0x000fe40000010803 */
[----:B------:R1:W-:Y:S08]  /*ef90*/  MUFU.EX2 R14, R0 ;  /* 0x00000000000e7308 */ /* 0x0003f00000000800 */
[----:B------:R2:W2:Y:S01]  /*efa0*/  MUFU.EX2 R15, R3 ;  /* 0x00000003000f7308 */ /* 0x0004a20000000800 */
[----:B----4-:R-:W-:Y:S01]  /*efb0*/  HMMA.16816.F32 R132, R92, R140, R136 ;  /* 0x0000008c5c84723c */ /* 0x010fe20000001888 */
        /* <DEDUP_REMOVED lines=95> */
[----:B------:R-:W-:-:S07]  /*f5b0*/  IMAD.MOV.U32 R101, RZ, RZ, R231 ;  /* 0x000000ffff657224 */ /* 0x000fce00078e00e7 */
.L_x_187:
[----:B-1----:R-:W2:Y:S02]  /*f5c0*/  LDL R0, [R1+0x30] ;  /* 0x0000300001007983 */ /* 0x002ea40000100800 */
[----:B--2---:R-:W-:-:S13]  /*f5d0*/  ISETP.GT.AND P0, PT, R101, R0, PT ;  /* 0x000000006500720c */ /* 0x004fda0003f04270 */
[----:B------:R-:W-:Y:S05]  /*f5e0*/  @!P0 BRA `(.L_x_194) ;  /* 0x0000471000008947 */ /* 0x000fea0003800000 */
[----:B------:R-:W2:Y:S01]  /*f5f0*/  LDL R2, [R1+0x50] ;  /* 0x0000500001027983 */ /* 0x000ea20000100800 */
[----:B------:R-:W-:Y:S01]  /*f600*/  IMAD.MOV.U32 R100, RZ, RZ, R105 ;  /* 0x000000ffff647224 */ /* 0x000fe200078e0069 */
[----:B------:R-:W-:Y:S01]  /*f610*/  MOV R107, R102 ;  /* 0x00000066006b7202 */ /* 0x000fe20000000f00 */
[----:B------:R-:W-:Y:S01]  /*f620*/  IMAD.MOV.U32 R3, RZ, RZ, R104 ;  /* 0x000000ffff037224 */ /* 0x000fe200078e0068 */
[----:B------:R-:W3:Y:S01]  /*f630*/  LDL R0, [R1+0x54] ;  /* 0x0000540001007983 */ /* 0x000ee20000100800 */
[----:B------:R-:W-:-:S03]  /*f640*/  IMAD.MOV.U32 R106, RZ, RZ, R103 ;  /* 0x000000ffff6a7224 */ /* 0x000fc600078e0067 */
[----:B------:R-:W4:Y:S04]  /*f650*/  LDL.LU.64 R6, [R1+0x10] ;  /* 0x0000100001067983 */ /* 0x000f280000300a00 */
[----:B------:R-:W4:Y:S04]  /*f660*/  LDL.LU.64 R4, [R1+0x60] ;  /* 0x0000600001047983 */ /* 0x000f280000300a00 */
[----:B------:R-:W2:Y:S01]  /*f670*/  LDL.64 R8, [R1+0x38] ;  /* 0x0000380001087983 */ /* 0x000ea20000100a00 */
[----:B----4-:R-:W-:-:S05]  /*f680*/  MOV R5, R7 ;  /* 0x0000000700057202 */ /* 0x010fca0000000f00 */
[----:B------:R1:W-:Y:S01]  /*f690*/  STL.64 [R1+0x28], R4 ;  /* 0x0000280401007387 */ /* 0x0003e20000100a00 */
[----:B--2---:R-:W-:Y:S02]  /*f6a0*/  ISETP.GE.AND P6, PT, R8, c[0x0][0x220], PT ;  /* 0x0000880008007a0c */ /* 0x004fe40003fc6270 */
[----:B------:R-:W-:Y:S02]  /*f6b0*/  ISETP.GE.AND P5, PT, R2, c[0x0][0x220], PT ;  /* 0x0000880002007a0c */ /* 0x000fe40003fa6270 */
[----:B---3--:R-:W-:Y:S01]  /*f6c0*/  ISETP.GE.AND P4, PT, R0, c[0x0][0x220], PT ;  /* 0x0000880000007a0c */ /* 0x008fe20003f86270 */
[----:B------:R-:W-:Y:S05]  /*f6d0*/  BRA `(.L_x_195) ;  /* 0x000003a000007947 */ /* 0x000fea0003800000 */
.L_x_197:
[----:B------:R-:W2:Y:S01]  /*f6e0*/  LDL.64 R234, [R1+0x48] ;  /* 0x0000480001ea7983 */ /* 0x000ea20000100a00 */
[----:B------:R-:W-:Y:S03]  /*f6f0*/  IADD3 R0, R101, -0x2, RZ ;  /* 0xfffffffe65007810 */ /* 0x000fe60007ffe0ff */
[----:B------:R-:W3:Y:S01]  /*f700*/  LDL.64 R104, [R1+0x40] ;  /* 0x0000400001687983 */ /* 0x000ee20000100a00 */
[----:B------:R-:W-:Y:S01]  /*f710*/  SHF.R.S32.HI R2, RZ, 0x1f, R0 ;  /* 0x0000001fff027819 */ /* 0x000fe20000011400 */
[----:B------:R-:W-:Y:S02]  /*f720*/  IMAD.WIDE.U32 R102, R0, c[0x0][0x198], RZ ;  /* 0x0000660000667a25 */ /* 0x000fe400078e00ff */
[----:B------:R1:W-:Y:S02]  /*f730*/  @P6 STS [R222+0x6000], RZ ;  /* 0x006000ffde006388 */ /* 0x0003e40000000800 */
[----:B------:R-:W-:Y:S02]  /*f740*/  IMAD R2, R2, c[0x0][0x198], RZ ;  /* 0x0000660002027a24 */ /* 0x000fe400078e02ff */
[----:B------:R1:W-:Y:S02]  /*f750*/  @P6 STS [R222+0x6004], RZ ;  /* 0x006004ffde006388 */ /* 0x0003e40000000800 */
[----:B------:R-:W-:Y:S02]  /*f760*/  IMAD R2, R0, c[0x0][0x19c], R2 ;  /* 0x0000670000027a24 */ /* 0x000fe400078e0202 */
[----:B------:R1:W-:Y:S02]  /*f770*/  @P6 STS.64 [R222+0x6008], RZ ;  /* 0x006008ffde006388 */ /* 0x0003e40000000a00 */
[----:B------:R-:W-:Y:S01]  /*f780*/  IMAD.IADD R101, R103, 0x1, R2 ;  /* 0x0000000167657824 */ /* 0x000fe200078e0202 */
[----:B--2---:R-:W-:Y:S04]  /*f790*/  LEA R0, P0, R102, R234, 0x6 ;  /* 0x000000ea66007211 */ /* 0x004fe800078030ff */
[----:B------:R-:W-:Y:S02]  /*f7a0*/  @!P6 LEA R180, P1, R0, c[0x0][0x168], 0x1 ;  /* 0x00005a0000b4ea11 */ /* 0x000fe400078208ff */
[----:B---3--:R-:W-:Y:S02]  /*f7b0*/  LEA.HI.X R101, R102, R105, R101, 0x6, P0 ;  /* 0x0000006966657211 */ /* 0x008fe400000f3465 */
[C---:B------:R-:W-:Y:S02]  /*f7c0*/  @!P5 LEA R176, P0, R0.reuse, c[0x0][0x168], 0x1 ;  /* 0x00005a0000b0da11 */ /* 0x040fe400078008ff */
[C-C-:B------:R-:W-:Y:S02]  /*f7d0*/  @!P6 LEA.HI.X R181, R0.reuse, c[0x0][0x16c], R101.reuse, 0x1, P1 ;  /* 0x00005b0000b5ea11 */ /* 0x140fe400008f0c65 */
[C-C-:B------:R-:W-:Y:S02]  /*f7e0*/  @!P5 LEA.HI.X R177, R0.reuse, c[0x0][0x16c], R101.reuse, 0x1, P0 ;  /* 0x00005b0000b1da11 */ /* 0x140fe400000f0c65 */
[C---:B------:R-:W-:Y:S01]  /*f7f0*/  @!P4 LEA R110, P2, R0.reuse, c[0x0][0x168], 0x1 ;  /* 0x00005a00006eca11 */ /* 0x040fe200078408ff */
[----:B------:R-:W-:Y:S01]  /*f800*/  @!PT LDS RZ, [RZ] ;  /* 0x00000000fffff984 */ /* 0x000fe20000000800 */
[----:B------:R-:W-:Y:S01]  /*f810*/  @!PT LDS RZ, [RZ] ;  /* 0x00000000fffff984 */ /* 0x000fe20000000800 */
[----:B------:R-:W-:Y:S01]  /*f820*/  @!PT LDS RZ, [RZ] ;  /* 0x00000000fffff984 */ /* 0x000fe20000000800 */
[----:B------:R1:W-:Y:S01]  /*f830*/  @!P6 LDGSTS.E.BYPASS.LTC128B.128 [R222+0x6000], [R180.64] ;  /* 0x06000000b4deefae */ /* 0x0003e2000b901d4c */
[C---:B------:R-:W-:Y:S02]  /*f840*/  IADD3 R2, P3, R0.reuse, UR11, RZ ;  /* 0x0000000b00027c10 */ /* 0x040fe4000ff7e0ff */
[----:B------:R-:W-:Y:S01]  /*f850*/  @!P4 LEA.HI.X R111, R0, c[0x0][0x16c], R101, 0x1, P2 ;  /* 0x00005b00006fca11 */ /* 0x000fe200010f0c65 */
[----:B------:R1:W-:Y:S01]  /*f860*/  @P5 STS.128 [R222+0x7000], RZ ;  /* 0x007000ffde005388 */ /* 0x0003e20000000c00 */
[C---:B------:R-:W-:Y:S02]  /*f870*/  @!P5 LEA R108, P1, R2.reuse, c[0x0][0x168], 0x1 ;  /* 0x00005a00026cda11 */ /* 0x040fe400078208ff */
[C---:B------:R-:W-:Y:S01]  /*f880*/  @!P4 LEA R104, P0, R2.reuse, c[0x0][0x168], 0x1 ;  /* 0x00005a000268ca11 */ /* 0x040fe200078008ff */
[----:B------:R-:W-:Y:S01]  /*f890*/  @!PT LDS RZ, [RZ] ;  /* 0x00000000fffff984 */ /* 0x000fe20000000800 */
[----:B------:R-:W-:Y:S01]  /*f8a0*/  @!PT LDS RZ, [RZ] ;  /* 0x00000000fffff984 */ /* 0x000fe20000000800 */
[----:B------:R-:W-:Y:S01]  /*f8b0*/  @!PT LDS RZ, [RZ] ;  /* 0x00000000fffff984 */ /* 0x000fe20000000800 */
[----:B------:R1:W-:Y:S01]  /*f8c0*/  @!P5 LDGSTS.E.BYPASS.LTC128B.128 [R222+0x7000], [R176.64+0x40] ;  /* 0x07000040b0dedfae */ /* 0x0003e2000b901d4c */
[----:B------:R-:W-:Y:S02]  /*f8d0*/  IADD3.X R102, R101, UR6, RZ, P3, !PT ;  /* 0x0000000665667c10 */ /* 0x000fe40009ffe4ff */
[C---:B------:R-:W-:Y:S01]  /*f8e0*/  @!P6 LEA R178, P3, R2.reuse, c[0x0][0x168], 0x1 ;  /* 0x00005a0002b2ea11 */ /* 0x040fe200078608ff */
[----:B------:R1:W-:Y:S01]  /*f8f0*/  @P4 STS.128 [R222+0x8000], RZ ;  /* 0x008000ffde004388 */ /* 0x0003e20000000c00 */
[C-C-:B------:R-:W-:Y:S02]  /*f900*/  @!P5 LEA.HI.X R109, R2.reuse, c[0x0][0x16c], R102.reuse, 0x1, P1 ;  /* 0x00005b00026dda11 */ /* 0x140fe400008f0c66 */
[C-C-:B------:R-:W-:Y:S01]  /*f910*/  @!P6 LEA.HI.X R179, R2.reuse, c[0x0][0x16c], R102.reuse, 0x1, P3 ;  /* 0x00005b0002b3ea11 */ /* 0x140fe200018f0c66 */
[----:B------:R-:W-:Y:S01]  /*f920*/  @!PT LDS RZ, [RZ] ;  /* 0x00000000fffff984 */ /* 0x000fe20000000800 */
[----:B------:R-:W-:Y:S01]  /*f930*/  @!PT LDS RZ, [RZ] ;  /* 0x00000000fffff984 */ /* 0x000fe20000000800 */
[----:B------:R-:W-:Y:S01]  /*f940*/  @!PT LDS RZ, [RZ] ;  /* 0x00000000fffff984 */ /* 0x000fe20000000800 */
[----:B------:R1:W-:Y:S01]  /*f950*/  @!P4 LDGSTS.E.BYPASS.LTC128B.128 [R222+0x8000], [R110.64+0x80] ;  /* 0x080000806edecfae */ /* 0x0003e2000b901d4c */
[----:B------:R-:W-:Y:S03]  /*f960*/  @!P4 LEA.HI.X R105, R2, c[0x0][0x16c], R102, 0x1, P0 ;  /* 0x00005b000269ca11 */ /* 0x000fe600000f0c66 */
        /* <DEDUP_REMOVED lines=17> */
.L_x_195:
[----:B-1----:R-:W2:Y:S01]  /*fa80*/  LDL.64 R4, [R1+0x28] ;  /* 0x0000280001047983 */ /* 0x002ea20000100a00 */
[----:B------:R-:W-:Y:S04]  /*fa90*/  DEPBAR.LE SB0, 0x0 ;  /* 0x000080000000791a */ /* 0x000fe80000000000 */
[----:B------:R-:W-:Y:S01]  /*faa0*/  IADD3 R231, R101, -0x1, RZ ;  /* 0xffffffff65e77810 */ /* 0x000fe20007ffe0ff */
[----:B------:R-:W-:Y:S03]  /*fab0*/  BAR.SYNC.DEFER_BLOCKING 0x0 ;  /* 0x0000000000007b1d */ /* 0x000fe60000010000 */
[----:B------:R-:W-:Y:S01]  /*fac0*/  SHF.R.S32.HI R2, RZ, 0x1f, R231 ;  /* 0x0000001fff027819 */ /* 0x000fe200000114e7 */
[C---:B------:R-:W-:Y:S04]  /*fad0*/  IMAD R0, R231.reuse, UR8, RZ ;  /* 0x00000008e7007c24 */ /* 0x040fe8000f8e02ff */
[----:B------:R-:W-:Y:S01]  /*fae0*/  IMAD R2, R2, UR14, R0 ;  /* 0x0000000e02027c24 */ /* 0x000fe2000f8e0200 */
[----:B------:R-:W-:Y:S06]  /*faf0*/  @P6 STS [R222+0x9000], RZ ;  /* 0x009000ffde006388 */ /* 0x000fec0000000800 */
[----:B------:R-:W-:Y:S06]  /*fb00*/  @P6 STS [R222+0x9004], RZ ;  /* 0x009004ffde006388 */ /* 0x000fec0000000800 */
[----:B------:R-:W-:Y:S06]  /*fb10*/  @P6 STS.64 [R222+0x9008], RZ ;  /* 0x009008ffde006388 */ /* 0x000fec0000000a00 */
[----:B------:R-:W3:Y:S01]  /*fb20*/  LDL R232, [R1+0x30] ;  /* 0x0000300001e87983 */ /* 0x000ee20000100800 */
[----:B--2---:R-:W-:Y:S04]  /*fb30*/  IMAD.WIDE.U32 R4, R231, UR14, R4 ;  /* 0x0000000ee7047c25 */ /* 0x004fe8000f8e0004 */
[----:B------:R-:W-:Y:S01]  /*fb40*/  IMAD.IADD R2, R5, 0x1, R2 ;  /* 0x0000000105027824 */ /* 0x000fe200078e0202 */
[C---:B------:R-:W-:Y:S02]  /*fb50*/  @!P6 LEA R16, P1, R4.reuse, c[0x0][0x170], 0x1 ;  /* 0x00005c000410ea11 */ /* 0x040fe400078208ff */
        /* <DEDUP_REMOVED lines=9> */
[----:B------:R-:W-:Y:S02]  /*fbf0*/  @!P4 LEA.HI.X R11, R4, c[0x0][0x174], R2, 0x1, P2 ;  /* 0x00005d00040bca11 */ /* 0x000fe400010f0c02 */
[----:B------:R-:W-:Y:S01]  /*fc00*/  IADD3.X R5, R2, UR5, RZ, P3, !PT ;  /* 0x0000000502057c10 */ /* 0x000fe20009ffe4ff */
[----:B------:R-:W-:Y:S01]  /*fc10*/  @P5 STS.128 [R222+0xa000], RZ ;  /* 0x00a000ffde005388 */ /* 0x000fe20000000c00 */
[C---:B------:R-:W-:Y:S02]  /*fc20*/  @!P6 LEA R14, P3, R0.reuse, c[0x0][0x170], 0x1 ;  /* 0x00005c00000eea11 */ /* 0x040fe400078608ff */
[C---:B------:R-:W-:Y:S02]  /*fc30*/  @!P5 LEA R8, P1, R0.reuse, c[0x0][0x170], 0x1 ;  /* 0x00005c000008da11 */ /* 0x040fe400078208ff */
[C-C-:B------:R-:W-:Y:S01]  /*fc40*/  @!P6 LEA.HI.X R15, R0.reuse, c[0x0][0x174], R5.reuse, 0x1, P3 ;  /* 0x00005d00000fea11 */ /* 0x140fe200018f0c05 */
[----:B------:R-:W-:Y:S01]  /*fc50*/  @!PT LDS RZ, [RZ] ;  /* 0x00000000fffff984 */ /* 0x000fe20000000800 */
[----:B------:R-:W-:Y:S01]  /*fc60*/  @!PT LDS RZ, [RZ] ;  /* 0x00000000fffff984 */ /* 0x000fe20000000800 */
[----:B------:R-:W-:Y:S01]  /*fc70*/  @!PT LDS RZ, [RZ] ;  /* 0x00000000fffff984 */ /* 0x000fe20000000800 */
[----:B------:R2:W-:Y:S01]  /*fc80*/  @!P5 LDGSTS.E.BYPASS.LTC128B.128 [R222+0xa000], [R12.64+0x40] ;  /* 0x0a0000400cdedfae */ /* 0x0005e2000b901d4c */
[C-C-:B------:R-:W-:Y:S02]  /*fc90*/  @!P5 LEA.HI.X R9, R0.reuse, c[0x0][0x174], R5.reuse, 0x1, P1 ;  /* 0x00005d000009da11 */ /* 0x140fe400008f0c05 */
[C---:B------:R-:W-:Y:S03]  /*fca0*/  @!P4 LEA R6, P0, R0.reuse, c[0x0][0x170], 0x1 ;  /* 0x00005c000006ca11 */ /* 0x040fe600078008ff */
[----:B------:R-:W-:Y:S01]  /*fcb0*/  @P4 STS.128 [R222+0xb000], RZ ;  /* 0x00b000ffde004388 */ /* 0x000fe20000000c00 */
[----:B------:R-:W-:Y:S05]  /*fcc0*/  @!P4 LEA.HI.X R7, R0, c[0x0][0x174], R5, 0x1, P0 ;  /* 0x00005d000007ca11 */ /* 0x000fea00000f0c05 */
[----:B------:R-:W-:Y:S01]  /*fcd0*/  @!PT LDS RZ, [RZ] ;  /* 0x00000000fffff984 */ /* 0x000fe20000000800 */
[----:B------:R-:W-:Y:S01]  /*fce0*/  @!PT LDS RZ, [RZ] ;  /* 0x00000000fffff984 */ /* 0x000fe20000000800 */
[----:B------:R-:W-:Y:S01]  /*fcf0*/  @!PT LDS RZ, [RZ] ;  /* 0x00000000fffff984 */ /* 0x000fe20000000800 */
[----:B------:R4:W-:Y:S06]  /*fd00*/  @!P4 LDGSTS.E.BYPASS.LTC128B.128 [R222+0xb000], [R10.64+0x80] ;  /* 0x0b0000800adecfae */ /* 0x0009ec000b901d4c */
[----:B------:R-:W-:Y:S01]  /*fd10*/  @P6 STS.128 [R222+0x9800], RZ ;  /* 0x009800ffde006388 */ /* 0x000fe20000000c00 */
[----:B---3--:R-:W-:Y:S05]  /*fd20*/  ISETP.GT.AND P0, PT, R231, R232, PT ;  /* 0x000000e8e700720c */ /* 0x008fea0003f04270 */
        /* <DEDUP_REMOVED lines=15> */
[----:B-1---5:R-:W3:Y:S06]  /*fe20*/  LDSM.16.M88.4 R16, [R217+0x6000] ;  /* 0x00600000d910783b */ /* 0x022eec0000000200 */
[----:B------:R-:W4:Y:S06]  /*fe30*/  LDSM.16.M88.4 R60, [R220+0x1000] ;  /* 0x00100000dc3c783b */ /* 0x000f2c0000000200 */
[----:B------:R-:W1:Y:S06]  /*fe40*/  LDSM.16.M88.4 R32, [R217+0x6400] ;  /* 0x00640000d920783b */ /* 0x000e6c0000000200 */
[----:B------:R-:W0:Y:S06]  /*fe50*/  LDGDEPBAR ;  /* 0x00000000000079af */ /* 0x000e2c0000000000 */
[----:B------:R-:W1:Y:S06]  /*fe60*/  LDSM.16.M88.4 R48, [R217+0x6800] ;  /* 0x00680000d930783b */ /* 0x000e6c0000000200 */
[----:B------:R-:W1:Y:S06]  /*fe70*/  LDSM.16.M88.4 R108, [R217+0x6c00] ;  /* 0x006c0000d96c783b */ /* 0x000e6c0000000200 */
[----:B------:R-:W-:Y:S01]  /*fe80*/  LDSM.16.M88.4 R176, [R221] ;  /* 0x00000000ddb0783b */ /* 0x000fe20000000200 */
[-C--:B---3--:R-:W-:Y:S05]  /*fe90*/  HMMA.16816.F32 R4, R64, R16.reuse, RZ ;  /* 0x000000104004723c */ /* 0x088fea00000018ff */
[----:B------:R-:W3:Y:S03]  /*fea0*/  LDSM.16.M88.4 R180, [R219+0x6000] ;  /* 0x00600000dbb4783b */ /* 0x000ee60000000200 */
[C---:B----4-:R-:W-:Y:S03]  /*feb0*/  HMMA.16816.F32 R8, R60.reuse, R16, RZ ;  /* 0x000000103c08723c */ /* 0x050fe600000018ff */
[----:B------:R-:W4:Y:S06]  /*fec0*/  LDSM.16.M88.4 R184, [R221+0x1000] ;  /* 0x00100000ddb8783b */ /* 0x000f2c0000000200 */
        /* <DEDUP_REMOVED lines=13> */
[-C--:B------:R-:W-:Y:S08]  /*ffa0*/  HMMA.16816.F32 R36, R64, R48.reuse, RZ ;  /* 0x000000304024723c */ /* 0x080ff000000018ff */
        /* <DEDUP_REMOVED lines=8> */
[-C--:B---3--:R-:W-:Y:S08]  /*10030*/  HMMA.16816.F32 R4, R176, R180.reuse, R4 ;  /* 0x000000b4b004723c */ /* 0x088ff00000001804 */
[C---:B----4-:R-:W-:Y:S08]  /*10040*/  HMMA.16816.F32 R8, R184.reuse, R180, R8 ;  /* 0x000000b4b808723c */ /* 0x050ff00000001808 */
        /* <DEDUP_REMOVED lines=43> */
[C---:B------:R-:W-:Y:S08]  /*10300*/  HMMA.16816.F32 R8, R196.reuse, R192, R8 ;  /* 0x000000c0c408723c */ /* 0x040ff00000001808 */
        /* <DEDUP_REMOVED lines=18> */
[----:B------:R-:W1:Y:S06]  /*10430*/  LDSM.16.M88.4 R176, [R221+0x4000] ;  /* 0x00400000ddb0783b */ /* 0x000e6c0000000200 */
        /* <DEDUP_REMOVED lines=37> */
.L_x_196:
[----:B------:R-:W2:Y:S08]  /*10690*/  S2R R0, SR_TID.X ;  /* 0x0000000000007919 */ /* 0x000eb00000002100 */
[----:B------:R-:W-:Y:S01]  /*106a0*/  STL [R1+0x68], R217 ;  /* 0x000068d901007387 */ /* 0x000fe20000100800 */
[----:B--2---:R-:W-:Y:S05]  /*106b0*/  IMAD.SHL.U32 R0, R0, 0x2, RZ ;  /* 0x0000000200007824 */ /* 0x004fea00078e00ff */
[----:B------:R-:W-:Y:S05]  /*106c0*/  LOP3.LUT R0, R0, 0x6, RZ, 0xc0, !PT ;  /* 0x0000000600007812 */ /* 0x000fea00078ec0ff */
[----:B------:R-:W-:Y:S05]  /*106d0*/  IMAD R0, R231, 0x40, R0 ;  /* 0x00000040e7007824 */ /* 0x000fea00078e0200 */
[C---:B------:R-:W-:Y:S02]  /*106e0*/  ISETP.GE.AND P3, PT, R0.reuse, R226, PT ;  /* 0x000000e20000720c */ /* 0x040fe40003f66270 */
[C---:B------:R-:W-:Y:S02]  /*106f0*/  ISETP.GE.AND P1, PT, R0.reuse, R225, PT ;  /* 0x000000e10000720c */ /* 0x040fe40003f26270 */
[C---:B-1----:R-:W-:Y:S02]  /*10700*/  IADD3 R105, R0.reuse, 0x8, RZ ;  /* 0x0000000800697810 */ /* 0x042fe40007ffe0ff */
[C---:B------:R-:W-:Y:S02]  /*10710*/  ISETP.GE.OR P3, PT, R0.reuse, R230, !P3 ;  /* 0x000000e60000720c */ /* 0x040fe40005f66670 */
[----:B------:R-:W-:Y:S02]  /*10720*/  ISETP.GE.OR P1, PT, R0, R229, !P1 ;  /* 0x000000e50000720c */ /* 0x000fe40004f26670 */
[----:B------:R-:W-:Y:S02]  /*10730*/  FSEL R110, R4, -INF , !P3 ;  /* 0xff800000046e7808 */ /* 0x000fe40005800000 */
[----:B------:R-:W-:Y:S02]  /*10740*/  FSEL R111, R6, -INF , !P1 ;  /* 0xff800000066f7808 */ /* 0x000fe40004800000 */
[C---:B------:R-:W-:Y:S02]  /*10750*/  ISETP.GE.AND P3, PT, R105.reuse, R226, PT ;  /* 0x000000e26900720c */ /* 0x040fe40003f66270 */
[C---:B------:R-:W-:Y:S02]  /*10760*/  ISETP.GE.AND P1, PT, R105.reuse, R225, PT ;  /* 0x000000e16900720c */ /* 0x040fe40003f26270 */
[C---:B------:R-:W-:Y:S02]  /*10770*/  IADD3 R103, R0.reuse, 0x10, RZ ;  /* 0x0000001000677810 */ /* 0x040fe40007ffe0ff */
[C---:B------:R-:W-:Y:S02]  /*10780*/  ISETP.GE.OR P3, PT, R105.reuse, R230, !P3 ;  /* 0x000000e66900720c */ /* 0x040fe40005f66670 */
[----:B------:R-:W-:Y:S02]  /*10790*/  ISETP.GE.OR P1, PT, R105, R229, !P1 ;  /* 0x000000e56900720c */ /* 0x000fe40004f26670 */
[----:B------:R-:W-:Y:S02]  /*107a0*/  IADD3 R108, R0, 0x1, RZ ;  /* 0x00000001006c7810 */ /* 0x000fe40007ffe0ff */
[----:B------:R-:W-:Y:S02]  /*107b0*/  FSEL R180, R18, -INF , !P1 ;  /* 0xff80000012b47808 */ /* 0x000fe40004800000 */
[C---:B------:R-:W-:Y:S02]  /*107c0*/  ISETP.GE.AND P1, PT, R103.reuse, R225, PT ;  /* 0x000000e16700720c */ /* 0x040fe40003f26270 */
[----:B------:R-:W-:Y:S02]  /*107d0*/  FSEL R179, R16, -INF , !P3 ;  /* 0xff80000010b37808 */ /* 0x000fe40005800000 */
[C---:B------:R-:W-:Y:S02]  /*107e0*/  ISETP.GE.AND P3, PT, R103.reuse, R226, PT ;  /* 0x000000e26700720c */ /* 0x040fe40003f66270 */
[C---:B------:R-:W-:Y:S02]  /*107f0*/  ISETP.GE.OR P1, PT, R103.reuse, R229, !P1 ;  /* 0x000000e56700720c */ /* 0x040fe40004f26670 */
[----:B------:R-:W-:Y:S02]  /*10800*/  ISETP.GE.OR P3, PT, R103, R230, !P3 ;  /* 0x000000e66700720c */ /* 0x000fe40005f66670 */
[----:B------:R-:W-:Y:S02]  /*10810*/  IADD3 R101, R0, 0x18, RZ ;  /* 0x0000001800657810 */ /* 0x000fe40007ffe0ff */
[CC--:B------:R-:W-:Y:S02]  /*10820*/  ISETP.GE.AND P2, PT, R108.reuse, R226.reuse, PT ;  /* 0x000000e26c00720c */ /* 0x0c0fe40003f46270 */
[-C--:B------:R-:W-:Y:S02]  /*10830*/  ISETP.GE.AND P0, PT, R108, R225.reuse, PT ;  /* 0x000000e16c00720c */ /* 0x080fe40003f06270 */
[----:B------:R-:W-:Y:S02]  /*10840*/  FSEL R187, R22, -INF , !P1 ;  /* 0xff80000016bb7808 */ /* 0x000fe40004800000 */
[----:B------:R-:W-:Y:S02]  /*10850*/  IADD3 R104, R0, 0x9, RZ ;  /* 0x0000000900687810 */ /* 0x000fe40007ffe0ff */
[----:B------:R-:W-:Y:S02]  /*10860*/  FSEL R185, R20, -INF , !P3 ;  /* 0xff80000014b97808 */ /* 0x000fe40005800000 */
[C---:B------:R-:W-:Y:S02]  /*10870*/  ISETP.GE.AND P3, PT, R101.reuse, R226, PT ;  /* 0x000000e26500720c */ /* 0x040fe40003f66270 */
[----:B------:R-:W-:Y:S02]  /*10880*/  ISETP.GE.AND P1, PT, R101, R225, PT ;  /* 0x000000e16500720c */ /* 0x000fe40003f26270 */
[CC--:B------:R-:W-:Y:S02]  /*10890*/  ISETP.GE.OR P2, PT, R108.reuse, R230.reuse, !P2 ;  /* 0x000000e66c00720c */ /* 0x0c0fe40005746670 */
[-C--:B------:R-:W-:Y:S02]  /*108a0*/  ISETP.GE.OR P0, PT, R108, R229.reuse, !P0 ;  /* 0x000000e56c00720c */ /* 0x080fe40004706670 */
[----:B------:R-:W-:Y:S02]  /*108b0*/  IADD3 R18, R0, 0x20, RZ ;  /* 0x0000002000127810 */ /* 0x000fe40007ffe0ff */
[----:B------:R-:W-:Y:S02]  /*108c0*/  FSEL R176, R5, -INF , !P2 ;  /* 0xff80000005b07808 */ /* 0x000fe40005000000 */
[----:B------:R-:W-:Y:S02]  /*108d0*/  FSEL R177, R7, -INF , !P0 ;  /* 0xff80000007b17808 */ /* 0x000fe40004000000 */
[C---:B------:R-:W-:Y:S02]  /*108e0*/  ISETP.GE.OR P3, PT, R101.reuse, R230, !P3 ;  /* 0x000000e66500720c */ /* 0x040fe40005f66670 */
[----:B------:R-:W-:Y:S02]  /*108f0*/  ISETP.GE.OR P1, PT, R101, R229, !P1 ;  /* 0x000000e56500720c */ /* 0x000fe40004f26670 */
[C---:B------:R-:W-:Y:S02]  /*10900*/  ISETP.GE.AND P0, PT, R104.reuse, R225, PT ;  /* 0x000000e16800720c */ /* 0x040fe40003f06270 */
[CC--:B------:R-:W-:Y:S02]  /*10910*/  ISETP.GE.AND P2, PT, R104.reuse, R226.reuse, PT ;  /* 0x000000e26800720c */ /* 0x0c0fe40003f46270 */
[----:B------:R-:W-:Y:S02]  /*10920*/  ISETP.GE.OR P0, PT, R104, R229, !P0 ;  /* 0x000000e56800720c */ /* 0x000fe40004706670 */
[----:B------:R-:W-:Y:S02]  /*10930*/  IADD3 R102, R0, 0x11, RZ ;  /* 0x0000001100667810 */ /* 0x000fe40007ffe0ff */
[----:B------:R-:W-:Y:S02]  /*10940*/  FSEL R192, R32, -INF , !P3 ;  /* 0xff80000020c07808 */ /* 0x000fe40005800000 */
[----:B------:R-:W-:Y:S02]  /*10950*/  ISETP.GE.AND P3, PT, R18, R226, PT ;  /* 0x000000e21200720c */ /* 0x000fe40003f66270 */
[----:B------:R-:W-:Y:S02]  /*10960*/  FSEL R195, R34, -INF , !P1 ;  /* 0xff80000022c37808 */ /* 0x000fe40004800000 */
[----:B------:R-:W-:Y:S02]  /*10970*/  ISETP.GE.AND P1, PT, R18, R225, PT ;  /* 0x000000e11200720c */ /* 0x000fe40003f26270 */
[-C--:B------:R-:W-:Y:S02]  /*10980*/  ISETP.GE.OR P2, PT, R104, R230.reuse, !P2 ;  /* 0x000000e66800720c */ /* 0x080fe40005746670 */
[----:B------:R-:W-:Y:S02]  /*10990*/  FSEL R181, R19, -INF , !P0 ;  /* 0xff80000013b57808 */ /* 0x000fe40004000000 */
[----:B------:R-:W-:Y:S02]  /*109a0*/  IADD3 R16, R0, 0x28, RZ ;  /* 0x0000002800107810 */ /* 0x000fe40007ffe0ff */
[C---:B------:R-:W-:Y:S02]  /*109b0*/  ISETP.GE.OR P3, PT, R18.reuse, R230, !P3 ;  /* 0x000000e61200720c */ /* 0x040fe40005f66670 */
[----:B------:R-:W-:Y:S02]  /*109c0*/  ISETP.GE.OR P1, PT, R18, R229, !P1 ;  /* 0x000000e51200720c */ /* 0x000fe40004f26670 */
[----:B------:R-:W-:Y:S02]  /*109d0*/  FSEL R178, R17, -INF , !P2 ;  /* 0xff80000011b27808 */ /* 0x000fe40005000000 */
[C---:B------:R-:W-:Y:S02]  /*109e0*/  ISETP.GE.AND P0, PT, R102.reuse, R225, PT ;  /* 0x000000e16600720c */ /* 0x040fe40003f06270 */
[-C--:B------:R-:W-:Y:S02]  /*109f0*/  ISETP.GE.AND P2, PT, R102, R226.reuse, PT ;  /* 0x000000e26600720c */ /* 0x080fe40003f46270 */
[----:B------:R-:W-:Y:S02]  /*10a00*/  FSEL R204, R36, -INF , !P3 ;  /* 0xff80000024cc7808 */ /* 0x000fe40005800000 */
[----:B------:R-:W-:Y:S02]  /*10a10*/  FSEL R206, R38, -INF , !P1 ;  /* 0xff80000026ce7808 */ /* 0x000fe40004800000 */
[----:B------:R-:W-:Y:S02]  /*10a20*/  IADD3 R19, R0, 0x19, RZ ;  /* 0x0000001900137810 */ /* 0x000fe40007ffe0ff */
[----:B------:R-:W-:Y:S02]  /*10a30*/  ISETP.GE.OR P0, PT, R102, R229, !P0 ;  /* 0x000000e56600720c */ /* 0x000fe40004706670 */
[C---:B------:R-:W-:Y:S02]  /*10a40*/  ISETP.GE.AND P3, PT, R16.reuse, R226, PT ;  /* 0x000000e21000720c */ /* 0x040fe40003f66270 */
[-C--:B------:R-:W-:Y:S02]  /*10a50*/  ISETP.GE.AND P1, PT, R16, R225.reuse, PT ;  /* 0x000000e11000720c */ /* 0x080fe40003f26270 */
[----:B------:R-:W-:Y:S02]  /*10a60*/  ISETP.GE.OR P2, PT, R102, R230, !P2 ;  /* 0x000000e66600720c */ /* 0x000fe40005746670 */
[----:B------:R-:W-:Y:S02]  /*10a70*/  FSEL R188, R23, -INF , !P0 ;  /* 0xff80000017bc7808 */ /* 0x000fe40004000000 */
[----:B------:R-:W-:Y:S02]  /*10a80*/  FSEL R186, R21, -INF , !P2 ;  /* 0xff80000015ba7808 */ /* 0x000fe40005000000 */
[C---:B------:R-:W-:Y:S02]  /*10a90*/  ISETP.GE.AND P2, PT, R19.reuse, R226, PT ;  /* 0x000000e21300720c */ /* 0x040fe40003f46270 */
[C---:B------:R-:W-:Y:S02]  /*10aa0*/  ISETP.GE.AND P0, PT, R19.reuse, R225, PT ;  /* 0x000000e11300720c */ /* 0x040fe40003f06270 */
[CC--:B------:R-:W-:Y:S02]  /*10ab0*/  ISETP.GE.OR P3, PT, R16.reuse, R230.reuse, !P3 ;  /* 0x000000e61000720c */ /* 0x0c0fe40005f66670 */
[-C--:B------:R-:W-:Y:S02]  /*10ac0*/  ISETP.GE.OR P1, PT, R16, R229.reuse, !P1 ;  /* 0x000000e51000720c */ /* 0x080fe40004f26670 */
[C---:B------:R-:W-:Y:S02]  /*10ad0*/  IADD3 R2, R0.reuse, 0x30, RZ ;  /* 0x0000003000027810 */ /* 0x040fe40007ffe0ff */
[C---:B------:R-:W-:Y:S02]  /*10ae0*/  ISETP.GE.OR P2, PT, R19.reuse, R230, !P2 ;  /* 0x000000e61300720c */ /* 0x040fe40005746670 */
[----:B------:R-:W-:Y:S02]  /*10af0*/  ISETP.GE.OR P0, PT, R19, R229, !P0 ;  /* 0x000000e51300720c */ /* 0x000fe40004706670 */
[----:B------:R-:W-:Y:S02]  /*10b00*/  IADD3 R17, R0, 0x21, RZ ;  /* 0x0000002100117810 */ /* 0x000fe40007ffe0ff */
[----:B------:R-:W-:Y:S02]  /*10b10*/  FSEL R242, R50, -INF , !P1 ;  /* 0xff80000032f27808 */ /* 0x000fe40004800000 */
[----:B------:R-:W-:Y:S02]  /*10b20*/  ISETP.GE.AND P1, PT, R2, R225, PT ;  /* 0x000000e10200720c */ /* 0x000fe40003f26270 */
[----:B------:R-:W-:Y:S02]  /*10b30*/  FSEL R208, R48, -INF , !P3 ;  /* 0xff80000030d07808 */ /* 0x000fe40005800000 */
[C---:B------:R-:W-:Y:S02]  /*10b40*/  ISETP.GE.AND P3, PT, R2.reuse, R226, PT ;  /* 0x000000e20200720c */ /* 0x040fe40003f66270 */
[C---:B------:R-:W-:Y:S02]  /*10b50*/  ISETP.GE.OR P1, PT, R2.reuse, R229, !P1 ;  /* 0x000000e50200720c */ /* 0x040fe40004f26670 */
[----:B------:R-:W-:Y:S02]  /*10b60*/  ISETP.GE.OR P3, PT, R2, R230, !P3 ;  /* 0x000000e60200720c */ /* 0x000fe40005f66670 */
[----:B------:R-:W-:Y:S02]  /*10b70*/  FSEL R194, R33, -INF , !P2 ;  /* 0xff80000021c27808 */ /* 0x000fe40005000000 */
[----:B------:R-:W-:Y:S02]  /*10b80*/  ISETP.GE.AND P2, PT, R17, R226, PT ;  /* 0x000000e21100720c */ /* 0x000fe40003f46270 */
[----:B------:R-:W-:Y:S02]  /*10b90*/  FSEL R196, R35, -INF , !P0 ;  /* 0xff80000023c47808 */ /* 0x000fe40004000000 */
[C---:B------:R-:W-:Y:S02]  /*10ba0*/  ISETP.GE.AND P0, PT, R17.reuse, R225, PT ;  /* 0x000000e11100720c */ /* 0x040fe40003f06270 */
[----:B------:R-:W-:Y:S02]  /*10bb0*/  IADD3 R5, R0, 0x38, RZ ;  /* 0x0000003800057810 */ /* 0x000fe40007ffe0ff */
[----:B------:R-:W-:Y:S02]  /*10bc0*/  FSEL R209, R52, -INF , !P3 ;  /* 0xff80000034d17808 */ /* 0x000fe40005800000 */
[----:B------:R-:W-:Y:S02]  /*10bd0*/  FSEL R211, R54, -INF , !P1 ;  /* 0xff80000036d37808 */ /* 0x000fe40004800000 */
[C---:B------:R-:W-:Y:S02]  /*10be0*/  ISETP.GE.OR P2, PT, R17.reuse, R230, !P2 ;  /* 0x000000e61100720c */ /* 0x040fe40005746670 */
[----:B------:R-:W-:Y:S02]  /*10bf0*/  ISETP.GE.OR P0, PT, R17, R229, !P0 ;  /* 0x000000e51100720c */ /* 0x000fe40004706670 */
[C---:B------:R-:W-:Y:S02]  /*10c00*/  IADD3 R7, R0.reuse, 0x29, RZ ;  /* 0x0000002900077810 */ /* 0x040fe40007ffe0ff */
[CC--:B------:R-:W-:Y:S02]  /*10c10*/  ISETP.GE.AND P3, PT, R5.reuse, R226.reuse, PT ;  /* 0x000000e20500720c */ /* 0x0c0fe40003f66270 */
[-C--:B------:R-:W-:Y:S02]  /*10c20*/  ISETP.GE.AND P1, PT, R5, R225.reuse, PT ;  /* 0x000000e10500720c */ /* 0x080fe40003f26270 */
[----:B------:R-:W-:Y:S02]  /*10c30*/  FSEL R205, R37, -INF , !P2 ;  /* 0xff80000025cd7808 */ /* 0x000fe40005000000 */
[----:B------:R-:W-:Y:S02]  /*10c40*/  FSEL R207, R39, -INF , !P0 ;  /* 0xff80000027cf7808 */ /* 0x000fe40004000000 */
[C---:B------:R-:W-:Y:S01]  /*10c50*/  ISETP.GE.AND P2, PT, R7.reuse, R226, PT ;  /* 0x000000e20700720c */ /* 0x040fe20003f46270 */
[----:B------:R-:W-:Y:S01]  /*10c60*/  LDSM.16.MT88.4 R36, [R218+0x9000] ;  /* 0x00900000da24783b */ /* 0x000fe20000004200 */
[----:B------:R-:W-:Y:S02]  /*10c70*/  ISETP.GE.AND P0, PT, R7, R225, PT ;  /* 0x000000e10700720c */ /* 0x000fe40003f06270 */
[CC--:B------:R-:W-:Y:S02]  /*10c80*/  ISETP.GE.OR P3, PT, R5.reuse, R230.reuse, !P3 ;  /* 0x000000e60500720c */ /* 0x0c0fe40005f66670 */
[----:B------:R-:W-:Y:S02]  /*10c90*/  ISETP.GE.OR P1, PT, R5, R229, !P1 ;  /* 0x000000e50500720c */ /* 0x000fe40004f26670 */
[----:B------:R-:W-:Y:S02]  /*10ca0*/  IADD3 R6, R0, 0x31, RZ ;  /* 0x0000003100067810 */ /* 0x000fe40007ffe0ff */
[----:B------:R-:W-:Y:S02]  /*10cb0*/  FSEL R64, R64, -INF , !P3 ;  /* 0xff80000040407808 */ /* 0x000fe40005800000 */
[----:B------:R-:W-:Y:S02]  /*10cc0*/  FSEL R66, R66, -INF , !P1 ;  /* 0xff80000042427808 */ /* 0x000fe40004800000 */
[----:B------:R-:W-:Y:S02]  /*10cd0*/  FMNMX.FTZ R20, R110, R3, !PT ;  /* 0x000000036e147209 */ /* 0x000fe40007810000 */
[C---:B------:R-:W-:Y:S02]  /*10ce0*/  ISETP.GE.OR P2, PT, R7.reuse, R230, !P2 ;  /* 0x000000e60700720c */ /* 0x040fe40005746670 */
[----:B------:R-:W-:Y:S02]  /*10cf0*/  ISETP.GE.OR P0, PT, R7, R229, !P0 ;  /* 0x000000e50700720c */ /* 0x000fe40004706670 */
[C---:B------:R-:W-:Y:S02]  /*10d00*/  ISETP.GE.AND P3, PT, R0.reuse, R224, PT ;  /* 0x000000e00000720c */ /* 0x040fe40003f66270 */
[C---:B------:R-:W-:Y:S02]  /*10d10*/  ISETP.GE.AND P1, PT, R0.reuse, R223, PT ;  /* 0x000000df0000720c */ /* 0x040fe40003f26270 */
[C---:B------:R-:W-:Y:S02]  /*10d20*/  ISETP.GE.OR P3, PT, R0.reuse, R228, !P3 ;  /* 0x000000e40000720c */ /* 0x040fe40005f66670 */
[----:B------:R-:W-:Y:S02]  /*10d30*/  ISETP.GE.OR P1, PT, R0, R227, !P1 ;  /* 0x000000e30000720c */ /* 0x000fe40004f26670 */
[----:B------:R-:W-:Y:S02]  /*10d40*/  FSEL R240, R49, -INF , !P2 ;  /* 0xff80000031f07808 */ /* 0x000fe40005000000 */
[C---:B------:R-:W-:Y:S02]  /*10d50*/  ISETP.GE.AND P2, PT, R6.reuse, R226, PT ;  /* 0x000000e20600720c */ /* 0x040fe40003f46270 */
[----:B------:R-:W-:Y:S02]  /*10d60*/  FSEL R245, R51, -INF , !P0 ;  /* 0xff80000033f57808 */ /* 0x000fe40004000000 */
[----:B------:R-:W-:Y:S02]  /*10d70*/  ISETP.GE.AND P0, PT, R6, R225, PT ;  /* 0x000000e10600720c */ /* 0x000fe40003f06270 */
[----:B------:R-:W-:Y:S02]  /*10d80*/  IADD3 R4, R0, 0x39, RZ ;  /* 0x0000003900047810 */ /* 0x000fe40007ffe0ff */
[----:B------:R-:W-:Y:S02]  /*10d90*/  FMNMX.FTZ R0, R176, R20, !PT ;  /* 0x00000014b0007209 */ /* 0x000fe40007810000 */
[----:B------:R-:W-:Y:S02]  /*10da0*/  FSEL R20, R8, -INF , !P3 ;  /* 0xff80000008147808 */ /* 0x000fe40005800000 */
[C---:B------:R-:W-:Y:S02]  /*10db0*/  ISETP.GE.OR P2, PT, R6.reuse, R230, !P2 ;  /* 0x000000e60600720c */ /* 0x040fe40005746670 */
[----:B------:R-:W-:Y:S02]  /*10dc0*/  ISETP.GE.OR P0, PT, R6, R229, !P0 ;  /* 0x000000e50600720c */ /* 0x000fe40004706670 */
[----:B------:R-:W-:Y:S02]  /*10dd0*/  FMNMX.FTZ R8, R179, R0, !PT ;  /* 0x00000000b3087209 */ /* 0x000fe40007810000 */
[----:B------:R-:W-:Y:S02]  /*10de0*/  FSEL R210, R53, -INF , !P2 ;  /* 0xff80000035d27808 */ /* 0x000fe40005000000 */
[----:B------:R-:W-:Y:S02]  /*10df0*/  FSEL R212, R55, -INF , !P0 ;  /* 0xff80000037d47808 */ /* 0x000fe40004000000 */
[----:B------:R-:W-:Y:S01]  /*10e00*/  FMNMX.FTZ R8, R178, R8, !PT ;  /* 0x00000008b2087209 */ /* 0x000fe20007810000 */
[----:B------:R-:W-:Y:S01]  /*10e10*/  LDSM.16.MT88.4 R52, [R216+0xa000] ;  /* 0x00a00000d834783b */ /* 0x000fe20000004200 */
[C---:B------:R-:W-:Y:S02]  /*10e20*/  ISETP.GE.AND P2, PT, R4.reuse, R226, PT ;  /* 0x000000e20400720c */ /* 0x040fe40003f46270 */
[C---:B------:R-:W-:Y:S02]  /*10e30*/  ISETP.GE.AND P0, PT, R4.reuse, R225, PT ;  /* 0x000000e10400720c */ /* 0x040fe40003f06270 */
[C---:B------:R-:W-:Y:S02]  /*10e40*/  ISETP.GE.OR P2, PT, R4.reuse, R230, !P2 ;  /* 0x000000e60400720c */ /* 0x040fe40005746670 */
[----:B------:R-:W-:Y:S02]  /*10e50*/  ISETP.GE.OR P0, PT, R4, R229, !P0 ;  /* 0x000000e50400720c */ /* 0x000fe40004706670 */
[----:B------:R-:W-:Y:S02]  /*10e60*/  FMNMX.FTZ R8, R185, R8, !PT ;  /* 0x00000008b9087209 */ /* 0x000fe40007810000 */
[----:B------:R-:W-:Y:S02]  /*10e70*/  FSEL R65, R65, -INF , !P2 ;  /* 0xff80000041417808 */ /* 0x000fe40005000000 */
[----:B------:R-:W-:Y:S02]  /*10e80*/  FSEL R67, R67, -INF , !P0 ;  /* 0xff80000043437808 */ /* 0x000fe40004000000 */
[C---:B------:R-:W-:Y:S02]  /*10e90*/  ISETP.GE.AND P2, PT, R108.reuse, R224, PT ;  /* 0x000000e06c00720c */ /* 0x040fe40003f46270 */
[----:B------:R-:W-:Y:S02]  /*10ea0*/  ISETP.GE.AND P0, PT, R108, R223, PT ;  /* 0x000000df6c00720c */ /* 0x000fe40003f06270 */
[----:B------:R-:W-:Y:S02]  /*10eb0*/  FMNMX.FTZ R8, R186, R8, !PT ;  /* 0x00000008ba087209 */ /* 0x000fe40007810000 */
[C---:B------:R-:W-:Y:S02]  /*10ec0*/  ISETP.GE.OR P2, PT, R108.reuse, R228, !P2 ;  /* 0x000000e46c00720c */ /* 0x040fe40005746670 */
[----:B------:R-:W-:Y:S02]  /*10ed0*/  ISETP.GE.OR P0, PT, R108, R227, !P0 ;  /* 0x000000e36c00720c */ /* 0x000fe40004706670 */
[----:B------:R-:W-:Y:S02]  /*10ee0*/  FMNMX.FTZ R8, R192, R8, !PT ;  /* 0x00000008c0087209 */ /* 0x000fe40007810000 */
[----:B------:R-:W-:Y:S02]  /*10ef0*/  FMNMX.FTZ R0, R111, R100, !PT ;  /* 0x000000646f007209 */ /* 0x000fe40007810000 */
[----:B------:R-:W-:Y:S02]  /*10f00*/  FSEL R21, R10, -INF , !P1 ;  /* 0xff8000000a157808 */ /* 0x000fe40004800000 */
[----:B------:R-:W-:Y:S02]  /*10f10*/  FSEL R10, R9, -INF , !P2 ;  /* 0xff800000090a7808 */ /* 0x000fe40005000000 */
[----:B------:R-:W-:Y:S02]  /*10f20*/  FSEL R11, R11, -INF , !P0 ;  /* 0xff8000000b0b7808 */ /* 0x000fe40004000000 */
[----:B------:R-:W-:Y:S02]  /*10f30*/  ISETP.GE.AND P0, PT, R104, R224, PT ;  /* 0x000000e06800720c */ /* 0x000fe40003f06270 */
[----:B------:R-:W-:Y:S02]  /*10f40*/  FMNMX.FTZ R8, R194, R8, !PT ;  /* 0x00000008c2087209 */ /* 0x000fe40007810000 */
[C---:B------:R-:W-:Y:S02]  /*10f50*/  ISETP.GE.AND P2, PT, R104.reuse, R223, PT ;  /* 0x000000df6800720c */ /* 0x040fe40003f46270 */
[----:B------:R-:W-:Y:S02]  /*10f60*/  FMNMX.FTZ R0, R177, R0, !PT ;  /* 0x00000000b1007209 */ /* 0x000fe40007810000 */
[C---:B------:R-:W-:Y:S02]  /*10f70*/  ISETP.GE.OR P0, PT, R104.reuse, R228, !P0 ;  /* 0x000000e46800720c */ /* 0x040fe40004706670 */
[----:B------:R-:W-:Y:S02]  /*10f80*/  ISETP.GE.OR P2, PT, R104, R227, !P2 ;  /* 0x000000e36800720c */ /* 0x000fe40005746670 */
        /* <DEDUP_REMOVED lines=14> */
[C---:B------:R-:W-:Y:S02]  /*11070*/  ISETP.GE.AND P1, PT, R105.reuse, R224, PT ;  /* 0x000000e06900720c */ /* 0x040fe40003f26270 */
[----:B------:R-:W-:Y:S02]  /*11080*/  ISETP.GE.AND P3, PT, R105, R223, PT ;  /* 0x000000df6900720c */ /* 0x000fe40003f66270 */
[----:B------:R-:W-:Y:S02]  /*11090*/  FMNMX.FTZ R104, R65, R104, !PT ;  /* 0x0000006841687209 */ /* 0x000fe40007810000 */
[C---:B------:R-:W-:Y:S02]  /*110a0*/  ISETP.GE.OR P1, PT, R105.reuse, R228, !P1 ;  /* 0x000000e46900720c */ /* 0x040fe40004f26670 */
[----:B------:R-:W-:Y:S02]  /*110b0*/  ISETP.GE.OR P3, PT, R105, R227, !P3 ;  /* 0x000000e36900720c */ /* 0x000fe40005f66670 */
[----:B------:R-:W-:Y:S02]  /*110c0*/  FMNMX.FTZ R105, R207, R0, !PT ;  /* 0x00000000cf697209 */ /* 0x000fe40007810000 */
[----:B------:R-:W1:Y:S01]  /*110d0*/  SHFL.BFLY PT, R0, R104, 0x2, 0x1f ;  /* 0x0c401f0068007f89 */ /* 0x000e6200000e0000 */
[----:B------:R-:W-:Y:S02]  /*110e0*/  FSEL R14, R14, -INF , !P3 ;  /* 0xff8000000e0e7808 */ /* 0x000fe40005800000 */
[----:B------:R-:W-:Y:S02]  /*110f0*/  ISETP.GE.AND P3, PT, R102, R224, PT ;  /* 0x000000e06600720c */ /* 0x000fe40003f66270 */
[----:B------:R-:W-:Y:S02]  /*11100*/  FSEL R12, R12, -INF , !P1 ;  /* 0xff8000000c0c7808 */ /* 0x000fe40004800000 */
[----:B------:R-:W-:Y:S02]  /*11110*/  ISETP.GE.OR P3, PT, R102, R228, !P3 ;  /* 0x000000e46600720c */ /* 0x000fe40005f66670 */
[-C--:B------:R-:W-:Y:S02]  /*11120*/  ISETP.GE.AND P1, PT, R103, R224.reuse, PT ;  /* 0x000000e06700720c */ /* 0x080fe40003f26270 */
[----:B------:R-:W-:Y:S02]  /*11130*/  FSEL R190, R25, -INF , !P3 ;  /* 0xff80000019be7808 */ /* 0x000fe40005800000 */
[----:B------:R-:W-:Y:S02]  /*11140*/  ISETP.GE.AND P3, PT, R101, R224, PT ;  /* 0x000000e06500720c */ /* 0x000fe40003f66270 */
[----:B------:R-:W-:Y:S02]  /*11150*/  FSEL R13, R13, -INF , !P0 ;  /* 0xff8000000d0d7808 */ /* 0x000fe40004000000 */
[----:B------:R-:W-:Y:S02]  /*11160*/  ISETP.GE.OR P3, PT, R101, R228, !P3 ;  /* 0x000000e46500720c */ /* 0x000fe40005f66670 */
[----:B------:R-:W-:Y:S02]  /*11170*/  ISETP.GE.AND P0, PT, R103, R223, PT ;  /* 0x000000df6700720c */ /* 0x000fe40003f06270 */
[----:B------:R-:W-:Y:S02]  /*11180*/  FSEL R191, R28, -INF , !P3 ;  /* 0xff8000001cbf7808 */ /* 0x000fe40005800000 */
[----:B------:R-:W-:Y:S02]  /*11190*/  ISETP.GE.AND P3, PT, R17, R224, PT ;  /* 0x000000e01100720c */ /* 0x000fe40003f66270 */
[----:B-1----:R-:W-:Y:S02]  /*111a0*/  FMNMX.FTZ R104, R104, R0, !PT ;  /* 0x0000000068687209 */ /* 0x002fe40007810000 */
[CC--:B------:R-:W-:Y:S02]  /*111b0*/  ISETP.GE.OR P1, PT, R103.reuse, R228.reuse, !P1 ;  /* 0x000000e46700720c */ /* 0x0c0fe40004f26670 */
[----:B------:R-:W-:Y:S01]  /*111c0*/  ISETP.GE.OR P0, PT, R103, R227, !P0 ;  /* 0x000000e36700720c */ /* 0x000fe20004706670 */
[----:B------:R-:W1:Y:S01]  /*111d0*/  SHFL.BFLY PT, R9, R104, 0x1, 0x1f ;  /* 0x0c201f0068097f89 */ /* 0x000e6200000e0000 */
[----:B------:R-:W-:Y:S02]  /*111e0*/  ISETP.GE.OR P3, PT, R17, R228, !P3 ;  /* 0x000000e41100720c */ /* 0x000fe40005f66670 */
[----:B------:R-:W-:Y:S02]  /*111f0*/  FSEL R189, R24, -INF , !P1 ;  /* 0xff80000018bd7808 */ /* 0x000fe40004800000 */
[----:B------:R-:W-:Y:S02]  /*11200*/  FSEL R197, R26, -INF , !P0 ;  /* 0xff8000001ac57808 */ /* 0x000fe40004000000 */
[-C--:B------:R-:W-:Y:S02]  /*11210*/  ISETP.GE.AND P0, PT, R19, R223.reuse, PT ;  /* 0x000000df1300720c */ /* 0x080fe40003f06270 */
[-C--:B------:R-:W-:Y:S02]  /*11220*/  ISETP.GE.AND P1, PT, R101, R223.reuse, PT ;  /* 0x000000df6500720c */ /* 0x080fe40003f26270 */
[----:B------:R-:W-:Y:S02]  /*11230*/  FSEL R203, R41, -INF , !P3 ;  /* 0xff80000029cb7808 */ /* 0x000fe40005800000 */
[C---:B------:R-:W-:Y:S02]  /*11240*/  ISETP.GE.AND P3, PT, R16.reuse, R223, PT ;  /* 0x000000df1000720c */ /* 0x040fe40003f66270 */
[-C--:B------:R-:W-:Y:S02]  /*11250*/  ISETP.GE.OR P0, PT, R19, R227.reuse, !P0 ;  /* 0x000000e31300720c */ /* 0x080fe40004706670 */
[-C--:B------:R-:W-:Y:S02]  /*11260*/  ISETP.GE.OR P1, PT, R101, R227.reuse, !P1 ;  /* 0x000000e36500720c */ /* 0x080fe40004f26670 */
[----:B------:R-:W-:Y:S02]  /*11270*/  ISETP.GE.OR P3, PT, R16, R227, !P3 ;  /* 0x000000e31000720c */ /* 0x000fe40005f66670 */
[----:B------:R-:W-:Y:S02]  /*11280*/  FSEL R199, R30, -INF , !P1 ;  /* 0xff8000001ec77808 */ /* 0x000fe40004800000 */
[CC--:B------:R-:W-:Y:S02]  /*11290*/  ISETP.GE.AND P1, PT, R18.reuse, R224.reuse, PT ;  /* 0x000000e01200720c */ /* 0x0c0fe40003f26270 */
[----:B------:R-:W-:Y:S02]  /*112a0*/  FSEL R200, R31, -INF , !P0 ;  /* 0xff8000001fc87808 */ /* 0x000fe40004000000 */
[----:B------:R-:W-:Y:S02]  /*112b0*/  ISETP.GE.AND P0, PT, R18, R223, PT ;  /* 0x000000df1200720c */ /* 0x000fe40003f06270 */
[----:B------:R-:W-:Y:S02]  /*112c0*/  FSEL R235, R46, -INF , !P3 ;  /* 0xff8000002eeb7808 */ /* 0x000fe40005800000 */
[----:B------:R-:W-:Y:S02]  /*112d0*/  ISETP.GE.AND P3, PT, R6, R224, PT ;  /* 0x000000e00600720c */ /* 0x000fe40003f66270 */
[CC--:B------:R-:W-:Y:S02]  /*112e0*/  ISETP.GE.OR P1, PT, R18.reuse, R228.reuse, !P1 ;  /* 0x000000e41200720c */ /* 0x0c0fe40004f26670 */
[----:B------:R-:W-:Y:S02]  /*112f0*/  ISETP.GE.OR P0, PT, R18, R227, !P0 ;  /* 0x000000e31200720c */ /* 0x000fe40004706670 */
[----:B-1----:R-:W-:Y:S02]  /*11300*/  FMNMX.FTZ R104, R104, R9, !PT ;  /* 0x0000000968687209 */ /* 0x002fe40007810000 */
[----:B------:R-:W-:Y:S02]  /*11310*/  ISETP.GE.OR P3, PT, R6, R228, !P3 ;  /* 0x000000e40600720c */ /* 0x000fe40005f66670 */
[----:B------:R-:W-:Y:S01]  /*11320*/  FMNMX.FTZ R105, R242, R105, !PT ;  /* 0x00000069f2697209 */ /* 0x000fe20007810000 */
[----:B------:R-:W-:Y:S01]  /*11330*/  FMUL.FTZ R109, R104, c[0x0][0x23c] ;  /* 0x00008f00686d7a20 */ /* 0x000fe20000410000 */
[----:B------:R-:W-:Y:S02]  /*11340*/  FSEL R201, R40, -INF , !P1 ;  /* 0xff80000028c97808 */ /* 0x000fe40004800000 */
[-C--:B------:R-:W-:Y:S02]  /*11350*/  ISETP.GE.AND P1, PT, R16, R224.reuse, PT ;  /* 0x000000e01000720c */ /* 0x080fe40003f26270 */
[----:B------:R-:W-:Y:S02]  /*11360*/  FSEL R234, R42, -INF , !P0 ;  /* 0xff8000002aea7808 */ /* 0x000fe40004000000 */
[----:B------:R-:W-:Y:S02]  /*11370*/  ISETP.GE.AND P0, PT, R7, R224, PT ;  /* 0x000000e00700720c */ /* 0x000fe40003f06270 */
[----:B------:R-:W-:Y:S02]  /*11380*/  FMNMX.FTZ R0, R21, R107, !PT ;  /* 0x0000006b15007209 */ /* 0x000fe40007810000 */
[----:B------:R-:W-:Y:S02]  /*11390*/  FSEL R15, R15, -INF , !P2 ;  /* 0xff8000000f0f7808 */ /* 0x000fe40005000000 */
[----:B------:R-:W-:Y:S02]  /*113a0*/  FSEL R57, R57, -INF , !P3 ;  /* 0xff80000039397808 */ /* 0x000fe40005800000 */
[----:B------:R-:W-:Y:S02]  /*113b0*/  FSETP.NEU.FTZ.AND P3, PT, R104, -INF , PT ;  /* 0xff8000006800780b */ /* 0x000fe40003f7d000 */
[----:B------:R-:W-:Y:S02]  /*113c0*/  ISETP.GE.AND P2, PT, R102, R223, PT ;  /* 0x000000df6600720c */ /* 0x000fe40003f46270 */
[----:B------:R-:W-:Y:S02]  /*113d0*/  FMNMX.FTZ R105, R245, R105, !PT ;  /* 0x00000069f5697209 */ /* 0x000fe40007810000 */
[-C--:B------:R-:W-:Y:S02]  /*113e0*/  ISETP.GE.OR P1, PT, R16, R228.reuse, !P1 ;  /* 0x000000e41000720c */ /* 0x080fe40004f26670 */
[----:B------:R-:W-:Y:S02]  /*113f0*/  ISETP.GE.OR P0, PT, R7, R228, !P0 ;  /* 0x000000e40700720c */ /* 0x000fe40004706670 */
[----:B------:R-:W-:Y:S02]  /*11400*/  FMNMX.FTZ R0, R11, R0, !PT ;  /* 0x000000000b007209 */ /* 0x000fe40007810000 */
[----:B------:R-:W-:Y:S02]  /*11410*/  FSEL R109, R109, RZ, P3 ;  /* 0x000000ff6d6d7208 */ /* 0x000fe40001800000 */
[----:B------:R-:W-:Y:S02]  /*11420*/  ISETP.GE.OR P2, PT, R102, R227, !P2 ;  /* 0x000000e36600720c */ /* 0x000fe40005746670 */
[----:B------:R-:W-:Y:S02]  /*11430*/  FMNMX.FTZ R105, R211, R105, !PT ;  /* 0x00000069d3697209 */ /* 0x000fe40007810000 */
[----:B------:R-:W-:Y:S02]  /*11440*/  FSEL R202, R44, -INF , !P1 ;  /* 0xff8000002cca7808 */ /* 0x000fe40004800000 */
[----:B------:R-:W-:Y:S02]  /*11450*/  FSEL R215, R45, -INF , !P0 ;  /* 0xff8000002dd77808 */ /* 0x000fe40004000000 */
[C---:B------:R-:W-:Y:S02]  /*11460*/  ISETP.GE.AND P0, PT, R2.reuse, R223, PT ;  /* 0x000000df0200720c */ /* 0x040fe40003f06270 */
[----:B------:R-:W-:Y:S02]  /*11470*/  ISETP.GE.AND P1, PT, R2, R224, PT ;  /* 0x000000e00200720c */ /* 0x000fe40003f26270 */
[----:B------:R-:W-:Y:S02]  /*11480*/  FMNMX.FTZ R103, R20, R106, !PT ;  /* 0x0000006a14677209 */ /* 0x000fe40007810000 */
[----:B------:R-:W-:Y:S02]  /*11490*/  FSEL R198, R27, -INF , !P2 ;  /* 0xff8000001bc67808 */ /* 0x000fe40005000000 */
[C---:B------:R-:W-:Y:S02]  /*114a0*/  ISETP.GE.AND P2, PT, R19.reuse, R224, PT ;  /* 0x000000e01300720c */ /* 0x040fe40003f46270 */
[----:B------:R-:W-:Y:S02]  /*114b0*/  FMNMX.FTZ R105, R212, R105, !PT ;  /* 0x00000069d4697209 */ /* 0x000fe40007810000 */
[----:B------:R-:W-:Y:S02]  /*114c0*/  FMNMX.FTZ R0, R14, R0, !PT ;  /* 0x000000000e007209 */ /* 0x000fe40007810000 */
[C---:B------:R-:W-:Y:S02]  /*114d0*/  ISETP.GE.OR P0, PT, R2.reuse, R227, !P0 ;  /* 0x000000e30200720c */ /* 0x040fe40004706670 */
[-C--:B------:R-:W-:Y:S01]  /*114e0*/  ISETP.GE.OR P1, PT, R2, R228.reuse, !P1 ;  /* 0x000000e40200720c */ /* 0x080fe20004f26670 */
[--C-:B------:R-:W-:Y:S01]  /*114f0*/  FFMA.FTZ R2, R110, c[0x0][0x23c], -R109.reuse ;  /* 0x00008f006e027a23 */ /* 0x100fe2000001086d */
[----:B------:R-:W-:Y:S02]  /*11500*/  ISETP.GE.OR P2, PT, R19, R228, !P2 ;  /* 0x000000e41300720c */ /* 0x000fe40005746670 */
[----:B------:R-:W-:Y:S01]  /*11510*/  FMNMX.FTZ R105, R66, R105, !PT ;  /* 0x0000006942697209 */ /* 0x000fe20007810000 */
[----:B------:R1:W-:Y:S01]  /*11520*/  MUFU.EX2 R249, R2 ;  /* 0x0000000200f97308 */ /* 0x0003e20000000800 */
[----:B------:R-:W-:Y:S02]  /*11530*/  FMNMX.FTZ R103, R10, R103, !PT ;  /* 0x000000670a677209 */ /* 0x000fe40007810000 */
[----:B------:R-:W-:Y:S02]  /*11540*/  FMNMX.FTZ R0, R15, R0, !PT ;  /* 0x000000000f007209 */ /* 0x000fe40007810000 */
[----:B------:R-:W-:Y:S02]  /*11550*/  FMNMX.FTZ R105, R67, R105, !PT ;  /* 0x0000006943697209 */ /* 0x000fe40007810000 */
[----:B------:R-:W-:Y:S02]  /*11560*/  FSEL R193, R29, -INF , !P2 ;  /* 0xff8000001dc17808 */ /* 0x000fe40005000000 */
[----:B------:R-:W-:Y:S01]  /*11570*/  ISETP.GE.AND P2, PT, R17, R223, PT ;  /* 0x000000df1100720c */ /* 0x000fe20003f46270 */
[----:B------:R-:W2:Y:S01]  /*11580*/  SHFL.BFLY PT, R8, R105, 0x2, 0x1f ;  /* 0x0c401f0069087f89 */ /* 0x000ea200000e0000 */
[----:B------:R-:W-:Y:S02]  /*11590*/  FMNMX.FTZ R103, R12, R103, !PT ;  /* 0x000000670c677209 */ /* 0x000fe40007810000 */
[----:B------:R-:W-:Y:S02]  /*115a0*/  FMNMX.FTZ R0, R197, R0, !PT ;  /* 0x00000000c5007209 */ /* 0x000fe40007810000 */
[----:B------:R-:W-:Y:S02]  /*115b0*/  ISETP.GE.OR P2, PT, R17, R227, !P2 ;  /* 0x000000e31100720c */ /* 0x000fe40005746670 */
[----:B------:R-:W-:Y:S02]  /*115c0*/  FMNMX.FTZ R103, R13, R103, !PT ;  /* 0x000000670d677209 */ /* 0x000fe40007810000 */
[----:B------:R-:W-:Y:S02]  /*115d0*/  FMNMX.FTZ R0, R198, R0, !PT ;  /* 0x00000000c6007209 */ /* 0x000fe40007810000 */
[----:B------:R-:W-:Y:S02]  /*115e0*/  FSEL R237, R43, -INF , !P2 ;  /* 0xff8000002bed7808 */ /* 0x000fe40005000000 */
[----:B------:R-:W-:Y:S01]  /*115f0*/  ISETP.GE.AND P2, PT, R7, R223, PT ;  /* 0x000000df0700720c */ /* 0x000fe20003f46270 */
[--C-:B-1----:R-:W-:Y:S01]  /*11600*/  FFMA.FTZ R2, R176, c[0x0][0x23c], -R109.reuse ;  /* 0x00008f00b0027a23 */ /* 0x102fe2000001086d */
[----:B------:R-:W-:Y:S02]  /*11610*/  FMNMX.FTZ R103, R189, R103, !PT ;  /* 0x00000067bd677209 */ /* 0x000fe40007810000 */
[----:B------:R-:W-:Y:S01]  /*11620*/  FMNMX.FTZ R0, R199, R0, !PT ;  /* 0x00000000c7007209 */ /* 0x000fe20007810000 */
[----:B------:R1:W3:Y:S01]  /*11630*/  MUFU.EX2 R244, R2 ;  /* 0x0000000200f47308 */ /* 0x0002e20000000800 */
[----:B------:R-:W-:Y:S02]  /*11640*/  ISETP.GE.OR P2, PT, R7, R227, !P2 ;  /* 0x000000e30700720c */ /* 0x000fe40005746670 */
[----:B------:R-:W-:Y:S02]  /*11650*/  FMNMX.FTZ R103, R190, R103, !PT ;  /* 0x00000067be677209 */ /* 0x000fe40007810000 */
[----:B------:R-:W-:Y:S02]  /*11660*/  FMNMX.FTZ R0, R200, R0, !PT ;  /* 0x00000000c8007209 */ /* 0x000fe40007810000 */
[----:B------:R-:W-:Y:S02]  /*11670*/  FSEL R238, R47, -INF , !P2 ;  /* 0xff8000002fee7808 */ /* 0x000fe40005000000 */
[----:B------:R-:W-:Y:S02]  /*11680*/  ISETP.GE.AND P2, PT, R5, R224, PT ;  /* 0x000000e00500720c */ /* 0x000fe40003f46270 */
[----:B------:R-:W-:Y:S02]  /*11690*/  FMNMX.FTZ R103, R191, R103, !PT ;  /* 0x00000067bf677209 */ /* 0x000fe40007810000 */
[----:B------:R-:W-:Y:S02]  /*116a0*/  FMNMX.FTZ R0, R234, R0, !PT ;  /* 0x00000000ea007209 */ /* 0x000fe40007810000 */
[----:B------:R-:W-:Y:S02]  /*116b0*/  FSEL R56, R56, -INF , !P1 ;  /* 0xff80000038387808 */ /* 0x000fe40004800000 */
[C---:B------:R-:W-:Y:S02]  /*116c0*/  ISETP.GE.AND P1, PT, R4.reuse, R224, PT ;  /* 0x000000e00400720c */ /* 0x040fe40003f26270 */
[----:B------:R-:W-:Y:S02]  /*116d0*/  ISETP.GE.OR P2, PT, R5, R228, !P2 ;  /* 0x000000e40500720c */ /* 0x000fe40005746670 */
[----:B------:R-:W-:Y:S02]  /*116e0*/  FMNMX.FTZ R103, R193, R103, !PT ;  /* 0x00000067c1677209 */ /* 0x000fe40007810000 */
[----:B------:R-:W-:Y:S02]  /*116f0*/  FMNMX.FTZ R0, R237, R0, !PT ;  /* 0x00000000ed007209 */ /* 0x000fe40007810000 */
[----:B------:R-:W-:Y:S02]  /*11700*/  ISETP.GE.OR P1, PT, R4, R228, !P1 ;  /* 0x000000e40400720c */ /* 0x000fe40004f26670 */
[----:B------:R-:W-:Y:S02]  /*11710*/  FSEL R60, R60, -INF , !P2 ;  /* 0xff8000003c3c7808 */ /* 0x000fe40005000000 */
[----:B------:R-:W-:Y:S02]  /*11720*/  ISETP.GE.AND P2, PT, R6, R223, PT ;  /* 0x000000df0600720c */ /* 0x000fe40003f46270 */
[----:B------:R-:W-:Y:S02]  /*11730*/  FMNMX.FTZ R0, R235, R0, !PT ;  /* 0x00000000eb007209 */ /* 0x000fe40007810000 */
[----:B------:R-:W-:Y:S02]  /*11740*/  FMNMX.FTZ R103, R201, R103, !PT ;  /* 0x00000067c9677209 */ /* 0x000fe40007810000 */
[----:B------:R-:W-:Y:S02]  /*11750*/  FSEL R217, R61, -INF , !P1 ;  /* 0xff8000003dd97808 */ /* 0x000fe40004800000 */
[----:B------:R-:W-:Y:S02]  /*11760*/  FSEL R58, R58, -INF , !P0 ;  /* 0xff8000003a3a7808 */ /* 0x000fe40004000000 */
[----:B------:R-:W-:Y:S02]  /*11770*/  ISETP.GE.OR P2, PT, R6, R227, !P2 ;  /* 0x000000e30600720c */ /* 0x000fe40005746670 */
[----:B------:R-:W-:Y:S02]  /*11780*/  FMNMX.FTZ R103, R203, R103, !PT ;  /* 0x00000067cb677209 */ /* 0x000fe40007810000 */
[----:B------:R-:W-:Y:S02]  /*11790*/  ISETP.GE.AND P1, PT, R5, R223, PT ;  /* 0x000000df0500720c */ /* 0x000fe40003f26270 */
[----:B------:R-:W-:Y:S02]  /*117a0*/  FMNMX.FTZ R0, R238, R0, !PT ;  /* 0x00000000ee007209 */ /* 0x000fe40007810000 */
[----:B--2---:R-:W-:Y:S02]  /*117b0*/  FMNMX.FTZ R105, R105, R8, !PT ;  /* 0x0000000869697209 */ /* 0x004fe40007810000 */
[----:B------:R-:W-:Y:S02]  /*117c0*/  ISETP.GE.OR P1, PT, R5, R227, !P1 ;  /* 0x000000e30500720c */ /* 0x000fe40004f26670 */
[----:B------:R-:W-:Y:S01]  /*117d0*/  FSEL R59, R59, -INF , !P2 ;  /* 0xff8000003b3b7808 */ /* 0x000fe20005000000 */
[----:B------:R-:W2:Y:S01]  /*117e0*/  SHFL.BFLY PT, R8, R105, 0x1, 0x1f ;  /* 0x0c201f0069087f89 */ /* 0x000ea200000e0000 */
[----:B------:R-:W-:Y:S02]  /*117f0*/  FMNMX.FTZ R0, R58, R0, !PT ;  /* 0x000000003a007209 */ /* 0x000fe40007810000 */
        /* <DEDUP_REMOVED lines=9> */
[----:B------:R-:W-:Y:S02]  /*11890*/  FMNMX.FTZ R103, R57, R103, !PT ;  /* 0x0000006739677209 */ /* 0x000fe40007810000 */
[----:B------:R-:W-:Y:S02]  /*118a0*/  FMNMX.FTZ R0, R108, R0, !PT ;  /* 0x000000006c007209 */ /* 0x000fe40007810000 */
[----:B------:R-:W-:Y:S02]  /*118b0*/  FMNMX.FTZ R103, R60, R103, !PT ;  /* 0x000000673c677209 */ /* 0x000fe40007810000 */
[----:B--2---:R-:W-:Y:S01]  /*118c0*/  FMNMX.FTZ R105, R105, R8, !PT ;  /* 0x0000000869697209 */ /* 0x004fe20007810000 */
[----:B-1----:R-:W1:Y:S01]  /*118d0*/  SHFL.BFLY PT, R2, R0, 0x2, 0x1f ;  /* 0x0c401f0000027f89 */ /* 0x002e6200000e0000 */
[----:B------:R-:W-:Y:S02]  /*118e0*/  FMNMX.FTZ R103, R217, R103, !PT ;  /* 0x00000067d9677209 */ /* 0x000fe40007810000 */
[C---:B------:R-:W-:Y:S01]  /*118f0*/  FSETP.NEU.FTZ.AND P2, PT, R105.reuse, -INF , PT ;  /* 0xff8000006900780b */ /* 0x040fe20003f5d000 */
[----:B------:R-:W-:Y:S01]  /*11900*/  FMUL.FTZ R110, R105, c[0x0][0x23c] ;  /* 0x00008f00696e7a20 */ /* 0x000fe20000410000 */
[----:B---3--:R-:W-:Y:S03]  /*11910*/  F2FP.PACK_AB R176, R244, R249 ;  /* 0x000000f9f4b0723e */ /* 0x008fe600000000ff */
[----:B------:R-:W2:Y:S01]  /*11920*/  SHFL.BFLY PT, R7, R103, 0x2, 0x1f ;  /* 0x0c401f0067077f89 */ /* 0x000ea200000e0000 */
[----:B------:R-:W-:Y:S05]  /*11930*/  FSEL R110, R110, RZ, P2 ;  /* 0x000000ff6e6e7208 */ /* 0x000fea0001000000 */
[--C-:B------:R-:W-:Y:S04]  /*11940*/  FFMA.FTZ R4, R111, c[0x0][0x23c], -R110.reuse ;  /* 0x00008f006f047a23 */ /* 0x100fe8000001086e */
[----:B------:R3:W-:Y:S01]  /*11950*/  MUFU.EX2 R213, R4 ;  /* 0x0000000400d57308 */ /* 0x0007e20000000800 */
[----:B-1----:R-:W-:Y:S01]  /*11960*/  FMNMX.FTZ R0, R0, R2, !PT ;  /* 0x0000000200007209 */ /* 0x002fe20007810000 */
[--C-:B------:R-:W-:Y:S08]  /*11970*/  FFMA.FTZ R2, R180, c[0x0][0x23c], -R110.reuse ;  /* 0x00008f00b4027a23 */ /* 0x100ff0000001086e */
[----:B------:R1:W-:Y:S01]  /*11980*/  MUFU.EX2 R248, R2 ;  /* 0x0000000200f87308 */ /* 0x0003e20000000800 */
[----:B--2---:R-:W-:Y:S05]  /*11990*/  FMNMX.FTZ R103, R103, R7, !PT ;  /* 0x0000000767677209 */ /* 0x004fea0007810000 */
[----:B------:R-:W2:Y:S01]  /*119a0*/  SHFL.BFLY PT, R5, R103, 0x1, 0x1f ;  /* 0x0c201f0067057f89 */ /* 0x000ea200000e0000 */
[----:B---3--:R-:W-:Y:S04]  /*119b0*/  FFMA.FTZ R4, R177, c[0x0][0x23c], -R110 ;  /* 0x00008f00b1047a23 */ /* 0x008fe8000001086e */
[----:B------:R3:W4:Y:S03]  /*119c0*/  MUFU.EX2 R48, R4 ;  /* 0x0000000400307308 */ /* 0x0007260000000800 */
[----:B-1----:R-:W1:Y:S01]  /*119d0*/  SHFL.BFLY PT, R2, R0, 0x1, 0x1f ;  /* 0x0c201f0000027f89 */ /* 0x002e6200000e0000 */
[----:B--2---:R-:W-:Y:S04]  /*119e0*/  FMNMX.FTZ R103, R103, R5, !PT ;  /* 0x0000000567677209 */ /* 0x004fe80007810000 */
[C---:B------:R-:W-:Y:S01]  /*119f0*/  FSETP.NEU.FTZ.AND P1, PT, R103.reuse, -INF , PT ;  /* 0xff8000006700780b */ /* 0x040fe20003f3d000 */
[----:B------:R-:W-:Y:S02]  /*11a00*/  FMUL.FTZ R111, R103, c[0x0][0x23c] ;  /* 0x00008f00676f7a20 */ /* 0x000fe40000410000 */
[----:B---3--:R-:W-:Y:S03]  /*11a10*/  FFMA.FTZ R4, R179, c[0x0][0x23c], -R109 ;  /* 0x00008f00b3047a23 */ /* 0x008fe6000001086d */
[----:B------:R-:W-:Y:S02]  /*11a20*/  FSEL R111, R111, RZ, P1 ;  /* 0x000000ff6f6f7208 */ /* 0x000fe40000800000 */
[----:B----4-:R-:W-:Y:S01]  /*11a30*/  F2FP.PACK_AB R177, R48, R213 ;  /* 0x000000d530b1723e */ /* 0x010fe200000000ff */
[----:B------:R2:W-:Y:S01]  /*11a40*/  MUFU.EX2 R247, R4 ;  /* 0x0000000400f77308 */ /* 0x0005e20000000800 */
[----:B-1----:R-:W-:Y:S01]  /*11a50*/  FMNMX.FTZ R102, R0, R2, !PT ;  /* 0x0000000200667209 */ /* 0x002fe20007810000 */
[----:B------:R-:W-:Y:S03]  /*11a60*/  FFMA.FTZ R0, R12, c[0x0][0x23c], -R111 ;  /* 0x00008f000c007a23 */ /* 0x000fe6000001086f */
[C---:B------:R-:W-:Y:S01]  /*11a70*/  FSETP.NEU.FTZ.AND P0, PT, R102.reuse, -INF , PT ;  /* 0xff8000006600780b */ /* 0x040fe20003f1d000 */
[----:B------:R-:W-:Y:S04]  /*11a80*/  FMUL.FTZ R184, R102, c[0x0][0x23c] ;  /* 0x00008f0066b87a20 */ /* 0x000fe80000410000 */
[----:B------:R1:W-:Y:S01]  /*11a90*/  MUFU.EX2 R243, R0 ;  /* 0x0000000000f37308 */ /* 0x0003e20000000800 */
[----:B------:R-:W-:Y:S05]  /*11aa0*/  FSEL R184, R184, RZ, P0 ;  /* 0x000000ffb8b87208 */ /* 0x000fea0000000000 */
[----:B------:R-:W-:Y:S04]  /*11ab0*/  FFMA.FTZ R2, R15, c[0x0][0x23c], -R184 ;  /* 0x00008f000f027a23 */ /* 0x000fe800000108b8 */
[----:B------:R3:W-:Y:S01]  /*11ac0*/  MUFU.EX2 R214, R2 ;  /* 0x0000000200d67308 */ /* 0x0007e20000000800 */
[----:B--2---:R-:W-:Y:S09]  /*11ad0*/  FFMA.FTZ R4, R178, c[0x0][0x23c], -R109 ;  /* 0x00008f00b2047a23 */ /* 0x004ff2000001086d */
[----:B------:R2:W4:Y:S01]  /*11ae0*/  MUFU.EX2 R239, R4 ;  /* 0x0000000400ef7308 */ /* 0x0005220000000800 */
[--C-:B-1----:R-:W-:Y:S09]  /*11af0*/  FFMA.FTZ R0, R13, c[0x0][0x23c], -R111.reuse ;  /* 0x00008f000d007a23 */ /* 0x102ff2000001086f */
[----:B------:R1:W1:Y:S01]  /*11b00*/  MUFU.EX2 R233, R0 ;  /* 0x0000000000e97308 */ /* 0x0002620000000800 */
[----:B---3--:R-:W-:Y:S01]  /*11b10*/  FSEL R2, R105, RZ, P2 ;  /* 0x000000ff69027208 */ /* 0x008fe20001000000 */
[----:B--2---:R-:W-:Y:S01]  /*11b20*/  FFMA.FTZ R4, R181, c[0x0][0x23c], -R110 ;  /* 0x00008f00b5047a23 */ /* 0x004fe2000001086e */
[----:B----4-:R-:W-:Y:S07]  /*11b30*/  F2FP.PACK_AB R178, R239, R247 ;  /* 0x000000f7efb2723e */ /* 0x010fee00000000ff */
[----:B------:R-:W2:Y:S01]  /*11b40*/  MUFU.EX2 R236, R4 ;  /* 0x0000000400ec7308 */ /* 0x000ea20000000800 */
[--C-:B-1----:R-:W-:Y:S01]  /*11b50*/  FFMA.FTZ R0, R21, c[0x0][0x23c], -R184.reuse ;  /* 0x00008f0015007a23 */ /* 0x102fe200000108b8 */
[----:B------:R-:W-:Y:S08]  /*11b60*/  F2FP.PACK_AB R182, R233, R243 ;  /* 0x000000f3e9b6723e */ /* 0x000ff000000000ff */
[----:B------:R1:W-:Y:S01]  /*11b70*/  MUFU.EX2 R250, R0 ;  /* 0x0000000000fa7308 */ /* 0x0003e20000000800 */
[----:B--2---:R-:W-:Y:S01]  /*11b80*/  F2FP.PACK_AB R179, R236, R248 ;  /* 0x000000f8ecb3723e */ /* 0x004fe200000000ff */
[--C-:B------:R-:W-:Y:S02]  /*11b90*/  FFMA.FTZ R4, R20, c[0x0][0x23c], -R111.reuse ;  /* 0x00008f0014047a23 */ /* 0x100fe4000001086f */
[----:B------:R-:W2:Y:S06]  /*11ba0*/  LDSM.16.MT88.4 R20, [R216+0x9000] ;  /* 0x00900000d814783b */ /* 0x000eac0000004200 */
[----:B------:R3:W-:Y:S01]  /*11bb0*/  MUFU.EX2 R50, R4 ;  /* 0x0000000400327308 */ /* 0x0007e20000000800 */
[--C-:B-1----:R-:W-:Y:S09]  /*11bc0*/  FFMA.FTZ R0, R11, c[0x0][0x23c], -R184.reuse ;  /* 0x00008f000b007a23 */ /* 0x102ff200000108b8 */
[----:B------:R1:W4:Y:S01]  /*11bd0*/  MUFU.EX2 R246, R0 ;  /* 0x0000000000f67308 */ /* 0x0003220000000800 */
[----:B---3--:R-:W-:Y:S09]  /*11be0*/  FFMA.FTZ R4, R10, c[0x0][0x23c], -R111 ;  /* 0x00008f000a047a23 */ /* 0x008ff2000001086f */
[----:B------:R-:W3:Y:S01]  /*11bf0*/  MUFU.EX2 R49, R4 ;  /* 0x0000000400317308 */ /* 0x000ee20000000800 */
[----:B-1----:R-:W-:Y:S01]  /*11c00*/  FFMA.FTZ R0, R14, c[0x0][0x23c], -R184 ;  /* 0x00008f000e007a23 */ /* 0x002fe200000108b8 */
[----:B----4-:R-:W-:Y:S08]  /*11c10*/  F2FP.PACK_AB R181, R246, R250 ;  /* 0x000000faf6b5723e */ /* 0x010ff000000000ff */
[----:B------:R1:W4:Y:S01]  /*11c20*/  MUFU.EX2 R241, R0 ;  /* 0x0000000000f17308 */ /* 0x0003220000000800 */
[----:B---3--:R-:W-:Y:S02]  /*11c30*/  F2FP.PACK_AB R180, R49, R50 ;  /* 0x0000003231b4723e */ /* 0x008fe400000000ff */
[----:B-1----:R-:W-:Y:S02]  /*11c40*/  FSEL R0, R104, RZ, P3 ;  /* 0x000000ff68007208 */ /* 0x002fe40001800000 */
[----:B----4-:R-:W-:Y:S03]  /*11c50*/  F2FP.PACK_AB R183, R214, R241 ;  /* 0x000000f1d6b7723e */ /* 0x010fe600000000ff */
[----:B------:R-:W-:Y:S04]  /*11c60*/  FADD.FTZ R0, -R0, R3 ;  /* 0x0000000300007221 */ /* 0x000fe80000010100 */
[----:B------:R-:W-:Y:S04]  /*11c70*/  FMUL.FTZ R0, R0, c[0x0][0x23c] ;  /* 0x00008f0000007a20 */ /* 0x000fe80000410000 */
        /* <DEDUP_REMOVED lines=21> */
[----:B---3--:R-:W-:Y:S02]  /*11dd0*/  FMUL.FTZ R34, R100, R142 ;  /* 0x0000008e64227220 */ /* 0x008fe40000410000 */
[----:B------:R-:W-:Y:S02]  /*11de0*/  FMUL.FTZ R0, R0, c[0x0][0x23c] ;  /* 0x00008f0000007a20 */ /* 0x000fe40000410000 */
[----:B------:R-:W-:Y:S02]  /*11df0*/  IMAD.MOV.U32 R142, RZ, RZ, R244 ;  /* 0x000000ffff8e7224 */ /* 0x000fe400078e00f4 */
[----:B------:R1:W3:Y:S01]  /*11e00*/  MUFU.EX2 R3, R0 ;  /* 0x0000000000037308 */ /* 0x0002e20000000800 */
[C---:B------:R-:W-:Y:S01]  /*11e10*/  FMUL.FTZ R35, R100.reuse, R143 ;  /* 0x0000008f64237220 */ /* 0x040fe20000410000 */
[----:B------:R-:W-:Y:S01]  /*11e20*/  MOV R143, R243 ;  /* 0x000000f3008f7202 */ /* 0x000fe20000000f00 */
        /* <DEDUP_REMOVED lines=14> */
[C---:B---3--:R-:W-:Y:S02]  /*11f10*/  FMUL.FTZ R29, R3.reuse, R137 ;  /* 0x00000089031d7220 */ /* 0x048fe40000410000 */
[----:B------:R1:W-:Y:S01]  /*11f20*/  MUFU.EX2 R51, R2 ;  /* 0x0000000200337308 */ /* 0x0003e20000000800 */
[----:B------:R-:W-:Y:S02]  /*11f30*/  IMAD.MOV.U32 R137, RZ, RZ, R250 ;  /* 0x000000ffff897224 */ /* 0x000fe400078e00fa */
[----:B------:R-:W-:Y:S02]  /*11f40*/  FMUL.FTZ R0, R0, c[0x0][0x23c] ;  /* 0x00008f0000007a20 */ /* 0x000fe40000410000 */
[C---:B------:R-:W-:Y:S02]  /*11f50*/  FMUL.FTZ R28, R3.reuse, R136 ;  /* 0x00000088031c7220 */ /* 0x040fe40000410000 */
[----:B------:R-:W-:Y:S02]  /*11f60*/  IMAD.MOV.U32 R136, RZ, RZ, R249 ;  /* 0x000000ffff887224 */ /* 0x000fe400078e00f9 */
[----:B------:R-:W-:Y:S01]  /*11f70*/  IMAD.MOV.U32 R185, RZ, RZ, R241 ;  /* 0x000000ffffb97224 */ /* 0x000fe200078e00f1 */
[----:B------:R-:W2:Y:S01]  /*11f80*/  MUFU.EX2 R0, R0 ;  /* 0x0000000000007308 */ /* 0x000ea20000000800 */
[C---:B------:R-:W-:Y:S02]  /*11f90*/  FMUL.FTZ R8, R3.reuse, R116 ;  /* 0x0000007403087220 */ /* 0x040fe40000410000 */
[C---:B------:R-:W-:Y:S02]  /*11fa0*/  FMUL.FTZ R9, R3.reuse, R117 ;  /* 0x0000007503097220 */ /* 0x040fe40000410000 */
[C---:B------:R-:W-:Y:S02]  /*11fb0*/  FMUL.FTZ R12, R3.reuse, R120 ;  /* 0x00000078030c7220 */ /* 0x040fe40000410000 */
[C---:B------:R-:W-:Y:S02]  /*11fc0*/  FMUL.FTZ R13, R3.reuse, R121 ;  /* 0x00000079030d7220 */ /* 0x040fe40000410000 */
[C---:B------:R-:W-:Y:S02]  /*11fd0*/  FMUL.FTZ R24, R3.reuse, R132 ;  /* 0x0000008403187220 */ /* 0x040fe40000410000 */
[----:B------:R-:W-:Y:S02]  /*11fe0*/  FMUL.FTZ R25, R3, R133 ;  /* 0x0000008503197220 */ /* 0x000fe40000410000 */
[----:B------:R-:W-:Y:S02]  /*11ff0*/  IMAD.MOV.U32 R133, RZ, RZ, R50 ;  /* 0x000000ffff857224 */ /* 0x000fe400078e0032 */
[----:B-1----:R-:W-:Y:S02]  /*12000*/  FFMA.FTZ R2, R186, c[0x0][0x23c], -R109 ;  /* 0x00008f00ba027a23 */ /* 0x002fe4000001086d */
[----:B------:R-:W-:Y:S02]  /*12010*/  IMAD.MOV.U32 R186, RZ, RZ, R239 ;  /* 0x000000ffffba7224 */ /* 0x000fe400078e00ef */
[----:B------:R1:W3:Y:S01]  /*12020*/  MUFU.EX2 R252, R2 ;  /* 0x0000000200fc7308 */ /* 0x0002e20000000800 */
[----:B------:R-:W-:Y:S02]  /*12030*/  FMUL.FTZ R50, R100, R158 ;  /* 0x0000009e64327220 */ /* 0x000fe40000410000 */
[----:B------:R-:W-:Y:S02]  /*12040*/  IMAD.MOV.U32 R158, RZ, RZ, R209 ;  /* 0x000000ffff9e7224 */ /* 0x000fe400078e00d1 */
[C---:B--2---:R-:W-:Y:S02]  /*12050*/  FMUL.FTZ R31, R0.reuse, R139 ;  /* 0x0000008b001f7220 */ /* 0x044fe40000410000 */
[----:B------:R-:W-:Y:S02]  /*12060*/  IMAD.MOV.U32 R139, RZ, RZ, R248 ;  /* 0x000000ffff8b7224 */ /* 0x000fe400078e00f8 */
[C---:B------:R-:W-:Y:S02]  /*12070*/  FMUL.FTZ R10, R0.reuse, R118 ;  /* 0x00000076000a7220 */ /* 0x040fe40000410000 */
[C---:B------:R-:W-:Y:S02]  /*12080*/  FMUL.FTZ R11, R0.reuse, R119 ;  /* 0x00000077000b7220 */ /* 0x040fe40000410000 */
[----:B------:R-:W2:Y:S01]  /*12090*/  LDSM.16.MT88.4 R116, [R216+0xb000] ;  /* 0x00b00000d874783b */ /* 0x000ea20000004200 */
[----:B------:R-:W-:Y:S02]  /*120a0*/  IMAD.MOV.U32 R132, RZ, RZ, R58 ;  /* 0x000000ffff847224 */ /* 0x000fe400078e003a */
[C---:B------:R-:W-:Y:S02]  /*120b0*/  FMUL.FTZ R14, R0.reuse, R122 ;  /* 0x0000007a000e7220 */ /* 0x040fe40000410000 */
[C---:B------:R-:W-:Y:S01]  /*120c0*/  HMMA.16816.F32 R8, R180.reuse, R20, R8 ;  /* 0x00000014b408723c */ /* 0x040fe20000001808 */
[C---:B------:R-:W-:Y:S02]  /*120d0*/  FMUL.FTZ R15, R0.reuse, R123 ;  /* 0x0000007b000f7220 */ /* 0x040fe40000410000 */
[C---:B------:R-:W-:Y:S02]  /*120e0*/  FMUL.FTZ R26, R0.reuse, R134 ;  /* 0x00000086001a7220 */ /* 0x040fe40000410000 */
[C---:B------:R-:W-:Y:S02]  /*120f0*/  FMUL.FTZ R27, R0.reuse, R135 ;  /* 0x00000087001b7220 */ /* 0x040fe40000410000 */
[----:B-1----:R-:W-:Y:S01]  /*12100*/  FFMA.FTZ R2, R187, c[0x0][0x23c], -R110 ;  /* 0x00008f00bb027a23 */ /* 0x002fe2000001086e */
[-C--:B------:R-:W-:Y:S01]  /*12110*/  HMMA.16816.F32 R12, R180, R22.reuse, R12 ;  /* 0x00000016b40c723c */ /* 0x080fe2000000180c */
[C---:B------:R-:W-:Y:S02]  /*12120*/  FMUL.FTZ R20, R101.reuse, R128 ;  /* 0x0000008065147220 */ /* 0x040fe40000410000 */
[----:B------:R1:W-:Y:S01]  /*12130*/  MUFU.EX2 R251, R2 ;  /* 0x0000000200fb7308 */ /* 0x0003e20000000800 */
[C---:B------:R-:W-:Y:S02]  /*12140*/  FMUL.FTZ R21, R101.reuse, R129 ;  /* 0x0000008165157220 */ /* 0x040fe40000410000 */
[C---:B------:R-:W-:Y:S02]  /*12150*/  FMUL.FTZ R30, R0.reuse, R138 ;  /* 0x0000008a001e7220 */ /* 0x040fe40000410000 */
[C---:B------:R-:W-:Y:S01]  /*12160*/  HMMA.16816.F32 R16, R176.reuse, R22, R16 ;  /* 0x00000016b010723c */ /* 0x040fe20000001810 */
[----:B------:R-:W-:Y:S03]  /*12170*/  FMUL.FTZ R46, R0, R154 ;  /* 0x0000009a002e7220 */ /* 0x000fe60000410000 */
[----:B------:R-:W-:Y:S02]  /*12180*/  IMAD.MOV.U32 R154, RZ, RZ, R212 ;  /* 0x000000ffff9a7224 */ /* 0x000fe400078e00d4 */
[----:B------:R-:W-:Y:S02]  /*12190*/  IMAD.MOV.U32 R138, RZ, RZ, R213 ;  /* 0x000000ffff8a7224 */ /* 0x000fe400078e00d5 */
[C---:B------:R-:W-:Y:S04]  /*121a0*/  FMUL.FTZ R22, R100.reuse, R130 ;  /* 0x0000008264167220 */ /* 0x040fe80000410000 */
[----:B------:R-:W-:Y:S02]  /*121b0*/  FMUL.FTZ R23, R100, R131 ;  /* 0x0000008364177220 */ /* 0x000fe40000410000 */
[----:B------:R-:W-:Y:S01]  /*121c0*/  LDSM.16.MT88.4 R128, [R216+0xa400] ;  /* 0x00a40000d880783b */ /* 0x000fe20000004200 */
[----:B------:R-:W-:Y:S02]  /*121d0*/  IMAD.MOV.U32 R135, RZ, RZ, R48 ;  /* 0x000000ffff877224 */ /* 0x000fe400078e0030 */
[----:B------:R-:W-:Y:S02]  /*121e0*/  IMAD.MOV.U32 R134, RZ, RZ, R49 ;  /* 0x000000ffff867224 */ /* 0x000fe400078e0031 */
[-C--:B------:R-:W-:Y:S01]  /*121f0*/  HMMA.16816.F32 R20, R176, R36.reuse, R20 ;  /* 0x00000024b014723c */ /* 0x080fe20000001814 */
[----:B-1----:R-:W-:Y:S01]  /*12200*/  FFMA.FTZ R2, R188, c[0x0][0x23c], -R110 ;  /* 0x00008f00bc027a23 */ /* 0x002fe2000001086e */
[----:B------:R-:W-:Y:S01]  /*12210*/  MOV R188, R65 ;  /* 0x0000004100bc7202 */ /* 0x000fe20000000f00 */
[----:B------:R-:W-:Y:S02]  /*12220*/  FMUL.FTZ R65, R101, R173 ;  /* 0x000000ad65417220 */ /* 0x000fe40000410000 */
[----:B------:R1:W1:Y:S01]  /*12230*/  MUFU.EX2 R250, R2 ;  /* 0x0000000200fa7308 */ /* 0x0002620000000800 */
[C---:B------:R-:W-:Y:S02]  /*12240*/  FMUL.FTZ R40, R3.reuse, R148 ;  /* 0x0000009403287220 */ /* 0x040fe40000410000 */
[C---:B------:R-:W-:Y:S01]  /*12250*/  HMMA.16816.F32 R24, R180.reuse, R36, R24 ;  /* 0x00000024b418723c */ /* 0x040fe20000001818 */
[----:B------:R-:W-:Y:S03]  /*12260*/  FMUL.FTZ R41, R3, R149 ;  /* 0x0000009503297220 */ /* 0x000fe60000410000 */
[C---:B------:R-:W-:Y:S02]  /*12270*/  FMUL.FTZ R42, R0.reuse, R150 ;  /* 0x00000096002a7220 */ /* 0x040fe40000410000 */
[----:B------:R-:W-:Y:S02]  /*12280*/  FMUL.FTZ R43, R0, R151 ;  /* 0x00000097002b7220 */ /* 0x000fe40000410000 */
[-C--:B------:R-:W-:Y:S01]  /*12290*/  HMMA.16816.F32 R28, R180, R38.reuse, R28 ;  /* 0x00000026b41c723c */ /* 0x080fe2000000181c */
[C---:B------:R-:W-:Y:S03]  /*122a0*/  FMUL.FTZ R36, R101.reuse, R144 ;  /* 0x0000009065247220 */ /* 0x040fe60000410000 */
[----:B------:R-:W-:Y:S02]  /*122b0*/  IMAD.MOV.U32 R144, RZ, RZ, R236 ;  /* 0x000000ffff907224 */ /* 0x000fe400078e00ec */
[C---:B------:R-:W-:Y:S02]  /*122c0*/  FMUL.FTZ R37, R101.reuse, R145 ;  /* 0x0000009165257220 */ /* 0x040fe40000410000 */
[C---:B------:R-:W-:Y:S01]  /*122d0*/  HMMA.16816.F32 R32, R176.reuse, R38, R32 ;  /* 0x00000026b020723c */ /* 0x040fe20000001820 */
[----:B------:R-:W-:Y:S03]  /*122e0*/  IMAD.MOV.U32 R145, RZ, RZ, R233 ;  /* 0x000000ffff917224 */ /* 0x000fe600078e00e9 */
[C---:B------:R-:W-:Y:S02]  /*122f0*/  FMUL.FTZ R48, R101.reuse, R156 ;  /* 0x0000009c65307220 */ /* 0x040fe40000410000 */
[----:B-1----:R-:W-:Y:S02]  /*12300*/  FFMA.FTZ R2, R192, c[0x0][0x23c], -R109 ;  /* 0x00008f00c0027a23 */ /* 0x002fe4000001086d */
[C---:B------:R-:W-:Y:S02]  /*12310*/  FMUL.FTZ R39, R100.reuse, R147 ;  /* 0x0000009364277220 */ /* 0x040fe40000410000 */
[----:B------:R1:W-:Y:S02]  /*12320*/  MUFU.EX2 R249, R2 ;  /* 0x0000000200f97308 */ /* 0x0003e40000000800 */
[----:B------:R-:W-:Y:S02]  /*12330*/  IMAD.MOV.U32 R147, RZ, RZ, R232 ;  /* 0x000000ffff937224 */ /* 0x000fe400078e00e8 */
[----:B------:R-:W-:Y:S02]  /*12340*/  FMUL.FTZ R38, R100, R146 ;  /* 0x0000009264267220 */ /* 0x000fe40000410000 */
[----:B------:R-:W-:Y:S02]  /*12350*/  IMAD.MOV.U32 R146, RZ, RZ, R214 ;  /* 0x000000ffff927224 */ /* 0x000fe400078e00d6 */
[----:B------:R-:W-:Y:S02]  /*12360*/  IMAD.MOV.U32 R156, RZ, RZ, R211 ;  /* 0x000000ffff9c7224 */ /* 0x000fe400078e00d3 */
[----:B------:R-:W-:Y:S01]  /*12370*/  FMUL.FTZ R49, R101, R157 ;  /* 0x0000009d65317220 */ /* 0x000fe20000410000 */
[-C--:B------:R-:W-:Y:S01]  /*12380*/  HMMA.16816.F32 R36, R176, R52.reuse, R36 ;  /* 0x00000034b024723c */ /* 0x080fe20000001824 */
[----:B------:R-:W-:Y:S02]  /*12390*/  IMAD.MOV.U32 R157, RZ, RZ, R210 ;  /* 0x000000ffff9d7224 */ /* 0x000fe400078e00d2 */
[C---:B------:R-:W-:Y:S02]  /*123a0*/  FMUL.FTZ R44, R3.reuse, R152 ;  /* 0x00000098032c7220 */ /* 0x040fe40000410000 */
[----:B------:R-:W-:Y:S02]  /*123b0*/  FMUL.FTZ R45, R3, R153 ;  /* 0x00000099032d7220 */ /* 0x000fe40000410000 */
[----:B------:R-:W-:Y:S01]  /*123c0*/  FMUL.FTZ R47, R0, R155 ;  /* 0x0000009b002f7220 */ /* 0x000fe20000410000 */
[C---:B------:R-:W-:Y:S01]  /*123d0*/  HMMA.16816.F32 R40, R180.reuse, R52, R40 ;  /* 0x00000034b428723c */ /* 0x040fe20000001828 */
[----:B------:R-:W-:Y:S03]  /*123e0*/  IMAD.MOV.U32 R152, RZ, RZ, R51 ;  /* 0x000000ffff987224 */ /* 0x000fe600078e0033 */
[----:B------:R-:W-:Y:S02]  /*123f0*/  FMUL.FTZ R51, R100, R159 ;  /* 0x0000009f64337220 */ /* 0x000fe40000410000 */
[----:B-1----:R-:W-:Y:S02]  /*12400*/  FFMA.FTZ R2, R194, c[0x0][0x23c], -R109 ;  /* 0x00008f00c2027a23 */ /* 0x002fe4000001086d */
[-C--:B------:R-:W-:Y:S01]  /*12410*/  HMMA.16816.F32 R44, R180, R54.reuse, R44 ;  /* 0x00000036b42c723c */ /* 0x080fe2000000182c */
[C---:B------:R-:W-:Y:S01]  /*12420*/  FMUL.FTZ R52, R101.reuse, R160 ;  /* 0x000000a065347220 */ /* 0x040fe20000410000 */
[----:B------:R1:W1:Y:S02]  /*12430*/  MUFU.EX2 R248, R2 ;  /* 0x0000000200f87308 */ /* 0x0002640000000800 */
[----:B------:R-:W-:Y:S02]  /*12440*/  FMUL.FTZ R53, R101, R161 ;  /* 0x000000a165357220 */ /* 0x000fe40000410000 */
[----:B------:R-:W-:Y:S02]  /*12450*/  FMUL.FTZ R58, R0, R166 ;  /* 0x000000a6003a7220 */ /* 0x000fe40000410000 */
[C---:B------:R-:W-:Y:S01]  /*12460*/  HMMA.16816.F32 R48, R176.reuse, R54, R48 ;  /* 0x00000036b030723c */ /* 0x040fe20000001830 */
[----:B------:R-:W-:Y:S03]  /*12470*/  IMAD.MOV.U32 R187, RZ, RZ, R56 ;  /* 0x000000ffffbb7224 */ /* 0x000fe600078e0038 */
[C---:B------:R-:W-:Y:S02]  /*12480*/  FMUL.FTZ R56, R3.reuse, R164 ;  /* 0x000000a403387220 */ /* 0x040fe40000410000 */
        /* <DEDUP_REMOVED lines=9> */
[C---:B------:R-:W-:Y:S02]  /*12520*/  FMUL.FTZ R59, R0.reuse, R167 ;  /* 0x000000a7003b7220 */ /* 0x040fe40000410000 */
[C---:B------:R-:W-:Y:S02]  /*12530*/  FMUL.FTZ R63, R0.reuse, R171 ;  /* 0x000000ab003f7220 */ /* 0x040fe40000410000 */
[----:B------:R-:W-:Y:S03]  /*12540*/  IMAD.MOV.U32 R150, RZ, RZ, R67 ;  /* 0x000000ffff967224 */ /* 0x000fe600078e0043 */
[C---:B------:R-:W-:Y:S01]  /*12550*/  HMMA.16816.F32 R56, R180.reuse, R112, R56 ;  /* 0x00000070b438723c */ /* 0x040fe20000001838 */
[----:B------:R-:W-:Y:S02]  /*12560*/  IMAD.MOV.U32 R148, RZ, RZ, R62 ;  /* 0x000000ffff947224 */ /* 0x000fe400078e003e */
[----:B------:R-:W-:Y:S02]  /*12570*/  FMUL.FTZ R62, R0, R170 ;  /* 0x000000aa003e7220 */ /* 0x000fe40000410000 */
[----:B------:R-:W-:Y:S02]  /*12580*/  IMAD.MOV.U32 R149, RZ, RZ, R60 ;  /* 0x000000ffff957224 */ /* 0x000fe400078e003c */
[----:B------:R-:W-:Y:S02]  /*12590*/  FMUL.FTZ R60, R3, R168 ;  /* 0x000000a8033c7220 */ /* 0x000fe40000410000 */
[----:B------:R-:W-:Y:S03]  /*125a0*/  FMUL.FTZ R67, R100, R175 ;  /* 0x000000af64437220 */ /* 0x000fe60000410000 */
[----:B------:R-:W-:Y:S02]  /*125b0*/  IMAD.MOV.U32 R155, RZ, RZ, R64 ;  /* 0x000000ffff9b7224 */ /* 0x000fe400078e0040 */
[-C--:B------:R-:W-:Y:S01]  /*125c0*/  HMMA.16816.F32 R60, R180, R114.reuse, R60 ;  /* 0x00000072b43c723c */ /* 0x080fe2000000183c */
[----:B------:R-:W-:Y:S02]  /*125d0*/  FMUL.FTZ R64, R101, R172 ;  /* 0x000000ac65407220 */ /* 0x000fe40000410000 */
[----:B-1----:R-:W-:Y:S02]  /*125e0*/  FFMA.FTZ R2, R196, c[0x0][0x23c], -R110 ;  /* 0x00008f00c4027a23 */ /* 0x002fe4000001086e */
[----:B------:R-:W-:Y:S02]  /*125f0*/  IMAD.MOV.U32 R153, RZ, RZ, R66 ;  /* 0x000000ffff997224 */ /* 0x000fe400078e0042 */
[----:B------:R1:W4:Y:S01]  /*12600*/  MUFU.EX2 R246, R2 ;  /* 0x0000000200f67308 */ /* 0x0003220000000800 */
[----:B------:R-:W-:Y:S02]  /*12610*/  FMUL.FTZ R66, R100, R174 ;  /* 0x000000ae64427220 */ /* 0x000fe40000410000 */
[----:B------:R-:W-:Y:S02]  /*12620*/  LDSM.16.MT88.4 R172, [R218+0xac00] ;  /* 0x00ac0000daac783b */ /* 0x000fe40000004200 */
[C---:B------:R-:W-:Y:S02]  /*12630*/  FMUL.FTZ R72, R3.reuse, R72 ;  /* 0x0000004803487220 */ /* 0x040fe40000410000 */
[C---:B------:R-:W-:Y:S01]  /*12640*/  FMUL.FTZ R73, R3.reuse, R73 ;  /* 0x0000004903497220 */ /* 0x040fe20000410000 */
[C---:B------:R-:W-:Y:S01]  /*12650*/  HMMA.16816.F32 R64, R176.reuse, R114, R64 ;  /* 0x00000072b040723c */ /* 0x040fe20000001840 */
[C---:B------:R-:W-:Y:S02]  /*12660*/  FMUL.FTZ R74, R0.reuse, R74 ;  /* 0x0000004a004a7220 */ /* 0x040fe40000410000 */
[----:B------:R-:W3:Y:S01]  /*12670*/  LDSM.16.MT88.4 R112, [R218+0xb000] ;  /* 0x00b00000da70783b */ /* 0x000ee20000004200 */
[C---:B------:R-:W-:Y:S02]  /*12680*/  FMUL.FTZ R75, R0.reuse, R75 ;  /* 0x0000004b004b7220 */ /* 0x040fe40000410000 */
[C---:B------:R-:W-:Y:S02]  /*12690*/  FMUL.FTZ R76, R3.reuse, R76 ;  /* 0x0000004c034c7220 */ /* 0x040fe40000410000 */
[-C--:B--2---:R-:W-:Y:S01]  /*126a0*/  HMMA.16816.F32 R68, R176, R116.reuse, R68 ;  /* 0x00000074b044723c */ /* 0x084fe20000001844 */
[----:B------:R-:W-:Y:S03]  /*126b0*/  FMUL.FTZ R77, R3, R77 ;  /* 0x0000004d034d7220 */ /* 0x000fe60000410000 */
[C---:B------:R-:W-:Y:S02]  /*126c0*/  FMUL.FTZ R78, R0.reuse, R78 ;  /* 0x0000004e004e7220 */ /* 0x040fe40000410000 */
[C---:B------:R-:W-:Y:S02]  /*126d0*/  FMUL.FTZ R79, R0.reuse, R79 ;  /* 0x0000004f004f7220 */ /* 0x040fe40000410000 */
        /* <DEDUP_REMOVED lines=10> */
[----:B------:R-:W-:Y:S01]  /*12780*/  FMUL.FTZ R87, R100, R87 ;  /* 0x0000005764577220 */ /* 0x000fe20000410000 */
[----:B------:R-:W2:Y:S02]  /*12790*/  LDSM.16.MT88.4 R116, [R216+0x9400] ;  /* 0x00940000d874783b */ /* 0x000ea40000004200 */
[----:B------:R-:W-:Y:S02]  /*127a0*/  FMUL.FTZ R93, R3, R93 ;  /* 0x0000005d035d7220 */ /* 0x000fe40000410000 */
[C---:B------:R-:W-:Y:S02]  /*127b0*/  FMUL.FTZ R94, R0.reuse, R94 ;  /* 0x0000005e005e7220 */ /* 0x040fe40000410000 */
[----:B------:R-:W-:Y:S01]  /*127c0*/  FMUL.FTZ R95, R0, R95 ;  /* 0x0000005f005f7220 */ /* 0x000fe20000410000 */
[-C--:B---3--:R-:W-:Y:S03]  /*127d0*/  HMMA.16816.F32 R84, R176, R112.reuse, R84 ;  /* 0x00000070b054723c */ /* 0x088fe60000001854 */
[C---:B------:R-:W-:Y:S02]  /*127e0*/  FMUL.FTZ R96, R101.reuse, R96 ;  /* 0x0000006065607220 */ /* 0x040fe40000410000 */
[----:B-1----:R-:W-:Y:S02]  /*127f0*/  FFMA.FTZ R2, R190, c[0x0][0x23c], -R111 ;  /* 0x00008f00be027a23 */ /* 0x002fe4000001086f */
[----:B------:R-:W-:Y:S02]  /*12800*/  FMUL.FTZ R97, R101, R97 ;  /* 0x0000006165617220 */ /* 0x000fe40000410000 */
[----:B------:R1:W3:Y:S01]  /*12810*/  MUFU.EX2 R243, R2 ;  /* 0x0000000200f37308 */ /* 0x0002e20000000800 */
[C---:B------:R-:W-:Y:S02]  /*12820*/  HMMA.16816.F32 R88, R180.reuse, R112, R88 ;  /* 0x00000070b458723c */ /* 0x040fe40000001858 */
[C---:B------:R-:W-:Y:S02]  /*12830*/  FMUL.FTZ R98, R100.reuse, R98 ;  /* 0x0000006264627220 */ /* 0x040fe40000410000 */
[----:B------:R-:W-:Y:S02]  /*12840*/  FMUL.FTZ R99, R100, R99 ;  /* 0x0000006364637220 */ /* 0x000fe40000410000 */
[----:B------:R-:W-:Y:S01]  /*12850*/  FFMA.FTZ R106, R240, c[0x0][0x23c], -R109 ;  /* 0x00008f00f06a7a23 */ /* 0x000fe2000001086d */
[----:B------:R-:W-:Y:S01]  /*12860*/  F2FP.PACK_AB R112, R252, R152 ;  /* 0x00000098fc70723e */ /* 0x000fe200000000ff */
[-C--:B------:R-:W-:Y:S01]  /*12870*/  HMMA.16816.F32 R92, R180, R114.reuse, R92 ;  /* 0x00000072b45c723c */ /* 0x080fe2000000185c */
[----:B------:R-:W-:Y:S03]  /*12880*/  LDSM.16.MT88.4 R180, [R216+0xbc00] ;  /* 0x00bc0000d8b4783b */ /* 0x000fe60000004200 */
[----:B------:R-:W-:Y:S04]  /*12890*/  F2FP.PACK_AB R113, R250, R251 ;  /* 0x000000fbfa71723e */ /* 0x000fe800000000ff */
        /* <DEDUP_REMOVED lines=38> */
[--C-:B----4-:R-:W-:Y:S07]  /*12b00*/  FFMA.FTZ R2, R207, c[0x0][0x23c], -R110.reuse ;  /* 0x00008f00cf027a23 */ /* 0x110fee000001086e */
[C---:B------:R-:W-:Y:S01]  /*12b10*/  HMMA.16816.F32 R48, R112.reuse, R130, R48 ;  /* 0x000000827030723c */ /* 0x040fe20000001830 */
[----:B------:R4:W1:Y:S01]  /*12b20*/  MUFU.EX2 R209, R2 ;  /* 0x0000000200d17308 */ /* 0x0008620000000800 */
[----:B------:R-:W3:Y:S06]  /*12b30*/  LDSM.16.MT88.4 R128, [R218+0xb400] ;  /* 0x00b40000da80783b */ /* 0x000eec0000004200 */
[-C--:B--2---:R-:W-:Y:S08]  /*12b40*/  HMMA.16816.F32 R52, R112, R116.reuse, R52 ;  /* 0x000000747034723c */ /* 0x084ff00000001834 */
[C---:B------:R-:W-:Y:S08]  /*12b50*/  HMMA.16816.F32 R56, R120.reuse, R116, R56 ;  /* 0x000000747838723c */ /* 0x040ff00000001838 */
[-C--:B------:R-:W-:Y:S01]  /*12b60*/  HMMA.16816.F32 R60, R120, R118.reuse, R60 ;  /* 0x00000076783c723c */ /* 0x080fe2000000183c */
[----:B----4-:R-:W-:Y:S02]  /*12b70*/  FFMA.FTZ R2, R208, c[0x0][0x23c], -R109 ;  /* 0x00008f00d0027a23 */ /* 0x010fe4000001086d */
[----:B------:R2:W-:Y:S05]  /*12b80*/  MUFU.EX2 R208, R106 ;  /* 0x0000006a00d07308 */ /* 0x0005ea0000000800 */
[C---:B------:R-:W-:Y:S01]  /*12b90*/  HMMA.16816.F32 R64, R112.reuse, R118, R64 ;  /* 0x000000767040723c */ /* 0x040fe20000001840 */
[----:B------:R-:W4:Y:S04]  /*12ba0*/  LDSM.16.MT88.4 R116, [R216+0x9800] ;  /* 0x00980000d874783b */ /* 0x000f280000004200 */
[----:B------:R3:W3:Y:S03]  /*12bb0*/  MUFU.EX2 R210, R2 ;  /* 0x0000000200d27308 */ /* 0x0006e60000000800 */
[-C--:B-1----:R-:W-:Y:S08]  /*12bc0*/  HMMA.16816.F32 R68, R112, R124.reuse, R68 ;  /* 0x0000007c7044723c */ /* 0x082ff00000001844 */
[C---:B------:R-:W-:Y:S01]  /*12bd0*/  HMMA.16816.F32 R72, R120.reuse, R124, R72 ;  /* 0x0000007c7848723c */ /* 0x040fe20000001848 */
[--C-:B--2---:R-:W-:Y:S07]  /*12be0*/  FFMA.FTZ R106, R203, c[0x0][0x23c], -R111.reuse ;  /* 0x00008f00cb6a7a23 */ /* 0x104fee000001086f */
[-C--:B------:R-:W-:Y:S01]  /*12bf0*/  HMMA.16816.F32 R76, R120, R126.reuse, R76 ;  /* 0x0000007e784c723c */ /* 0x080fe2000000184c */
[----:B------:R-:W-:Y:S03]  /*12c00*/  MUFU.EX2 R203, R106 ;  /* 0x0000006a00cb7308 */ /* 0x000fe60000000800 */
[----:B---3--:R-:W-:Y:S02]  /*12c10*/  FFMA.FTZ R2, R242, c[0x0][0x23c], -R110 ;  /* 0x00008f00f2027a23 */ /* 0x008fe4000001086e */
[----:B------:R-:W-:Y:S02]  /*12c20*/  IMAD.MOV.U32 R242, RZ, RZ, R152 ;  /* 0x000000fffff27224 */ /* 0x000fe400078e0098 */
[C---:B------:R-:W-:Y:S01]  /*12c30*/  HMMA.16816.F32 R80, R112.reuse, R126, R80 ;  /* 0x0000007e7050723c */ /* 0x040fe20000001850 */
[----:B------:R-:W1:Y:S02]  /*12c40*/  LDSM.16.MT88.4 R124, [R218+0x9800] ;  /* 0x00980000da7c783b */ /* 0x000e640000004200 */
[----:B------:R2:W-:Y:S05]  /*12c50*/  MUFU.EX2 R207, R2 ;  /* 0x0000000200cf7308 */ /* 0x0005ea0000000800 */
[-C--:B------:R-:W-:Y:S08]  /*12c60*/  HMMA.16816.F32 R84, R112, R128.reuse, R84 ;  /* 0x000000807054723c */ /* 0x080ff00000001854 */
[C---:B------:R-:W-:Y:S08]  /*12c70*/  HMMA.16816.F32 R88, R120.reuse, R128, R88 ;  /* 0x000000807858723c */ /* 0x040ff00000001858 */
[-C--:B------:R-:W-:Y:S01]  /*12c80*/  HMMA.16816.F32 R92, R120, R130.reuse, R92 ;  /* 0x00000082785c723c */ /* 0x080fe2000000185c */
[----:B--2---:R-:W-:Y:S07]  /*12c90*/  FFMA.FTZ R2, R245, c[0x0][0x23c], -R110 ;  /* 0x00008f00f5027a23 */ /* 0x004fee000001086e */
[----:B------:R-:W-:Y:S01]  /*12ca0*/  HMMA.16816.F32 R96, R112, R130, R96 ;  /* 0x000000827060723c */ /* 0x000fe20000001860 */
[----:B------:R2:W3:Y:S01]  /*12cb0*/  MUFU.EX2 R206, R2 ;  /* 0x0000000200ce7308 */ /* 0x0004e20000000800 */
[----:B------:R-:W1:Y:S05]  /*12cc0*/  LDSM.16.MT88.4 R128, [R216+0xa800] ;  /* 0x00a80000d880783b */ /* 0x000e6a0000004200 */
[----:B------:R-:W-:Y:S02]  /*12cd0*/  F2FP.PACK_AB R112, R213, R212 ;  /* 0x000000d4d570723e */ /* 0x000fe400000000ff */
[----:B------:R-:W-:Y:S03]  /*12ce0*/  F2FP.PACK_AB R113, R209, R211 ;  /* 0x000000d3d171723e */ /* 0x000fe600000000ff */
[----:B------:R-:W-:Y:S01]  /*12cf0*/  F2FP.PACK_AB R114, R208, R210 ;  /* 0x000000d2d072723e */ /* 0x000fe200000000ff */
[--C-:B--2---:R-:W-:Y:S01]  /*12d00*/  FFMA.FTZ R2, R201, c[0x0][0x23c], -R111.reuse ;  /* 0x00008f00c9027a23 */ /* 0x104fe2000001086f */
[----:B---3--:R-:W-:Y:S03]  /*12d10*/  F2FP.PACK_AB R115, R206, R207 ;  /* 0x000000cfce73723e */ /* 0x008fe600000000ff */
[----:B------:R2:W3:Y:S04]  /*12d20*/  MUFU.EX2 R205, R2 ;  /* 0x0000000200cd7308 */ /* 0x0004e80000000800 */
[-C--:B----4-:R-:W-:Y:S01]  /*12d30*/  HMMA.16816.F32 R4, R112, R116.reuse, R4 ;  /* 0x000000747004723c */ /* 0x090fe20000001804 */
[--C-:B--2---:R-:W-:Y:S01]  /*12d40*/  FFMA.FTZ R2, R202, c[0x0][0x23c], -R111.reuse ;  /* 0x00008f00ca027a23 */ /* 0x104fe2000001086f */
[----:B---3--:R-:W-:Y:S04]  /*12d50*/  F2FP.PACK_AB R120, R203, R205 ;  /* 0x000000cdcb78723e */ /* 0x008fe800000000ff */
[----:B------:R2:W-:Y:S02]  /*12d60*/  MUFU.EX2 R204, R2 ;  /* 0x0000000200cc7308 */ /* 0x0005e40000000800 */
[----:B--2---:R-:W-:Y:S08]  /*12d70*/  FFMA.FTZ R2, R215, c[0x0][0x23c], -R111 ;  /* 0x00008f00d7027a23 */ /* 0x004ff0000001086f */
[----:B------:R2:W3:Y:S02]  /*12d80*/  MUFU.EX2 R202, R2 ;  /* 0x0000000200ca7308 */ /* 0x0004e40000000800 */
[--C-:B--2---:R-:W-:Y:S01]  /*12d90*/  FFMA.FTZ R2, R234, c[0x0][0x23c], -R184.reuse ;  /* 0x00008f00ea027a23 */ /* 0x104fe200000108b8 */
[----:B---3--:R-:W-:Y:S07]  /*12da0*/  F2FP.PACK_AB R122, R202, R204 ;  /* 0x000000ccca7a723e */ /* 0x008fee00000000ff */
[----:B------:R2:W-:Y:S02]  /*12db0*/  MUFU.EX2 R201, R2 ;  /* 0x0000000200c97308 */ /* 0x0005e40000000800 */
[--C-:B--2---:R-:W-:Y:S08]  /*12dc0*/  FFMA.FTZ R2, R237, c[0x0][0x23c], -R184.reuse ;  /* 0x00008f00ed027a23 */ /* 0x104ff000000108b8 */
[----:B------:R2:W3:Y:S02]  /*12dd0*/  MUFU.EX2 R199, R2 ;  /* 0x0000000200c77308 */ /* 0x0004e40000000800 */
[--C-:B--2---:R-:W-:Y:S01]  /*12de0*/  FFMA.FTZ R2, R235, c[0x0][0x23c], -R184.reuse ;  /* 0x00008f00eb027a23 */ /* 0x104fe200000108b8 */
[----:B---3--:R-:W-:Y:S07]  /*12df0*/  F2FP.PACK_AB R121, R199, R201 ;  /* 0x000000c9c779723e */ /* 0x008fee00000000ff */
[----:B------:R2:W-:Y:S02]  /*12e00*/  MUFU.EX2 R200, R2 ;  /* 0x0000000200c87308 */ /* 0x0005e40000000800 */
[----:B--2---:R-:W-:Y:S08]  /*12e10*/  FFMA.FTZ R2, R238, c[0x0][0x23c], -R184 ;  /* 0x00008f00ee027a23 */ /* 0x004ff000000108b8 */
[----:B------:R2:W3:Y:S02]  /*12e20*/  MUFU.EX2 R198, R2 ;  /* 0x0000000200c67308 */ /* 0x0004e40000000800 */
[----:B--2---:R-:W-:Y:S01]  /*12e30*/  FFMA.FTZ R2, R158, c[0x0][0x23c], -R109 ;  /* 0x00008f009e027a23 */ /* 0x004fe2000001086d */
[----:B---3--:R-:W-:Y:S01]  /*12e40*/  F2FP.PACK_AB R123, R198, R200 ;  /* 0x000000c8c67b723e */ /* 0x008fe200000000ff */
[----:B------:R-:W-:Y:S06]  /*12e50*/  IMAD.MOV.U32 R158, RZ, RZ, R157 ;  /* 0x000000ffff9e7224 */ /* 0x000fec00078e009d */
[----:B------:R2:W-:Y:S01]  /*12e60*/  MUFU.EX2 R197, R2 ;  /* 0x0000000200c57308 */ /* 0x0005e20000000800 */
[----:B------:R-:W-:Y:S01]  /*12e70*/  IMAD.MOV.U32 R157, RZ, RZ, R156 ;  /* 0x000000ffff9d7224 */ /* 0x000fe200078e009c */
[----:B------:R-:W-:Y:S01]  /*12e80*/  MOV R156, R154 ;  /* 0x0000009a009c7202 */ /* 0x000fe20000000f00 */
[----:B------:R-:W-:Y:S01]  /*12e90*/  IMAD.MOV.U32 R154, RZ, RZ, R188 ;  /* 0x000000ffff9a7224 */ /* 0x000fe200078e00bc */
[C---:B------:R-:W-:Y:S01]  /*12ea0*/  HMMA.16816.F32 R8, R120.reuse, R116, R8 ;  /* 0x000000747808723c */ /* 0x040fe20000001808 */
[----:B------:R-:W-:Y:S02]  /*12eb0*/  IMAD.MOV.U32 R188, RZ, RZ, R150 ;  /* 0x000000ffffbc7224 */ /* 0x000fe400078e0096 */
[----:B------:R-:W-:Y:S02]  /*12ec0*/  IMAD.MOV.U32 R150, RZ, RZ, R149 ;  /* 0x000000ffff967224 */ /* 0x000fe400078e0095 */
[----:B------:R-:W-:Y:S02]  /*12ed0*/  IMAD.MOV.U32 R149, RZ, RZ, R148 ;  /* 0x000000ffff957224 */ /* 0x000fe400078e0094 */
[----:B------:R-:W-:Y:S01]  /*12ee0*/  IMAD.MOV.U32 R148, RZ, RZ, R147 ;  /* 0x000000ffff947224 */ /* 0x000fe200078e0093 */
[-C--:B------:R-:W-:Y:S01]  /*12ef0*/  HMMA.16816.F32 R12, R120, R118.reuse, R12 ;  /* 0x00000076780c723c */ /* 0x080fe2000000180c */
[----:B------:R-:W-:Y:S03]  /*12f00*/  IMAD.MOV.U32 R147, RZ, RZ, R146 ;  /* 0x000000ffff937224 */ /* 0x000fe600078e0092 */
[----:B------:R-:W-:Y:S02]  /*12f10*/  IMAD.MOV.U32 R146, RZ, RZ, R145 ;  /* 0x000000ffff927224 */ /* 0x000fe400078e0091 */
[----:B------:R-:W-:Y:S02]  /*12f20*/  IMAD.MOV.U32 R145, RZ, RZ, R144 ;  /* 0x000000ffff917224 */ /* 0x000fe400078e0090 */
[C---:B------:R-:W-:Y:S01]  /*12f30*/  HMMA.16816.F32 R16, R112.reuse, R118, R16 ;  /* 0x000000767010723c */ /* 0x040fe20000001810 */
[----:B------:R-:W3:Y:S03]  /*12f40*/  LDSM.16.MT88.4 R116, [R218+0xa800] ;  /* 0x00a80000da74783b */ /* 0x000ee60000004200 */
[----:B--2---:R-:W-:Y:S02]  /*12f50*/  FFMA.FTZ R2, R158, c[0x0][0x23c], -R109 ;  /* 0x00008f009e027a23 */ /* 0x004fe4000001086d */
[----:B------:R-:W-:Y:S02]  /*12f60*/  IMAD.MOV.U32 R144, RZ, RZ, R186 ;  /* 0x000000ffff907224 */ /* 0x000fe400078e00ba */
[-C--:B-1----:R-:W-:Y:S01]  /*12f70*/  HMMA.16816.F32 R20, R112, R124.reuse, R20 ;  /* 0x0000007c7014723c */ /* 0x082fe20000001814 */
[----:B------:R1:W-:Y:S03]  /*12f80*/  MUFU.EX2 R196, R2 ;  /* 0x0000000200c47308 */ /* 0x0003e60000000800 */
[----:B------:R-:W-:Y:S02]  /*12f90*/  IMAD.MOV.U32 R186, RZ, RZ, R185 ;  /* 0x000000ffffba7224 */ /* 0x000fe400078e00b9 */
[----:B------:R-:W-:Y:S01]  /*12fa0*/  IMAD.MOV.U32 R185, RZ, RZ, R143 ;  /* 0x000000ffffb97224 */ /* 0x000fe200078e008f */
[----:B------:R-:W-:Y:S01]  /*12fb0*/  MOV R143, R142 ;  /* 0x0000008e008f7202 */ /* 0x000fe20000000f00 */
[C---:B------:R-:W-:Y:S01]  /*12fc0*/  HMMA.16816.F32 R24, R120.reuse, R124, R24 ;  /* 0x0000007c7818723c */ /* 0x040fe20000001818 */
[----:B------:R-:W-:Y:S03]  /*12fd0*/  IMAD.MOV.U32 R142, RZ, RZ, R141 ;  /* 0x000000ffff8e7224 */ /* 0x000fe600078e008d */
[----:B------:R-:W-:Y:S02]  /*12fe0*/  IMAD.MOV.U32 R141, RZ, RZ, R140 ;  /* 0x000000ffff8d7224 */ /* 0x000fe400078e008c */
[----:B------:R-:W-:Y:S02]  /*12ff0*/  IMAD.MOV.U32 R140, RZ, RZ, R139 ;  /* 0x000000ffff8c7224 */ /* 0x000fe400078e008b */
[-C--:B------:R-:W-:Y:S01]  /*13000*/  HMMA.16816.F32 R28, R120, R126.reuse, R28 ;  /* 0x0000007e781c723c */ /* 0x080fe2000000181c */
[----:B------:R-:W-:Y:S03]  /*13010*/  IMAD.MOV.U32 R139, RZ, RZ, R137 ;  /* 0x000000ffff8b7224 */ /* 0x000fe600078e0089 */
[----:B------:R-:W-:Y:S02]  /*13020*/  IMAD.MOV.U32 R137, RZ, RZ, R135 ;  /* 0x000000ffff897224 */ /* 0x000fe400078e0087 */
[----:B------:R-:W-:Y:S02]  /*13030*/  IMAD.MOV.U32 R135, RZ, RZ, R134 ;  /* 0x000000ffff877224 */ /* 0x000fe400078e0086 */
[C---:B------:R-:W-:Y:S01]  /*13040*/  HMMA.16816.F32 R32, R112.reuse, R126, R32 ;  /* 0x0000007e7020723c */ /* 0x040fe20000001820 */
[--C-:B-1----:R-:W-:Y:S01]  /*13050*/  FFMA.FTZ R2, R157, c[0x0][0x23c], -R110.reuse ;  /* 0x00008f009d027a23 */ /* 0x102fe2000001086e */
[----:B------:R-:W1:Y:S02]  /*13060*/  LDSM.16.MT88.4 R124, [R216+0xb800] ;  /* 0x00b80000d87c783b */ /* 0x000e640000004200 */
[----:B------:R-:W-:Y:S01]  /*13070*/  IMAD.MOV.U32 R134, RZ, RZ, R133 ;  /* 0x000000ffff867224 */ /* 0x000fe200078e0085 */
[----:B------:R2:W-:Y:S01]  /*13080*/  MUFU.EX2 R195, R2 ;  /* 0x0000000200c37308 */ /* 0x0005e20000000800 */
[----:B------:R-:W-:Y:S02]  /*13090*/  IMAD.MOV.U32 R133, RZ, RZ, R217 ;  /* 0x000000ffff857224 */ /* 0x000fe400078e00d9 */
[-C--:B------:R-:W-:Y:S02]  /*130a0*/  HMMA.16816.F32 R36, R112, R128.reuse, R36 ;  /* 0x000000807024723c */ /* 0x080fe40000001824 */
[----:B------:R4:W5:Y:S06]  /*130b0*/  LDL.LU R217, [R1+0x68] ;  /* 0x0000680001d97983 */ /* 0x00096c0000300800 */
[C---:B------:R-:W-:Y:S08]  /*130c0*/  HMMA.16816.F32 R40, R120.reuse, R128, R40 ;  /* 0x000000807828723c */ /* 0x040ff00000001828 */
[-C--:B------:R-:W-:Y:S01]  /*130d0*/  HMMA.16816.F32 R44, R120, R130.reuse, R44 ;  /* 0x00000082782c723c */ /* 0x080fe2000000182c */
[--C-:B--2---:R-:W-:Y:S02]  /*130e0*/  FFMA.FTZ R2, R156, c[0x0][0x23c], -R110.reuse ;  /* 0x00008f009c027a23 */ /* 0x104fe4000001086e */
[----:B------:R-:W-:Y:S05]  /*130f0*/  LDSM.16.MT88.4 R156, [R216+0xac00] ;  /* 0x00ac0000d89c783b */ /* 0x000fea0000004200 */
[C---:B------:R-:W-:Y:S01]  /*13100*/  HMMA.16816.F32 R48, R112.reuse, R130, R48 ;  /* 0x000000827030723c */ /* 0x040fe20000001830 */
[----:B------:R2:W1:Y:S02]  /*13110*/  MUFU.EX2 R193, R2 ;  /* 0x0000000200c17308 */ /* 0x0004640000000800 */
[----:B------:R-:W4:Y:S05]  /*13120*/  LDSM.16.MT88.4 R128, [R218+0xb800] ;  /* 0x00b80000da80783b */ /* 0x000f2a0000004200 */
[-C--:B---3--:R-:W-:Y:S08]  /*13130*/  HMMA.16816.F32 R52, R112, R116.reuse, R52 ;  /* 0x000000747034723c */ /* 0x088ff00000001834 */
[C---:B------:R-:W-:Y:S08]  /*13140*/  HMMA.16816.F32 R56, R120.reuse, R116, R56 ;  /* 0x000000747838723c */ /* 0x040ff00000001838 */
[-C--:B------:R-:W-:Y:S01]  /*13150*/  HMMA.16816.F32 R60, R120, R118.reuse, R60 ;  /* 0x00000076783c723c */ /* 0x080fe2000000183c */
[--C-:B--2---:R-:W-:Y:S03]  /*13160*/  FFMA.FTZ R2, R155, c[0x0][0x23c], -R109.reuse ;  /* 0x00008f009b027a23 */ /* 0x104fe6000001086d */
        /* <DEDUP_REMOVED lines=9> */
[----:B------:R-:W-:Y:S03]  /*13200*/  IMAD.MOV.U32 R141, RZ, RZ, R139 ;  /* 0x000000ffff8d7224 */ /* 0x000fe600078e008b */
[----:B------:R-:W-:Y:S02]  /*13210*/  IMAD.MOV.U32 R139, RZ, RZ, R135 ;  /* 0x000000ffff8b7224 */ /* 0x000fe400078e0087 */
[----:B------:R-:W-:Y:S01]  /*13220*/  IMAD.MOV.U32 R234, RZ, RZ, R149 ;  /* 0x000000ffffea7224 */ /* 0x000fe200078e0095 */
[----:B------:R-:W-:Y:S01]  /*13230*/  MOV R149, R145 ;  /* 0x0000009100957202 */ /* 0x000fe20000000f00 */
[C---:B------:R-:W-:Y:S01]  /*13240*/  HMMA.16816.F32 R72, R120.reuse, R124, R72 ;  /* 0x0000007c7848723c */ /* 0x040fe20000001848 */
[----:B------:R-:W-:Y:S03]  /*13250*/  IMAD.MOV.U32 R145, RZ, RZ, R141 ;  /* 0x000000ffff917224 */ /* 0x000fe600078e008d */
[--C-:B--2---:R-:W-:Y:S02]  /*13260*/  FFMA.FTZ R2, R153, c[0x0][0x23c], -R110.reuse ;  /* 0x00008f0099027a23 */ /* 0x104fe4000001086e */
[----:B------:R-:W-:Y:S02]  /*13270*/  FFMA.FTZ R110, R188, c[0x0][0x23c], -R110 ;  /* 0x00008f00bc6e7a23 */ /* 0x000fe4000001086e */
[-C--:B------:R-:W-:Y:S01]  /*13280*/  HMMA.16816.F32 R76, R120, R126.reuse, R76 ;  /* 0x0000007e784c723c */ /* 0x080fe2000000184c */
[----:B------:R1:W-:Y:S03]  /*13290*/  MUFU.EX2 R191, R2 ;  /* 0x0000000200bf7308 */ /* 0x0003e60000000800 */
[----:B------:R-:W-:Y:S02]  /*132a0*/  IMAD.MOV.U32 R153, RZ, RZ, R148 ;  /* 0x000000ffff997224 */ /* 0x000fe400078e0094 */
[----:B------:R-:W-:Y:S01]  /*132b0*/  IMAD.MOV.U32 R148, RZ, RZ, R144 ;  /* 0x000000ffff947224 */ /* 0x000fe200078e0090 */
[----:B---3--:R-:W-:Y:S01]  /*132c0*/  F2FP.PACK_AB R109, R193, R195 ;  /* 0x000000c3c16d723e */ /* 0x008fe200000000ff */
[C---:B------:R-:W-:Y:S01]  /*132d0*/  HMMA.16816.F32 R80, R112.reuse, R126, R80 ;  /* 0x0000007e7050723c */ /* 0x040fe20000001850 */
[----:B------:R-:W-:Y:S02]  /*132e0*/  IMAD.MOV.U32 R144, RZ, RZ, R142 ;  /* 0x000000ffff907224 */ /* 0x000fe400078e008e */
[----:B------:R2:W-:Y:S01]  /*132f0*/  MUFU.EX2 R190, R110 ;  /* 0x0000006e00be7308 */ /* 0x0005e20000000800 */
[----:B------:R-:W-:Y:S01]  /*13300*/  IMAD.MOV.U32 R142, RZ, RZ, R140 ;  /* 0x000000ffff8e7224 */ /* 0x000fe200078e008c */
[----:B------:R-:W-:Y:S01]  /*13310*/  MOV R140, R137 ;  /* 0x00000089008c7202 */ /* 0x000fe20000000f00 */
[----:B------:R-:W-:Y:S02]  /*13320*/  IMAD.MOV.U32 R137, RZ, RZ, R134 ;  /* 0x000000ffff897224 */ /* 0x000fe400078e0086 */
[-C--:B----4-:R-:W-:Y:S01]  /*13330*/  HMMA.16816.F32 R84, R112, R128.reuse, R84 ;  /* 0x000000807054723c */ /* 0x090fe20000001854 */
[----:B------:R-:W-:Y:S03]  /*13340*/  IMAD.MOV.U32 R237, RZ, RZ, R148 ;  /* 0x000000ffffed7224 */ /* 0x000fe600078e0094 */
[----:B------:R-:W-:Y:S02]  /*13350*/  IMAD.MOV.U32 R148, RZ, RZ, R144 ;  /* 0x000000ffff947224 */ /* 0x000fe400078e0090 */
[----:B------:R-:W-:Y:S02]  /*13360*/  IMAD.MOV.U32 R144, RZ, RZ, R140 ;  /* 0x000000ffff907224 */ /* 0x000fe400078e008c */
[C---:B------:R-:W-:Y:S01]  /*13370*/  HMMA.16816.F32 R88, R120.reuse, R128, R88 ;  /* 0x000000807858723c */ /* 0x040fe20000001858 */
[----:B-1----:R-:W-:Y:S03]  /*13380*/  FFMA.FTZ R2, R187, c[0x0][0x23c], -R111 ;  /* 0x00008f00bb027a23 */ /* 0x002fe6000001086f */
[----:B------:R-:W-:Y:S01]  /*13390*/  IMAD.MOV.U32 R240, RZ, RZ, R153 ;  /* 0x000000fffff07224 */ /* 0x000fe200078e0099 */
[----:B------:R1:W-:Y:S03]  /*133a0*/  MUFU.EX2 R188, R2 ;  /* 0x0000000200bc7308 */ /* 0x0003e60000000800 */
[-C--:B------:R-:W-:Y:S01]  /*133b0*/  HMMA.16816.F32 R92, R120, R130.reuse, R92 ;  /* 0x00000082785c723c */ /* 0x080fe2000000185c */
[----:B------:R-:W-:Y:S03]  /*133c0*/  ISETP.GT.AND P0, PT, R231, R240, PT ;  /* 0x000000f0e700720c */ /* 0x000fe60003f04270 */
[----:B--2---:R-:W-:Y:S04]  /*133d0*/  F2FP.PACK_AB R110, R192, R194 ;  /* 0x000000c2c06e723e */ /* 0x004fe800000000ff */
[----:B------:R-:W-:Y:S01]  /*133e0*/  HMMA.16816.F32 R96, R112, R130, R96 ;  /* 0x000000827060723c */ /* 0x000fe20000001860 */
[----:B-1----:R-:W-:Y:S03]  /*133f0*/  FFMA.FTZ R2, R151, c[0x0][0x23c], -R111 ;  /* 0x00008f0097027a23 */ /* 0x002fe6000001086f */
[----:B------:R-:W-:Y:S01]  /*13400*/  MOV R151, R147 ;  /* 0x0000009300977202 */ /* 0x000fe20000000f00 */
[----:B------:R-:W-:Y:S01]  /*13410*/  IMAD.MOV.U32 R147, RZ, RZ, R186 ;  /* 0x000000ffff937224 */ /* 0x000fe200078e00ba */
[----:B------:R1:W2:Y:S03]  /*13420*/  MUFU.EX2 R189, R2 ;  /* 0x0000000200bd7308 */ /* 0x0002a60000000800 */
[----:B------:R-:W-:Y:S03]  /*13430*/  IMAD.MOV.U32 R235, RZ, RZ, R147 ;  /* 0x000000ffffeb7224 */ /* 0x000fe600078e0093 */
[----:B------:R-:W-:Y:S02]  /*13440*/  IMAD.MOV.U32 R147, RZ, RZ, R143 ;  /* 0x000000ffff937224 */ /* 0x000fe400078e008f */
[----:B------:R-:W-:Y:S02]  /*13450*/  IMAD.MOV.U32 R245, RZ, RZ, R151 ;  /* 0x000000fffff57224 */ /* 0x000fe400078e0097 */
[----:B-1----:R-:W-:Y:S01]  /*13460*/  FFMA.FTZ R2, R150, c[0x0][0x23c], -R111 ;  /* 0x00008f0096027a23 */ /* 0x002fe2000001086f */
[----:B--2---:R-:W-:Y:S01]  /*13470*/  F2FP.PACK_AB R176, R189, R188 ;  /* 0x000000bcbdb0723e */ /* 0x004fe200000000ff */
[----:B------:R-:W-:Y:S02]  /*13480*/  IMAD.MOV.U32 R150, RZ, RZ, R146 ;  /* 0x000000ffff967224 */ /* 0x000fe400078e0092 */
[----:B------:R1:W-:Y:S01]  /*13490*/  MUFU.EX2 R187, R2 ;  /* 0x0000000200bb7308 */ /* 0x0003e20000000800 */
[----:B------:R-:W-:Y:S02]  /*134a0*/  IMAD.MOV.U32 R146, RZ, RZ, R185 ;  /* 0x000000ffff927224 */ /* 0x000fe400078e00b9 */
[----:B------:R-:W-:Y:S02]  /*134b0*/  FFMA.FTZ R111, R133, c[0x0][0x23c], -R111 ;  /* 0x00008f00856f7a23 */ /* 0x000fe4000001086f */
[----:B------:R-:W-:Y:S02]  /*134c0*/  IMAD.MOV.U32 R238, RZ, RZ, R146 ;  /* 0x000000ffffee7224 */ /* 0x000fe400078e0092 */
[----:B------:R-:W-:Y:S02]  /*134d0*/  IMAD.MOV.U32 R146, RZ, RZ, R142 ;  /* 0x000000ffff927224 */ /* 0x000fe400078e008e */
[----:B------:R-:W-:Y:S01]  /*134e0*/  LDSM.16.MT88.4 R140, [R218+0x9c00] ;  /* 0x009c0000da8c783b */ /* 0x000fe20000004200 */
[----:B------:R2:W3:Y:S01]  /*134f0*/  MUFU.EX2 R186, R111 ;  /* 0x0000006f00ba7308 */ /* 0x0004e20000000800 */
[----:B------:R-:W-:Y:S02]  /*13500*/  IMAD.MOV.U32 R215, RZ, RZ, R150 ;  /* 0x000000ffffd77224 */ /* 0x000fe400078e0096 */
[--C-:B-1----:R-:W-:Y:S04]  /*13510*/  FFMA.FTZ R2, R132, c[0x0][0x23c], -R184.reuse ;  /* 0x00008f0084027a23 */ /* 0x102fe800000108b8 */
[----:B------:R-:W1:Y:S03]  /*13520*/  LDSM.16.MT88.4 R132, [R216+0x9c00] ;  /* 0x009c0000d884783b */ /* 0x000e660000004200 */
        /* <DEDUP_REMOVED lines=20> */
[----:B------:R-:W-:Y:S01]  /*13670*/  IMAD.MOV.U32 R11, RZ, RZ, R149 ;  /* 0x000000ffff0b7224 */ /* 0x000fe200078e0095 */
[----:B------:R-:W-:Y:S01]  /*13680*/  MOV R14, R144 ;  /* 0x00000090000e7202 */ /* 0x000fe20000000f00 */
[C---:B------:R-:W-:Y:S01]  /*13690*/  HMMA.16816.F32 R124, R108.reuse, R134, R16 ;  /* 0x000000866c7c723c */ /* 0x040fe20000001810 */
[----:B------:R-:W4:Y:S03]  /*136a0*/  LDL.LU R16, [R1+0x18] ;  /* 0x0000180001107983 */ /* 0x000f260000300800 */
[----:B------:R-:W-:Y:S01]  /*136b0*/  IMAD.MOV.U32 R15, RZ, RZ, R139 ;  /* 0x000000ffff0f7224 */ /* 0x000fe200078e008b */
[----:B------:R-:W4:Y:S01]  /*136c0*/  LDL.LU R18, [R1+0x1c] ;  /* 0x00001c0001127983 */ /* 0x000f220000300800 */
        /* <DEDUP_REMOVED lines=29> */
[----:B----4-:R-:W-:Y:S02]  /*138a0*/  FFMA.FTZ R101, R101, R16, R23 ;  /* 0x0000001065657223 */ /* 0x010fe40000010017 */
[----:B------:R-:W-:Y:S02]  /*138b0*/  FADD.FTZ R8, R235, R0 ;  /* 0x00000000eb087221 */ /* 0x000fe40000010000 */
[----:B------:R-:W-:Y:S02]  /*138c0*/  FFMA.FTZ R100, R100, R18, R17 ;  /* 0x0000001264647223 */ /* 0x000fe40000010011 */
        /* <DEDUP_REMOVED lines=66> */
[----:B--2--5:R-:W-:-:S05]  /*13cf0*/  @P0 BRA `(.L_x_195) ;  /* 0xffffbd8000000947 */ /* 0x024fca000383ffff */
.L_x_194:
[----:B------:R-:W2:Y:S04]  /*13d00*/  LDL.LU R4, [R1+0x18] ;  /* 0x0000180001047983 */ /* 0x000ea80000300800 */
[----:B------:R-:W3:Y:S04]  /*13d10*/  LDL.LU R8, [R1+0x1c] ;  /* 0x00001c0001087983 */ /* 0x000ee80000300800 */
[----:B------:R-:W4:Y:S04]  /*13d20*/  LDL.LU R7, [R1+0x20] ;  /* 0x0000200001077983 */ /* 0x000f280000300800 */
[----:B------:R-:W4:Y:S04]  /*13d30*/  LDL.LU R6, [R1+0x24] ;  /* 0x0000240001067983 */ /* 0x000f280000300800 */
[----:B------:R-:W4:Y:S04]  /*13d40*/  LDL.LU R109, [R1+0x34] ;  /* 0x00003400016d7983 */ /* 0x000f280000300800 */
[----:B------:R-:W1:Y:S04]  /*13d50*/  S2R R108, SR_CTAID.Y ;  /* 0x00000000006c7919 */ /* 0x000e680000002600 */
[----:B--2---:R-:W2:Y:S04]  /*13d60*/  SHFL.BFLY PT, R0, R4, 0x2, 0x1f ;  /* 0x0c401f0004007f89 */ /* 0x004ea800000e0000 */
[----:B---3--:R-:W3:Y:S04]  /*13d70*/  SHFL.BFLY PT, R2, R8, 0x2, 0x1f ;  /* 0x0c401f0008027f89 */ /* 0x008ee800000e0000 */
[----:B----4-:R-:W4:Y:S01]  /*13d80*/  SHFL.BFLY PT, R5, R7, 0x2, 0x1f ;  /* 0x0c401f0007057f89 */ /* 0x010f2200000e0000 */
[----:B------:R-:W-:Y:S01]  /*13d90*/  ISETP.NE.AND P0, PT, R109, -0x1, PT ;  /* 0xffffffff6d00780c */ /* 0x000fe20003f05270 */
[----:B--2---:R-:W-:-:S02]  /*13da0*/  FADD.FTZ R0, R0, R4 ;  /* 0x0000000400007221 */ /* 0x004fc40000010000 */
[----:B------:R-:W2:Y:S01]  /*13db0*/  SHFL.BFLY PT, R4, R6, 0x2, 0x1f ;  /* 0x0c401f0006047f89 */ /* 0x000ea200000e0000 */
[----:B---3--:R-:W-:-:S09]  /*13dc0*/  FADD.FTZ R2, R2, R8 ;  /* 0x0000000802027221 */ /* 0x008fd20000010000 */
[----:B-1----:R-:W-:Y:S01]  /*13dd0*/  @!P0 SHF.R.S32.HI R10, RZ, 0x1f, R108 ;  /* 0x0000001fff0a8819 */ /* 0x002fe2000001146c */
[----:B------:R-:W1:Y:S01]  /*13de0*/  SHFL.BFLY PT, R3, R0, 0x1, 0x1f ;  /* 0x0c201f0000037f89 */ /* 0x000e6200000e0000 */
[----:B----4-:R-:W-:-:S03]  /*13df0*/  FADD.FTZ R5, R5, R7 ;  /* 0x0000000705057221 */ /* 0x010fc60000010000 */
[----:B------:R-:W3:Y:S01]  /*13e00*/  SHFL.BFLY PT, R8, R2, 0x1, 0x1f ;  /* 0x0c201f0002087f89 */ /* 0x000ee200000e0000 */
[----:B------:R-:W-:Y:S02]  /*13e10*/  @!P0 IMAD R10, R10, c[0x0][0x1e0], RZ ;  /* 0x000078000a0a8a24 */ /* 0x000fe400078e02ff */
[----:B--2---:R-:W-:Y:S02]  /*13e20*/  FADD.FTZ R4, R4, R6 ;  /* 0x0000000604047221 */ /* 0x004fe40000010000 */
[----:B------:R-:W2:Y:S01]  /*13e30*/  SHFL.BFLY PT, R6, R5, 0x1, 0x1f ;  /* 0x0c201f0005067f89 */ /* 0x000ea200000e0000 */
[----:B-1----:R-:W-:Y:S01]  /*13e40*/  FADD.FTZ R48, R0, R3 ;  /* 0x0000000300307221 */ /* 0x002fe20000010000 */
[----:B------:R-:W-:Y:S02]  /*13e50*/  MOV R0, 0x3f800000 ;  /* 0x3f80000000007802 */ /* 0x000fe40000000f00 */
[----:B------:R-:W1:Y:S01]  /*13e60*/  SHFL.BFLY PT, R7, R4, 0x1, 0x1f ;  /* 0x0c201f0004077f89 */ /* 0x000e6200000e0000 */
[----:B---3--:R-:W-:Y:S01]  /*13e70*/  FADD.FTZ R47, R2, R8 ;  /* 0x00000008022f7221 */ /* 0x008fe20000010000 */
[----:B------:R-:W-:Y:S01]  /*13e80*/  FSETP.NE.FTZ.AND P6, PT, R48, RZ, PT ;  /* 0x000000ff3000720b */ /* 0x000fe20003fd5000 */
[----:B------:R-:W-:-:S03]  /*13e90*/  @P0 IMAD.WIDE.U32 R2, R109, c[0x0][0x1e8], RZ ;  /* 0x00007a006d020a25 */ /* 0x000fc600078e00ff */
[----:B------:R-:W-:Y:S01]  /*13ea0*/  FSETP.NE.FTZ.AND P5, PT, R47, RZ, PT ;  /* 0x000000ff2f00720b */ /* 0x000fe20003fb5000 */
[----:B------:R-:W-:Y:S01]  /*13eb0*/  @!P0 IMAD.WIDE.U32 R8, R108, c[0x0][0x1e0], RZ ;  /* 0x000078006c088a25 */ /* 0x000fe200078e00ff */
[----:B------:R-:W-:-:S03]  /*13ec0*/  @P0 MOV R106, R2 ;  /* 0x00000002006a0202 */ /* 0x000fc60000000f00 */
[----:B------:R-:W-:Y:S01]  /*13ed0*/  @!P0 IMAD R2, R108, c[0x0][0x1e4], R10 ;  /* 0x000079006c028a24 */ /* 0x000fe200078e020a */
[----:B------:R-:W-:Y:S01]  /*13ee0*/  @!P0 MOV R106, R8 ;  /* 0x00000008006a8202 */ /* 0x000fe20000000f00 */
[----:B------:R-:W-:Y:S01]  /*13ef0*/  @P0 IMAD R107, R109, c[0x0][0x1ec], R3 ;  /* 0x00007b006d6b0a24 */ /* 0x000fe200078e0203 */
[----:B------:R-:W-:Y:S01]  /*13f00*/  MOV R3, 0x3f800000 ;  /* 0x3f80000000037802 */ /* 0x000fe20000000f00 */
[----:B------:R-:W3:Y:S01]  /*13f10*/  @P6 MUFU.RCP R0, R48 ;  /* 0x0000003000006308 */ /* 0x000ee20000001000 */
[----:B------:R-:W-:Y:S02]  /*13f20*/  @!P0 IADD3 R107, R9, R2, RZ ;  /* 0x00000002096b8210 */ /* 0x000fe40007ffe0ff */
[----:B------:R-:W-:Y:S01]  /*13f30*/  MOV R2, 0x3f800000 ;  /* 0x3f80000000027802 */ /* 0x000fe20000000f00 */
[----:B--2---:R-:W-:Y:S02]  /*13f40*/  FADD.FTZ R100, R5, R6 ;  /* 0x0000000605647221 */ /* 0x004fe40000010000 */
[----:B-1----:R-:W-:-:S03]  /*13f50*/  FADD.FTZ R101, R4, R7 ;  /* 0x0000000704657221 */ /* 0x002fc60000010000 */
[----:B------:R-:W-:Y:S01]  /*13f60*/  FSETP.NE.FTZ.AND P4, PT, R100, RZ, PT ;  /* 0x000000ff6400720b */ /* 0x000fe20003f95000 */
[----:B------:R-:W-:Y:S01]  /*13f70*/  @P5 MUFU.RCP R3, R47 ;  /* 0x0000002f00035308 */ /* 0x000fe20000001000 */
[----:B------:R-:W-:Y:S01]  /*13f80*/  FSETP.NE.FTZ.AND P3, PT, R101, RZ, PT ;  /* 0x000000ff6500720b */ /* 0x000fe20003f75000 */
[C---:B---3--:R-:W-:Y:S02]  /*13f90*/  FMUL.FTZ R112, R0.reuse, R112 ;  /* 0x0000007000707220 */ /* 0x048fe40000410000 */
[C---:B------:R-:W-:Y:S02]  /*13fa0*/  FMUL.FTZ R45, R0.reuse, R113 ;  /* 0x00000071002d7220 */ /* 0x040fe40000410000 */
[----:B------:R-:W-:-:S06]  /*13fb0*/  FMUL.FTZ R124, R0, R124 ;  /* 0x0000007c007c7220 */ /* 0x000fcc0000410000 */
[----:B------:R-:W1:Y:S01]  /*13fc0*/  @P4 MUFU.RCP R2, R100 ;  /* 0x0000006400024308 */ /* 0x000e620000001000 */
        /* <DEDUP_REMOVED lines=11> */
[----:B------:R-:W-:Y:S02]  /*14080*/  FMUL.FTZ R156, R0, R156 ;  /* 0x0000009c009c7220 */ /* 0x000fe40000410000 */
[----:B-1----:R-:W-:Y:S01]  /*14090*/  FMUL.FTZ R14, R2, R77 ;  /* 0x0000004d020e7220 */ /* 0x002fe20000410000 */
[----:B------:R-:W-:Y:S01]  /*140a0*/  F2FP.PACK_AB R33, R33, R144 ;  /* 0x000000902121723e */ /* 0x000fe200000000ff */
[----:B------:R-:W1:Y:S01]  /*140b0*/  S2R R77, SR_TID.X ;  /* 0x00000000004d7919 */ /* 0x000e620000002100 */
[C---:B------:R-:W-:Y:S02]  /*140c0*/  FMUL.FTZ R30, R0.reuse, R157 ;  /* 0x0000009d001e7220 */ /* 0x040fe40000410000 */
        /* <DEDUP_REMOVED lines=15> */
[C---:B------:R-:W-:Y:S01]  /*141c0*/  FMUL.FTZ R96, R0.reuse, R96 ;  /* 0x0000006000607220 */ /* 0x040fe20000410000 */
[----:B-1----:R-:W-:Y:S01]  /*141d0*/  SHF.R.S32.HI R49, RZ, 0x1f, R77 ;  /* 0x0000001fff317819 */ /* 0x002fe2000001144d */
[----:B------:R-:W-:Y:S01]  /*141e0*/  FMUL.FTZ R7, R0, R97 ;  /* 0x0000006100077220 */ /* 0x000fe20000410000 */
[----:B------:R-:W-:Y:S01]  /*141f0*/  MOV R0, 0x3f800000 ;  /* 0x3f80000000007802 */ /* 0x000fe20000000f00 */
[C---:B------:R-:W-:Y:S01]  /*14200*/  FMUL.FTZ R18, R2.reuse, R73 ;  /* 0x0000004902127220 */ /* 0x040fe20000410000 */
[CC--:B------:R-:W-:Y:S01]  /*14210*/  LEA.HI R73, R49.reuse, R77.reuse, RZ, 0x2 ;  /* 0x0000004d31497211 */ /* 0x0c0fe200078f10ff */
[C---:B------:R-:W-:Y:S01]  /*14220*/  FMUL.FTZ R116, R2.reuse, R116 ;  /* 0x0000007402747220 */ /* 0x040fe20000410000 */
[----:B------:R-:W-:Y:S01]  /*14230*/  LEA.HI R49, R49, R77, RZ, 0x5 ;  /* 0x0000004d31317211 */ /* 0x000fe200078f28ff */
[C---:B------:R-:W-:Y:S01]  /*14240*/  FMUL.FTZ R46, R2.reuse, R117 ;  /* 0x00000075022e7220 */ /* 0x040fe20000410000 */
[----:B------:R-:W1:Y:S01]  /*14250*/  @P3 MUFU.RCP R0, R101 ;  /* 0x0000006500003308 */ /* 0x000e620000001000 */
[C---:B------:R-:W-:Y:S01]  /*14260*/  FMUL.FTZ R120, R2.reuse, R120 ;  /* 0x0000007802787220 */ /* 0x040fe20000410000 */
[----:B------:R-:W-:Y:S01]  /*14270*/  SHF.R.S32.HI R37, RZ, 0x5, R49 ;  /* 0x00000005ff257819 */ /* 0x000fe20000011431 */
[----:B------:R-:W-:Y:S01]  /*14280*/  FMUL.FTZ R43, R2, R121 ;  /* 0x00000079022b7220 */ /* 0x000fe20000410000 */
[----:B------:R-:W-:Y:S01]  /*14290*/  F2FP.PACK_AB R46, R46, R116 ;  /* 0x000000742e2e723e */ /* 0x000fe200000000ff */
[----:B------:R-:W-:Y:S01]  /*142a0*/  FMUL.FTZ R132, R2, R132 ;  /* 0x0000008402847220 */ /* 0x000fe20000410000 */
[----:B------:R-:W-:Y:S01]  /*142b0*/  F2FP.PACK_AB R12, R12, R84 ;  /* 0x000000540c0c723e */ /* 0x000fe200000000ff */
[C---:B------:R-:W-:Y:S01]  /*142c0*/  FMUL.FTZ R38, R2.reuse, R133 ;  /* 0x0000008502267220 */ /* 0x040fe20000410000 */
[----:B------:R-:W-:Y:S01]  /*142d0*/  F2FP.PACK_AB R43, R43, R120 ;  /* 0x000000782b2b723e */ /* 0x000fe200000000ff */
[C---:B------:R-:W-:Y:S01]  /*142e0*/  FMUL.FTZ R136, R2.reuse, R136 ;  /* 0x0000008802887220 */ /* 0x040fe20000410000 */
[----:B------:R-:W-:Y:S01]  /*142f0*/  F2FP.PACK_AB R7, R7, R96 ;  /* 0x000000600707723e */ /* 0x000fe200000000ff */
[----:B------:R-:W-:Y:S01]  /*14300*/  FMUL.FTZ R34, R2, R137 ;  /* 0x0000008902227220 */ /* 0x000fe20000410000 */
[----:B------:R-:W-:Y:S01]  /*14310*/  F2FP.PACK_AB R38, R38, R132 ;  /* 0x000000842626723e */ /* 0x000fe200000000ff */
[----:B------:R-:W-:-:S02]  /*14320*/  FMUL.FTZ R148, R2, R148 ;  /* 0x0000009402947220 */ /* 0x000fc40000410000 */
[----:B------:R-:W-:Y:S01]  /*14330*/  FMUL.FTZ R31, R2, R149 ;  /* 0x00000095021f7220 */ /* 0x000fe20000410000 */
[----:B------:R-:W-:Y:S01]  /*14340*/  F2FP.PACK_AB R34, R34, R136 ;  /* 0x000000882222723e */ /* 0x000fe200000000ff */
[----:B-1----:R-:W-:Y:S01]  /*14350*/  FMUL.FTZ R17, R0, R74 ;  /* 0x0000004a00117220 */ /* 0x002fe20000410000 */
[----:B------:R-:W-:Y:S01]  /*14360*/  SHF.R.S32.HI R74, RZ, 0x2, R73 ;  /* 0x00000002ff4a7819 */ /* 0x000fe20000011449 */
[C---:B------:R-:W-:Y:S01]  /*14370*/  FMUL.FTZ R152, R2.reuse, R152 ;  /* 0x0000009802987220 */ /* 0x040fe20000410000 */
[----:B------:R-:W-:Y:S01]  /*14380*/  F2FP.PACK_AB R31, R31, R148 ;  /* 0x000000941f1f723e */ /* 0x000fe200000000ff */
        /* <DEDUP_REMOVED lines=48> */
[C---:B------:R-:W-:Y:S01]  /*14690*/  FMUL.FTZ R13, R0.reuse, R78 ;  /* 0x0000004e000d7220 */ /* 0x040fe20000410000 */
[----:B------:R-:W-:Y:S01]  /*146a0*/  F2FP.PACK_AB R17, R75, R17 ;  /* 0x000000114b11723e */ /* 0x000fe200000000ff */
[C---:B------:R-:W-:Y:S02]  /*146b0*/  FMUL.FTZ R91, R0.reuse, R91 ;  /* 0x0000005b005b7220 */ /* 0x040fe40000410000 */
[C---:B------:R-:W-:Y:S01]  /*146c0*/  FMUL.FTZ R8, R0.reuse, R90 ;  /* 0x0000005a00087220 */ /* 0x040fe20000410000 */
[----:B------:R-:W-:Y:S01]  /*146d0*/  F2FP.PACK_AB R13, R79, R13 ;  /* 0x0000000d4f0d723e */ /* 0x000fe200000000ff */
[----:B------:R-:W-:-:S02]  /*146e0*/  FMUL.FTZ R95, R0, R95 ;  /* 0x0000005f005f7220 */ /* 0x000fc40000410000 */
[----:B------:R-:W-:Y:S01]  /*146f0*/  FMUL.FTZ R94, R0, R94 ;  /* 0x0000005e005e7220 */ /* 0x000fe20000410000 */
[----:B------:R-:W-:Y:S01]  /*14700*/  LEA.HI R0, R2, R2, RZ, 0x1 ;  /* 0x0000000202007211 */ /* 0x000fe200078f08ff */
[----:B------:R-:W-:Y:S01]  /*14710*/  FMUL.FTZ R114, R3, R114 ;  /* 0x0000007203727220 */ /* 0x000fe20000410000 */
[----:B------:R-:W-:Y:S01]  /*14720*/  F2FP.PACK_AB R8, R91, R8 ;  /* 0x000000085b08723e */ /* 0x000fe200000000ff */
[C---:B------:R-:W-:Y:S01]  /*14730*/  FMUL.FTZ R44, R3.reuse, R115 ;  /* 0x00000073032c7220 */ /* 0x040fe20000410000 */
[----:B------:R-:W-:Y:S01]  /*14740*/  SHF.R.S32.HI R9, RZ, 0x1, R0 ;  /* 0x00000001ff097819 */ /* 0x000fe20000011400 */
[C---:B------:R-:W-:Y:S01]  /*14750*/  FMUL.FTZ R126, R3.reuse, R126 ;  /* 0x0000007e037e7220 */ /* 0x040fe20000410000 */
[----:B------:R-:W-:Y:S01]  /*14760*/  LOP3.LUT R4, R0, 0x3fffffe, RZ, 0xc0, !PT ;  /* 0x03fffffe00047812 */ /* 0x000fe200078ec0ff */
[----:B------:R-:W-:Y:S01]  /*14770*/  FMUL.FTZ R41, R3, R127 ;  /* 0x0000007f03297220 */ /* 0x000fe20000410000 */
[----:B------:R-:W-:Y:S01]  /*14780*/  LOP3.LUT P0, RZ, R9, 0x2, RZ, 0xc0, !PT ;  /* 0x0000000209ff7812 */ /* 0x000fe2000780c0ff */
[C---:B------:R-:W-:Y:S01]  /*14790*/  FMUL.FTZ R130, R3.reuse, R130 ;  /* 0x0000008203827220 */ /* 0x040fe20000410000 */
[----:B------:R-:W-:Y:S01]  /*147a0*/  IADD3 R2, R2, -R4, RZ ;  /* 0x8000000402027210 */ /* 0x000fe20007ffe0ff */
[C---:B------:R-:W-:Y:S01]  /*147b0*/  FMUL.FTZ R39, R3.reuse, R131 ;  /* 0x0000008303277220 */ /* 0x040fe20000410000 */
        /* <DEDUP_REMOVED lines=28> */
[----:B------:R-:W-:Y:S02]  /*14980*/  LOP3.LUT R3, R73, 0xfffffffc, RZ, 0xc0, !PT ;  /* 0xfffffffc49037812 */ /* 0x000fe400078ec0ff */
[----:B------:R-:W-:Y:S02]  /*14990*/  F2FP.PACK_AB R11, R11, R86 ;  /* 0x000000560b0b723e */ /* 0x000fe400000000ff */
[----:B------:R-:W-:Y:S02]  /*149a0*/  IADD3 R0, -R3, R77, RZ ;  /* 0x0000004d03007210 */ /* 0x000fe40007ffe1ff */
[----:B------:R-:W-:-:S02]  /*149b0*/  SHF.L.U32 R3, R9, 0x6, RZ ;  /* 0x0000000609037819 */ /* 0x000fc400000006ff */
[----:B------:R-:W-:Y:S02]  /*149c0*/  LEA R0, R37, R0, 0x8 ;  /* 0x0000000025007211 */ /* 0x000fe400078e40ff */
[----:B------:R-:W-:Y:S02]  /*149d0*/  LOP3.LUT R4, R3, 0xc0, RZ, 0xc0, !PT ;  /* 0x000000c003047812 */ /* 0x000fe400078ec0ff */
[----:B------:R-:W-:Y:S02]  /*149e0*/  LOP3.LUT R3, R9, 0x1, RZ, 0xc0, !PT ;  /* 0x0000000109037812 */ /* 0x000fe400078ec0ff */
[----:B------:R-:W-:Y:S02]  /*149f0*/  LEA R0, R2, R0, 0x4 ;  /* 0x0000000002007211 */ /* 0x000fe400078e20ff */
[----:B------:R-:W-:Y:S02]  /*14a00*/  LEA.HI R2, R4, R4, RZ, 0x1d ;  /* 0x0000000404027211 */ /* 0x000fe400078fe8ff */
[----:B------:R-:W-:-:S02]  /*14a10*/  ISETP.NE.U32.AND P1, PT, R3, 0x1, PT ;  /* 0x000000010300780c */ /* 0x000fc40003f25070 */
[----:B------:R-:W-:Y:S02]  /*14a20*/  LEA R0, R0, R2, 0x1 ;  /* 0x0000000200007211 */ /* 0x000fe400078e08ff */
[----:B------:R-:W-:Y:S02]  /*14a30*/  MOV R3, 0x20 ;  /* 0x0000002000037802 */ /* 0x000fe40000000f00 */
[----:B------:R-:W-:Y:S02]  /*14a40*/  SHF.L.U32 R0, R0, 0x1, RZ ;  /* 0x0000000100007819 */ /* 0x000fe400000006ff */
[----:B------:R-:W-:Y:S02]  /*14a50*/  SEL R3, R3, 0xffffffe0, !P0 ;  /* 0xffffffe003037807 */ /* 0x000fe40004000000 */
[C---:B------:R-:W-:Y:S01]  /*14a60*/  IADD3 R2, R0.reuse, -0x10, RZ ;  /* 0xfffffff000027810 */ /* 0x040fe20007ffe0ff */
[----:B------:R-:W-:Y:S01]  /*14a70*/  STS [R0], R45 ;  /* 0x0000002d00007388 */ /* 0x000fe20000000800 */
[----:B------:R-:W-:-:S02]  /*14a80*/  IADD3 R4, R0, R3, RZ ;  /* 0x0000000300047210 */ /* 0x000fc40007ffe0ff */
[----:B------:R-:W-:Y:S01]  /*14a90*/  @P1 IADD3 R2, R0, 0x10, RZ ;  /* 0x0000001000021810 */ /* 0x000fe20007ffe0ff */
[----:B------:R-:W-:Y:S01]  /*14aa0*/  STS [R0+0x200], R44 ;  /* 0x0002002c00007388 */ /* 0x000fe20000000800 */
[----:B------:R-:W-:Y:S02]  /*14ab0*/  F2FP.PACK_AB R6, R6, R98 ;  /* 0x000000620606723e */ /* 0x000fe400000000ff */
[----:B------:R-:W-:Y:S01]  /*14ac0*/  IADD3 R3, R3, R2, RZ ;  /* 0x0000000203037210 */ /* 0x000fe20007ffe0ff */
[----:B------:R-:W-:Y:S01]  /*14ad0*/  STS [R2], R42 ;  /* 0x0000002a02007388 */ /* 0x000fe20000000800 */
[----:B------:R-:W-:-:S03]  /*14ae0*/  F2FP.PACK_AB R9, R95, R94 ;  /* 0x0000005e5f09723e */ /* 0x000fc600000000ff */
[----:B------:R-:W-:Y:S04]  /*14af0*/  STS [R2+0x200], R41 ;  /* 0x0002002902007388 */ /* 0x000fe80000000800 */
[----:B------:R-:W-:Y:S04]  /*14b00*/  STS [R0+0x1000], R46 ;  /* 0x0010002e00007388 */ /* 0x000fe80000000800 */
[----:B------:R-:W-:Y:S04]  /*14b10*/  STS [R0+0x1200], R118 ;  /* 0x0012007600007388 */ /* 0x000fe80000000800 */
[----:B------:R-:W-:Y:S04]  /*14b20*/  STS [R2+0x1000], R43 ;  /* 0x0010002b02007388 */ /* 0x000fe80000000800 */
[----:B------:R-:W-:Y:S04]  /*14b30*/  STS [R2+0x1200], R122 ;  /* 0x0012007a02007388 */ /* 0x000fe80000000800 */
[----:B------:R1:W-:Y:S04]  /*14b40*/  STS [R4+0x200], R39 ;  /* 0x0002002704007388 */ /* 0x0003e80000000800 */
[----:B------:R-:W-:Y:S04]  /*14b50*/  STS [R4], R40 ;  /* 0x0000002804007388 */ /* 0x000fe80000000800 */
[----:B------:R-:W-:Y:S04]  /*14b60*/  STS [R3], R36 ;  /* 0x0000002403007388 */ /* 0x000fe80000000800 */
        /* <DEDUP_REMOVED lines=30> */
[----:B------:R1:W-:Y:S01]  /*14d50*/  STS [R0+0x5200], R17 ;  /* 0x0052001100007388 */ /* 0x0003e20000000800 */
[----:B------:R-:W-:-:S03]  /*14d60*/  ISETP.NE.OR P2, PT, R39, RZ, !P0 ;  /* 0x000000ff2700720c */ /* 0x000fc60004745670 */
[----:B------:R-:W-:Y:S04]  /*14d70*/  STS [R2+0x5000], R14 ;  /* 0x0050000e02007388 */ /* 0x000fe80000000800 */
[----:B------:R2:W-:Y:S04]  /*14d80*/  STS [R2+0x5200], R13 ;  /* 0x0052000d02007388 */ /* 0x0005e80000000800 */
[----:B------:R-:W-:Y:S04]  /*14d90*/  STS [R4+0x4000], R12 ;  /* 0x0040000c04007388 */ /* 0x000fe80000000800 */
[----:B------:R3:W-:Y:S04]  /*14da0*/  STS [R4+0x4200], R11 ;  /* 0x0042000b04007388 */ /* 0x0007e80000000800 */
[----:B------:R4:W-:Y:S04]  /*14db0*/  STS [R3+0x4000], R7 ;  /* 0x0040000703007388 */ /* 0x0009e80000000800 */
[----:B------:R4:W-:Y:S01]  /*14dc0*/  STS [R3+0x4200], R6 ;  /* 0x0042000603007388 */ /* 0x0009e20000000800 */
[----:B-1----:R-:W-:-:S02]  /*14dd0*/  @P1 MOV R0, c[0x0][0x210] ;  /* 0x0000840000001a02 */ /* 0x002fc40000000f00 */
[----:B------:R-:W-:Y:S01]  /*14de0*/  MOV R17, 0x7f800000 ;  /* 0x7f80000000117802 */ /* 0x000fe20000000f00 */
[----:B------:R1:W-:Y:S04]  /*14df0*/  STS [R4+0x5000], R10 ;  /* 0x0050000a04007388 */ /* 0x0003e80000000800 */
[----:B------:R1:W-:Y:S01]  /*14e00*/  STS [R4+0x5200], R8 ;  /* 0x0052000804007388 */ /* 0x0003e20000000800 */
[----:B--2---:R-:W-:-:S03]  /*14e10*/  LOP3.LUT R2, R49, 0xffffffe0, RZ, 0xc0, !PT ;  /* 0xffffffe031027812 */ /* 0x004fc600078ec0ff */
[----:B------:R2:W-:Y:S04]  /*14e20*/  STS [R3+0x5000], R5 ;  /* 0x0050000503007388 */ /* 0x0005e80000000800 */
[----:B------:R2:W-:Y:S01]  /*14e30*/  STS [R3+0x5200], R9 ;  /* 0x0052000903007388 */ /* 0x0005e20000000800 */
[----:B---3--:R3:W-:Y:S03]  /*14e40*/  @P5 MUFU.LG2 R11, R47 ;  /* 0x0000002f000b5308 */ /* 0x0087e60000000c00 */
[----:B------:R-:W-:Y:S01]  /*14e50*/  BAR.SYNC.DEFER_BLOCKING 0x0 ;  /* 0x0000000000007b1d */ /* 0x000fe20000010000 */
[----:B----4-:R-:W-:Y:S02]  /*14e60*/  @P1 MOV R7, c[0x0][0x210] ;  /* 0x0000840000071a02 */ /* 0x010fe40000000f00 */
[----:B------:R-:W-:-:S02]  /*14e70*/  @!P1 MOV R7, 0x1 ;  /* 0x0000000100079802 */ /* 0x000fc40000000f00 */
[----:B------:R-:W-:Y:S01]  /*14e80*/  IADD3 R6, -R2, R77, RZ ;  /* 0x0000004d02067210 */ /* 0x000fe20007ffe1ff */
[----:B------:R-:W4:Y:S01]  /*14e90*/  S2R R19, SR_CTAID.X ;  /* 0x0000000000137919 */ /* 0x000f220000002500 */
[----:B-1----:R-:W-:Y:S03]  /*14ea0*/  @P4 MUFU.LG2 R10, R100 ;  /* 0x00000064000a4308 */ /* 0x002fe60000000c00 */
[----:B------:R-:W1:Y:S01]  /*14eb0*/  S2R R18, SR_CTAID.Z ;  /* 0x0000000000127919 */ /* 0x000e620000002700 */
[----:B------:R-:W-:Y:S01]  /*14ec0*/  @P1 IMAD R4, R0, c[0x0][0x214], RZ ;  /* 0x0000850000041a24 */ /* 0x000fe200078e02ff */
[----:B------:R-:W-:-:S03]  /*14ed0*/  @!P1 MOV R0, c[0x0][0x214] ;  /* 0x0000850000009a02 */ /* 0x000fc60000000f00 */
[----:B--2---:R-:W2:Y:S01]  /*14ee0*/  @P6 MUFU.LG2 R5, R48 ;  /* 0x0000003000056308 */ /* 0x004ea20000000c00 */
[----:B------:R-:W-:Y:S02]  /*14ef0*/  @!P1 SEL R4, R0, c[0x0][0x234], !P0 ;  /* 0x00008d0000049a07 */ /* 0x000fe40004000000 */
[----:B------:R-:W-:Y:S01]  /*14f00*/  ISETP.NE.OR P0, PT, R109, -0x1, P2 ;  /* 0xffffffff6d00780c */ /* 0x000fe20001705670 */
[----:B------:R-:W-:Y:S01]  /*14f10*/  CS2R R2, SRZ ;  /* 0x0000000000027805 */ /* 0x000fe2000001ff00 */
[----:B------:R-:W-:Y:S01]  /*14f20*/  @P1 MOV R0, 0x1 ;  /* 0x0000000100001802 */ /* 0x000fe20000000f00 */
[----:B------:R-:W-:Y:S01]  /*14f30*/  @!P1 IMAD R0, R4, c[0x0][0x1c0], RZ ;  /* 0x0000700004009a24 */ /* 0x000fe200078e02ff */
[----:B------:R1:W1:Y:S01]  /*14f40*/  LDS.128 R28, [R222] ;  /* 0x00000000de1c7984 */ /* 0x0002620000000c00 */
[----:B------:R-:W1:Y:S02]  /*14f50*/  @P3 MUFU.LG2 R9, R101 ;  /* 0x0000006500093308 */ /* 0x000e640000000c00 */
[C---:B------:R-:W-:Y:S01]  /*14f60*/  IMAD R0, R108.reuse, R0, RZ ;  /* 0x000000006c007224 */ /* 0x040fe200078e02ff */
[----:B---3--:R3:W1:Y:S04]  /*14f70*/  LDS.128 R44, [R222+0x800] ;  /* 0x00080000de2c7984 */ /* 0x0086680000000c00 */
[----:B------:R3:W1:Y:S01]  /*14f80*/  LDS.128 R56, [R222+0x1000] ;  /* 0x00100000de387984 */ /* 0x0006620000000c00 */
[----:B------:R-:W-:Y:S01]  /*14f90*/  @!P0 IMAD R109, R108, c[0x0][0x214], RZ ;  /* 0x000085006c6d8a24 */ /* 0x000fe200078e02ff */
[----:B------:R-:W-:Y:S01]  /*14fa0*/  SEL R8, R0, RZ, P2 ;  /* 0x000000ff00087207 */ /* 0x000fe20001000000 */
[----:B--2---:R-:W-:Y:S01]  /*14fb0*/  @P6 FMUL.FTZ R5, R5, 0.69314718246459960938 ;  /* 0x3f31721805056820 */ /* 0x004fe20000410000 */
[----:B------:R3:W2:Y:S02]  /*14fc0*/  LDS.128 R68, [R222+0x1800] ;  /* 0x00180000de447984 */ /* 0x0006a40000000c00 */
[----:B------:R-:W-:-:S02]  /*14fd0*/  @!P2 MOV R2, R109 ;  /* 0x0000006d0002a202 */ /* 0x000fc40000000f00 */
[----:B------:R3:W-:Y:S01]  /*14fe0*/  @!P0 STL [R1+0x34], R109 ;  /* 0x0000346d01008387 */ /* 0x0007e20000100800 */
[----:B------:R-:W-:-:S03]  /*14ff0*/  LOP3.LUT P0, RZ, R6, 0x3, RZ, 0xc0, !PT ;  /* 0x0000000306ff7812 */ /* 0x000fc6000780c0ff */
[----:B------:R3:W2:Y:S04]  /*15000*/  LDS.128 R24, [R222+0x2000] ;  /* 0x00200000de187984 */ /* 0x0006a80000000c00 */
[----:B------:R3:W2:Y:S04]  /*15010*/  LDS.128 R40, [R222+0x2800] ;  /* 0x00280000de287984 */ /* 0x0006a80000000c00 */
[----:B------:R3:W2:Y:S04]  /*15020*/  LDS.128 R52, [R222+0x3000] ;  /* 0x00300000de347984 */ /* 0x0006a80000000c00 */
[----:B------:R3:W2:Y:S04]  /*15030*/  LDS.128 R64, [R222+0x3800] ;  /* 0x00380000de407984 */ /* 0x0006a80000000c00 */
[----:B------:R3:W2:Y:S04]  /*15040*/  LDS.128 R20, [R222+0x4000] ;  /* 0x00400000de147984 */ /* 0x0006a80000000c00 */
[----:B------:R3:W2:Y:S04]  /*15050*/  LDS.128 R32, [R222+0x4800] ;  /* 0x00480000de207984 */ /* 0x0006a80000000c00 */
[----:B------:R3:W2:Y:S04]  /*15060*/  LDS.128 R48, [R222+0x5000] ;  /* 0x00500000de307984 */ /* 0x0006a80000000c00 */
[----:B------:R3:W2:Y:S01]  /*15070*/  LDS.128 R60, [R222+0x5800] ;  /* 0x00580000de3c7984 */ /* 0x0006a20000000c00 */
[----:B----4-:R-:W-:Y:S01]  /*15080*/  IMAD R0, R19, R7, RZ ;  /* 0x0000000713007224 */ /* 0x010fe200078e02ff */
[----:B------:R-:W-:Y:S01]  /*15090*/  @!P2 SHF.R.S32.HI R3, RZ, 0x1f, R109 ;  /* 0x0000001fff03a819 */ /* 0x000fe2000001146d */
[----:B-1----:R-:W-:Y:S01]  /*150a0*/  IMAD R4, R18, R4, R8 ;  /* 0x0000000412047224 */ /* 0x002fe200078e0208 */
[----:B------:R3:W5:Y:S01]  /*150b0*/  LDL R38, [R1+0x58] ;  /* 0x0000580001267983 */ /* 0x0007620000100800 */
[----:B------:R-:W-:Y:S01]  /*150c0*/  @P6 FFMA.FTZ R17, R104, c[0x0][0x238], R5 ;  /* 0x00008e0068116a23 */ /* 0x000fe20000010005 */
[----:B------:R-:W-:Y:S01]  /*150d0*/  SHF.L.U32 R0, R0, 0x7, RZ ;  /* 0x0000000700007819 */ /* 0x000fe200000006ff */
[----:B------:R-:W-:-:S03]  /*150e0*/  @P4 FMUL.FTZ R6, R10, 0.69314718246459960938 ;  /* 0x3f3172180a064820 */ /* 0x000fc60000410000 */
[----:B------:R-:W-:Y:S01]  /*150f0*/  IADD3 R10, P2, P1, R0, R2, R4 ;  /* 0x00000002000a7210 */ /* 0x000fe2000795e004 */
[----:B------:R-:W-:Y:S01]  /*15100*/  @P5 FMUL.FTZ R8, R11, 0.69314718246459960938 ;  /* 0x3f3172180b085820 */ /* 0x000fe20000410000 */
[----:B------:R-:W-:Y:S01]  /*15110*/  SHF.R.S32.HI R2, RZ, 0x1f, R0 ;  /* 0x0000001fff027819 */ /* 0x000fe20000011400 */
[----:B------:R-:W-:Y:S01]  /*15120*/  @P3 FMUL.FTZ R5, R9, 0.69314718246459960938 ;  /* 0x3f31721809053820 */ /* 0x000fe20000410000 */
[----:B------:R-:W-:Y:S01]  /*15130*/  SHF.R.S32.HI R0, RZ, 0x1f, R4 ;  /* 0x0000001fff007819 */ /* 0x000fe20000011404 */
[----:B------:R-:W-:Y:S01]  /*15140*/  BSSY B0, `(.L_x_198) ;  /* 0x0000035000007945 */ /* 0x000fe20003800000 */
        /* <DEDUP_REMOVED lines=8> */
[----:B------:R-:W1:Y:S01]  /*151d0*/  S2R R3, SR_TID.X ;  /* 0x0000000000037919 */ /* 0x000e620000002100 */
[----:B------:R-:W-:-:S04]  /*151e0*/  SHF.R.S32.HI R2, RZ, 0x1f, R37 ;  /* 0x0000001fff027819 */ /* 0x000fc80000011425 */
[----:B------:R-:W-:-:S04]  /*151f0*/  LEA.HI R2, R2, R37, RZ, 0x2 ;  /* 0x0000002502027211 */ /* 0x000fc800078f10ff */
[----:B------:R-:W-:-:S05]  /*15200*/  LOP3.LUT R2, R2, 0xffffffc, RZ, 0xc0, !PT ;  /* 0x0ffffffc02027812 */ /* 0x000fca00078ec0ff */
[----:B------:R-:W-:Y:S01]  /*15210*/  IMAD.IADD R2, R37, 0x1, -R2 ;  /* 0x0000000125027824 */ /* 0x000fe200078e0a02 */
[----:B-1----:R-:W-:-:S04]  /*15220*/  SHF.R.S32.HI R0, RZ, 0x1f, R3 ;  /* 0x0000001fff007819 */ /* 0x002fc80000011403 */
[----:B------:R-:W-:-:S04]  /*15230*/  LEA.HI R0, R0, R3, RZ, 0x5 ;  /* 0x0000000300007211 */ /* 0x000fc800078f28ff */
[----:B------:R-:W-:-:S05]  /*15240*/  LOP3.LUT R0, R0, 0xffffffe0, RZ, 0xc0, !PT ;  /* 0xffffffe000007812 */ /* 0x000fca00078ec0ff */
[----:B------:R-:W-:-:S05]  /*15250*/  IMAD.IADD R0, R3, 0x1, -R0 ;  /* 0x0000000103007824 */ /* 0x000fca00078e0a00 */
[----:B------:R-:W-:-:S04]  /*15260*/  SHF.R.S32.HI R3, RZ, 0x1f, R0 ;  /* 0x0000001fff037819 */ /* 0x000fc80000011400 */
[----:B------:R-:W-:-:S04]  /*15270*/  LEA.HI R0, R3, R0, RZ, 0x2 ;  /* 0x0000000003007211 */ /* 0x000fc800078f10ff */
[----:B------:R-:W-:-:S05]  /*15280*/  SHF.R.S32.HI R0, RZ, 0x2, R0 ;  /* 0x00000002ff007819 */ /* 0x000fca0000011400 */
[----:B------:R-:W-:-:S05]  /*15290*/  IMAD R0, R2, 0x10, R0 ;  /* 0x0000001002007824 */ /* 0x000fca00078e0200 */
        /* <DEDUP_REMOVED lines=31> */
.L_x_199:
[----:B------:R-:W-:Y:S05]  /*15490*/  BSYNC B0 ;  /* 0x0000000000007941 */ /* 0x000fea0003800000 */
.L_x_198:
[----:B-1----:R-:W4:Y:S04]  /*154a0*/  LDL.LU R7, [R1+0x5c] ;  /* 0x00005c0001077983 */ /* 0x002f280000300800 */
[----:B---3--:R-:W3:Y:S04]  /*154b0*/  LDL.64 R36, [R1+0x38] ;  /* 0x0000380001247983 */ /* 0x008ee80000100a00 */
[----:B------:R1:W5:Y:S04]  /*154c0*/  LDL R16, [R1+0x50] ;  /* 0x0000500001107983 */ /* 0x0003680000100800 */
[----:B------:R1:W5:Y:S01]  /*154d0*/  LDL R15, [R1+0x54] ;  /* 0x00005400010f7983 */ /* 0x0003620000100800 */
[----:B------:R-:W-:Y:S01]  /*154e0*/  SHF.R.S32.HI R6, RZ, 0x1f, R18 ;  /* 0x0000001fff067819 */ /* 0x000fe20000011412 */
[----:B------:R-:W-:Y:S02]  /*154f0*/  BSSY B0, `(.L_x_200) ;  /* 0x000001f000007945 */ /* 0x000fe40003800000 */
[----:B------:R-:W2:Y:S02]  /*15500*/  S2R R5, SR_TID.X ;  /* 0x0000000000057919 */ /* 0x000ea40000002100 */
[----:B--2---:R-:W-:Y:S01]  /*15510*/  SHF.R.S32.HI R4, RZ, 0x1f, R5 ;  /* 0x0000001fff047819 */ /* 0x004fe20000011405 */
[----:B----4-:R-:W-:-:S02]  /*15520*/  IMAD R14, R19, -0x80, R7 ;  /* 0xffffff80130e7824 */ /* 0x010fc400078e0207 */
[----:B------:R-:W2:Y:S01]  /*15530*/  S2R R7, SR_CTAID.X ;  /* 0x0000000000077919 */ /* 0x000ea20000002500 */
[----:B---3--:R-:W-:Y:S02]  /*15540*/  IADD3 R2, P0, R36, R106, RZ ;  /* 0x0000006a24027210 */ /* 0x008fe40007f1e0ff */
[----:B------:R-:W-:-:S05]  /*15550*/  SHF.R.S32.HI R0, RZ, 0x1f, R36 ;  /* 0x0000001fff007819 */ /* 0x000fca0000011424 */
[----:B------:R-:W-:Y:S01]  /*15560*/  IMAD.X R3, R0, 0x1, R107, P0 ;  /* 0x0000000100037824 */ /* 0x000fe200000e066b */
[----:B------:R-:W-:Y:S02]  /*15570*/  ISETP.GE.AND P0, PT, R74, R14, PT ;  /* 0x0000000e4a00720c */ /* 0x000fe40003f06270 */
[----:B------:R-:W-:Y:S01]  /*15580*/  LEA.HI R0, R4, R5, RZ, 0x2 ;  /* 0x0000000504007211 */ /* 0x000fe200078f10ff */
[----:B------:R-:W-:Y:S02]  /*15590*/  IMAD R4, R6, c[0x0][0x1f0], RZ ;  /* 0x00007c0006047a24 */ /* 0x000fe400078e02ff */
[----:B------:R-:W-:Y:S01]  /*155a0*/  IMAD.WIDE.U32 R10, R18, c[0x0][0x1f0], R2 ;  /* 0x00007c00120a7a25 */ /* 0x000fe200078e0002 */
[----:B------:R-:W-:-:S03]  /*155b0*/  SHF.R.S32.HI R12, RZ, 0x2, R0 ;  /* 0x00000002ff0c7819 */ /* 0x000fc60000011400 */
[----:B------:R-:W-:Y:S01]  /*155c0*/  IMAD R0, R18, c[0x0][0x1f4], R4 ;  /* 0x00007d0012007a24 */ /* 0x000fe200078e0204 */
[----:B------:R-:W-:-:S03]  /*155d0*/  SHF.R.S32.HI R13, RZ, 0x1f, R12 ;  /* 0x0000001fff0d7819 */ /* 0x000fc6000001140c */
[----:B------:R-:W-:Y:S02]  /*155e0*/  IMAD.IADD R9, R0, 0x1, R11 ;  /* 0x0000000100097824 */ /* 0x000fe400078e020b */
[----:B--2---:R-:W-:Y:S01]  /*155f0*/  IMAD.WIDE R2, R7, 0x80, R12 ;  /* 0x0000008007027825 */ /* 0x004fe200078e020c */
[----:B------:R-:W-:Y:S05]  /*15600*/  @P0 BRA `(.L_x_201) ;  /* 0x000000d000000947 */ /* 0x000fea0003800000 */
[----:B-1----:R-:W-:Y:S01]  /*15610*/  IMAD R0, R3, c[0x0][0x1e8], RZ ;  /* 0x00007a0003007a24 */ /* 0x002fe200078e02ff */
[----:B------:R-:W-:Y:S01]  /*15620*/  ISETP.GE.AND P2, PT, R36, c[0x0][0x220], PT ;  /* 0x0000880024007a0c */ /* 0x000fe20003f46270 */
[----:B------:R-:W-:Y:S01]  /*15630*/  IMAD.MOV.U32 R8, RZ, RZ, R10 ;  /* 0x000000ffff087224 */ /* 0x000fe200078e000a */
[----:B-----5:R-:W-:Y:S01]  /*15640*/  ISETP.GE.AND P1, PT, R16, c[0x0][0x220], PT ;  /* 0x0000880010007a0c */ /* 0x020fe20003f26270 */
[C---:B------:R-:W-:Y:S01]  /*15650*/  IMAD R0, R2.reuse, c[0x0][0x1ec], R0 ;  /* 0x00007b0002007a24 */ /* 0x040fe200078e0200 */
[----:B------:R-:W-:Y:S01]  /*15660*/  ISETP.GE.AND P0, PT, R15, c[0x0][0x220], PT ;  /* 0x000088000f007a0c */ /* 0x000fe20003f06270 */
[----:B------:R-:W-:-:S04]  /*15670*/  IMAD.WIDE.U32 R6, R2, c[0x0][0x1e8], R8 ;  /* 0x00007a0002067a25 */ /* 0x000fc800078e0008 */
[----:B------:R-:W-:Y:S01]  /*15680*/  IMAD.IADD R0, R7, 0x1, R0 ;  /* 0x0000000107007824 */ /* 0x000fe200078e0200 */
[----:B------:R-:W-:-:S04]  /*15690*/  LEA R4, P3, R6, c[0x0][0x1d0], 0x1 ;  /* 0x0000740006047a11 */ /* 0x000fc800078608ff */
[----:B------:R-:W-:-:S05]  /*156a0*/  LEA.HI.X R5, R6, c[0x0][0x1d4], R0, 0x1, P3 ;  /* 0x0000750006057a11 */ /* 0x000fca00018f0c00 */
[----:B------:R1:W-:Y:S04]  /*156b0*/  @!P2 STG.E.128 [R4.64], R28 ;  /* 0x0000001c0400a986 */ /* 0x0003e8000c101d0c */
[----:B------:R1:W-:Y:S04]  /*156c0*/  @!P1 STG.E.128 [R4.64+0x40], R24 ;  /* 0x0000401804009986 */ /* 0x0003e8000c101d0c */
[----:B------:R1:W-:Y:S02]  /*156d0*/  @!P0 STG.E.128 [R4.64+0x80], R20 ;  /* 0x0000801404008986 */ /* 0x0003e4000c101d0c */
.L_x_201:
[----:B-1----:R-:W-:Y:S05]  /*156e0*/  BSYNC B0 ;  /* 0x0000000000007941 */ /* 0x002fea0003800000 */
.L_x_200:
[----:B------:R-:W-:Y:S01]  /*156f0*/  LEA.HI.SX32 R0, R73, 0x20, 0x1e ;  /* 0x0000002049007811 */ /* 0x000fe200078ff2ff */
[----:B------:R-:W-:Y:S03]  /*15700*/  BSSY B0, `(.L_x_202) ;  /* 0x0000013000007945 */ /* 0x000fe60003800000 */
[----:B------:R-:W-:-:S13]  /*15710*/  ISETP.GE.AND P0, PT, R0, R14, PT ;  /* 0x0000000e0000720c */ /* 0x000fda0003f06270 */
[----:B------:R-:W-:Y:S05]  /*15720*/  @P0 BRA `(.L_x_203) ;  /* 0x0000010000000947 */ /* 0x000fea0003800000 */
[----:B------:R-:W-:Y:S01]  /*15730*/  IADD3 R0, P0, R2, 0x20, RZ ;  /* 0x0000002002007810 */ /* 0x000fe20007f1e0ff */
[----:B------:R-:W-:Y:S01]  /*15740*/  IMAD.MOV.U32 R6, RZ, RZ, R10 ;  /* 0x000000ffff067224 */ /* 0x000fe200078e000a */
[----:B------:R-:W-:Y:S02]  /*15750*/  MOV R7, R9 ;  /* 0x0000000900077202 */ /* 0x000fe40000000f00 */
[----:B------:R-:W-:Y:S01]  /*15760*/  ISETP.GE.AND P2, PT, R36, c[0x0][0x220], PT ;  /* 0x0000880024007a0c */ /* 0x000fe20003f46270 */
[----:B------:R-:W-:Y:S01]  /*15770*/  IMAD.X R4, RZ, RZ, R3, P0 ;  /* 0x000000ffff047224 */ /* 0x000fe200000e0603 */
[----:B-----5:R-:W-:Y:S01]  /*15780*/  ISETP.GE.AND P1, PT, R16, c[0x0][0x220], PT ;  /* 0x0000880010007a0c */ /* 0x020fe20003f26270 */
[----:B------:R-:W-:Y:S01]  /*15790*/  IMAD.WIDE.U32 R6, R0, c[0x0][0x1e8], R6 ;  /* 0x00007a0000067a25 */ /* 0x000fe200078e0006 */
[----:B------:R-:W-:-:S03]  /*157a0*/  ISETP.GE.AND P0, PT, R15, c[0x0][0x220], PT ;  /* 0x000088000f007a0c */ /* 0x000fc60003f06270 */
[----:B------:R-:W-:-:S04]  /*157b0*/  IMAD R4, R4, c[0x0][0x1e8], RZ ;  /* 0x00007a0004047a24 */ /* 0x000fc800078e02ff */
[----:B------:R-:W-:Y:S01]  /*157c0*/  IMAD R0, R0, c[0x0][0x1ec], R4 ;  /* 0x00007b0000007a24 */ /* 0x000fe200078e0204 */
[----:B------:R-:W-:-:S03]  /*157d0*/  LEA R4, P3, R6, c[0x0][0x1d0], 0x1 ;  /* 0x0000740006047a11 */ /* 0x000fc600078608ff */
[----:B------:R-:W-:-:S05]  /*157e0*/  IMAD.IADD R0, R7, 0x1, R0 ;  /* 0x0000000107007824 */ /* 0x000fca00078e0200 */
[----:B------:R-:W-:-:S05]  /*157f0*/  LEA.HI.X R5, R6, c[0x0][0x1d4], R0, 0x1, P3 ;  /* 0x0000750006057a11 */ /* 0x000fca00018f0c00 */
[----:B------:R1:W-:Y:S04]  /*15800*/  @!P2 STG.E.128 [R4.64], R44 ;  /* 0x0000002c0400a986 */ /* 0x0003e8000c101d0c */
[----:B------:R1:W-:Y:S04]  /*15810*/  @!P1 STG.E.128 [R4.64+0x40], R40 ;  /* 0x0000402804009986 */ /* 0x0003e8000c101d0c */
[----:B------:R1:W-:Y:S02]  /*15820*/  @!P0 STG.E.128 [R4.64+0x80], R32 ;  /* 0x0000802004008986 */ /* 0x0003e4000c101d0c */
.L_x_203:
[----:B------:R-:W-:Y:S05]  /*15830*/  BSYNC B0 ;  /* 0x0000000000007941 */ /* 0x000fea0003800000 */
.L_x_202:
[----:B------:R-:W-:Y:S01]  /*15840*/  IADD3 R0, R12, 0x40, RZ ;  /* 0x000000400c007810 */ /* 0x000fe20007ffe0ff */
[----:B------:R-:W-:Y:S03]  /*15850*/  BSSY B0, `(.L_x_204) ;  /* 0x0000013000007945 */ /* 0x000fe60003800000 */
[----:B-----5:R-:W-:-:S13]  /*15860*/  ISETP.GE.AND P0, PT, R0, R38, PT ;  /* 0x000000260000720c */ /* 0x020fda0003f06270 */
        /* <DEDUP_REMOVED lines=17> */
.L_x_205:
[----:B------:R-:W-:Y:S05]  /*15980*/  BSYNC B0 ;  /* 0x0000000000007941 */ /* 0x000fea0003800000 */
.L_x_204:
[----:B------:R-:W-:-:S04]  /*15990*/  IADD3 R0, R12, 0x60, RZ ;  /* 0x000000600c007810 */ /* 0x000fc80007ffe0ff */
[----:B------:R-:W-:-:S13]  /*159a0*/  ISETP.GE.AND P0, PT, R0, R38, PT ;  /* 0x000000260000720c */ /* 0x000fda0003f06270 */
[----:B------:R-:W-:Y:S05]  /*159b0*/  @P0 EXIT ;  /* 0x000000000000094d */ /* 0x000fea0003800000 */
[----:B------:R-:W-:Y:S02]  /*159c0*/  IADD3 R0, P0, R2, 0x60, RZ ;  /* 0x0000006002007810 */ /* 0x000fe40007f1e0ff */
[----:B------:R-:W-:-:S03]  /*159d0*/  ISETP.GE.AND P1, PT, R36, c[0x0][0x220], PT ;  /* 0x0000880024007a0c */ /* 0x000fc60003f26270 */
[----:B------:R-:W-:Y:S01]  /*159e0*/  IMAD.X R2, RZ, RZ, R3, P0 ;  /* 0x000000ffff027224 */ /* 0x000fe200000e0603 */
[----:B------:R-:W-:Y:S02]  /*159f0*/  MOV R3, R9 ;  /* 0x0000000900037202 */ /* 0x000fe40000000f00 */
[----:B------:R-:W-:Y:S01]  /*15a00*/  ISETP.GE.AND P0, PT, R16, c[0x0][0x220], PT ;  /* 0x0000880010007a0c */ /* 0x000fe20003f06270 */
[----:B------:R-:W-:Y:S02]  /*15a10*/  IMAD R6, R2, c[0x0][0x1e8], RZ ;  /* 0x00007a0002067a24 */ /* 0x000fe400078e02ff */
[----:B------:R-:W-:-:S04]  /*15a20*/  IMAD.MOV.U32 R2, RZ, RZ, R10 ;  /* 0x000000ffff027224 */ /* 0x000fc800078e000a */
[----:B-1----:R-:W-:-:S04]  /*15a30*/  IMAD.WIDE.U32 R4, R0, c[0x0][0x1e8], R2 ;  /* 0x00007a0000047a25 */ /* 0x002fc800078e0002 */
[----:B------:R-:W-:Y:S01]  /*15a40*/  IMAD R0, R0, c[0x0][0x1ec], R6 ;  /* 0x00007b0000007a24 */ /* 0x000fe200078e0206 */
[----:B------:R-:W-:-:S03]  /*15a50*/  LEA R2, P2, R4, c[0x0][0x1d0], 0x1 ;  /* 0x0000740004027a11 */ /* 0x000fc600078408ff */
[----:B------:R-:W-:-:S05]  /*15a60*/  IMAD.IADD R0, R5, 0x1, R0 ;  /* 0x0000000105007824 */ /* 0x000fca00078e0200 */
[----:B------:R-:W-:-:S05]  /*15a70*/  LEA.HI.X R3, R4, c[0x0][0x1d4], R0, 0x1, P2 ;  /* 0x0000750004037a11 */ /* 0x000fca00010f0c00 */
[----:B------:R1:W-:Y:S01]  /*15a80*/  @!P0 STG.E.128 [R2.64+0x40], R64 ;  /* 0x0000404002008986 */ /* 0x0003e2000c101d0c */
[----:B------:R-:W-:-:S03]  /*15a90*/  ISETP.GE.AND P0, PT, R15, c[0x0][0x220], PT ;  /* 0x000088000f007a0c */ /* 0x000fc60003f06270 */
[----:B------:R1:W-:Y:S10]  /*15aa0*/  @!P1 STG.E.128 [R2.64], R68 ;  /* 0x0000004402009986 */ /* 0x0003f4000c101d0c */
[----:B------:R-:W-:Y:S05]  /*15ab0*/  @P0 EXIT ;  /* 0x000000000000094d */ /* 0x000fea0003800000 */
[----:B------:R-:W-:Y:S01]  /*15ac0*/  STG.E.128 [R2.64+0x80], R60 ;  /* 0x0000803c02007986 */ /* 0x000fe2000c101d0c */
[----:B------:R-:W-:Y:S05]  /*15ad0*/  EXIT ;  /* 0x000000000000794d */ /* 0x000fea0003800000 */
.L_x_206:
        /* <DEDUP_REMOVED lines=10> */
.L_x_1030:


//--------------------- .text._ZN5flash16flash_fwd_kernelI23Flash_fwd_kernel_traitsILi96ELi128ELi64ELi4ELb0ELb0EN7cutlass6half_tE19Flash_kernel_traitsILi96ELi128ELi64ELi4ES3_EELb0ELb0ELb1ELb1ELb0ELb0ELb0ELb0EEEvNS_16Flash_fwd_paramsE --------------------------
	.section	.text._ZN5flash16flash_fwd_kernelI23Flash_fwd_kernel_traitsILi96ELi128ELi64ELi4ELb0ELb0EN7cutlass6half_tE19Flash_kernel_traitsILi96ELi128ELi64ELi4ES3_EELb0ELb0ELb1ELb1ELb0ELb0ELb0ELb0EEEvNS_16Flash_fwd_paramsE,"ax",@progbits
	.sectioninfo	@"SHI_REGISTERS=255"
	.align	128
        .global         _ZN5flash16flash_fwd_kernelI23Flash_fwd_kernel_traitsILi96ELi128ELi64ELi4ELb0ELb0EN7cutlass6half_tE19Flash_kernel_traitsILi96ELi128ELi64ELi4ES3_EELb0ELb0ELb1ELb1ELb0ELb0ELb0ELb0EEEvNS_16Flash_fwd_paramsE
        .type           _ZN5flash16flash_fwd_kernelI23Flash_fwd_kernel_traitsILi96ELi128ELi64ELi4ELb0ELb0EN7cutlass6half_tE19Flash_kernel_traitsILi96ELi128ELi64ELi4ES3_EELb0ELb0ELb1ELb1ELb0ELb0ELb0ELb0EEEvNS_16Flash_fwd_paramsE,@function
        .size           _ZN5flash16flash_fwd_kernelI23Flash_fwd_kernel_traitsILi96ELi128ELi64ELi4ELb0ELb0EN7cutlass6half_tE19Flash_kernel_traitsILi96ELi128ELi64ELi4ES3_EELb0ELb0ELb1ELb1ELb0ELb0ELb0ELb0EEEvNS_16Flash_fwd_paramsE,(.L_x_1031 - _ZN5flash16flash_fwd_kernelI23Flash_fwd_kernel_traitsILi96ELi128ELi64ELi4ELb0ELb0EN7cutlass6half_tE19Flash_kernel_traitsILi96ELi128ELi64ELi4ES3_EELb0ELb0ELb1ELb1ELb0ELb0ELb0ELb0EEEvNS_16Flash_fwd_paramsE)
        .other          _ZN5flash16flash_fwd_kernelI23Flash_fwd_kernel_traitsILi96ELi128ELi64ELi4ELb0ELb0EN7cutlass6half_tE19Flash_kernel_traitsILi96ELi128ELi64ELi4ES3_EELb0ELb0ELb1ELb1ELb0ELb0ELb0ELb0EEEvNS_16Flash_fwd_paramsE,@"STO_CUDA_ENTRY STV_DEFAULT"
_ZN5flash16flash_fwd_kernelI23Flash_fwd_kernel_traitsILi96ELi128ELi64ELi4ELb0ELb0EN7cutlass6half_tE19Flash_kernel_traitsILi96ELi128ELi64ELi4ES3_EELb0ELb0ELb1ELb1ELb0ELb0ELb0ELb0EEEvNS_16Flash_fwd_paramsE:
.text._ZN5flash16flash_fwd_kernelI23Flash_fwd_kernel_traitsILi96ELi128ELi64ELi4ELb0ELb0EN7cutlass6half_tE19Flash_kernel_traitsILi96ELi128ELi64ELi4ES3_EELb0ELb0ELb1ELb1ELb0ELb0ELb0ELb0EEEvNS_16Flash_fwd_paramsE:
        /* <DEDUP_REMOVED lines=23> */
[----:B-1----:R-:W-:-:S03]  /*0170*/  @P0 IMAD.WIDE R2, R30, R6, c[0x0][0x250] ;  /* 0x000094001e020625 */ /* 0x002fc600078e0206 */
[----:B------:R-:W1:Y:S04]  /*0180*/  S2R R29, SR_TID.X ;  /* 0x00000000001d7919 */ /* 0x000e680000002100 */
        /* <DEDUP_REMOVED lines=8> */
[----:B-1--4-:R-:W2:Y:S02]  /*0210*/  @P3 LDG.E R0, [R4.64+0x4] ;  /* 0x0000040c04003981 */ /* 0x012ea4000c1e1900 */
[----:B--2--5:R-:W-:-:S06]  /*0220*/  @P3 IADD3 R0, R0, -R8, RZ ;  /* 0x8000000800003210 */ /* 0x024fcc0007ffe0ff */
[----:B------:R1:W5:Y:S01]  /*0230*/  @!P3 LDG.E R0, [R4.64] ;  /* 0x0000000c0400b981 */ /* 0x000362000c1e1900 */
[----:B------:R-:W-:Y:S05]  /*0240*/  BRA `(.L_x_208) ;  /* 0x0000001000007947 */ /* 0x000fea0003800000 */
.L_x_207:
[----:B-1--4-:R-:W-:Y:S02]  /*0250*/  MOV R0, c[0x0][0x218] ;  /* 0x0000860000007a02 */ /* 0x012fe40000000f00 */
.L_x_208:
        /* <DEDUP_REMOVED lines=12> */
[----:B------:R-:W-:Y:S02]  /*0320*/  IADD3 R0, -R100, 0xbf, R47 ;  /* 0x000000bf64007810 */ /* 0x000fe40007ffe12f */
        /* <DEDUP_REMOVED lines=63> */
[C---:B------:R-:W-:Y:S01]  /*0720*/  IMAD R8, R18.reuse, c[0x0][0x1f4], R0 ;  /* 0x00007d0012087a24 */ /* 0x040fe200078e0200 */
[----:B------:R-:W-:Y:S01]  /*0730*/  @!P3 MOV R2, R7 ;  /* 0x000000070002b202 */ /* 0x000fe20000000f00 */
[----:B------:R-:W-:Y:S01]  /*0740*/  IMAD R0, R47, R19, RZ ;  /* 0x000000132f007224 */ /* 0x000fe200078e02ff */
[----:B------:R-:W-:Y:S01]  /*0750*/  @!P3 SHF.R.S32.HI R3, RZ, 0x1f, R7 ;  /* 0x0000001fff03b819 */ /* 0x000fe20000011407 */
[----:B------:R-:W-:-:S03]  /*0760*/  IMAD.WIDE.U32 R12, R18, c[0x0][0x1f0], R4 ;  /* 0x00007c00120c7a25 */ /* 0x000fc600078e0004 */
[----:B------:R-:W-:Y:S01]  /*0770*/  SHF.R.S32.HI R4, RZ, 0x1f, R0 ;  /* 0x0000001fff047819 */ /* 0x000fe20000011400 */
[----:B------:R-:W-:Y:S01]  /*0780*/  IMAD.IADD R9, R13, 0x1, R8 ;  /* 0x000000010d097824 */ /* 0x000fe200078e0208 */
[--C-:B------:R-:W-:Y:S02]  /*0790*/  IADD3 R22, P1, P0, R0, R2, R6.reuse ;  /* 0x0000000200167210 */ /* 0x100fe4000783e006 */
        /* <DEDUP_REMOVED lines=17> */
.L_x_211:
[----:B------:R-:W-:Y:S05]  /*08b0*/  BSYNC B0 ;  /* 0x0000000000007941 */ /* 0x000fea0003800000 */
.L_x_210:
        /* <DEDUP_REMOVED lines=20> */
.L_x_213:
[----:B------:R-:W-:Y:S05]  /*0a00*/  BSYNC B0 ;  /* 0x0000000000007941 */ /* 0x000fea0003800000 */
.L_x_212:
        /* <DEDUP_REMOVED lines=20> */
.L_x_215:
[----:B------:R-:W-:Y:S05]  /*0b50*/  BSYNC B0 ;  /* 0x0000000000007941 */ /* 0x000fea0003800000 */
.L_x_214:
        /* <DEDUP_REMOVED lines=20> */
.L_x_217:
[----:B------:R-:W-:Y:S05]  /*0ca0*/  BSYNC B0 ;  /* 0x0000000000007941 */ /* 0x000fea0003800000 */
.L_x_216:
        /* <DEDUP_REMOVED lines=35> */
.L_x_209:
[----:B------:R-:W-:Y:S02]  /*0ee0*/  ISETP.NE.AND P1, PT, R25, -0x1, PT ;  /* 0xffffffff1900780c */ /* 0x000fe40003f25270 */
[----:B------:R-:W-:Y:S02]  /*0ef0*/  ISETP.NE.AND P0, PT, R8, -0x1, PT ;  /* 0xffffffff0800780c */ /* 0x000fe40003f05270 */
[----:B------:R-:W-:-:S09]  /*0f00*/  SHF.R.S32.HI R19, RZ, 0x1f, R18 ;  /* 0x0000001fff137819 */ /* 0x000fd20000011412 */
        /* <DEDUP_REMOVED lines=25> */
.L_x_218:
        /* <DEDUP_REMOVED lines=41> */
.L_x_219:
[----:B------:R-:W-:Y:S01]  /*1330*/  SHF.R.S32.HI R5, RZ, 0x1f, R29 ;  /* 0x0000001fff057819 */ /* 0x000fe2000001141d */
[----:B------:R-:W-:Y:S01]  /*1340*/  IMAD.IADD R31, R100, 0x1, -R47 ;  /* 0x00000001641f7824 */ /* 0x000fe200078e0a2f */
[----:B------:R-:W-:Y:S01]  /*1350*/  SHF.R.S32.HI R11, RZ, 0x1f, R8 ;  /* 0x0000001fff0b7819 */ /* 0x000fe20000011408 */
[----:B------:R-:W-:Y:S01]  /*1360*/  BSSY B0, `(.L_x_220) ;  /* 0x0000068000007945 */ /* 0x000fe20003800000 */
[CC--:B------:R-:W-:Y:S02]  /*1370*/  LEA.HI R3, R5.reuse, R29.reuse, RZ, 0x2 ;  /* 0x0000001d05037211 */ /* 0x0c0fe400078f10ff */
[----:B------:R-:W-:Y:S02]  /*1380*/  LEA.HI R28, R5, R29, RZ, 0x3 ;  /* 0x0000001d051c7211 */ /* 0x000fe400078f18ff */
[----:B------:R-:W-:-:S02]  /*1390*/  LOP3.LUT R0, R3, 0xfffffffc, RZ, 0xc0, !PT ;  /* 0xfffffffc03007812 */ /* 0x000fc400078ec0ff */
[----:B------:R-:W-:Y:S02]  /*13a0*/  SHF.R.S32.HI R25, RZ, 0x3, R28 ;  /* 0x00000003ff197819 */ /* 0x000fe4000001141c */
[-C--:B------:R-:W-:Y:S01]  /*13b0*/  LEA.HI R26, R5, R29.reuse, RZ, 0x4 ;  /* 0x0000001d051a7211 */ /* 0x080fe200078f20ff */
[----:B------:R-:W-:Y:S01]  /*13c0*/  IMAD.IADD R0, R29, 0x1, -R0 ;  /* 0x000000011d007824 */ /* 0x000fe200078e0a00 */
[----:B------:R-:W-:Y:S01]  /*13d0*/  SHF.R.S32.HI R4, RZ, 0x2, R3 ;  /* 0x00000002ff047819 */ /* 0x000fe20000011403 */
[----:B------:R-:W-:Y:S01]  /*13e0*/  IMAD.SHL.U32 R2, R25, 0x40, RZ ;  /* 0x0000004019027824 */ /* 0x000fe200078e00ff */
[----:B------:R-:W-:Y:S01]  /*13f0*/  LEA.HI R27, R5, R29, RZ, 0x5 ;  /* 0x0000001d051b7211 */ /* 0x000fe200078f28ff */
[----:B------:R-:W-:Y:S01]  /*1400*/  IMAD.SHL.U32 R168, R0, 0x8, RZ ;  /* 0x0000000800a87824 */ /* 0x000fe200078e00ff */
[----:B------:R-:W-:Y:S02]  /*1410*/  SHF.R.S32.HI R5, RZ, 0x1f, R4 ;  /* 0x0000001fff057819 */ /* 0x000fe40000011404 */
[----:B------:R-:W-:-:S02]  /*1420*/  LOP3.LUT R0, R2, 0xc0, RZ, 0xc0, !PT ;  /* 0x000000c002007812 */ /* 0x000fc400078ec0ff */
[--C-:B------:R-:W-:Y:S01]  /*1430*/  SHF.R.S32.HI R169, RZ, 0x1f, R168.reuse ;  /* 0x0000001fffa97819 */ /* 0x100fe200000114a8 */
[----:B------:R-:W-:Y:S01]  /*1440*/  IMAD R14, R5, c[0x0][0x1a0], RZ ;  /* 0x00006800050e7a24 */ /* 0x000fe200078e02ff */
[----:B------:R-:W-:Y:S02]  /*1450*/  LOP3.LUT R2, R0, 0x18, R168, 0xf8, !PT ;  /* 0x0000001800027812 */ /* 0x000fe400078ef8a8 */
[----:B------:R-:W-:Y:S01]  /*1460*/  SHF.R.U32.HI R0, RZ, 0x3, R0 ;  /* 0x00000003ff007819 */ /* 0x000fe20000011600 */
[----:B------:R-:W-:Y:S01]  /*1470*/  IMAD.WIDE.U32 R6, R4, c[0x0][0x198], R168 ;  /* 0x0000660004067a25 */ /* 0x000fe200078e00a8 */
[----:B------:R-:W-:Y:S01]  /*1480*/  IADD3 R12, P0, R168, R12, RZ ;  /* 0x0000000ca80c7210 */ /* 0x000fe20007f1e0ff */
[----:B------:R2:W-:Y:S01]  /*1490*/  STL.64 [R1+0x40], R168 ;  /* 0x000040a801007387 */ /* 0x0005e20000100a00 */
[----:B------:R-:W-:Y:S01]  /*14a0*/  LOP3.LUT R223, R2, R0, RZ, 0x3c, !PT ;  /* 0x0000000002df7212 */ /* 0x000fe200078e3cff */
[----:B------:R-:W-:Y:S01]  /*14b0*/  IMAD R14, R4, c[0x0][0x1a4], R14 ;  /* 0x00006900040e7a24 */ /* 0x000fe200078e020e */
[----:B------:R-:W-:Y:S01]  /*14c0*/  LOP3.LUT R0, R26, 0xfffffff0, RZ, 0xc0, !PT ;  /* 0xfffffff01a007812 */ /* 0x000fe200078ec0ff */
[----:B------:R-:W-:Y:S01]  /*14d0*/  IMAD.X R13, R169, 0x1, R13, P0 ;  /* 0x00000001a90d7824 */ /* 0x000fe200000e060d */
[----:B------:R-:W-:Y:S01]  /*14e0*/  LEA.HI R2, R3, R4, RZ, 0x1 ;  /* 0x0000000403027211 */ /* 0x000fe200078f08ff */
[----:B------:R2:W-:Y:S01]  /*14f0*/  STL [R1+0x64], R31 ;  /* 0x0000641f01007387 */ /* 0x0005e20000100800 */
[----:B------:R-:W-:Y:S01]  /*1500*/  IADD3 R6, P1, R20, R6, RZ ;  /* 0x0000000614067210 */ /* 0x000fe20007f3e0ff */
[----:B------:R-:W-:Y:S01]  /*1510*/  IMAD.IADD R22, R29, 0x1, -R0 ;  /* 0x000000011d167824 */ /* 0x000fe200078e0a00 */
[----:B------:R-:W-:Y:S01]  /*1520*/  LOP3.LUT R3, R2, 0x7fffffe, RZ, 0xc0, !PT ;  /* 0x07fffffe02037812 */ /* 0x000fe200078ec0ff */
[----:B------:R-:W-:Y:S01]  /*1530*/  IMAD R0, R5, c[0x0][0x198], RZ ;  /* 0x0000660005007a24 */ /* 0x000fe200078e02ff */
[----:B------:R-:W-:Y:S01]  /*1540*/  IADD3 R165, R168, 0x20, RZ ;  /* 0x00000020a8a57810 */ /* 0x000fe20007ffe0ff */
[----:B------:R-:W-:Y:S01]  /*1550*/  IMAD.WIDE.U32 R12, R18, c[0x0][0x1a8], R12 ;  /* 0x00006a00120c7a25 */ /* 0x000fe200078e000c */
[----:B------:R-:W-:-:S02]  /*1560*/  LEA.HI R23, R22, R22, RZ, 0x1 ;  /* 0x0000001616177211 */ /* 0x000fc400078f08ff */
[----:B------:R-:W-:Y:S01]  /*1570*/  IADD3 R164, R168, 0x40, RZ ;  /* 0x00000040a8a47810 */ /* 0x000fe20007ffe0ff */
[C---:B------:R-:W-:Y:S01]  /*1580*/  IMAD R16, R4.reuse, c[0x0][0x19c], R0 ;  /* 0x0000670004107a24 */ /* 0x040fe200078e0200 */
[----:B------:R-:W-:Y:S01]  /*1590*/  SHF.R.S32.HI R9, RZ, 0x1, R23 ;  /* 0x00000001ff097819 */ /* 0x000fe20000011417 */
[----:B------:R-:W-:Y:S01]  /*15a0*/  IMAD.IADD R10, R4, 0x1, -R3 ;  /* 0x00000001040a7824 */ /* 0x000fe200078e0a03 */
[----:B------:R-:W-:Y:S02]  /*15b0*/  SHF.R.S32.HI R2, RZ, 0x1f, R23 ;  /* 0x0000001fff027819 */ /* 0x000fe40000011417 */
[----:B------:R-:W-:Y:S02]  /*15c0*/  IADD3.X R7, R21, R7, R16, P1, !PT ;  /* 0x0000000715077210 */ /* 0x000fe40000ffe410 */
[----:B------:R-:W-:Y:S01]  /*15d0*/  LEA.HI R0, R2, R9, RZ, 0x2 ;  /* 0x0000000902007211 */ /* 0x000fe200078f10ff */
[----:B------:R-:W-:Y:S01]  /*15e0*/  IMAD.WIDE.U32 R2, R4, c[0x0][0x1a0], R168 ;  /* 0x0000680004027a25 */ /* 0x000fe200078e00a8 */
[----:B------:R-:W-:-:S02]  /*15f0*/  SHF.R.S32.HI R45, RZ, 0x5, R27 ;  /* 0x00000005ff2d7819 */ /* 0x000fc4000001141b */
[----:B------:R-:W-:Y:S01]  /*1600*/  LOP3.LUT R0, R0, 0xfffffffc, RZ, 0xc0, !PT ;  /* 0xfffffffc00007812 */ /* 0x000fe200078ec0ff */
[----:B------:R-:W-:Y:S01]  /*1610*/  IMAD.WIDE.U32 R36, R8, c[0x0][0x1b0], R6 ;  /* 0x00006c0008247a25 */ /* 0x000fe200078e0006 */
[----:B------:R-:W-:-:S03]  /*1620*/  IADD3 R2, P0, R15, R2, RZ ;  /* 0x000000020f027210 */ /* 0x000fc60007f1e0ff */
[----:B------:R-:W-:Y:S01]  /*1630*/  IMAD.IADD R24, R9, 0x1, -R0 ;  /* 0x0000000109187824 */ /* 0x000fe200078e0a00 */
[----:B------:R-:W-:Y:S01]  /*1640*/  IADD3.X R3, R17, R3, R14, P0, !PT ;  /* 0x0000000311037210 */ /* 0x000fe200007fe40e */
[C---:B------:R-:W-:Y:S01]  /*1650*/  IMAD R0, R11.reuse, c[0x0][0x1b8], RZ ;  /* 0x00006e000b007a24 */ /* 0x040fe200078e02ff */
[----:B------:R2:W-:Y:S01]  /*1660*/  STL.64 [R1+0x50], R36 ;  /* 0x0000502401007387 */ /* 0x0005e20000100a00 */
[----:B------:R-:W-:Y:S01]  /*1670*/  IMAD R9, R11, c[0x0][0x1b0], RZ ;  /* 0x00006c000b097a24 */ /* 0x000fe200078e02ff */
[----:B------:R-:W-:Y:S01]  /*1680*/  ISETP.GE.AND P0, PT, R4, R31, PT ;  /* 0x0000001f0400720c */ /* 0x000fe20003f06270 */
[----:B------:R-:W-:Y:S01]  /*1690*/  IMAD R0, R8, c[0x0][0x1bc], R0 ;  /* 0x00006f0008007a24 */ /* 0x000fe200078e0200 */
[----:B------:R-:W-:Y:S01]  /*16a0*/  LOP3.LUT P1, RZ, R24, 0x2, RZ, 0xc0, !PT ;  /* 0x0000000218ff7812 */ /* 0x000fe2000782c0ff */
[----:B------:R-:W-:-:S04]  /*16b0*/  IMAD.WIDE.U32 R32, R8, c[0x0][0x1b8], R2 ;  /* 0x00006e0008207a25 */ /* 0x000fc800078e0002 */
[----:B------:R-:W-:Y:S01]  /*16c0*/  IMAD R9, R8, c[0x0][0x1b4], R9 ;  /* 0x00006d0008097a24 */ /* 0x000fe200078e0209 */
[----:B------:R2:W-:Y:S01]  /*16d0*/  STL.64 [R1+0x18], R32 ;  /* 0x0000182001007387 */ /* 0x0005e20000100a00 */
[----:B------:R-:W-:-:S03]  /*16e0*/  IMAD.WIDE R6, R35, 0x80, R4 ;  /* 0x0000008023067825 */ /* 0x000fc600078e0204 */
[----:B------:R2:W-:Y:S01]  /*16f0*/  STL [R1+0x5c], R165 ;  /* 0x00005ca501007387 */ /* 0x0005e20000100800 */
[----:B------:R-:W-:Y:S02]  /*1700*/  IMAD.IADD R35, R33, 0x1, R0 ;  /* 0x0000000121237824 */ /* 0x000fe400078e0200 */
[----:B------:R-:W-:Y:S01]  /*1710*/  IMAD.IADD R39, R37, 0x1, R9 ;  /* 0x0000000125277824 */ /* 0x000fe200078e0209 */
[----:B------:R2:W-:Y:S01]  /*1720*/  STL [R1+0x60], R164 ;  /* 0x000060a401007387 */ /* 0x0005e20000100800 */
[----:B------:R-:W-:Y:S02]  /*1730*/  IMAD R10, R45, 0x8, R10 ;  /* 0x000000082d0a7824 */ /* 0x000fe400078e020a */
[----:B------:R-:W-:Y:S01]  /*1740*/  IMAD.MOV.U32 R3, RZ, RZ, 0x10 ;  /* 0x00000010ff037424 */ /* 0x000fe200078e00ff */
[----:B------:R2:W-:Y:S01]  /*1750*/  STL [R1+0x14], R35 ;  /* 0x0000142301007387 */ /* 0x0005e20000100800 */
[----:B------:R-:W-:Y:S02]  /*1760*/  IMAD.U32 R223, R10, 0x20, R223 ;  /* 0x000000200adf7824 */ /* 0x000fe400078e00df */
[----:B------:R-:W-:Y:S01]  /*1770*/  IMAD R10, R19, c[0x0][0x1a8], RZ ;  /* 0x00006a00130a7a24 */ /* 0x000fe200078e02ff */
[----:B------:R2:W-:Y:S01]  /*1780*/  STL [R1+0x4c], R39 ;  /* 0x00004c2701007387 */ /* 0x0005e20000100800 */
[----:B------:R-:W-:Y:S01]  /*1790*/  IMAD.SHL.U32 R223, R223, 0x2, RZ ;  /* 0x00000002dfdf7824 */ /* 0x000fe200078e00ff */
[----:B------:R-:W-:Y:S01]  /*17a0*/  SEL R3, R3, 0xfffffff0, !P1 ;  /* 0xfffffff003037807 */ /* 0x000fe20004800000 */
[----:B------:R-:W-:-:S04]  /*17b0*/  IMAD R10, R18, c[0x0][0x1ac], R10 ;  /* 0x00006b00120a7a24 */ /* 0x000fc800078e020a */
[----:B------:R-:W-:Y:S01]  /*17c0*/  IMAD.IADD R11, R13, 0x1, R10 ;  /* 0x000000010d0b7824 */ /* 0x000fe200078e020a */
[----:B------:R-:W-:Y:S05]  /*17d0*/  @P0 BRA `(.L_x_221) ;  /* 0x0000020000000947 */ /* 0x000fea0003800000 */
[----:B------:R-:W-:Y:S01]  /*17e0*/  ISETP.GE.AND P4, PT, R168, c[0x0][0x220], PT ;  /* 0x00008800a8007a0c */ /* 0x000fe20003f86270 */
[----:B------:R-:W-:Y:S01]  /*17f0*/  IMAD R0, R7, c[0x0][0x190], RZ ;  /* 0x0000640007007a24 */ /* 0x000fe200078e02ff */
[----:B------:R-:W-:Y:S01]  /*1800*/  ISETP.GE.AND P3, PT, R165, c[0x0][0x220], PT ;  /* 0x00008800a5007a0c */ /* 0x000fe20003f66270 */
[----:B------:R-:W-:Y:S01]  /*1810*/  IMAD.MOV.U32 R10, RZ, RZ, R12 ;  /* 0x000000ffff0a7224 */ /* 0x000fe200078e000c */
[----:B------:R-:W-:Y:S01]  /*1820*/  ISETP.GE.AND P2, PT, R164, c[0x0][0x220], PT ;  /* 0x00008800a4007a0c */ /* 0x000fe20003f46270 */
[C---:B------:R-:W-:Y:S02]  /*1830*/  IMAD R0, R6.reuse, c[0x0][0x194], R0 ;  /* 0x0000650006007a24 */ /* 0x040fe400078e0200 */
        /* <DEDUP_REMOVED lines=26> */
.L_x_221:
[----:B------:R-:W-:Y:S05]  /*19e0*/  BSYNC B0 ;  /* 0x0000000000007941 */ /* 0x000fea0003800000 */
.L_x_220:
        /* <DEDUP_REMOVED lines=37> */
.L_x_223:
[----:B------:R-:W-:Y:S05]  /*1c40*/  BSYNC B0 ;  /* 0x0000000000007941 */ /* 0x000fea0003800000 */
.L_x_222:
        /* <DEDUP_REMOVED lines=37> */
.L_x_225:
[----:B------:R-:W-:Y:S05]  /*1ea0*/  BSYNC B0 ;  /* 0x0000000000007941 */ /* 0x000fea0003800000 */
.L_x_224:
        /* <DEDUP_REMOVED lines=40> */
.L_x_227:
[----:B------:R-:W-:Y:S05]  /*2130*/  BSYNC B0 ;  /* 0x0000000000007941 */ /* 0x000fea0003800000 */
.L_x_226:
[----:B------:R-:W-:Y:S01]  /*2140*/  MOV R102, R38 ;  /* 0x0000002600667202 */ /* 0x000fe20000000f00 */
[----:B------:R-:W-:Y:S01]  /*2150*/  IMAD.MOV.U32 R102, RZ, RZ, R36 ;  /* 0x000000ffff667224 */ /* 0x000fe200078e0024 */
[----:B------:R-:W-:Y:S01]  /*2160*/  MOV R103, R39 ;  /* 0x0000002700677202 */ /* 0x000fe20000000f00 */
[----:B------:R-:W-:Y:S01]  /*2170*/  BSSY B0, `(.L_x_228) ;  /* 0x0000027000007945 */ /* 0x000fe20003800000 */
[----:B------:R-:W-:-:S03]  /*2180*/  IADD3 R44, R166, -0x1, RZ ;  /* 0xffffffffa62c7810 */ /* 0x000fc60007ffe0ff */
[----:B------:R4:W-:Y:S01]  /*2190*/  STL.64 [R1+0x48], R102 ;  /* 0x0000486601007387 */ /* 0x0009e20000100a00 */
[----:B------:R-:W-:Y:S01]  /*21a0*/  SHF.R.S32.HI R13, RZ, 0x1f, R44 ;  /* 0x0000001fff0d7819 */ /* 0x000fe2000001142c */
[C---:B------:R-:W-:Y:S01]  /*21b0*/  IMAD R12, R44.reuse, -0x40, R92 ;  /* 0xffffffc02c0c7824 */ /* 0x040fe200078e025c */
[----:B------:R-:W-:Y:S01]  /*21c0*/  MOV R101, R44 ;  /* 0x0000002c00657202 */ /* 0x000fe20000000f00 */
[C---:B------:R-:W-:Y:S02]  /*21d0*/  IMAD R0, R44.reuse, UR8, RZ ;  /* 0x000000082c007c24 */ /* 0x040fe4000f8e02ff */
[----:B---3--:R-:W-:Y:S01]  /*21e0*/  IMAD.WIDE.U32 R6, R44, UR9, R102 ;  /* 0x000000092c067c25 */ /* 0x008fe2000f8e0066 */
        /* <DEDUP_REMOVED lines=31> */
.L_x_229:
[----:B------:R-:W-:Y:S05]  /*23e0*/  BSYNC B0 ;  /* 0x0000000000007941 */ /* 0x000fea0003800000 */
.L_x_228:
        /* <DEDUP_REMOVED lines=34> */
.L_x_231:
[----:B------:R-:W-:Y:S05]  /*2610*/  BSYNC B0 ;  /* 0x0000000000007941 */ /* 0x000fea0003800000 */
.L_x_230:
[----:B------:R-:W-:Y:S01]  /*2620*/  ISETP.NE.U32.AND P1, PT, RZ, c[0x0][0x318], PT ;  /* 0x0000c600ff007a0c */ /* 0x000fe20003f25070 */
[----:B------:R-:W0:Y:S01]  /*2630*/  LDGDEPBAR ;  /* 0x00000000000079af */ /* 0x000e220000000000 */
[----:B---3--:R-:W-:Y:S01]  /*2640*/  IMAD.MOV.U32 R10, RZ, RZ, R34 ;  /* 0x000000ffff0a7224 */ /* 0x008fe200078e0022 */
[----:B------:R-:W-:Y:S01]  /*2650*/  ULDC.64 UR4, c[0x0][0x1a0] ;  /* 0x0000680000047ab9 */ /* 0x000fe20000000a00 */
[----:B------:R-:W-:Y:S01]  /*2660*/  ISETP.NE.AND.EX P1, PT, RZ, c[0x0][0x31c], PT, P1 ;  /* 0x0000c700ff007a0c */ /* 0x000fe20003f25310 */
[----:B------:R-:W-:-:S12]  /*2670*/  IMAD.MOV.U32 R11, RZ, RZ, R35 ;  /* 0x000000ffff0b7224 */ /* 0x000fd800078e0023 */
[----:B------:R-:W-:Y:S01]  /*2680*/  @P1 SHF.R.S32.HI R0, RZ, 0x1f, R30 ;  /* 0x0000001fff001819 */ /* 0x000fe2000001141e */
[----:B------:R-:W-:-:S04]  /*2690*/  @P1 IMAD.WIDE.U32 R6, R30, c[0x0][0x320], R18 ;  /* 0x0000c8001e061a25 */ /* 0x000fc800078e0012 */
[----:B------:R-:W-:Y:S01]  /*26a0*/  @P1 IMAD R0, R0, c[0x0][0x320], RZ ;  /* 0x0000c80000001a24 */ /* 0x000fe200078e02ff */
[----:B------:R-:W-:Y:S01]  /*26b0*/  @P1 LEA R8, P0, R6, c[0x0][0x318], 0x2 ;  /* 0x0000c60006081a11 */ /* 0x000fe200078010ff */
[----:B------:R-:W-:-:S04]  /*26c0*/  DEPBAR.LE SB0, 0x0 ;  /* 0x000080000000791a */ /* 0x000fc80000000000 */
[----:B------:R-:W-:-:S05]  /*26d0*/  @P1 IMAD R0, R30, c[0x0][0x324], R0 ;  /* 0x0000c9001e001a24 */ /* 0x000fca00078e0200 */
[----:B------:R-:W-:-:S04]  /*26e0*/  @P1 IADD3 R0, R7, R0, RZ ;  /* 0x0000000007001210 */ /* 0x000fc80007ffe0ff */
[----:B------:R-:W-:-:S05]  /*26f0*/  @P1 LEA.HI.X R9, R6, c[0x0][0x31c], R0, 0x2, P0 ;  /* 0x0000c70006091a11 */ /* 0x000fca00000f1400 */
[----:B------:R-:W3:Y:S01]  /*2700*/  @P1 LDG.E R8, [R8.64] ;  /* 0x0000000c08081981 */ /* 0x000ee2000c1e1900 */
[----:B------:R-:W-:Y:S01]  /*2710*/  ISETP.GE.AND P0, PT, R4, R12, PT ;  /* 0x0000000c0400720c */ /* 0x000fe20003f06270 */
[----:B------:R-:W-:Y:S01]  /*2720*/  IMAD.MOV.U32 R10, RZ, RZ, R32 ;  /* 0x000000ffff0a7224 */ /* 0x000fe200078e0020 */
[----:B------:R-:W-:Y:S01]  /*2730*/  LOP3.LUT R0, R27, 0xffffffe0, RZ, 0xc0, !PT ;  /* 0xffffffe01b007812 */ /* 0x000fe200078ec0ff */
[----:B------:R-:W-:Y:S01]  /*2740*/  BAR.SYNC.DEFER_BLOCKING 0x0 ;  /* 0x0000000000007b1d */ /* 0x000fe20000010000 */
[----:B------:R-:W-:Y:S01]  /*2750*/  USHF.L.U64.HI UR6, UR4, UR6, UR5 ;  /* 0x0000000604067299 */ /* 0x000fe20008010205 */
[----:B------:R-:W-:Y:S01]  /*2760*/  IMAD.MOV.U32 R222, RZ, RZ, RZ ;  /* 0x000000ffffde7224 */ /* 0x000fe200078e00ff */
[----:B------:R-:W-:Y:S01]  /*2770*/  USHF.L.U32 UR14, UR4, 0x6, URZ ;  /* 0x00000006040e7899 */ /* 0x000fe2000800063f */
[----:B------:R-:W-:Y:S02]  /*2780*/  IMAD.IADD R0, R29, 0x1, -R0 ;  /* 0x000000011d007824 */ /* 0x000fe400078e0a00 */
[----:B------:R1:W-:Y:S01]  /*2790*/  STL.64 [R1+0x10], R10 ;  /* 0x0000100a01007387 */ /* 0x0003e20000100a00 */
[----:B------:R-:W3:Y:S01]  /*27a0*/  @P1 MUFU.RCP R7, c[0x0][0x238] ;  /* 0x00008e0000071b08 */ /* 0x000ee20000001000 */
[C---:B------:R-:W-:Y:S01]  /*27b0*/  IMAD R2, R44.reuse, UR6, RZ ;  /* 0x000000062c027c24 */ /* 0x040fe2000f8e02ff */
[----:B------:R-:W-:Y:S01]  /*27c0*/  SHF.R.S32.HI R6, RZ, 0x1f, R0 ;  /* 0x0000001fff067819 */ /* 0x000fe20000011400 */
[----:B------:R-:W-:Y:S01]  /*27d0*/  IMAD.WIDE.U32 R4, R44, UR14, R10 ;  /* 0x0000000e2c047c25 */ /* 0x000fe2000f8e000a */
[----:B------:R-:W-:Y:S02]  /*27e0*/  BSSY B0, `(.L_x_232) ;  /* 0x0000029000007945 */ /* 0x000fe40003800000 */
[----:B------:R-:W-:Y:S01]  /*27f0*/  LEA.HI R6, R6, R0, RZ, 0x2 ;  /* 0x0000000006067211 */ /* 0x000fe200078f10ff */
[----:B------:R-:W-:Y:S01]  /*2800*/  IMAD R0, R13, UR14, R2 ;  /* 0x0000000e0d007c24 */ /* 0x000fe2000f8e0202 */
[----:B------:R-:W-:-:S02]  /*2810*/  SHF.L.U32 R2, R29, 0x1, RZ ;  /* 0x000000011d027819 */ /* 0x000fc400000006ff */
[----:B------:R-:W-:Y:S02]  /*2820*/  SHF.R.S32.HI R46, RZ, 0x2, R6 ;  /* 0x00000002ff2e7819 */ /* 0x000fe40000011406 */
[----:B------:R-:W-:Y:S02]  /*2830*/  LOP3.LUT R170, R2, 0x6, RZ, 0xc0, !PT ;  /* 0x0000000602aa7812 */ /* 0x000fe400078ec0ff */
[----:B------:R-:W-:Y:S01]  /*2840*/  IADD3 R0, R5, R0, RZ ;  /* 0x0000000005007210 */ /* 0x000fe20007ffe0ff */
[----:B------:R1:W-:Y:S04]  /*2850*/  @P0 STS [R223+0x9000], RZ ;  /* 0x009000ffdf000388 */ /* 0x0003e80000000800 */
[----:B------:R1:W-:Y:S04]  /*2860*/  @P0 STS [R223+0x9004], RZ ;  /* 0x009004ffdf000388 */ /* 0x0003e80000000800 */
[----:B------:R1:W-:Y:S04]  /*2870*/  @P0 STS.64 [R223+0x9008], RZ ;  /* 0x009008ffdf000388 */ /* 0x0003e80000000a00 */
[----:B------:R1:W-:Y:S04]  /*2880*/  @P0 STS.128 [R223+0xa000], RZ ;  /* 0x00a000ffdf000388 */ /* 0x0003e80000000c00 */
[----:B------:R1:W-:Y:S01]  /*2890*/  @P0 STS.128 [R223+0xb000], RZ ;  /* 0x00b000ffdf000388 */ /* 0x0003e20000000c00 */
[----:B---3--:R-:W-:Y:S01]  /*28a0*/  @P1 FMUL.FTZ R222, R8, R7 ;  /* 0x0000000708de1220 */ /* 0x008fe20000410000 */
[----:B------:R-:W-:Y:S05]  /*28b0*/  @P0 BRA `(.L_x_233) ;  /* 0x000001b000000947 */ /* 0x000fea0003800000 */
[----:B-1----:R-:W-:Y:S02]  /*28c0*/  ISETP.GE.AND P3, PT, R168, c[0x0][0x220], PT ;  /* 0x00008800a8007a0c */ /* 0x002fe40003f66270 */
        /* <DEDUP_REMOVED lines=26> */
.L_x_233:
[----:B-1----:R-:W-:Y:S05]  /*2a70*/  BSYNC B0 ;  /* 0x0000000000007941 */ /* 0x002fea0003800000 */
.L_x_232:
[----:B------:R-:W-:Y:S01]  /*2a80*/  ISETP.GE.AND P0, PT, R20, R12, PT ;  /* 0x0000000c1400720c */ /* 0x000fe20003f06270 */
[----:B------:R-:W-:Y:S01]  /*2a90*/  ULDC UR5, c[0x0][0x1a4] ;  /* 0x0000690000057ab9 */ /* 0x000fe20000000800 */
[----:B------:R-:W-:Y:S01]  /*2aa0*/  BSSY B0, `(.L_x_234) ;  /* 0x0000022000007945 */ /* 0x000fe20003800000 */
[----:B------:R-:W-:Y:S02]  /*2ab0*/  USHF.L.U32 UR15, UR4, 0x5, URZ ;  /* 0x00000005040f7899 */ /* 0x000fe4000800063f */
[----:B------:R-:W-:-:S08]  /*2ac0*/  USHF.L.U64.HI UR5, UR4, UR7, UR5 ;  /* 0x0000000704057299 */ /* 0x000fd00008010205 */
        /* <DEDUP_REMOVED lines=9> */
[C---:B------:R-:W-:Y:S01]  /*2b60*/  @!P3 LEA R8, P4, R4.reuse, c[0x0][0x170], 0x1 ;  /* 0x00005c000408ba11 */ /* 0x040fe200078808ff */
        /* <DEDUP_REMOVED lines=21> */
.L_x_235:
[----:B------:R-:W-:Y:S05]  /*2cc0*/  BSYNC B0 ;  /* 0x0000000000007941 */ /* 0x000fea0003800000 */
.L_x_234:
[----:B------:R-:W-:Y:S01]  /*2cd0*/  LOP3.LUT R2, R28, 0xfffffff8, RZ, 0xc0, !PT ;  /* 0xfffffff81c027812 */ /* 0x000fe200078ec0ff */
[----:B------:R-:W-:Y:S01]  /*2ce0*/  IMAD.SHL.U32 R5, R24, 0x40, RZ ;  /* 0x0000004018057824 */ /* 0x000fe200078e00ff */
[----:B---3--:R-:W-:Y:S01]  /*2cf0*/  SHF.R.S32.HI R8, RZ, 0x4, R26 ;  /* 0x00000004ff087819 */ /* 0x008fe2000001141a */
        /* <DEDUP_REMOVED lines=29> */
[----:B------:R-:W-:-:S03]  /*2ed0*/  LOP3.LUT R0, R5, R0, RZ, 0x3c, !PT ;  /* 0x0000000005007212 */ /* 0x000fc600078e3cff */
[----:B------:R-:W-:Y:S02]  /*2ee0*/  IMAD.IADD R2, R95, 0x1, R2 ;  /* 0x000000015f027824 */ /* 0x000fe400078e0202 */
[----:B------:R-:W-:Y:S02]  /*2ef0*/  IMAD.U32 R0, R7, 0x20, R0 ;  /* 0x0000002007007824 */ /* 0x000fe400078e0000 */
[----:B------:R-:W-:Y:S02]  /*2f00*/  IMAD.SHL.U32 R220, R2, 0x2, RZ ;  /* 0x0000000202dc7824 */ /* 0x000fe400078e00ff */
[----:B------:R-:W-:Y:S02]  /*2f10*/  IMAD.SHL.U32 R217, R0, 0x2, RZ ;  /* 0x0000000200d97824 */ /* 0x000fe400078e00ff */
[----:B------:R-:W-:Y:S01]  /*2f20*/  IMAD.MOV.U32 R0, RZ, RZ, 0x20 ;  /* 0x00000020ff007424 */ /* 0x000fe200078e00ff */
[----:B------:R-:W-:Y:S01]  /*2f30*/  LDSM.16.M88.4 R16, [R220] ;  /* 0x00000000dc10783b */ /* 0x000fe20000000200 */
[----:B------:R-:W-:-:S03]  /*2f40*/  IMAD R221, R3, 0x2, R220 ;  /* 0x0000000203dd7824 */ /* 0x000fc600078e02dc */
[----:B------:R-:W3:Y:S01]  /*2f50*/  LDSM.16.M88.4 R8, [R217+0x6000] ;  /* 0x00600000d908783b */ /* 0x000ee20000000200 */
[----:B------:R-:W-:-:S03]  /*2f60*/  SEL R0, R0, 0xffffffe0, !P0 ;  /* 0xffffffe000007807 */ /* 0x000fc60004000000 */
[----:B------:R-:W5:Y:S02]  /*2f70*/  LDSM.16.M88.4 R4, [R220+0x1000] ;  /* 0x00100000dc04783b */ /* 0x000f640000000200 */
[----:B------:R-:W-:Y:S02]  /*2f80*/  IMAD.IADD R219, R217, 0x1, R0 ;  /* 0x00000001d9db7824 */ /* 0x000fe400078e0200 */
[----:B------:R-:W1:Y:S01]  /*2f90*/  LDSM.16.M88.4 R20, [R217+0x6400] ;  /* 0x00640000d914783b */ /* 0x000e620000000200 */
[----:B------:R-:W-:-:S03]  /*2fa0*/  IMAD R0, R45, 0x10, R47 ;  /* 0x000000102d007824 */ /* 0x000fc600078e022f */
[----:B--2---:R-:W2:Y:S04]  /*2fb0*/  LDSM.16.M88.4 R28, [R217+0x6c00] ;  /* 0x006c0000d91c783b */ /* 0x004ea80000000200 */
[----:B------:R-:W4:Y:S04]  /*2fc0*/  LDSM.16.M88.4 R24, [R217+0x6800] ;  /* 0x00680000d918783b */ /* 0x000f280000000200 */
[----:B------:R-:W-:Y:S04]  /*2fd0*/  LDSM.16.M88.4 R32, [R219+0x6000] ;  /* 0x00600000db20783b */ /* 0x000fe80000000200 */
[----:B------:R-:W-:Y:S04]  /*2fe0*/  LDSM.16.M88.4 R40, [R219+0x6400] ;  /* 0x00640000db28783b */ /* 0x000fe80000000200 */
[----:B------:R-:W-:Y:S04]  /*2ff0*/  LDSM.16.M88.4 R48, [R219+0x6c00] ;  /* 0x006c0000db30783b */ /* 0x000fe80000000200 */
[----:B------:R-:W-:Y:S04]  /*3000*/  LDSM.16.M88.4 R52, [R219+0x6800] ;  /* 0x00680000db34783b */ /* 0x000fe80000000200 */
[----:B------:R-:W-:Y:S01]  /*3010*/  LDSM.16.M88.4 R12, [R221] ;  /* 0x00000000dd0c783b */ /* 0x000fe20000000200 */
[-C--:B---3--:R-:W-:Y:S03]  /*3020*/  HMMA.16816.F32 R148, R16, R8.reuse, RZ ;  /* 0x000000081094723c */ /* 0x088fe600000018ff */
[----:B------:R-:W-:Y:S04]  /*3030*/  LDSM.16.M88.4 R36, [R217+0x7400] ;  /* 0x00740000d924783b */ /* 0x000fe80000000200 */
[----:B------:R-:W-:Y:S01]  /*3040*/  LDSM.16.M88.4 R104, [R217+0x7c00] ;  /* 0x007c0000d968783b */ /* 0x000fe20000000200 */
[C---:B-----5:R-:W-:Y:S03]  /*3050*/  HMMA.16816.F32 R76, R4.reuse, R8, RZ ;  /* 0x00000008044c723c */ /* 0x060fe600000018ff */
[----:B------:R-:W-:Y:S04]  /*3060*/  LDSM.16.M88.4 R56, [R217+0x7800] ;  /* 0x00780000d938783b */ /* 0x000fe80000000200 */
[----:B------:R-:W-:Y:S01]  /*3070*/  LDSM.16.M88.4 R160, [R217+0x8c00] ;  /* 0x008c0000d9a0783b */ /* 0x000fe20000000200 */
[-C--:B------:R-:W-:Y:S08]  /*3080*/  HMMA.16816.F32 R72, R4, R10.reuse, RZ ;  /* 0x0000000a0448723c */ /* 0x080ff000000018ff */
[----:B------:R-:W-:Y:S01]  /*3090*/  HMMA.16816.F32 R144, R16, R10, RZ ;  /* 0x0000000a1090723c */ /* 0x000fe200000018ff */
[----:B------:R-:W3:Y:S07]  /*30a0*/  LDSM.16.M88.4 R8, [R221+0x1000] ;  /* 0x00100000dd08783b */ /* 0x000eee0000000200 */
[C---:B-1----:R-:W-:Y:S08]  /*30b0*/  HMMA.16816.F32 R68, R4.reuse, R20, RZ ;  /* 0x000000140444723c */ /* 0x042ff000000018ff */
[C---:B------:R-:W-:Y:S08]  /*30c0*/  HMMA.16816.F32 R60, R4.reuse, R22, RZ ;  /* 0x00000016043c723c */ /* 0x040ff000000018ff */
[C---:B--2---:R-:W-:Y:S08]  /*30d0*/  HMMA.16816.F32 R64, R4.reuse, R28, RZ ;  /* 0x0000001c0440723c */ /* 0x044ff000000018ff */
[C---:B----4-:R-:W-:Y:S08]  /*30e0*/  HMMA.16816.F32 R84, R4.reuse, R24, RZ ;  /* 0x000000180454723c */ /* 0x050ff000000018ff */
[C---:B------:R-:W-:Y:S08]  /*30f0*/  HMMA.16816.F32 R108, R4.reuse, R26, RZ ;  /* 0x0000001a046c723c */ /* 0x040ff000000018ff */
[----:B------:R-:W-:Y:S01]  /*3100*/  HMMA.16816.F32 R96, R4, R30, RZ ;  /* 0x0000001e0460723c */ /* 0x000fe200000018ff */
[----:B------:R-:W-:Y:S07]  /*3110*/  LDSM.16.M88.4 R4, [R220+0x3000] ;  /* 0x00300000dc04783b */ /* 0x000fee0000000200 */
[C---:B------:R-:W-:Y:S08]  /*3120*/  HMMA.16816.F32 R120, R16.reuse, R20, RZ ;  /* 0x000000141078723c */ /* 0x040ff000000018ff */
[C---:B------:R-:W-:Y:S01]  /*3130*/  HMMA.16816.F32 R132, R16.reuse, R22, RZ ;  /* 0x000000161084723c */ /* 0x040fe200000018ff */
[----:B------:R-:W1:Y:S07]  /*3140*/  LDSM.16.M88.4 R20, [R217+0x7000] ;  /* 0x00700000d914783b */ /* 0x000e6e0000000200 */
[C---:B------:R-:W-:Y:S08]  /*3150*/  HMMA.16816.F32 R136, R16.reuse, R28, RZ ;  /* 0x0000001c1088723c */ /* 0x040ff000000018ff */
[C---:B------:R-:W-:Y:S08]  /*3160*/  HMMA.16816.F32 R128, R16.reuse, R24, RZ ;  /* 0x000000181080723c */ /* 0x040ff000000018ff */
[C---:B------:R-:W-:Y:S08]  /*3170*/  HMMA.16816.F32 R140, R16.reuse, R26, RZ ;  /* 0x0000001a108c723c */ /* 0x040ff000000018ff */
[----:B------:R-:W-:Y:S01]  /*3180*/  HMMA.16816.F32 R124, R16, R30, RZ ;  /* 0x0000001e107c723c */ /* 0x000fe200000018ff */
        /* <DEDUP_REMOVED lines=10> */
[C---:B------:R-:W-:Y:S01]  /*3230*/  HMMA.16816.F32 R24, R12.reuse, R34, R144 ;  /* 0x000000220c18723c */ /* 0x040fe20000001890 */
[----:B------:R-:W-:Y:S07]  /*3240*/  LDSM.16.M88.4 R32, [R219+0x7000] ;  /* 0x00700000db20783b */ /* 0x000fee0000000200 */
[C---:B------:R-:W-:Y:S08]  /*3250*/  HMMA.16816.F32 R8, R12.reuse, R40, R120 ;  /* 0x000000280c08723c */ /* 0x040ff00000001878 */
[C---:B------:R-:W-:Y:S08]  /*3260*/  HMMA.16816.F32 R76, R12.reuse, R42, R132 ;  /* 0x0000002a0c4c723c */ /* 0x040ff00000001884 */
[----:B------:R-:W-:Y:S08]  /*3270*/  HMMA.16816.F32 R40, R12, R52, R128 ;  /* 0x000000340c28723c */ /* 0x000ff00000001880 */
[C---:B-1----:R-:W-:Y:S08]  /*3280*/  HMMA.16816.F32 R152, R4.reuse, R20, R116 ;  /* 0x000000140498723c */ /* 0x042ff00000001874 */
[----:B------:R-:W-:Y:S08]  /*3290*/  HMMA.16816.F32 R148, R4, R22, R112 ;  /* 0x000000160494723c */ /* 0x000ff00000001870 */
[C---:B--2---:R-:W-:Y:S01]  /*32a0*/  HMMA.16816.F32 R132, R16.reuse, R20, R28 ;  /* 0x000000141084723c */ /* 0x044fe2000000181c */
[----:B------:R-:W-:Y:S07]  /*32b0*/  LDSM.16.M88.4 R28, [R219+0x7400] ;  /* 0x00740000db1c783b */ /* 0x000fee0000000200 */
[C---:B------:R-:W-:Y:S01]  /*32c0*/  HMMA.16816.F32 R128, R16.reuse, R22, R24 ;  /* 0x000000161080723c */ /* 0x040fe20000001818 */
[----:B------:R-:W-:Y:S04]  /*32d0*/  LDSM.16.M88.4 R24, [R219+0x7800] ;  /* 0x00780000db18783b */ /* 0x000fe80000000200 */
[----:B------:R-:W-:Y:S03]  /*32e0*/  LDSM.16.M88.4 R20, [R219+0x7c00] ;  /* 0x007c0000db14783b */ /* 0x000fe60000000200 */
[----:B------:R-:W-:Y:S01]  /*32f0*/  HMMA.16816.F32 R120, R16, R36, R8 ;  /* 0x000000241078723c */ /* 0x000fe20000001808 */
[----:B------:R-:W1:Y:S07]  /*3300*/  LDSM.16.M88.4 R8, [R221+0x3000] ;  /* 0x00300000dd08783b */ /* 0x000e6e0000000200 */
[C---:B------:R-:W-:Y:S08]  /*3310*/  HMMA.16816.F32 R96, R12.reuse, R48, R136 ;  /* 0x000000300c60723c */ /* 0x040ff00000001888 */
[C---:B------:R-:W-:Y:S08]  /*3320*/  HMMA.16816.F32 R52, R12.reuse, R54, R140 ;  /* 0x000000360c34723c */ /* 0x040ff0000000188c */
[----:B------:R-:W-:Y:S01]  /*3330*/  HMMA.16816.F32 R84, R12, R50, R124 ;  /* 0x000000320c54723c */ /* 0x000fe2000000187c */
[----:B------:R-:W2:Y:S04]  /*3340*/  LDSM.16.M88.4 R12, [R221+0x2000] ;  /* 0x00200000dd0c783b */ /* 0x000ea80000000200 */
[----:B------:R-:W-:Y:S03]  /*3350*/  LDSM.16.M88.4 R48, [R217+0x8400] ;  /* 0x00840000d930783b */ /* 0x000fe60000000200 */
[C---:B------:R-:W-:Y:S08]  /*3360*/  HMMA.16816.F32 R156, R4.reuse, R104, R64 ;  /* 0x00000068049c723c */ /* 0x040ff00000001840 */
[C---:B------:R-:W-:Y:S01]  /*3370*/  HMMA.16816.F32 R144, R4.reuse, R36, R88 ;  /* 0x000000240490723c */ /* 0x040fe20000001858 */
[----:B------:R-:W-:Y:S07]  /*3380*/  LDSM.16.M88.4 R88, [R217+0x8800] ;  /* 0x00880000d958783b */ /* 0x000fee0000000200 */
[C---:B------:R-:W-:Y:S08]  /*3390*/  HMMA.16816.F32 R140, R4.reuse, R38, R80 ;  /* 0x00000026048c723c */ /* 0x040ff00000001850 */
[C---:B------:R-:W-:Y:S08]  /*33a0*/  HMMA.16816.F32 R64, R4.reuse, R56, R72 ;  /* 0x000000380440723c */ /* 0x040ff00000001848 */
[C---:B------:R-:W-:Y:S08]  /*33b0*/  HMMA.16816.F32 R124, R4.reuse, R58, R68 ;  /* 0x0000003a047c723c */ /* 0x040ff00000001844 */
[----:B------:R-:W-:Y:S01]  /*33c0*/  HMMA.16816.F32 R136, R4, R106, R60 ;  /* 0x0000006a0488723c */ /* 0x000fe2000000183c */
[----:B------:R-:W-:Y:S07]  /*33d0*/  LDSM.16.M88.4 R4, [R220+0x5000] ;  /* 0x00500000dc04783b */ /* 0x000fee0000000200 */
[C---:B------:R-:W-:Y:S01]  /*33e0*/  HMMA.16816.F32 R116, R16.reuse, R38, R76 ;  /* 0x000000261074723c */ /* 0x040fe2000000184c */
[----:B------:R-:W3:Y:S07]  /*33f0*/  LDSM.16.M88.4 R36, [R217+0x8000] ;  /* 0x00800000d924783b */ /* 0x000eee0000000200 */
[C---:B------:R-:W-:Y:S01]  /*3400*/  HMMA.16816.F32 R112, R16.reuse, R56, R40 ;  /* 0x000000381070723c */ /* 0x040fe20000001828 */
[----:B------:R-:W4:Y:S07]  /*3410*/  LDSM.16.M88.4 R40, [R220+0x4000] ;  /* 0x00400000dc28783b */ /* 0x000f2e0000000200 */
        /* <DEDUP_REMOVED lines=9> */
[C---:B------:R-:W-:Y:S08]  /*34b0*/  HMMA.16816.F32 R56, R8.reuse, R20, R156 ;  /* 0x000000140838723c */ /* 0x040ff0000000189c */
[----:B------:R-:W-:Y:S07]  /*34c0*/  HMMA.16816.F32 R16, R8, R22, R136 ;  /* 0x000000160810723c */ /* 0x000fee0000001888 */
[----:B------:R-:W-:Y:S01]  /*34d0*/  IMAD.IADD R8, R46, 0x1, R0 ;  /* 0x000000012e087824 */ /* 0x000fe200078e0200 */
[----:B--2---:R-:W-:Y:S01]  /*34e0*/  HMMA.16816.F32 R112, R12, R24, R112 ;  /* 0x000000180c70723c */ /* 0x004fe20000001870 */
[----:B------:R-:W-:-:S04]  /*34f0*/  IMAD.IADD R11, R92, 0x1, -R100 ;  /* 0x000000015c0b7824 */ /* 0x000fc800078e0a64 */
[----:B------:R-:W-:Y:S02]  /*3500*/  IMAD.IADD R226, R8, 0x1, R11 ;  /* 0x0000000108e27824 */ /* 0x000fe400078e020b */
[----:B------:R-:W-:Y:S01]  /*3510*/  IMAD R25, R44, 0x40, R170 ;  /* 0x000000402c197824 */ /* 0x000fe200078e02aa */
[----:B------:R-:W-:Y:S01]  /*3520*/  HMMA.16816.F32 R52, R12, R32, R132 ;  /* 0x000000200c34723c */ /* 0x000fe20000001884 */
[----:B------:R-:W-:Y:S02]  /*3530*/  LDSM.16.M88.4 R44, [R221+0x5000] ;  /* 0x00500000dd2c783b */ /* 0x000fe40000000200 */
[----:B------:R-:W-:Y:S01]  /*3540*/  IMAD.IADD R0, R226, 0x1, -R25 ;  /* 0x00000001e2007824 */ /* 0x000fe200078e0a19 */
[C---:B------:R-:W-:Y:S02]  /*3550*/  IADD3 R9, R25.reuse, 0x1, RZ ;  /* 0x0000000119097810 */ /* 0x040fe40007ffe0ff */
[----:B------:R-:W-:Y:S02]  /*3560*/  IADD3 R10, R25, 0x8, RZ ;  /* 0x00000008190a7810 */ /* 0x000fe40007ffe0ff */
[----:B---3--:R-:W-:Y:S01]  /*3570*/  HMMA.16816.F32 R80, R4, R36, R80 ;  /* 0x000000240450723c */ /* 0x008fe20000001850 */
[----:B------:R-:W-:-:S02]  /*3580*/  IABS R0, R0 ;  /* 0x0000000000007213 */ /* 0x000fc40000000000 */
[----:B------:R-:W-:-:S03]  /*3590*/  IADD3 R24, R25, 0x18, RZ ;  /* 0x0000001819187810 */ /* 0x000fc60007ffe0ff */
[----:B------:R-:W-:Y:S02]  /*35a0*/  IMAD.MOV.U32 R2, RZ, RZ, R0 ;  /* 0x000000ffff027224 */ /* 0x000fe400078e0000 */
[C---:B------:R-:W-:Y:S08]  /*35b0*/  HMMA.16816.F32 R76, R4.reuse, R38, R76 ;  /* 0x00000026044c723c */ /* 0x040ff0000000184c */
[C---:B------:R-:W-:Y:S08]  /*35c0*/  HMMA.16816.F32 R72, R4.reuse, R48, R72 ;  /* 0x000000300448723c */ /* 0x040ff00000001848 */
[C---:B------:R-:W-:Y:S08]  /*35d0*/  HMMA.16816.F32 R68, R4.reuse, R50, R68 ;  /* 0x000000320444723c */ /* 0x040ff00000001844 */
[C---:B------:R-:W-:Y:S08]  /*35e0*/  HMMA.16816.F32 R124, R4.reuse, R88, R64 ;  /* 0x00000058047c723c */ /* 0x040ff00000001840 */
[C---:B------:R-:W-:Y:S01]  /*35f0*/  HMMA.16816.F32 R132, R4.reuse, R90, R60 ;  /* 0x0000005a0484723c */ /* 0x040fe2000000183c */
[----:B------:R1:W-:Y:S07]  /*3600*/  I2F R62, R2 ;  /* 0x00000002003e7306 */ /* 0x0003ee0000201400 */
[C---:B------:R-:W-:Y:S08]  /*3610*/  HMMA.16816.F32 R144, R4.reuse, R160, R56 ;  /* 0x000000a00490723c */ /* 0x040ff00000001838 */
[----:B------:R-:W-:Y:S07]  /*3620*/  HMMA.16816.F32 R148, R4, R162, R16 ;  /* 0x000000a20494723c */ /* 0x000fee0000001810 */
[----:B------:R-:W-:Y:S01]  /*3630*/  IMAD.IADD R4, R226, 0x1, -R9 ;  /* 0x00000001e2047824 */ /* 0x000fe200078e0a09 */
[----:B------:R-:W-:Y:S01]  /*3640*/  HMMA.16816.F32 R32, R12, R34, R128 ;  /* 0x000000220c20723c */ /* 0x000fe20000001880 */
[----:B------:R-:W-:-:S02]  /*3650*/  IADD3 R16, R25, 0x9, RZ ;  /* 0x0000000919107810 */ /* 0x000fc40007ffe0ff */
[C---:B------:R-:W-:Y:S02]  /*3660*/  IADD3 R17, R25.reuse, 0x10, RZ ;  /* 0x0000001019117810 */ /* 0x040fe40007ffe0ff */
[----:B------:R-:W-:Y:S01]  /*3670*/  IABS R0, R4 ;  /* 0x0000000400007213 */ /* 0x000fe20000000000 */
[----:B------:R-:W-:Y:S01]  /*3680*/  IMAD.IADD R4, R226, 0x1, -R10 ;  /* 0x00000001e2047824 */ /* 0x000fe200078e0a0a */
[----:B------:R-:W-:Y:S01]  /*3690*/  IADD3 R18, R25, 0x11, RZ ;  /* 0x0000001119127810 */ /* 0x000fe20007ffe0ff */
[C---:B------:R-:W-:Y:S01]  /*36a0*/  HMMA.16816.F32 R116, R12.reuse, R30, R116 ;  /* 0x0000001e0c74723c */ /* 0x040fe20000001874 */
[----:B------:R-:W-:Y:S01]  /*36b0*/  IADD3 R6, R8, 0x8, RZ ;  /* 0x0000000808067810 */ /* 0x000fe20007ffe0ff */
[----:B-1----:R-:W-:Y:S01]  /*36c0*/  IMAD.MOV.U32 R2, RZ, RZ, R0 ;  /* 0x000000ffff027224 */ /* 0x002fe200078e0000 */
[----:B------:R-:W-:Y:S01]  /*36d0*/  IABS R0, R4 ;  /* 0x0000000400007213 */ /* 0x000fe20000000000 */
[----:B------:R-:W-:Y:S02]  /*36e0*/  IMAD.IADD R4, R226, 0x1, -R16 ;  /* 0x00000001e2047824 */ /* 0x000fe400078e0a10 */
[----:B------:R1:W-:Y:S01]  /*36f0*/  I2F R61, R2 ;  /* 0x00000002003d7306 */ /* 0x0003e20000201400 */
[----:B------:R-:W-:Y:S01]  /*3700*/  IMAD.IADD R225, R11, 0x1, R6 ;  /* 0x000000010be17824 */ /* 0x000fe200078e0206 */
[----:B------:R-:W-:Y:S03]  /*3710*/  HMMA.16816.F32 R104, R12, R28, R120 ;  /* 0x0000001c0c68723c */ /* 0x000fe60000001878 */
[----:B------:R-:W-:-:S05]  /*3720*/  IMAD.IADD R5, R225, 0x1, -R16 ;  /* 0x00000001e1057824 */ /* 0x000fca00078e0a10 */
[----:B----4-:R-:W-:Y:S01]  /*3730*/  HMMA.16816.F32 R52, R40, R36, R52 ;  /* 0x000000242834723c */ /* 0x010fe20000001834 */
[----:B-1----:R-:W-:Y:S01]  /*3740*/  IMAD.MOV.U32 R2, RZ, RZ, R0 ;  /* 0x000000ffff027224 */ /* 0x002fe200078e0000 */
[----:B------:R-:W-:Y:S01]  /*3750*/  IABS R0, R4 ;  /* 0x0000000400007213 */ /* 0x000fe20000000000 */
[----:B------:R-:W-:-:S05]  /*3760*/  IMAD.IADD R4, R226, 0x1, -R17 ;  /* 0x00000001e2047824 */ /* 0x000fca00078e0a11 */
[C---:B------:R-:W-:Y:S01]  /*3770*/  HMMA.16816.F32 R108, R12.reuse, R26, R108 ;  /* 0x0000001a0c6c723c */ /* 0x040fe2000000186c */
[----:B------:R1:W-:Y:S07]  /*3780*/  I2F R60, R2 ;  /* 0x00000002003c7306 */ /* 0x0003ee0000201400 */
[C---:B------:R-:W-:Y:S08]  /*3790*/  HMMA.16816.F32 R96, R12.reuse, R20, R96 ;  /* 0x000000140c60723c */ /* 0x040ff00000001860 */
[----:B------:R-:W-:Y:S01]  /*37a0*/  HMMA.16816.F32 R120, R12, R22, R84 ;  /* 0x000000160c78723c */ /* 0x000fe20000001854 */
[----:B-1----:R-:W-:Y:S01]  /*37b0*/  IMAD.MOV.U32 R2, RZ, RZ, R0 ;  /* 0x000000ffff027224 */ /* 0x002fe200078e0000 */
[----:B------:R-:W-:Y:S01]  /*37c0*/  IABS R0, R4 ;  /* 0x0000000400007213 */ /* 0x000fe20000000000 */
[----:B------:R-:W-:Y:S01]  /*37d0*/  IMAD.IADD R4, R226, 0x1, -R18 ;  /* 0x00000001e2047824 */ /* 0x000fe200078e0a12 */
[----:B------:R-:W1:Y:S03]  /*37e0*/  LDSM.16.M88.4 R12, [R219+0x8000] ;  /* 0x00800000db0c783b */ /* 0x000e660000000200 */
[----:B------:R-:W-:Y:S01]  /*37f0*/  IMAD R85, R94, 0x20, R93 ;  /* 0x000000205e557824 */ /* 0x000fe200078e025d */
[C---:B------:R-:W-:Y:S01]  /*3800*/  HMMA.16816.F32 R36, R40.reuse, R38, R32 ;  /* 0x000000262824723c */ /* 0x040fe20000001820 */
[----:B------:R-:W2:Y:S04]  /*3810*/  LDSM.16.M88.4 R32, [R221+0x4000] ;  /* 0x00400000dd20783b */ /* 0x000ea80000000200 */
[----:B------:R-:W3:Y:S03]  /*3820*/  LDSM.16.M88.4 R20, [R219+0x8400] ;  /* 0x00840000db14783b */ /* 0x000ee60000000200 */
[C---:B------:R-:W-:Y:S01]  /*3830*/  HMMA.16816.F32 R56, R40.reuse, R50, R116 ;  /* 0x000000322838723c */ /* 0x040fe20000001874 */
[----:B------:R4:W5:Y:S07]  /*3840*/  I2F R51, R2 ;  /* 0x0000000200337306 */ /* 0x00096e0000201400 */
[C---:B------:R-:W-:Y:S08]  /*3850*/  HMMA.16816.F32 R28, R40.reuse, R48, R104 ;  /* 0x00000030281c723c */ /* 0x040ff00000001868 */
[----:B------:R-:W-:Y:S01]  /*3860*/  HMMA.16816.F32 R112, R40, R88, R112 ;  /* 0x000000582870723c */ /* 0x000fe20000001870 */
[----:B----4-:R-:W-:Y:S01]  /*3870*/  IMAD.MOV.U32 R2, RZ, RZ, R0 ;  /* 0x000000ffff027224 */ /* 0x010fe200078e0000 */
[----:B------:R-:W-:Y:S01]  /*3880*/  IABS R0, R4 ;  /* 0x0000000400007213 */ /* 0x000fe20000000000 */
[----:B------:R-:W-:-:S02]  /*3890*/  IMAD.IADD R4, R226, 0x1, -R24 ;  /* 0x00000001e2047824 */ /* 0x000fc400078e0a18 */
[----:B------:R4:W-:Y:S03]  /*38a0*/  I2F R50, R2 ;  /* 0x0000000200327306 */ /* 0x0009e60000201400 */
[----:B------:R-:W-:Y:S08]  /*38b0*/  HMMA.16816.F32 R108, R40, R90, R108 ;  /* 0x0000005a286c723c */ /* 0x000ff0000000186c */
[----:B-1----:R-:W-:Y:S01]  /*38c0*/  HMMA.16816.F32 R76, R44, R14, R76 ;  /* 0x0000000e2c4c723c */ /* 0x002fe2000000184c */
[----:B----4-:R-:W-:Y:S01]  /*38d0*/  IMAD.MOV.U32 R2, RZ, RZ, R0 ;  /* 0x000000ffff027224 */ /* 0x010fe200078e0000 */
[----:B------:R-:W-:Y:S01]  /*38e0*/  IABS R0, R4 ;  /* 0x0000000400007213 */ /* 0x000fe20000000000 */
[----:B------:R-:W-:-:S05]  /*38f0*/  IMAD.IADD R4, R225, 0x1, -R25 ;  /* 0x00000001e1047824 */ /* 0x000fca00078e0a19 */
[----:B--2---:R-:W-:Y:S01]  /*3900*/  HMMA.16816.F32 R36, R32, R14, R36 ;  /* 0x0000000e2024723c */ /* 0x004fe20000001824 */
[----:B------:R1:W2:Y:S07]  /*3910*/  I2F R19, R2 ;  /* 0x0000000200137306 */ /* 0x0002ae0000201400 */
[-C--:B------:R-:W-:Y:S08]  /*3920*/  HMMA.16816.F32 R80, R44, R12.reuse, R80 ;  /* 0x0000000c2c50723c */ /* 0x080ff00000001850 */
[----:B------:R-:W-:Y:S01]  /*3930*/  HMMA.16816.F32 R52, R32, R12, R52 ;  /* 0x0000000c2034723c */ /* 0x000fe20000001834 */
[----:B-1----:R-:W-:Y:S01]  /*3940*/  IMAD.MOV.U32 R2, RZ, RZ, R0 ;  /* 0x000000ffff027224 */ /* 0x002fe200078e0000 */
[----:B------:R-:W-:Y:S01]  /*3950*/  IABS R0, R4 ;  /* 0x0000000400007213 */ /* 0x000fe20000000000 */
[----:B------:R-:W-:-:S02]  /*3960*/  IMAD.IADD R4, R225, 0x1, -R9 ;  /* 0x00000001e1047824 */ /* 0x000fc400078e0a09 */
[----:B------:R1:W4:Y:S03]  /*3970*/  I2F R49, R2 ;  /* 0x0000000200317306 */ /* 0x0003260000201400 */
[----:B---3--:R-:W-:Y:S01]  /*3980*/  HMMA.16816.F32 R28, R32, R20, R28 ;  /* 0x00000014201c723c */ /* 0x008fe2000000181c */
[----:B-----5:R-:W-:-:S07]  /*3990*/  FFMA.FTZ R14, R51, -R222, R37 ;  /* 0x800000de330e7223 */ /* 0x020fce0000010025 */
[----:B------:R-:W-:Y:S01]  /*39a0*/  HMMA.16816.F32 R56, R32, R22, R56 ;  /* 0x000000162038723c */ /* 0x000fe20000001838 */
[----:B-1----:R-:W-:Y:S01]  /*39b0*/  IMAD.MOV.U32 R2, RZ, RZ, R0 ;  /* 0x000000ffff027224 */ /* 0x002fe200078e0000 */
[----:B------:R-:W-:-:S06]  /*39c0*/  IABS R0, R4 ;  /* 0x0000000400007213 */ /* 0x000fcc0000000000 */
[C---:B------:R-:W-:Y:S01]  /*39d0*/  HMMA.16816.F32 R68, R44.reuse, R22, R68 ;  /* 0x000000162c44723c */ /* 0x040fe20000001844 */
[----:B------:R1:W3:Y:S07]  /*39e0*/  I2F R27, R2 ;  /* 0x00000002001b7306 */ /* 0x0002ee0000201400 */
[----:B------:R-:W-:Y:S01]  /*39f0*/  HMMA.16816.F32 R64, R44, R20, R72 ;  /* 0x000000142c40723c */ /* 0x000fe20000001848 */
[----:B------:R5:W5:Y:S01]  /*3a00*/  I2F R48, R0 ;  /* 0x0000000000307306 */ /* 0x000b620000201400 */
[----:B--2---:R-:W-:-:S05]  /*3a10*/  FFMA.FTZ R19, R19, -R222, R29 ;  /* 0x800000de13137223 */ /* 0x004fca000001001d */
[-C--:B------:R-:W-:Y:S01]  /*3a20*/  FFMA.FTZ R20, R50, -R222.reuse, R28 ;  /* 0x800000de32147223 */ /* 0x080fe2000001001c */
[----:B------:R-:W-:Y:S01]  /*3a30*/  HMMA.16816.F32 R72, R40, R162, R120 ;  /* 0x000000a22848723c */ /* 0x000fe20000001878 */
[----:B-1----:R-:W-:Y:S02]  /*3a40*/  IMAD.IADD R2, R225, 0x1, -R10 ;  /* 0x00000001e1027824 */ /* 0x002fe400078e0a0a */
[-C--:B----4-:R-:W-:Y:S02]  /*3a50*/  FFMA.FTZ R21, R49, -R222.reuse, R56 ;  /* 0x800000de31157223 */ /* 0x090fe40000010038 */
[----:B---3--:R-:W-:Y:S01]  /*3a60*/  FFMA.FTZ R27, R27, -R222, R54 ;  /* 0x800000de1b1b7223 */ /* 0x008fe20000010036 */
[----:B------:R-:W-:Y:S02]  /*3a70*/  IABS R2, R2 ;  /* 0x0000000200027213 */ /* 0x000fe40000000000 */
[----:B-----5:R-:W-:Y:S01]  /*3a80*/  IADD3 R0, R92, 0x1, -R100 ;  /* 0x000000015c007810 */ /* 0x020fe20007ffe864 */
[----:B------:R-:W-:-:S02]  /*3a90*/  FFMA.FTZ R28, R48, -R222, R55 ;  /* 0x800000de301c7223 */ /* 0x000fc40000010037 */
[----:B------:R-:W-:Y:S01]  /*3aa0*/  IMAD.MOV.U32 R4, RZ, RZ, R2 ;  /* 0x000000ffff047224 */ /* 0x000fe200078e0002 */
[----:B------:R-:W-:Y:S02]  /*3ab0*/  IADD3 R0, R0, c[0x0][0x2e8], RZ ;  /* 0x0000ba0000007a10 */ /* 0x000fe40007ffe0ff */
[----:B------:R-:W-:Y:S01]  /*3ac0*/  IABS R2, R5 ;  /* 0x0000000500027213 */ /* 0x000fe20000000000 */
[----:B------:R1:W2:Y:S01]  /*3ad0*/  I2F R26, R4 ;  /* 0x00000004001a7306 */ /* 0x0002a20000201400 */
[----:B------:R-:W-:Y:S02]  /*3ae0*/  IMAD.IADD R5, R225, 0x1, -R17 ;  /* 0x00000001e1057824 */ /* 0x000fe400078e0a11 */
[----:B------:R-:W-:-:S03]  /*3af0*/  IMAD.IADD R12, R8, 0x1, R0 ;  /* 0x00000001080c7824 */ /* 0x000fc600078e0200 */
[----:B------:R-:W-:Y:S02]  /*3b00*/  IABS R5, R5 ;  /* 0x0000000500057213 */ /* 0x000fe40000000000 */
[----:B------:R3:W4:Y:S01]  /*3b10*/  I2F R15, R2 ;  /* 0x00000002000f7306 */ /* 0x0007220000201400 */
[----:B------:R-:W-:-:S04]  /*3b20*/  IMNMX R235, R12, R92, PT ;  /* 0x0000005c0ceb7217 */ /* 0x000fc80003800200 */
[-C--:B------:R-:W-:Y:S02]  /*3b30*/  ISETP.GE.AND P2, PT, R25, R235.reuse, PT ;  /* 0x000000eb1900720c */ /* 0x080fe40003f46270 */
[-C--:B------:R-:W-:Y:S01]  /*3b40*/  ISETP.GE.AND P3, PT, R9, R235.reuse, PT ;  /* 0x000000eb0900720c */ /* 0x080fe20003f66270 */
[----:B------:R5:W4:Y:S01]  /*3b50*/  I2F R13, R5 ;  /* 0x00000005000d7306 */ /* 0x000b220000201400 */
[----:B-1----:R-:W-:Y:S01]  /*3b60*/  IADD3 R4, R8, 0x40, RZ ;  /* 0x0000004008047810 */ /* 0x002fe20007ffe0ff */
[----:B--2---:R-:W-:Y:S01]  /*3b70*/  FFMA.FTZ R26, R26, -R222, R38 ;  /* 0x800000de1a1a7223 */ /* 0x004fe20000010026 */
[-C--:B------:R-:W-:Y:S02]  /*3b80*/  ISETP.GE.AND P0, PT, R16, R235.reuse, PT ;  /* 0x000000eb1000720c */ /* 0x080fe40003f06270 */
[----:B------:R-:W-:Y:S01]  /*3b90*/  ISETP.GE.AND P4, PT, R10, R235, PT ;  /* 0x000000eb0a00720c */ /* 0x000fe20003f86270 */
[----:B------:R-:W-:Y:S01]  /*3ba0*/  IMAD.IADD R224, R11, 0x1, R4 ;  /* 0x000000010be07824 */ /* 0x000fe200078e0204 */
[----:B---3--:R-:W-:Y:S01]  /*3bb0*/  IADD3 R2, R8, 0x48, RZ ;  /* 0x0000004808027810 */ /* 0x008fe20007ffe0ff */
[----:B------:R-:W-:-:S02]  /*3bc0*/  IMAD.IADD R8, R0, 0x1, R6 ;  /* 0x0000000100087824 */ /* 0x000fc400078e0206 */
[C---:B------:R-:W-:Y:S02]  /*3bd0*/  IMAD.IADD R6, R225.reuse, 0x1, -R18 ;  /* 0x00000001e1067824 */ /* 0x040fe400078e0a12 */
[----:B------:R-:W-:Y:S01]  /*3be0*/  IMAD.IADD R7, R0, 0x1, R4 ;  /* 0x0000000100077824 */ /* 0x000fe200078e0204 */
[----:B------:R-:W-:Y:S01]  /*3bf0*/  IMNMX R234, R8, R92, PT ;  /* 0x0000005c08ea7217 */ /* 0x000fe20003800200 */
[----:B------:R-:W-:Y:S01]  /*3c00*/  IMAD.IADD R4, R225, 0x1, -R24 ;  /* 0x00000001e1047824 */ /* 0x000fe200078e0a18 */
[----:B------:R-:W-:Y:S01]  /*3c10*/  IABS R6, R6 ;  /* 0x0000000600067213 */ /* 0x000fe20000000000 */
[--C-:B------:R-:W-:Y:S01]  /*3c20*/  IMAD.IADD R227, R11, 0x1, R2.reuse ;  /* 0x000000010be37824 */ /* 0x100fe200078e0202 */
[----:B------:R-:W-:Y:S01]  /*3c30*/  IADD3 R8, R25, 0x19, RZ ;  /* 0x0000001919087810 */ /* 0x000fe20007ffe0ff */
[----:B------:R-:W-:Y:S01]  /*3c40*/  IMAD.IADD R2, R0, 0x1, R2 ;  /* 0x0000000100027824 */ /* 0x000fe200078e0202 */
[----:B------:R-:W-:Y:S01]  /*3c50*/  IABS R0, R4 ;  /* 0x0000000400007213 */ /* 0x000fe20000000000 */
[----:B-----5:R-:W-:Y:S01]  /*3c60*/  IMAD.MOV.U32 R5, RZ, RZ, R6 ;  /* 0x000000ffff057224 */ /* 0x020fe200078e0006 */
[----:B------:R-:W-:Y:S01]  /*3c70*/  IMNMX R233, R7, R92, PT ;  /* 0x0000005c07e97217 */ /* 0x000fe20003800200 */
[----:B----4-:R-:W-:Y:S01]  /*3c80*/  FFMA.FTZ R22, R15, -R222, R39 ;  /* 0x800000de0f167223 */ /* 0x010fe20000010027 */
[----:B------:R-:W-:Y:S01]  /*3c90*/  IMNMX R232, R2, R92, PT ;  /* 0x0000005c02e87217 */ /* 0x000fe20003800200 */
[-C--:B------:R-:W-:Y:S01]  /*3ca0*/  FFMA.FTZ R15, R13, -R222.reuse, R30 ;  /* 0x800000de0d0f7223 */ /* 0x080fe2000001001e */
[----:B------:R-:W1:Y:S01]  /*3cb0*/  I2F R0, R0 ;  /* 0x0000000000007306 */ /* 0x000e620000201400 */
[----:B------:R-:W-:Y:S01]  /*3cc0*/  IADD3 R2, R226, -c[0x0][0x2e4], RZ ;  /* 0x8000b900e2027a10 */ /* 0x000fe20007ffe0ff */
[-C--:B------:R-:W-:Y:S01]  /*3cd0*/  FFMA.FTZ R7, R62, -R222.reuse, R52 ;  /* 0x800000de3e077223 */ /* 0x080fe20000010034 */
[----:B------:R-:W-:Y:S01]  /*3ce0*/  IADD3 R4, R227, -c[0x0][0x2e4], RZ ;  /* 0x8000b900e3047a10 */ /* 0x000fe20007ffe0ff */
[----:B------:R-:W-:Y:S01]  /*3cf0*/  FFMA.FTZ R6, R61, -R222, R53 ;  /* 0x800000de3d067223 */ /* 0x000fe20000010035 */
[----:B------:R-:W-:Y:S01]  /*3d00*/  IMNMX R231, RZ, R2, !PT ;  /* 0x00000002ffe77217 */ /* 0x000fe20007800200 */
[C---:B------:R-:W-:Y:S01]  /*3d10*/  IMAD.IADD R12, R224.reuse, 0x1, -R9 ;  /* 0x00000001e00c7824 */ /* 0x040fe200078e0a09 */
[----:B------:R-:W-:Y:S01]  /*3d20*/  IADD3 R2, R224, -c[0x0][0x2e4], RZ ;  /* 0x8000b900e0027a10 */ /* 0x000fe20007ffe0ff */
[----:B------:R-:W2:Y:S01]  /*3d30*/  I2F R5, R5 ;  /* 0x0000000500057306 */ /* 0x000ea20000201400 */
[----:B------:R-:W-:Y:S01]  /*3d40*/  ISETP.LT.OR P2, PT, R25, R231, P2 ;  /* 0x000000e71900720c */ /* 0x000fe20001741670 */
[----:B------:R-:W-:Y:S01]  /*3d50*/  FFMA.FTZ R11, R60, -R222, R36 ;  /* 0x800000de3c0b7223 */ /* 0x000fe20000010024 */
[----:B------:R-:W-:Y:S01]  /*3d60*/  IMNMX R229, RZ, R2, !PT ;  /* 0x00000002ffe57217 */ /* 0x000fe20007800200 */
[----:B------:R-:W-:Y:S01]  /*3d70*/  IMAD.IADD R2, R224, 0x1, -R25 ;  /* 0x00000001e0027824 */ /* 0x000fe200078e0a19 */
[----:B------:R-:W-:Y:S01]  /*3d80*/  IMNMX R228, RZ, R4, !PT ;  /* 0x00000004ffe47217 */ /* 0x000fe20007800200 */
[----:B------:R-:W-:Y:S01]  /*3d90*/  HMMA.16816.F32 R52, R40, R160, R96 ;  /* 0x000000a02834723c */ /* 0x000fe20000001860 */
[----:B------:R-:W-:Y:S01]  /*3da0*/  FSEL R104, R7, -INF , !P2 ;  /* 0xff80000007687808 */ /* 0x000fe20005000000 */
[----:B-1----:R-:W-:Y:S01]  /*3db0*/  FFMA.FTZ R23, R0, -R222, R58 ;  /* 0x800000de00177223 */ /* 0x002fe2000001003a */
[----:B------:R-:W-:-:S02]  /*3dc0*/  IADD3 R0, R225, -c[0x0][0x2e4], RZ ;  /* 0x8000b900e1007a10 */ /* 0x000fc40007ffe0ff */
[----:B------:R-:W-:Y:S02]  /*3dd0*/  ISETP.GE.AND P2, PT, R17, R235, PT ;  /* 0x000000eb1100720c */ /* 0x000fe40003f46270 */
[----:B------:R-:W-:Y:S02]  /*3de0*/  IMNMX R230, RZ, R0, !PT ;  /* 0x00000000ffe67217 */ /* 0x000fe40007800200 */
[----:B------:R-:W-:Y:S01]  /*3df0*/  ISETP.GE.AND P1, PT, R9, R234, PT ;  /* 0x000000ea0900720c */ /* 0x000fe20003f26270 */
[----:B--2---:R-:W-:Y:S01]  /*3e00*/  FFMA.FTZ R13, R5, -R222, R31 ;  /* 0x800000de050d7223 */ /* 0x004fe2000001001f */
[C---:B------:R-:W-:Y:S01]  /*3e10*/  ISETP.GE.AND P6, PT, R9.reuse, R233, PT ;  /* 0x000000e90900720c */ /* 0x040fe20003fc6270 */
[----:B------:R-:W-:Y:S01]  /*3e20*/  IMAD.IADD R5, R226, 0x1, -R8 ;  /* 0x00000001e2057824 */ /* 0x000fe200078e0a08 */
[C---:B------:R-:W-:Y:S02]  /*3e30*/  ISETP.GE.AND P5, PT, R9.reuse, R232, PT ;  /* 0x000000e80900720c */ /* 0x040fe40003fa6270 */
[----:B------:R-:W-:-:S02]  /*3e40*/  ISETP.LT.OR P3, PT, R9, R231, P3 ;  /* 0x000000e70900720c */ /* 0x000fc40001f61670 */
[----:B------:R-:W-:Y:S01]  /*3e50*/  IABS R0, R5 ;  /* 0x0000000500007213 */ /* 0x000fe20000000000 */
[----:B------:R-:W-:Y:S01]  /*3e60*/  IMAD.IADD R5, R227, 0x1, -R25 ;  /* 0x00000001e3057824 */ /* 0x000fe200078e0a19 */
[-C--:B------:R-:W-:Y:S02]  /*3e70*/  ISETP.LT.OR P0, PT, R16, R231.reuse, P0 ;  /* 0x000000e71000720c */ /* 0x080fe40000701670 */
[----:B------:R-:W-:Y:S01]  /*3e80*/  ISETP.LT.OR P2, PT, R17, R231, P2 ;  /* 0x000000e71100720c */ /* 0x000fe20001741670 */
[----:B------:R-:W-:Y:S01]  /*3e90*/  IMAD.MOV.U32 R4, RZ, RZ, R0 ;  /* 0x000000ffff047224 */ /* 0x000fe200078e0000 */
[----:B------:R-:W-:Y:S02]  /*3ea0*/  IABS R0, R2 ;  /* 0x0000000200007213 */ /* 0x000fe40000000000 */
[----:B------:R-:W-:Y:S01]  /*3eb0*/  IABS R2, R5 ;  /* 0x0000000500027213 */ /* 0x000fe20000000000 */
[----:B------:R-:W-:Y:S01]  /*3ec0*/  I2F R29, R4 ;  /* 0x00000004001d7306 */ /* 0x000fe20000201400 */
[----:B------:R-:W-:-:S02]  /*3ed0*/  ISETP.LT.OR P1, PT, R9, R230, P1 ;  /* 0x000000e60900720c */ /* 0x000fc40000f21670 */
[C---:B------:R-:W-:Y:S02]  /*3ee0*/  ISETP.LT.OR P6, PT, R9.reuse, R229, P6 ;  /* 0x000000e50900720c */ /* 0x040fe400037c1670 */
[----:B------:R-:W-:Y:S01]  /*3ef0*/  ISETP.LT.OR P5, PT, R9, R228, P5 ;  /* 0x000000e40900720c */ /* 0x000fe20002fa1670 */
[----:B------:R-:W-:Y:S01]  /*3f00*/  IMAD.IADD R9, R227, 0x1, -R9 ;  /* 0x00000001e3097824 */ /* 0x000fe200078e0a09 */
[----:B------:R-:W-:Y:S01]  /*3f10*/  FSEL R130, R6, -INF , !P3 ;  /* 0xff80000006827808 */ /* 0x000fe20005800000 */
[----:B------:R1:W2:Y:S01]  /*3f20*/  I2F R5, R0 ;  /* 0x0000000000057306 */ /* 0x0002a20000201400 */
[----:B------:R-:W-:Y:S01]  /*3f30*/  ISETP.GE.AND P3, PT, R18, R235, PT ;  /* 0x000000eb1200720c */ /* 0x000fe20003f66270 */
[----:B------:R-:W-:Y:S01]  /*3f40*/  IMAD.IADD R6, R224, 0x1, -R10 ;  /* 0x00000001e0067824 */ /* 0x000fe200078e0a0a */
[----:B------:R-:W-:Y:S02]  /*3f50*/  ISETP.LT.OR P4, PT, R10, R231, P4 ;  /* 0x000000e70a00720c */ /* 0x000fe40002781670 */
[----:B------:R-:W-:-:S02]  /*3f60*/  FSEL R136, R14, -INF , !P0 ;  /* 0xff8000000e887808 */ /* 0x000fc40004000000 */
[----:B------:R-:W-:Y:S02]  /*3f70*/  ISETP.GE.AND P0, PT, R10, R234, PT ;  /* 0x000000ea0a00720c */ /* 0x000fe40003f06270 */
[----:B------:R-:W-:Y:S02]  /*3f80*/  FSEL R197, R20, -INF , !P2 ;  /* 0xff80000014c57808 */ /* 0x000fe40005000000 */
[----:B------:R-:W-:Y:S02]  /*3f90*/  ISETP.LT.OR P3, PT, R18, R231, P3 ;  /* 0x000000e71200720c */ /* 0x000fe40001f61670 */
[----:B------:R-:W-:Y:S02]  /*3fa0*/  FSEL R137, R11, -INF , !P4 ;  /* 0xff8000000b897808 */ /* 0x000fe40006000000 */
[----:B------:R-:W-:Y:S01]  /*3fb0*/  IABS R7, R9 ;  /* 0x0000000900077213 */ /* 0x000fe20000000000 */
[----:B-1----:R-:W-:Y:S01]  /*3fc0*/  IMAD.MOV.U32 R0, RZ, RZ, R2 ;  /* 0x000000ffff007224 */ /* 0x002fe200078e0002 */
[----:B------:R-:W-:Y:S01]  /*3fd0*/  ISETP.GE.AND P4, PT, R24, R235, PT ;  /* 0x000000eb1800720c */ /* 0x000fe20003f86270 */
[----:B------:R-:W-:Y:S01]  /*3fe0*/  IMAD.IADD R2, R224, 0x1, -R16 ;  /* 0x00000001e0027824 */ /* 0x000fe200078e0a10 */
[----:B------:R-:W-:Y:S01]  /*3ff0*/  ISETP.LT.OR P0, PT, R10, R230, P0 ;  /* 0x000000e60a00720c */ /* 0x000fe20000701670 */
[----:B------:R1:W-:Y:S01]  /*4000*/  I2F R20, R0 ;  /* 0x0000000000147306 */ /* 0x0003e20000201400 */
[----:B------:R-:W-:-:S02]  /*4010*/  IABS R9, R6 ;  /* 0x0000000600097213 */ /* 0x000fc40000000000 */
[----:B------:R-:W-:Y:S02]  /*4020*/  FSEL R202, R19, -INF , !P3 ;  /* 0xff80000013ca7808 */ /* 0x000fe40005800000 */
[C---:B------:R-:W-:Y:S02]  /*4030*/  ISETP.GE.AND P2, PT, R10.reuse, R233, PT ;  /* 0x000000e90a00720c */ /* 0x040fe40003f46270 */
[----:B------:R-:W-:Y:S02]  /*4040*/  ISETP.GE.AND P3, PT, R10, R232, PT ;  /* 0x000000e80a00720c */ /* 0x000fe40003f66270 */
[----:B------:R-:W-:Y:S02]  /*4050*/  IABS R4, R12 ;  /* 0x0000000c00047213 */ /* 0x000fe40000000000 */
[----:B------:R-:W-:Y:S02]  /*4060*/  ISETP.LT.OR P4, PT, R24, R231, P4 ;  /* 0x000000e71800720c */ /* 0x000fe40002781670 */
[----:B------:R-:W-:-:S02]  /*4070*/  FSEL R131, R26, -INF , !P0 ;  /* 0xff8000001a837808 */ /* 0x000fc40004000000 */
[----:B------:R-:W-:Y:S01]  /*4080*/  ISETP.GE.AND P0, PT, R18, R234, PT ;  /* 0x000000ea1200720c */ /* 0x000fe20003f06270 */
[----:B-1----:R-:W-:Y:S01]  /*4090*/  IMAD.IADD R0, R227, 0x1, -R10 ;  /* 0x00000001e3007824 */ /* 0x002fe200078e0a0a */
[C---:B------:R-:W-:Y:S02]  /*40a0*/  ISETP.LT.OR P2, PT, R10.reuse, R229, P2 ;  /* 0x000000e50a00720c */ /* 0x040fe40001741670 */
[----:B------:R-:W-:Y:S02]  /*40b0*/  ISETP.LT.OR P3, PT, R10, R228, P3 ;  /* 0x000000e40a00720c */ /* 0x000fe40001f61670 */
[----:B------:R-:W-:Y:S01]  /*40c0*/  IABS R6, R0 ;  /* 0x0000000000067213 */ /* 0x000fe20000000000 */
[----:B------:R1:W3:Y:S01]  /*40d0*/  I2F R10, R4 ;  /* 0x00000004000a7306 */ /* 0x0002e20000201400 */
[----:B------:R-:W-:Y:S01]  /*40e0*/  IABS R0, R2 ;  /* 0x0000000200007213 */ /* 0x000fe20000000000 */
[----:B------:R-:W-:Y:S01]  /*40f0*/  IMAD.MOV.U32 R2, RZ, RZ, R9 ;  /* 0x000000ffff027224 */ /* 0x000fe200078e0009 */
[----:B------:R-:W-:-:S02]  /*4100*/  FSEL R201, R21, -INF , !P4 ;  /* 0xff80000015c97808 */ /* 0x000fc40006000000 */
[C---:B------:R-:W-:Y:S02]  /*4110*/  ISETP.GE.AND P4, PT, R25.reuse, R234, PT ;  /* 0x000000ea1900720c */ /* 0x040fe40003f86270 */
[-C--:B------:R-:W-:Y:S01]  /*4120*/  ISETP.LT.OR P0, PT, R18, R230.reuse, P0 ;  /* 0x000000e61200720c */ /* 0x080fe20000701670 */
[----:B------:R4:W5:Y:S01]  /*4130*/  I2F R11, R2 ;  /* 0x00000002000b7306 */ /* 0x0009620000201400 */
[----:B------:R-:W-:Y:S02]  /*4140*/  ISETP.LT.OR P4, PT, R25, R230, P4 ;  /* 0x000000e61900720c */ /* 0x000fe40002781670 */
[----:B------:R-:W-:Y:S02]  /*4150*/  FSEL R200, R13, -INF , !P0 ;  /* 0xff8000000dc87808 */ /* 0x000fe40004000000 */
[----:B------:R-:W-:Y:S02]  /*4160*/  FSEL R128, R27, -INF , !P4 ;  /* 0xff8000001b807808 */ /* 0x000fe40006000000 */
[-C--:B------:R-:W-:Y:S01]  /*4170*/  ISETP.GE.AND P4, PT, R16, R234.reuse, PT ;  /* 0x000000ea1000720c */ /* 0x080fe20003f86270 */
[----:B------:R5:W-:Y:S01]  /*4180*/  I2F R9, R0 ;  /* 0x0000000000097306 */ /* 0x000be20000201400 */
[----:B------:R-:W-:Y:S01]  /*4190*/  ISETP.GE.AND P0, PT, R24, R234, PT ;  /* 0x000000ea1800720c */ /* 0x000fe20003f06270 */
[----:B-1----:R-:W-:Y:S01]  /*41a0*/  IMAD.MOV.U32 R4, RZ, RZ, R7 ;  /* 0x000000ffff047224 */ /* 0x002fe200078e0007 */
[----:B------:R-:W-:-:S02]  /*41b0*/  ISETP.LT.OR P4, PT, R16, R230, P4 ;  /* 0x000000e61000720c */ /* 0x000fc40002781670 */
[----:B------:R-:W-:Y:S02]  /*41c0*/  ISETP.LT.OR P0, PT, R24, R230, P0 ;  /* 0x000000e61800720c */ /* 0x000fe40000701670 */
[----:B------:R-:W-:Y:S01]  /*41d0*/  FSEL R129, R28, -INF , !P1 ;  /* 0xff8000001c817808 */ /* 0x000fe20004800000 */
[----:B----4-:R-:W-:Y:S01]  /*41e0*/  IMAD.MOV.U32 R2, RZ, RZ, R6 ;  /* 0x000000ffff027224 */ /* 0x010fe200078e0006 */
[----:B------:R1:W-:Y:S01]  /*41f0*/  I2F R27, R4 ;  /* 0x00000004001b7306 */ /* 0x0003e20000201400 */
[-C--:B--2---:R-:W-:Y:S01]  /*4200*/  FFMA.FTZ R6, R5, -R222.reuse, R80 ;  /* 0x800000de05067223 */ /* 0x084fe20000010050 */
[----:B------:R-:W-:Y:S01]  /*4210*/  FSEL R140, R22, -INF , !P4 ;  /* 0xff800000168c7808 */ /* 0x000fe20006000000 */
[----:B---3--:R-:W-:Y:S01]  /*4220*/  FFMA.FTZ R5, R10, -R222, R81 ;  /* 0x800000de0a057223 */ /* 0x008fe20000010051 */
[----:B------:R-:W-:Y:S02]  /*4230*/  FSEL R199, R23, -INF , !P0 ;  /* 0xff80000017c77808 */ /* 0x000fe40004000000 */
[----:B------:R-:W-:Y:S01]  /*4240*/  ISETP.GE.AND P1, PT, R17, R234, PT ;  /* 0x000000ea1100720c */ /* 0x000fe20003f26270 */
[----:B-----5:R-:W-:Y:S01]  /*4250*/  IMAD.IADD R0, R224, 0x1, -R17 ;  /* 0x00000001e0007824 */ /* 0x020fe200078e0a11 */
[----:B------:R2:W3:Y:S01]  /*4260*/  I2F R13, R2 ;  /* 0x00000002000d7306 */ /* 0x0004e20000201400 */
[----:B------:R-:W-:-:S02]  /*4270*/  ISETP.GE.AND P4, PT, R16, R233, PT ;  /* 0x000000e91000720c */ /* 0x000fc40003f86270 */
[----:B------:R-:W-:Y:S02]  /*4280*/  ISETP.GE.AND P0, PT, R25, R233, PT ;  /* 0x000000e91900720c */ /* 0x000fe40003f06270 */
[----:B------:R-:W-:Y:S02]  /*4290*/  IABS R0, R0 ;  /* 0x0000000000007213 */ /* 0x000fe40000000000 */
[----:B------:R-:W-:Y:S01]  /*42a0*/  FSEL R80, R5, -INF , !P6 ;  /* 0xff80000005507808 */ /* 0x000fe20007000000 */
[----:B-1----:R-:W-:Y:S01]  /*42b0*/  IMAD.IADD R4, R224, 0x1, -R18 ;  /* 0x00000001e0047824 */ /* 0x002fe200078e0a12 */
[----:B------:R-:W-:Y:S01]  /*42c0*/  ISETP.LT.OR P1, PT, R17, R230, P1 ;  /* 0x000000e61100720c */ /* 0x000fe20000f21670 */
[----:B------:R-:W-:Y:S01]  /*42d0*/  FFMA.FTZ R5, R11, -R222, R76 ;  /* 0x800000de0b057223 */ /* 0x000fe2000001004c */
[-C--:B------:R-:W-:Y:S02]  /*42e0*/  ISETP.LT.OR P4, PT, R16, R229.reuse, P4 ;  /* 0x000000e51000720c */ /* 0x080fe40002781670 */
[----:B------:R-:W-:-:S02]  /*42f0*/  ISETP.LT.OR P0, PT, R25, R229, P0 ;  /* 0x000000e51900720c */ /* 0x000fc40000701670 */
[----:B------:R-:W-:Y:S01]  /*4300*/  FSEL R198, R15, -INF , !P1 ;  /* 0xff8000000fc67808 */ /* 0x000fe20004800000 */
[----:B--2---:R-:W-:Y:S01]  /*4310*/  IMAD.IADD R2, R227, 0x1, -R16 ;  /* 0x00000001e3027824 */ /* 0x004fe200078e0a10 */
[----:B------:R-:W-:Y:S01]  /*4320*/  FSEL R81, R6, -INF , !P0 ;  /* 0xff80000006517808 */ /* 0x000fe20004000000 */
[----:B---3--:R-:W-:Y:S01]  /*4330*/  FFMA.FTZ R10, R13, -R222, R78 ;  /* 0x800000de0d0a7223 */ /* 0x008fe2000001004e */
[----:B------:R-:W-:Y:S02]  /*4340*/  FSEL R63, R5, -INF , !P2 ;  /* 0xff800000053f7808 */ /* 0x000fe40005000000 */
[----:B------:R-:W-:Y:S02]  /*4350*/  IABS R2, R2 ;  /* 0x0000000200027213 */ /* 0x000fe40000000000 */
[----:B------:R-:W-:Y:S02]  /*4360*/  ISETP.GE.AND P1, PT, R16, R232, PT ;  /* 0x000000e81000720c */ /* 0x000fe40003f26270 */
[----:B------:R1:W-:Y:S01]  /*4370*/  I2F R21, R2 ;  /* 0x0000000200157306 */ /* 0x0003e20000201400 */
[----:B------:R-:W-:-:S02]  /*4380*/  ISETP.GE.AND P0, PT, R17, R233, PT ;  /* 0x000000e91100720c */ /* 0x000fc40003f06270 */
[C---:B------:R-:W-:Y:S02]  /*4390*/  ISETP.GE.AND P6, PT, R17.reuse, R232, PT ;  /* 0x000000e81100720c */ /* 0x040fe40003fc6270 */
[----:B------:R-:W-:Y:S02]  /*43a0*/  ISETP.GE.AND P2, PT, R18, R233, PT ;  /* 0x000000e91200720c */ /* 0x000fe40003f46270 */
[-C--:B------:R-:W-:Y:S02]  /*43b0*/  ISETP.LT.OR P1, PT, R16, R228.reuse, P1 ;  /* 0x000000e41000720c */ /* 0x080fe40000f21670 */
[CC--:B------:R-:W-:Y:S02]  /*43c0*/  ISETP.LT.OR P0, PT, R17.reuse, R229.reuse, P0 ;  /* 0x000000e51100720c */ /* 0x0c0fe40000701670 */
[----:B------:R-:W-:Y:S02]  /*43d0*/  ISETP.LT.OR P6, PT, R17, R228, P6 ;  /* 0x000000e41100720c */ /* 0x000fe400037c1670 */
[----:B------:R-:W-:-:S02]  /*43e0*/  ISETP.LT.OR P2, PT, R18, R229, P2 ;  /* 0x000000e51200720c */ /* 0x000fc40001741670 */
[----:B------:R-:W-:Y:S01]  /*43f0*/  FSEL R60, R10, -INF , !P3 ;  /* 0xff8000000a3c7808 */ /* 0x000fe20005800000 */
[----:B-1----:R-:W-:Y:S01]  /*4400*/  IMAD.MOV.U32 R2, RZ, RZ, R0 ;  /* 0x000000ffff027224 */ /* 0x002fe200078e0000 */
[----:B------:R-:W-:Y:S01]  /*4410*/  IABS R0, R4 ;  /* 0x0000000400007213 */ /* 0x000fe20000000000 */
[-C--:B------:R-:W-:Y:S01]  /*4420*/  FFMA.FTZ R4, R9, -R222.reuse, R77 ;  /* 0x800000de09047223 */ /* 0x080fe2000001004d */
[----:B------:R-:W-:Y:S01]  /*4430*/  ISETP.GE.AND P3, PT, R8, R233, PT ;  /* 0x000000e90800720c */ /* 0x000fe20003f66270 */
[----:B------:R1:W2:Y:S01]  /*4440*/  I2F R7, R2 ;  /* 0x0000000200077306 */ /* 0x0002a20000201400 */
[----:B------:R-:W-:Y:S02]  /*4450*/  FFMA.FTZ R9, R27, -R222, R83 ;  /* 0x800000de1b097223 */ /* 0x000fe40000010053 */
[----:B------:R-:W-:Y:S02]  /*4460*/  FSEL R62, R4, -INF , !P4 ;  /* 0xff800000043e7808 */ /* 0x000fe40006000000 */
[----:B------:R-:W-:-:S02]  /*4470*/  ISETP.GE.AND P4, PT, R18, R232, PT ;  /* 0x000000e81200720c */ /* 0x000fc40003f86270 */
[----:B------:R-:W-:Y:S01]  /*4480*/  FSEL R27, R9, -INF , !P5 ;  /* 0xff800000091b7808 */ /* 0x000fe20006800000 */
[----:B------:R3:W4:Y:S01]  /*4490*/  I2F R6, R0 ;  /* 0x0000000000067306 */ /* 0x0007220000201400 */
[----:B------:R-:W-:Y:S02]  /*44a0*/  ISETP.LT.OR P4, PT, R18, R228, P4 ;  /* 0x000000e41200720c */ /* 0x000fe40002781670 */
[C---:B------:R-:W-:Y:S02]  /*44b0*/  ISETP.GE.AND P5, PT, R8.reuse, R234, PT ;  /* 0x000000ea0800720c */ /* 0x040fe40003fa6270 */
[C---:B------:R-:W-:Y:S02]  /*44c0*/  ISETP.LT.OR P3, PT, R8.reuse, R229, P3 ;  /* 0x000000e50800720c */ /* 0x040fe40001f61670 */
[----:B------:R-:W-:Y:S01]  /*44d0*/  ISETP.LT.OR P5, PT, R8, R230, P5 ;  /* 0x000000e60800720c */ /* 0x000fe20002fa1670 */
[----:B-1----:R-:W-:Y:S02]  /*44e0*/  IMAD.IADD R2, R227, 0x1, -R17 ;  /* 0x00000001e3027824 */ /* 0x002fe400078e0a11 */
[----:B--2---:R-:W-:-:S03]  /*44f0*/  FFMA.FTZ R4, R7, -R222, R64 ;  /* 0x800000de07047223 */ /* 0x004fc60000010040 */
[----:B------:R-:W-:Y:S02]  /*4500*/  IABS R2, R2 ;  /* 0x0000000200027213 */ /* 0x000fe40000000000 */
[----:B------:R-:W-:Y:S01]  /*4510*/  FSEL R84, R4, -INF , !P0 ;  /* 0xff80000004547808 */ /* 0x000fe20004000000 */
[----:B---3--:R-:W-:Y:S01]  /*4520*/  IMAD.IADD R0, R224, 0x1, -R24 ;  /* 0x00000001e0007824 */ /* 0x008fe200078e0a18 */
[----:B------:R1:W-:Y:S01]  /*4530*/  I2F R15, R2 ;  /* 0x00000002000f7306 */ /* 0x0003e20000201400 */
[----:B------:R-:W-:Y:S01]  /*4540*/  IMAD.IADD R4, R225, 0x1, -R8 ;  /* 0x00000001e1047824 */ /* 0x000fe200078e0a08 */
[C---:B------:R-:W-:Y:S02]  /*4550*/  ISETP.GE.AND P0, PT, R24.reuse, R233, PT ;  /* 0x000000e91800720c */ /* 0x040fe40003f06270 */
[----:B------:R-:W-:Y:S02]  /*4560*/  IABS R0, R0 ;  /* 0x0000000000007213 */ /* 0x000fe40000000000 */
[----:B------:R-:W-:-:S02]  /*4570*/  ISETP.LT.OR P0, PT, R24, R229, P0 ;  /* 0x000000e51800720c */ /* 0x000fc40000701670 */
[----:B------:R2:W3:Y:S01]  /*4580*/  I2F R5, R0 ;  /* 0x0000000000057306 */ /* 0x0004e20000201400 */
[C---:B-1----:R-:W-:Y:S02]  /*4590*/  IMAD.IADD R2, R227.reuse, 0x1, -R18 ;  /* 0x00000001e3027824 */ /* 0x042fe400078e0a12 */
[----:B------:R-:W1:Y:S03]  /*45a0*/  LDSM.16.M88.4 R16, [R219+0x8800] ;  /* 0x00880000db10783b */ /* 0x000e660000000200 */
[----:B------:R-:W-:Y:S01]  /*45b0*/  IABS R7, R2 ;  /* 0x0000000200077213 */ /* 0x000fe20000000000 */
[-C--:B----4-:R-:W-:Y:S02]  /*45c0*/  FFMA.FTZ R2, R6, -R222.reuse, R65 ;  /* 0x800000de06027223 */ /* 0x090fe40000010041 */
[----:B--2---:R-:W-:Y:S02]  /*45d0*/  IMAD.IADD R0, R227, 0x1, -R24 ;  /* 0x00000001e3007824 */ /* 0x004fe400078e0a18 */
[----:B---3--:R-:W-:Y:S01]  /*45e0*/  FFMA.FTZ R5, R5, -R222, R68 ;  /* 0x800000de05057223 */ /* 0x008fe20000010044 */
[----:B------:R-:W-:Y:S01]  /*45f0*/  FSEL R92, R2, -INF , !P2 ;  /* 0xff800000025c7808 */ /* 0x000fe20005000000 */
[----:B------:R-:W-:Y:S01]  /*4600*/  IMAD.MOV.U32 R6, RZ, RZ, R7 ;  /* 0x000000ffff067224 */ /* 0x000fe200078e0007 */
[----:B------:R-:W-:-:S02]  /*4610*/  IABS R0, R0 ;  /* 0x0000000000007213 */ /* 0x000fc40000000000 */
[----:B------:R-:W-:Y:S01]  /*4620*/  FSEL R77, R5, -INF , !P0 ;  /* 0xff800000054d7808 */ /* 0x000fe20004000000 */
[----:B------:R-:W-:Y:S01]  /*4630*/  IMAD.IADD R5, R227, 0x1, -R8 ;  /* 0x00000001e3057824 */ /* 0x000fe200078e0a08 */
[C---:B------:R-:W-:Y:S01]  /*4640*/  ISETP.GE.AND P0, PT, R25.reuse, R232, PT ;  /* 0x000000e81900720c */ /* 0x040fe20003f06270 */
[----:B------:R-:W-:Y:S01]  /*4650*/  IMAD.MOV.U32 R2, RZ, RZ, R0 ;  /* 0x000000ffff027224 */ /* 0x000fe200078e0000 */
[----:B------:R-:W-:Y:S01]  /*4660*/  IABS R0, R4 ;  /* 0x0000000400007213 */ /* 0x000fe20000000000 */
[----:B------:R-:W-:Y:S01]  /*4670*/  IMAD.IADD R4, R224, 0x1, -R8 ;  /* 0x00000001e0047824 */ /* 0x000fe200078e0a08 */
[----:B------:R2:W3:Y:S01]  /*4680*/  I2F R14, R6 ;  /* 0x00000006000e7306 */ /* 0x0004e20000201400 */
[----:B------:R-:W-:Y:S02]  /*4690*/  ISETP.LT.OR P0, PT, R25, R228, P0 ;  /* 0x000000e41900720c */ /* 0x000fe40000701670 */
[----:B------:R-:W-:-:S04]  /*46a0*/  ISETP.GE.AND P2, PT, R24, R232, PT ;  /* 0x000000e81800720c */ /* 0x000fc80003f46270 */
[----:B------:R-:W-:Y:S01]  /*46b0*/  ISETP.LT.OR P2, PT, R24, R228, P2 ;  /* 0x000000e41800720c */ /* 0x000fe20001741670 */
[----:B------:R4:W5:Y:S01]  /*46c0*/  I2F R12, R2 ;  /* 0x00000002000c7306 */ /* 0x0009620000201400 */
[-C--:B--2---:R-:W-:Y:S02]  /*46d0*/  FFMA.FTZ R6, R20, -R222.reuse, R82 ;  /* 0x800000de14067223 */ /* 0x084fe40000010052 */
[----:B---3--:R-:W-:-:S03]  /*46e0*/  FFMA.FTZ R9, R14, -R222, R67 ;  /* 0x800000de0e097223 */ /* 0x008fc60000010043 */
[----:B------:R-:W-:Y:S01]  /*46f0*/  FSEL R26, R6, -INF , !P0 ;  /* 0xff800000061a7808 */ /* 0x000fe20004000000 */
[----:B------:R-:W-:Y:S01]  /*4700*/  FFMA.FTZ R6, R21, -R222, R79 ;  /* 0x800000de15067223 */ /* 0x000fe2000001004f */
[-C--:B-1----:R-:W-:Y:S01]  /*4710*/  HMMA.16816.F32 R36, R32, R16.reuse, R112 ;  /* 0x000000102024723c */ /* 0x082fe20000001870 */
[----:B----4-:R-:W-:Y:S01]  /*4720*/  IMAD.MOV.U32 R2, RZ, RZ, R0 ;  /* 0x000000ffff027224 */ /* 0x010fe200078e0000 */
[----:B------:R-:W-:Y:S01]  /*4730*/  IABS R0, R4 ;  /* 0x0000000400007213 */ /* 0x000fe20000000000 */
[----:B-----5:R-:W-:Y:S01]  /*4740*/  FFMA.FTZ R10, R12, -R222, R70 ;  /* 0x800000de0c0a7223 */ /* 0x020fe20000010046 */
[----:B------:R-:W-:Y:S01]  /*4750*/  FSEL R61, R6, -INF , !P1 ;  /* 0xff800000063d7808 */ /* 0x000fe20004800000 */
[----:B------:R-:W1:Y:S01]  /*4760*/  I2F R13, R2 ;  /* 0x00000002000d7306 */ /* 0x000e620000201400 */
[C---:B------:R-:W-:Y:S01]  /*4770*/  ISETP.GE.AND P0, PT, R8.reuse, R235, PT ;  /* 0x000000eb0800720c */ /* 0x040fe20003f06270 */
[----:B------:R-:W-:Y:S01]  /*4780*/  IMAD.MOV.U32 R4, RZ, RZ, R0 ;  /* 0x000000ffff047224 */ /* 0x000fe200078e0000 */
[----:B------:R-:W-:Y:S01]  /*4790*/  IABS R0, R5 ;  /* 0x0000000500007213 */ /* 0x000fe20000000000 */
[C---:B------:R-:W-:Y:S01]  /*47a0*/  HMMA.16816.F32 R40, R44.reuse, R16, R124 ;  /* 0x000000102c28723c */ /* 0x040fe2000000187c */
[C---:B------:R-:W-:Y:S01]  /*47b0*/  ISETP.GE.AND P1, PT, R8.reuse, R232, PT ;  /* 0x000000e80800720c */ /* 0x040fe20003f26270 */
[----:B------:R-:W-:Y:S01]  /*47c0*/  FFMA.FTZ R12, R29, -R222, R57 ;  /* 0x800000de1d0c7223 */ /* 0x000fe20000010039 */
[C---:B------:R-:W-:Y:S01]  /*47d0*/  ISETP.LT.OR P0, PT, R8.reuse, R231, P0 ;  /* 0x000000e70800720c */ /* 0x040fe20000701670 */
[----:B------:R2:W3:Y:S01]  /*47e0*/  I2F R11, R4 ;  /* 0x00000004000b7306 */ /* 0x0004e20000201400 */
[----:B------:R-:W-:Y:S01]  /*47f0*/  ISETP.LT.OR P1, PT, R8, R228, P1 ;  /* 0x000000e40800720c */ /* 0x000fe20000f21670 */
[-C--:B------:R-:W-:Y:S01]  /*4800*/  FFMA.FTZ R8, R15, -R222.reuse, R66 ;  /* 0x800000de0f087223 */ /* 0x080fe20000010042 */
[----:B------:R-:W-:Y:S01]  /*4810*/  FSEL R65, R9, -INF , !P4 ;  /* 0xff80000009417808 */ /* 0x000fe20006000000 */
[----:B------:R-:W4:Y:S01]  /*4820*/  LDSM.16.M88.4 R20, [R219+0x8c00] ;  /* 0x008c0000db14783b */ /* 0x000f220000000200 */
[----:B------:R-:W-:Y:S01]  /*4830*/  FSEL R68, R10, -INF , !P2 ;  /* 0xff8000000a447808 */ /* 0x000fe20005000000 */
[----:B------:R-:W-:Y:S01]  /*4840*/  HMMA.16816.F32 R48, R44, R18, R132 ;  /* 0x000000122c30723c */ /* 0x000fe20000001884 */
[----:B------:R-:W-:Y:S01]  /*4850*/  FSEL R64, R8, -INF , !P6 ;  /* 0xff80000008407808 */ /* 0x000fe20007000000 */
[----:B-1----:R-:W-:Y:S01]  /*4860*/  FFMA.FTZ R13, R13, -R222, R59 ;  /* 0x800000de0d0d7223 */ /* 0x002fe2000001003b */
[----:B------:R-:W-:Y:S01]  /*4870*/  IADD3 R2, R25, 0x20, RZ ;  /* 0x0000002019027810 */ /* 0x000fe20007ffe0ff */
[----:B------:R-:W-:-:S04]  /*4880*/  DEPBAR.LE SB0, 0x0 ;  /* 0x000080000000791a */ /* 0x000fc80000000000 */
[----:B------:R-:W-:Y:S01]  /*4890*/  IMAD.IADD R5, R226, 0x1, -R2 ;  /* 0x00000001e2057824 */ /* 0x000fe200078e0a02 */
[----:B------:R-:W-:Y:S01]  /*48a0*/  FSEL R124, R12, -INF , !P0 ;  /* 0xff8000000c7c7808 */ /* 0x000fe20004000000 */
[----:B--2---:R-:W-:Y:S01]  /*48b0*/  IMAD.MOV.U32 R4, RZ, RZ, R0 ;  /* 0x000000ffff047224 */ /* 0x004fe200078e0000 */
[C---:B------:R-:W-:Y:S01]  /*48c0*/  ISETP.GE.AND P6, PT, R2.reuse, R235, PT ;  /* 0x000000eb0200720c */ /* 0x040fe20003fc6270 */
[----:B---3--:R-:W-:Y:S01]  /*48d0*/  FFMA.FTZ R14, R11, -R222, R69 ;  /* 0x800000de0b0e7223 */ /* 0x008fe20000010045 */
[----:B------:R-:W-:Y:S01]  /*48e0*/  IABS R0, R5 ;  /* 0x0000000500007213 */ /* 0x000fe20000000000 */
[----:B------:R-:W1:Y:S01]  /*48f0*/  I2F R7, R4 ;  /* 0x0000000400077306 */ /* 0x000e620000201400 */
[C---:B------:R-:W-:Y:S01]  /*4900*/  ISETP.GE.AND P4, PT, R2.reuse, R234, PT ;  /* 0x000000ea0200720c */ /* 0x040fe20003f86270 */
[----:B------:R-:W-:Y:S01]  /*4910*/  HMMA.16816.F32 R28, R32, R18, R108 ;  /* 0x00000012201c723c */ /* 0x000fe2000000186c */
[C---:B------:R-:W-:Y:S02]  /*4920*/  ISETP.GE.AND P2, PT, R2.reuse, R233, PT ;  /* 0x000000e90200720c */ /* 0x040fe40003f46270 */
[----:B------:R-:W-:-:S02]  /*4930*/  ISETP.GE.AND P0, PT, R2, R232, PT ;  /* 0x000000e80200720c */ /* 0x000fc40003f06270 */
[C---:B------:R-:W-:Y:S01]  /*4940*/  ISETP.LT.OR P6, PT, R2.reuse, R231, P6 ;  /* 0x000000e70200720c */ /* 0x040fe200037c1670 */
[----:B------:R2:W3:Y:S01]  /*4950*/  I2F R6, R0 ;  /* 0x0000000000067306 */ /* 0x0004e20000201400 */
[C---:B------:R-:W-:Y:S02]  /*4960*/  ISETP.LT.OR P4, PT, R2.reuse, R230, P4 ;  /* 0x000000e60200720c */ /* 0x040fe40002781670 */
[C---:B------:R-:W-:Y:S02]  /*4970*/  ISETP.LT.OR P2, PT, R2.reuse, R229, P2 ;  /* 0x000000e50200720c */ /* 0x040fe40001741670 */
[----:B------:R-:W-:Y:S02]  /*4980*/  ISETP.LT.OR P0, PT, R2, R228, P0 ;  /* 0x000000e40200720c */ /* 0x000fe40000701670 */
[----:B------:R-:W-:Y:S01]  /*4990*/  FSEL R125, R13, -INF , !P5 ;  /* 0xff8000000d7d7808 */ /* 0x000fe20006800000 */
[----:B-1----:R-:W-:Y:S01]  /*49a0*/  FFMA.FTZ R11, R7, -R222, R71 ;  /* 0x800000de070b7223 */ /* 0x002fe20000010047 */
[----:B------:R-:W-:-:S04]  /*49b0*/  IADD3 R4, R25, 0x28, RZ ;  /* 0x0000002819047810 */ /* 0x000fc80007ffe0ff */
[----:B------:R-:W-:Y:S02]  /*49c0*/  FSEL R76, R11, -INF , !P1 ;  /* 0xff8000000b4c7808 */ /* 0x000fe40004800000 */
[----:B--2---:R-:W-:Y:S01]  /*49d0*/  IADD3 R0, R25, 0x21, RZ ;  /* 0x0000002119007810 */ /* 0x004fe20007ffe0ff */
[----:B---3--:R-:W-:Y:S01]  /*49e0*/  FFMA.FTZ R15, R6, -R222, R36 ;  /* 0x800000de060f7223 */ /* 0x008fe20000010024 */
[----:B------:R-:W-:Y:S01]  /*49f0*/  FSEL R36, R14, -INF , !P3 ;  /* 0xff8000000e247808 */ /* 0x000fe20005800000 */
[----:B------:R-:W-:Y:S01]  /*4a00*/  IMAD.IADD R6, R226, 0x1, -R4 ;  /* 0x00000001e2067824 */ /* 0x000fe200078e0a04 */
[----:B------:R-:W-:Y:S01]  /*4a10*/  ISETP.GE.AND P5, PT, R0, R235, PT ;  /* 0x000000eb0000720c */ /* 0x000fe20003fa6270 */
[----:B------:R-:W-:Y:S01]  /*4a20*/  IMAD.IADD R5, R226, 0x1, -R0 ;  /* 0x00000001e2057824 */ /* 0x000fe200078e0a00 */
[----:B------:R-:W-:Y:S01]  /*4a30*/  FSEL R192, R15, -INF , !P6 ;  /* 0xff8000000fc07808 */ /* 0x000fe20007000000 */
[----:B----4-:R-:W-:Y:S01]  /*4a40*/  HMMA.16816.F32 R52, R32, R20, R52 ;  /* 0x000000142034723c */ /* 0x010fe20000001834 */
[----:B------:R-:W-:-:S02]  /*4a50*/  IABS R6, R6 ;  /* 0x0000000600067213 */ /* 0x000fc40000000000 */
[----:B------:R-:W-:Y:S02]  /*4a60*/  IABS R5, R5 ;  /* 0x0000000500057213 */ /* 0x000fe40000000000 */
[----:B------:R1:W-:Y:S01]  /*4a70*/  I2F R24, R6 ;  /* 0x0000000600187306 */ /* 0x0003e20000201400 */
[C---:B------:R-:W-:Y:S02]  /*4a80*/  ISETP.GE.AND P3, PT, R0.reuse, R234, PT ;  /* 0x000000ea0000720c */ /* 0x040fe40003f66270 */
[----:B------:R-:W-:Y:S01]  /*4a90*/  IMAD.MOV.U32 R7, RZ, RZ, R5 ;  /* 0x000000ffff077224 */ /* 0x000fe200078e0005 */
[C---:B------:R-:W-:Y:S01]  /*4aa0*/  ISETP.GE.AND P1, PT, R0.reuse, R233, PT ;  /* 0x000000e90000720c */ /* 0x040fe20003f26270 */
[----:B------:R-:W-:Y:S01]  /*4ab0*/  IMAD.IADD R5, R225, 0x1, -R2 ;  /* 0x00000001e1057824 */ /* 0x000fe200078e0a02 */
[C---:B------:R-:W-:Y:S01]  /*4ac0*/  ISETP.GE.AND P6, PT, R0.reuse, R232, PT ;  /* 0x000000e80000720c */ /* 0x040fe20003fc6270 */
[----:B------:R-:W-:Y:S01]  /*4ad0*/  HMMA.16816.F32 R56, R44, R20, R144 ;  /* 0x000000142c38723c */ /* 0x000fe20000001890 */
[----:B------:R2:W3:Y:S01]  /*4ae0*/  I2F R16, R7 ;  /* 0x0000000700107306 */ /* 0x0004e20000201400 */
[----:B------:R-:W-:-:S02]  /*4af0*/  ISETP.LT.OR P5, PT, R0, R231, P5 ;  /* 0x000000e70000720c */ /* 0x000fc40002fa1670 */
[----:B------:R-:W-:Y:S02]  /*4b00*/  IABS R5, R5 ;  /* 0x0000000500057213 */ /* 0x000fe40000000000 */
[C---:B------:R-:W-:Y:S01]  /*4b10*/  ISETP.LT.OR P3, PT, R0.reuse, R230, P3 ;  /* 0x000000e60000720c */ /* 0x040fe20001f61670 */
[----:B------:R-:W-:Y:S01]  /*4b20*/  BAR.SYNC.DEFER_BLOCKING 0x0 ;  /* 0x0000000000007b1d */ /* 0x000fe20000010000 */
[C---:B------:R-:W-:Y:S01]  /*4b30*/  ISETP.LT.OR P1, PT, R0.reuse, R229, P1 ;  /* 0x000000e50000720c */ /* 0x040fe20000f21670 */
[----:B-1----:R-:W-:Y:S01]  /*4b40*/  IMAD.IADD R6, R225, 0x1, -R0 ;  /* 0x00000001e1067824 */ /* 0x002fe200078e0a00 */
[----:B------:R-:W-:Y:S01]  /*4b50*/  ISETP.LT.OR P6, PT, R0, R228, P6 ;  /* 0x000000e40000720c */ /* 0x000fe200037c1670 */
[----:B------:R-:W-:Y:S02]  /*4b60*/  HMMA.16816.F32 R32, R32, R22, R72 ;  /* 0x000000162020723c */ /* 0x000fe40000001848 */
[----:B------:R1:W4:Y:S01]  /*4b70*/  I2F R9, R5 ;  /* 0x0000000500097306 */ /* 0x0003220000201400 */
[----:B--2---:R-:W-:-:S02]  /*4b80*/  IMAD.IADD R7, R224, 0x1, -R2 ;  /* 0x00000001e0077824 */ /* 0x004fc400078e0a02 */
[----:B---3--:R-:W-:-:S03]  /*4b90*/  FFMA.FTZ R12, R16, -R222, R37 ;  /* 0x800000de100c7223 */ /* 0x008fc60000010025 */
[----:B------:R-:W-:Y:S02]  /*4ba0*/  IABS R7, R7 ;  /* 0x0000000700077213 */ /* 0x000fe40000000000 */
[----:B------:R-:W-:Y:S02]  /*4bb0*/  FSEL R187, R12, -INF , !P5 ;  /* 0xff8000000cbb7808 */ /* 0x000fe40006800000 */
[----:B------:R-:W-:Y:S01]  /*4bc0*/  ISETP.GE.AND P5, PT, R4, R232, PT ;  /* 0x000000e80400720c */ /* 0x000fe20003fa6270 */
[----:B-1----:R-:W-:-:S03]  /*4bd0*/  IMAD.IADD R5, R227, 0x1, -R2 ;  /* 0x00000001e3057824 */ /* 0x002fc600078e0a02 */
[----:B------:R-:W-:Y:S01]  /*4be0*/  ISETP.LT.OR P5, PT, R4, R228, P5 ;  /* 0x000000e40400720c */ /* 0x000fe20002fa1670 */
[----:B------:R-:W-:Y:S02]  /*4bf0*/  IMAD.MOV.U32 R2, RZ, RZ, R7 ;  /* 0x000000ffff027224 */ /* 0x000fe400078e0007 */
[----:B----4-:R-:W-:Y:S01]  /*4c00*/  FFMA.FTZ R9, R9, -R222, R38 ;  /* 0x800000de09097223 */ /* 0x010fe20000010026 */
[----:B------:R-:W-:Y:S01]  /*4c10*/  IABS R8, R5 ;  /* 0x0000000500087213 */ /* 0x000fe20000000000 */
[----:B------:R1:W2:Y:S01]  /*4c20*/  I2F R7, R2 ;  /* 0x0000000200077306 */ /* 0x0002a20000201400 */
[----:B------:R-:W-:Y:S02]  /*4c30*/  IMAD.IADD R5, R224, 0x1, -R0 ;  /* 0x00000001e0057824 */ /* 0x000fe400078e0a00 */
[----:B------:R-:W-:Y:S02]  /*4c40*/  FSEL R193, R9, -INF , !P4 ;  /* 0xff80000009c17808 */ /* 0x000fe40006000000 */
[----:B------:R-:W-:-:S02]  /*4c50*/  ISETP.GE.AND P4, PT, R4, R235, PT ;  /* 0x000000eb0400720c */ /* 0x000fc40003f86270 */
[----:B------:R-:W-:Y:S02]  /*4c60*/  IABS R5, R5 ;  /* 0x0000000500057213 */ /* 0x000fe40000000000 */
[----:B------:R-:W-:Y:S02]  /*4c70*/  ISETP.LT.OR P4, PT, R4, R231, P4 ;  /* 0x000000e70400720c */ /* 0x000fe40002781670 */
[----:B-1----:R-:W-:Y:S01]  /*4c80*/  IABS R2, R6 ;  /* 0x0000000600027213 */ /* 0x002fe20000000000 */
[----:B------:R-:W-:Y:S02]  /*4c90*/  IMAD.MOV.U32 R6, RZ, RZ, R8 ;  /* 0x000000ffff067224 */ /* 0x000fe400078e0008 */
[----:B--2---:R-:W-:Y:S01]  /*4ca0*/  FFMA.FTZ R10, R7, -R222, R40 ;  /* 0x800000de070a7223 */ /* 0x004fe20000010028 */
[----:B------:R1:W-:Y:S01]  /*4cb0*/  I2F R14, R2 ;  /* 0x00000002000e7306 */ /* 0x0003e20000201400 */
[----:B------:R-:W-:-:S03]  /*4cc0*/  IMAD.IADD R7, R224, 0x1, -R4 ;  /* 0x00000001e0077824 */ /* 0x000fc600078e0a04 */
[----:B------:R-:W-:Y:S02]  /*4cd0*/  FSEL R173, R10, -INF , !P2 ;  /* 0xff8000000aad7808 */ /* 0x000fe40005000000 */
[C---:B------:R-:W-:Y:S02]  /*4ce0*/  ISETP.GE.AND P2, PT, R4.reuse, R234, PT ;  /* 0x000000ea0400720c */ /* 0x040fe40003f46270 */
[----:B------:R-:W2:Y:S02]  /*4cf0*/  I2F R6, R6 ;  /* 0x0000000600067306 */ /* 0x000ea40000201400 */
[----:B------:R-:W-:Y:S01]  /*4d00*/  ISETP.LT.OR P2, PT, R4, R230, P2 ;  /* 0x000000e60400720c */ /* 0x000fe20001741670 */
[----:B-1----:R-:W-:Y:S02]  /*4d10*/  IMAD.IADD R2, R227, 0x1, -R0 ;  /* 0x00000001e3027824 */ /* 0x002fe400078e0a00 */
[----:B------:R-:W-:-:S03]  /*4d20*/  IMAD.MOV.U32 R0, RZ, RZ, R5 ;  /* 0x000000ffff007224 */ /* 0x000fc600078e0005 */
[----:B------:R-:W-:Y:S01]  /*4d30*/  IABS R5, R2 ;  /* 0x0000000200057213 */ /* 0x000fe20000000000 */
[----:B------:R-:W-:Y:S01]  /*4d40*/  IMAD.IADD R2, R225, 0x1, -R4 ;  /* 0x00000001e1027824 */ /* 0x000fe200078e0a04 */
[----:B------:R1:W3:Y:S01]  /*4d50*/  I2F R15, R0 ;  /* 0x00000000000f7306 */ /* 0x0002e20000201400 */
[----:B--2---:R-:W-:-:S03]  /*4d60*/  FFMA.FTZ R11, R6, -R222, R42 ;  /* 0x800000de060b7223 */ /* 0x004fc6000001002a */
[----:B------:R-:W-:Y:S02]  /*4d70*/  IABS R2, R2 ;  /* 0x0000000200027213 */ /* 0x000fe40000000000 */
[----:B------:R-:W-:Y:S01]  /*4d80*/  FSEL R179, R11, -INF , !P0 ;  /* 0xff8000000bb37808 */ /* 0x000fe20004000000 */
[-C--:B------:R-:W-:Y:S01]  /*4d90*/  FFMA.FTZ R11, R14, -R222.reuse, R39 ;  /* 0x800000de0e0b7223 */ /* 0x080fe20000010027 */
[----:B------:R2:W4:Y:S01]  /*4da0*/  I2F R17, R5 ;  /* 0x0000000500117306 */ /* 0x0005220000201400 */
[----:B------:R-:W-:Y:S01]  /*4db0*/  IMAD.MOV.U32 R6, RZ, RZ, R2 ;  /* 0x000000ffff067224 */ /* 0x000fe200078e0002 */
[----:B------:R-:W-:Y:S01]  /*4dc0*/  IABS R2, R7 ;  /* 0x0000000700027213 */ /* 0x000fe20000000000 */
[----:B------:R-:W-:Y:S01]  /*4dd0*/  IMAD.IADD R7, R227, 0x1, -R4 ;  /* 0x00000001e3077824 */ /* 0x000fe200078e0a04 */
[----:B------:R-:W-:Y:S01]  /*4de0*/  ISETP.GE.AND P0, PT, R4, R233, PT ;  /* 0x000000e90400720c */ /* 0x000fe20003f06270 */
[----:B------:R-:W-:Y:S01]  /*4df0*/  FFMA.FTZ R14, R24, -R222, R28 ;  /* 0x800000de180e7223 */ /* 0x000fe2000001001c */
[----:B------:R-:W-:-:S02]  /*4e00*/  FSEL R185, R11, -INF , !P3 ;  /* 0xff8000000bb97808 */ /* 0x000fc40005800000 */
[----:B-1----:R-:W-:Y:S01]  /*4e10*/  IADD3 R0, R25, 0x29, RZ ;  /* 0x0000002919007810 */ /* 0x002fe20007ffe0ff */
[----:B------:R1:W5:Y:S01]  /*4e20*/  I2F R13, R6 ;  /* 0x00000006000d7306 */ /* 0x0003620000201400 */
[----:B------:R-:W-:Y:S01]  /*4e30*/  ISETP.LT.OR P0, PT, R4, R229, P0 ;  /* 0x000000e50400720c */ /* 0x000fe20000701670 */
[-C--:B---3--:R-:W-:Y:S01]  /*4e40*/  FFMA.FTZ R15, R15, -R222.reuse, R41 ;  /* 0x800000de0f0f7223 */ /* 0x088fe20000010029 */
[----:B------:R-:W-:Y:S01]  /*4e50*/  FSEL R181, R14, -INF , !P4 ;  /* 0xff8000000eb57808 */ /* 0x000fe20006000000 */
[----:B------:R-:W-:Y:S01]  /*4e60*/  IMAD.IADD R8, R226, 0x1, -R0 ;  /* 0x00000001e2087824 */ /* 0x000fe200078e0a00 */
[----:B------:R-:W-:Y:S02]  /*4e70*/  ISETP.GE.AND P3, PT, R0, R235, PT ;  /* 0x000000eb0000720c */ /* 0x000fe40003f66270 */
[----:B--2---:R-:W-:Y:S01]  /*4e80*/  IADD3 R5, R25, 0x30, RZ ;  /* 0x0000003019057810 */ /* 0x004fe20007ffe0ff */
[----:B----4-:R-:W-:Y:S01]  /*4e90*/  FFMA.FTZ R12, R17, -R222, R43 ;  /* 0x800000de110c7223 */ /* 0x010fe2000001002b */
[----:B------:R-:W-:-:S02]  /*4ea0*/  IABS R8, R8 ;  /* 0x0000000800087213 */ /* 0x000fc40000000000 */
[----:B------:R-:W-:Y:S02]  /*4eb0*/  FSEL R160, R15, -INF , !P1 ;  /* 0xff8000000fa07808 */ /* 0x000fe40004800000 */
[----:B------:R-:W-:Y:S01]  /*4ec0*/  FSEL R162, R12, -INF , !P6 ;  /* 0xff8000000ca27808 */ /* 0x000fe20007000000 */
[----:B------:R-:W-:Y:S01]  /*4ed0*/  IMAD.MOV.U32 R4, RZ, RZ, R8 ;  /* 0x000000ffff047224 */ /* 0x000fe200078e0008 */
[----:B------:R-:W-:Y:S01]  /*4ee0*/  ISETP.GE.AND P1, PT, R0, R234, PT ;  /* 0x000000ea0000720c */ /* 0x000fe20003f26270 */
[----:B-1----:R-:W-:Y:S01]  /*4ef0*/  IMAD.MOV.U32 R6, RZ, RZ, R2 ;  /* 0x000000ffff067224 */ /* 0x002fe200078e0002 */
[----:B------:R-:W-:Y:S01]  /*4f00*/  IABS R2, R7 ;  /* 0x0000000700027213 */ /* 0x000fe20000000000 */
[----:B------:R1:W2:Y:S01]  /*4f10*/  I2F R16, R4 ;  /* 0x0000000400107306 */ /* 0x0002a20000201400 */
[----:B------:R-:W-:Y:S01]  /*4f20*/  IMAD.IADD R8, R224, 0x1, -R0 ;  /* 0x00000001e0087824 */ /* 0x000fe200078e0a00 */
[C---:B------:R-:W-:Y:S01]  /*4f30*/  ISETP.GE.AND P6, PT, R0.reuse, R233, PT ;  /* 0x000000e90000720c */ /* 0x040fe20003fc6270 */
[----:B-----5:R-:W-:Y:S01]  /*4f40*/  FFMA.FTZ R17, R13, -R222, R30 ;  /* 0x800000de0d117223 */ /* 0x020fe2000001001e */
[----:B------:R-:W-:-:S02]  /*4f50*/  ISETP.GE.AND P4, PT, R0, R232, PT ;  /* 0x000000e80000720c */ /* 0x000fc40003f86270 */
[C---:B------:R-:W-:Y:S02]  /*4f60*/  ISETP.LT.OR P3, PT, R0.reuse, R231, P3 ;  /* 0x000000e70000720c */ /* 0x040fe40001f61670 */
[----:B------:R3:W4:Y:S01]  /*4f70*/  I2F R7, R2 ;  /* 0x0000000200077306 */ /* 0x0007220000201400 */
[C---:B------:R-:W-:Y:S02]  /*4f80*/  ISETP.LT.OR P1, PT, R0.reuse, R230, P1 ;  /* 0x000000e60000720c */ /* 0x040fe40000f21670 */
[C---:B------:R-:W-:Y:S02]  /*4f90*/  ISETP.LT.OR P6, PT, R0.reuse, R229, P6 ;  /* 0x000000e50000720c */ /* 0x040fe400037c1670 */
[----:B------:R-:W-:Y:S02]  /*4fa0*/  ISETP.LT.OR P4, PT, R0, R228, P4 ;  /* 0x000000e40000720c */ /* 0x000fe40002781670 */
[----:B------:R-:W-:Y:S01]  /*4fb0*/  FSEL R183, R17, -INF , !P2 ;  /* 0xff80000011b77808 */ /* 0x000fe20005000000 */
[----:B------:R5:W5:Y:S01]  /*4fc0*/  I2F R9, R6 ;  /* 0x0000000600097306 */ /* 0x000b620000201400 */
[----:B-1----:R-:W-:Y:S01]  /*4fd0*/  IADD3 R4, R25, 0x31, RZ ;  /* 0x0000003119047810 */ /* 0x002fe20007ffe0ff */
[----:B--2---:R-:W-:Y:S01]  /*4fe0*/  FFMA.FTZ R11, R16, -R222, R29 ;  /* 0x800000de100b7223 */ /* 0x004fe2000001001d */
[----:B------:R-:W-:-:S04]  /*4ff0*/  ISETP.GE.AND P2, PT, R5, R235, PT ;  /* 0x000000eb0500720c */ /* 0x000fc80003f46270 */
[----:B------:R-:W-:Y:S01]  /*5000*/  FSEL R176, R11, -INF , !P3 ;  /* 0xff8000000bb07808 */ /* 0x000fe20005800000 */
[----:B---3--:R-:W-:Y:S01]  /*5010*/  IMAD.IADD R2, R226, 0x1, -R5 ;  /* 0x00000001e2027824 */ /* 0x008fe200078e0a05 */
[----:B------:R-:W-:Y:S01]  /*5020*/  ISETP.GE.AND P3, PT, R5, R232, PT ;  /* 0x000000e80500720c */ /* 0x000fe20003f66270 */
[----:B----4-:R-:W-:Y:S01]  /*5030*/  FFMA.FTZ R18, R7, -R222, R50 ;  /* 0x800000de07127223 */ /* 0x010fe20000010032 */
[----:B------:R-:W-:Y:S02]  /*5040*/  ISETP.LT.OR P2, PT, R5, R231, P2 ;  /* 0x000000e70500720c */ /* 0x000fe40001741670 */
[----:B------:R-:W-:Y:S02]  /*5050*/  IABS R2, R2 ;  /* 0x0000000200027213 */ /* 0x000fe40000000000 */
[----:B------:R-:W-:Y:S01]  /*5060*/  FSEL R161, R18, -INF , !P5 ;  /* 0xff80000012a17808 */ /* 0x000fe20006800000 */
[----:B-----5:R-:W-:Y:S01]  /*5070*/  IMAD.IADD R6, R225, 0x1, -R0 ;  /* 0x00000001e1067824 */ /* 0x020fe200078e0a00 */
[----:B------:R1:W2:Y:S01]  /*5080*/  I2F R20, R2 ;  /* 0x0000000200147306 */ /* 0x0002a20000201400 */
[----:B------:R-:W-:Y:S01]  /*5090*/  FFMA.FTZ R19, R9, -R222, R48 ;  /* 0x800000de09137223 */ /* 0x000fe20000010030 */
[----:B------:R-:W-:Y:S01]  /*50a0*/  ISETP.GE.AND P5, PT, R5, R233, PT ;  /* 0x000000e90500720c */ /* 0x000fe20003fa6270 */
[----:B------:R-:W-:Y:S01]  /*50b0*/  IMAD.IADD R9, R226, 0x1, -R4 ;  /* 0x00000001e2097824 */ /* 0x000fe200078e0a04 */
[----:B------:R-:W-:-:S02]  /*50c0*/  IABS R6, R6 ;  /* 0x0000000600067213 */ /* 0x000fc40000000000 */
[----:B------:R-:W-:Y:S02]  /*50d0*/  FSEL R106, R19, -INF , !P0 ;  /* 0xff800000136a7808 */ /* 0x000fe40004000000 */
[C---:B------:R-:W-:Y:S01]  /*50e0*/  ISETP.GE.AND P0, PT, R5.reuse, R234, PT ;  /* 0x000000ea0500720c */ /* 0x040fe20003f06270 */
[----:B------:R-:W-:Y:S01]  /*50f0*/  IMAD.MOV.U32 R7, RZ, RZ, R6 ;  /* 0x000000ffff077224 */ /* 0x000fe200078e0006 */
[----:B------:R-:W-:Y:S02]  /*5100*/  IABS R6, R8 ;  /* 0x0000000800067213 */ /* 0x000fe40000000000 */
[C---:B------:R-:W-:Y:S01]  /*5110*/  ISETP.LT.OR P0, PT, R5.reuse, R230, P0 ;  /* 0x000000e60500720c */ /* 0x040fe20000701670 */
[----:B------:R3:W4:Y:S01]  /*5120*/  I2F R10, R7 ;  /* 0x00000007000a7306 */ /* 0x0007220000201400 */
[----:B------:R-:W-:Y:S02]  /*5130*/  ISETP.LT.OR P5, PT, R5, R229, P5 ;  /* 0x000000e50500720c */ /* 0x000fe40002fa1670 */
[----:B-1----:R-:W-:Y:S01]  /*5140*/  IADD3 R2, R25, 0x38, RZ ;  /* 0x0000003819027810 */ /* 0x002fe20007ffe0ff */
[----:B--2---:R-:W-:Y:S01]  /*5150*/  FFMA.FTZ R11, R20, -R222, R52 ;  /* 0x800000de140b7223 */ /* 0x004fe20000010034 */
[----:B------:R-:W-:-:S03]  /*5160*/  ISETP.LT.OR P3, PT, R5, R228, P3 ;  /* 0x000000e40500720c */ /* 0x000fc60001f61670 */
[----:B------:R-:W-:Y:S01]  /*5170*/  IMAD.IADD R8, R226, 0x1, -R2 ;  /* 0x00000001e2087824 */ /* 0x000fe200078e0a02 */
[----:B------:R-:W-:Y:S02]  /*5180*/  FSEL R195, R11, -INF , !P2 ;  /* 0xff8000000bc37808 */ /* 0x000fe40005000000 */
[C---:B------:R-:W-:Y:S02]  /*5190*/  ISETP.GE.AND P2, PT, R4.reuse, R232, PT ;  /* 0x000000e80400720c */ /* 0x040fe40003f46270 */
[----:B------:R-:W-:Y:S02]  /*51a0*/  IABS R8, R8 ;  /* 0x0000000800087213 */ /* 0x000fe40000000000 */
[----:B------:R-:W-:Y:S01]  /*51b0*/  ISETP.LT.OR P2, PT, R4, R228, P2 ;  /* 0x000000e40400720c */ /* 0x000fe20001741670 */
[----:B---3--:R-:W-:Y:S01]  /*51c0*/  IMAD.MOV.U32 R7, RZ, RZ, R6 ;  /* 0x000000ffff077224 */ /* 0x008fe200078e0006 */
[----:B------:R-:W-:Y:S01]  /*51d0*/  IABS R6, R9 ;  /* 0x0000000900067213 */ /* 0x000fe20000000000 */
[----:B----4-:R-:W-:-:S02]  /*51e0*/  FFMA.FTZ R13, R10, -R222, R31 ;  /* 0x800000de0a0d7223 */ /* 0x010fc4000001001f */
[----:B------:R1:W2:Y:S03]  /*51f0*/  I2F R9, R7 ;  /* 0x0000000700097306 */ /* 0x0002a60000201400 */
[----:B------:R-:W-:Y:S02]  /*5200*/  FSEL R178, R13, -INF , !P1 ;  /* 0xff8000000db27808 */ /* 0x000fe40004800000 */
[----:B------:R-:W-:-:S03]  /*5210*/  ISETP.GE.AND P1, PT, R4, R235, PT ;  /* 0x000000eb0400720c */ /* 0x000fc60003f26270 */
[----:B------:R3:W4:Y:S01]  /*5220*/  I2F R15, R6 ;  /* 0x00000006000f7306 */ /* 0x0007220000201400 */
[----:B------:R-:W-:Y:S01]  /*5230*/  ISETP.LT.OR P1, PT, R4, R231, P1 ;  /* 0x000000e70400720c */ /* 0x000fe20000f21670 */
[----:B-1----:R-:W-:Y:S01]  /*5240*/  IMAD.IADD R7, R227, 0x1, -R0 ;  /* 0x00000001e3077824 */ /* 0x002fe200078e0a00 */
[----:B------:R-:W-:Y:S01]  /*5250*/  IADD3 R0, R25, 0x39, RZ ;  /* 0x0000003919007810 */ /* 0x000fe20007ffe0ff */
[----:B--2---:R-:W-:Y:S02]  /*5260*/  FFMA.FTZ R14, R9, -R222, R49 ;  /* 0x800000de090e7223 */ /* 0x004fe40000010031 */
[--C-:B------:R-:W-:Y:S01]  /*5270*/  IMAD.IADD R9, R224, 0x1, -R5.reuse ;  /* 0x00000001e0097824 */ /* 0x100fe200078e0a05 */
[----:B------:R-:W-:Y:S02]  /*5280*/  IABS R7, R7 ;  /* 0x0000000700077213 */ /* 0x000fe40000000000 */
[----:B------:R-:W-:Y:S01]  /*5290*/  FSEL R100, R14, -INF , !P6 ;  /* 0xff8000000e647808 */ /* 0x000fe20007000000 */
[----:B---3--:R-:W-:Y:S01]  /*52a0*/  IMAD.MOV.U32 R6, RZ, RZ, R8 ;  /* 0x000000ffff067224 */ /* 0x008fe200078e0008 */
[----:B------:R-:W1:Y:S01]  /*52b0*/  I2F R10, R7 ;  /* 0x00000007000a7306 */ /* 0x000e620000201400 */
[----:B------:R-:W-:Y:S01]  /*52c0*/  IMAD.IADD R8, R225, 0x1, -R5 ;  /* 0x00000001e1087824 */ /* 0x000fe200078e0a05 */
[----:B------:R-:W-:Y:S01]  /*52d0*/  ISETP.GE.AND P6, PT, R4, R234, PT ;  /* 0x000000ea0400720c */ /* 0x000fe20003fc6270 */
[----:B----4-:R-:W-:-:S03]  /*52e0*/  FFMA.FTZ R11, R15, -R222, R53 ;  /* 0x800000de0f0b7223 */ /* 0x010fc60000010035 */
[----:B------:R-:W-:Y:S02]  /*52f0*/  ISETP.LT.OR P6, PT, R4, R230, P6 ;  /* 0x000000e60400720c */ /* 0x000fe400037c1670 */
[----:B------:R2:W-:Y:S01]  /*5300*/  I2F R24, R6 ;  /* 0x0000000600187306 */ /* 0x0005e20000201400 */
[----:B------:R-:W-:Y:S02]  /*5310*/  FSEL R191, R11, -INF , !P1 ;  /* 0xff8000000bbf7808 */ /* 0x000fe40004800000 */
[----:B------:R-:W-:-:S04]  /*5320*/  ISETP.GE.AND P1, PT, R2, R232, PT ;  /* 0x000000e80200720c */ /* 0x000fc80003f26270 */
[----:B------:R-:W-:Y:S01]  /*5330*/  ISETP.LT.OR P1, PT, R2, R228, P1 ;  /* 0x000000e40200720c */ /* 0x000fe20000f21670 */
[----:B--2---:R-:W-:-:S05]  /*5340*/  IMAD.IADD R6, R226, 0x1, -R0 ;  /* 0x00000001e2067824 */ /* 0x004fca00078e0a00 */
[----:B------:R-:W-:-:S05]  /*5350*/  IABS R6, R6 ;  /* 0x0000000600067213 */ /* 0x000fca0000000000 */
[----:B------:R-:W-:Y:S01]  /*5360*/  IMAD.MOV.U32 R7, RZ, RZ, R6 ;  /* 0x000000ffff077224 */ /* 0x000fe200078e0006 */
[----:B------:R-:W-:Y:S01]  /*5370*/  IABS R6, R8 ;  /* 0x0000000800067213 */ /* 0x000fe20000000000 */
[----:B------:R-:W-:Y:S02]  /*5380*/  IMAD.IADD R8, R227, 0x1, -R4 ;  /* 0x00000001e3087824 */ /* 0x000fe400078e0a04 */
[----:B------:R2:W-:Y:S08]  /*5390*/  I2F R21, R7 ;  /* 0x0000000700157306 */ /* 0x0005f00000201400 */
[----:B------:R3:W-:Y:S01]  /*53a0*/  I2F R12, R6 ;  /* 0x00000006000c7306 */ /* 0x0007e20000201400 */
[----:B--2---:R-:W-:Y:S01]  /*53b0*/  IABS R7, R9 ;  /* 0x0000000900077213 */ /* 0x004fe20000000000 */
[----:B-1----:R-:W-:-:S05]  /*53c0*/  FFMA.FTZ R9, R10, -R222, R51 ;  /* 0x800000de0a097223 */ /* 0x002fca0000010033 */
[----:B------:R-:W-:Y:S01]  /*53d0*/  FSEL R107, R9, -INF , !P4 ;  /* 0xff800000096b7808 */ /* 0x000fe20006000000 */
[----:B------:R-:W-:Y:S01]  /*53e0*/  IMAD.IADD R9, R225, 0x1, -R0 ;  /* 0x00000001e1097824 */ /* 0x000fe200078e0a00 */
[C---:B------:R-:W-:Y:S01]  /*53f0*/  ISETP.GE.AND P4, PT, R4.reuse, R233, PT ;  /* 0x000000e90400720c */ /* 0x040fe20003f86270 */
[----:B---3--:R-:W-:Y:S02]  /*5400*/  IMAD.IADD R6, R227, 0x1, -R5 ;  /* 0x00000001e3067824 */ /* 0x008fe400078e0a05 */
[----:B------:R-:W-:Y:S01]  /*5410*/  IMAD.MOV.U32 R5, RZ, RZ, R7 ;  /* 0x000000ffff057224 */ /* 0x000fe200078e0007 */
[----:B------:R-:W-:Y:S01]  /*5420*/  ISETP.LT.OR P4, PT, R4, R229, P4 ;  /* 0x000000e50400720c */ /* 0x000fe20002781670 */
[--C-:B------:R-:W-:Y:S01]  /*5430*/  IMAD.IADD R7, R224, 0x1, -R4.reuse ;  /* 0x00000001e0077824 */ /* 0x100fe200078e0a04 */
[----:B------:R-:W-:Y:S01]  /*5440*/  IABS R6, R6 ;  /* 0x0000000600067213 */ /* 0x000fe20000000000 */
[----:B------:R1:W2:Y:S08]  /*5450*/  I2F R10, R5 ;  /* 0x00000005000a7306 */ /* 0x0002b00000201400 */
[----:B------:R3:W4:Y:S01]  /*5460*/  I2F R13, R6 ;  /* 0x00000006000d7306 */ /* 0x0007220000201400 */
[----:B-1----:R-:W-:-:S02]  /*5470*/  IMAD.IADD R5, R225, 0x1, -R4 ;  /* 0x00000001e1057824 */ /* 0x002fc400078e0a04 */
[----:B------:R-:W-:-:S03]  /*5480*/  IMAD.IADD R4, R225, 0x1, -R2 ;  /* 0x00000001e1047824 */ /* 0x000fc600078e0a02 */
[----:B------:R-:W-:Y:S02]  /*5490*/  IABS R5, R5 ;  /* 0x0000000500057213 */ /* 0x000fe40000000000 */
[----:B------:R-:W-:-:S03]  /*54a0*/  IABS R4, R4 ;  /* 0x0000000400047213 */ /* 0x000fc60000000000 */
[----:B---3--:R-:W-:Y:S01]  /*54b0*/  IMAD.MOV.U32 R6, RZ, RZ, R5 ;  /* 0x000000ffff067224 */ /* 0x008fe200078e0005 */
[----:B------:R-:W-:Y:S01]  /*54c0*/  IABS R5, R7 ;  /* 0x0000000700057213 */ /* 0x000fe20000000000 */
[----:B------:R-:W-:Y:S02]  /*54d0*/  IMAD.IADD R7, R227, 0x1, -R2 ;  /* 0x00000001e3077824 */ /* 0x000fe400078e0a02 */
[----:B------:R1:W-:Y:S08]  /*54e0*/  I2F R19, R6 ;  /* 0x0000000600137306 */ /* 0x0003f00000201400 */
[----:B------:R3:W5:Y:S01]  /*54f0*/  I2F R17, R5 ;  /* 0x0000000500117306 */ /* 0x0007620000201400 */
[----:B-1----:R-:W-:Y:S01]  /*5500*/  IABS R6, R8 ;  /* 0x0000000800067213 */ /* 0x002fe20000000000 */
[----:B--2---:R-:W-:-:S02]  /*5510*/  FFMA.FTZ R8, R10, -R222, R56 ;  /* 0x800000de0a087223 */ /* 0x004fc40000010038 */
[----:B----4-:R-:W-:-:S04]  /*5520*/  FFMA.FTZ R10, R13, -R222, R58 ;  /* 0x800000de0d0a7223 */ /* 0x010fc8000001003a */
[----:B------:R1:W-:Y:S01]  /*5530*/  I2F R20, R6 ;  /* 0x0000000600147306 */ /* 0x0003e20000201400 */
[----:B------:R-:W-:Y:S01]  /*5540*/  FSEL R182, R8, -INF , !P5 ;  /* 0xff80000008b67808 */ /* 0x000fe20006800000 */
[----:B---3--:R-:W-:Y:S01]  /*5550*/  FFMA.FTZ R5, R12, -R222, R54 ;  /* 0x800000de0c057223 */ /* 0x008fe20000010036 */
[----:B------:R-:W-:Y:S01]  /*5560*/  FSEL R184, R10, -INF , !P3 ;  /* 0xff8000000ab87808 */ /* 0x000fe20005800000 */
[----:B------:R-:W-:Y:S01]  /*5570*/  HMMA.16816.F32 R12, R44, R22, R148 ;  /* 0x000000162c0c723c */ /* 0x000fe20000001894 */
[C---:B------:R-:W-:Y:S01]  /*5580*/  ISETP.GE.AND P5, PT, R2.reuse, R234, PT ;  /* 0x000000ea0200720c */ /* 0x040fe20003fa6270 */
[----:B-----5:R-:W-:Y:S01]  /*5590*/  FFMA.FTZ R8, R17, -R222, R57 ;  /* 0x800000de11087223 */ /* 0x020fe20000010039 */
[----:B------:R-:W-:Y:S01]  /*55a0*/  FSEL R196, R5, -INF , !P0 ;  /* 0xff80000005c47808 */ /* 0x000fe20004000000 */
[----:B------:R-:W-:Y:S01]  /*55b0*/  IMAD.MOV.U32 R5, RZ, RZ, R4 ;  /* 0x000000ffff057224 */ /* 0x000fe200078e0004 */
[C---:B------:R-:W-:Y:S02]  /*55c0*/  ISETP.GE.AND P0, PT, R2.reuse, R235, PT ;  /* 0x000000eb0200720c */ /* 0x040fe40003f06270 */
[C---:B------:R-:W-:Y:S01]  /*55d0*/  ISETP.GE.AND P3, PT, R2.reuse, R233, PT ;  /* 0x000000e90200720c */ /* 0x040fe20003f66270 */
[----:B------:R2:W3:Y:S01]  /*55e0*/  I2F R18, R5 ;  /* 0x0000000500127306 */ /* 0x0004e20000201400 */
[----:B------:R-:W-:Y:S01]  /*55f0*/  ISETP.LT.OR P0, PT, R2, R231, P0 ;  /* 0x000000e70200720c */ /* 0x000fe20000701670 */
[----:B-1----:R-:W-:Y:S01]  /*5600*/  IMAD.IADD R6, R224, 0x1, -R2 ;  /* 0x00000001e0067824 */ /* 0x002fe200078e0a02 */
[----:B------:R-:W-:-:S02]  /*5610*/  ISETP.LT.OR P5, PT, R2, R230, P5 ;  /* 0x000000e60200720c */ /* 0x000fc40002fa1670 */
[----:B------:R-:W-:Y:S02]  /*5620*/  ISETP.LT.OR P3, PT, R2, R229, P3 ;  /* 0x000000e50200720c */ /* 0x000fe40001f61670 */
[----:B------:R-:W-:Y:S01]  /*5630*/  IABS R4, R6 ;  /* 0x0000000600047213 */ /* 0x000fe20000000000 */
[-C--:B------:R-:W-:Y:S01]  /*5640*/  FFMA.FTZ R6, R19, -R222.reuse, R55 ;  /* 0x800000de13067223 */ /* 0x080fe20000010037 */
[----:B------:R-:W-:Y:S02]  /*5650*/  IABS R2, R9 ;  /* 0x0000000900027213 */ /* 0x000fe40000000000 */
[----:B------:R-:W-:Y:S02]  /*5660*/  FSEL R174, R8, -INF , !P4 ;  /* 0xff80000008ae7808 */ /* 0x000fe40006000000 */
[----:B------:R-:W-:Y:S01]  /*5670*/  FSEL R194, R6, -INF , !P6 ;  /* 0xff80000006c27808 */ /* 0x000fe20007000000 */
[-C--:B------:R-:W-:Y:S01]  /*5680*/  FFMA.FTZ R6, R24, -R222.reuse, R32 ;  /* 0x800000de18067223 */ /* 0x080fe20000010020 */
[----:B------:R-:W-:Y:S01]  /*5690*/  ISETP.GE.AND P6, PT, R0, R235, PT ;  /* 0x000000eb0000720c */ /* 0x000fe20003fc6270 */
[----:B--2---:R-:W-:Y:S01]  /*56a0*/  IMAD.MOV.U32 R5, RZ, RZ, R4 ;  /* 0x000000ffff057224 */ /* 0x004fe200078e0004 */
[----:B------:R-:W-:Y:S01]  /*56b0*/  IABS R4, R7 ;  /* 0x0000000700047213 */ /* 0x000fe20000000000 */
[-C--:B---3--:R-:W-:Y:S01]  /*56c0*/  FFMA.FTZ R8, R18, -R222.reuse, R34 ;  /* 0x800000de12087223 */ /* 0x088fe20000010022 */
[----:B------:R-:W-:Y:S01]  /*56d0*/  FSEL R188, R6, -INF , !P0 ;  /* 0xff80000006bc7808 */ /* 0x000fe20004000000 */
[----:B------:R1:W2:Y:S01]  /*56e0*/  I2F R16, R5 ;  /* 0x0000000500107306 */ /* 0x0002a20000201400 */
[----:B------:R-:W-:Y:S01]  /*56f0*/  FFMA.FTZ R7, R20, -R222, R59 ;  /* 0x800000de14077223 */ /* 0x000fe2000001003b */
[----:B------:R-:W-:-:S02]  /*5700*/  ISETP.GE.AND P4, PT, R0, R234, PT ;  /* 0x000000ea0000720c */ /* 0x000fc40003f86270 */
[----:B------:R-:W-:Y:S02]  /*5710*/  FSEL R189, R8, -INF , !P5 ;  /* 0xff80000008bd7808 */ /* 0x000fe40006800000 */
[----:B------:R-:W-:Y:S02]  /*5720*/  ISETP.GT.AND P5, PT, R101, R167, PT ;  /* 0x000000a76500720c */ /* 0x000fe40003fa4270 */
[----:B------:R3:W-:Y:S01]  /*5730*/  I2F R9, R4 ;  /* 0x0000000400097306 */ /* 0x0007e20000201400 */
[----:B------:R-:W-:Y:S02]  /*5740*/  FSEL R180, R7, -INF , !P2 ;  /* 0xff80000007b47808 */ /* 0x000fe40005000000 */
[C---:B------:R-:W-:Y:S02]  /*5750*/  ISETP.GE.AND P2, PT, R0.reuse, R233, PT ;  /* 0x000000e90000720c */ /* 0x040fe40003f46270 */
[C---:B------:R-:W-:Y:S02]  /*5760*/  ISETP.GE.AND P0, PT, R0.reuse, R232, PT ;  /* 0x000000e80000720c */ /* 0x040fe40003f06270 */
[----:B------:R-:W-:Y:S01]  /*5770*/  ISETP.LT.OR P6, PT, R0, R231, P6 ;  /* 0x000000e70000720c */ /* 0x000fe200037c1670 */
[----:B-1----:R-:W-:Y:S01]  /*5780*/  IMAD.IADD R5, R224, 0x1, -R0 ;  /* 0x00000001e0057824 */ /* 0x002fe200078e0a00 */
[----:B------:R-:W-:Y:S01]  /*5790*/  ISETP.LT.OR P4, PT, R0, R230, P4 ;  /* 0x000000e60000720c */ /* 0x000fe20002781670 */
[----:B--2---:R-:W-:Y:S01]  /*57a0*/  FFMA.FTZ R6, R16, -R222, R12 ;  /* 0x800000de10067223 */ /* 0x004fe2000001000c */
[----:B------:R-:W-:-:S02]  /*57b0*/  ISETP.LT.OR P2, PT, R0, R229, P2 ;  /* 0x000000e50000720c */ /* 0x000fc40001741670 */
[----:B------:R-:W-:Y:S02]  /*57c0*/  ISETP.LT.OR P0, PT, R0, R228, P0 ;  /* 0x000000e40000720c */ /* 0x000fe40000701670 */
[----:B------:R-:W-:Y:S01]  /*57d0*/  FSEL R163, R6, -INF , !P3 ;  /* 0xff80000006a37808 */ /* 0x000fe20005800000 */
[----:B---3--:R-:W-:Y:S01]  /*57e0*/  IMAD.MOV.U32 R4, RZ, RZ, R2 ;  /* 0x000000ffff047224 */ /* 0x008fe200078e0002 */
[----:B------:R-:W-:Y:S01]  /*57f0*/  IABS R2, R5 ;  /* 0x0000000500027213 */ /* 0x000fe20000000000 */
[----:B------:R-:W-:Y:S02]  /*5800*/  IMAD.IADD R5, R227, 0x1, -R0 ;  /* 0x00000001e3057824 */ /* 0x000fe400078e0a00 */
[----:B------:R1:W2:Y:S01]  /*5810*/  I2F R10, R4 ;  /* 0x00000004000a7306 */ /* 0x0002a20000201400 */
[----:B------:R-:W-:Y:S02]  /*5820*/  IMAD.IADD R0, R95, 0x1, R85 ;  /* 0x000000015f007824 */ /* 0x000fe400078e0255 */
[----:B-1----:R-:W-:Y:S01]  /*5830*/  IMAD.MOV.U32 R4, RZ, RZ, R2 ;  /* 0x000000ffff047224 */ /* 0x002fe200078e0002 */
[----:B------:R-:W-:Y:S01]  /*5840*/  IABS R2, R5 ;  /* 0x0000000500027213 */ /* 0x000fe20000000000 */
[----:B--2---:R-:W-:-:S03]  /*5850*/  FFMA.FTZ R7, R10, -R222, R35 ;  /* 0x800000de0a077223 */ /* 0x004fc60000010023 */
[----:B------:R1:W2:Y:S02]  /*5860*/  I2F R5, R4 ;  /* 0x0000000400057306 */ /* 0x0002a40000201400 */
[----:B------:R-:W-:-:S06]  /*5870*/  FSEL R190, R7, -INF , !P4 ;  /* 0xff80000007be7808 */ /* 0x000fcc0006000000 */
[----:B------:R-:W3:Y:S01]  /*5880*/  I2F R2, R2 ;  /* 0x0000000200027306 */ /* 0x000ee20000201400 */
[-C--:B-1----:R-:W-:Y:S02]  /*5890*/  FFMA.FTZ R4, R9, -R222.reuse, R14 ;  /* 0x800000de09047223 */ /* 0x082fe4000001000e */
[-C--:B------:R-:W-:Y:S02]  /*58a0*/  FFMA.FTZ R9, R21, -R222.reuse, R33 ;  /* 0x800000de15097223 */ /* 0x080fe40000010021 */
[-C--:B--2---:R-:W-:Y:S01]  /*58b0*/  FFMA.FTZ R5, R5, -R222.reuse, R13 ;  /* 0x800000de05057223 */ /* 0x084fe2000001000d */
[----:B------:R-:W-:Y:S02]  /*58c0*/  FSEL R175, R4, -INF , !P1 ;  /* 0xff80000004af7808 */ /* 0x000fe40004800000 */
[----:B------:R-:W-:Y:S01]  /*58d0*/  FSEL R186, R9, -INF , !P6 ;  /* 0xff80000009ba7808 */ /* 0x000fe20007000000 */
[----:B---3--:R-:W-:Y:S01]  /*58e0*/  FFMA.FTZ R2, R2, -R222, R15 ;  /* 0x800000de02027223 */ /* 0x008fe2000001000f */
[----:B------:R-:W-:-:S04]  /*58f0*/  FSEL R172, R5, -INF , !P2 ;  /* 0xff80000005ac7808 */ /* 0x000fc80005000000 */
[----:B------:R-:W-:Y:S01]  /*5900*/  FSEL R177, R2, -INF , !P0 ;  /* 0xff80000002b17808 */ /* 0x000fe20004000000 */
[----:B------:R-:W-:Y:S05]  /*5910*/  @!P5 BRA `(.L_x_236) ;  /* 0x000003b00000d947 */ /* 0x000fea0003800000 */
[----:B------:R-:W-:Y:S01]  /*5920*/  IADD3 R4, R166, -0x2, RZ ;  /* 0xfffffffea6047810 */ /* 0x000fe20007ffe0ff */
        /* <DEDUP_REMOVED lines=56> */
.L_x_238:
[----:B------:R-:W-:Y:S05]  /*5cb0*/  BSYNC B0 ;  /* 0x0000000000007941 */ /* 0x000fea0003800000 */
.L_x_237:
[----:B------:R-:W0:Y:S02]  /*5cc0*/  LDGDEPBAR ;  /* 0x00000000000079af */ /* 0x000e240000000000 */
.L_x_236:
[----:B------:R-:W-:Y:S02]  /*5cd0*/  FMNMX.FTZ R2, R81, R80, !PT ;  /* 0x0000005051027209 */ /* 0x000fe40007810000 */
[----:B------:R-:W-:Y:S02]  /*5ce0*/  SHF.L.U32 R216, R0, 0x1, RZ ;  /* 0x0000000100d87819 */ /* 0x000fe400000006ff */
[----:B------:R-:W-:Y:S02]  /*5cf0*/  FMNMX.FTZ R2, R63, R2, !PT ;  /* 0x000000023f027209 */ /* 0x000fe40007810000 */
[----:B------:R-:W-:Y:S01]  /*5d00*/  FMNMX.FTZ R0, R104, R130, !PT ;  /* 0x0000008268007209 */ /* 0x000fe20007810000 */
[----:B------:R-:W-:Y:S01]  /*5d10*/  LDSM.16.MT88.4 R48, [R216+0x9000] ;  /* 0x00900000d830783b */ /* 0x000fe20000004200 */
[----:B------:R-:W-:Y:S02]  /*5d20*/  FMNMX.FTZ R2, R62, R2, !PT ;  /* 0x000000023e027209 */ /* 0x000fe40007810000 */
[----:B------:R-:W-:Y:S01]  /*5d30*/  FMNMX.FTZ R0, R137, R0, !PT ;  /* 0x0000000089007209 */ /* 0x000fe20007810000 */
[----:B------:R-:W-:Y:S01]  /*5d40*/  LDSM.16.MT88.4 R72, [R216+0xa000] ;  /* 0x00a00000d848783b */ /* 0x000fe20000004200 */
[----:B------:R-:W-:-:S02]  /*5d50*/  FMNMX.FTZ R2, R84, R2, !PT ;  /* 0x0000000254027209 */ /* 0x000fc40007810000 */
[----:B------:R-:W-:Y:S01]  /*5d60*/  LEA R218, R3, R216, 0x1 ;  /* 0x000000d803da7211 */ /* 0x000fe200078e08ff */
[----:B------:R-:W-:Y:S01]  /*5d70*/  LDSM.16.MT88.4 R88, [R216+0xb000] ;  /* 0x00b00000d858783b */ /* 0x000fe20000004200 */
[----:B--2---:R-:W-:Y:S02]  /*5d80*/  FMNMX.FTZ R4, R92, R2, !PT ;  /* 0x000000025c047209 */ /* 0x004fe40007810000 */
        /* <DEDUP_REMOVED lines=33> */
[----:B------:R-:W-:-:S03]  /*5fa0*/  FMNMX.FTZ R3, R124, R3, !PT ;  /* 0x000000037c037209 */ /* 0x000fc60007810000 */
[----:B------:R-:W3:Y:S01]  /*5fb0*/  SHFL.BFLY PT, R4, R2, 0x2, 0x1f ;  /* 0x0c401f0002047f89 */ /* 0x000ee200000e0000 */
[----:B------:R-:W-:-:S04]  /*5fc0*/  FMNMX.FTZ R3, R192, R3, !PT ;  /* 0x00000003c0037209 */ /* 0x000fc80007810000 */
[----:B------:R-:W-:Y:S02]  /*5fd0*/  FMNMX.FTZ R3, R187, R3, !PT ;  /* 0x00000003bb037209 */ /* 0x000fe40007810000 */
[----:B--2---:R-:W-:Y:S02]  /*5fe0*/  FMNMX.FTZ R103, R103, R5, !PT ;  /* 0x0000000567677209 */ /* 0x004fe40007810000 */
[----:B------:R-:W-:-:S03]  /*5ff0*/  FMNMX.FTZ R3, R181, R3, !PT ;  /* 0x00000003b5037209 */ /* 0x000fc60007810000 */
[----:B------:R-:W2:Y:S01]  /*6000*/  SHFL.BFLY PT, R5, R103, 0x1, 0x1f ;  /* 0x0c201f0067057f89 */ /* 0x000ea200000e0000 */
[----:B------:R-:W-:-:S04]  /*6010*/  FMNMX.FTZ R3, R176, R3, !PT ;  /* 0x00000003b0037209 */ /* 0x000fc80007810000 */
[----:B------:R-:W-:-:S04]  /*6020*/  FMNMX.FTZ R3, R195, R3, !PT ;  /* 0x00000003c3037209 */ /* 0x000fc80007810000 */
[----:B------:R-:W-:Y:S02]  /*6030*/  FMNMX.FTZ R3, R191, R3, !PT ;  /* 0x00000003bf037209 */ /* 0x000fe40007810000 */
[----:B---3--:R-:W-:-:S05]  /*6040*/  FMNMX.FTZ R2, R2, R4, !PT ;  /* 0x0000000402027209 */ /* 0x008fca0007810000 */
[----:B------:R-:W3:Y:S01]  /*6050*/  SHFL.BFLY PT, R102, R2, 0x1, 0x1f ;  /* 0x0c201f0002667f89 */ /* 0x000ee200000e0000 */
[----:B--2---:R-:W-:-:S04]  /*6060*/  FMNMX.FTZ R103, R103, R5, !PT ;  /* 0x0000000567677209 */ /* 0x004fc80007810000 */
[C---:B------:R-:W-:Y:S01]  /*6070*/  FSETP.NEU.FTZ.AND P0, PT, R103.reuse, -INF , PT ;  /* 0xff8000006700780b */ /* 0x040fe20003f1d000 */
[----:B-1----:R-:W-:-:S05]  /*6080*/  FMUL.FTZ R12, R103, c[0x0][0x23c] ;  /* 0x00008f00670c7a20 */ /* 0x002fca0000410000 */
[----:B------:R-:W-:-:S05]  /*6090*/  FSEL R12, R12, RZ, P0 ;  /* 0x000000ff0c0c7208 */ /* 0x000fca0000000000 */
[--C-:B------:R-:W-:Y:S01]  /*60a0*/  FFMA.FTZ R8, R84, c[0x0][0x23c], -R12.reuse ;  /* 0x00008f0054087a23 */ /* 0x100fe2000001080c */
[----:B---3--:R-:W-:Y:S01]  /*60b0*/  FMNMX.FTZ R102, R2, R102, !PT ;  /* 0x0000006602667209 */ /* 0x008fe20007810000 */
[--C-:B------:R-:W-:Y:S02]  /*60c0*/  FFMA.FTZ R2, R80, c[0x0][0x23c], -R12.reuse ;  /* 0x00008f0050027a23 */ /* 0x100fe4000001080c */
[----:B------:R1:W-:Y:S01]  /*60d0*/  MUFU.EX2 R246, R8 ;  /* 0x0000000800f67308 */ /* 0x0003e20000000800 */
[--C-:B------:R-:W-:Y:S01]  /*60e0*/  FFMA.FTZ R9, R92, c[0x0][0x23c], -R12.reuse ;  /* 0x00008f005c097a23 */ /* 0x100fe2000001080c */
[----:B------:R-:W-:Y:S01]  /*60f0*/  FSETP.NEU.FTZ.AND P0, PT, R102, -INF , PT ;  /* 0xff8000006600780b */ /* 0x000fe20003f1d000 */
[----:B------:R-:W-:Y:S01]  /*6100*/  FFMA.FTZ R4, R81, c[0x0][0x23c], -R12 ;  /* 0x00008f0051047a23 */ /* 0x000fe2000001080c */
[----:B------:R-:W-:Y:S04]  /*6110*/  LDSM.16.MT88.4 R92, [R216+0xb400] ;  /* 0x00b40000d85c783b */ /* 0x000fe80000004200 */
[----:B------:R2:W-:Y:S01]  /*6120*/  MUFU.EX2 R14, R2 ;  /* 0x00000002000e7308 */ /* 0x0005e20000000800 */
[----:B------:R-:W-:Y:S01]  /*6130*/  LDSM.16.MT88.4 R80, [R218+0xa000] ;  /* 0x00a00000da50783b */ /* 0x000fe20000004200 */
[----:B-1----:R-:W-:-:S06]  /*6140*/  FMNMX.FTZ R8, R188, R3, !PT ;  /* 0x00000003bc087209 */ /* 0x002fcc0007810000 */
[----:B------:R-:W-:Y:S01]  /*6150*/  MUFU.EX2 R247, R9 ;  /* 0x0000000900f77308 */ /* 0x000fe20000000800 */
[----:B--2---:R-:W-:-:S07]  /*6160*/  FMUL.FTZ R2, R102, c[0x0][0x23c] ;  /* 0x00008f0066027a20 */ /* 0x004fce0000410000 */
[----:B------:R1:W-:Y:S01]  /*6170*/  MUFU.EX2 R15, R4 ;  /* 0x00000004000f7308 */ /* 0x0003e20000000800 */
[----:B------:R-:W-:-:S05]  /*6180*/  FSEL R2, R2, RZ, P0 ;  /* 0x000000ff02027208 */ /* 0x000fca0000000000 */
[----:B------:R-:W-:-:S04]  /*6190*/  FFMA.FTZ R0, R60, c[0x0][0x23c], -R2 ;  /* 0x00008f003c007a23 */ /* 0x000fc80000010802 */
[----:B------:R2:W-:Y:S01]  /*61a0*/  MUFU.EX2 R251, R0 ;  /* 0x0000000000fb7308 */ /* 0x0005e20000000800 */
[----:B-1----:R-:W-:-:S07]  /*61b0*/  FFMA.FTZ R4, R63, c[0x0][0x23c], -R12 ;  /* 0x00008f003f047a23 */ /* 0x002fce000001080c */
[----:B------:R1:W-:Y:S01]  /*61c0*/  MUFU.EX2 R205, R4 ;  /* 0x0000000400cd7308 */ /* 0x0003e20000000800 */
[----:B--2---:R-:W-:-:S07]  /*61d0*/  FFMA.FTZ R0, R61, c[0x0][0x23c], -R2 ;  /* 0x00008f003d007a23 */ /* 0x004fce0000010802 */
[----:B------:R2:W3:Y:S01]  /*61e0*/  MUFU.EX2 R203, R0 ;  /* 0x0000000000cb7308 */ /* 0x0004e20000000800 */
[----:B-1----:R-:W-:Y:S02]  /*61f0*/  FFMA.FTZ R4, R62, c[0x0][0x23c], -R12 ;  /* 0x00008f003e047a23 */ /* 0x002fe4000001080c */
[----:B------:R-:W-:Y:S05]  /*6200*/  LDSM.16.MT88.4 R60, [R218+0x9400] ;  /* 0x00940000da3c783b */ /* 0x000fea0000004200 */
[----:B------:R1:W4:Y:S01]  /*6210*/  MUFU.EX2 R204, R4 ;  /* 0x0000000400cc7308 */ /* 0x0003220000000800 */
[----:B--2---:R-:W-:Y:S02]  /*6220*/  FMNMX.FTZ R0, R128, R129, !PT ;  /* 0x0000008180007209 */ /* 0x004fe40007810000 */
[----:B---3--:R-:W-:-:S02]  /*6230*/  F2FP.PACK_AB R7, R203, R251 ;  /* 0x000000fbcb07723e */ /* 0x008fc400000000ff */
[----:B------:R-:W-:-:S04]  /*6240*/  FMNMX.FTZ R0, R131, R0, !PT ;  /* 0x0000000083007209 */ /* 0x000fc80007810000 */
[----:B------:R-:W-:Y:S01]  /*6250*/  FMNMX.FTZ R0, R140, R0, !PT ;  /* 0x000000008c007209 */ /* 0x000fe20007810000 */
[----:B-1----:R-:W-:Y:S01]  /*6260*/  FFMA.FTZ R4, R26, c[0x0][0x23c], -R2 ;  /* 0x00008f001a047a23 */ /* 0x002fe20000010802 */
[----:B----4-:R-:W-:Y:S02]  /*6270*/  F2FP.PACK_AB R6, R204, R205 ;  /* 0x000000cdcc06723e */ /* 0x010fe400000000ff */
[----:B------:R-:W-:Y:S01]  /*6280*/  FMNMX.FTZ R0, R198, R0, !PT ;  /* 0x00000000c6007209 */ /* 0x000fe20007810000 */
[----:B------:R1:W-:Y:S03]  /*6290*/  MUFU.EX2 R252, R4 ;  /* 0x0000000400fc7308 */ /* 0x0003e60000000800 */
[----:B------:R-:W-:-:S04]  /*62a0*/  FMNMX.FTZ R0, R200, R0, !PT ;  /* 0x00000000c8007209 */ /* 0x000fc80007810000 */
[----:B------:R-:W-:-:S04]  /*62b0*/  FMNMX.FTZ R0, R199, R0, !PT ;  /* 0x00000000c7007209 */ /* 0x000fc80007810000 */
[----:B------:R-:W-:-:S04]  /*62c0*/  FMNMX.FTZ R0, R125, R0, !PT ;  /* 0x000000007d007209 */ /* 0x000fc80007810000 */
[----:B------:R-:W-:Y:S01]  /*62d0*/  FMNMX.FTZ R0, R193, R0, !PT ;  /* 0x00000000c1007209 */ /* 0x000fe20007810000 */
[----:B-1----:R-:W-:-:S03]  /*62e0*/  FFMA.FTZ R4, R27, c[0x0][0x23c], -R2 ;  /* 0x00008f001b047a23 */ /* 0x002fc60000010802 */
[----:B------:R-:W-:Y:S01]  /*62f0*/  FMNMX.FTZ R3, R185, R0, !PT ;  /* 0x00000000b9037209 */ /* 0x000fe20007810000 */
[----:B------:R1:W2:Y:S01]  /*6300*/  MUFU.EX2 R250, R4 ;  /* 0x0000000400fa7308 */ /* 0x0002a20000000800 */
[----:B------:R-:W-:Y:S01]  /*6310*/  FMNMX.FTZ R0, R186, R8, !PT ;  /* 0x00000008ba007209 */ /* 0x000fe20007810000 */
[----:B------:R-:W-:Y:S01]  /*6320*/  FFMA.FTZ R8, R77, c[0x0][0x23c], -R12 ;  /* 0x00008f004d087a23 */ /* 0x000fe2000001080c */
[----:B------:R-:W-:-:S03]  /*6330*/  FMNMX.FTZ R3, R183, R3, !PT ;  /* 0x00000003b7037209 */ /* 0x000fc60007810000 */
[----:B------:R-:W3:Y:S01]  /*6340*/  SHFL.BFLY PT, R9, R0, 0x2, 0x1f ;  /* 0x0c401f0000097f89 */ /* 0x000ee200000e0000 */
[----:B------:R-:W-:Y:S01]  /*6350*/  FMNMX.FTZ R3, R178, R3, !PT ;  /* 0x00000003b2037209 */ /* 0x000fe20007810000 */
[----:B------:R4:W-:Y:S03]  /*6360*/  MUFU.EX2 R249, R8 ;  /* 0x0000000800f97308 */ /* 0x0009e60000000800 */
[----:B------:R-:W-:-:S04]  /*6370*/  FMNMX.FTZ R3, R196, R3, !PT ;  /* 0x00000003c4037209 */ /* 0x000fc80007810000 */
[----:B------:R-:W-:Y:S02]  /*6380*/  FMNMX.FTZ R3, R194, R3, !PT ;  /* 0x00000003c2037209 */ /* 0x000fe40007810000 */
[----:B-1----:R-:W-:Y:S02]  /*6390*/  F2FP.PACK_AB R4, R14, R15 ;  /* 0x0000000f0e04723e */ /* 0x002fe400000000ff */
[----:B------:R-:W-:Y:S02]  /*63a0*/  FMNMX.FTZ R3, R189, R3, !PT ;  /* 0x00000003bd037209 */ /* 0x000fe40007810000 */
[----:B--2---:R-:W-:Y:S02]  /*63b0*/  F2FP.PACK_AB R5, R250, R252 ;  /* 0x000000fcfa05723e */ /* 0x004fe400000000ff */
[----:B------:R-:W-:Y:S01]  /*63c0*/  FMNMX.FTZ R3, R190, R3, !PT ;  /* 0x00000003be037209 */ /* 0x000fe20007810000 */
[----:B----4-:R-:W-:-:S04]  /*63d0*/  FFMA.FTZ R8, R36, c[0x0][0x23c], -R12 ;  /* 0x00008f0024087a23 */ /* 0x010fc8000001080c */
[----:B------:R1:W2:Y:S01]  /*63e0*/  MUFU.EX2 R248, R8 ;  /* 0x0000000800f87308 */ /* 0x0002a20000000800 */
[C---:B------:R-:W-:Y:S01]  /*63f0*/  HMMA.16816.F32 R116, R4.reuse, R48, RZ ;  /* 0x000000300474723c */ /* 0x040fe200000018ff */
[----:B---3--:R-:W-:Y:S02]  /*6400*/  FMNMX.FTZ R0, R0, R9, !PT ;  /* 0x0000000900007209 */ /* 0x008fe40007810000 */
[----:B------:R-:W3:Y:S04]  /*6410*/  SHFL.BFLY PT, R9, R3, 0x2, 0x1f ;  /* 0x0c401f0003097f89 */ /* 0x000ee800000e0000 */
[----:B------:R-:W4:Y:S01]  /*6420*/  SHFL.BFLY PT, R10, R0, 0x1, 0x1f ;  /* 0x0c201f00000a7f89 */ /* 0x000f2200000e0000 */
[----:B------:R-:W-:Y:S01]  /*6430*/  HMMA.16816.F32 R112, R4, R56, RZ ;  /* 0x000000380470723c */ /* 0x000fe200000018ff */
[----:B-1----:R-:W-:-:S07]  /*6440*/  FFMA.FTZ R8, R64, c[0x0][0x23c], -R2 ;  /* 0x00008f0040087a23 */ /* 0x002fce0000010802 */
[C---:B------:R-:W-:Y:S01]  /*6450*/  HMMA.16816.F32 R84, R4.reuse, R72, RZ ;  /* 0x000000480454723c */ /* 0x040fe200000018ff */
[----:B------:R1:W-:Y:S07]  /*6460*/  MUFU.EX2 R242, R8 ;  /* 0x0000000800f27308 */ /* 0x0003ee0000000800 */
[----:B------:R-:W-:Y:S01]  /*6470*/  HMMA.16816.F32 R52, R4, R80, RZ ;  /* 0x000000500434723c */ /* 0x000fe200000018ff */
[----:B---3--:R-:W-:Y:S02]  /*6480*/  FMNMX.FTZ R3, R3, R9, !PT ;  /* 0x0000000903037209 */ /* 0x008fe40007810000 */
[----:B----4-:R-:W-:-:S03]  /*6490*/  FMNMX.FTZ R105, R0, R10, !PT ;  /* 0x0000000a00697209 */ /* 0x010fc60007810000 */
[----:B------:R-:W3:Y:S02]  /*64a0*/  SHFL.BFLY PT, R13, R3, 0x1, 0x1f ;  /* 0x0c201f00030d7f89 */ /* 0x000ee400000e0000 */
[C---:B------:R-:W-:Y:S01]  /*64b0*/  HMMA.16816.F32 R44, R4.reuse, R88, RZ ;  /* 0x00000058042c723c */ /* 0x040fe200000018ff */
[----:B--2---:R-:W-:Y:S01]  /*64c0*/  F2FP.PACK_AB R10, R248, R249 ;  /* 0x000000f9f80a723e */ /* 0x004fe200000000ff */
[----:B-1----:R-:W-:Y:S01]  /*64d0*/  FFMA.FTZ R8, R65, c[0x0][0x23c], -R2 ;  /* 0x00008f0041087a23 */ /* 0x002fe20000010802 */
[C---:B------:R-:W-:Y:S01]  /*64e0*/  FSETP.NEU.FTZ.AND P0, PT, R105.reuse, -INF , PT ;  /* 0xff8000006900780b */ /* 0x040fe20003f1d000 */
[----:B------:R-:W-:Y:S01]  /*64f0*/  FMUL.FTZ R0, R105, c[0x0][0x23c] ;  /* 0x00008f0069007a20 */ /* 0x000fe20000410000 */
[----:B------:R-:W1:Y:S01]  /*6500*/  LDSM.16.MT88.4 R64, [R216+0x9400] ;  /* 0x00940000d840783b */ /* 0x000e620000004200 */
[----:B------:R2:W4:Y:S02]  /*6510*/  MUFU.EX2 R243, R8 ;  /* 0x0000000800f37308 */ /* 0x0005240000000800 */
[----:B------:R-:W-:Y:S01]  /*6520*/  HMMA.16816.F32 R40, R4, R96, RZ ;  /* 0x000000600428723c */ /* 0x000fe200000018ff */
[----:B------:R-:W-:-:S07]  /*6530*/  FSEL R0, R0, RZ, P0 ;  /* 0x000000ff00007208 */ /* 0x000fce0000000000 */
[C---:B------:R-:W-:Y:S01]  /*6540*/  HMMA.16816.F32 R36, R4.reuse, R50, RZ ;  /* 0x000000320424723c */ /* 0x040fe200000018ff */
[--C-:B--2---:R-:W-:Y:S01]  /*6550*/  FFMA.FTZ R8, R68, c[0x0][0x23c], -R2.reuse ;  /* 0x00008f0044087a23 */ /* 0x104fe20000010802 */
[----:B----4-:R-:W-:Y:S01]  /*6560*/  F2FP.PACK_AB R9, R243, R242 ;  /* 0x000000f2f309723e */ /* 0x010fe200000000ff */
[----:B------:R-:W2:Y:S05]  /*6570*/  LDSM.16.MT88.4 R68, [R216+0xa400] ;  /* 0x00a40000d844783b */ /* 0x000eaa0000004200 */
[C---:B------:R-:W-:Y:S01]  /*6580*/  HMMA.16816.F32 R32, R4.reuse, R58, RZ ;  /* 0x0000003a0420723c */ /* 0x040fe200000018ff */
[----:B------:R4:W-:Y:S07]  /*6590*/  MUFU.EX2 R244, R8 ;  /* 0x0000000800f47308 */ /* 0x0009ee0000000800 */
[C---:B------:R-:W-:Y:S08]  /*65a0*/  HMMA.16816.F32 R28, R4.reuse, R74, RZ ;  /* 0x0000004a041c723c */ /* 0x040ff000000018ff */
[----:B------:R-:W-:Y:S01]  /*65b0*/  HMMA.16816.F32 R24, R4, R82, RZ ;  /* 0x000000520418723c */ /* 0x000fe200000018ff */
[----:B----4-:R-:W-:-:S02]  /*65c0*/  FFMA.FTZ R8, R76, c[0x0][0x23c], -R2 ;  /* 0x00008f004c087a23 */ /* 0x010fc40000010802 */
[----:B------:R-:W4:Y:S02]  /*65d0*/  LDSM.16.MT88.4 R76, [R218+0xa400] ;  /* 0x00a40000da4c783b */ /* 0x000f240000004200 */
[----:B------:R5:W1:Y:S03]  /*65e0*/  MUFU.EX2 R245, R8 ;  /* 0x0000000800f57308 */ /* 0x000a660000000800 */
[C---:B------:R-:W-:Y:S08]  /*65f0*/  HMMA.16816.F32 R20, R4.reuse, R90, RZ ;  /* 0x0000005a0414723c */ /* 0x040ff000000018ff */
[----:B------:R-:W-:Y:S01]  /*6600*/  HMMA.16816.F32 R16, R4, R98, RZ ;  /* 0x000000620410723c */ /* 0x000fe200000018ff */
[----:B-----5:R-:W-:-:S06]  /*6610*/  F2FP.PACK_AB R8, R247, R246 ;  /* 0x000000f6f708723e */ /* 0x020fcc00000000ff */
[--C-:B------:R-:W-:Y:S01]  /*6620*/  FFMA.FTZ R4, R104, c[0x0][0x23c], -R0.reuse ;  /* 0x00008f0068047a23 */ /* 0x100fe20000010800 */
[----:B---3--:R-:W-:Y:S01]  /*6630*/  FMNMX.FTZ R104, R3, R13, !PT ;  /* 0x0000000d03687209 */ /* 0x008fe20007810000 */
[----:B------:R-:W-:Y:S01]  /*6640*/  FFMA.FTZ R3, R130, c[0x0][0x23c], -R0 ;  /* 0x00008f0082037a23 */ /* 0x000fe20000010800 */
[----:B-1----:R-:W-:Y:S01]  /*6650*/  F2FP.PACK_AB R11, R245, R244 ;  /* 0x000000f4f50b723e */ /* 0x002fe200000000ff */
[----:B------:R1:W-:Y:S01]  /*6660*/  MUFU.EX2 R241, R4 ;  /* 0x0000000400f17308 */ /* 0x0003e20000000800 */
[----:B------:R-:W-:Y:S01]  /*6670*/  FSETP.NEU.FTZ.AND P0, PT, R104, -INF , PT ;  /* 0xff8000006800780b */ /* 0x000fe20003f1d000 */
[----:B------:R-:W-:-:S04]  /*6680*/  FFMA.FTZ R13, R107, c[0x0][0x23c], -R2 ;  /* 0x00008f006b0d7a23 */ /* 0x000fc80000010802 */
[C---:B------:R-:W-:Y:S02]  /*6690*/  HMMA.16816.F32 R116, R8.reuse, R64, R116 ;  /* 0x000000400874723c */ /* 0x040fe40000001874 */
[----:B------:R3:W-:Y:S06]  /*66a0*/  MUFU.EX2 R239, R3 ;  /* 0x0000000300ef7308 */ /* 0x0007ec0000000800 */
[----:B------:R-:W-:Y:S01]  /*66b0*/  HMMA.16816.F32 R132, R8, R60, R112 ;  /* 0x0000003c0884723c */ /* 0x000fe20000001870 */
[----:B-1----:R-:W-:-:S04]  /*66c0*/  FFMA.FTZ R4, R137, c[0x0][0x23c], -R0 ;  /* 0x00008f0089047a23 */ /* 0x002fc80000010800 */
[----:B------:R1:W-:Y:S03]  /*66d0*/  MUFU.EX2 R240, R4 ;  /* 0x0000000400f07308 */ /* 0x0003e60000000800 */
[----:B--2---:R-:W-:Y:S01]  /*66e0*/  HMMA.16816.F32 R148, R8, R68, R84 ;  /* 0x000000440894723c */ /* 0x004fe20000001854 */
[----:B---3--:R-:W-:-:S05]  /*66f0*/  FMUL.FTZ R3, R104, c[0x0][0x23c] ;  /* 0x00008f0068037a20 */ /* 0x008fca0000410000 */
[----:B------:R-:W-:Y:S02]  /*6700*/  FSEL R3, R3, RZ, P0 ;  /* 0x000000ff03037208 */ /* 0x000fe40000000000 */
[----:B----4-:R-:W-:Y:S01]  /*6710*/  HMMA.16816.F32 R164, R8, R76, R52 ;  /* 0x0000004c08a4723c */ /* 0x010fe20000001834 */
[----:B-1----:R-:W-:-:S07]  /*6720*/  FFMA.FTZ R4, R136, c[0x0][0x23c], -R0 ;  /* 0x00008f0088047a23 */ /* 0x002fce0000010800 */
[C---:B------:R-:W-:Y:S01]  /*6730*/  HMMA.16816.F32 R156, R8.reuse, R92, R44 ;  /* 0x0000005c089c723c */ /* 0x040fe2000000182c */
[----:B------:R1:W2:Y:S07]  /*6740*/  MUFU.EX2 R238, R4 ;  /* 0x0000000400ee7308 */ /* 0x0002ae0000000800 */
        /* <DEDUP_REMOVED lines=8> */
[----:B------:R-:W-:Y:S01]  /*67d0*/  HMMA.16816.F32 R168, R8, R78, R24 ;  /* 0x0000004e08a8723c */ /* 0x000fe20000001818 */
[----:B------:R1:W2:Y:S02]  /*67e0*/  MUFU.EX2 R214, R4 ;  /* 0x0000000400d67308 */ /* 0x0002a40000000800 */
[----:B-1----:R-:W-:Y:S01]  /*67f0*/  FFMA.FTZ R4, R131, c[0x0][0x23c], -R3 ;  /* 0x00008f0083047a23 */ /* 0x002fe20000010803 */
[----:B--2---:R-:W-:-:S04]  /*6800*/  F2FP.PACK_AB R5, R214, R237 ;  /* 0x000000edd605723e */ /* 0x004fc800000000ff */
[----:B------:R-:W-:Y:S01]  /*6810*/  HMMA.16816.F32 R128, R8, R110, R16 ;  /* 0x0000006e0880723c */ /* 0x000fe20000001810 */
[----:B------:R1:W-:Y:S02]  /*6820*/  MUFU.EX2 R215, R4 ;  /* 0x0000000400d77308 */ /* 0x0003e40000000800 */
[----:B-1----:R-:W-:-:S05]  /*6830*/  FFMA.FTZ R4, R140, c[0x0][0x23c], -R3 ;  /* 0x00008f008c047a23 */ /* 0x002fca0000010803 */
[----:B------:R-:W-:Y:S01]  /*6840*/  HMMA.16816.F32 R140, R8, R94, R20 ;  /* 0x0000005e088c723c */ /* 0x000fe20000001814 */
[----:B------:R1:W2:Y:S06]  /*6850*/  MUFU.EX2 R236, R4 ;  /* 0x0000000400ec7308 */ /* 0x0002ac0000000800 */
[----:B------:R-:W-:-:S04]  /*6860*/  FFMA.FTZ R8, R202, c[0x0][0x23c], -R0 ;  /* 0x00008f00ca087a23 */ /* 0x000fc80000010800 */
[----:B------:R3:W-:Y:S01]  /*6870*/  MUFU.EX2 R213, R8 ;  /* 0x0000000800d57308 */ /* 0x0007e20000000800 */
[----:B-1----:R-:W-:Y:S01]  /*6880*/  FFMA.FTZ R4, R197, c[0x0][0x23c], -R0 ;  /* 0x00008f00c5047a23 */ /* 0x002fe20000010800 */
[----:B--2---:R-:W-:-:S06]  /*6890*/  F2FP.PACK_AB R7, R236, R215 ;  /* 0x000000d7ec07723e */ /* 0x004fcc00000000ff */
[----:B------:R1:W2:Y:S01]  /*68a0*/  MUFU.EX2 R210, R4 ;  /* 0x0000000400d27308 */ /* 0x0002a20000000800 */
[----:B---3--:R-:W-:-:S07]  /*68b0*/  FFMA.FTZ R8, R201, c[0x0][0x23c], -R0 ;  /* 0x00008f00c9087a23 */ /* 0x008fce0000010800 */
[----:B------:R3:W-:Y:S01]  /*68c0*/  MUFU.EX2 R212, R8 ;  /* 0x0000000800d47308 */ /* 0x0007e20000000800 */
[----:B-1----:R-:W-:-:S07]  /*68d0*/  F2FP.PACK_AB R4, R239, R241 ;  /* 0x000000f1ef04723e */ /* 0x002fce00000000ff */
[----:B------:R-:W-:Y:S01]  /*68e0*/  HMMA.16816.F32 R32, R4, R56, RZ ;  /* 0x000000380420723c */ /* 0x000fe200000018ff */
[----:B---3--:R-:W-:-:S04]  /*68f0*/  FFMA.FTZ R8, R124, c[0x0][0x23c], -R0 ;  /* 0x00008f007c087a23 */ /* 0x008fc80000010800 */
[----:B------:R1:W-:Y:S03]  /*6900*/  MUFU.EX2 R211, R8 ;  /* 0x0000000800d37308 */ /* 0x0003e60000000800 */
[C---:B------:R-:W-:Y:S08]  /*6910*/  HMMA.16816.F32 R28, R4.reuse, R72, RZ ;  /* 0x00000048041c723c */ /* 0x040ff000000018ff */
[----:B------:R-:W-:Y:S01]  /*6920*/  HMMA.16816.F32 R40, R4, R48, RZ ;  /* 0x000000300428723c */ /* 0x000fe200000018ff */
[----:B-1----:R-:W-:-:S07]  /*6930*/  FFMA.FTZ R8, R198, c[0x0][0x23c], -R3 ;  /* 0x00008f00c6087a23 */ /* 0x002fce0000010803 */
[C---:B------:R-:W-:Y:S01]  /*6940*/  HMMA.16816.F32 R44, R4.reuse, R58, RZ ;  /* 0x0000003a042c723c */ /* 0x040fe200000018ff */
[----:B------:R1:W-:Y:S07]  /*6950*/  MUFU.EX2 R198, R13 ;  /* 0x0000000d00c67308 */ /* 0x0003ee0000000800 */
[C---:B------:R-:W-:Y:S01]  /*6960*/  HMMA.16816.F32 R24, R4.reuse, R96, RZ ;  /* 0x000000600418723c */ /* 0x040fe200000018ff */
[----:B------:R3:W-:Y:S07]  /*6970*/  MUFU.EX2 R206, R8 ;  /* 0x0000000800ce7308 */ /* 0x0007ee0000000800 */
[----:B------:R-:W-:Y:S01]  /*6980*/  HMMA.16816.F32 R48, R4, R50, RZ ;  /* 0x000000320430723c */ /* 0x000fe200000018ff */
[----:B-1----:R-:W-:-:S04]  /*6990*/  FFMA.FTZ R13, R192, c[0x0][0x23c], -R0 ;  /* 0x00008f00c00d7a23 */ /* 0x002fc80000010800 */
[----:B------:R1:W-:Y:S03]  /*69a0*/  MUFU.EX2 R197, R13 ;  /* 0x0000000d00c57308 */ /* 0x0003e60000000800 */
[----:B------:R-:W-:Y:S01]  /*69b0*/  HMMA.16816.F32 R36, R4, R74, RZ ;  /* 0x0000004a0424723c */ /* 0x000fe200000018ff */
[----:B---3--:R-:W-:-:S04]  /*69c0*/  FFMA.FTZ R8, R200, c[0x0][0x23c], -R3 ;  /* 0x00008f00c8087a23 */ /* 0x008fc80000010803 */
[----:B------:R3:W4:Y:S03]  /*69d0*/  MUFU.EX2 R209, R8 ;  /* 0x0000000800d17308 */ /* 0x0007260000000800 */
[----:B------:R-:W-:Y:S01]  /*69e0*/  HMMA.16816.F32 R20, R4, R80, RZ ;  /* 0x000000500414723c */ /* 0x000fe200000018ff */
[----:B-1----:R-:W-:-:S07]  /*69f0*/  FFMA.FTZ R13, R181, c[0x0][0x23c], -R0 ;  /* 0x00008f00b50d7a23 */ /* 0x002fce0000010800 */
[----:B------:R-:W-:Y:S01]  /*6a00*/  HMMA.16816.F32 R52, R4, R82, RZ ;  /* 0x000000520434723c */ /* 0x000fe200000018ff */
[----:B---3--:R-:W-:-:S07]  /*6a10*/  FFMA.FTZ R8, R199, c[0x0][0x23c], -R3 ;  /* 0x00008f00c7087a23 */ /* 0x008fce0000010803 */
[C---:B------:R-:W-:Y:S01]  /*6a20*/  HMMA.16816.F32 R16, R4.reuse, R88, RZ ;  /* 0x000000580410723c */ /* 0x040fe200000018ff */
[----:B------:R1:W-:Y:S07]  /*6a30*/  MUFU.EX2 R208, R8 ;  /* 0x0000000800d07308 */ /* 0x0003ee0000000800 */
[C---:B------:R-:W-:Y:S08]  /*6a40*/  HMMA.16816.F32 R56, R4.reuse, R90, RZ ;  /* 0x0000005a0438723c */ /* 0x040ff000000018ff */
[----:B------:R-:W-:Y:S01]  /*6a50*/  HMMA.16816.F32 R96, R4, R98, RZ ;  /* 0x000000620460723c */ /* 0x000fe200000018ff */
[----:B-1----:R-:W-:-:S04]  /*6a60*/  FFMA.FTZ R8, R125, c[0x0][0x23c], -R3 ;  /* 0x00008f007d087a23 */ /* 0x002fc80000010803 */
[----:B------:R-:W1:Y:S02]  /*6a70*/  MUFU.EX2 R207, R8 ;  /* 0x0000000800cf7308 */ /* 0x000e640000000800 */
[----:B--2---:R-:W-:Y:S02]  /*6a80*/  F2FP.PACK_AB R4, R213, R210 ;  /* 0x000000d2d504723e */ /* 0x004fe400000000ff */
[----:B----4-:R-:W-:Y:S02]  /*6a90*/  F2FP.PACK_AB R5, R209, R206 ;  /* 0x000000ced105723e */ /* 0x010fe400000000ff */
[----:B------:R-:W-:Y:S02]  /*6aa0*/  F2FP.PACK_AB R6, R211, R212 ;  /* 0x000000d4d306723e */ /* 0x000fe400000000ff */
[----:B-1----:R-:W-:Y:S01]  /*6ab0*/  F2FP.PACK_AB R7, R207, R208 ;  /* 0x000000d0cf07723e */ /* 0x002fe200000000ff */
[----:B------:R-:W-:-:S06]  /*6ac0*/  FFMA.FTZ R8, R173, c[0x0][0x23c], -R12 ;  /* 0x00008f00ad087a23 */ /* 0x000fcc000001080c */
[C---:B------:R-:W-:Y:S01]  /*6ad0*/  HMMA.16816.F32 R112, R4.reuse, R60, R32 ;  /* 0x0000003c0470723c */ /* 0x040fe20000001820 */
[----:B------:R-:W-:Y:S06]  /*6ae0*/  LDSM.16.MT88.4 R32, [R216+0xb800] ;  /* 0x00b80000d820783b */ /* 0x000fec0000004200 */
[----:B------:R-:W-:Y:S01]  /*6af0*/  MOV R61, R205 ;  /* 0x000000cd003d7202 */ /* 0x000fe20000000f00 */
[C---:B------:R-:W-:Y:S01]  /*6b00*/  HMMA.16816.F32 R88, R4.reuse, R68, R28 ;  /* 0x000000440458723c */ /* 0x040fe2000000181c */
[----:B------:R1:W-:Y:S01]  /*6b10*/  MUFU.EX2 R205, R8 ;  /* 0x0000000800cd7308 */ /* 0x0003e20000000800 */
[----:B------:R-:W-:Y:S01]  /*6b20*/  MOV R60, R204 ;  /* 0x000000cc003c7202 */ /* 0x000fe20000000f00 */
[----:B------:R-:W-:Y:S04]  /*6b30*/  LDSM.16.MT88.4 R28, [R218+0xb800] ;  /* 0x00b80000da1c783b */ /* 0x000fe80000004200 */
[----:B------:R-:W-:Y:S01]  /*6b40*/  MOV R69, R203 ;  /* 0x000000cb00457202 */ /* 0x000fe20000000f00 */
[C---:B------:R-:W-:Y:S08]  /*6b50*/  HMMA.16816.F32 R124, R4.reuse, R64, R40 ;  /* 0x00000040047c723c */ /* 0x040ff00000001828 */
[----:B------:R-:W-:Y:S01]  /*6b60*/  HMMA.16816.F32 R64, R4, R66, R48 ;  /* 0x000000420440723c */ /* 0x000fe20000001830 */
[----:B-1----:R-:W-:-:S04]  /*6b70*/  FFMA.FTZ R8, R160, c[0x0][0x23c], -R12 ;  /* 0x00008f00a0087a23 */ /* 0x002fc8000001080c */
[----:B------:R1:W-:Y:S03]  /*6b80*/  MUFU.EX2 R204, R8 ;  /* 0x0000000800cc7308 */ /* 0x0003e60000000800 */
[C---:B------:R-:W-:Y:S08]  /*6b90*/  HMMA.16816.F32 R48, R4.reuse, R62, R44 ;  /* 0x0000003e0430723c */ /* 0x040ff0000000182c */
[----:B------:R-:W-:Y:S01]  /*6ba0*/  HMMA.16816.F32 R40, R4, R78, R52 ;  /* 0x0000004e0428723c */ /* 0x000fe20000001834 */
[----:B-1----:R-:W-:-:S07]  /*6bb0*/  FFMA.FTZ R8, R106, c[0x0][0x23c], -R12 ;  /* 0x00008f006a087a23 */ /* 0x002fce000001080c */
[C---:B------:R-:W-:Y:S01]  /*6bc0*/  HMMA.16816.F32 R84, R4.reuse, R76, R20 ;  /* 0x0000004c0454723c */ /* 0x040fe20000001814 */
[----:B------:R1:W-:Y:S01]  /*6bd0*/  MUFU.EX2 R203, R8 ;  /* 0x0000000800cb7308 */ /* 0x0003e20000000800 */
[----:B------:R-:W2:Y:S06]  /*6be0*/  LDSM.16.MT88.4 R20, [R216+0x9800] ;  /* 0x00980000d814783b */ /* 0x000eac0000004200 */
[C---:B------:R-:W-:Y:S01]  /*6bf0*/  HMMA.16816.F32 R72, R4.reuse, R92, R16 ;  /* 0x0000005c0448723c */ /* 0x040fe20000001810 */
[----:B------:R-:W3:Y:S07]  /*6c00*/  LDSM.16.MT88.4 R16, [R218+0x9800] ;  /* 0x00980000da10783b */ /* 0x000eee0000004200 */
[C---:B------:R-:W-:Y:S01]  /*6c10*/  HMMA.16816.F32 R80, R4.reuse, R108, R24 ;  /* 0x0000006c0450723c */ /* 0x040fe20000001818 */
[----:B-1----:R-:W-:Y:S01]  /*6c20*/  FFMA.FTZ R8, R100, c[0x0][0x23c], -R12 ;  /* 0x00008f0064087a23 */ /* 0x002fe2000001080c */
[----:B------:R-:W1:Y:S03]  /*6c30*/  LDSM.16.MT88.4 R24, [R218+0xa800] ;  /* 0x00a80000da18783b */ /* 0x000e660000004200 */
[----:B------:R4:W5:Y:S03]  /*6c40*/  MUFU.EX2 R202, R8 ;  /* 0x0000000800ca7308 */ /* 0x0009660000000800 */
[C---:B------:R-:W-:Y:S08]  /*6c50*/  HMMA.16816.F32 R36, R4.reuse, R70, R36 ;  /* 0x000000460424723c */ /* 0x040ff00000001824 */
[----:B------:R-:W-:Y:S01]  /*6c60*/  HMMA.16816.F32 R44, R4, R94, R56 ;  /* 0x0000005e042c723c */ /* 0x000fe20000001838 */
[----:B----4-:R-:W-:-:S07]  /*6c70*/  FFMA.FTZ R8, R179, c[0x0][0x23c], -R2 ;  /* 0x00008f00b3087a23 */ /* 0x010fce0000010802 */
[----:B------:R-:W-:Y:S01]  /*6c80*/  HMMA.16816.F32 R52, R4, R110, R96 ;  /* 0x0000006e0434723c */ /* 0x000fe20000001860 */
[----:B------:R4:W-:Y:S06]  /*6c90*/  MUFU.EX2 R201, R8 ;  /* 0x0000000800c97308 */ /* 0x0009ec0000000800 */
[----:B------:R-:W-:Y:S01]  /*6ca0*/  FFMA.FTZ R4, R187, c[0x0][0x23c], -R0 ;  /* 0x00008f00bb047a23 */ /* 0x000fe20000010800 */
[----:B-----5:R-:W-:Y:S01]  /*6cb0*/  F2FP.PACK_AB R6, R202, R203 ;  /* 0x000000cbca06723e */ /* 0x020fe200000000ff */
[----:B------:R5:W-:Y:S01]  /*6cc0*/  MUFU.EX2 R187, R13 ;  /* 0x0000000d00bb7308 */ /* 0x000be20000000800 */
[----:B----4-:R-:W-:-:S07]  /*6cd0*/  FFMA.FTZ R8, R162, c[0x0][0x23c], -R2 ;  /* 0x00008f00a2087a23 */ /* 0x010fce0000010802 */
[----:B------:R4:W-:Y:S01]  /*6ce0*/  MUFU.EX2 R192, R4 ;  /* 0x0000000400c07308 */ /* 0x0009e20000000800 */
[----:B-----5:R-:W-:-:S07]  /*6cf0*/  FFMA.FTZ R13, R176, c[0x0][0x23c], -R0 ;  /* 0x00008f00b00d7a23 */ /* 0x020fce0000010800 */
[----:B------:R5:W1:Y:S08]  /*6d00*/  MUFU.EX2 R200, R8 ;  /* 0x0000000800c87308 */ /* 0x000a700000000800 */
[----:B------:R2:W-:Y:S01]  /*6d10*/  MUFU.EX2 R181, R13 ;  /* 0x0000000d00b57308 */ /* 0x0005e20000000800 */
[----:B----4-:R-:W-:Y:S01]  /*6d20*/  F2FP.PACK_AB R4, R204, R205 ;  /* 0x000000cdcc04723e */ /* 0x010fe200000000ff */
[----:B-----5:R-:W-:Y:S01]  /*6d30*/  FFMA.FTZ R8, R161, c[0x0][0x23c], -R2 ;  /* 0x00008f00a1087a23 */ /* 0x020fe20000010802 */
[----:B-1----:R-:W-:-:S05]  /*6d40*/  F2FP.PACK_AB R5, R200, R201 ;  /* 0x000000c9c805723e */ /* 0x002fca00000000ff */
[----:B------:R1:W4:Y:S01]  /*6d50*/  MUFU.EX2 R199, R8 ;  /* 0x0000000800c77308 */ /* 0x0003220000000800 */
[----:B--2---:R-:W-:Y:S01]  /*6d60*/  FFMA.FTZ R13, R193, c[0x0][0x23c], -R3 ;  /* 0x00008f00c10d7a23 */ /* 0x004fe20000010803 */
[----:B------:R-:W-:-:S06]  /*6d70*/  MOV R193, R69 ;  /* 0x0000004500c17202 */ /* 0x000fcc0000000f00 */
[----:B------:R2:W-:Y:S01]  /*6d80*/  MUFU.EX2 R179, R13 ;  /* 0x0000000d00b37308 */ /* 0x0005e20000000800 */
[----:B-1----:R-:W1:Y:S01]  /*6d90*/  LDSM.16.MT88.4 R8, [R216+0xa800] ;  /* 0x00a80000d808783b */ /* 0x002e620000004200 */
[----:B----4-:R-:W-:Y:S01]  /*6da0*/  F2FP.PACK_AB R7, R198, R199 ;  /* 0x000000c7c607723e */ /* 0x010fe200000000ff */
[----:B--2---:R-:W-:-:S06]  /*6db0*/  FFMA.FTZ R13, R185, c[0x0][0x23c], -R3 ;  /* 0x00008f00b90d7a23 */ /* 0x004fcc0000010803 */
[C---:B------:R-:W-:Y:S01]  /*6dc0*/  HMMA.16816.F32 R116, R4.reuse, R20, R116 ;  /* 0x000000140474723c */ /* 0x040fe20000001874 */
[----:B------:R-:W-:Y:S01]  /*6dd0*/  MOV R185, R60 ;  /* 0x0000003c00b97202 */ /* 0x000fe20000000f00 */
[----:B------:R2:W4:Y:S06]  /*6de0*/  MUFU.EX2 R176, R13 ;  /* 0x0000000d00b07308 */ /* 0x00052c0000000800 */
[C---:B---3--:R-:W-:Y:S08]  /*6df0*/  HMMA.16816.F32 R132, R4.reuse, R16, R132 ;  /* 0x000000100484723c */ /* 0x048ff00000001884 */
[----:B------:R-:W-:Y:S01]  /*6e00*/  HMMA.16816.F32 R164, R4, R24, R164 ;  /* 0x0000001804a4723c */ /* 0x000fe200000018a4 */
[----:B--2---:R-:W-:Y:S01]  /*6e10*/  FFMA.FTZ R13, R183, c[0x0][0x23c], -R3 ;  /* 0x00008f00b70d7a23 */ /* 0x004fe20000010803 */
[----:B------:R-:W-:-:S03]  /*6e20*/  MOV R183, R61 ;  /* 0x0000003d00b77202 */ /* 0x000fc60000000f00 */
[----:B------:R2:W-:Y:S03]  /*6e30*/  MUFU.EX2 R107, R13 ;  /* 0x0000000d006b7308 */ /* 0x0005e60000000800 */
[C---:B------:R-:W-:Y:S01]  /*6e40*/  HMMA.16816.F32 R96, R4.reuse, R32, R156 ;  /* 0x000000200460723c */ /* 0x040fe2000000189c */
[----:B------:R-:W-:Y:S07]  /*6e50*/  LDSM.16.MT88.4 R156, [R216+0xac00] ;  /* 0x00ac0000d89c783b */ /* 0x000fee0000004200 */
[----:B-1----:R-:W-:Y:S01]  /*6e60*/  HMMA.16816.F32 R148, R4, R8, R148 ;  /* 0x000000080494723c */ /* 0x002fe20000001894 */
[----:B--2---:R-:W-:-:S07]  /*6e70*/  FFMA.FTZ R13, R178, c[0x0][0x23c], -R3 ;  /* 0x00008f00b20d7a23 */ /* 0x004fce0000010803 */
[C---:B------:R-:W-:Y:S01]  /*6e80*/  HMMA.16816.F32 R108, R4.reuse, R28, R144 ;  /* 0x0000001c046c723c */ /* 0x040fe20000001890 */
[----:B------:R-:W-:Y:S01]  /*6e90*/  MOV R178, R15 ;  /* 0x0000000f00b27202 */ /* 0x000fe20000000f00 */
[----:B------:R1:W2:Y:S06]  /*6ea0*/  MUFU.EX2 R106, R13 ;  /* 0x0000000d006a7308 */ /* 0x0002ac0000000800 */
[C---:B------:R-:W-:Y:S08]  /*6eb0*/  HMMA.16816.F32 R120, R4.reuse, R22, R120 ;  /* 0x000000160478723c */ /* 0x040ff00000001878 */
[----:B------:R-:W-:Y:S01]  /*6ec0*/  HMMA.16816.F32 R136, R4, R18, R136 ;  /* 0x000000120488723c */ /* 0x000fe20000001888 */
[----:B-1----:R-:W-:Y:S01]  /*6ed0*/  FFMA.FTZ R13, R182, c[0x0][0x23c], -R12 ;  /* 0x00008f00b60d7a23 */ /* 0x002fe2000001080c */
[----:B------:R-:W-:-:S03]  /*6ee0*/  MOV R182, R14 ;  /* 0x0000000e00b67202 */ /* 0x000fc60000000f00 */
[----:B------:R-:W-:Y:S03]  /*6ef0*/  MUFU.EX2 R100, R13 ;  /* 0x0000000d00647308 */ /* 0x000fe60000000800 */
[C---:B------:R-:W-:Y:S08]  /*6f00*/  HMMA.16816.F32 R152, R4.reuse, R10, R152 ;  /* 0x0000000a0498723c */ /* 0x040ff00000001898 */
[C---:B------:R-:W-:Y:S08]  /*6f10*/  HMMA.16816.F32 R168, R4.reuse, R26, R168 ;  /* 0x0000001a04a8723c */ /* 0x040ff000000018a8 */
[C---:B------:R-:W-:Y:S01]  /*6f20*/  HMMA.16816.F32 R76, R4.reuse, R34, R140 ;  /* 0x00000022044c723c */ /* 0x040fe2000000188c */
[----:B------:R-:W-:Y:S07]  /*6f30*/  LDSM.16.MT88.4 R140, [R218+0x9c00] ;  /* 0x009c0000da8c783b */ /* 0x000fee0000004200 */
[----:B------:R-:W-:Y:S07]  /*6f40*/  HMMA.16816.F32 R56, R4, R30, R128 ;  /* 0x0000001e0438723c */ /* 0x000fee0000001880 */
[----:B------:R-:W-:-:S02]  /*6f50*/  F2FP.PACK_AB R4, R192, R197 ;  /* 0x000000c5c004723e */ /* 0x000fc400000000ff */
[----:B----4-:R-:W-:Y:S02]  /*6f60*/  F2FP.PACK_AB R5, R176, R179 ;  /* 0x000000b3b005723e */ /* 0x010fe400000000ff */
[----:B------:R-:W-:Y:S02]  /*6f70*/  F2FP.PACK_AB R6, R181, R187 ;  /* 0x000000bbb506723e */ /* 0x000fe400000000ff */
[----:B--2---:R-:W-:-:S07]  /*6f80*/  F2FP.PACK_AB R7, R106, R107 ;  /* 0x0000006b6a07723e */ /* 0x004fce00000000ff */
[C---:B------:R-:W-:Y:S07]  /*6f90*/  HMMA.16816.F32 R144, R4.reuse, R8, R88 ;  /* 0x000000080490723c */ /* 0x040fee0000001858 */
[--C-:B------:R-:W-:Y:S01]  /*6fa0*/  FFMA.FTZ R8, R174, c[0x0][0x23c], -R12.reuse ;  /* 0x00008f00ae087a23 */ /* 0x100fe2000001080c */
[C---:B------:R-:W-:Y:S03]  /*6fb0*/  HMMA.16816.F32 R64, R4.reuse, R22, R64 ;  /* 0x000000160440723c */ /* 0x040fe60000001840 */
[----:B------:R1:W2:Y:S05]  /*6fc0*/  MUFU.EX2 R23, R8 ;  /* 0x0000000800177308 */ /* 0x0002aa0000000800 */
[C---:B------:R-:W-:Y:S01]  /*6fd0*/  HMMA.16816.F32 R60, R4.reuse, R20, R124 ;  /* 0x00000014043c723c */ /* 0x040fe2000000187c */
[----:B------:R-:W-:Y:S07]  /*6fe0*/  LDSM.16.MT88.4 R124, [R216+0x9c00] ;  /* 0x009c0000d87c783b */ /* 0x000fee0000004200 */
        /* <DEDUP_REMOVED lines=8> */
[----:B------:R-:W1:Y:S01]  /*7070*/  LDSM.16.MT88.4 R80, [R216+0xbc00] ;  /* 0x00bc0000d850783b */ /* 0x000e620000004200 */
[----:B------:R2:W3:Y:S06]  /*7080*/  MUFU.EX2 R21, R8 ;  /* 0x0000000800157308 */ /* 0x0004ec0000000800 */
[C---:B------:R-:W-:Y:S08]  /*7090*/  HMMA.16816.F32 R36, R4.reuse, R10, R36 ;  /* 0x0000000a0424723c */ /* 0x040ff00000001824 */
[----:B------:R-:W-:Y:S01]  /*70a0*/  HMMA.16816.F32 R40, R4, R26, R40 ;  /* 0x0000001a0428723c */ /* 0x000fe20000001828 */
[----:B--2---:R-:W-:Y:S01]  /*70b0*/  FFMA.FTZ R8, R184, c[0x0][0x23c], -R2 ;  /* 0x00008f00b8087a23 */ /* 0x004fe20000010802 */
[----:B---3--:R-:W-:-:S03]  /*70c0*/  F2FP.PACK_AB R94, R21, R22 ;  /* 0x00000016155e723e */ /* 0x008fc600000000ff */
[----:B------:R2:W-:Y:S03]  /*70d0*/  MUFU.EX2 R20, R8 ;  /* 0x0000000800147308 */ /* 0x0005e60000000800 */
[C---:B------:R-:W-:Y:S08]  /*70e0*/  HMMA.16816.F32 R68, R4.reuse, R32, R72 ;  /* 0x000000200444723c */ /* 0x040ff00000001848 */
[----:B------:R-:W-:Y:S01]  /*70f0*/  HMMA.16816.F32 R44, R4, R34, R44 ;  /* 0x00000022042c723c */ /* 0x000fe2000000182c */
[----:B--2---:R-:W-:-:S07]  /*7100*/  FFMA.FTZ R8, R180, c[0x0][0x23c], -R2 ;  /* 0x00008f00b4087a23 */ /* 0x004fce0000010802 */
[----:B------:R-:W-:Y:S01]  /*7110*/  HMMA.16816.F32 R52, R4, R30, R52 ;  /* 0x0000001e0434723c */ /* 0x000fe20000001834 */
[----:B------:R-:W2:Y:S01]  /*7120*/  LDSM.16.MT88.4 R4, [R218+0xbc00] ;  /* 0x00bc0000da04783b */ /* 0x000ea20000004200 */
[----:B------:R3:W4:Y:S02]  /*7130*/  MUFU.EX2 R19, R8 ;  /* 0x0000000800137308 */ /* 0x0007240000000800 */
[--C-:B---3--:R-:W-:Y:S01]  /*7140*/  FFMA.FTZ R8, R175, c[0x0][0x23c], -R2.reuse ;  /* 0x00008f00af087a23 */ /* 0x108fe20000010802 */
[----:B----4-:R-:W-:Y:S01]  /*7150*/  F2FP.PACK_AB R93, R19, R20 ;  /* 0x00000014135d723e */ /* 0x010fe200000000ff */
[----:B------:R-:W-:Y:S01]  /*7160*/  FFMA.FTZ R2, R177, c[0x0][0x23c], -R2 ;  /* 0x00008f00b1027a23 */ /* 0x000fe20000010802 */
[----:B------:R-:W3:Y:S03]  /*7170*/  LDSM.16.MT88.4 R172, [R218+0xac00] ;  /* 0x00ac0000daac783b */ /* 0x000ee60000004200 */
        /* <DEDUP_REMOVED lines=8> */
[----:B--2---:R-:W-:Y:S01]  /*7200*/  HMMA.16816.F32 R88, R92, R4, R108 ;  /* 0x000000045c58723c */ /* 0x004fe2000000186c */
[----:B-1----:R-:W-:-:S04]  /*7210*/  FFMA.FTZ R2, R191, c[0x0][0x23c], -R0 ;  /* 0x00008f00bf027a23 */ /* 0x002fc80000010800 */
[----:B------:R1:W2:Y:S03]  /*7220*/  MUFU.EX2 R15, R2 ;  /* 0x00000002000f7308 */ /* 0x0002a60000000800 */
[C---:B------:R-:W-:Y:S08]  /*7230*/  HMMA.16816.F32 R116, R92.reuse, R124, R116 ;  /* 0x0000007c5c74723c */ /* 0x040ff00000001874 */
[----:B------:R-:W-:Y:S01]  /*7240*/  HMMA.16816.F32 R120, R92, R126, R120 ;  /* 0x0000007e5c78723c */ /* 0x000fe20000001878 */
[--C-:B-1----:R-:W-:Y:S01]  /*7250*/  FFMA.FTZ R2, R188, c[0x0][0x23c], -R0.reuse ;  /* 0x00008f00bc027a23 */ /* 0x102fe20000010800 */
[----:B--2---:R-:W-:Y:S01]  /*7260*/  F2FP.PACK_AB R96, R15, R16 ;  /* 0x000000100f60723e */ /* 0x004fe200000000ff */
[----:B------:R-:W-:-:S05]  /*7270*/  FFMA.FTZ R0, R186, c[0x0][0x23c], -R0 ;  /* 0x00008f00ba007a23 */ /* 0x000fca0000010800 */
[C---:B------:R-:W-:Y:S01]  /*7280*/  HMMA.16816.F32 R132, R92.reuse, R140, R132 ;  /* 0x0000008c5c84723c */ /* 0x040fe20000001884 */
[----:B------:R1:W-:Y:S07]  /*7290*/  MUFU.EX2 R14, R2 ;  /* 0x00000002000e7308 */ /* 0x0003ee0000000800 */
[C---:B------:R-:W-:Y:S01]  /*72a0*/  HMMA.16816.F32 R136, R92.reuse, R142, R136 ;  /* 0x0000008e5c88723c */ /* 0x040fe20000001888 */
[----:B------:R2:W4:Y:S07]  /*72b0*/  MUFU.EX2 R13, R0 ;  /* 0x00000000000d7308 */ /* 0x00052e0000000800 */
[----:B------:R-:W-:Y:S01]  /*72c0*/  HMMA.16816.F32 R148, R92, R156, R148 ;  /* 0x0000009c5c94723c */ /* 0x000fe20000001894 */
[----:B-1----:R-:W-:-:S04]  /*72d0*/  FADD.FTZ R2, R237, R214 ;  /* 0x000000d6ed027221 */ /* 0x002fc80000010000 */
[----:B------:R-:W-:-:S03]  /*72e0*/  FADD.FTZ R2, R215, R2 ;  /* 0x00000002d7027221 */ /* 0x000fc60000010000 */
[C---:B------:R-:W-:Y:S01]  /*72f0*/  HMMA.16816.F32 R152, R92.reuse, R158, R152 ;  /* 0x0000009e5c98723c */ /* 0x040fe20000001898 */
[----:B--2---:R-:W-:Y:S01]  /*7300*/  FFMA.FTZ R0, R196, c[0x0][0x23c], -R3 ;  /* 0x00008f00c4007a23 */ /* 0x004fe20000010803 */
[----:B----4-:R-:W-:Y:S01]  /*7310*/  F2FP.PACK_AB R98, R13, R14 ;  /* 0x0000000e0d62723e */ /* 0x010fe200000000ff */
[----:B------:R-:W-:Y:S02]  /*7320*/  FADD.FTZ R2, R236, R2 ;  /* 0x00000002ec027221 */ /* 0x000fe40000010000 */
[----:B------:R1:W-:Y:S02]  /*7330*/  MUFU.EX2 R12, R0 ;  /* 0x00000000000c7308 */ /* 0x0003e40000000800 */
[----:B------:R-:W-:Y:S01]  /*7340*/  FADD.FTZ R2, R206, R2 ;  /* 0x00000002ce027221 */ /* 0x000fe20000010000 */
[----:B---3--:R-:W-:Y:S03]  /*7350*/  HMMA.16816.F32 R164, R92, R172, R164 ;  /* 0x000000ac5ca4723c */ /* 0x008fe600000018a4 */
[----:B------:R-:W-:-:S05]  /*7360*/  FADD.FTZ R2, R209, R2 ;  /* 0x00000002d1027221 */ /* 0x000fca0000010000 */
[----:B------:R-:W-:Y:S01]  /*7370*/  HMMA.16816.F32 R168, R92, R174, R168 ;  /* 0x000000ae5ca8723c */ /* 0x000fe200000018a8 */
[----:B-1----:R-:W-:-:S07]  /*7380*/  FFMA.FTZ R0, R194, c[0x0][0x23c], -R3 ;  /* 0x00008f00c2007a23 */ /* 0x002fce0000010803 */
[C---:B------:R-:W-:Y:S01]  /*7390*/  HMMA.16816.F32 R76, R92.reuse, R82, R76 ;  /* 0x000000525c4c723c */ /* 0x040fe2000000184c */
[----:B------:R1:W2:Y:S07]  /*73a0*/  MUFU.EX2 R11, R0 ;  /* 0x00000000000b7308 */ /* 0x0002ae0000000800 */
[----:B------:R-:W-:Y:S01]  /*73b0*/  HMMA.16816.F32 R92, R92, R6, R56 ;  /* 0x000000065c5c723c */ /* 0x000fe20000001838 */
[--C-:B-1----:R-:W-:Y:S01]  /*73c0*/  FFMA.FTZ R0, R189, c[0x0][0x23c], -R3.reuse ;  /* 0x00008f00bd007a23 */ /* 0x102fe20000010803 */
[----:B--2---:R-:W-:Y:S01]  /*73d0*/  F2FP.PACK_AB R97, R11, R12 ;  /* 0x0000000c0b61723e */ /* 0x004fe200000000ff */
[----:B------:R-:W-:-:S02]  /*73e0*/  FFMA.FTZ R3, R190, c[0x0][0x23c], -R3 ;  /* 0x00008f00be037a23 */ /* 0x000fc40000010803 */
        /* <DEDUP_REMOVED lines=82> */
[----:B-1----:R-:W-:Y:S02]  /*7910*/  IADD3 R2, R107, -0x2, RZ ;  /* 0xfffffffe6b027810 */ /* 0x002fe40007ffe0ff */
[----:B---3--:R-:W-:Y:S02]  /*7920*/  ISETP.GE.AND P4, PT, R24, c[0x0][0x220], PT ;  /* 0x0000880018007a0c */ /* 0x008fe40003f86270 */
[----:B----4-:R-:W-:Y:S01]  /*7930*/  ISETP.GE.AND P3, PT, R178, c[0x0][0x220], PT ;  /* 0x00008800b2007a0c */ /* 0x010fe20003f66270 */
[----:B------:R-:W-:Y:S01]  /*7940*/  IMAD R0, R2, UR6, RZ ;  /* 0x0000000602007c24 */ /* 0x000fe2000f8e02ff */
[----:B------:R-:W-:Y:S02]  /*7950*/  SHF.R.S32.HI R4, RZ, 0x1f, R2 ;  /* 0x0000001fff047819 */ /* 0x000fe40000011402 */
        /* <DEDUP_REMOVED lines=56> */
[----:B------:R-:W-:Y:S04]  /*7ce0*/  LDSM.16.M88.4 R44, [R219+0x6000] ;  /* 0x00600000db2c783b */ /* 0x000fe80000000200 */
[----:B-1----:R-:W1:Y:S04]  /*7cf0*/  LDSM.16.M88.4 R12, [R221+0x1000] ;  /* 0x00100000dd0c783b */ /* 0x002e680000000200 */
[----:B------:R-:W1:Y:S01]  /*7d00*/  LDSM.16.M88.4 R40, [R219+0x6400] ;  /* 0x00640000db28783b */ /* 0x000e620000000200 */
[----:B------:R-:W-:-:S03]  /*7d10*/  IMAD.MOV.U32 R252, RZ, RZ, R193 ;  /* 0x000000fffffc7224 */ /* 0x000fc600078e00c1 */
[----:B------:R-:W-:Y:S04]  /*7d20*/  LDSM.16.M88.4 R36, [R219+0x6800] ;  /* 0x00680000db24783b */ /* 0x000fe80000000200 */
[----:B------:R-:W0:Y:S01]  /*7d30*/  LDGDEPBAR ;  /* 0x00000000000079af */ /* 0x000e220000000000 */
[C---:B--2---:R-:W-:Y:S08]  /*7d40*/  HMMA.16816.F32 R240, R8.reuse, R16, RZ ;  /* 0x0000001008f0723c */ /* 0x044ff000000018ff */
[----:B------:R-:W-:Y:S08]  /*7d50*/  HMMA.16816.F32 R236, R8, R18, RZ ;  /* 0x0000001208ec723c */ /* 0x000ff000000018ff */
[C---:B---3--:R-:W-:Y:S08]  /*7d60*/  HMMA.16816.F32 R48, R4.reuse, R16, RZ ;  /* 0x000000100430723c */ /* 0x048ff000000018ff */
[C---:B------:R-:W-:Y:S01]  /*7d70*/  HMMA.16816.F32 R60, R4.reuse, R18, RZ ;  /* 0x00000012043c723c */ /* 0x040fe200000018ff */
[----:B------:R-:W2:Y:S07]  /*7d80*/  LDSM.16.M88.4 R16, [R219+0x6c00] ;  /* 0x006c0000db10783b */ /* 0x000eae0000000200 */
[C---:B------:R-:W-:Y:S08]  /*7d90*/  HMMA.16816.F32 R32, R4.reuse, R28, RZ ;  /* 0x0000001c0420723c */ /* 0x040ff000000018ff */
[C---:B------:R-:W-:Y:S08]  /*7da0*/  HMMA.16816.F32 R56, R4.reuse, R24, RZ ;  /* 0x000000180438723c */ /* 0x040ff000000018ff */
[C---:B-----5:R-:W-:Y:S08]  /*7db0*/  HMMA.16816.F32 R52, R4.reuse, R20, RZ ;  /* 0x000000140434723c */ /* 0x060ff000000018ff */
        /* <DEDUP_REMOVED lines=9> */
[-C--:B------:R-:W-:Y:S01]  /*7e50*/  HMMA.16816.F32 R192, R8, R22.reuse, RZ ;  /* 0x0000001608c0723c */ /* 0x080fe200000018ff */
[----:B------:R-:W3:Y:S07]  /*7e60*/  LDSM.16.M88.4 R8, [R221] ;  /* 0x00000000dd08783b */ /* 0x000eee0000000200 */
[----:B------:R-:W-:Y:S01]  /*7e70*/  HMMA.16816.F32 R4, R4, R22, RZ ;  /* 0x000000160404723c */ /* 0x000fe200000018ff */
[----:B------:R-:W-:Y:S07]  /*7e80*/  LDSM.16.M88.4 R20, [R217+0x7000] ;  /* 0x00700000d914783b */ /* 0x000fee0000000200 */
[C---:B-1----:R-:W-:Y:S08]  /*7e90*/  HMMA.16816.F32 R188, R12.reuse, R44, R48 ;  /* 0x0000002c0cbc723c */ /* 0x042ff00000001830 */
[C---:B------:R-:W-:Y:S01]  /*7ea0*/  HMMA.16816.F32 R184, R12.reuse, R40, R32 ;  /* 0x000000280cb8723c */ /* 0x040fe20000001820 */
[----:B------:R-:W-:Y:S07]  /*7eb0*/  LDSM.16.M88.4 R32, [R217+0x7400] ;  /* 0x00740000d920783b */ /* 0x000fee0000000200 */
[C---:B--2---:R-:W-:Y:S01]  /*7ec0*/  HMMA.16816.F32 R48, R12.reuse, R18, R4 ;  /* 0x000000120c30723c */ /* 0x044fe20000001804 */
[----:B------:R-:W1:Y:S07]  /*7ed0*/  LDSM.16.M88.4 R4, [R220+0x3000] ;  /* 0x00300000dc04783b */ /* 0x000e6e0000000200 */
[-C--:B------:R-:W-:Y:S08]  /*7ee0*/  HMMA.16816.F32 R64, R12, R16.reuse, R52 ;  /* 0x000000100c40723c */ /* 0x080ff00000001834 */
[----:B---3--:R-:W-:Y:S08]  /*7ef0*/  HMMA.16816.F32 R196, R8, R16, R196 ;  /* 0x0000001008c4723c */ /* 0x008ff000000018c4 */
[C---:B------:R-:W-:Y:S08]  /*7f00*/  HMMA.16816.F32 R180, R12.reuse, R36, R56 ;  /* 0x000000240cb4723c */ /* 0x040ff00000001838 */
[C---:B------:R-:W-:Y:S08]  /*7f10*/  HMMA.16816.F32 R60, R12.reuse, R46, R60 ;  /* 0x0000002e0c3c723c */ /* 0x040ff0000000183c */
[C---:B------:R-:W-:Y:S08]  /*7f20*/  HMMA.16816.F32 R56, R12.reuse, R42, R108 ;  /* 0x0000002a0c38723c */ /* 0x040ff0000000186c */
[----:B------:R-:W-:Y:S01]  /*7f30*/  HMMA.16816.F32 R52, R12, R38, R176 ;  /* 0x000000260c34723c */ /* 0x000fe200000018b0 */
[----:B------:R-:W2:Y:S01]  /*7f40*/  LDSM.16.M88.4 R12, [R220+0x2000] ;  /* 0x00200000dc0c783b */ /* 0x000ea20000000200 */
[----:B------:R-:W-:-:S06]  /*7f50*/  IMAD.MOV.U32 R16, RZ, RZ, R196 ;  /* 0x000000ffff107224 */ /* 0x000fcc00078e00c4 */
[----:B------:R-:W-:Y:S01]  /*7f60*/  HMMA.16816.F32 R108, R8, R44, R240 ;  /* 0x0000002c086c723c */ /* 0x000fe200000018f0 */
[----:B----4-:R-:W-:Y:S02]  /*7f70*/  IMAD.MOV.U32 R3, RZ, RZ, R197 ;  /* 0x000000ffff037224 */ /* 0x010fe400078e00c5 */
[----:B------:R-:W-:-:S05]  /*7f80*/  IMAD.MOV.U32 R2, RZ, RZ, R198 ;  /* 0x000000ffff027224 */ /* 0x000fca00078e00c6 */
[----:B------:R-:W-:Y:S01]  /*7f90*/  HMMA.16816.F32 R248, R8, R36, R204 ;  /* 0x0000002408f8723c */ /* 0x000fe200000018cc */
[----:B------:R-:W-:-:S07]  /*7fa0*/  IMAD.MOV.U32 R0, RZ, RZ, R199 ;  /* 0x000000ffff007224 */ /* 0x000fce00078e00c7 */
[----:B------:R-:W-:Y:S01]  /*7fb0*/  HMMA.16816.F32 R204, R8, R46, R236 ;  /* 0x0000002e08cc723c */ /* 0x000fe200000018ec */
[----:B------:R-:W-:Y:S07]  /*7fc0*/  LDSM.16.M88.4 R44, [R219+0x7c00] ;  /* 0x007c0000db2c783b */ /* 0x000fee0000000200 */
[C---:B-1----:R-:W-:Y:S08]  /*7fd0*/  HMMA.16816.F32 R240, R4.reuse, R24, R64 ;  /* 0x0000001804f0723c */ /* 0x042ff00000001840 */
[C---:B------:R-:W-:Y:S08]  /*7fe0*/  HMMA.16816.F32 R64, R4.reuse, R22, R60 ;  /* 0x000000160440723c */ /* 0x040ff0000000183c */
[C---:B------:R-:W-:Y:S08]  /*7ff0*/  HMMA.16816.F32 R60, R4.reuse, R34, R56 ;  /* 0x00000022043c723c */ /* 0x040ff00000001838 */
[C---:B------:R-:W-:Y:S07]  /*8000*/  HMMA.16816.F32 R176, R4.reuse, R32, R184 ;  /* 0x0000002004b0723c */ /* 0x040fee00000018b8 */
[----:B------:R-:W-:Y:S01]  /*8010*/  IMAD.MOV.U32 R184, RZ, RZ, R16 ;  /* 0x000000ffffb87224 */ /* 0x000fe200078e0010 */
[----:B------:R-:W-:Y:S08]  /*8020*/  HMMA.16816.F32 R56, R4, R30, R52 ;  /* 0x0000001e0438723c */ /* 0x000ff00000001834 */
[C---:B------:R-:W-:Y:S01]  /*8030*/  HMMA.16816.F32 R200, R8.reuse, R38, R200 ;  /* 0x0000002608c8723c */ /* 0x040fe200000018c8 */
[----:B------:R-:W-:Y:S07]  /*8040*/  LDSM.16.M88.4 R36, [R219+0x7400] ;  /* 0x00740000db24783b */ /* 0x000fee0000000200 */
[----:B------:R-:W-:Y:S01]  /*8050*/  HMMA.16816.F32 R192, R8, R18, R192 ;  /* 0x0000001208c0723c */ /* 0x000fe200000018c0 */
[----:B------:R-:W-:Y:S07]  /*8060*/  LDSM.16.M88.4 R16, [R219+0x7000] ;  /* 0x00700000db10783b */ /* 0x000fee0000000200 */
[C---:B------:R-:W-:Y:S08]  /*8070*/  HMMA.16816.F32 R188, R4.reuse, R20, R188 ;  /* 0x0000001404bc723c */ /* 0x040ff000000018bc */
[C---:B------:R-:W-:Y:S08]  /*8080*/  HMMA.16816.F32 R196, R4.reuse, R28, R180 ;  /* 0x0000001c04c4723c */ /* 0x040ff000000018b4 */
[----:B------:R-:W-:Y:S01]  /*8090*/  HMMA.16816.F32 R52, R4, R26, R48 ;  /* 0x0000001a0434723c */ /* 0x000fe20000001830 */
[----:B------:R-:W1:Y:S07]  /*80a0*/  LDSM.16.M88.4 R4, [R221+0x3000] ;  /* 0x00300000dd04783b */ /* 0x000e6e0000000200 */
[C---:B------:R-:W-:Y:S08]  /*80b0*/  HMMA.16816.F32 R244, R8.reuse, R40, R208 ;  /* 0x0000002808f4723c */ /* 0x040ff000000018d0 */
[----:B------:R-:W-:Y:S01]  /*80c0*/  HMMA.16816.F32 R208, R8, R42, R212 ;  /* 0x0000002a08d0723c */ /* 0x000fe200000018d4 */
[----:B------:R-:W3:Y:S04]  /*80d0*/  LDSM.16.M88.4 R40, [R219+0x7800] ;  /* 0x00780000db28783b */ /* 0x000ee80000000200 */
[----:B------:R-:W4:Y:S03]  /*80e0*/  LDSM.16.M88.4 R8, [R221+0x2000] ;  /* 0x00200000dd08783b */ /* 0x000f260000000200 */
[C---:B--2---:R-:W-:Y:S08]  /*80f0*/  HMMA.16816.F32 R48, R12.reuse, R20, R108 ;  /* 0x000000140c30723c */ /* 0x044ff0000000186c */
[----:B------:R-:W-:Y:S01]  /*8100*/  HMMA.16816.F32 R20, R12, R22, R204 ;  /* 0x000000160c14723c */ /* 0x000fe200000018cc */
[----:B------:R-:W-:-:S02]  /*8110*/  IMAD.MOV.U32 R185, RZ, RZ, R3 ;  /* 0x000000ffffb97224 */ /* 0x000fc400078e0003 */
[----:B------:R-:W-:Y:S02]  /*8120*/  IMAD.MOV.U32 R186, RZ, RZ, R2 ;  /* 0x000000ffffba7224 */ /* 0x000fe400078e0002 */
[----:B------:R-:W-:-:S03]  /*8130*/  IMAD.MOV.U32 R187, RZ, RZ, R0 ;  /* 0x000000ffffbb7224 */ /* 0x000fc600078e0000 */
[C---:B------:R-:W-:Y:S08]  /*8140*/  HMMA.16816.F32 R212, R12.reuse, R34, R208 ;  /* 0x000000220cd4723c */ /* 0x040ff000000018d0 */
[C---:B------:R-:W-:Y:S08]  /*8150*/  HMMA.16816.F32 R208, R12.reuse, R30, R200 ;  /* 0x0000001e0cd0723c */ /* 0x040ff000000018c8 */
[C---:B------:R-:W-:Y:S08]  /*8160*/  HMMA.16816.F32 R200, R12.reuse, R26, R192 ;  /* 0x0000001a0cc8723c */ /* 0x040ff000000018c0 */
[----:B------:R-:W-:Y:S08]  /*8170*/  HMMA.16816.F32 R204, R12, R24, R184 ;  /* 0x000000180ccc723c */ /* 0x000ff000000018b8 */
[C---:B-1----:R-:W-:Y:S08]  /*8180*/  HMMA.16816.F32 R192, R4.reuse, R16, R188 ;  /* 0x0000001004c0723c */ /* 0x042ff000000018bc */
[----:B------:R-:W-:Y:S08]  /*8190*/  HMMA.16816.F32 R180, R4, R38, R60 ;  /* 0x0000002604b4723c */ /* 0x000ff0000000183c */
[----:B------:R-:W-:Y:S08]  /*81a0*/  HMMA.16816.F32 R108, R12, R32, R244 ;  /* 0x000000200c6c723c */ /* 0x000ff000000018f4 */
[C---:B------:R-:W-:Y:S08]  /*81b0*/  HMMA.16816.F32 R188, R4.reuse, R18, R64 ;  /* 0x0000001204bc723c */ /* 0x040ff00000001840 */
[C---:B------:R-:W-:Y:S08]  /*81c0*/  HMMA.16816.F32 R184, R4.reuse, R36, R176 ;  /* 0x0000002404b8723c */ /* 0x040ff000000018b0 */
[C---:B------:R-:W-:Y:S08]  /*81d0*/  HMMA.16816.F32 R60, R4.reuse, R46, R52 ;  /* 0x0000002e043c723c */ /* 0x040ff00000001834 */
[C---:B---3--:R-:W-:Y:S01]  /*81e0*/  HMMA.16816.F32 R176, R4.reuse, R40, R196 ;  /* 0x0000002804b0723c */ /* 0x048fe200000018c4 */
[----:B------:R-:W-:Y:S07]  /*81f0*/  LDSM.16.M88.4 R196, [R217+0x8c00] ;  /* 0x008c0000d9c4783b */ /* 0x000fee0000000200 */
[C---:B------:R-:W-:Y:S08]  /*8200*/  HMMA.16816.F32 R64, R4.reuse, R42, R56 ;  /* 0x0000002a0440723c */ /* 0x040ff00000001838 */
[----:B------:R-:W-:Y:S01]  /*8210*/  HMMA.16816.F32 R24, R4, R44, R240 ;  /* 0x0000002c0418723c */ /* 0x000fe200000018f0 */
[----:B------:R-:W-:Y:S07]  /*8220*/  LDSM.16.M88.4 R4, [R220+0x5000] ;  /* 0x00500000dc04783b */ /* 0x000fee0000000200 */
[C---:B----4-:R-:W-:Y:S08]  /*8230*/  HMMA.16816.F32 R32, R8.reuse, R16, R48 ;  /* 0x000000100820723c */ /* 0x050ff00000001830 */
[----:B------:R-:W-:Y:S01]  /*8240*/  HMMA.16816.F32 R52, R8, R18, R20 ;  /* 0x000000120834723c */ /* 0x000fe20000001814 */
[----:B------:R-:W1:Y:S04]  /*8250*/  LDSM.16.M88.4 R16, [R217+0x8400] ;  /* 0x00840000d910783b */ /* 0x000e680000000200 */
[----:B------:R-:W2:Y:S03]  /*8260*/  LDSM.16.M88.4 R20, [R217+0x8000] ;  /* 0x00800000d914783b */ /* 0x000ea60000000200 */
[----:B------:R-:W-:Y:S01]  /*8270*/  HMMA.16816.F32 R236, R12, R28, R248 ;  /* 0x0000001c0cec723c */ /* 0x000fe200000018f8 */
[----:B------:R-:W3:Y:S04]  /*8280*/  LDSM.16.M88.4 R28, [R217+0x8800] ;  /* 0x00880000d91c783b */ /* 0x000ee80000000200 */
[----:B------:R-:W4:Y:S03]  /*8290*/  LDSM.16.M88.4 R12, [R220+0x4000] ;  /* 0x00400000dc0c783b */ /* 0x000f260000000200 */
[C---:B------:R-:W-:Y:S08]  /*82a0*/  HMMA.16816.F32 R48, R8.reuse, R36, R108 ;  /* 0x000000240830723c */ /* 0x040ff0000000186c */
[C---:B------:R-:W-:Y:S08]  /*82b0*/  HMMA.16816.F32 R108, R8.reuse, R38, R212 ;  /* 0x00000026086c723c */ /* 0x040ff000000018d4 */
[C---:B------:R-:W-:Y:S08]  /*82c0*/  HMMA.16816.F32 R212, R8.reuse, R44, R204 ;  /* 0x0000002c08d4723c */ /* 0x040ff000000018cc */
[C---:B------:R-:W-:Y:S08]  /*82d0*/  HMMA.16816.F32 R248, R8.reuse, R46, R200 ;  /* 0x0000002e08f8723c */ /* 0x040ff000000018c8 */
[C---:B------:R-:W-:Y:S08]  /*82e0*/  HMMA.16816.F32 R56, R8.reuse, R40, R236 ;  /* 0x000000280838723c */ /* 0x040ff000000018ec */
[----:B------:R-:W-:Y:S08]  /*82f0*/  HMMA.16816.F32 R208, R8, R42, R208 ;  /* 0x0000002a08d0723c */ /* 0x000ff000000018d0 */
[C---:B-1----:R-:W-:Y:S08]  /*8300*/  HMMA.16816.F32 R44, R4.reuse, R18, R180 ;  /* 0x00000012042c723c */ /* 0x042ff000000018b4 */
[C---:B--2---:R-:W-:Y:S08]  /*8310*/  HMMA.16816.F32 R36, R4.reuse, R20, R192 ;  /* 0x000000140424723c */ /* 0x044ff000000018c0 */
[C---:B------:R-:W-:Y:S08]  /*8320*/  HMMA.16816.F32 R40, R4.reuse, R22, R188 ;  /* 0x000000160428723c */ /* 0x040ff000000018bc */
[C---:B------:R-:W-:Y:S08]  /*8330*/  HMMA.16816.F32 R184, R4.reuse, R16, R184 ;  /* 0x0000001004b8723c */ /* 0x040ff000000018b8 */
[C---:B---3--:R-:W-:Y:S08]  /*8340*/  HMMA.16816.F32 R176, R4.reuse, R28, R176 ;  /* 0x0000001c04b0723c */ /* 0x048ff000000018b0 */
[C---:B------:R-:W-:Y:S08]  /*8350*/  HMMA.16816.F32 R180, R4.reuse, R30, R64 ;  /* 0x0000001e04b4723c */ /* 0x040ff00000001840 */
[----:B------:R-:W-:Y:S01]  /*8360*/  HMMA.16816.F32 R8, R4, R196, R24 ;  /* 0x000000c40408723c */ /* 0x000fe20000001818 */
[----:B------:R-:W1:Y:S01]  /*8370*/  S2R R0, SR_TID.X ;  /* 0x0000000000007919 */ /* 0x000e620000002100 */
[----:B------:R-:W-:-:S02]  /*8380*/  IMAD.MOV.U32 R201, RZ, RZ, R248 ;  /* 0x000000ffffc97224 */ /* 0x000fc400078e00f8 */
[----:B------:R-:W-:Y:S01]  /*8390*/  IMAD.MOV.U32 R106, RZ, RZ, R250 ;  /* 0x000000ffff6a7224 */ /* 0x000fe200078e00fa */
[----:B------:R-:W-:Y:S03]  /*83a0*/  LDSM.16.M88.4 R24, [R219+0x8000] ;  /* 0x00800000db18783b */ /* 0x000fe60000000200 */
[----:B------:R-:W-:Y:S01]  /*83b0*/  HMMA.16816.F32 R4, R4, R198, R60 ;  /* 0x000000c60404723c */ /* 0x000fe2000000183c */
[----:B------:R-:W-:Y:S11]  /*83c0*/  IMAD.MOV.U32 R246, RZ, RZ, R107 ;  /* 0x000000fffff67224 */ /* 0x000ff600078e006b */
[----:B------:R-:W-:Y:S04]  /*83d0*/  @!UPT UIADD3 URZ, URZ, URZ, URZ ;  /* 0x0000003f3f3ff290 */ /* 0x000fe8000fffe03f */
[----:B------:R-:W-:Y:S02]  /*83e0*/  IMAD.MOV.U32 R250, RZ, RZ, R8 ;  /* 0x000000fffffa7224 */ /* 0x000fe400078e0008 */
[----:B------:R-:W-:Y:S02]  /*83f0*/  IMAD.MOV.U32 R248, RZ, RZ, R9 ;  /* 0x000000fffff87224 */ /* 0x000fe400078e0009 */
[----:B------:R-:W-:Y:S02]  /*8400*/  IMAD.MOV.U32 R242, RZ, RZ, R10 ;  /* 0x000000fffff27224 */ /* 0x000fe400078e000a */
[----:B------:R-:W-:Y:S02]  /*8410*/  IMAD.MOV.U32 R195, RZ, RZ, R11 ;  /* 0x000000ffffc37224 */ /* 0x000fe400078e000b */
[----:B------:R-:W-:Y:S01]  /*8420*/  IMAD.MOV.U32 R241, RZ, RZ, R4 ;  /* 0x000000fffff17224 */ /* 0x000fe200078e0004 */
[----:B------:R-:W2:Y:S01]  /*8430*/  LDSM.16.M88.4 R8, [R221+0x5000] ;  /* 0x00500000dd08783b */ /* 0x000ea20000000200 */
[----:B------:R-:W-:-:S02]  /*8440*/  IMAD.MOV.U32 R206, RZ, RZ, R5 ;  /* 0x000000ffffce7224 */ /* 0x000fc400078e0005 */
[----:B------:R-:W-:Y:S02]  /*8450*/  IMAD.MOV.U32 R193, RZ, RZ, R6 ;  /* 0x000000ffffc17224 */ /* 0x000fe400078e0006 */
[----:B------:R-:W-:Y:S02]  /*8460*/  IMAD.MOV.U32 R190, RZ, RZ, R7 ;  /* 0x000000ffffbe7224 */ /* 0x000fe400078e0007 */
[----:B------:R-:W3:Y:S01]  /*8470*/  LDSM.16.M88.4 R4, [R221+0x4000] ;  /* 0x00400000dd04783b */ /* 0x000ee20000000200 */
[----:B-1----:R-:W-:Y:S01]  /*8480*/  IMAD.SHL.U32 R0, R0, 0x2, RZ ;  /* 0x0000000200007824 */ /* 0x002fe200078e00ff */
[----:B------:R-:W-:Y:S01]  /*8490*/  IADD3 R247, R246, -0x2, RZ ;  /* 0xfffffffef6f77810 */ /* 0x000fe20007ffe0ff */
[----:B----4-:R-:W-:Y:S03]  /*84a0*/  HMMA.16816.F32 R32, R12, R20, R32 ;  /* 0x000000140c20723c */ /* 0x010fe60000001820 */
[----:B------:R-:W-:-:S05]  /*84b0*/  LOP3.LUT R0, R0, 0x6, RZ, 0xc0, !PT ;  /* 0x0000000600007812 */ /* 0x000fca00078ec0ff */
[----:B------:R-:W-:Y:S01]  /*84c0*/  HMMA.16816.F32 R48, R12, R16, R48 ;  /* 0x000000100c30723c */ /* 0x000fe20000001830 */
[----:B------:R-:W-:-:S07]  /*84d0*/  IMAD R0, R247, 0x40, R0 ;  /* 0x00000040f7007824 */ /* 0x000fce00078e0200 */
[----:B------:R-:W-:Y:S01]  /*84e0*/  HMMA.16816.F32 R108, R12, R18, R108 ;  /* 0x000000120c6c723c */ /* 0x000fe2000000186c */
[----:B------:R-:W1:Y:S01]  /*84f0*/  LDSM.16.M88.4 R16, [R219+0x8400] ;  /* 0x00840000db10783b */ /* 0x000e620000000200 */
[----:B------:R-:W-:-:S05]  /*8500*/  IMAD.IADD R2, R226, 0x1, -R0 ;  /* 0x00000001e2027824 */ /* 0x000fca00078e0a00 */
[----:B------:R-:W-:Y:S01]  /*8510*/  IABS R2, R2 ;  /* 0x0000000200027213 */ /* 0x000fe20000000000 */
[----:B------:R-:W-:Y:S01]  /*8520*/  HMMA.16816.F32 R52, R12, R22, R52 ;  /* 0x000000160c34723c */ /* 0x000fe20000001834 */
[--C-:B------:R-:W-:Y:S02]  /*8530*/  IMAD.IADD R3, R225, 0x1, -R0.reuse ;  /* 0x00000001e1037824 */ /* 0x100fe400078e0a00 */
[----:B------:R4:W-:Y:S01]  /*8540*/  I2F R23, R2 ;  /* 0x0000000200177306 */ /* 0x0009e20000201400 */
[--C-:B------:R-:W-:Y:S02]  /*8550*/  IMAD.IADD R20, R227, 0x1, -R0.reuse ;  /* 0x00000001e3147824 */ /* 0x100fe400078e0a00 */
[----:B------:R-:W-:Y:S02]  /*8560*/  IABS R3, R3 ;  /* 0x0000000300037213 */ /* 0x000fe40000000000 */
[----:B--2---:R-:W-:Y:S01]  /*8570*/  HMMA.16816.F32 R36, R8, R24, R36 ;  /* 0x000000180824723c */ /* 0x004fe20000001824 */
[----:B----4-:R-:W-:-:S07]  /*8580*/  IMAD.IADD R2, R224, 0x1, -R0 ;  /* 0x00000001e0027824 */ /* 0x010fce00078e0a00 */
[----:B---3--:R-:W-:Y:S01]  /*8590*/  HMMA.16816.F32 R32, R4, R24, R32 ;  /* 0x000000180420723c */ /* 0x008fe20000001820 */
[----:B------:R-:W-:Y:S01]  /*85a0*/  IABS R2, R2 ;  /* 0x0000000200027213 */ /* 0x000fe20000000000 */
[----:B------:R2:W3:Y:S04]  /*85b0*/  I2F R22, R3 ;  /* 0x0000000300167306 */ /* 0x0004e80000201400 */
[----:B--2---:R-:W-:Y:S01]  /*85c0*/  IMAD.MOV.U32 R3, RZ, RZ, R2 ;  /* 0x000000ffff037224 */ /* 0x004fe200078e0002 */
[----:B------:R-:W-:-:S04]  /*85d0*/  IABS R2, R20 ;  /* 0x0000001400027213 */ /* 0x000fc80000000000 */
[----:B------:R2:W4:Y:S01]  /*85e0*/  I2F R20, R2 ;  /* 0x0000000200147306 */ /* 0x0005220000201400 */
[-C--:B-1----:R-:W-:Y:S07]  /*85f0*/  HMMA.16816.F32 R48, R4, R16.reuse, R48 ;  /* 0x000000100430723c */ /* 0x082fee0000001830 */
[----:B------:R1:W5:Y:S01]  /*8600*/  I2F R21, R3 ;  /* 0x0000000300157306 */ /* 0x0003620000201400 */
[----:B------:R-:W-:Y:S01]  /*8610*/  HMMA.16816.F32 R184, R8, R16, R184 ;  /* 0x0000001008b8723c */ /* 0x000fe200000018b8 */
[----:B--2---:R-:W-:-:S07]  /*8620*/  IADD3 R2, R0, 0x1, RZ ;  /* 0x0000000100027810 */ /* 0x004fce0007ffe0ff */
[----:B------:R-:W-:Y:S01]  /*8630*/  HMMA.16816.F32 R40, R8, R26, R40 ;  /* 0x0000001a0828723c */ /* 0x000fe20000001828 */
[----:B------:R-:W-:-:S07]  /*8640*/  IMAD.IADD R16, R225, 0x1, -R2 ;  /* 0x00000001e1107824 */ /* 0x000fce00078e0a02 */
[----:B------:R-:W-:Y:S01]  /*8650*/  HMMA.16816.F32 R52, R4, R26, R52 ;  /* 0x0000001a0434723c */ /* 0x000fe20000001834 */
[----:B------:R-:W-:Y:S01]  /*8660*/  IABS R16, R16 ;  /* 0x0000001000107213 */ /* 0x000fe20000000000 */
[----:B-1----:R-:W-:-:S05]  /*8670*/  IMAD.IADD R3, R226, 0x1, -R2 ;  /* 0x00000001e2037824 */ /* 0x002fca00078e0a02 */
[-C--:B---3--:R-:W-:Y:S02]  /*8680*/  FFMA.FTZ R26, R22, -R222.reuse, R34 ;  /* 0x800000de161a7223 */ /* 0x088fe40000010022 */
[----:B----4-:R-:W-:Y:S02]  /*8690*/  FFMA.FTZ R22, R20, -R222, R38 ;  /* 0x800000de14167223 */ /* 0x010fe40000010026 */
[----:B------:R-:W-:Y:S02]  /*86a0*/  IMAD.IADD R20, R224, 0x1, -R2 ;  /* 0x00000001e0147824 */ /* 0x000fe400078e0a02 */
[----:B------:R-:W-:Y:S01]  /*86b0*/  IMAD.MOV.U32 R17, RZ, RZ, R16 ;  /* 0x000000ffff117224 */ /* 0x000fe200078e0010 */
[----:B------:R-:W-:Y:S02]  /*86c0*/  IABS R3, R3 ;  /* 0x0000000300037213 */ /* 0x000fe40000000000 */
[----:B------:R-:W-:Y:S01]  /*86d0*/  IABS R16, R20 ;  /* 0x0000001400107213 */ /* 0x000fe20000000000 */
[----:B------:R-:W-:Y:S01]  /*86e0*/  IMAD.IADD R20, R227, 0x1, -R2 ;  /* 0x00000001e3147824 */ /* 0x000fe200078e0a02 */
[----:B------:R-:W-:-:S02]  /*86f0*/  ISETP.GE.AND P1, PT, R0, R235, PT ;  /* 0x000000eb0000720c */ /* 0x000fc40003f26270 */
[C---:B------:R-:W-:Y:S02]  /*8700*/  ISETP.GE.AND P6, PT, R0.reuse, R234, PT ;  /* 0x000000ea0000720c */ /* 0x040fe40003fc6270 */
[C---:B------:R-:W-:Y:S02]  /*8710*/  ISETP.GE.AND P5, PT, R0.reuse, R233, PT ;  /* 0x000000e90000720c */ /* 0x040fe40003fa6270 */
[C---:B------:R-:W-:Y:S01]  /*8720*/  ISETP.GE.AND P0, PT, R0.reuse, R232, PT ;  /* 0x000000e80000720c */ /* 0x040fe20003f06270 */
[-C--:B------:R-:W-:Y:S01]  /*8730*/  FFMA.FTZ R24, R23, -R222.reuse, R32 ;  /* 0x800000de17187223 */ /* 0x080fe20000010020 */
[----:B------:R1:W-:Y:S01]  /*8740*/  I2F R25, R17 ;  /* 0x0000001100197306 */ /* 0x0003e20000201400 */
[----:B-----5:R-:W-:Y:S01]  /*8750*/  FFMA.FTZ R23, R21, -R222, R36 ;  /* 0x800000de15177223 */ /* 0x020fe20000010024 */
[C---:B------:R-:W-:Y:S02]  /*8760*/  ISETP.LT.OR P1, PT, R0.reuse, R231, P1 ;  /* 0x000000e70000720c */ /* 0x040fe40000f21670 */
[----:B------:R-:W-:-:S02]  /*8770*/  ISETP.LT.OR P6, PT, R0, R230, P6 ;  /* 0x000000e60000720c */ /* 0x000fc400037c1670 */
[C---:B------:R-:W-:Y:S02]  /*8780*/  ISETP.LT.OR P5, PT, R0.reuse, R229, P5 ;  /* 0x000000e50000720c */ /* 0x040fe40002fa1670 */
[----:B------:R2:W-:Y:S01]  /*8790*/  I2F R27, R3 ;  /* 0x00000003001b7306 */ /* 0x0005e20000201400 */
[----:B------:R-:W-:Y:S02]  /*87a0*/  ISETP.LT.OR P0, PT, R0, R228, P0 ;  /* 0x000000e40000720c */ /* 0x000fe40000701670 */
[----:B------:R-:W-:Y:S01]  /*87b0*/  FSEL R237, R24, -INF , !P1 ;  /* 0xff80000018ed7808 */ /* 0x000fe20004800000 */
[----:B-1----:R-:W-:Y:S01]  /*87c0*/  IMAD.MOV.U32 R17, RZ, RZ, R16 ;  /* 0x000000ffff117224 */ /* 0x002fe200078e0010 */
[----:B------:R-:W-:Y:S02]  /*87d0*/  IABS R16, R20 ;  /* 0x0000001400107213 */ /* 0x000fe40000000000 */
[----:B------:R-:W-:Y:S01]  /*87e0*/  FSEL R239, R26, -INF , !P6 ;  /* 0xff8000001aef7808 */ /* 0x000fe20007000000 */
[----:B------:R1:W3:Y:S01]  /*87f0*/  I2F R21, R17 ;  /* 0x0000001100157306 */ /* 0x0002e20000201400 */
[----:B--2---:R-:W-:-:S02]  /*8800*/  IADD3 R3, R0, 0x8, RZ ;  /* 0x0000000800037810 */ /* 0x004fc40007ffe0ff */
[----:B------:R-:W-:Y:S02]  /*8810*/  FSEL R62, R23, -INF , !P5 ;  /* 0xff800000173e7808 */ /* 0x000fe40006800000 */
[----:B------:R-:W-:-:S03]  /*8820*/  FSEL R63, R22, -INF , !P0 ;  /* 0xff800000163f7808 */ /* 0x000fc60004000000 */
[----:B------:R2:W4:Y:S01]  /*8830*/  I2F R20, R16 ;  /* 0x0000001000147306 */ /* 0x0005220000201400 */
[C---:B------:R-:W-:Y:S02]  /*8840*/  ISETP.GE.AND P1, PT, R2.reuse, R235, PT ;  /* 0x000000eb0200720c */ /* 0x040fe40003f26270 */
[C---:B------:R-:W-:Y:S02]  /*8850*/  ISETP.GE.AND P6, PT, R2.reuse, R234, PT ;  /* 0x000000ea0200720c */ /* 0x040fe40003fc6270 */
[C---:B------:R-:W-:Y:S02]  /*8860*/  ISETP.GE.AND P5, PT, R2.reuse, R233, PT ;  /* 0x000000e90200720c */ /* 0x040fe40003fa6270 */
[----:B------:R-:W-:Y:S01]  /*8870*/  ISETP.GE.AND P0, PT, R2, R232, PT ;  /* 0x000000e80200720c */ /* 0x000fe20003f06270 */
[----:B-1----:R-:W-:Y:S01]  /*8880*/  IMAD.IADD R17, R226, 0x1, -R3 ;  /* 0x00000001e2117824 */ /* 0x002fe200078e0a03 */
[C---:B------:R-:W-:Y:S02]  /*8890*/  ISETP.LT.OR P1, PT, R2.reuse, R231, P1 ;  /* 0x000000e70200720c */ /* 0x040fe40000f21670 */
[----:B------:R-:W-:-:S02]  /*88a0*/  ISETP.LT.OR P6, PT, R2, R230, P6 ;  /* 0x000000e60200720c */ /* 0x000fc400037c1670 */
[C---:B------:R-:W-:Y:S02]  /*88b0*/  ISETP.LT.OR P5, PT, R2.reuse, R229, P5 ;  /* 0x000000e50200720c */ /* 0x040fe40002fa1670 */
[----:B------:R-:W-:Y:S01]  /*88c0*/  ISETP.LT.OR P0, PT, R2, R228, P0 ;  /* 0x000000e40200720c */ /* 0x000fe20000701670 */
[----:B------:R-:W-:Y:S01]  /*88d0*/  IMAD.IADD R2, R225, 0x1, -R3 ;  /* 0x00000001e1027824 */ /* 0x000fe200078e0a03 */
[----:B--2---:R-:W-:Y:S01]  /*88e0*/  IABS R16, R17 ;  /* 0x0000001100107213 */ /* 0x004fe20000000000 */
[----:B------:R-:W-:Y:S03]  /*88f0*/  HMMA.16816.F32 R64, R12, R28, R56 ;  /* 0x0000001c0c40723c */ /* 0x000fe60000001838 */
[----:B------:R1:W2:Y:S01]  /*8900*/  I2F R28, R16 ;  /* 0x00000010001c7306 */ /* 0x0002a20000201400 */
[----:B------:R-:W-:Y:S01]  /*8910*/  IABS R2, R2 ;  /* 0x0000000200027213 */ /* 0x000fe20000000000 */
[----:B---3--:R-:W-:-:S02]  /*8920*/  FFMA.FTZ R22, R21, -R222, R37 ;  /* 0x800000de15167223 */ /* 0x008fc40000010025 */
[----:B----4-:R-:W-:Y:S02]  /*8930*/  FFMA.FTZ R21, R20, -R222, R39 ;  /* 0x800000de14157223 */ /* 0x010fe40000010027 */
[----:B------:R-:W-:Y:S02]  /*8940*/  IMAD.MOV.U32 R17, RZ, RZ, R2 ;  /* 0x000000ffff117224 */ /* 0x000fe400078e0002 */
[--C-:B------:R-:W-:Y:S02]  /*8950*/  IMAD.IADD R20, R227, 0x1, -R3.reuse ;  /* 0x00000001e3147824 */ /* 0x100fe400078e0a03 */
[----:B-1----:R-:W-:Y:S01]  /*8960*/  IMAD.IADD R16, R224, 0x1, -R3 ;  /* 0x00000001e0107824 */ /* 0x002fe200078e0a03 */
[----:B------:R1:W-:Y:S04]  /*8970*/  I2F R26, R17 ;  /* 0x00000011001a7306 */ /* 0x0003e80000201400 */
[----:B------:R-:W-:-:S02]  /*8980*/  IABS R16, R16 ;  /* 0x0000001000107213 */ /* 0x000fc40000000000 */
[----:B------:R-:W-:Y:S01]  /*8990*/  IADD3 R2, R0, 0x9, RZ ;  /* 0x0000000900027810 */ /* 0x000fe20007ffe0ff */
[----:B------:R-:W-:Y:S02]  /*89a0*/  FFMA.FTZ R23, R25, -R222, R35 ;  /* 0x800000de19177223 */ /* 0x000fe40000010023 */
[----:B-1----:R-:W-:Y:S01]  /*89b0*/  IMAD.MOV.U32 R17, RZ, RZ, R16 ;  /* 0x000000ffff117224 */ /* 0x002fe200078e0010 */
[----:B------:R-:W-:Y:S01]  /*89c0*/  IABS R16, R20 ;  /* 0x0000001400107213 */ /* 0x000fe20000000000 */
[----:B------:R-:W-:Y:S02]  /*89d0*/  IMAD.IADD R20, R226, 0x1, -R2 ;  /* 0x00000001e2147824 */ /* 0x000fe400078e0a02 */
[----:B------:R1:W3:Y:S01]  /*89e0*/  I2F R25, R17 ;  /* 0x0000001100197306 */ /* 0x0002e20000201400 */
[----:B------:R-:W-:Y:S01]  /*89f0*/  FSEL R61, R21, -INF , !P0 ;  /* 0xff800000153d7808 */ /* 0x000fe20004000000 */
[----:B------:R-:W-:Y:S01]  /*8a00*/  FFMA.FTZ R24, R27, -R222, R33 ;  /* 0x800000de1b187223 */ /* 0x000fe20000010021 */
[----:B------:R-:W-:-:S02]  /*8a10*/  FSEL R238, R23, -INF , !P6 ;  /* 0xff80000017ee7808 */ /* 0x000fc40007000000 */
[----:B------:R-:W-:Y:S01]  /*8a20*/  FSEL R60, R22, -INF , !P5 ;  /* 0xff800000163c7808 */ /* 0x000fe20006800000 */
[----:B-1----:R-:W-:Y:S01]  /*8a30*/  IMAD.MOV.U32 R17, RZ, RZ, R16 ;  /* 0x000000ffff117224 */ /* 0x002fe200078e0010 */
[----:B------:R-:W-:-:S03]  /*8a40*/  IABS R16, R20 ;  /* 0x0000001400107213 */ /* 0x000fc60000000000 */
[----:B------:R1:W4:Y:S01]  /*8a50*/  I2F R21, R17 ;  /* 0x0000001100157306 */ /* 0x0003220000201400 */
[----:B------:R-:W-:Y:S02]  /*8a60*/  FSEL R236, R24, -INF , !P1 ;  /* 0xff80000018ec7808 */ /* 0x000fe40004800000 */
[C---:B------:R-:W-:Y:S02]  /*8a70*/  ISETP.GE.AND P1, PT, R3.reuse, R235, PT ;  /* 0x000000eb0300720c */ /* 0x040fe40003f26270 */
[C---:B------:R-:W-:Y:S02]  /*8a80*/  ISETP.GE.AND P6, PT, R3.reuse, R234, PT ;  /* 0x000000ea0300720c */ /* 0x040fe40003fc6270 */
[C---:B------:R-:W-:Y:S01]  /*8a90*/  ISETP.GE.AND P5, PT, R3.reuse, R233, PT ;  /* 0x000000e90300720c */ /* 0x040fe20003fa6270 */
[----:B------:R5:W2:Y:S01]  /*8aa0*/  I2F R27, R16 ;  /* 0x00000010001b7306 */ /* 0x000aa20000201400 */
[C---:B------:R-:W-:Y:S02]  /*8ab0*/  ISETP.GE.AND P0, PT, R3.reuse, R232, PT ;  /* 0x000000e80300720c */ /* 0x040fe40003f06270 */
[----:B------:R-:W-:Y:S01]  /*8ac0*/  ISETP.LT.OR P1, PT, R3, R231, P1 ;  /* 0x000000e70300720c */ /* 0x000fe20000f21670 */
[----:B-1----:R-:W-:Y:S01]  /*8ad0*/  IMAD.IADD R17, R225, 0x1, -R2 ;  /* 0x00000001e1117824 */ /* 0x002fe200078e0a02 */
[----:B------:R-:W-:-:S02]  /*8ae0*/  ISETP.LT.OR P6, PT, R3, R230, P6 ;  /* 0x000000e60300720c */ /* 0x000fc400037c1670 */
[C---:B------:R-:W-:Y:S01]  /*8af0*/  ISETP.LT.OR P5, PT, R3.reuse, R229, P5 ;  /* 0x000000e50300720c */ /* 0x040fe20002fa1670 */
[----:B-----5:R-:W-:Y:S01]  /*8b00*/  IMAD.IADD R16, R224, 0x1, -R2 ;  /* 0x00000001e0107824 */ /* 0x020fe200078e0a02 */
[----:B------:R-:W-:Y:S02]  /*8b10*/  ISETP.LT.OR P0, PT, R3, R228, P0 ;  /* 0x000000e40300720c */ /* 0x000fe40000701670 */
[----:B------:R-:W-:Y:S02]  /*8b20*/  IABS R3, R17 ;  /* 0x0000001100037213 */ /* 0x000fe40000000000 */
[----:B------:R-:W-:Y:S01]  /*8b30*/  IABS R16, R16 ;  /* 0x0000001000107213 */ /* 0x000fe20000000000 */
[-C--:B--2---:R-:W-:Y:S02]  /*8b40*/  FFMA.FTZ R24, R28, -R222.reuse, R52 ;  /* 0x800000de1c187223 */ /* 0x084fe40000010034 */
[-C--:B---3--:R-:W-:Y:S02]  /*8b50*/  FFMA.FTZ R22, R25, -R222.reuse, R40 ;  /* 0x800000de19167223 */ /* 0x088fe40000010028 */
[-C--:B------:R-:W-:Y:S01]  /*8b60*/  FFMA.FTZ R23, R26, -R222.reuse, R54 ;  /* 0x800000de1a177223 */ /* 0x080fe20000010036 */
[----:B------:R1:W2:Y:S01]  /*8b70*/  I2F R25, R3 ;  /* 0x0000000300197306 */ /* 0x0002a20000201400 */
[----:B----4-:R-:W-:-:S02]  /*8b80*/  FFMA.FTZ R21, R21, -R222, R42 ;  /* 0x800000de15157223 */ /* 0x010fc4000001002a */
[----:B------:R-:W-:Y:S02]  /*8b90*/  IMAD.IADD R20, R227, 0x1, -R2 ;  /* 0x00000001e3147824 */ /* 0x000fe400078e0a02 */
[----:B------:R-:W-:Y:S01]  /*8ba0*/  IMAD.MOV.U32 R17, RZ, RZ, R16 ;  /* 0x000000ffff117224 */ /* 0x000fe200078e0010 */
[----:B------:R-:W-:Y:S02]  /*8bb0*/  FSEL R203, R24, -INF , !P1 ;  /* 0xff80000018cb7808 */ /* 0x000fe40004800000 */
[----:B------:R-:W-:Y:S01]  /*8bc0*/  FSEL R204, R23, -INF , !P6 ;  /* 0xff80000017cc7808 */ /* 0x000fe20007000000 */
[----:B------:R3:W4:Y:S01]  /*8bd0*/  I2F R24, R17 ;  /* 0x0000001100187306 */ /* 0x0007220000201400 */
[----:B------:R-:W-:Y:S02]  /*8be0*/  FSEL R58, R22, -INF , !P5 ;  /* 0xff800000163a7808 */ /* 0x000fe40006800000 */
[----:B------:R-:W-:Y:S02]  /*8bf0*/  FSEL R59, R21, -INF , !P0 ;  /* 0xff800000153b7808 */ /* 0x000fe40004000000 */
[----:B-1----:R-:W-:-:S02]  /*8c00*/  IADD3 R3, R0, 0x10, RZ ;  /* 0x0000001000037810 */ /* 0x002fc40007ffe0ff */
[C---:B------:R-:W-:Y:S02]  /*8c10*/  ISETP.GE.AND P1, PT, R2.reuse, R235, PT ;  /* 0x000000eb0200720c */ /* 0x040fe40003f26270 */
[----:B------:R-:W-:Y:S02]  /*8c20*/  IABS R16, R20 ;  /* 0x0000001400107213 */ /* 0x000fe40000000000 */
[C---:B------:R-:W-:Y:S02]  /*8c30*/  ISETP.GE.AND P6, PT, R2.reuse, R234, PT ;  /* 0x000000ea0200720c */ /* 0x040fe40003fc6270 */
[----:B------:R-:W-:Y:S01]  /*8c40*/  ISETP.GE.AND P5, PT, R2, R233, PT ;  /* 0x000000e90200720c */ /* 0x000fe20003fa6270 */
[----:B---3--:R-:W-:Y:S01]  /*8c50*/  IMAD.IADD R17, R226, 0x1, -R3 ;  /* 0x00000001e2117824 */ /* 0x008fe200078e0a03 */
[C---:B------:R-:W-:Y:S01]  /*8c60*/  ISETP.GE.AND P0, PT, R2.reuse, R232, PT ;  /* 0x000000e80200720c */ /* 0x040fe20003f06270 */
[----:B------:R1:W3:Y:S01]  /*8c70*/  I2F R22, R16 ;  /* 0x0000001000167306 */ /* 0x0002e20000201400 */
[----:B------:R-:W-:-:S02]  /*8c80*/  ISETP.LT.OR P1, PT, R2, R231, P1 ;  /* 0x000000e70200720c */ /* 0x000fc40000f21670 */
[C---:B------:R-:W-:Y:S02]  /*8c90*/  ISETP.LT.OR P6, PT, R2.reuse, R230, P6 ;  /* 0x000000e60200720c */ /* 0x040fe400037c1670 */
[C---:B------:R-:W-:Y:S02]  /*8ca0*/  ISETP.LT.OR P5, PT, R2.reuse, R229, P5 ;  /* 0x000000e50200720c */ /* 0x040fe40002fa1670 */
[----:B------:R-:W-:Y:S01]  /*8cb0*/  ISETP.LT.OR P0, PT, R2, R228, P0 ;  /* 0x000000e40200720c */ /* 0x000fe20000701670 */
[----:B------:R-:W-:Y:S02]  /*8cc0*/  IMAD.IADD R2, R225, 0x1, -R3 ;  /* 0x00000001e1027824 */ /* 0x000fe400078e0a03 */
[----:B------:R-:W-:Y:S01]  /*8cd0*/  FFMA.FTZ R20, R27, -R222, R53 ;  /* 0x800000de1b147223 */ /* 0x000fe20000010035 */
[----:B-1----:R-:W-:Y:S02]  /*8ce0*/  IABS R16, R17 ;  /* 0x0000001100107213 */ /* 0x002fe40000000000 */
[----:B------:R-:W-:-:S02]  /*8cf0*/  IABS R2, R2 ;  /* 0x0000000200027213 */ /* 0x000fc40000000000 */
[----:B------:R1:W5:Y:S01]  /*8d00*/  I2F R28, R16 ;  /* 0x00000010001c7306 */ /* 0x0003620000201400 */
[----:B------:R-:W-:Y:S01]  /*8d10*/  FSEL R191, R20, -INF , !P1 ;  /* 0xff80000014bf7808 */ /* 0x000fe20004800000 */
[--C-:B------:R-:W-:Y:S02]  /*8d20*/  IMAD.IADD R20, R227, 0x1, -R3.reuse ;  /* 0x00000001e3147824 */ /* 0x100fe400078e0a03 */
[----:B------:R-:W-:Y:S02]  /*8d30*/  IMAD.MOV.U32 R17, RZ, RZ, R2 ;  /* 0x000000ffff117224 */ /* 0x000fe400078e0002 */
[----:B-1----:R-:W-:Y:S02]  /*8d40*/  IMAD.IADD R16, R224, 0x1, -R3 ;  /* 0x00000001e0107824 */ /* 0x002fe400078e0a03 */
[----:B------:R1:W1:Y:S03]  /*8d50*/  I2F R26, R17 ;  /* 0x00000011001a7306 */ /* 0x0002660000201400 */
[----:B------:R-:W-:Y:S01]  /*8d60*/  IABS R16, R16 ;  /* 0x0000001000107213 */ /* 0x000fe20000000000 */
[----:B--2---:R-:W-:-:S04]  /*8d70*/  FFMA.FTZ R21, R25, -R222, R55 ;  /* 0x800000de19157223 */ /* 0x004fc80000010037 */
[----:B-1----:R-:W-:Y:S01]  /*8d80*/  IMAD.MOV.U32 R17, RZ, RZ, R16 ;  /* 0x000000ffff117224 */ /* 0x002fe200078e0010 */
[----:B------:R-:W-:-:S03]  /*8d90*/  IABS R16, R20 ;  /* 0x0000001400107213 */ /* 0x000fc60000000000 */
[----:B------:R1:W2:Y:S01]  /*8da0*/  I2F R25, R17 ;  /* 0x0000001100197306 */ /* 0x0002a20000201400 */
[----:B------:R-:W-:Y:S01]  /*8db0*/  FSEL R194, R21, -INF , !P6 ;  /* 0xff80000015c27808 */ /* 0x000fe20007000000 */
[-C--:B----4-:R-:W-:Y:S01]  /*8dc0*/  FFMA.FTZ R23, R24, -R222.reuse, R41 ;  /* 0x800000de18177223 */ /* 0x090fe20000010029 */
[----:B------:R-:W-:Y:S01]  /*8dd0*/  IADD3 R2, R0, 0x11, RZ ;  /* 0x0000001100027810 */ /* 0x000fe20007ffe0ff */
[----:B---3--:R-:W-:Y:S01]  /*8de0*/  FFMA.FTZ R22, R22, -R222, R43 ;  /* 0x800000de16167223 */ /* 0x008fe2000001002b */
[----:B------:R-:W-:Y:S01]  /*8df0*/  ISETP.GE.AND P1, PT, R3, R235, PT ;  /* 0x000000eb0300720c */ /* 0x000fe20003f26270 */
[----:B-1----:R-:W-:-:S04]  /*8e00*/  IMAD.MOV.U32 R17, RZ, RZ, R16 ;  /* 0x000000ffff117224 */ /* 0x002fc800078e0010 */
[----:B------:R1:W3:Y:S01]  /*8e10*/  I2F R21, R17 ;  /* 0x0000001100157306 */ /* 0x0002e20000201400 */
[----:B------:R-:W-:Y:S01]  /*8e20*/  FSEL R56, R23, -INF , !P5 ;  /* 0xff80000017387808 */ /* 0x000fe20006800000 */
[----:B------:R-:W-:Y:S01]  /*8e30*/  IMAD.IADD R20, R226, 0x1, -R2 ;  /* 0x00000001e2147824 */ /* 0x000fe200078e0a02 */
[----:B------:R-:W-:Y:S02]  /*8e40*/  FSEL R57, R22, -INF , !P0 ;  /* 0xff80000016397808 */ /* 0x000fe40004000000 */
[C---:B------:R-:W-:Y:S02]  /*8e50*/  ISETP.GE.AND P6, PT, R3.reuse, R234, PT ;  /* 0x000000ea0300720c */ /* 0x040fe40003fc6270 */
[C---:B------:R-:W-:Y:S02]  /*8e60*/  ISETP.GE.AND P5, PT, R3.reuse, R233, PT ;  /* 0x000000e90300720c */ /* 0x040fe40003fa6270 */
[C---:B------:R-:W-:Y:S02]  /*8e70*/  ISETP.GE.AND P0, PT, R3.reuse, R232, PT ;  /* 0x000000e80300720c */ /* 0x040fe40003f06270 */
[----:B------:R-:W-:-:S02]  /*8e80*/  ISETP.LT.OR P1, PT, R3, R231, P1 ;  /* 0x000000e70300720c */ /* 0x000fc40000f21670 */
[C---:B------:R-:W-:Y:S02]  /*8e90*/  ISETP.LT.OR P6, PT, R3.reuse, R230, P6 ;  /* 0x000000e60300720c */ /* 0x040fe400037c1670 */
[----:B------:R-:W-:Y:S01]  /*8ea0*/  ISETP.LT.OR P5, PT, R3, R229, P5 ;  /* 0x000000e50300720c */ /* 0x000fe20002fa1670 */
[--C-:B-1----:R-:W-:Y:S01]  /*8eb0*/  IMAD.IADD R17, R225, 0x1, -R2.reuse ;  /* 0x00000001e1117824 */ /* 0x102fe200078e0a02 */
[----:B------:R-:W-:Y:S01]  /*8ec0*/  ISETP.LT.OR P0, PT, R3, R228, P0 ;  /* 0x000000e40300720c */ /* 0x000fe20000701670 */
[----:B------:R-:W-:Y:S01]  /*8ed0*/  IMAD.IADD R3, R224, 0x1, -R2 ;  /* 0x00000001e0037824 */ /* 0x000fe200078e0a02 */
[----:B------:R-:W-:Y:S01]  /*8ee0*/  IABS R16, R20 ;  /* 0x0000001400107213 */ /* 0x000fe20000000000 */
[-C--:B-----5:R-:W-:Y:S01]  /*8ef0*/  FFMA.FTZ R24, R28, -R222.reuse, R48 ;  /* 0x800000de1c187223 */ /* 0x0a0fe20000010030 */
[----:B------:R-:W-:Y:S01]  /*8f00*/  IABS R17, R17 ;  /* 0x0000001100117213 */ /* 0x000fe20000000000 */
[-C--:B------:R-:W-:Y:S01]  /*8f10*/  FFMA.FTZ R23, R26, -R222.reuse, R50 ;  /* 0x800000de1a177223 */ /* 0x080fe20000010032 */
[----:B------:R1:W-:Y:S01]  /*8f20*/  I2F R27, R16 ;  /* 0x00000010001b7306 */ /* 0x0003e20000201400 */
[----:B--2---:R-:W-:-:S02]  /*8f30*/  FFMA.FTZ R22, R25, -R222, R184 ;  /* 0x800000de19167223 */ /* 0x004fc400000100b8 */
[----:B---3--:R-:W-:Y:S02]  /*8f40*/  FFMA.FTZ R21, R21, -R222, R186 ;  /* 0x800000de15157223 */ /* 0x008fe400000100ba */
[----:B------:R-:W-:Y:S01]  /*8f50*/  IMAD.MOV.U32 R101, RZ, RZ, R251 ;  /* 0x000000ffff657224 */ /* 0x000fe200078e00fb */
[----:B------:R-:W-:Y:S01]  /*8f60*/  FSEL R245, R23, -INF , !P6 ;  /* 0xff80000017f57808 */ /* 0x000fe20007000000 */
[----:B------:R-:W-:Y:S01]  /*8f70*/  IMAD.MOV.U32 R251, RZ, RZ, R252 ;  /* 0x000000fffffb7224 */ /* 0x000fe200078e00fc */
[----:B------:R2:W-:Y:S01]  /*8f80*/  I2F R25, R17 ;  /* 0x0000001100197306 */ /* 0x0005e20000201400 */
[----:B------:R-:W-:Y:S01]  /*8f90*/  IMAD.IADD R20, R227, 0x1, -R2 ;  /* 0x00000001e3147824 */ /* 0x000fe200078e0a02 */
[----:B------:R-:W-:Y:S02]  /*8fa0*/  FSEL R252, R24, -INF , !P1 ;  /* 0xff80000018fc7808 */ /* 0x000fe40004800000 */
[----:B------:R-:W-:Y:S02]  /*8fb0*/  FSEL R200, R22, -INF , !P5 ;  /* 0xff80000016c87808 */ /* 0x000fe40006800000 */
[----:B-1----:R-:W-:-:S02]  /*8fc0*/  IABS R16, R3 ;  /* 0x0000000300107213 */ /* 0x002fc40000000000 */
[----:B------:R-:W-:Y:S02]  /*8fd0*/  FSEL R207, R21, -INF , !P0 ;  /* 0xff80000015cf7808 */ /* 0x000fe40004000000 */
[----:B------:R-:W-:Y:S02]  /*8fe0*/  IADD3 R3, R0, 0x18, RZ ;  /* 0x0000001800037810 */ /* 0x000fe40007ffe0ff */
[C---:B------:R-:W-:Y:S01]  /*8ff0*/  ISETP.GE.AND P1, PT, R2.reuse, R235, PT ;  /* 0x000000eb0200720c */ /* 0x040fe20003f26270 */
[----:B--2---:R-:W-:Y:S01]  /*9000*/  IMAD.MOV.U32 R17, RZ, RZ, R16 ;  /* 0x000000ffff117224 */ /* 0x004fe200078e0010 */
[C---:B------:R-:W-:Y:S02]  /*9010*/  ISETP.GE.AND P6, PT, R2.reuse, R234, PT ;  /* 0x000000ea0200720c */ /* 0x040fe40003fc6270 */
[C---:B------:R-:W-:Y:S02]  /*9020*/  ISETP.GE.AND P5, PT, R2.reuse, R233, PT ;  /* 0x000000e90200720c */ /* 0x040fe40003fa6270 */
[----:B------:R-:W-:Y:S01]  /*9030*/  ISETP.GE.AND P0, PT, R2, R232, PT ;  /* 0x000000e80200720c */ /* 0x000fe20003f06270 */
[----:B------:R1:W2:Y:S01]  /*9040*/  I2F R24, R17 ;  /* 0x0000001100187306 */ /* 0x0002a20000201400 */
[----:B------:R-:W-:-:S02]  /*9050*/  IABS R16, R20 ;  /* 0x0000001400107213 */ /* 0x000fc40000000000 */
[C---:B------:R-:W-:Y:S02]  /*9060*/  ISETP.LT.OR P1, PT, R2.reuse, R231, P1 ;  /* 0x000000e70200720c */ /* 0x040fe40000f21670 */
[C---:B------:R-:W-:Y:S02]  /*9070*/  ISETP.LT.OR P6, PT, R2.reuse, R230, P6 ;  /* 0x000000e60200720c */ /* 0x040fe400037c1670 */
[C---:B------:R-:W-:Y:S02]  /*9080*/  ISETP.LT.OR P5, PT, R2.reuse, R229, P5 ;  /* 0x000000e50200720c */ /* 0x040fe40002fa1670 */
[----:B------:R-:W-:Y:S01]  /*9090*/  ISETP.LT.OR P0, PT, R2, R228, P0 ;  /* 0x000000e40200720c */ /* 0x000fe20000701670 */
[--C-:B------:R-:W-:Y:S01]  /*90a0*/  IMAD.IADD R2, R225, 0x1, -R3.reuse ;  /* 0x00000001e1027824 */ /* 0x100fe200078e0a03 */
[----:B------:R3:W4:Y:S01]  /*90b0*/  I2F R20, R16 ;  /* 0x0000001000147306 */ /* 0x0007220000201400 */
[----:B-1----:R-:W-:-:S03]  /*90c0*/  IMAD.IADD R17, R226, 0x1, -R3 ;  /* 0x00000001e2117824 */ /* 0x002fc600078e0a03 */
[----:B------:R-:W-:Y:S01]  /*90d0*/  IABS R2, R2 ;  /* 0x0000000200027213 */ /* 0x000fe20000000000 */
[----:B------:R-:W-:Y:S01]  /*90e0*/  HMMA.16816.F32 R44, R8, R18, R44 ;  /* 0x00000012082c723c */ /* 0x000fe2000000182c */
[----:B---3--:R-:W-:-:S03]  /*90f0*/  IABS R16, R17 ;  /* 0x0000001100107213 */ /* 0x008fc60000000000 */
[----:B------:R-:W-:Y:S01]  /*9100*/  IMAD.MOV.U32 R17, RZ, RZ, R2 ;  /* 0x000000ffff117224 */ /* 0x000fe200078e0002 */
[----:B------:R1:W3:Y:S03]  /*9110*/  I2F R26, R16 ;  /* 0x00000010001a7306 */ /* 0x0002e60000201400 */
[----:B------:R-:W-:Y:S01]  /*9120*/  HMMA.16816.F32 R32, R4, R18, R108 ;  /* 0x000000120420723c */ /* 0x000fe2000000186c */
[----:B--2---:R-:W-:-:S06]  /*9130*/  FFMA.FTZ R21, R24, -R222, R185 ;  /* 0x800000de18157223 */ /* 0x004fcc00000100b9 */
[-C--:B------:R-:W-:Y:S02]  /*9140*/  FFMA.FTZ R18, R25, -R222.reuse, R51 ;  /* 0x800000de19127223 */ /* 0x080fe40000010033 */
[----:B------:R2:W5:Y:S01]  /*9150*/  I2F R25, R17 ;  /* 0x0000001100197306 */ /* 0x0005620000201400 */
[----:B------:R-:W-:Y:S02]  /*9160*/  FFMA.FTZ R19, R27, -R222, R49 ;  /* 0x800000de1b137223 */ /* 0x000fe40000010031 */
[----:B-1----:R-:W-:-:S05]  /*9170*/  IMAD.IADD R16, R224, 0x1, -R3 ;  /* 0x00000001e0107824 */ /* 0x002fca00078e0a03 */
[----:B------:R-:W-:Y:S01]  /*9180*/  IABS R16, R16 ;  /* 0x0000001000107213 */ /* 0x000fe20000000000 */
[----:B------:R-:W-:Y:S02]  /*9190*/  IMAD.MOV.U32 R111, RZ, RZ, R101 ;  /* 0x000000ffff6f7224 */ /* 0x000fe400078e0065 */
[----:B--2---:R-:W-:Y:S01]  /*91a0*/  IMAD.IADD R17, R227, 0x1, -R3 ;  /* 0x00000001e3117824 */ /* 0x004fe200078e0a03 */
[----:B------:R-:W-:Y:S01]  /*91b0*/  FSEL R240, R19, -INF , !P1 ;  /* 0xff80000013f07808 */ /* 0x000fe20004800000 */
[----:B----4-:R-:W-:Y:S01]  /*91c0*/  FFMA.FTZ R23, R20, -R222, R187 ;  /* 0x800000de14177223 */ /* 0x010fe200000100bb */
[----:B------:R-:W-:Y:S01]  /*91d0*/  FSEL R101, R18, -INF , !P6 ;  /* 0xff80000012657808 */ /* 0x000fe20007000000 */
[----:B------:R1:W2:Y:S01]  /*91e0*/  I2F R24, R16 ;  /* 0x0000001000187306 */ /* 0x0002a20000201400 */
[----:B------:R-:W-:Y:S02]  /*91f0*/  IABS R20, R17 ;  /* 0x0000001100147213 */ /* 0x000fe40000000000 */
[----:B------:R-:W-:Y:S01]  /*9200*/  FSEL R189, R21, -INF , !P5 ;  /* 0xff80000015bd7808 */ /* 0x000fe20006800000 */
[----:B------:R-:W-:-:S02]  /*9210*/  IMAD.MOV.U32 R108, RZ, RZ, R201 ;  /* 0x000000ffff6c7224 */ /* 0x000fc400078e00c9 */
[----:B------:R-:W-:Y:S01]  /*9220*/  IMAD.MOV.U32 R21, RZ, RZ, R20 ;  /* 0x000000ffff157224 */ /* 0x000fe200078e0014 */
[----:B------:R-:W-:Y:S01]  /*9230*/  IADD3 R2, R0, 0x19, RZ ;  /* 0x0000001900027810 */ /* 0x000fe20007ffe0ff */
[----:B-1----:R-:W1:Y:S01]  /*9240*/  LDSM.16.M88.4 R16, [R219+0x8800] ;  /* 0x00880000db10783b */ /* 0x002e620000000200 */
[----:B------:R-:W-:Y:S02]  /*9250*/  FSEL R201, R23, -INF , !P0 ;  /* 0xff80000017c97808 */ /* 0x000fe40004000000 */
[----:B------:R4:W2:Y:S01]  /*9260*/  I2F R23, R21 ;  /* 0x0000001500177306 */ /* 0x0008a20000201400 */
[----:B------:R-:W-:Y:S01]  /*9270*/  IMAD.IADD R22, R226, 0x1, -R2 ;  /* 0x00000001e2167824 */ /* 0x000fe200078e0a02 */
[----:B------:R-:W-:-:S04]  /*9280*/  ISETP.GE.AND P1, PT, R3, R235, PT ;  /* 0x000000eb0300720c */ /* 0x000fc80003f26270 */
[----:B------:R-:W-:Y:S02]  /*9290*/  IABS R20, R22 ;  /* 0x0000001600147213 */ /* 0x000fe40000000000 */
[C---:B------:R-:W-:Y:S02]  /*92a0*/  ISETP.GE.AND P6, PT, R3.reuse, R234, PT ;  /* 0x000000ea0300720c */ /* 0x040fe40003fc6270 */
[C---:B------:R-:W-:Y:S01]  /*92b0*/  ISETP.GE.AND P5, PT, R3.reuse, R233, PT ;  /* 0x000000e90300720c */ /* 0x040fe20003fa6270 */
[----:B------:R2:W1:Y:S01]  /*92c0*/  I2F R28, R20 ;  /* 0x00000014001c7306 */ /* 0x0004620000201400 */
[----:B------:R-:W-:Y:S01]  /*92d0*/  ISETP.GE.AND P0, PT, R3, R232, PT ;  /* 0x000000e80300720c */ /* 0x000fe20003f06270 */
[----:B----4-:R-:W-:Y:S01]  /*92e0*/  IMAD.IADD R21, R225, 0x1, -R2 ;  /* 0x00000001e1157824 */ /* 0x010fe200078e0a02 */
[C---:B------:R-:W-:Y:S01]  /*92f0*/  ISETP.LT.OR P1, PT, R3.reuse, R231, P1 ;  /* 0x000000e70300720c */ /* 0x040fe20000f21670 */
[----:B------:R-:W-:Y:S01]  /*9300*/  IMAD.MOV.U32 R107, RZ, RZ, R249 ;  /* 0x000000ffff6b7224 */ /* 0x000fe200078e00f9 */
[C---:B------:R-:W-:Y:S01]  /*9310*/  ISETP.LT.OR P6, PT, R3.reuse, R230, P6 ;  /* 0x000000e60300720c */ /* 0x040fe200037c1670 */
[-C--:B---3--:R-:W-:Y:S01]  /*9320*/  FFMA.FTZ R26, R26, -R222.reuse, R32 ;  /* 0x800000de1a1a7223 */ /* 0x088fe20000010020 */
[----:B------:R-:W-:Y:S01]  /*9330*/  ISETP.LT.OR P5, PT, R3, R229, P5 ;  /* 0x000000e50300720c */ /* 0x000fe20002fa1670 */
[----:B-----5:R-:W-:Y:S01]  /*9340*/  FFMA.FTZ R25, R25, -R222, R34 ;  /* 0x800000de19197223 */ /* 0x020fe20000010022 */
[----:B------:R-:W-:Y:S01]  /*9350*/  ISETP.LT.OR P0, PT, R3, R228, P0 ;  /* 0x000000e40300720c */ /* 0x000fe20000701670 */
[----:B--2---:R-:W-:-:S02]  /*9360*/  FFMA.FTZ R24, R24, -R222, R44 ;  /* 0x800000de18187223 */ /* 0x004fc4000001002c */
[----:B------:R-:W-:Y:S01]  /*9370*/  IMAD.IADD R20, R224, 0x1, -R2 ;  /* 0x00000001e0147824 */ /* 0x000fe200078e0a02 */
[----:B------:R-:W-:Y:S01]  /*9380*/  IABS R3, R21 ;  /* 0x0000001500037213 */ /* 0x000fe20000000000 */
[----:B------:R-:W-:Y:S01]  /*9390*/  FFMA.FTZ R23, R23, -R222, R46 ;  /* 0x800000de17177223 */ /* 0x000fe2000001002e */
[----:B------:R-:W-:Y:S02]  /*93a0*/  HMMA.16816.F32 R52, R12, R30, R208 ;  /* 0x0000001e0c34723c */ /* 0x000fe400000018d0 */
[----:B------:R-:W-:Y:S01]  /*93b0*/  IABS R20, R20 ;  /* 0x0000001400147213 */ /* 0x000fe20000000000 */
[----:B------:R-:W-:Y:S01]  /*93c0*/  IMAD.MOV.U32 R109, RZ, RZ, R107 ;  /* 0x000000ffff6d7224 */ /* 0x000fe200078e006b */
[----:B------:R2:W3:Y:S01]  /*93d0*/  I2F R27, R3 ;  /* 0x00000003001b7306 */ /* 0x0004e20000201400 */
[----:B------:R-:W-:Y:S02]  /*93e0*/  FSEL R243, R25, -INF , !P6 ;  /* 0xff80000019f37808 */ /* 0x000fe40007000000 */
[----:B------:R-:W-:-:S02]  /*93f0*/  FSEL R210, R26, -INF , !P1 ;  /* 0xff8000001ad27808 */ /* 0x000fc40004800000 */
[----:B------:R-:W-:Y:S02]  /*9400*/  FSEL R107, R24, -INF , !P5 ;  /* 0xff800000186b7808 */ /* 0x000fe40006800000 */
[----:B------:R-:W-:Y:S01]  /*9410*/  FSEL R192, R23, -INF , !P0 ;  /* 0xff80000017c07808 */ /* 0x000fe20004000000 */
[----:B------:R-:W-:Y:S01]  /*9420*/  IMAD.IADD R22, R227, 0x1, -R2 ;  /* 0x00000001e3167824 */ /* 0x000fe200078e0a02 */
[C---:B------:R-:W-:Y:S01]  /*9430*/  ISETP.GE.AND P1, PT, R2.reuse, R235, PT ;  /* 0x000000eb0200720c */ /* 0x040fe20003f26270 */
[----:B------:R-:W-:Y:S01]  /*9440*/  IMAD.MOV.U32 R21, RZ, RZ, R20 ;  /* 0x000000ffff157224 */ /* 0x000fe200078e0014 */
[C---:B------:R-:W-:Y:S02]  /*9450*/  ISETP.GE.AND P6, PT, R2.reuse, R234, PT ;  /* 0x000000ea0200720c */ /* 0x040fe40003fc6270 */
[C---:B------:R-:W-:Y:S02]  /*9460*/  ISETP.GE.AND P5, PT, R2.reuse, R233, PT ;  /* 0x000000e90200720c */ /* 0x040fe40003fa6270 */
[----:B------:R-:W-:-:S02]  /*9470*/  ISETP.GE.AND P0, PT, R2, R232, PT ;  /* 0x000000e80200720c */ /* 0x000fc40003f06270 */
[----:B--2---:R-:W-:Y:S01]  /*9480*/  IADD3 R3, R0, 0x20, RZ ;  /* 0x0000002000037810 */ /* 0x004fe20007ffe0ff */
[----:B------:R2:W4:Y:S01]  /*9490*/  I2F R26, R21 ;  /* 0x00000015001a7306 */ /* 0x0005220000201400 */
[C---:B------:R-:W-:Y:S02]  /*94a0*/  ISETP.LT.OR P1, PT, R2.reuse, R231, P1 ;  /* 0x000000e70200720c */ /* 0x040fe40000f21670 */
[C---:B------:R-:W-:Y:S02]  /*94b0*/  ISETP.LT.OR P6, PT, R2.reuse, R230, P6 ;  /* 0x000000e60200720c */ /* 0x040fe400037c1670 */
[C---:B------:R-:W-:Y:S02]  /*94c0*/  ISETP.LT.OR P5, PT, R2.reuse, R229, P5 ;  /* 0x000000e50200720c */ /* 0x040fe40002fa1670 */
[----:B------:R-:W-:Y:S01]  /*94d0*/  ISETP.LT.OR P0, PT, R2, R228, P0 ;  /* 0x000000e40200720c */ /* 0x000fe20000701670 */
[--C-:B------:R-:W-:Y:S01]  /*94e0*/  IMAD.IADD R2, R225, 0x1, -R3.reuse ;  /* 0x00000001e1027824 */ /* 0x100fe200078e0a03 */
[----:B------:R-:W-:Y:S01]  /*94f0*/  IABS R20, R22 ;  /* 0x0000001600147213 */ /* 0x000fe20000000000 */
[----:B-1----:R-:W-:Y:S01]  /*9500*/  HMMA.16816.F32 R40, R4, R16, R64 ;  /* 0x000000100428723c */ /* 0x002fe20000001840 */
[----:B--2---:R-:W-:-:S02]  /*9510*/  IMAD.IADD R21, R226, 0x1, -R3 ;  /* 0x00000001e2157824 */ /* 0x004fc400078e0a03 */
[----:B------:R1:W2:Y:S05]  /*9520*/  I2F R24, R20 ;  /* 0x0000001400187306 */ /* 0x0002aa0000201400 */
[----:B------:R-:W-:Y:S01]  /*9530*/  HMMA.16816.F32 R36, R8, R16, R176 ;  /* 0x000000100824723c */ /* 0x000fe200000018b0 */
[----:B------:R-:W-:Y:S01]  /*9540*/  IABS R2, R2 ;  /* 0x0000000200027213 */ /* 0x000fe20000000000 */
[----:B------:R-:W-:-:S05]  /*9550*/  FFMA.FTZ R22, R28, -R222, R33 ;  /* 0x800000de1c167223 */ /* 0x000fca0000010021 */
[----:B------:R-:W-:Y:S02]  /*9560*/  IMAD.IADD R16, R224, 0x1, -R3 ;  /* 0x00000001e0107824 */ /* 0x000fe400078e0a03 */
[----:B------:R-:W-:Y:S01]  /*9570*/  IMAD.MOV.U32 R17, RZ, RZ, R2 ;  /* 0x000000ffff117224 */ /* 0x000fe200078e0002 */
[----:B-1----:R-:W-:Y:S02]  /*9580*/  IABS R20, R21 ;  /* 0x0000001500147213 */ /* 0x002fe40000000000 */
[----:B------:R-:W-:Y:S02]  /*9590*/  IABS R16, R16 ;  /* 0x0000001000107213 */ /* 0x000fe40000000000 */
[----:B------:R1:W5:Y:S01]  /*95a0*/  I2F R28, R20 ;  /* 0x00000014001c7306 */ /* 0x0003620000201400 */
[----:B---3--:R-:W-:Y:S01]  /*95b0*/  FFMA.FTZ R21, R27, -R222, R35 ;  /* 0x800000de1b157223 */ /* 0x008fe20000010023 */
[----:B------:R-:W-:-:S06]  /*95c0*/  IADD3 R2, R0, 0x21, RZ ;  /* 0x0000002100027810 */ /* 0x000fcc0007ffe0ff */
[----:B------:R3:W2:Y:S01]  /*95d0*/  I2F R25, R17 ;  /* 0x0000001100197306 */ /* 0x0006a20000201400 */
[----:B-1----:R-:W-:Y:S01]  /*95e0*/  IMAD.IADD R20, R227, 0x1, -R3 ;  /* 0x00000001e3147824 */ /* 0x002fe200078e0a03 */
[----:B------:R-:W-:Y:S01]  /*95f0*/  FSEL R211, R21, -INF , !P6 ;  /* 0xff80000015d37808 */ /* 0x000fe20007000000 */
[----:B---3--:R-:W-:-:S03]  /*9600*/  IMAD.MOV.U32 R17, RZ, RZ, R16 ;  /* 0x000000ffff117224 */ /* 0x008fc600078e0010 */
[----:B------:R-:W-:Y:S01]  /*9610*/  IABS R16, R20 ;  /* 0x0000001400107213 */ /* 0x000fe20000000000 */
[----:B------:R-:W-:Y:S01]  /*9620*/  IMAD.IADD R20, R226, 0x1, -R2 ;  /* 0x00000001e2147824 */ /* 0x000fe200078e0a02 */
[----:B------:R1:W3:Y:S01]  /*9630*/  I2F R21, R17 ;  /* 0x0000001100157306 */ /* 0x0002e20000201400 */
[-C--:B----4-:R-:W-:Y:S02]  /*9640*/  FFMA.FTZ R23, R26, -R222.reuse, R45 ;  /* 0x800000de1a177223 */ /* 0x090fe4000001002d */
[----:B--2---:R-:W-:Y:S01]  /*9650*/  FFMA.FTZ R24, R24, -R222, R47 ;  /* 0x800000de18187223 */ /* 0x004fe2000001002f */
[----:B------:R-:W-:Y:S01]  /*9660*/  FSEL R202, R22, -INF , !P1 ;  /* 0xff80000016ca7808 */ /* 0x000fe20004800000 */
[----:B------:R-:W-:Y:S01]  /*9670*/  IMAD.MOV.U32 R110, RZ, RZ, R106 ;  /* 0x000000ffff6e7224 */ /* 0x000fe200078e006a */
[----:B------:R-:W-:Y:S02]  /*9680*/  FSEL R106, R23, -INF , !P5 ;  /* 0xff800000176a7808 */ /* 0x000fe40006800000 */
[----:B------:R-:W-:Y:S01]  /*9690*/  FSEL R188, R24, -INF , !P0 ;  /* 0xff80000018bc7808 */ /* 0x000fe20004000000 */
[----:B-1----:R-:W-:Y:S01]  /*96a0*/  IMAD.MOV.U32 R17, RZ, RZ, R16 ;  /* 0x000000ffff117224 */ /* 0x002fe200078e0010 */
[----:B------:R-:W-:-:S03]  /*96b0*/  IABS R16, R20 ;  /* 0x0000001400107213 */ /* 0x000fc60000000000 */
[----:B------:R1:W2:Y:S01]  /*96c0*/  I2F R20, R17 ;  /* 0x0000001100147306 */ /* 0x0002a20000201400 */
[C---:B------:R-:W-:Y:S02]  /*96d0*/  ISETP.GE.AND P1, PT, R3.reuse, R235, PT ;  /* 0x000000eb0300720c */ /* 0x040fe40003f26270 */
[C---:B------:R-:W-:Y:S02]  /*96e0*/  ISETP.GE.AND P6, PT, R3.reuse, R234, PT ;  /* 0x000000ea0300720c */ /* 0x040fe40003fc6270 */
[C---:B------:R-:W-:Y:S02]  /*96f0*/  ISETP.GE.AND P5, PT, R3.reuse, R233, PT ;  /* 0x000000e90300720c */ /* 0x040fe40003fa6270 */
[C---:B------:R-:W-:Y:S02]  /*9700*/  ISETP.GE.AND P0, PT, R3.reuse, R232, PT ;  /* 0x000000e80300720c */ /* 0x040fe40003f06270 */
[C---:B------:R-:W-:Y:S02]  /*9710*/  ISETP.LT.OR P1, PT, R3.reuse, R231, P1 ;  /* 0x000000e70300720c */ /* 0x040fe40000f21670 */
[----:B------:R-:W-:Y:S01]  /*9720*/  ISETP.LT.OR P6, PT, R3, R230, P6 ;  /* 0x000000e60300720c */ /* 0x000fe200037c1670 */
[----:B-1----:R-:W-:Y:S01]  /*9730*/  IMAD.IADD R17, R225, 0x1, -R2 ;  /* 0x00000001e1117824 */ /* 0x002fe200078e0a02 */
[----:B------:R-:W-:-:S02]  /*9740*/  ISETP.LT.OR P5, PT, R3, R229, P5 ;  /* 0x000000e50300720c */ /* 0x000fc40002fa1670 */
[----:B------:R-:W-:Y:S02]  /*9750*/  ISETP.LT.OR P0, PT, R3, R228, P0 ;  /* 0x000000e40300720c */ /* 0x000fe40000701670 */
[----:B------:R-:W-:Y:S01]  /*9760*/  IABS R3, R17 ;  /* 0x0000001100037213 */ /* 0x000fe20000000000 */
[----:B------:R-:W-:Y:S02]  /*9770*/  IMAD.IADD R17, R224, 0x1, -R2 ;  /* 0x00000001e0117824 */ /* 0x000fe400078e0a02 */
[-C--:B-----5:R-:W-:Y:S01]  /*9780*/  FFMA.FTZ R23, R28, -R222.reuse, R40 ;  /* 0x800000de1c177223 */ /* 0x0a0fe20000010028 */
[----:B------:R1:W-:Y:S01]  /*9790*/  I2F R24, R3 ;  /* 0x0000000300187306 */ /* 0x0003e20000201400 */
[-C--:B------:R-:W-:Y:S01]  /*97a0*/  FFMA.FTZ R22, R25, -R222.reuse, R42 ;  /* 0x800000de19167223 */ /* 0x080fe2000001002a */
[----:B------:R-:W-:Y:S01]  /*97b0*/  IABS R17, R17 ;  /* 0x0000001100117213 */ /* 0x000fe20000000000 */
[-C--:B---3--:R-:W-:Y:S02]  /*97c0*/  FFMA.FTZ R21, R21, -R222.reuse, R36 ;  /* 0x800000de15157223 */ /* 0x088fe40000010024 */
[----:B--2---:R-:W-:Y:S01]  /*97d0*/  FFMA.FTZ R20, R20, -R222, R38 ;  /* 0x800000de14147223 */ /* 0x004fe20000010026 */
[----:B------:R-:W-:Y:S01]  /*97e0*/  FSEL R65, R23, -INF , !P1 ;  /* 0xff80000017417808 */ /* 0x000fe20004800000 */
[----:B------:R-:W-:Y:S01]  /*97f0*/  HMMA.16816.F32 R48, R12, R196, R212 ;  /* 0x000000c40c30723c */ /* 0x000fe200000018d4 */
[----:B------:R2:W3:Y:S01]  /*9800*/  I2F R26, R16 ;  /* 0x00000010001a7306 */ /* 0x0004e20000201400 */
[----:B------:R-:W-:Y:S01]  /*9810*/  FSEL R67, R22, -INF , !P6 ;  /* 0xff80000016437808 */ /* 0x000fe20007000000 */
[----:B-1----:R-:W-:-:S06]  /*9820*/  IMAD.IADD R3, R227, 0x1, -R2 ;  /* 0x00000001e3037824 */ /* 0x002fcc00078e0a02 */
[----:B------:R1:W4:Y:S01]  /*9830*/  I2F R23, R17 ;  /* 0x0000001100177306 */ /* 0x0003220000201400 */
[----:B------:R-:W-:Y:S02]  /*9840*/  FSEL R214, R21, -INF , !P5 ;  /* 0xff80000015d67808 */ /* 0x000fe40006800000 */
[----:B------:R-:W-:Y:S02]  /*9850*/  FSEL R244, R20, -INF , !P0 ;  /* 0xff80000014f47808 */ /* 0x000fe40004000000 */
[----:B------:R-:W-:Y:S02]  /*9860*/  IABS R3, R3 ;  /* 0x0000000300037213 */ /* 0x000fe40000000000 */
[----:B--2---:R-:W-:Y:S02]  /*9870*/  IADD3 R16, R0, 0x28, RZ ;  /* 0x0000002800107810 */ /* 0x004fe40007ffe0ff */
[C---:B------:R-:W-:Y:S02]  /*9880*/  ISETP.GE.AND P1, PT, R2.reuse, R235, PT ;  /* 0x000000eb0200720c */ /* 0x040fe40003f26270 */
[----:B------:R-:W-:-:S02]  /*9890*/  ISETP.GE.AND P6, PT, R2, R234, PT ;  /* 0x000000ea0200720c */ /* 0x000fc40003fc6270 */
[C---:B------:R-:W-:Y:S02]  /*98a0*/  ISETP.GE.AND P5, PT, R2.reuse, R233, PT ;  /* 0x000000e90200720c */ /* 0x040fe40003fa6270 */
[C---:B------:R-:W-:Y:S01]  /*98b0*/  ISETP.GE.AND P0, PT, R2.reuse, R232, PT ;  /* 0x000000e80200720c */ /* 0x040fe20003f06270 */
[----:B------:R2:W5:Y:S01]  /*98c0*/  I2F R22, R3 ;  /* 0x0000000300167306 */ /* 0x0005620000201400 */
[C---:B------:R-:W-:Y:S02]  /*98d0*/  ISETP.LT.OR P1, PT, R2.reuse, R231, P1 ;  /* 0x000000e70200720c */ /* 0x040fe40000f21670 */
[C---:B------:R-:W-:Y:S02]  /*98e0*/  ISETP.LT.OR P6, PT, R2.reuse, R230, P6 ;  /* 0x000000e60200720c */ /* 0x040fe400037c1670 */
[C---:B------:R-:W-:Y:S02]  /*98f0*/  ISETP.LT.OR P5, PT, R2.reuse, R229, P5 ;  /* 0x000000e50200720c */ /* 0x040fe40002fa1670 */
[----:B------:R-:W-:Y:S01]  /*9900*/  ISETP.LT.OR P0, PT, R2, R228, P0 ;  /* 0x000000e40200720c */ /* 0x000fe20000701670 */
[----:B------:R-:W-:-:S02]  /*9910*/  IMAD.IADD R2, R225, 0x1, -R16 ;  /* 0x00000001e1027824 */ /* 0x000fc400078e0a10 */
[----:B-1----:R-:W-:-:S03]  /*9920*/  IMAD.IADD R17, R226, 0x1, -R16 ;  /* 0x00000001e2117824 */ /* 0x002fc600078e0a10 */
[----:B------:R-:W-:Y:S01]  /*9930*/  IABS R2, R2 ;  /* 0x0000000200027213 */ /* 0x000fe20000000000 */
[-C--:B---3--:R-:W-:Y:S02]  /*9940*/  FFMA.FTZ R20, R26, -R222.reuse, R41 ;  /* 0x800000de1a147223 */ /* 0x088fe40000010029 */
[----:B----4-:R-:W-:Y:S01]  /*9950*/  FFMA.FTZ R21, R23, -R222, R37 ;  /* 0x800000de17157223 */ /* 0x010fe20000010025 */
[----:B--2---:R-:W-:Y:S01]  /*9960*/  IABS R3, R17 ;  /* 0x0000001100037213 */ /* 0x004fe20000000000 */
[----:B------:R-:W-:Y:S01]  /*9970*/  HMMA.16816.F32 R44, R8, R18, R180 ;  /* 0x00000012082c723c */ /* 0x000fe200000018b4 */
[----:B------:R-:W-:Y:S01]  /*9980*/  IMAD.MOV.U32 R17, RZ, RZ, R2 ;  /* 0x000000ffff117224 */ /* 0x000fe200078e0002 */
[----:B------:R-:W-:Y:S02]  /*9990*/  FSEL R249, R20, -INF , !P1 ;  /* 0xff80000014f97808 */ /* 0x000fe40004800000 */
[----:B------:R-:W-:-:S04]  /*99a0*/  FSEL R205, R21, -INF , !P5 ;  /* 0xff80000015cd7808 */ /* 0x000fc80006800000 */
[----:B------:R-:W-:Y:S01]  /*99b0*/  HMMA.16816.F32 R32, R4, R18, R52 ;  /* 0x000000120420723c */ /* 0x000fe20000001834 */
[----:B------:R1:W-:Y:S06]  /*99c0*/  I2F R26, R17 ;  /* 0x00000011001a7306 */ /* 0x0003ec0000201400 */
[--C-:B------:R-:W-:Y:S02]  /*99d0*/  IMAD.IADD R18, R224, 0x1, -R16.reuse ;  /* 0x00000001e0127824 */ /* 0x100fe400078e0a10 */
[-C--:B------:R-:W-:Y:S02]  /*99e0*/  FFMA.FTZ R19, R24, -R222.reuse, R43 ;  /* 0x800000de18137223 */ /* 0x080fe4000001002b */
[----:B-----5:R-:W-:Y:S01]  /*99f0*/  FFMA.FTZ R24, R22, -R222, R39 ;  /* 0x800000de16187223 */ /* 0x020fe20000010027 */
[----:B------:R2:W3:Y:S01]  /*9a00*/  I2F R28, R3 ;  /* 0x00000003001c7306 */ /* 0x0004e20000201400 */
[----:B------:R-:W4:Y:S01]  /*9a10*/  LDSM.16.M88.4 R20, [R219+0x8c00] ;  /* 0x008c0000db14783b */ /* 0x000f220000000200 */
[----:B------:R-:W-:Y:S01]  /*9a20*/  IABS R2, R18 ;  /* 0x0000001200027213 */ /* 0x000fe20000000000 */
[----:B-1----:R-:W-:Y:S01]  /*9a30*/  IMAD.IADD R17, R227, 0x1, -R16 ;  /* 0x00000001e3117824 */ /* 0x002fe200078e0a10 */
[----:B------:R-:W-:-:S02]  /*9a40*/  FSEL R66, R19, -INF , !P6 ;  /* 0xff80000013427808 */ /* 0x000fc40007000000 */
[C---:B------:R-:W-:Y:S02]  /*9a50*/  ISETP.GE.AND P1, PT, R16.reuse, R235, PT ;  /* 0x000000eb1000720c */ /* 0x040fe40003f26270 */
[----:B------:R1:W5:Y:S01]  /*9a60*/  I2F R25, R2 ;  /* 0x0000000200197306 */ /* 0x0003620000201400 */
[----:B------:R-:W-:Y:S02]  /*9a70*/  IABS R17, R17 ;  /* 0x0000001100117213 */ /* 0x000fe40000000000 */
[----:B------:R-:W-:Y:S01]  /*9a80*/  ISETP.GE.AND P5, PT, R16, R233, PT ;  /* 0x000000e91000720c */ /* 0x000fe20003fa6270 */
[----:B------:R-:W-:Y:S01]  /*9a90*/  HMMA.16816.F32 R40, R12, R198, R108 ;  /* 0x000000c60c28723c */ /* 0x000fe2000000186c */
[----:B--2---:R-:W-:-:S03]  /*9aa0*/  IADD3 R3, R0, 0x29, RZ ;  /* 0x0000002900037810 */ /* 0x004fc60007ffe0ff */
[----:B------:R2:W2:Y:S01]  /*9ab0*/  I2F R19, R17 ;  /* 0x0000001100137306 */ /* 0x0004a20000201400 */
[----:B------:R-:W-:Y:S01]  /*9ac0*/  FSEL R212, R24, -INF , !P0 ;  /* 0xff80000018d47808 */ /* 0x000fe20004000000 */
[----:B------:R-:W-:-:S04]  /*9ad0*/  DEPBAR.LE SB0, 0x0 ;  /* 0x000080000000791a */ /* 0x000fc80000000000 */
[--C-:B-1----:R-:W-:Y:S01]  /*9ae0*/  IMAD.IADD R2, R226, 0x1, -R3.reuse ;  /* 0x00000001e2027824 */ /* 0x102fe200078e0a03 */
[C---:B------:R-:W-:Y:S02]  /*9af0*/  ISETP.GE.AND P6, PT, R16.reuse, R234, PT ;  /* 0x000000ea1000720c */ /* 0x040fe40003fc6270 */
[C---:B------:R-:W-:Y:S02]  /*9b00*/  ISETP.GE.AND P0, PT, R16.reuse, R232, PT ;  /* 0x000000e81000720c */ /* 0x040fe40003f06270 */
[----:B------:R-:W-:Y:S01]  /*9b10*/  IABS R2, R2 ;  /* 0x0000000200027213 */ /* 0x000fe20000000000 */
[----:B--2---:R-:W-:Y:S01]  /*9b20*/  IMAD.IADD R17, R225, 0x1, -R3 ;  /* 0x00000001e1117824 */ /* 0x004fe200078e0a03 */
[C---:B------:R-:W-:Y:S02]  /*9b30*/  ISETP.LT.OR P1, PT, R16.reuse, R231, P1 ;  /* 0x000000e71000720c */ /* 0x040fe40000f21670 */
[----:B------:R1:W2:Y:S01]  /*9b40*/  I2F R27, R2 ;  /* 0x00000002001b7306 */ /* 0x0002a20000201400 */
[----:B------:R-:W-:-:S02]  /*9b50*/  ISETP.LT.OR P6, PT, R16, R230, P6 ;  /* 0x000000e61000720c */ /* 0x000fc400037c1670 */
[C---:B------:R-:W-:Y:S02]  /*9b60*/  ISETP.LT.OR P5, PT, R16.reuse, R229, P5 ;  /* 0x000000e51000720c */ /* 0x040fe40002fa1670 */
[----:B------:R-:W-:Y:S02]  /*9b70*/  ISETP.LT.OR P0, PT, R16, R228, P0 ;  /* 0x000000e41000720c */ /* 0x000fe40000701670 */
[----:B------:R-:W-:Y:S01]  /*9b80*/  IABS R16, R17 ;  /* 0x0000001100107213 */ /* 0x000fe20000000000 */
[----:B---3--:R-:W-:Y:S02]  /*9b90*/  FFMA.FTZ R18, R28, -R222, R32 ;  /* 0x800000de1c127223 */ /* 0x008fe40000010020 */
[----:B-1----:R-:W-:Y:S02]  /*9ba0*/  IMAD.IADD R2, R224, 0x1, -R3 ;  /* 0x00000001e0027824 */ /* 0x002fe400078e0a03 */
[----:B------:R-:W-:-:S03]  /*9bb0*/  IMAD.MOV.U32 R13, RZ, RZ, R16 ;  /* 0x000000ffff0d7224 */ /* 0x000fc600078e0010 */
[----:B------:R-:W-:Y:S01]  /*9bc0*/  IABS R12, R2 ;  /* 0x00000002000c7213 */ /* 0x000fe20000000000 */
[-C--:B------:R-:W-:Y:S01]  /*9bd0*/  FFMA.FTZ R17, R26, -R222.reuse, R34 ;  /* 0x800000de1a117223 */ /* 0x080fe20000010022 */
[----:B------:R1:W3:Y:S01]  /*9be0*/  I2F R24, R13 ;  /* 0x0000000d00187306 */ /* 0x0002e20000201400 */
[-C--:B-----5:R-:W-:Y:S01]  /*9bf0*/  FFMA.FTZ R16, R25, -R222.reuse, R44 ;  /* 0x800000de19107223 */ /* 0x0a0fe2000001002c */
[----:B------:R-:W-:Y:S01]  /*9c00*/  IADD3 R2, R0, 0x30, RZ ;  /* 0x0000003000027810 */ /* 0x000fe20007ffe0ff */
[----:B------:R-:W-:Y:S02]  /*9c10*/  FFMA.FTZ R15, R19, -R222, R46 ;  /* 0x800000de130f7223 */ /* 0x000fe4000001002e */
[----:B------:R-:W-:Y:S01]  /*9c20*/  IMAD.IADD R14, R227, 0x1, -R3 ;  /* 0x00000001e30e7824 */ /* 0x000fe200078e0a03 */
[----:B------:R-:W-:Y:S01]  /*9c30*/  FSEL R213, R18, -INF , !P1 ;  /* 0xff80000012d57808 */ /* 0x000fe20004800000 */
[----:B------:R-:W-:Y:S01]  /*9c40*/  IMAD.MOV.U32 R111, RZ, RZ, R195 ;  /* 0x000000ffff6f7224 */ /* 0x000fe200078e00c3 */
[----:B------:R-:W-:-:S02]  /*9c50*/  FSEL R52, R17, -INF , !P6 ;  /* 0xff80000011347808 */ /* 0x000fc40007000000 */
[----:B------:R-:W-:Y:S02]  /*9c60*/  FSEL R195, R16, -INF , !P5 ;  /* 0xff80000010c37808 */ /* 0x000fe40006800000 */
[----:B------:R-:W-:Y:S01]  /*9c70*/  FSEL R198, R15, -INF , !P0 ;  /* 0xff8000000fc67808 */ /* 0x000fe20004000000 */
[----:B-1----:R-:W-:Y:S01]  /*9c80*/  IMAD.MOV.U32 R13, RZ, RZ, R12 ;  /* 0x000000ffff0d7224 */ /* 0x002fe200078e000c */
[C---:B------:R-:W-:Y:S01]  /*9c90*/  ISETP.GE.AND P1, PT, R3.reuse, R235, PT ;  /* 0x000000eb0300720c */ /* 0x040fe20003f26270 */
[----:B------:R-:W-:Y:S01]  /*9ca0*/  IMAD.MOV.U32 R108, RZ, RZ, R250 ;  /* 0x000000ffff6c7224 */ /* 0x000fe200078e00fa */
[----:B------:R-:W-:Y:S01]  /*9cb0*/  IABS R12, R14 ;  /* 0x0000000e000c7213 */ /* 0x000fe20000000000 */
[----:B------:R1:W5:Y:S01]  /*9cc0*/  I2F R18, R13 ;  /* 0x0000000d00127306 */ /* 0x0003620000201400 */
[C---:B------:R-:W-:Y:S01]  /*9cd0*/  ISETP.GE.AND P6, PT, R3.reuse, R234, PT ;  /* 0x000000ea0300720c */ /* 0x040fe20003fc6270 */
[----:B------:R-:W-:Y:S01]  /*9ce0*/  IMAD.MOV.U32 R109, RZ, RZ, R248 ;  /* 0x000000ffff6d7224 */ /* 0x000fe200078e00f8 */
[C---:B------:R-:W-:Y:S01]  /*9cf0*/  ISETP.GE.AND P5, PT, R3.reuse, R233, PT ;  /* 0x000000e90300720c */ /* 0x040fe20003fa6270 */
[----:B------:R-:W-:Y:S01]  /*9d00*/  IMAD.MOV.U32 R110, RZ, RZ, R242 ;  /* 0x000000ffff6e7224 */ /* 0x000fe200078e00f2 */
[----:B------:R-:W-:-:S02]  /*9d10*/  ISETP.GE.AND P0, PT, R3, R232, PT ;  /* 0x000000e80300720c */ /* 0x000fc40003f06270 */
[C---:B------:R-:W-:Y:S01]  /*9d20*/  ISETP.LT.OR P1, PT, R3.reuse, R231, P1 ;  /* 0x000000e70300720c */ /* 0x040fe20000f21670 */
[----:B------:R2:W2:Y:S01]  /*9d30*/  I2F R17, R12 ;  /* 0x0000000c00117306 */ /* 0x0004a20000201400 */
[C---:B------:R-:W-:Y:S02]  /*9d40*/  ISETP.LT.OR P6, PT, R3.reuse, R230, P6 ;  /* 0x000000e60300720c */ /* 0x040fe400037c1670 */
[C---:B------:R-:W-:Y:S01]  /*9d50*/  ISETP.LT.OR P5, PT, R3.reuse, R229, P5 ;  /* 0x000000e50300720c */ /* 0x040fe20002fa1670 */
[--C-:B-1----:R-:W-:Y:S01]  /*9d60*/  IMAD.IADD R13, R226, 0x1, -R2.reuse ;  /* 0x00000001e20d7824 */ /* 0x102fe200078e0a02 */
[----:B------:R-:W-:Y:S01]  /*9d70*/  ISETP.LT.OR P0, PT, R3, R228, P0 ;  /* 0x000000e40300720c */ /* 0x000fe20000701670 */
[----:B------:R-:W-:Y:S01]  /*9d80*/  IMAD.IADD R3, R225, 0x1, -R2 ;  /* 0x00000001e1037824 */ /* 0x000fe200078e0a02 */
[----:B----4-:R-:W-:Y:S02]  /*9d90*/  HMMA.16816.F32 R36, R4, R20, R48 ;  /* 0x000000140424723c */ /* 0x010fe40000001830 */
[----:B--2---:R-:W-:Y:S01]  /*9da0*/  IABS R12, R13 ;  /* 0x0000000d000c7213 */ /* 0x004fe20000000000 */
[----:B------:R-:W-:-:S05]  /*9db0*/  FFMA.FTZ R14, R27, -R222, R33 ;  /* 0x800000de1b0e7223 */ /* 0x000fca0000010021 */
[----:B------:R-:W-:Y:S01]  /*9dc0*/  HMMA.16816.F32 R28, R8, R20, R108 ;  /* 0x00000014081c723c */ /* 0x000fe2000000186c */
[----:B------:R1:W-:Y:S01]  /*9dd0*/  I2F R20, R12 ;  /* 0x0000000c00147306 */ /* 0x0003e20000201400 */
[----:B------:R-:W-:Y:S02]  /*9de0*/  IABS R3, R3 ;  /* 0x0000000300037213 */ /* 0x000fe40000000000 */
[----:B------:R-:W-:Y:S01]  /*9df0*/  FSEL R199, R14, -INF , !P1 ;  /* 0xff8000000ec77808 */ /* 0x000fe20004800000 */
[--C-:B------:R-:W-:Y:S02]  /*9e00*/  IMAD.IADD R14, R227, 0x1, -R2.reuse ;  /* 0x00000001e30e7824 */ /* 0x100fe400078e0a02 */
[----:B------:R-:W-:Y:S01]  /*9e10*/  IMAD.MOV.U32 R13, RZ, RZ, R3 ;  /* 0x000000ffff0d7224 */ /* 0x000fe200078e0003 */
[----:B------:R-:W-:Y:S01]  /*9e20*/  IADD3 R3, R0, 0x31, RZ ;  /* 0x0000003100037810 */ /* 0x000fe20007ffe0ff */
[----:B-1----:R-:W-:Y:S02]  /*9e30*/  IMAD.IADD R12, R224, 0x1, -R2 ;  /* 0x00000001e00c7824 */ /* 0x002fe400078e0a02 */
[----:B------:R1:W2:Y:S03]  /*9e40*/  I2F R19, R13 ;  /* 0x0000000d00137306 */ /* 0x0002a60000201400 */
[----:B------:R-:W-:Y:S01]  /*9e50*/  IABS R12, R12 ;  /* 0x0000000c000c7213 */ /* 0x000fe20000000000 */
[----:B---3--:R-:W-:-:S02]  /*9e60*/  FFMA.FTZ R15, R24, -R222, R35 ;  /* 0x800000de180f7223 */ /* 0x008fc40000010023 */
[-C--:B-----5:R-:W-:Y:S02]  /*9e70*/  FFMA.FTZ R16, R18, -R222.reuse, R45 ;  /* 0x800000de12107223 */ /* 0x0a0fe4000001002d */
[----:B------:R-:W-:Y:S02]  /*9e80*/  FFMA.FTZ R17, R17, -R222, R47 ;  /* 0x800000de11117223 */ /* 0x000fe4000001002f */
[----:B-1----:R-:W-:Y:S01]  /*9e90*/  IMAD.MOV.U32 R13, RZ, RZ, R12 ;  /* 0x000000ffff0d7224 */ /* 0x002fe200078e000c */
[----:B------:R-:W-:Y:S01]  /*9ea0*/  IABS R12, R14 ;  /* 0x0000000e000c7213 */ /* 0x000fe20000000000 */
[----:B------:R-:W-:Y:S02]  /*9eb0*/  IMAD.IADD R14, R226, 0x1, -R3 ;  /* 0x00000001e20e7824 */ /* 0x000fe400078e0a03 */
[----:B------:R1:W3:Y:S01]  /*9ec0*/  I2F R18, R13 ;  /* 0x0000000d00127306 */ /* 0x0002e20000201400 */
[----:B------:R-:W-:Y:S01]  /*9ed0*/  IMAD.MOV.U32 R110, RZ, RZ, R193 ;  /* 0x000000ffff6e7224 */ /* 0x000fe200078e00c1 */
[----:B------:R-:W-:Y:S01]  /*9ee0*/  FSEL R215, R15, -INF , !P6 ;  /* 0xff8000000fd77808 */ /* 0x000fe20007000000 */
[----:B------:R-:W-:Y:S01]  /*9ef0*/  IMAD.MOV.U32 R111, RZ, RZ, R190 ;  /* 0x000000ffff6f7224 */ /* 0x000fe200078e00be */
[----:B------:R-:W-:-:S02]  /*9f00*/  FSEL R190, R16, -INF , !P5 ;  /* 0xff80000010be7808 */ /* 0x000fc40006800000 */
[----:B------:R-:W-:Y:S02]  /*9f10*/  FSEL R193, R17, -INF , !P0 ;  /* 0xff80000011c17808 */ /* 0x000fe40004000000 */
[C---:B------:R-:W-:Y:S02]  /*9f20*/  ISETP.GE.AND P1, PT, R2.reuse, R235, PT ;  /* 0x000000eb0200720c */ /* 0x040fe40003f26270 */
[C---:B------:R-:W-:Y:S02]  /*9f30*/  ISETP.GE.AND P6, PT, R2.reuse, R234, PT ;  /* 0x000000ea0200720c */ /* 0x040fe40003fc6270 */
[C---:B------:R-:W-:Y:S01]  /*9f40*/  ISETP.GE.AND P5, PT, R2.reuse, R233, PT ;  /* 0x000000e90200720c */ /* 0x040fe20003fa6270 */
[----:B-1----:R-:W-:Y:S01]  /*9f50*/  IMAD.MOV.U32 R13, RZ, RZ, R12 ;  /* 0x000000ffff0d7224 */ /* 0x002fe200078e000c */
[----:B------:R-:W-:Y:S01]  /*9f60*/  IABS R12, R14 ;  /* 0x0000000e000c7213 */ /* 0x000fe20000000000 */
[----:B------:R-:W-:Y:S01]  /*9f70*/  IMAD.IADD R14, R225, 0x1, -R3 ;  /* 0x00000001e10e7824 */ /* 0x000fe200078e0a03 */
[----:B------:R-:W-:Y:S01]  /*9f80*/  ISETP.GE.AND P0, PT, R2, R232, PT ;  /* 0x000000e80200720c */ /* 0x000fe20003f06270 */
[----:B------:R1:W4:Y:S01]  /*9f90*/  I2F R15, R13 ;  /* 0x0000000d000f7306 */ /* 0x0003220000201400 */
[----:B------:R-:W-:-:S02]  /*9fa0*/  IMAD.MOV.U32 R108, RZ, RZ, R241 ;  /* 0x000000ffff6c7224 */ /* 0x000fc400078e00f1 */
[----:B------:R-:W-:Y:S01]  /*9fb0*/  IMAD.MOV.U32 R109, RZ, RZ, R206 ;  /* 0x000000ffff6d7224 */ /* 0x000fe200078e00ce */
[----:B------:R-:W-:Y:S01]  /*9fc0*/  BAR.SYNC.DEFER_BLOCKING 0x0 ;  /* 0x0000000000007b1d */ /* 0x000fe20000010000 */
[C---:B------:R-:W-:Y:S02]  /*9fd0*/  ISETP.LT.OR P1, PT, R2.reuse, R231, P1 ;  /* 0x000000e70200720c */ /* 0x040fe40000f21670 */
[C---:B------:R-:W-:Y:S02]  /*9fe0*/  ISETP.LT.OR P6, PT, R2.reuse, R230, P6 ;  /* 0x000000e60200720c */ /* 0x040fe400037c1670 */
[C---:B------:R-:W-:Y:S02]  /*9ff0*/  ISETP.LT.OR P5, PT, R2.reuse, R229, P5 ;  /* 0x000000e50200720c */ /* 0x040fe40002fa1670 */
[----:B------:R-:W-:Y:S01]  /*a000*/  ISETP.LT.OR P0, PT, R2, R228, P0 ;  /* 0x000000e40200720c */ /* 0x000fe20000701670 */
[--C-:B------:R-:W-:Y:S02]  /*a010*/  IMAD.IADD R2, R224, 0x1, -R3.reuse ;  /* 0x00000001e0027824 */ /* 0x100fe400078e0a03 */
[----:B-1----:R-:W-:Y:S01]  /*a020*/  IMAD.MOV.U32 R13, RZ, RZ, R12 ;  /* 0x000000ffff0d7224 */ /* 0x002fe200078e000c */
[----:B------:R-:W-:Y:S01]  /*a030*/  IABS R12, R14 ;  /* 0x0000000e000c7213 */ /* 0x000fe20000000000 */
[----:B------:R-:W-:Y:S02]  /*a040*/  HMMA.16816.F32 R24, R8, R22, R108 ;  /* 0x000000160818723c */ /* 0x000fe4000000186c */
[----:B------:R1:W5:Y:S05]  /*a050*/  I2F R17, R13 ;  /* 0x0000000d00117306 */ /* 0x00036a0000201400 */
[----:B------:R-:W-:Y:S01]  /*a060*/  IMAD.MOV.U32 R9, RZ, RZ, R12 ;  /* 0x000000ffff097224 */ /* 0x000fe200078e000c */
[----:B------:R-:W-:Y:S01]  /*a070*/  IABS R8, R2 ;  /* 0x0000000200087213 */ /* 0x000fe20000000000 */
[----:B------:R-:W-:-:S02]  /*a080*/  IMAD.IADD R10, R227, 0x1, -R3 ;  /* 0x00000001e30a7824 */ /* 0x000fc400078e0a03 */
[----:B------:R5:W5:Y:S01]  /*a090*/  I2F R16, R9 ;  /* 0x0000000900107306 */ /* 0x000b620000201400 */
[-C--:B--2---:R-:W-:Y:S02]  /*a0a0*/  FFMA.FTZ R11, R19, -R222.reuse, R38 ;  /* 0x800000de130b7223 */ /* 0x084fe40000010026 */
[-C--:B---3--:R-:W-:Y:S02]  /*a0b0*/  FFMA.FTZ R14, R18, -R222.reuse, R28 ;  /* 0x800000de120e7223 */ /* 0x088fe4000001001c */
[-C--:B----4-:R-:W-:Y:S02]  /*a0c0*/  FFMA.FTZ R12, R15, -R222.reuse, R30 ;  /* 0x800000de0f0c7223 */ /* 0x090fe4000001001e */
[----:B-1----:R-:W-:Y:S01]  /*a0d0*/  FFMA.FTZ R13, R20, -R222, R36 ;  /* 0x800000de140d7223 */ /* 0x002fe20000010024 */
[----:B------:R-:W-:Y:S02]  /*a0e0*/  IADD3 R2, R0, 0x38, RZ ;  /* 0x0000003800027810 */ /* 0x000fe40007ffe0ff */
[----:B------:R-:W-:-:S02]  /*a0f0*/  FSEL R32, R11, -INF , !P6 ;  /* 0xff8000000b207808 */ /* 0x000fc40007000000 */
[----:B------:R-:W-:Y:S01]  /*a100*/  FSEL R33, R13, -INF , !P1 ;  /* 0xff8000000d217808 */ /* 0x000fe20004800000 */
[----:B-----5:R-:W-:Y:S01]  /*a110*/  IMAD.MOV.U32 R9, RZ, RZ, R8 ;  /* 0x000000ffff097224 */ /* 0x020fe200078e0008 */
[----:B------:R-:W-:Y:S02]  /*a120*/  IABS R8, R10 ;  /* 0x0000000a00087213 */ /* 0x000fe40000000000 */
[----:B------:R-:W-:Y:S01]  /*a130*/  FSEL R250, R14, -INF , !P5 ;  /* 0xff8000000efa7808 */ /* 0x000fe20006800000 */
[----:B------:R1:W-:Y:S01]  /*a140*/  I2F R13, R9 ;  /* 0x00000009000d7306 */ /* 0x0003e20000201400 */
[----:B------:R-:W-:Y:S02]  /*a150*/  FSEL R34, R12, -INF , !P0 ;  /* 0xff8000000c227808 */ /* 0x000fe40004000000 */
[C---:B------:R-:W-:Y:S02]  /*a160*/  ISETP.GE.AND P1, PT, R3.reuse, R235, PT ;  /* 0x000000eb0300720c */ /* 0x040fe40003f26270 */
[----:B------:R-:W-:-:S02]  /*a170*/  ISETP.GE.AND P6, PT, R3, R234, PT ;  /* 0x000000ea0300720c */ /* 0x000fc40003fc6270 */
[C---:B------:R-:W-:Y:S02]  /*a180*/  ISETP.GE.AND P5, PT, R3.reuse, R233, PT ;  /* 0x000000e90300720c */ /* 0x040fe40003fa6270 */
[C---:B------:R-:W-:Y:S01]  /*a190*/  ISETP.GE.AND P0, PT, R3.reuse, R232, PT ;  /* 0x000000e80300720c */ /* 0x040fe20003f06270 */
[----:B------:R-:W-:Y:S01]  /*a1a0*/  IMAD.IADD R10, R226, 0x1, -R2 ;  /* 0x00000001e20a7824 */ /* 0x000fe200078e0a02 */
[C---:B------:R-:W-:Y:S01]  /*a1b0*/  ISETP.LT.OR P1, PT, R3.reuse, R231, P1 ;  /* 0x000000e70300720c */ /* 0x040fe20000f21670 */
[----:B-1----:R-:W-:Y:S01]  /*a1c0*/  IMAD.MOV.U32 R9, RZ, RZ, R8 ;  /* 0x000000ffff097224 */ /* 0x002fe200078e0008 */
[C---:B------:R-:W-:Y:S02]  /*a1d0*/  ISETP.LT.OR P6, PT, R3.reuse, R230, P6 ;  /* 0x000000e60300720c */ /* 0x040fe400037c1670 */
[C---:B------:R-:W-:Y:S01]  /*a1e0*/  ISETP.LT.OR P5, PT, R3.reuse, R229, P5 ;  /* 0x000000e50300720c */ /* 0x040fe20002fa1670 */
[----:B------:R1:W2:Y:S01]  /*a1f0*/  I2F R11, R9 ;  /* 0x00000009000b7306 */ /* 0x0002a20000201400 */
[----:B------:R-:W-:Y:S01]  /*a200*/  ISETP.LT.OR P0, PT, R3, R228, P0 ;  /* 0x000000e40300720c */ /* 0x000fe20000701670 */
[----:B------:R-:W-:Y:S01]  /*a210*/  IMAD.IADD R3, R224, 0x1, -R2 ;  /* 0x00000001e0037824 */ /* 0x000fe200078e0a02 */
[----:B------:R-:W-:Y:S01]  /*a220*/  IABS R8, R10 ;  /* 0x0000000a00087213 */ /* 0x000fe20000000000 */
[----:B------:R-:W-:Y:S01]  /*a230*/  HMMA.16816.F32 R20, R4, R22, R40 ;  /* 0x000000160414723c */ /* 0x000fe20000001828 */
[----:B------:R-:W-:-:S02]  /*a240*/  IADD3 R0, R0, 0x39, RZ ;  /* 0x0000003900007810 */ /* 0x000fc40007ffe0ff */
[----:B------:R-:W-:-:S04]  /*a250*/  IABS R3, R3 ;  /* 0x0000000300037213 */ /* 0x000fc80000000000 */
[--C-:B------:R-:W-:Y:S02]  /*a260*/  IMAD.IADD R5, R227, 0x1, -R2.reuse ;  /* 0x00000001e3057824 */ /* 0x100fe400078e0a02 */
[----:B------:R-:W-:Y:S02]  /*a270*/  IMAD.IADD R10, R225, 0x1, -R2 ;  /* 0x00000001e10a7824 */ /* 0x000fe400078e0a02 */
[----:B------:R-:W-:Y:S02]  /*a280*/  IMAD.MOV.U32 R4, RZ, RZ, R3 ;  /* 0x000000ffff047224 */ /* 0x000fe400078e0003 */
[----:B-1----:R-:W-:Y:S01]  /*a290*/  IMAD.MOV.U32 R9, RZ, RZ, R8 ;  /* 0x000000ffff097224 */ /* 0x002fe200078e0008 */
[----:B------:R-:W-:Y:S01]  /*a2a0*/  IABS R3, R5 ;  /* 0x0000000500037213 */ /* 0x000fe20000000000 */
[----:B------:R-:W-:Y:S02]  /*a2b0*/  IMAD.IADD R5, R226, 0x1, -R0 ;  /* 0x00000001e2057824 */ /* 0x000fe400078e0a00 */
[----:B------:R2:W1:Y:S01]  /*a2c0*/  I2F R14, R9 ;  /* 0x00000009000e7306 */ /* 0x0004620000201400 */
[----:B------:R-:W-:Y:S01]  /*a2d0*/  IABS R8, R10 ;  /* 0x0000000a00087213 */ /* 0x000fe20000000000 */
[----:B------:R-:W-:-:S02]  /*a2e0*/  FFMA.FTZ R6, R17, -R222, R37 ;  /* 0x800000de11067223 */ /* 0x000fc40000010025 */
[----:B------:R-:W-:-:S04]  /*a2f0*/  FFMA.FTZ R7, R16, -R222, R39 ;  /* 0x800000de10077223 */ /* 0x000fc80000010027 */
[----:B------:R3:W-:Y:S01]  /*a300*/  I2F R12, R8 ;  /* 0x00000008000c7306 */ /* 0x0007e20000201400 */
[----:B--2---:R-:W-:-:S07]  /*a310*/  FFMA.FTZ R9, R11, -R222, R31 ;  /* 0x800000de0b097223 */ /* 0x004fce000001001f */
[----:B------:R2:W-:Y:S01]  /*a320*/  I2F R11, R4 ;  /* 0x00000004000b7306 */ /* 0x0005e20000201400 */
[----:B------:R-:W-:Y:S01]  /*a330*/  FSEL R53, R6, -INF , !P1 ;  /* 0xff80000006357808 */ /* 0x000fe20004800000 */
[----:B---3--:R-:W-:Y:S01]  /*a340*/  FFMA.FTZ R8, R13, -R222, R29 ;  /* 0x800000de0d087223 */ /* 0x008fe2000001001d */
[----:B------:R-:W-:Y:S01]  /*a350*/  FSEL R54, R7, -INF , !P6 ;  /* 0xff80000007367808 */ /* 0x000fe20007000000 */
[----:B--2---:R-:W-:Y:S01]  /*a360*/  IMAD.MOV.U32 R4, RZ, RZ, R3 ;  /* 0x000000ffff047224 */ /* 0x004fe200078e0003 */
[----:B------:R-:W-:-:S03]  /*a370*/  IABS R3, R5 ;  /* 0x0000000500037213 */ /* 0x000fc60000000000 */
[----:B------:R2:W-:Y:S01]  /*a380*/  I2F R10, R4 ;  /* 0x00000004000a7306 */ /* 0x0005e20000201400 */
[----:B------:R-:W-:Y:S02]  /*a390*/  FSEL R208, R8, -INF , !P5 ;  /* 0xff80000008d07808 */ /* 0x000fe40006800000 */
[----:B------:R-:W-:Y:S02]  /*a3a0*/  FSEL R241, R9, -INF , !P0 ;  /* 0xff80000009f17808 */ /* 0x000fe40004000000 */
[C---:B------:R-:W-:Y:S02]  /*a3b0*/  ISETP.GE.AND P1, PT, R2.reuse, R235, PT ;  /* 0x000000eb0200720c */ /* 0x040fe40003f26270 */
[C---:B------:R-:W-:Y:S02]  /*a3c0*/  ISETP.GE.AND P6, PT, R2.reuse, R234, PT ;  /* 0x000000ea0200720c */ /* 0x040fe40003fc6270 */
[C---:B------:R-:W-:Y:S02]  /*a3d0*/  ISETP.GE.AND P5, PT, R2.reuse, R233, PT ;  /* 0x000000e90200720c */ /* 0x040fe40003fa6270 */
[----:B------:R-:W-:Y:S01]  /*a3e0*/  ISETP.GE.AND P0, PT, R2, R232, PT ;  /* 0x000000e80200720c */ /* 0x000fe20003f06270 */
[----:B--2---:R-:W-:-:S02]  /*a3f0*/  IMAD.MOV.U32 R4, RZ, RZ, R3 ;  /* 0x000000ffff047224 */ /* 0x004fc400078e0003 */
[--C-:B------:R-:W-:Y:S02]  /*a400*/  IMAD.IADD R5, R225, 0x1, -R0.reuse ;  /* 0x00000001e1057824 */ /* 0x100fe400078e0a00 */
[----:B------:R2:W3:Y:S01]  /*a410*/  I2F R7, R4 ;  /* 0x0000000400077306 */ /* 0x0004e20000201400 */
[C---:B------:R-:W-:Y:S02]  /*a420*/  ISETP.LT.OR P1, PT, R2.reuse, R231, P1 ;  /* 0x000000e70200720c */ /* 0x040fe40000f21670 */
[C---:B------:R-:W-:Y:S02]  /*a430*/  ISETP.LT.OR P6, PT, R2.reuse, R230, P6 ;  /* 0x000000e60200720c */ /* 0x040fe400037c1670 */
[C---:B------:R-:W-:Y:S02]  /*a440*/  ISETP.LT.OR P5, PT, R2.reuse, R229, P5 ;  /* 0x000000e50200720c */ /* 0x040fe40002fa1670 */
[----:B------:R-:W-:Y:S01]  /*a450*/  ISETP.LT.OR P0, PT, R2, R228, P0 ;  /* 0x000000e40200720c */ /* 0x000fe20000701670 */
[----:B------:R-:W-:Y:S01]  /*a460*/  IMAD.IADD R2, R227, 0x1, -R0 ;  /* 0x00000001e3027824 */ /* 0x000fe200078e0a00 */
[----:B------:R-:W-:Y:S01]  /*a470*/  IABS R3, R5 ;  /* 0x0000000500037213 */ /* 0x000fe20000000000 */
[----:B-1----:R-:W-:-:S02]  /*a480*/  FFMA.FTZ R8, R14, -R222, R20 ;  /* 0x800000de0e087223 */ /* 0x002fc40000010014 */
[----:B--2---:R-:W-:Y:S01]  /*a490*/  IMAD.IADD R4, R224, 0x1, -R0 ;  /* 0x00000001e0047824 */ /* 0x004fe200078e0a00 */
[----:B------:R-:W-:-:S04]  /*a4a0*/  IABS R2, R2 ;  /* 0x0000000200027213 */ /* 0x000fc80000000000 */
[----:B------:R-:W-:Y:S01]  /*a4b0*/  IABS R4, R4 ;  /* 0x0000000400047213 */ /* 0x000fe20000000000 */
[----:B------:R-:W-:Y:S01]  /*a4c0*/  IMAD.MOV.U32 R248, RZ, RZ, R251 ;  /* 0x000000fffff87224 */ /* 0x000fe200078e00fb */
[----:B------:R1:W-:Y:S01]  /*a4d0*/  I2F R9, R3 ;  /* 0x0000000300097306 */ /* 0x0003e20000201400 */
[----:B------:R-:W-:Y:S02]  /*a4e0*/  FSEL R251, R8, -INF , !P1 ;  /* 0xff80000008fb7808 */ /* 0x000fe40004800000 */
[----:B------:R-:W-:Y:S01]  /*a4f0*/  ISETP.GE.AND P1, PT, R0, R235, PT ;  /* 0x000000eb0000720c */ /* 0x000fe20003f26270 */
[----:B---3--:R-:W-:-:S03]  /*a500*/  FFMA.FTZ R7, R7, -R222, R21 ;  /* 0x800000de07077223 */ /* 0x008fc60000010015 */
[----:B------:R-:W-:Y:S01]  /*a510*/  ISETP.LT.OR P1, PT, R0, R231, P1 ;  /* 0x000000e70000720c */ /* 0x000fe20000f21670 */
[----:B------:R-:W-:Y:S01]  /*a520*/  I2F R2, R2 ;  /* 0x0000000200027306 */ /* 0x000fe20000201400 */
[----:B-1----:R-:W-:-:S07]  /*a530*/  IMAD.MOV.U32 R3, RZ, RZ, R4 ;  /* 0x000000ffff037224 */ /* 0x002fce00078e0004 */
[----:B------:R1:W2:Y:S01]  /*a540*/  I2F R5, R3 ;  /* 0x0000000300057306 */ /* 0x0002a20000201400 */
[-C--:B------:R-:W-:Y:S01]  /*a550*/  FFMA.FTZ R4, R12, -R222.reuse, R22 ;  /* 0x800000de0c047223 */ /* 0x080fe20000010016 */
[----:B------:R-:W-:Y:S01]  /*a560*/  FSEL R242, R7, -INF , !P1 ;  /* 0xff80000007f27808 */ /* 0x000fe20004800000 */
[----:B------:R-:W-:Y:S01]  /*a570*/  FFMA.FTZ R6, R11, -R222, R24 ;  /* 0x800000de0b067223 */ /* 0x000fe20000010018 */
[----:B------:R-:W-:Y:S02]  /*a580*/  ISETP.GT.AND P1, PT, R247, R248, PT ;  /* 0x000000f8f700720c */ /* 0x000fe40003f24270 */
[----:B------:R-:W-:Y:S02]  /*a590*/  FSEL R4, R4, -INF , !P6 ;  /* 0xff80000004047808 */ /* 0x000fe40007000000 */
[----:B------:R-:W-:Y:S02]  /*a5a0*/  FSEL R197, R6, -INF , !P5 ;  /* 0xff80000006c57808 */ /* 0x000fe40006800000 */
[----:B------:R-:W-:Y:S01]  /*a5b0*/  ISETP.GE.AND P6, PT, R0, R234, PT ;  /* 0x000000ea0000720c */ /* 0x000fe20003fc6270 */
[----:B-1----:R-:W-:Y:S01]  /*a5c0*/  FFMA.FTZ R3, R10, -R222, R26 ;  /* 0x800000de0a037223 */ /* 0x002fe2000001001a */
[----:B------:R-:W-:-:S04]  /*a5d0*/  ISETP.GE.AND P5, PT, R0, R233, PT ;  /* 0x000000e90000720c */ /* 0x000fc80003fa6270 */
[----:B------:R-:W-:Y:S02]  /*a5e0*/  FSEL R209, R3, -INF , !P0 ;  /* 0xff80000003d17808 */ /* 0x000fe40004000000 */
[C---:B------:R-:W-:Y:S01]  /*a5f0*/  ISETP.GE.AND P0, PT, R0.reuse, R232, PT ;  /* 0x000000e80000720c */ /* 0x040fe20003f06270 */
[----:B------:R1:W-:Y:S01]  /*a600*/  STL [R1], R4 ;  /* 0x0000000401007387 */ /* 0x0003e20000100800 */
[C---:B------:R-:W-:Y:S01]  /*a610*/  ISETP.LT.OR P6, PT, R0.reuse, R230, P6 ;  /* 0x000000e60000720c */ /* 0x040fe200037c1670 */
[----:B--2---:R-:W-:Y:S01]  /*a620*/  FFMA.FTZ R3, R5, -R222, R25 ;  /* 0x800000de05037223 */ /* 0x004fe20000010019 */
[C---:B------:R-:W-:Y:S02]  /*a630*/  ISETP.LT.OR P5, PT, R0.reuse, R229, P5 ;  /* 0x000000e50000720c */ /* 0x040fe40002fa1670 */
[----:B------:R-:W-:Y:S01]  /*a640*/  ISETP.LT.OR P0, PT, R0, R228, P0 ;  /* 0x000000e40000720c */ /* 0x000fe20000701670 */
[----:B------:R-:W-:Y:S01]  /*a650*/  FFMA.FTZ R0, R2, -R222, R27 ;  /* 0x800000de02007223 */ /* 0x000fe2000001001b */
[----:B------:R-:W-:-:S04]  /*a660*/  FSEL R196, R3, -INF , !P5 ;  /* 0xff80000003c47808 */ /* 0x000fc80006800000 */
[----:B------:R-:W-:Y:S01]  /*a670*/  FSEL R206, R0, -INF , !P0 ;  /* 0xff80000000ce7808 */ /* 0x000fe20004000000 */
[----:B-1----:R-:W-:-:S05]  /*a680*/  FFMA.FTZ R4, R9, -R222, R23 ;  /* 0x800000de09047223 */ /* 0x002fca0000010017 */
        /* <DEDUP_REMOVED lines=60> */
.L_x_242:
[----:B------:R-:W-:Y:S05]  /*aa50*/  BSYNC B0 ;  /* 0x0000000000007941 */ /* 0x000fea0003800000 */
.L_x_241:
[----:B------:R-:W0:Y:S02]  /*aa60*/  LDGDEPBAR ;  /* 0x00000000000079af */ /* 0x000e240000000000 */
.L_x_240:
[----:B-1----:R-:W2:Y:S01]  /*aa70*/  LDL.LU R5, [R1+0x28] ;  /* 0x0000280001057983 */ /* 0x002ea20000300800 */
[----:B------:R-:W-:-:S03]  /*aa80*/  MOV R55, R245 ;  /* 0x000000f500377202 */ /* 0x000fc60000000f00 */
[----:B------:R-:W3:Y:S04]  /*aa90*/  LDL.LU R6, [R1+0x20] ;  /* 0x0000200001067983 */ /* 0x000ee80000300800 */
[----:B------:R-:W4:Y:S04]  /*aaa0*/  LDL.LU R7, [R1+0x24] ;  /* 0x0000240001077983 */ /* 0x000f280000300800 */
[----:B------:R1:W-:Y:S01]  /*aab0*/  STL [R1+0x70], R219 ;  /* 0x000070db01007387 */ /* 0x0003e20000100800 */
[----:B------:R-:W-:-:S03]  /*aac0*/  FMNMX.FTZ R0, R103, R62, !PT ;  /* 0x0000003e67007209 */ /* 0x000fc60007810000 */
[----:B------:R-:W-:Y:S04]  /*aad0*/  LDSM.16.MT88.4 R16, [R216+0x9000] ;  /* 0x00900000d810783b */ /* 0x000fe80000004200 */
[----:B------:R-:W-:Y:S04]  /*aae0*/  LDSM.16.MT88.4 R20, [R216+0xa000] ;  /* 0x00a00000d814783b */ /* 0x000fe80000004200 */
[----:B------:R-:W-:Y:S04]  /*aaf0*/  LDSM.16.MT88.4 R48, [R218+0xa000] ;  /* 0x00a00000da30783b */ /* 0x000fe80000004200 */
[----:B------:R-:W-:Y:S04]  /*ab00*/  LDSM.16.MT88.4 R12, [R218+0x9000] ;  /* 0x00900000da0c783b */ /* 0x000fe80000004200 */
[----:B------:R-:W-:Y:S04]  /*ab10*/  LDSM.16.MT88.4 R44, [R216+0xb000] ;  /* 0x00b00000d82c783b */ /* 0x000fe80000004200 */
[----:B------:R-:W-:Y:S04]  /*ab20*/  LDSM.16.MT88.4 R36, [R218+0xb000] ;  /* 0x00b00000da24783b */ /* 0x000fe80000004200 */
[----:B-1----:R-:W2:Y:S01]  /*ab30*/  LDL.LU R219, [R1] ;  /* 0x0000000001db7983 */ /* 0x002ea20000300800 */
[----:B------:R-:W-:-:S04]  /*ab40*/  FMNMX.FTZ R0, R60, R0, !PT ;  /* 0x000000003c007209 */ /* 0x000fc80007810000 */
[----:B------:R-:W-:-:S04]  /*ab50*/  FMNMX.FTZ R0, R58, R0, !PT ;  /* 0x000000003a007209 */ /* 0x000fc80007810000 */
        /* <DEDUP_REMOVED lines=24> */
[----:B------:R-:W-:-:S03]  /*ace0*/  FMNMX.FTZ R2, R193, R2, !PT ;  /* 0x00000002c1027209 */ /* 0x000fc60007810000 */
[----:B------:R-:W1:Y:S01]  /*acf0*/  SHFL.BFLY PT, R4, R0, 0x2, 0x1f ;  /* 0x0c401f0000047f89 */ /* 0x000e6200000e0000 */
[----:B------:R-:W-:-:S04]  /*ad00*/  FMNMX.FTZ R2, R34, R2, !PT ;  /* 0x0000000222027209 */ /* 0x000fc80007810000 */
[----:B------:R-:W-:-:S04]  /*ad10*/  FMNMX.FTZ R2, R241, R2, !PT ;  /* 0x00000002f1027209 */ /* 0x000fc80007810000 */
[----:B------:R-:W-:-:S04]  /*ad20*/  FMNMX.FTZ R2, R209, R2, !PT ;  /* 0x00000002d1027209 */ /* 0x000fc80007810000 */
[----:B------:R-:W-:-:S05]  /*ad30*/  FMNMX.FTZ R2, R206, R2, !PT ;  /* 0x00000002ce027209 */ /* 0x000fca0007810000 */
[----:B------:R-:W1:Y:S02]  /*ad40*/  SHFL.BFLY PT, R3, R2, 0x2, 0x1f ;  /* 0x0c401f0002037f89 */ /* 0x000e6400000e0000 */
[----:B-1----:R-:W-:-:S05]  /*ad50*/  FMNMX.FTZ R0, R0, R4, !PT ;  /* 0x0000000400007209 */ /* 0x002fca0007810000 */
[----:B------:R-:W1:Y:S01]  /*ad60*/  SHFL.BFLY PT, R4, R0, 0x1, 0x1f ;  /* 0x0c201f0000047f89 */ /* 0x000e6200000e0000 */
[----:B------:R-:W-:-:S05]  /*ad70*/  FMNMX.FTZ R2, R2, R3, !PT ;  /* 0x0000000302027209 */ /* 0x000fca0007810000 */
[----:B------:R-:W1:Y:S02]  /*ad80*/  SHFL.BFLY PT, R3, R2, 0x1, 0x1f ;  /* 0x0c201f0002037f89 */ /* 0x000e6400000e0000 */
[----:B-1----:R-:W-:-:S04]  /*ad90*/  FMNMX.FTZ R245, R0, R4, !PT ;  /* 0x0000000400f57209 */ /* 0x002fc80007810000 */
[C---:B------:R-:W-:Y:S01]  /*ada0*/  FSETP.NEU.FTZ.AND P5, PT, R245.reuse, -INF , PT ;  /* 0xff800000f500780b */ /* 0x040fe20003fbd000 */
[----:B------:R-:W-:-:S05]  /*adb0*/  FMUL.FTZ R8, R245, c[0x0][0x23c] ;  /* 0x00008f00f5087a20 */ /* 0x000fca0000410000 */
[----:B------:R-:W-:-:S05]  /*adc0*/  FSEL R8, R8, RZ, P5 ;  /* 0x000000ff08087208 */ /* 0x000fca0002800000 */
[----:B------:R-:W-:-:S04]  /*add0*/  FFMA.FTZ R0, R62, c[0x0][0x23c], -R8 ;  /* 0x00008f003e007a23 */ /* 0x000fc80000010808 */
[----:B------:R1:W1:Y:S01]  /*ade0*/  MUFU.EX2 R4, R0 ;  /* 0x0000000000047308 */ /* 0x0002620000000800 */
[----:B------:R-:W-:-:S04]  /*adf0*/  FMNMX.FTZ R246, R2, R3, !PT ;  /* 0x0000000302f67209 */ /* 0x000fc80007810000 */
[C---:B------:R-:W-:Y:S01]  /*ae00*/  FSETP.NEU.FTZ.AND P0, PT, R246.reuse, -INF , PT ;  /* 0xff800000f600780b */ /* 0x040fe20003f1d000 */
[----:B------:R-:W-:Y:S02]  /*ae10*/  FMUL.FTZ R3, R246, c[0x0][0x23c] ;  /* 0x00008f00f6037a20 */ /* 0x000fe40000410000 */
[----:B-1----:R-:W-:-:S04]  /*ae20*/  FFMA.FTZ R0, R60, c[0x0][0x23c], -R8 ;  /* 0x00008f003c007a23 */ /* 0x002fc80000010808 */
[----:B------:R1:W1:Y:S01]  /*ae30*/  MUFU.EX2 R9, R0 ;  /* 0x0000000000097308 */ /* 0x0002620000000800 */
[----:B------:R-:W-:Y:S02]  /*ae40*/  FSEL R3, R3, RZ, P0 ;  /* 0x000000ff03037208 */ /* 0x000fe40000000000 */
[----:B------:R-:W-:Y:S01]  /*ae50*/  FMNMX.FTZ R2, R105, R237, !PT ;  /* 0x000000ed69027209 */ /* 0x000fe20007810000 */
[----:B-1----:R-:W-:-:S04]  /*ae60*/  FFMA.FTZ R0, R58, c[0x0][0x23c], -R8 ;  /* 0x00008f003a007a23 */ /* 0x002fc80000010808 */
[----:B------:R1:W-:Y:S01]  /*ae70*/  MUFU.EX2 R41, R0 ;  /* 0x0000000000297308 */ /* 0x0003e20000000800 */
[----:B------:R-:W-:Y:S02]  /*ae80*/  MOV R58, R4 ;  /* 0x00000004003a7202 */ /* 0x000fe40000000f00 */
[----:B------:R-:W-:Y:S02]  /*ae90*/  FMNMX.FTZ R4, R236, R2, !PT ;  /* 0x00000002ec047209 */ /* 0x000fe40007810000 */
[----:B------:R-:W-:Y:S02]  /*aea0*/  FMNMX.FTZ R2, R104, R239, !PT ;  /* 0x000000ef68027209 */ /* 0x000fe40007810000 */
[----:B------:R-:W-:Y:S01]  /*aeb0*/  FMNMX.FTZ R4, R203, R4, !PT ;  /* 0x00000004cb047209 */ /* 0x000fe20007810000 */
[----:B-1----:R-:W-:-:S04]  /*aec0*/  FFMA.FTZ R0, R56, c[0x0][0x23c], -R8 ;  /* 0x00008f0038007a23 */ /* 0x002fc80000010808 */
[----:B------:R1:W-:Y:S01]  /*aed0*/  MUFU.EX2 R31, R0 ;  /* 0x00000000001f7308 */ /* 0x0003e20000000800 */
        /* <DEDUP_REMOVED lines=9> */
[----:B------:R1:W1:Y:S01]  /*af70*/  MUFU.EX2 R10, R0 ;  /* 0x00000000000a7308 */ /* 0x0002620000000800 */
[----:B------:R-:W-:Y:S01]  /*af80*/  IMAD.MOV.U32 R61, RZ, RZ, R101 ;  /* 0x000000ffff3d7224 */ /* 0x000fe200078e0065 */
[----:B------:R-:W-:Y:S02]  /*af90*/  FMNMX.FTZ R2, R55, R2, !PT ;  /* 0x0000000237027209 */ /* 0x000fe40007810000 */
[----:B------:R-:W-:Y:S01]  /*afa0*/  FMNMX.FTZ R4, R210, R4, !PT ;  /* 0x00000004d2047209 */ /* 0x000fe20007810000 */
[----:B-1----:R-:W-:-:S04]  /*afb0*/  FFMA.FTZ R0, R59, c[0x0][0x23c], -R3 ;  /* 0x00008f003b007a23 */ /* 0x002fc80000010803 */
[----:B------:R1:W-:Y:S01]  /*afc0*/  MUFU.EX2 R40, R0 ;  /* 0x0000000000287308 */ /* 0x0003e20000000800 */
[----:B------:R-:W-:Y:S02]  /*afd0*/  FMNMX.FTZ R2, R61, R2, !PT ;  /* 0x000000023d027209 */ /* 0x000fe40007810000 */
[----:B----4-:R-:W-:Y:S01]  /*afe0*/  MOV R60, R7 ;  /* 0x00000007003c7202 */ /* 0x010fe20000000f00 */
[----:B---3--:R-:W-:Y:S01]  /*aff0*/  IMAD.MOV.U32 R7, RZ, RZ, R6 ;  /* 0x000000ffff077224 */ /* 0x008fe200078e0006 */
[----:B--2---:R-:W-:Y:S02]  /*b000*/  MOV R6, R5 ;  /* 0x0000000500067202 */ /* 0x004fe40000000f00 */
[----:B------:R-:W-:Y:S01]  /*b010*/  FSEL R5, R245, RZ, P5 ;  /* 0x000000fff5057208 */ /* 0x000fe20002800000 */
[----:B-1----:R-:W-:-:S04]  /*b020*/  FFMA.FTZ R0, R57, c[0x0][0x23c], -R3 ;  /* 0x00008f0039007a23 */ /* 0x002fc80000010803 */
[----:B------:R-:W-:Y:S01]  /*b030*/  FADD.FTZ R5, R103, -R5 ;  /* 0x8000000567057221 */ /* 0x000fe20000010000 */
[----:B------:R1:W-:Y:S03]  /*b040*/  MUFU.EX2 R30, R0 ;  /* 0x00000000001e7308 */ /* 0x0003e60000000800 */
[----:B------:R-:W-:Y:S01]  /*b050*/  FMUL.FTZ R101, R5, c[0x0][0x23c] ;  /* 0x00008f0005657a20 */ /* 0x000fe20000410000 */
[----:B------:R-:W-:Y:S02]  /*b060*/  FMNMX.FTZ R5, R202, R4, !PT ;  /* 0x00000004ca057209 */ /* 0x000fe40007810000 */
[----:B-1----:R-:W-:-:S05]  /*b070*/  FSEL R0, R246, RZ, P0 ;  /* 0x000000fff6007208 */ /* 0x002fca0000000000 */
[----:B------:R-:W-:Y:S01]  /*b080*/  FADD.FTZ R4, R102, -R0 ;  /* 0x8000000066047221 */ /* 0x000fe20000010000 */
[----:B------:R-:W-:Y:S02]  /*b090*/  FMNMX.FTZ R0, R243, R2, !PT ;  /* 0x00000002f3007209 */ /* 0x000fe40007810000 */
[----:B------:R-:W-:Y:S02]  /*b0a0*/  FMNMX.FTZ R2, R65, R5, !PT ;  /* 0x0000000541027209 */ /* 0x000fe40007810000 */
[----:B------:R-:W-:Y:S02]  /*b0b0*/  FMNMX.FTZ R0, R211, R0, !PT ;  /* 0x00000000d3007209 */ /* 0x000fe40007810000 */
[----:B------:R-:W-:Y:S02]  /*b0c0*/  FMNMX.FTZ R2, R249, R2, !PT ;  /* 0x00000002f9027209 */ /* 0x000fe40007810000 */
[----:B------:R-:W-:Y:S02]  /*b0d0*/  FMNMX.FTZ R0, R67, R0, !PT ;  /* 0x0000000043007209 */ /* 0x000fe40007810000 */
[----:B------:R-:W-:-:S02]  /*b0e0*/  FMNMX.FTZ R2, R213, R2, !PT ;  /* 0x00000002d5027209 */ /* 0x000fc40007810000 */
[----:B------:R-:W-:Y:S02]  /*b0f0*/  MOV R62, R52 ;  /* 0x00000034003e7202 */ /* 0x000fe40000000f00 */
        /* <DEDUP_REMOVED lines=8> */
[----:B------:R-:W-:Y:S02]  /*b180*/  MOV R103, R9 ;  /* 0x0000000900677202 */ /* 0x000fe40000000f00 */
[----:B------:R-:W-:Y:S02]  /*b190*/  FMNMX.FTZ R9, R54, R0, !PT ;  /* 0x0000000036097209 */ /* 0x000fe40007810000 */
[----:B------:R-:W-:-:S05]  /*b1a0*/  FMNMX.FTZ R0, R242, R2, !PT ;  /* 0x00000002f2007209 */ /* 0x000fca0007810000 */
[----:B------:R-:W1:Y:S01]  /*b1b0*/  SHFL.BFLY PT, R2, R0, 0x2, 0x1f ;  /* 0x0c401f0000027f89 */ /* 0x000e6200000e0000 */
[----:B------:R-:W-:Y:S01]  /*b1c0*/  MOV R59, R10 ;  /* 0x0000000a003b7202 */ /* 0x000fe20000000f00 */
[----:B------:R-:W-:Y:S01]  /*b1d0*/  FMUL.FTZ R4, R4, c[0x0][0x23c] ;  /* 0x00008f0004047a20 */ /* 0x000fe20000410000 */
[----:B------:R-:W-:Y:S01]  /*b1e0*/  MOV R28, R100 ;  /* 0x00000064001c7202 */ /* 0x000fe20000000f00 */
[----:B------:R-:W2:Y:S01]  /*b1f0*/  MUFU.EX2 R101, R101 ;  /* 0x0000006500657308 */ /* 0x000ea20000000800 */
[----:B-1----:R-:W-:Y:S02]  /*b200*/  FMNMX.FTZ R0, R0, R2, !PT ;  /* 0x0000000200007209 */ /* 0x002fe40007810000 */
[----:B------:R-:W-:-:S04]  /*b210*/  FMNMX.FTZ R2, R219, R9, !PT ;  /* 0x00000009db027209 */ /* 0x000fc80007810000 */
[----:B------:R-:W-:Y:S01]  /*b220*/  FMNMX.FTZ R2, R64, R2, !PT ;  /* 0x0000000240027209 */ /* 0x000fe20007810000 */
[----:B------:R1:W3:Y:S04]  /*b230*/  MUFU.EX2 R100, R4 ;  /* 0x0000000400647308 */ /* 0x0002e80000000800 */
[----:B------:R-:W4:Y:S01]  /*b240*/  SHFL.BFLY PT, R10, R2, 0x2, 0x1f ;  /* 0x0c401f00020a7f89 */ /* 0x000f2200000e0000 */
[----:B------:R-:W-:-:S03]  /*b250*/  MOV R43, R7 ;  /* 0x00000007002b7202 */ /* 0x000fc60000000f00 */
[----:B------:R-:W4:Y:S01]  /*b260*/  SHFL.BFLY PT, R9, R0, 0x1, 0x1f ;  /* 0x0c201f0000097f89 */ /* 0x000f2200000e0000 */
[----:B------:R-:W-:Y:S01]  /*b270*/  IMAD.MOV.U32 R29, RZ, RZ, R6 ;  /* 0x000000ffff1d7224 */ /* 0x000fe200078e0006 */
[----:B------:R-:W-:Y:S01]  /*b280*/  F2FP.PACK_AB R5, R59, R63 ;  /* 0x0000003f3b05723e */ /* 0x000fe200000000ff */
[----:B--2---:R-:W-:Y:S01]  /*b290*/  FMUL.FTZ R120, R120, R101 ;  /* 0x0000006578787220 */ /* 0x004fe20000410000 */
[----:B------:R-:W-:Y:S01]  /*b2a0*/  F2FP.PACK_AB R6, R31, R41 ;  /* 0x000000291f06723e */ /* 0x000fe200000000ff */
[-C--:B------:R-:W-:Y:S01]  /*b2b0*/  FMUL.FTZ R121, R121, R101.reuse ;  /* 0x0000006579797220 */ /* 0x080fe20000410000 */
[----:B------:R-:W-:Y:S01]  /*b2c0*/  F2FP.PACK_AB R7, R30, R40 ;  /* 0x000000281e07723e */ /* 0x000fe200000000ff */
[----:B------:R-:W-:Y:S01]  /*b2d0*/  FMUL.FTZ R148, R148, R101 ;  /* 0x0000006594947220 */ /* 0x000fe20000410000 */
[----:B-1----:R-:W-:Y:S01]  /*b2e0*/  F2FP.PACK_AB R4, R103, R58 ;  /* 0x0000003a6704723e */ /* 0x002fe200000000ff */
[-C--:B---3--:R-:W-:Y:S02]  /*b2f0*/  FMUL.FTZ R122, R122, R100.reuse ;  /* 0x000000647a7a7220 */ /* 0x088fe40000410000 */
        /* <DEDUP_REMOVED lines=44> */
[----:B----4-:R-:W-:Y:S01]  /*b5c0*/  FMNMX.FTZ R2, R2, R10, !PT ;  /* 0x0000000a02027209 */ /* 0x010fe20007810000 */
        /* <DEDUP_REMOVED lines=12> */
[----:B------:R-:W1:Y:S01]  /*b690*/  SHFL.BFLY PT, R5, R2, 0x1, 0x1f ;  /* 0x0c201f0002057f89 */ /* 0x000e6200000e0000 */
[----:B------:R-:W-:-:S04]  /*b6a0*/  FMNMX.FTZ R248, R0, R9, !PT ;  /* 0x0000000900f87209 */ /* 0x000fc80007810000 */
[C---:B------:R-:W-:Y:S01]  /*b6b0*/  FSETP.NEU.FTZ.AND P5, PT, R248.reuse, -INF , PT ;  /* 0xff800000f800780b */ /* 0x040fe20003fbd000 */
[----:B------:R-:W-:Y:S01]  /*b6c0*/  FMUL.FTZ R0, R248, c[0x0][0x23c] ;  /* 0x00008f00f8007a20 */ /* 0x000fe20000410000 */
[----:B------:R-:W-:-:S04]  /*b6d0*/  MOV R56, R247 ;  /* 0x000000f700387202 */ /* 0x000fc80000000f00 */
[----:B------:R-:W-:-:S05]  /*b6e0*/  FSEL R0, R0, RZ, P5 ;  /* 0x000000ff00007208 */ /* 0x000fca0002800000 */
[--C-:B------:R-:W-:Y:S01]  /*b6f0*/  FFMA.FTZ R4, R237, c[0x0][0x23c], -R0.reuse ;  /* 0x00008f00ed047a23 */ /* 0x100fe20000010800 */
[----:B-1----:R-:W-:Y:S01]  /*b700*/  FMNMX.FTZ R247, R2, R5, !PT ;  /* 0x0000000502f77209 */ /* 0x002fe20007810000 */
[----:B------:R-:W-:Y:S02]  /*b710*/  FFMA.FTZ R2, R236, c[0x0][0x23c], -R0 ;  /* 0x00008f00ec027a23 */ /* 0x000fe40000010800 */
[----:B------:R1:W-:Y:S01]  /*b720*/  MUFU.EX2 R52, R4 ;  /* 0x0000000400347308 */ /* 0x0003e20000000800 */
[----:B------:R-:W-:-:S07]  /*b730*/  FSETP.NEU.FTZ.AND P0, PT, R247, -INF , PT ;  /* 0xff800000f700780b */ /* 0x000fce0003f1d000 */
[----:B------:R2:W-:Y:S01]  /*b740*/  MUFU.EX2 R236, R2 ;  /* 0x0000000200ec7308 */ /* 0x0005e20000000800 */
[----:B-1----:R-:W-:-:S07]  /*b750*/  FFMA.FTZ R4, R203, c[0x0][0x23c], -R0 ;  /* 0x00008f00cb047a23 */ /* 0x002fce0000010800 */
[----:B------:R1:W-:Y:S01]  /*b760*/  MUFU.EX2 R57, R4 ;  /* 0x0000000400397308 */ /* 0x0003e20000000800 */
[----:B--2---:R-:W-:-:S05]  /*b770*/  FMUL.FTZ R2, R247, c[0x0][0x23c] ;  /* 0x00008f00f7027a20 */ /* 0x004fca0000410000 */
[----:B------:R-:W-:Y:S01]  /*b780*/  FSEL R2, R2, RZ, P0 ;  /* 0x000000ff02027208 */ /* 0x000fe20000000000 */
[----:B-1----:R-:W-:-:S04]  /*b790*/  FFMA.FTZ R4, R191, c[0x0][0x23c], -R0 ;  /* 0x00008f00bf047a23 */ /* 0x002fc80000010800 */
[----:B------:R1:W-:Y:S01]  /*b7a0*/  MUFU.EX2 R35, R4 ;  /* 0x0000000400237308 */ /* 0x0003e20000000800 */
[----:B------:R-:W-:Y:S01]  /*b7b0*/  FSEL R5, R248, RZ, P5 ;  /* 0x000000fff8057208 */ /* 0x000fe20002800000 */
[----:B------:R2:W-:Y:S04]  /*b7c0*/  STL [R1+0x6c], R217 ;  /* 0x00006cd901007387 */ /* 0x0005e80000100800 */
[----:B------:R-:W-:Y:S02]  /*b7d0*/  FADD.FTZ R6, R105, -R5 ;  /* 0x8000000569067221 */ /* 0x000fe40000010000 */
[----:B-1----:R-:W-:-:S04]  /*b7e0*/  FFMA.FTZ R4, R239, c[0x0][0x23c], -R2 ;  /* 0x00008f00ef047a23 */ /* 0x002fc80000010802 */
[----:B------:R1:W3:Y:S01]  /*b7f0*/  MUFU.EX2 R11, R4 ;  /* 0x00000004000b7308 */ /* 0x0002e20000000800 */
[----:B------:R-:W-:Y:S01]  /*b800*/  FSEL R5, R247, RZ, P0 ;  /* 0x000000fff7057208 */ /* 0x000fe20000000000 */
[----:B-1----:R-:W-:-:S06]  /*b810*/  FFMA.FTZ R4, R238, c[0x0][0x23c], -R2 ;  /* 0x00008f00ee047a23 */ /* 0x002fcc0000010802 */
[----:B--2---:R1:W-:Y:S01]  /*b820*/  MUFU.EX2 R217, R4 ;  /* 0x0000000400d97308 */ /* 0x0043e20000000800 */
[----:B------:R-:W-:Y:S02]  /*b830*/  FMUL.FTZ R6, R6, c[0x0][0x23c] ;  /* 0x00008f0006067a20 */ /* 0x000fe40000410000 */
[----:B-1----:R-:W-:-:S05]  /*b840*/  FFMA.FTZ R4, R204, c[0x0][0x23c], -R2 ;  /* 0x00008f00cc047a23 */ /* 0x002fca0000010802 */
[----:B------:R1:W-:Y:S01]  /*b850*/  MUFU.EX2 R42, R4 ;  /* 0x00000004002a7308 */ /* 0x0003e20000000800 */
[----:B------:R-:W-:Y:S01]  /*b860*/  IMAD.MOV.U32 R93, RZ, RZ, R103 ;  /* 0x000000ffff5d7224 */ /* 0x000fe200078e0067 */
[----:B------:R-:W-:Y:S01]  /*b870*/  MOV R103, R34 ;  /* 0x0000002200677202 */ /* 0x000fe20000000f00 */
[----:B-1----:R-:W-:-:S04]  /*b880*/  FADD.FTZ R4, R104, -R5 ;  /* 0x8000000568047221 */ /* 0x002fc80000010000 */
[----:B------:R-:W-:-:S04]  /*b890*/  FMUL.FTZ R4, R4, c[0x0][0x23c] ;  /* 0x00008f0004047a20 */ /* 0x000fc80000410000 */
[----:B------:R1:W2:Y:S01]  /*b8a0*/  MUFU.EX2 R10, R4 ;  /* 0x00000004000a7308 */ /* 0x0002a20000000800 */
[----:B---3--:R-:W-:-:S07]  /*b8b0*/  MOV R104, R11 ;  /* 0x0000000b00687202 */ /* 0x008fce0000000f00 */
[----:B------:R-:W3:Y:S01]  /*b8c0*/  MUFU.EX2 R11, R6 ;  /* 0x00000006000b7308 */ /* 0x000ee20000000800 */
[----:B-1----:R-:W-:-:S07]  /*b8d0*/  FFMA.FTZ R4, R194, c[0x0][0x23c], -R2 ;  /* 0x00008f00c2047a23 */ /* 0x002fce0000010802 */
[----:B------:R1:W4:Y:S01]  /*b8e0*/  MUFU.EX2 R34, R4 ;  /* 0x0000000400227308 */ /* 0x0003220000000800 */
[----:B------:R-:W-:Y:S01]  /*b8f0*/  FFMA.FTZ R9, R200, c[0x0][0x23c], -R8 ;  /* 0x00008f00c8097a23 */ /* 0x000fe20000010808 */
[----:B------:R-:W-:Y:S01]  /*b900*/  MOV R194, R57 ;  /* 0x0000003900c27202 */ /* 0x000fe20000000f00 */
[----:B--2---:R-:W-:Y:S01]  /*b910*/  FMUL.FTZ R146, R146, R10 ;  /* 0x0000000a92927220 */ /* 0x004fe20000410000 */
[----:B------:R-:W-:Y:S01]  /*b920*/  F2FP.PACK_AB R5, R217, R104 ;  /* 0x00000068d905723e */ /* 0x000fe200000000ff */
[-C--:B---3--:R-:W-:Y:S01]  /*b930*/  FMUL.FTZ R144, R144, R11.reuse ;  /* 0x0000000b90907220 */ /* 0x088fe20000410000 */
[----:B------:R-:W-:Y:S02]  /*b940*/  F2FP.PACK_AB R6, R35, R194 ;  /* 0x000000c22306723e */ /* 0x000fe400000000ff */
[----:B------:R2:W3:Y:S01]  /*b950*/  MUFU.EX2 R105, R9 ;  /* 0x0000000900697308 */ /* 0x0004e20000000800 */
[----:B------:R-:W-:Y:S02]  /*b960*/  FMUL.FTZ R145, R145, R11 ;  /* 0x0000000b91917220 */ /* 0x000fe40000410000 */
[----:B------:R-:W-:Y:S01]  /*b970*/  FMUL.FTZ R147, R147, R10 ;  /* 0x0000000a93937220 */ /* 0x000fe20000410000 */
[----:B-1----:R-:W-:-:S02]  /*b980*/  F2FP.PACK_AB R4, R236, R52 ;  /* 0x00000034ec04723e */ /* 0x002fc400000000ff */
[----:B----4-:R-:W-:Y:S01]  /*b990*/  F2FP.PACK_AB R7, R34, R42 ;  /* 0x0000002a2207723e */ /* 0x010fe200000000ff */
[----:B--2---:R-:W-:Y:S01]  /*b9a0*/  FFMA.FTZ R9, R189, c[0x0][0x23c], -R8 ;  /* 0x00008f00bd097a23 */ /* 0x004fe20000010808 */
[----:B------:R-:W-:Y:S01]  /*b9b0*/  MOV R73, R64 ;  /* 0x0000004000497202 */ /* 0x000fe20000000f00 */
[-C--:B------:R-:W-:Y:S02]  /*b9c0*/  FMUL.FTZ R128, R128, R11.reuse ;  /* 0x0000000b80807220 */ /* 0x080fe40000410000 */
[----:B------:R1:W-:Y:S01]  /*b9d0*/  MUFU.EX2 R102, R9 ;  /* 0x0000000900667308 */ /* 0x0003e20000000800 */
[----:B------:R-:W-:Y:S01]  /*b9e0*/  FMUL.FTZ R129, R129, R11 ;  /* 0x0000000b81817220 */ /* 0x000fe20000410000 */
[----:B------:R-:W-:Y:S01]  /*b9f0*/  MOV R74, R66 ;  /* 0x00000042004a7202 */ /* 0x000fe20000000f00 */
[-C--:B------:R-:W-:Y:S02]  /*ba00*/  FMUL.FTZ R130, R130, R10.reuse ;  /* 0x0000000a82827220 */ /* 0x080fe40000410000 */
[----:B------:R-:W-:-:S02]  /*ba10*/  FMUL.FTZ R131, R131, R10 ;  /* 0x0000000a83837220 */ /* 0x000fc40000410000 */
[----:B------:R-:W-:Y:S02]  /*ba20*/  IMAD.MOV.U32 R72, RZ, RZ, R65 ;  /* 0x000000ffff487224 */ /* 0x000fe400078e0041 */
[----:B------:R-:W-:Y:S02]  /*ba30*/  IMAD.MOV.U32 R75, RZ, RZ, R67 ;  /* 0x000000ffff4b7224 */ /* 0x000fe400078e0043 */
[----:B------:R-:W-:Y:S01]  /*ba40*/  HMMA.16816.F32 R64, R4, R20, R144 ;  /* 0x000000140440723c */ /* 0x000fe20000001890 */
[-C--:B------:R-:W-:Y:S02]  /*ba50*/  FMUL.FTZ R160, R160, R11.reuse ;  /* 0x0000000ba0a07220 */ /* 0x080fe40000410000 */
[----:B-1----:R-:W-:Y:S02]  /*ba60*/  FFMA.FTZ R9, R107, c[0x0][0x23c], -R8 ;  /* 0x00008f006b097a23 */ /* 0x002fe40000010808 */
[----:B------:R-:W-:Y:S02]  /*ba70*/  FMUL.FTZ R161, R161, R11 ;  /* 0x0000000ba1a17220 */ /* 0x000fe40000410000 */
[-C--:B------:R-:W-:Y:S01]  /*ba80*/  FMUL.FTZ R162, R162, R10.reuse ;  /* 0x0000000aa2a27220 */ /* 0x080fe20000410000 */
[----:B------:R1:W-:Y:S01]  /*ba90*/  MUFU.EX2 R147, R9 ;  /* 0x0000000900937308 */ /* 0x0003e20000000800 */
[----:B------:R-:W-:-:S02]  /*baa0*/  FMUL.FTZ R163, R163, R10 ;  /* 0x0000000aa3a37220 */ /* 0x000fc40000410000 */
[-C--:B------:R-:W-:Y:S02]  /*bab0*/  FMUL.FTZ R172, R172, R11.reuse ;  /* 0x0000000bacac7220 */ /* 0x080fe40000410000 */
[----:B------:R-:W-:Y:S02]  /*bac0*/  FMUL.FTZ R173, R173, R11 ;  /* 0x0000000badad7220 */ /* 0x000fe40000410000 */
[-C--:B------:R-:W-:Y:S02]  /*bad0*/  FMUL.FTZ R174, R174, R10.reuse ;  /* 0x0000000aaeae7220 */ /* 0x080fe40000410000 */
[----:B------:R-:W-:Y:S01]  /*bae0*/  FMUL.FTZ R175, R175, R10 ;  /* 0x0000000aafaf7220 */ /* 0x000fe20000410000 */
[----:B------:R-:W-:Y:S01]  /*baf0*/  HMMA.16816.F32 R76, R4, R12, R128 ;  /* 0x0000000c044c723c */ /* 0x000fe20000001880 */
[----:B------:R-:W-:Y:S01]  /*bb00*/  IMAD.MOV.U32 R239, RZ, RZ, R56 ;  /* 0x000000ffffef7224 */ /* 0x000fe200078e0038 */
[----:B------:R-:W-:Y:S01]  /*bb10*/  MOV R92, R59 ;  /* 0x0000003b005c7202 */ /* 0x000fe20000000f00 */
[----:B-1----:R-:W-:Y:S01]  /*bb20*/  FFMA.FTZ R9, R106, c[0x0][0x23c], -R8 ;  /* 0x00008f006a097a23 */ /* 0x002fe20000010808 */
[----:B------:R-:W-:-:S04]  /*bb30*/  MOV R203, R58 ;  /* 0x0000003a00cb7202 */ /* 0x000fc80000000f00 */
[----:B------:R-:W-:Y:S01]  /*bb40*/  HMMA.16816.F32 R56, R4, R48, R160 ;  /* 0x000000300438723c */ /* 0x000fe200000018a0 */
[----:B------:R1:W2:Y:S01]  /*bb50*/  MUFU.EX2 R12, R9 ;  /* 0x00000009000c7308 */ /* 0x0002a20000000800 */
[-C--:B------:R-:W-:Y:S02]  /*bb60*/  FMUL.FTZ R112, R112, R11.reuse ;  /* 0x0000000b70707220 */ /* 0x080fe40000410000 */
[----:B------:R-:W-:-:S04]  /*bb70*/  FMUL.FTZ R113, R113, R11 ;  /* 0x0000000b71717220 */ /* 0x000fc80000410000 */
[----:B------:R-:W-:Y:S01]  /*bb80*/  HMMA.16816.F32 R48, R4, R50, R172 ;  /* 0x000000320430723c */ /* 0x000fe200000018ac */
[-C--:B------:R-:W-:Y:S02]  /*bb90*/  FMUL.FTZ R114, R114, R10.reuse ;  /* 0x0000000a72727220 */ /* 0x080fe40000410000 */
[----:B------:R-:W-:-:S04]  /*bba0*/  FMUL.FTZ R115, R115, R10 ;  /* 0x0000000a73737220 */ /* 0x000fc80000410000 */
[----:B---3--:R-:W-:Y:S01]  /*bbb0*/  MOV R172, R105 ;  /* 0x0000006900ac7202 */ /* 0x008fe20000000f00 */
[----:B-1----:R-:W-:Y:S01]  /*bbc0*/  FFMA.FTZ R9, R207, c[0x0][0x23c], -R3 ;  /* 0x00008f00cf097a23 */ /* 0x002fe20000010803 */
[----:B------:R-:W-:-:S03]  /*bbd0*/  MOV R105, R239 ;  /* 0x000000ef00697202 */ /* 0x000fc60000000f00 */
[----:B------:R1:W-:Y:S01]  /*bbe0*/  MUFU.EX2 R239, R9 ;  /* 0x0000000900ef7308 */ /* 0x0003e20000000800 */
[----:B------:R-:W-:Y:S01]  /*bbf0*/  HMMA.16816.F32 R88, R4, R16, R112 ;  /* 0x000000100458723c */ /* 0x000fe20000001870 */
[----:B------:R-:W-:Y:S01]  /*bc00*/  MOV R237, R61 ;  /* 0x0000003d00ed7202 */ /* 0x000fe20000000f00 */
[----:B------:R-:W-:Y:S01]  /*bc10*/  FMUL.FTZ R124, R124, R11 ;  /* 0x0000000b7c7c7220 */ /* 0x000fe20000410000 */
[----:B------:R-:W-:Y:S01]  /*bc20*/  MOV R191, R63 ;  /* 0x0000003f00bf7202 */ /* 0x000fe20000000f00 */
[----:B------:R-:W-:Y:S02]  /*bc30*/  FMUL.FTZ R125, R125, R11 ;  /* 0x0000000b7d7d7220 */ /* 0x000fe40000410000 */
[----:B------:R-:W-:Y:S02]  /*bc40*/  FMUL.FTZ R126, R126, R10 ;  /* 0x0000000a7e7e7220 */ /* 0x000fe40000410000 */
[----:B-1----:R-:W-:-:S04]  /*bc50*/  FFMA.FTZ R9, R201, c[0x0][0x23c], -R3 ;  /* 0x00008f00c9097a23 */ /* 0x002fc80000010803 */
[----:B------:R1:W3:Y:S01]  /*bc60*/  MUFU.EX2 R238, R9 ;  /* 0x0000000900ee7308 */ /* 0x0002e20000000800 */
[----:B------:R-:W-:Y:S02]  /*bc70*/  IMAD.MOV.U32 R17, RZ, RZ, R236 ;  /* 0x000000ffff117224 */ /* 0x000fe400078e00ec */
[-C--:B------:R-:W-:Y:S02]  /*bc80*/  FMUL.FTZ R127, R127, R10.reuse ;  /* 0x0000000a7f7f7220 */ /* 0x080fe40000410000 */
[-C--:B------:R-:W-:Y:S02]  /*bc90*/  FMUL.FTZ R156, R156, R11.reuse ;  /* 0x0000000b9c9c7220 */ /* 0x080fe40000410000 */
[----:B------:R-:W-:Y:S02]  /*bca0*/  FMUL.FTZ R157, R157, R11 ;  /* 0x0000000b9d9d7220 */ /* 0x000fe40000410000 */
[----:B------:R-:W-:Y:S02]  /*bcb0*/  FMUL.FTZ R158, R158, R10 ;  /* 0x0000000a9e9e7220 */ /* 0x000fe40000410000 */
[----:B-1----:R-:W-:-:S02]  /*bcc0*/  FFMA.FTZ R9, R192, c[0x0][0x23c], -R3 ;  /* 0x00008f00c0097a23 */ /* 0x002fc40000010803 */
[----:B------:R-:W-:Y:S02]  /*bcd0*/  FMUL.FTZ R159, R159, R10 ;  /* 0x0000000a9f9f7220 */ /* 0x000fe40000410000 */
[----:B------:R1:W-:Y:S01]  /*bce0*/  MUFU.EX2 R236, R9 ;  /* 0x0000000900ec7308 */ /* 0x0003e20000000800 */
[----:B------:R-:W-:Y:S02]  /*bcf0*/  MOV R16, R237 ;  /* 0x000000ed00107202 */ /* 0x000fe40000000f00 */
[----:B------:R-:W-:Y:S01]  /*bd00*/  MOV R204, R191 ;  /* 0x000000bf00cc7202 */ /* 0x000fe20000000f00 */
[----:B------:R-:W-:Y:S01]  /*bd10*/  HMMA.16816.F32 R136, R4, R18, R124 ;  /* 0x000000120488723c */ /* 0x000fe2000000187c */
[----:B------:R-:W-:Y:S02]  /*bd20*/  MOV R94, R60 ;  /* 0x0000003c005e7202 */ /* 0x000fe40000000f00 */
[----:B------:R-:W-:Y:S02]  /*bd30*/  MOV R95, R62 ;  /* 0x0000003e005f7202 */ /* 0x000fe40000000f00 */
[----:B------:R-:W-:Y:S01]  /*bd40*/  MOV R113, R33 ;  /* 0x0000002100717202 */ /* 0x000fe20000000f00 */
[----:B-1----:R-:W-:Y:S01]  /*bd50*/  FFMA.FTZ R9, R188, c[0x0][0x23c], -R3 ;  /* 0x00008f00bc097a23 */ /* 0x002fe20000010803 */
[----:B------:R-:W-:-:S03]  /*bd60*/  MOV R18, R54 ;  /* 0x0000003600127202 */ /* 0x000fc60000000f00 */
[----:B------:R1:W4:Y:S01]  /*bd70*/  MUFU.EX2 R237, R9 ;  /* 0x0000000900ed7308 */ /* 0x0003220000000800 */
[----:B------:R-:W-:Y:S01]  /*bd80*/  MOV R125, R35 ;  /* 0x00000023007d7202 */ /* 0x000fe20000000f00 */
[----:B------:R-:W-:Y:S01]  /*bd90*/  HMMA.16816.F32 R60, R4, R22, R156 ;  /* 0x00000016043c723c */ /* 0x000fe2000000189c */
[----:B------:R-:W-:Y:S02]  /*bda0*/  MOV R126, R34 ;  /* 0x00000022007e7202 */ /* 0x000fe40000000f00 */
[----:B------:R-:W-:Y:S01]  /*bdb0*/  MOV R191, R32 ;  /* 0x0000002000bf7202 */ /* 0x000fe20000000f00 */
[----:B------:R-:W-:Y:S01]  /*bdc0*/  IMAD.MOV.U32 R189, RZ, RZ, R18 ;  /* 0x000000ffffbd7224 */ /* 0x000fe200078e0012 */
[----:B------:R-:W2:Y:S02]  /*bdd0*/  LDSM.16.MT88.4 R32, [R216+0x9400] ;  /* 0x00940000d820783b */ /* 0x000ea40000004200 */
[----:B------:R-:W-:Y:S01]  /*bde0*/  MOV R156, R16 ;  /* 0x00000010009c7202 */ /* 0x000fe20000000f00 */
[----:B------:R-:W-:Y:S01]  /*bdf0*/  IMAD.MOV.U32 R158, RZ, RZ, R204 ;  /* 0x000000ffff9e7224 */ /* 0x000fe200078e00cc */
[----:B------:R-:W-:-:S02]  /*be00*/  MOV R107, R203 ;  /* 0x000000cb006b7202 */ /* 0x000fc40000000f00 */
[----:B------:R-:W-:Y:S02]  /*be10*/  MOV R145, R74 ;  /* 0x0000004a00917202 */ /* 0x000fe40000000f00 */
[----:B------:R-:W-:Y:S01]  /*be20*/  MOV R128, R52 ;  /* 0x0000003400807202 */ /* 0x000fe20000000f00 */
[----:B-1----:R-:W-:Y:S01]  /*be30*/  FFMA.FTZ R9, R252, c[0x0][0x23c], -R0 ;  /* 0x00008f00fc097a23 */ /* 0x002fe20000010800 */
[----:B------:R-:W-:Y:S01]  /*be40*/  MOV R129, R43 ;  /* 0x0000002b00817202 */ /* 0x000fe20000000f00 */
[----:B------:R-:W-:Y:S01]  /*be50*/  IMAD.MOV.U32 R131, RZ, RZ, R41 ;  /* 0x000000ffff837224 */ /* 0x000fe200078e0029 */
[----:B------:R-:W-:Y:S01]  /*be60*/  MOV R19, R55 ;  /* 0x0000003700137202 */ /* 0x000fe20000000f00 */
[----:B------:R1:W-:Y:S01]  /*be70*/  MUFU.EX2 R207, R9 ;  /* 0x0000000900cf7308 */ /* 0x0003e20000000800 */
[----:B------:R-:W-:Y:S02]  /*be80*/  MOV R163, R156 ;  /* 0x0000009c00a37202 */ /* 0x000fe40000000f00 */
[----:B------:R-:W-:-:S02]  /*be90*/  MOV R130, R42 ;  /* 0x0000002a00827202 */ /* 0x000fc40000000f00 */
[----:B------:R-:W-:Y:S01]  /*bea0*/  MOV R124, R40 ;  /* 0x00000028007c7202 */ /* 0x000fe20000000f00 */
[----:B------:R-:W-:Y:S01]  /*beb0*/  IMAD.MOV.U32 R127, RZ, RZ, R31 ;  /* 0x000000ffff7f7224 */ /* 0x000fe200078e001f */
[----:B------:R-:W-:Y:S01]  /*bec0*/  MOV R156, R158 ;  /* 0x0000009e009c7202 */ /* 0x000fe20000000f00 */
[----:B------:R-:W-:Y:S01]  /*bed0*/  IMAD.MOV.U32 R115, RZ, RZ, R28 ;  /* 0x000000ffff737224 */ /* 0x000fe200078e001c */
[----:B------:R-:W-:Y:S01]  /*bee0*/  MOV R158, R107 ;  /* 0x0000006b009e7202 */ /* 0x000fe20000000f00 */
[----:B------:R-:W-:Y:S01]  /*bef0*/  IMAD.MOV.U32 R13, RZ, RZ, R53 ;  /* 0x000000ffff0d7224 */ /* 0x000fe200078e0035 */
[----:B------:R-:W-:Y:S01]  /*bf00*/  MOV R112, R30 ;  /* 0x0000001e00707202 */ /* 0x000fe20000000f00 */
[----:B------:R-:W-:Y:S01]  /*bf10*/  IMAD.MOV.U32 R146, RZ, RZ, R75 ;  /* 0x000000ffff927224 */ /* 0x000fe200078e004b */
[----:B------:R-:W-:Y:S01]  /*bf20*/  MOV R114, R29 ;  /* 0x0000001d00727202 */ /* 0x000fe20000000f00 */
[----:B------:R-:W-:Y:S01]  /*bf30*/  FMUL.FTZ R68, R68, R11 ;  /* 0x0000000b44447220 */ /* 0x000fe20000410000 */
[----:B------:R-:W-:Y:S01]  /*bf40*/  MOV R144, R94 ;  /* 0x0000005e00907202 */ /* 0x000fe20000000f00 */
[--C-:B-1----:R-:W-:Y:S01]  /*bf50*/  FFMA.FTZ R9, R240, c[0x0][0x23c], -R0.reuse ;  /* 0x00008f00f0097a23 */ /* 0x102fe20000010800 */
[----:B------:R-:W-:Y:S01]  /*bf60*/  MOV R107, R145 ;  /* 0x00000091006b7202 */ /* 0x000fe20000000f00 */
[----:B------:R-:W1:Y:S02]  /*bf70*/  LDSM.16.MT88.4 R28, [R218+0x9400] ;  /* 0x00940000da1c783b */ /* 0x000e640000004200 */
[----:B------:R2:W1:Y:S01]  /*bf80*/  MUFU.EX2 R203, R9 ;  /* 0x0000000900cb7308 */ /* 0x0004620000000800 */
[----:B------:R-:W-:Y:S01]  /*bf90*/  MOV R145, R189 ;  /* 0x000000bd00917202 */ /* 0x000fe20000000f00 */
[----:B------:R-:W-:Y:S01]  /*bfa0*/  FMUL.FTZ R69, R69, R11 ;  /* 0x0000000b45457220 */ /* 0x000fe20000410000 */
[----:B------:R-:W-:Y:S01]  /*bfb0*/  MOV R189, R128 ;  /* 0x0000008000bd7202 */ /* 0x000fe20000000f00 */
[----:B------:R-:W-:Y:S01]  /*bfc0*/  IMAD.MOV.U32 R128, RZ, RZ, R129 ;  /* 0x000000ffff807224 */ /* 0x000fe200078e0081 */
[----:B------:R-:W-:Y:S01]  /*bfd0*/  MOV R106, R19 ;  /* 0x00000013006a7202 */ /* 0x000fe20000000f00 */
[----:B------:R-:W-:Y:S01]  /*bfe0*/  FMUL.FTZ R70, R70, R10 ;  /* 0x0000000a46467220 */ /* 0x000fe20000410000 */
[----:B------:R-:W-:Y:S01]  /*bff0*/  MOV R129, R130 ;  /* 0x0000008200817202 */ /* 0x000fe20000000f00 */
[----:B------:R-:W-:Y:S01]  /*c000*/  FMUL.FTZ R71, R71, R10 ;  /* 0x0000000a47477220 */ /* 0x000fe20000410000 */
[----:B------:R-:W-:Y:S01]  /*c010*/  MOV R130, R131 ;  /* 0x0000008300827202 */ /* 0x000fe20000000f00 */
[----:B------:R-:W-:Y:S01]  /*c020*/  FMUL.FTZ R84, R84, R11 ;  /* 0x0000000b54547220 */ /* 0x000fe20000410000 */
[----:B------:R-:W1:Y:S01]  /*c030*/  LDSM.16.MT88.4 R20, [R216+0xa400] ;  /* 0x00a40000d814783b */ /* 0x000e620000004200 */
[----:B--2---:R-:W-:Y:S01]  /*c040*/  FFMA.FTZ R9, R210, c[0x0][0x23c], -R0 ;  /* 0x00008f00d2097a23 */ /* 0x004fe20000010800 */
[----:B------:R-:W-:-:S02]  /*c050*/  MOV R157, R17 ;  /* 0x00000011009d7202 */ /* 0x000fc40000000f00 */
[----:B------:R-:W-:Y:S01]  /*c060*/  MOV R131, R124 ;  /* 0x0000007c00837202 */ /* 0x000fe20000000f00 */
[----:B------:R2:W-:Y:S01]  /*c070*/  MUFU.EX2 R204, R9 ;  /* 0x0000000900cc7308 */ /* 0x0005e20000000800 */
[----:B------:R-:W-:Y:S01]  /*c080*/  MOV R159, R105 ;  /* 0x00000069009f7202 */ /* 0x000fe20000000f00 */
[----:B------:R-:W-:Y:S01]  /*c090*/  IMAD.MOV.U32 R124, RZ, RZ, R125 ;  /* 0x000000ffff7c7224 */ /* 0x000fe200078e007d */
[----:B------:R-:W-:Y:S02]  /*c0a0*/  MOV R125, R126 ;  /* 0x0000007e007d7202 */ /* 0x000fe40000000f00 */
[----:B------:R-:W-:Y:S01]  /*c0b0*/  MOV R200, R13 ;  /* 0x0000000d00c87202 */ /* 0x000fe20000000f00 */
[----:B------:R-:W-:Y:S01]  /*c0c0*/  FMUL.FTZ R85, R85, R11 ;  /* 0x0000000b55557220 */ /* 0x000fe20000410000 */
[----:B------:R-:W-:Y:S01]  /*c0d0*/  MOV R126, R127 ;  /* 0x0000007f007e7202 */ /* 0x000fe20000000f00 */
[----:B------:R-:W-:Y:S01]  /*c0e0*/  FMUL.FTZ R86, R86, R10 ;  /* 0x0000000a56567220 */ /* 0x000fe20000410000 */
[----:B------:R-:W-:Y:S01]  /*c0f0*/  MOV R127, R112 ;  /* 0x00000070007f7202 */ /* 0x000fe20000000f00 */
[----:B------:R-:W-:-:S02]  /*c100*/  FMUL.FTZ R87, R87, R10 ;  /* 0x0000000a57577220 */ /* 0x000fc40000410000 */
        /* <DEDUP_REMOVED lines=12> */
[----:B------:R-:W-:Y:S01]  /*c1d0*/  MOV R240, R12 ;  /* 0x0000000c00f07202 */ /* 0x000fe20000000f00 */
[----:B--2---:R-:W-:Y:S01]  /*c1e0*/  FFMA.FTZ R9, R202, c[0x0][0x23c], -R0 ;  /* 0x00008f00ca097a23 */ /* 0x004fe20000010800 */
[----:B------:R-:W-:Y:S01]  /*c1f0*/  HMMA.16816.F32 R52, R4, R44, R68 ;  /* 0x0000002c0434723c */ /* 0x000fe20000001844 */
[----:B------:R-:W-:Y:S01]  /*c200*/  MOV R162, R145 ;  /* 0x0000009100a27202 */ /* 0x000fe20000000f00 */
[----:B------:R-:W-:Y:S01]  /*c210*/  LDSM.16.MT88.4 R16, [R218+0xa400] ;  /* 0x00a40000da10783b */ /* 0x000fe20000004200 */
[----:B------:R2:W-:Y:S01]  /*c220*/  MUFU.EX2 R201, R9 ;  /* 0x0000000900c97308 */ /* 0x0005e20000000800 */
[----:B------:R-:W-:Y:S01]  /*c230*/  IMAD.MOV.U32 R112, RZ, RZ, R113 ;  /* 0x000000ffff707224 */ /* 0x000fe200078e0071 */
[----:B------:R-:W-:-:S02]  /*c240*/  MOV R113, R114 ;  /* 0x0000007200717202 */ /* 0x000fc40000000f00 */
[----:B------:R-:W-:Y:S02]  /*c250*/  MOV R114, R115 ;  /* 0x0000007300727202 */ /* 0x000fe40000000f00 */
[----:B------:R-:W-:Y:S01]  /*c260*/  MOV R115, R194 ;  /* 0x000000c200737202 */ /* 0x000fe20000000f00 */
[----:B------:R-:W-:Y:S02]  /*c270*/  IMAD.MOV.U32 R194, RZ, RZ, R191 ;  /* 0x000000ffffc27224 */ /* 0x000fe400078e00bf */
[----:B--2---:R-:W-:Y:S01]  /*c280*/  FFMA.FTZ R9, R106, c[0x0][0x23c], -R2 ;  /* 0x00008f006a097a23 */ /* 0x004fe20000010802 */
[----:B------:R-:W-:Y:S01]  /*c290*/  MOV R106, R157 ;  /* 0x0000009d006a7202 */ /* 0x000fe20000000f00 */
[----:B------:R-:W-:Y:S01]  /*c2a0*/  IMAD.MOV.U32 R157, RZ, RZ, R159 ;  /* 0x000000ffff9d7224 */ /* 0x000fe200078e009f */
[----:B------:R-:W-:Y:S01]  /*c2b0*/  MOV R159, R144 ;  /* 0x00000090009f7202 */ /* 0x000fe20000000f00 */
[----:B------:R-:W-:Y:S01]  /*c2c0*/  IMAD.MOV.U32 R144, RZ, RZ, R146 ;  /* 0x000000ffff907224 */ /* 0x000fe200078e0092 */
[----:B------:R-:W-:-:S02]  /*c2d0*/  MOV R161, R106 ;  /* 0x0000006a00a17202 */ /* 0x000fc40000000f00 */
[----:B------:R-:W-:Y:S02]  /*c2e0*/  MOV R146, R200 ;  /* 0x000000c800927202 */ /* 0x000fe40000000f00 */
[----:B------:R-:W-:Y:S01]  /*c2f0*/  MOV R106, R189 ;  /* 0x000000bd006a7202 */ /* 0x000fe20000000f00 */
[----:B------:R2:W-:Y:S01]  /*c300*/  MUFU.EX2 R200, R9 ;  /* 0x0000000900c87308 */ /* 0x0005e20000000800 */
[----:B------:R-:W-:Y:S01]  /*c310*/  IMAD.MOV.U32 R189, RZ, RZ, R112 ;  /* 0x000000ffffbd7224 */ /* 0x000fe200078e0070 */
[----:B------:R-:W-:Y:S02]  /*c320*/  MOV R112, R113 ;  /* 0x0000007100707202 */ /* 0x000fe40000000f00 */
[----:B------:R-:W-:Y:S02]  /*c330*/  MOV R113, R114 ;  /* 0x0000007200717202 */ /* 0x000fe40000000f00 */
[----:B------:R-:W-:Y:S01]  /*c340*/  MOV R114, R115 ;  /* 0x0000007300727202 */ /* 0x000fe20000000f00 */
[----:B------:R-:W-:Y:S01]  /*c350*/  IMAD.MOV.U32 R115, RZ, RZ, R194 ;  /* 0x000000ffff737224 */ /* 0x000fe200078e00c2 */
[----:B------:R-:W-:Y:S01]  /*c360*/  HMMA.16816.F32 R40, R4, R36, R84 ;  /* 0x000000240428723c */ /* 0x000fe20000001854 */
[----:B--2---:R-:W-:-:S07]  /*c370*/  FFMA.FTZ R9, R163, c[0x0][0x23c], -R2 ;  /* 0x00008f00a3097a23 */ /* 0x004fce0000010802 */
[----:B------:R-:W-:Y:S01]  /*c380*/  HMMA.16816.F32 R140, R4, R14, R140 ;  /* 0x0000000e048c723c */ /* 0x000fe2000000188c */
[----:B------:R-:W-:Y:S01]  /*c390*/  MOV R191, R219 ;  /* 0x000000db00bf7202 */ /* 0x000fe20000000f00 */
[----:B------:R-:W2:Y:S01]  /*c3a0*/  LDSM.16.MT88.4 R12, [R216+0xb400] ;  /* 0x00b40000d80c783b */ /* 0x000ea20000004200 */
[----:B------:R1:W1:Y:S01]  /*c3b0*/  MUFU.EX2 R194, R9 ;  /* 0x0000000900c27308 */ /* 0x0002620000000800 */
[----:B------:R-:W-:-:S04]  /*c3c0*/  MOV R68, R162 ;  /* 0x000000a200447202 */ /* 0x000fc80000000f00 */
[C---:B------:R-:W-:Y:S01]  /*c3d0*/  HMMA.16816.F32 R44, R4.reuse, R46, R80 ;  /* 0x0000002e042c723c */ /* 0x040fe20000001850 */
[----:B------:R-:W-:Y:S01]  /*c3e0*/  MOV R163, R146 ;  /* 0x0000009200a37202 */ /* 0x000fe20000000f00 */
[----:B------:R-:W-:Y:S01]  /*c3f0*/  IMAD.MOV.U32 R105, RZ, RZ, R95 ;  /* 0x000000ffff697224 */ /* 0x000fe200078e005f */
[----:B------:R-:W-:Y:S02]  /*c400*/  MOV R162, R189 ;  /* 0x000000bd00a27202 */ /* 0x000fe40000000f00 */
[----:B------:R-:W-:Y:S01]  /*c410*/  MOV R94, R73 ;  /* 0x00000049005e7202 */ /* 0x000fe20000000f00 */
[----:B------:R-:W-:Y:S01]  /*c420*/  IMAD.MOV.U32 R252, RZ, RZ, R157 ;  /* 0x000000fffffc7224 */ /* 0x000fe200078e009d */
[----:B------:R-:W-:Y:S01]  /*c430*/  MOV R160, R156 ;  /* 0x0000009c00a07202 */ /* 0x000fe20000000f00 */
[----:B------:R-:W-:Y:S01]  /*c440*/  HMMA.16816.F32 R36, R4, R38, R96 ;  /* 0x000000260424723c */ /* 0x000fe20000001860 */
[----:B------:R-:W-:Y:S02]  /*c450*/  MOV R71, R158 ;  /* 0x0000009e00477202 */ /* 0x000fe40000000f00 */
[----:B------:R-:W-:Y:S01]  /*c460*/  MOV R173, R159 ;  /* 0x0000009f00ad7202 */ /* 0x000fe20000000f00 */
[----:B-1----:R-:W-:Y:S01]  /*c470*/  FFMA.FTZ R9, R243, c[0x0][0x23c], -R2 ;  /* 0x00008f00f3097a23 */ /* 0x002fe20000010802 */
[----:B------:R-:W-:Y:S01]  /*c480*/  MOV R174, R107 ;  /* 0x0000006b00ae7202 */ /* 0x000fe20000000f00 */
[----:B------:R-:W-:Y:S01]  /*c490*/  IMAD.MOV.U32 R175, RZ, RZ, R144 ;  /* 0x000000ffffaf7224 */ /* 0x000fe200078e0090 */
[----:B------:R-:W-:Y:S01]  /*c4a0*/  F2FP.PACK_AB R4, R102, R172 ;  /* 0x000000ac6604723e */ /* 0x000fe200000000ff */
[----:B------:R1:W-:Y:S01]  /*c4b0*/  MUFU.EX2 R192, R9 ;  /* 0x0000000900c07308 */ /* 0x0003e20000000800 */
[----:B---3--:R-:W-:Y:S01]  /*c4c0*/  F2FP.PACK_AB R5, R238, R239 ;  /* 0x000000efee05723e */ /* 0x008fe200000000ff */
[----:B------:R3:W5:Y:S01]  /*c4d0*/  LDL.LU R219, [R1+0x70] ;  /* 0x0000700001db7983 */ /* 0x0007620000300800 */
[----:B------:R-:W-:-:S02]  /*c4e0*/  F2FP.PACK_AB R6, R240, R147 ;  /* 0x00000093f006723e */ /* 0x000fc400000000ff */
[----:B----4-:R-:W-:Y:S02]  /*c4f0*/  F2FP.PACK_AB R7, R237, R236 ;  /* 0x000000eced07723e */ /* 0x010fe400000000ff */
[----:B------:R-:W-:Y:S02]  /*c500*/  MOV R189, R191 ;  /* 0x000000bf00bd7202 */ /* 0x000fe40000000f00 */
[----:B------:R-:W-:Y:S01]  /*c510*/  MOV R95, R72 ;  /* 0x00000048005f7202 */ /* 0x000fe20000000f00 */
[----:B-1----:R-:W-:Y:S02]  /*c520*/  FFMA.FTZ R9, R211, c[0x0][0x23c], -R2 ;  /* 0x00008f00d3097a23 */ /* 0x002fe40000010802 */
[----:B------:R-:W-:Y:S01]  /*c530*/  HMMA.16816.F32 R72, R4, R34, R24 ;  /* 0x000000220448723c */ /* 0x000fe20000001818 */
[----:B------:R-:W1:Y:S01]  /*c540*/  LDSM.16.MT88.4 R24, [R218+0xb400] ;  /* 0x00b40000da18783b */ /* 0x000e620000004200 */
[----:B------:R4:W1:Y:S01]  /*c550*/  MUFU.EX2 R191, R9 ;  /* 0x0000000900bf7308 */ /* 0x0008620000000800 */
[----:B------:R-:W-:-:S02]  /*c560*/  MOV R69, R163 ;  /* 0x000000a300457202 */ /* 0x000fc40000000f00 */
[----:B------:R-:W-:-:S05]  /*c570*/  MOV R163, R112 ;  /* 0x0000007000a37202 */ /* 0x000fca0000000f00 */
[----:B------:R-:W-:Y:S02]  /*c580*/  IMAD.MOV.U32 R243, RZ, RZ, R163 ;  /* 0x000000fffff37224 */ /* 0x000fe400078e00a3 */
[----:B----4-:R-:W-:-:S04]  /*c590*/  FFMA.FTZ R9, R214, c[0x0][0x23c], -R8 ;  /* 0x00008f00d6097a23 */ /* 0x010fc80000010808 */
[----:B------:R4:W-:Y:S01]  /*c5a0*/  MUFU.EX2 R188, R9 ;  /* 0x0000000900bc7308 */ /* 0x0009e20000000800 */
[----:B------:R-:W-:Y:S01]  /*c5b0*/  IMAD.MOV.U32 R163, RZ, RZ, R189 ;  /* 0x000000ffffa37224 */ /* 0x000fe200078e00bd */
[----:B------:R-:W-:Y:S01]  /*c5c0*/  MOV R159, R129 ;  /* 0x00000081009f7202 */ /* 0x000fe20000000f00 */
[----:B------:R-:W-:Y:S01]  /*c5d0*/  IMAD.MOV.U32 R156, RZ, RZ, R128 ;  /* 0x000000ffff9c7224 */ /* 0x000fe200078e0080 */
[----:B------:R-:W-:Y:S02]  /*c5e0*/  MOV R158, R130 ;  /* 0x00000082009e7202 */ /* 0x000fe40000000f00 */
[----:B------:R-:W-:Y:S02]  /*c5f0*/  MOV R157, R131 ;  /* 0x00000083009d7202 */ /* 0x000fe40000000f00 */
[----:B------:R-:W-:Y:S01]  /*c600*/  HMMA.16816.F32 R128, R4, R30, R184 ;  /* 0x0000001e0480723c */ /* 0x000fe200000018b8 */
[----:B----4-:R-:W-:-:S04]  /*c610*/  FFMA.FTZ R9, R205, c[0x0][0x23c], -R8 ;  /* 0x00008f00cd097a23 */ /* 0x010fc80000010808 */
[----:B------:R4:W1:Y:S02]  /*c620*/  MUFU.EX2 R189, R9 ;  /* 0x0000000900bd7308 */ /* 0x0008640000000800 */
[----:B----4-:R-:W-:-:S06]  /*c630*/  FFMA.FTZ R9, R195, c[0x0][0x23c], -R8 ;  /* 0x00008f00c3097a23 */ /* 0x010fcc0000010808 */
[----:B------:R4:W-:Y:S01]  /*c640*/  MUFU.EX2 R187, R9 ;  /* 0x0000000900bb7308 */ /* 0x0009e20000000800 */
[----:B------:R-:W-:Y:S01]  /*c650*/  MOV R146, R127 ;  /* 0x0000007f00927202 */ /* 0x000fe20000000f00 */
[----:B----4-:R-:W-:-:S06]  /*c660*/  FFMA.FTZ R9, R190, c[0x0][0x23c], -R8 ;  /* 0x00008f00be097a23 */ /* 0x010fcc0000010808 */
[----:B------:R4:W-:Y:S01]  /*c670*/  MUFU.EX2 R186, R9 ;  /* 0x0000000900ba7308 */ /* 0x0009e20000000800 */
[----:B------:R-:W-:Y:S01]  /*c680*/  MOV R144, R125 ;  /* 0x0000007d00907202 */ /* 0x000fe20000000f00 */
[----:B------:R-:W-:Y:S01]  /*c690*/  IMAD.MOV.U32 R107, RZ, RZ, R124 ;  /* 0x000000ffff6b7224 */ /* 0x000fe200078e007c */
[----:B------:R-:W-:Y:S01]  /*c6a0*/  MOV R145, R126 ;  /* 0x0000007e00917202 */ /* 0x000fe20000000f00 */
[----:B------:R-:W-:Y:S01]  /*c6b0*/  IMAD.MOV.U32 R83, RZ, RZ, R175 ;  /* 0x000000ffff537224 */ /* 0x000fe200078e00af */
[----:B------:R-:W-:Y:S01]  /*c6c0*/  HMMA.16816.F32 R124, R4, R20, R180 ;  /* 0x00000014047c723c */ /* 0x000fe200000018b4 */
[----:B----4-:R-:W-:-:S04]  /*c6d0*/  FFMA.FTZ R9, R244, c[0x0][0x23c], -R3 ;  /* 0x00008f00f4097a23 */ /* 0x010fc80000010803 */
[----:B------:R4:W-:Y:S02]  /*c6e0*/  MUFU.EX2 R185, R9 ;  /* 0x0000000900b97308 */ /* 0x0009e40000000800 */
[----:B------:R-:W-:Y:S01]  /*c6f0*/  MOV R180, R173 ;  /* 0x000000ad00b47202 */ /* 0x000fe20000000f00 */
[----:B------:R-:W-:Y:S01]  /*c700*/  IMAD.MOV.U32 R173, RZ, RZ, R146 ;  /* 0x000000ffffad7224 */ /* 0x000fe200078e0092 */
[----:B------:R-:W-:Y:S02]  /*c710*/  MOV R82, R174 ;  /* 0x000000ae00527202 */ /* 0x000fe40000000f00 */
[----:B------:R-:W-:Y:S02]  /*c720*/  MOV R175, R144 ;  /* 0x0000009000af7202 */ /* 0x000fe40000000f00 */
[----:B------:R-:W-:Y:S01]  /*c730*/  MOV R174, R145 ;  /* 0x0000009100ae7202 */ /* 0x000fe20000000f00 */
[----:B----4-:R-:W-:-:S04]  /*c740*/  FFMA.FTZ R9, R212, c[0x0][0x23c], -R3 ;  /* 0x00008f00d4097a23 */ /* 0x010fc80000010803 */
[----:B------:R4:W1:Y:S01]  /*c750*/  MUFU.EX2 R184, R9 ;  /* 0x0000000900b87308 */ /* 0x0008620000000800 */
[----:B------:R-:W-:Y:S01]  /*c760*/  MOV R181, R71 ;  /* 0x0000004700b57202 */ /* 0x000fe20000000f00 */
[----:B------:R-:W-:Y:S01]  /*c770*/  IMAD.MOV.U32 R145, RZ, RZ, R114 ;  /* 0x000000ffff917224 */ /* 0x000fe200078e0072 */
[----:B------:R-:W-:Y:S01]  /*c780*/  MOV R144, R113 ;  /* 0x0000007100907202 */ /* 0x000fe20000000f00 */
[----:B------:R-:W-:Y:S01]  /*c790*/  IMAD.MOV.U32 R71, RZ, RZ, R156 ;  /* 0x000000ffff477224 */ /* 0x000fe200078e009c */
[----:B------:R-:W-:Y:S01]  /*c7a0*/  MOV R146, R115 ;  /* 0x0000007300927202 */ /* 0x000fe20000000f00 */
[----:B--2---:R-:W-:Y:S01]  /*c7b0*/  HMMA.16816.F32 R96, R4, R14, R164 ;  /* 0x0000000e0460723c */ /* 0x004fe200000018a4 */
[----:B------:R-:W-:Y:S02]  /*c7c0*/  MOV R70, R106 ;  /* 0x0000006a00467202 */ /* 0x000fe40000000f00 */
[----:B------:R-:W-:Y:S01]  /*c7d0*/  MOV R156, R107 ;  /* 0x0000006b009c7202 */ /* 0x000fe20000000f00 */
[----:B----4-:R-:W-:-:S04]  /*c7e0*/  FFMA.FTZ R9, R198, c[0x0][0x23c], -R3 ;  /* 0x00008f00c6097a23 */ /* 0x010fc80000010803 */
[----:B------:R-:W-:Y:S01]  /*c7f0*/  HMMA.16816.F32 R112, R4, R16, R176 ;  /* 0x000000100470723c */ /* 0x000fe200000018b0 */
[----:B------:R-:W-:Y:S01]  /*c800*/  IMAD.MOV.U32 R167, RZ, RZ, R95 ;  /* 0x000000ffffa77224 */ /* 0x000fe200078e005f */
[----:B------:R2:W-:Y:S01]  /*c810*/  MUFU.EX2 R183, R9 ;  /* 0x0000000900b77308 */ /* 0x0005e20000000800 */
[----:B------:R-:W-:-:S04]  /*c820*/  MOV R211, R162 ;  /* 0x000000a200d37202 */ /* 0x000fc80000000f00 */
[----:B------:R-:W-:Y:S01]  /*c830*/  MOV R179, R104 ;  /* 0x0000006800b37202 */ /* 0x000fe20000000f00 */
[----:B------:R-:W-:Y:S02]  /*c840*/  IMAD.MOV.U32 R178, RZ, RZ, R105 ;  /* 0x000000ffffb27224 */ /* 0x000fe400078e0069 */
[----:B------:R-:W-:Y:S01]  /*c850*/  HMMA.16816.F32 R104, R4, R12, R168 ;  /* 0x0000000c0468723c */ /* 0x000fe200000018a8 */
[----:B------:R-:W-:Y:S02]  /*c860*/  MOV R202, R144 ;  /* 0x0000009000ca7202 */ /* 0x000fe40000000f00 */
[----:B------:R-:W-:Y:S02]  /*c870*/  MOV R210, R145 ;  /* 0x0000009100d27202 */ /* 0x000fe40000000f00 */
[----:B------:R-:W-:Y:S01]  /*c880*/  MOV R162, R146 ;  /* 0x0000009200a27202 */ /* 0x000fe20000000f00 */
[----:B--2---:R-:W-:Y:S01]  /*c890*/  FFMA.FTZ R9, R193, c[0x0][0x23c], -R3 ;  /* 0x00008f00c1097a23 */ /* 0x004fe20000010803 */
[----:B------:R-:W-:-:S02]  /*c8a0*/  MOV R168, R83 ;  /* 0x0000005300a87202 */ /* 0x000fc40000000f00 */
[----:B------:R-:W-:Y:S01]  /*c8b0*/  MOV R144, R92 ;  /* 0x0000005c00907202 */ /* 0x000fe20000000f00 */
[----:B------:R2:W4:Y:S01]  /*c8c0*/  MUFU.EX2 R182, R9 ;  /* 0x0000000900b67308 */ /* 0x0005220000000800 */
[----:B------:R-:W-:Y:S02]  /*c8d0*/  MOV R145, R93 ;  /* 0x0000005d00917202 */ /* 0x000fe40000000f00 */
[----:B------:R-:W-:Y:S02]  /*c8e0*/  MOV R146, R94 ;  /* 0x0000005e00927202 */ /* 0x000fe40000000f00 */
[----:B-1----:R-:W-:Y:S01]  /*c8f0*/  HMMA.16816.F32 R92, R4, R24, R152 ;  /* 0x00000018045c723c */ /* 0x002fe20000001898 */
[----:B------:R-:W-:-:S06]  /*c900*/  IMAD.MOV.U32 R166, RZ, RZ, R179 ;  /* 0x000000ffffa67224 */ /* 0x000fcc00078e00b3 */
[----:B------:R-:W-:Y:S01]  /*c910*/  MOV R155, R168 ;  /* 0x000000a8009b7202 */ /* 0x000fe20000000f00 */
[----:B--2---:R-:W-:Y:S01]  /*c920*/  FFMA.FTZ R9, R167, c[0x0][0x23c], -R0 ;  /* 0x00008f00a7097a23 */ /* 0x004fe20000010800 */
[----:B------:R-:W-:-:S03]  /*c930*/  MOV R168, R181 ;  /* 0x000000b500a87202 */ /* 0x000fc60000000f00 */
[----:B------:R1:W-:Y:S01]  /*c940*/  MUFU.EX2 R181, R9 ;  /* 0x0000000900b57308 */ /* 0x0003e20000000800 */
[----:B------:R-:W-:Y:S02]  /*c950*/  MOV R169, R82 ;  /* 0x0000005200a97202 */ /* 0x000fe40000000f00 */
[----:B------:R-:W-:Y:S01]  /*c960*/  MOV R167, R180 ;  /* 0x000000b400a77202 */ /* 0x000fe20000000f00 */
[----:B------:R-:W-:Y:S01]  /*c970*/  HMMA.16816.F32 R116, R4, R32, R116 ;  /* 0x000000200474723c */ /* 0x000fe20000001874 */
[----:B-1----:R-:W-:-:S04]  /*c980*/  FFMA.FTZ R9, R249, c[0x0][0x23c], -R0 ;  /* 0x00008f00f9097a23 */ /* 0x002fc80000010800 */
[----:B------:R1:W2:Y:S03]  /*c990*/  MUFU.EX2 R179, R9 ;  /* 0x0000000900b37308 */ /* 0x0002a60000000800 */
[----:B------:R-:W-:Y:S01]  /*c9a0*/  HMMA.16816.F32 R132, R4, R28, R132 ;  /* 0x0000001c0484723c */ /* 0x000fe20000001884 */
[----:B------:R-:W-:Y:S02]  /*c9b0*/  MOV R164, R169 ;  /* 0x000000a900a47202 */ /* 0x000fe40000000f00 */
[----:B------:R-:W-:-:S05]  /*c9c0*/  MOV R165, R178 ;  /* 0x000000b200a57202 */ /* 0x000fca0000000f00 */
[----:B------:R-:W-:Y:S01]  /*c9d0*/  HMMA.16816.F32 R120, R4, R22, R120 ;  /* 0x000000160478723c */ /* 0x000fe20000001878 */
[----:B-1----:R-:W-:-:S07]  /*c9e0*/  FFMA.FTZ R9, R213, c[0x0][0x23c], -R0 ;  /* 0x00008f00d5097a23 */ /* 0x002fce0000010800 */
[C---:B------:R-:W-:Y:S01]  /*c9f0*/  HMMA.16816.F32 R108, R4.reuse, R18, R108 ;  /* 0x00000012046c723c */ /* 0x040fe2000000186c */
[----:B------:R1:W-:Y:S07]  /*ca00*/  MUFU.EX2 R180, R9 ;  /* 0x0000000900b47308 */ /* 0x0003ee0000000800 */
[----:B------:R-:W-:Y:S01]  /*ca10*/  HMMA.16816.F32 R80, R4, R26, R148 ;  /* 0x0000001a0450723c */ /* 0x000fe20000001894 */
[----:B------:R-:W-:-:S06]  /*ca20*/  MOV R170, R68 ;  /* 0x0000004400aa7202 */ /* 0x000fcc0000000f00 */
[----:B------:R-:W-:Y:S02]  /*ca30*/  F2FP.PACK_AB R4, R203, R207 ;  /* 0x000000cfcb04723e */ /* 0x000fe400000000ff */
[----:B------:R-:W-:Y:S01]  /*ca40*/  F2FP.PACK_AB R5, R194, R200 ;  /* 0x000000c8c205723e */ /* 0x000fe200000000ff */
[----:B-1----:R-:W-:Y:S01]  /*ca50*/  FFMA.FTZ R9, R199, c[0x0][0x23c], -R0 ;  /* 0x00008f00c7097a23 */ /* 0x002fe20000010800 */
[----:B------:R-:W-:Y:S02]  /*ca60*/  F2FP.PACK_AB R6, R201, R204 ;  /* 0x000000ccc906723e */ /* 0x000fe400000000ff */
[----:B------:R-:W-:Y:S01]  /*ca70*/  F2FP.PACK_AB R7, R191, R192 ;  /* 0x000000c0bf07723e */ /* 0x000fe200000000ff */
[----:B------:R1:W-:Y:S01]  /*ca80*/  MUFU.EX2 R178, R9 ;  /* 0x0000000900b27308 */ /* 0x0003e20000000800 */
[----:B------:R-:W-:Y:S01]  /*ca90*/  MOV R169, R160 ;  /* 0x000000a000a97202 */ /* 0x000fe20000000f00 */
[----:B------:R-:W-:Y:S01]  /*caa0*/  IMAD.MOV.U32 R171, RZ, RZ, R69 ;  /* 0x000000ffffab7224 */ /* 0x000fe200078e0045 */
[----:B------:R-:W-:-:S02]  /*cab0*/  MOV R176, R70 ;  /* 0x0000004600b07202 */ /* 0x000fc40000000f00 */
[----:B------:R-:W-:Y:S01]  /*cac0*/  MOV R177, R71 ;  /* 0x0000004700b17202 */ /* 0x000fe20000000f00 */
[----:B------:R-:W-:Y:S01]  /*cad0*/  HMMA.16816.F32 R56, R4, R16, R56 ;  /* 0x000000100438723c */ /* 0x000fe20000001838 */
[----:B-1----:R-:W-:Y:S01]  /*cae0*/  FFMA.FTZ R9, R155, c[0x0][0x23c], -R2 ;  /* 0x00008f009b097a23 */ /* 0x002fe20000010802 */
[----:B------:R-:W-:Y:S02]  /*caf0*/  MOV R155, R164 ;  /* 0x000000a4009b7202 */ /* 0x000fe40000000f00 */
[----:B------:R-:W-:Y:S01]  /*cb00*/  MOV R164, R165 ;  /* 0x000000a500a47202 */ /* 0x000fe20000000f00 */
[----:B------:R-:W-:-:S03]  /*cb10*/  IMAD.MOV.U32 R165, RZ, RZ, R166 ;  /* 0x000000ffffa57224 */ /* 0x000fc600078e00a6 */
[C---:B------:R-:W-:Y:S01]  /*cb20*/  HMMA.16816.F32 R48, R4.reuse, R18, R48 ;  /* 0x000000120430723c */ /* 0x040fe20000001830 */
[----:B------:R-:W-:Y:S01]  /*cb30*/  MOV R166, R167 ;  /* 0x000000a700a67202 */ /* 0x000fe20000000f00 */
[----:B------:R-:W1:Y:S01]  /*cb40*/  LDSM.16.MT88.4 R16, [R218+0xa800] ;  /* 0x00a80000da10783b */ /* 0x000e620000004200 */
[----:B------:R-:W-:Y:S02]  /*cb50*/  MOV R167, R168 ;  /* 0x000000a800a77202 */ /* 0x000fe40000000f00 */
[----:B------:R-:W-:Y:S01]  /*cb60*/  MOV R168, R169 ;  /* 0x000000a900a87202 */ /* 0x000fe20000000f00 */
[----:B------:R-:W-:Y:S02]  /*cb70*/  IMAD.MOV.U32 R169, RZ, RZ, R170 ;  /* 0x000000ffffa97224 */ /* 0x000fe400078e00aa */
[----:B------:R-:W-:Y:S01]  /*cb80*/  HMMA.16816.F32 R52, R4, R12, R52 ;  /* 0x0000000c0434723c */ /* 0x000fe20000001834 */
[----:B------:R-:W-:Y:S02]  /*cb90*/  MOV R170, R171 ;  /* 0x000000ab00aa7202 */ /* 0x000fe40000000f00 */
[----:B------:R-:W-:-:S05]  /*cba0*/  MOV R171, R176 ;  /* 0x000000b000ab7202 */ /* 0x000fca0000000f00 */
[----:B------:R-:W-:Y:S01]  /*cbb0*/  HMMA.16816.F32 R44, R4, R14, R44 ;  /* 0x0000000e042c723c */ /* 0x000fe2000000182c */
[----:B------:R-:W1:Y:S01]  /*cbc0*/  LDSM.16.MT88.4 R12, [R216+0xb800] ;  /* 0x00b80000d80c783b */ /* 0x000e620000004200 */
[----:B------:R-:W-:-:S06]  /*cbd0*/  MOV R176, R177 ;  /* 0x000000b100b07202 */ /* 0x000fcc0000000f00 */
[C---:B------:R-:W-:Y:S01]  /*cbe0*/  HMMA.16816.F32 R88, R4.reuse, R32, R88 ;  /* 0x000000200458723c */ /* 0x040fe20000001858 */
[----:B------:R2:W-:Y:S07]  /*cbf0*/  MUFU.EX2 R177, R9 ;  /* 0x0000000900b17308 */ /* 0x0005ee0000000800 */
[C---:B------:R-:W-:Y:S01]  /*cc00*/  HMMA.16816.F32 R84, R4.reuse, R34, R136 ;  /* 0x000000220454723c */ /* 0x040fe20000001888 */
[----:B------:R-:W1:Y:S07]  /*cc10*/  LDSM.16.MT88.4 R32, [R216+0x9800] ;  /* 0x00980000d820783b */ /* 0x000e6e0000004200 */
[----:B------:R-:W-:Y:S01]  /*cc20*/  HMMA.16816.F32 R76, R4, R28, R76 ;  /* 0x0000001c044c723c */ /* 0x000fe2000000184c */
[----:B--2---:R-:W-:-:S07]  /*cc30*/  FFMA.FTZ R9, R155, c[0x0][0x23c], -R2 ;  /* 0x00008f009b097a23 */ /* 0x004fce0000010802 */
[C---:B------:R-:W-:Y:S01]  /*cc40*/  HMMA.16816.F32 R68, R4.reuse, R30, R140 ;  /* 0x0000001e0444723c */ /* 0x040fe2000000188c */
[----:B------:R-:W2:Y:S07]  /*cc50*/  LDSM.16.MT88.4 R28, [R218+0x9800] ;  /* 0x00980000da1c783b */ /* 0x000eae0000004200 */
[----:B------:R-:W-:Y:S01]  /*cc60*/  HMMA.16816.F32 R64, R4, R20, R64 ;  /* 0x000000140440723c */ /* 0x000fe20000001840 */
[----:B------:R-:W-:-:S07]  /*cc70*/  IMAD.MOV.U32 R155, RZ, RZ, R164 ;  /* 0x000000ffff9b7224 */ /* 0x000fce00078e00a4 */
[C---:B------:R-:W-:Y:S01]  /*cc80*/  HMMA.16816.F32 R60, R4.reuse, R22, R60 ;  /* 0x00000016043c723c */ /* 0x040fe2000000183c */
[----:B------:R-:W1:Y:S07]  /*cc90*/  LDSM.16.MT88.4 R20, [R216+0xa800] ;  /* 0x00a80000d814783b */ /* 0x000e6e0000004200 */
[C---:B------:R-:W-:Y:S08]  /*cca0*/  HMMA.16816.F32 R40, R4.reuse, R24, R40 ;  /* 0x000000180428723c */ /* 0x040ff00000001828 */
[----:B------:R-:W-:Y:S01]  /*ccb0*/  HMMA.16816.F32 R36, R4, R26, R36 ;  /* 0x0000001a0424723c */ /* 0x000fe20000001824 */
[----:B------:R-:W1:Y:S01]  /*ccc0*/  LDSM.16.MT88.4 R24, [R218+0xb800] ;  /* 0x00b80000da18783b */ /* 0x000e620000004200 */
[----:B------:R-:W-:-:S02]  /*ccd0*/  MOV R164, R165 ;  /* 0x000000a500a47202 */ /* 0x000fc40000000f00 */
[----:B------:R-:W-:Y:S02]  /*cce0*/  MOV R165, R166 ;  /* 0x000000a600a57202 */ /* 0x000fe40000000f00 */
[----:B------:R-:W-:Y:S01]  /*ccf0*/  MOV R166, R167 ;  /* 0x000000a700a67202 */ /* 0x000fe20000000f00 */
[----:B------:R-:W-:Y:S01]  /*cd00*/  IMAD.MOV.U32 R167, RZ, RZ, R168 ;  /* 0x000000ffffa77224 */ /* 0x000fe200078e00a8 */
[----:B------:R-:W-:Y:S02]  /*cd10*/  MOV R168, R169 ;  /* 0x000000a900a87202 */ /* 0x000fe40000000f00 */
[----:B------:R-:W-:Y:S02]  /*cd20*/  MOV R169, R170 ;  /* 0x000000aa00a97202 */ /* 0x000fe40000000f00 */
[----:B------:R-:W-:Y:S01]  /*cd30*/  MOV R170, R171 ;  /* 0x000000ab00aa7202 */ /* 0x000fe20000000f00 */
[----:B------:R-:W-:Y:S02]  /*cd40*/  IMAD.MOV.U32 R171, RZ, RZ, R176 ;  /* 0x000000ffffab7224 */ /* 0x000fe400078e00b0 */
[----:B------:R2:W1:Y:S01]  /*cd50*/  MUFU.EX2 R176, R9 ;  /* 0x0000000900b07308 */ /* 0x0004620000000800 */
[----:B------:R-:W-:Y:S01]  /*cd60*/  IMAD.MOV.U32 R213, RZ, RZ, R103 ;  /* 0x000000ffffd57224 */ /* 0x000fe200078e0067 */
[----:B------:R-:W-:-:S02]  /*cd70*/  MOV R195, R202 ;  /* 0x000000ca00c37202 */ /* 0x000fc40000000f00 */
[----:B------:R-:W-:Y:S01]  /*cd80*/  MOV R202, R102 ;  /* 0x0000006600ca7202 */ /* 0x000fe20000000f00 */
[----:B--2---:R-:W-:-:S04]  /*cd90*/  FFMA.FTZ R9, R155, c[0x0][0x23c], -R2 ;  /* 0x00008f009b097a23 */ /* 0x004fc80000010802 */
[----:B------:R2:W-:Y:S01]  /*cda0*/  MUFU.EX2 R103, R9 ;  /* 0x0000000900677308 */ /* 0x0005e20000000800 */
[----:B------:R-:W-:Y:S02]  /*cdb0*/  F2FP.PACK_AB R4, R189, R188 ;  /* 0x000000bcbd04723e */ /* 0x000fe400000000ff */
[----:B------:R-:W-:Y:S02]  /*cdc0*/  F2FP.PACK_AB R5, R184, R185 ;  /* 0x000000b9b805723e */ /* 0x000fe400000000ff */
[----:B------:R-:W-:Y:S01]  /*cdd0*/  F2FP.PACK_AB R6, R186, R187 ;  /* 0x000000bbba06723e */ /* 0x000fe200000000ff */
[----:B--2---:R-:W-:-:S04]  /*cde0*/  FFMA.FTZ R9, R215, c[0x0][0x23c], -R2 ;  /* 0x00008f00d7097a23 */ /* 0x004fc80000010802 */
[----:B------:R2:W2:Y:S01]  /*cdf0*/  MUFU.EX2 R102, R9 ;  /* 0x0000000900667308 */ /* 0x0004a20000000800 */
[----:B----4-:R-:W-:Y:S01]  /*ce00*/  F2FP.PACK_AB R7, R182, R183 ;  /* 0x000000b7b607723e */ /* 0x010fe200000000ff */
[----:B------:R-:W-:Y:S01]  /*ce10*/  IMAD.MOV.U32 R244, RZ, RZ, R171 ;  /* 0x000000fffff47224 */ /* 0x000fe200078e00ab */
[----:B------:R-:W-:Y:S01]  /*ce20*/  MOV R143, R211 ;  /* 0x000000d3008f7202 */ /* 0x000fe20000000f00 */
[----:B------:R-:W-:Y:S01]  /*ce30*/  IMAD.MOV.U32 R205, RZ, RZ, R210 ;  /* 0x000000ffffcd7224 */ /* 0x000fe200078e00d2 */
[----:B------:R-:W-:Y:S02]  /*ce40*/  MOV R193, R168 ;  /* 0x000000a800c17202 */ /* 0x000fe40000000f00 */
[----:B------:R-:W-:Y:S02]  /*ce50*/  MOV R249, R169 ;  /* 0x000000a900f97202 */ /* 0x000fe40000000f00 */
[----:B------:R-:W-:Y:S02]  /*ce60*/  MOV R212, R170 ;  /* 0x000000aa00d47202 */ /* 0x000fe40000000f00 */
[----:B------:R-:W-:Y:S01]  /*ce70*/  MOV R190, R243 ;  /* 0x000000f300be7202 */ /* 0x000fe20000000f00 */
[----:B-1----:R-:W-:Y:S01]  /*ce80*/  HMMA.16816.F32 R168, R4, R18, R108 ;  /* 0x0000001204a8723c */ /* 0x002fe2000000186c */
[----:B------:R-:W-:Y:S01]  /*ce90*/  MOV R214, R162 ;  /* 0x000000a200d67202 */ /* 0x000fe20000000f00 */
[----:B------:R-:W-:Y:S01]  /*cea0*/  IMAD.MOV.U32 R162, RZ, RZ, R145 ;  /* 0x000000ffffa27224 */ /* 0x000fe200078e0091 */
[----:B------:R-:W-:Y:S01]  /*ceb0*/  MOV R211, R163 ;  /* 0x000000a300d37202 */ /* 0x000fe20000000f00 */
[----:B------:R-:W-:Y:S01]  /*cec0*/  IMAD.MOV.U32 R198, RZ, RZ, R167 ;  /* 0x000000ffffc67224 */ /* 0x000fe200078e00a7 */
[----:B------:R-:W-:-:S02]  /*ced0*/  MOV R163, R144 ;  /* 0x0000009000a37202 */ /* 0x000fc40000000f00 */
[----:B------:R-:W-:Y:S01]  /*cee0*/  MOV R243, R146 ;  /* 0x0000009200f37202 */ /* 0x000fe20000000f00 */
[C---:B------:R-:W-:Y:S01]  /*cef0*/  HMMA.16816.F32 R108, R4.reuse, R14, R96 ;  /* 0x0000000e046c723c */ /* 0x040fe20000001860 */
[----:B------:R-:W-:Y:S02]  /*cf00*/  MOV R210, R147 ;  /* 0x0000009300d27202 */ /* 0x000fe40000000f00 */
[----:B------:R-:W-:Y:S02]  /*cf10*/  MOV R142, R164 ;  /* 0x000000a4008e7202 */ /* 0x000fe40000000f00 */
[----:B------:R-:W-:Y:S02]  /*cf20*/  MOV R141, R165 ;  /* 0x000000a5008d7202 */ /* 0x000fe40000000f00 */
[----:B------:R-:W-:Y:S01]  /*cf30*/  MOV R140, R166 ;  /* 0x000000a6008c7202 */ /* 0x000fe20000000f00 */
[----:B------:R-:W-:Y:S01]  /*cf40*/  HMMA.16816.F32 R144, R4, R12, R104 ;  /* 0x0000000c0490723c */ /* 0x000fe20000001868 */
[----:B--2---:R-:W-:-:S07]  /*cf50*/  FFMA.FTZ R9, R250, c[0x0][0x23c], -R8 ;  /* 0x00008f00fa097a23 */ /* 0x004fce0000010808 */
[C---:B------:R-:W-:Y:S08]  /*cf60*/  HMMA.16816.F32 R116, R4.reuse, R32, R116 ;  /* 0x000000200474723c */ /* 0x040ff00000001874 */
[C---:B------:R-:W-:Y:S08]  /*cf70*/  HMMA.16816.F32 R72, R4.reuse, R34, R72 ;  /* 0x000000220448723c */ /* 0x040ff00000001848 */
[C---:B------:R-:W-:Y:S08]  /*cf80*/  HMMA.16816.F32 R132, R4.reuse, R28, R132 ;  /* 0x0000001c0484723c */ /* 0x040ff00000001884 */
[C---:B------:R-:W-:Y:S08]  /*cf90*/  HMMA.16816.F32 R136, R4.reuse, R30, R128 ;  /* 0x0000001e0488723c */ /* 0x040ff00000001880 */
[C---:B------:R-:W-:Y:S08]  /*cfa0*/  HMMA.16816.F32 R148, R4.reuse, R20, R124 ;  /* 0x000000140494723c */ /* 0x040ff0000000187c */
[C---:B------:R-:W-:Y:S01]  /*cfb0*/  HMMA.16816.F32 R152, R4.reuse, R22, R120 ;  /* 0x000000160498723c */ /* 0x040fe20000001878 */
[----:B------:R-:W-:Y:S01]  /*cfc0*/  MOV R199, R193 ;  /* 0x000000c100c77202 */ /* 0x000fe20000000f00 */
[----:B------:R-:W1:Y:S06]  /*cfd0*/  LDSM.16.MT88.4 R124, [R216+0x9c00] ;  /* 0x009c0000d87c783b */ /* 0x000e6c0000004200 */
[C---:B------:R-:W-:Y:S08]  /*cfe0*/  HMMA.16816.F32 R164, R4.reuse, R16, R112 ;  /* 0x0000001004a4723c */ /* 0x040ff00000001870 */
[C---:B------:R-:W-:Y:S08]  /*cff0*/  HMMA.16816.F32 R104, R4.reuse, R24, R92 ;  /* 0x000000180468723c */ /* 0x040ff0000000185c */
[----:B------:R-:W-:Y:S01]  /*d000*/  HMMA.16816.F32 R96, R4, R26, R80 ;  /* 0x0000001a0460723c */ /* 0x000fe20000001850 */
[----:B------:R-:W-:Y:S01]  /*d010*/  MOV R193, R198 ;  /* 0x000000c600c17202 */ /* 0x000fe20000000f00 */
[----:B------:R-:W-:Y:S05]  /*d020*/  LDSM.16.MT88.4 R80, [R216+0xbc00] ;  /* 0x00bc0000d850783b */ /* 0x000fea0000004200 */
[----:B------:R-:W-:-:S02]  /*d030*/  F2FP.PACK_AB R4, R179, R181 ;  /* 0x000000b5b304723e */ /* 0x000fc400000000ff */
[----:B------:R-:W-:Y:S02]  /*d040*/  F2FP.PACK_AB R5, R176, R177 ;  /* 0x000000b1b005723e */ /* 0x000fe400000000ff */
[----:B------:R-:W-:Y:S02]  /*d050*/  F2FP.PACK_AB R6, R178, R180 ;  /* 0x000000b4b206723e */ /* 0x000fe400000000ff */
[----:B------:R-:W-:-:S07]  /*d060*/  F2FP.PACK_AB R7, R102, R103 ;  /* 0x000000676607723e */ /* 0x000fce00000000ff */
[C---:B------:R-:W-:Y:S01]  /*d070*/  HMMA.16816.F32 R68, R4.reuse, R30, R68 ;  /* 0x0000001e0444723c */ /* 0x040fe20000001844 */
[----:B------:R2:W-:Y:S07]  /*d080*/  MUFU.EX2 R30, R9 ;  /* 0x00000009001e7308 */ /* 0x0005ee0000000800 */
[----:B------:R-:W-:Y:S01]  /*d090*/  HMMA.16816.F32 R128, R4, R28, R76 ;  /* 0x0000001c0480723c */ /* 0x000fe2000000184c */
[----:B--2---:R-:W-:-:S04]  /*d0a0*/  FFMA.FTZ R9, R208, c[0x0][0x23c], -R8 ;  /* 0x00008f00d0097a23 */ /* 0x004fc80000010808 */
[----:B------:R2:W4:Y:S03]  /*d0b0*/  MUFU.EX2 R31, R9 ;  /* 0x00000009001f7308 */ /* 0x0005260000000800 */
[----:B------:R-:W-:Y:S01]  /*d0c0*/  HMMA.16816.F32 R60, R4, R22, R60 ;  /* 0x00000016043c723c */ /* 0x000fe2000000183c */
[--C-:B--2---:R-:W-:Y:S02]  /*d0d0*/  FFMA.FTZ R9, R197, c[0x0][0x23c], -R8.reuse ;  /* 0x00008f00c5097a23 */ /* 0x104fe40000010808 */
[----:B------:R-:W-:-:S04]  /*d0e0*/  FFMA.FTZ R8, R196, c[0x0][0x23c], -R8 ;  /* 0x00008f00c4087a23 */ /* 0x000fc80000010808 */
[----:B------:R2:W-:Y:S01]  /*d0f0*/  MUFU.EX2 R28, R8 ;  /* 0x00000008001c7308 */ /* 0x0005e20000000800 */
[----:B------:R-:W-:Y:S01]  /*d100*/  HMMA.16816.F32 R64, R4, R20, R64 ;  /* 0x000000140440723c */ /* 0x000fe20000001840 */
[----:B--2---:R-:W-:-:S06]  /*d110*/  FFMA.FTZ R8, R213, c[0x0][0x23c], -R3 ;  /* 0x00008f00d5087a23 */ /* 0x004fcc0000010803 */
[----:B------:R2:W-:Y:S01]  /*d120*/  MUFU.EX2 R23, R8 ;  /* 0x0000000800177308 */ /* 0x0005e20000000800 */
[----:B------:R-:W-:Y:S02]  /*d130*/  MOV R215, R249 ;  /* 0x000000f900d77202 */ /* 0x000fe40000000f00 */
[----:B------:R-:W-:Y:S01]  /*d140*/  MOV R198, R142 ;  /* 0x0000008e00c67202 */ /* 0x000fe20000000f00 */
[----:B--2---:R-:W-:-:S04]  /*d150*/  FFMA.FTZ R8, R241, c[0x0][0x23c], -R3 ;  /* 0x00008f00f1087a23 */ /* 0x004fc80000010803 */
[----:B------:R2:W1:Y:S01]  /*d160*/  MUFU.EX2 R22, R8 ;  /* 0x0000000800167308 */ /* 0x0004620000000800 */
[----:B------:R-:W-:Y:S01]  /*d170*/  HMMA.16816.F32 R112, R4, R32, R88 ;  /* 0x000000200470723c */ /* 0x000fe20000001858 */
[----:B------:R-:W-:Y:S01]  /*d180*/  IMAD.MOV.U32 R249, RZ, RZ, R140 ;  /* 0x000000fffff97224 */ /* 0x000fe200078e008c */
[----:B------:R-:W-:Y:S01]  /*d190*/  MOV R213, R141 ;  /* 0x0000008d00d57202 */ /* 0x000fe20000000f00 */
[--C-:B--2---:R-:W-:Y:S02]  /*d1a0*/  FFMA.FTZ R8, R209, c[0x0][0x23c], -R3.reuse ;  /* 0x00008f00d1087a23 */ /* 0x104fe40000010803 */
[----:B------:R-:W-:-:S04]  /*d1b0*/  FFMA.FTZ R3, R206, c[0x0][0x23c], -R3 ;  /* 0x00008f00ce037a23 */ /* 0x000fc80000010803 */
[----:B------:R2:W-:Y:S01]  /*d1c0*/  MUFU.EX2 R20, R3 ;  /* 0x0000000300147308 */ /* 0x0005e20000000800 */
[C---:B------:R-:W-:Y:S01]  /*d1d0*/  HMMA.16816.F32 R48, R4.reuse, R18, R48 ;  /* 0x000000120430723c */ /* 0x040fe20000001830 */
[----:B------:R-:W-:Y:S01]  /*d1e0*/  MOV R32, R199 ;  /* 0x000000c700207202 */ /* 0x000fe20000000f00 */
[----:B------:R-:W-:Y:S01]  /*d1f0*/  IMAD.MOV.U32 R199, RZ, RZ, R198 ;  /* 0x000000ffffc77224 */ /* 0x000fe200078e00c6 */
[----:B------:R-:W-:Y:S01]  /*d200*/  MOV R91, R212 ;  /* 0x000000d4005b7202 */ /* 0x000fe20000000f00 */
[----:B------:R-:W-:Y:S01]  /*d210*/  IMAD.MOV.U32 R88, RZ, RZ, R243 ;  /* 0x000000ffff587224 */ /* 0x000fe200078e00f3 */
[----:B------:R-:W-:Y:S01]  /*d220*/  MOV R90, R244 ;  /* 0x000000f4005a7202 */ /* 0x000fe20000000f00 */
[----:B------:R-:W-:Y:S01]  /*d230*/  IMAD.MOV.U32 R212, RZ, RZ, R159 ;  /* 0x000000ffffd47224 */ /* 0x000fe200078e009f */
[----:B------:R-:W-:Y:S01]  /*d240*/  MOV R89, R190 ;  /* 0x000000be00597202 */ /* 0x000fe20000000f00 */
[----:B------:R-:W-:Y:S01]  /*d250*/  HMMA.16816.F32 R84, R4, R34, R84 ;  /* 0x000000220454723c */ /* 0x000fe20000001854 */
[----:B------:R-:W-:Y:S01]  /*d260*/  MOV R198, R205 ;  /* 0x000000cd00c67202 */ /* 0x000fe20000000f00 */
[----:B--2---:R-:W-:-:S05]  /*d270*/  FFMA.FTZ R3, R143, c[0x0][0x23c], -R0 ;  /* 0x00008f008f037a23 */ /* 0x004fca0000010800 */
[----:B------:R-:W-:Y:S01]  /*d280*/  MOV R35, R214 ;  /* 0x000000d600237202 */ /* 0x000fe20000000f00 */
[C---:B------:R-:W-:Y:S01]  /*d290*/  HMMA.16816.F32 R56, R4.reuse, R16, R56 ;  /* 0x000000100438723c */ /* 0x040fe20000001838 */
[----:B------:R-:W-:Y:S01]  /*d2a0*/  MOV R33, R211 ;  /* 0x000000d300217202 */ /* 0x000fe20000000f00 */
[----:B------:R2:W-:Y:S01]  /*d2b0*/  MUFU.EX2 R19, R3 ;  /* 0x0000000300137308 */ /* 0x0005e20000000800 */
[----:B------:R-:W-:Y:S01]  /*d2c0*/  MOV R243, R172 ;  /* 0x000000ac00f37202 */ /* 0x000fe20000000f00 */
[----:B------:R-:W-:Y:S01]  /*d2d0*/  IMAD.MOV.U32 R205, RZ, RZ, R175 ;  /* 0x000000ffffcd7224 */ /* 0x000fe200078e00af */
[----:B------:R-:W-:Y:S01]  /*d2e0*/  MOV R211, R173 ;  /* 0x000000ad00d37202 */ /* 0x000fe20000000f00 */
[----:B------:R-:W1:Y:S01]  /*d2f0*/  LDSM.16.MT88.4 R140, [R218+0x9c00] ;  /* 0x009c0000da8c783b */ /* 0x000e620000004200 */
[----:B------:R-:W-:Y:S01]  /*d300*/  MOV R214, R174 ;  /* 0x000000ae00d67202 */ /* 0x000fe20000000f00 */
[----:B------:R-:W-:Y:S01]  /*d310*/  HMMA.16816.F32 R52, R4, R12, R52 ;  /* 0x0000000c0434723c */ /* 0x000fe20000001834 */
[----:B------:R-:W-:Y:S01]  /*d320*/  MOV R190, R157 ;  /* 0x0000009d00be7202 */ /* 0x000fe20000000f00 */
[----:B------:R-:W-:Y:S01]  /*d330*/  LDSM.16.MT88.4 R172, [R218+0xac00] ;  /* 0x00ac0000daac783b */ /* 0x000fe20000004200 */
[----:B------:R-:W-:-:S05]  /*d340*/  MOV R244, R158 ;  /* 0x0000009e00f47202 */ /* 0x000fca0000000f00 */
[C---:B------:R-:W-:Y:S01]  /*d350*/  HMMA.16816.F32 R44, R4.reuse, R14, R44 ;  /* 0x0000000e042c723c */ /* 0x040fe2000000182c */
[--C-:B--2---:R-:W-:Y:S02]  /*d360*/  FFMA.FTZ R3, R215, c[0x0][0x23c], -R0.reuse ;  /* 0x00008f00d7037a23 */ /* 0x104fe40000010800 */
[----:B------:R-:W-:Y:S01]  /*d370*/  IMAD.MOV.U32 R215, RZ, RZ, R195 ;  /* 0x000000ffffd77224 */ /* 0x000fe200078e00c3 */
[----:B------:R-:W-:Y:S02]  /*d380*/  MOV R195, R156 ;  /* 0x0000009c00c37202 */ /* 0x000fe40000000f00 */
[----:B------:R-:W2:Y:S02]  /*d390*/  LDSM.16.MT88.4 R156, [R216+0xac00] ;  /* 0x00ac0000d89c783b */ /* 0x000ea40000004200 */
[C---:B------:R-:W-:Y:S01]  /*d3a0*/  HMMA.16816.F32 R40, R4.reuse, R24, R40 ;  /* 0x000000180428723c */ /* 0x040fe20000001828 */
[----:B------:R3:W-:Y:S07]  /*d3b0*/  MUFU.EX2 R16, R3 ;  /* 0x0000000300107308 */ /* 0x0007ee0000000800 */
[----:B------:R-:W-:Y:S01]  /*d3c0*/  HMMA.16816.F32 R36, R4, R26, R36 ;  /* 0x0000001a0424723c */ /* 0x000fe20000001824 */
[----:B------:R-:W1:Y:S01]  /*d3d0*/  LDSM.16.MT88.4 R4, [R218+0xbc00] ;  /* 0x00bc0000da04783b */ /* 0x000e620000004200 */
[----:B---3--:R-:W-:-:S02]  /*d3e0*/  FFMA.FTZ R3, R251, c[0x0][0x23c], -R0 ;  /* 0x00008f00fb037a23 */ /* 0x008fc40000010800 */
[----:B------:R-:W-:-:S04]  /*d3f0*/  FFMA.FTZ R0, R242, c[0x0][0x23c], -R0 ;  /* 0x00008f00f2007a23 */ /* 0x000fc80000010800 */
[----:B------:R3:W-:Y:S08]  /*d400*/  MUFU.EX2 R17, R0 ;  /* 0x0000000000117308 */ /* 0x0007f00000000800 */
[----:B------:R-:W1:Y:S01]  /*d410*/  MUFU.EX2 R29, R9 ;  /* 0x00000009001d7308 */ /* 0x000e620000000800 */
[----:B---3--:R-:W-:-:S07]  /*d420*/  FFMA.FTZ R0, R35, c[0x0][0x23c], -R2 ;  /* 0x00008f0023007a23 */ /* 0x008fce0000010802 */
[----:B------:R-:W3:Y:S08]  /*d430*/  MUFU.EX2 R21, R8 ;  /* 0x0000000800157308 */ /* 0x000ef00000000800 */
[----:B------:R1:W-:Y:S02]  /*d440*/  MUFU.EX2 R15, R0 ;  /* 0x00000000000f7308 */ /* 0x0003e40000000800 */
[----:B-1----:R-:W-:-:S06]  /*d450*/  FFMA.FTZ R0, R32, c[0x0][0x23c], -R2 ;  /* 0x00008f0020007a23 */ /* 0x002fcc0000010802 */
[----:B------:R1:W1:Y:S01]  /*d460*/  MUFU.EX2 R14, R0 ;  /* 0x00000000000e7308 */ /* 0x0002620000000800 */
[----:B----4-:R-:W-:-:S07]  /*d470*/  F2FP.PACK_AB R92, R31, R30 ;  /* 0x0000001e1f5c723e */ /* 0x010fce00000000ff */
[----:B------:R4:W2:Y:S01]  /*d480*/  MUFU.EX2 R18, R3 ;  /* 0x0000000300127308 */ /* 0x0008a20000000800 */
[--C-:B-1----:R-:W-:Y:S02]  /*d490*/  FFMA.FTZ R0, R33, c[0x0][0x23c], -R2.reuse ;  /* 0x00008f0021007a23 */ /* 0x102fe40000010802 */
[----:B------:R-:W-:-:S05]  /*d4a0*/  FFMA.FTZ R2, R88, c[0x0][0x23c], -R2 ;  /* 0x00008f0058027a23 */ /* 0x000fca0000010802 */
[----:B------:R-:W-:Y:S01]  /*d4b0*/  MUFU.EX2 R13, R0 ;  /* 0x00000000000d7308 */ /* 0x000fe20000000800 */
[----:B------:R-:W-:-:S07]  /*d4c0*/  F2FP.PACK_AB R93, R22, R23 ;  /* 0x00000017165d723e */ /* 0x000fce00000000ff */
[----:B------:R1:W1:Y:S01]  /*d4d0*/  MUFU.EX2 R12, R2 ;  /* 0x00000002000c7308 */ /* 0x0002620000000800 */
[----:B------:R-:W-:Y:S02]  /*d4e0*/  F2FP.PACK_AB R94, R28, R29 ;  /* 0x0000001d1c5e723e */ /* 0x000fe400000000ff */
[----:B---3--:R-:W-:Y:S01]  /*d4f0*/  F2FP.PACK_AB R95, R20, R21 ;  /* 0x00000015145f723e */ /* 0x008fe200000000ff */
[----:B------:R-:W-:Y:S01]  /*d500*/  IMAD.MOV.U32 R160, RZ, RZ, R161 ;  /* 0x000000ffffa07224 */ /* 0x000fe200078e00a1 */
[----:B------:R-:W-:Y:S02]  /*d510*/  MOV R208, R90 ;  /* 0x0000005a00d07202 */ /* 0x000fe40000000f00 */
[----:B------:R-:W-:Y:S01]  /*d520*/  MOV R197, R91 ;  /* 0x0000005b00c57202 */ /* 0x000fe20000000f00 */
[----:B------:R-:W-:Y:S01]  /*d530*/  IMAD.MOV.U32 R250, RZ, RZ, R199 ;  /* 0x000000fffffa7224 */ /* 0x000fe200078e00c7 */
[----:B------:R-:W-:Y:S02]  /*d540*/  MOV R161, R217 ;  /* 0x000000d900a17202 */ /* 0x000fe40000000f00 */
[----:B------:R-:W-:Y:S01]  /*d550*/  MOV R34, R89 ;  /* 0x0000005900227202 */ /* 0x000fe20000000f00 */
[----:B------:R-:W-:Y:S01]  /*d560*/  HMMA.16816.F32 R120, R92, R126, R72 ;  /* 0x0000007e5c78723c */ /* 0x000fe20000001848 */
[----:B------:R-:W-:-:S02]  /*d570*/  MOV R32, R213 ;  /* 0x000000d500207202 */ /* 0x000fc40000000f00 */
[----:B------:R-:W-:Y:S02]  /*d580*/  MOV R35, R249 ;  /* 0x000000f900237202 */ /* 0x000fe40000000f00 */
[----:B------:R-:W-:Y:S01]  /*d590*/  MOV R33, R193 ;  /* 0x000000c100217202 */ /* 0x000fe20000000f00 */
[----:B------:R-:W-:Y:S01]  /*d5a0*/  IMAD.MOV.U32 R199, RZ, RZ, R160 ;  /* 0x000000ffffc77224 */ /* 0x000fe200078e00a0 */
[----:B------:R-:W-:Y:S01]  /*d5b0*/  MOV R213, R161 ;  /* 0x000000a100d57202 */ /* 0x000fe20000000f00 */
[C---:B------:R-:W-:Y:S01]  /*d5c0*/  HMMA.16816.F32 R116, R92.reuse, R124, R116 ;  /* 0x0000007c5c74723c */ /* 0x040fe20000001874 */
[----:B------:R-:W-:Y:S01]  /*d5d0*/  FFMA.FTZ R11, R208, R11, R197 ;  /* 0x0000000bd00b7223 */ /* 0x000fe200000100c5 */
[----:B------:R-:W-:Y:S01]  /*d5e0*/  MOV R249, R162 ;  /* 0x000000a200f97202 */ /* 0x000fe20000000f00 */
[----:B----4-:R-:W-:Y:S01]  /*d5f0*/  FFMA.FTZ R3, R34, R10, R250 ;  /* 0x0000000a22037223 */ /* 0x010fe200000100fa */
[----:B------:R-:W-:Y:S01]  /*d600*/  MOV R193, R163 ;  /* 0x000000a300c17202 */ /* 0x000fe20000000f00 */
[----:B-1----:R-:W-:Y:S01]  /*d610*/  FFMA.FTZ R2, R32, R101, R35 ;  /* 0x0000006520027223 */ /* 0x002fe20000010023 */
[----:B------:R1:W5:Y:S02]  /*d620*/  LDL.LU R217, [R1+0x6c] ;  /* 0x00006c0001d97983 */ /* 0x0003640000300800 */
[----:B------:R-:W-:Y:S01]  /*d630*/  HMMA.16816.F32 R132, R92, R140, R132 ;  /* 0x0000008c5c84723c */ /* 0x000fe20000001884 */
[----:B------:R-:W-:-:S02]  /*d640*/  FFMA.FTZ R0, R215, R100, R33 ;  /* 0x00000064d7007223 */ /* 0x000fc40000010021 */
[----:B------:R-:W-:-:S05]  /*d650*/  FADD.FTZ R11, R199, R11 ;  /* 0x0000000bc70b7221 */ /* 0x000fca0000010000 */
[----:B------:R-:W-:Y:S01]  /*d660*/  HMMA.16816.F32 R136, R92, R142, R136 ;  /* 0x0000008e5c88723c */ /* 0x000fe20000001888 */
[----:B------:R-:W-:-:S07]  /*d670*/  FADD.FTZ R10, R213, R3 ;  /* 0x00000003d50a7221 */ /* 0x000fce0000010000 */
[----:B--2---:R-:W-:Y:S01]  /*d680*/  HMMA.16816.F32 R148, R92, R156, R148 ;  /* 0x0000009c5c94723c */ /* 0x004fe20000001894 */
[----:B------:R-:W-:-:S07]  /*d690*/  FADD.FTZ R9, R249, R2 ;  /* 0x00000002f9097221 */ /* 0x000fce0000010000 */
[C---:B------:R-:W-:Y:S08]  /*d6a0*/  HMMA.16816.F32 R152, R92.reuse, R158, R152 ;  /* 0x0000009e5c98723c */ /* 0x040ff00000001898 */
        /* <DEDUP_REMOVED lines=8> */
[----:B------:R-:W-:Y:S02]  /*d730*/  F2FP.PACK_AB R97, R14, R15 ;  /* 0x0000000f0e61723e */ /* 0x000fe400000000ff */
[----:B------:R-:W-:-:S02]  /*d740*/  F2FP.PACK_AB R98, R17, R18 ;  /* 0x000000121162723e */ /* 0x000fc400000000ff */
[----:B------:R-:W-:Y:S01]  /*d750*/  F2FP.PACK_AB R99, R12, R13 ;  /* 0x0000000d0c63723e */ /* 0x000fe200000000ff */
[----:B------:R-:W-:Y:S02]  /*d760*/  FADD.FTZ R3, R198, R11 ;  /* 0x0000000bc6037221 */ /* 0x000fe40000010000 */
[----:B------:R-:W-:Y:S02]  /*d770*/  FADD.FTZ R2, R212, R10 ;  /* 0x0000000ad4027221 */ /* 0x000fe40000010000 */
[----:B------:R-:W-:Y:S02]  /*d780*/  FADD.FTZ R0, R244, R9 ;  /* 0x00000009f4007221 */ /* 0x000fe40000010000 */
[----:B------:R-:W-:Y:S01]  /*d790*/  HMMA.16816.F32 R112, R96, R124, R112 ;  /* 0x0000007c6070723c */ /* 0x000fe20000001870 */
[----:B------:R-:W-:Y:S02]  /*d7a0*/  FADD.FTZ R3, R195, R3 ;  /* 0x00000003c3037221 */ /* 0x000fe40000010000 */
[----:B------:R-:W-:-:S05]  /*d7b0*/  FADD.FTZ R2, R205, R2 ;  /* 0x00000002cd027221 */ /* 0x000fca0000010000 */
[----:B------:R-:W-:Y:S01]  /*d7c0*/  HMMA.16816.F32 R124, R96, R126, R84 ;  /* 0x0000007e607c723c */ /* 0x000fe20000001854 */
[----:B------:R-:W-:-:S07]  /*d7d0*/  FADD.FTZ R0, R214, R0 ;  /* 0x00000000d6007221 */ /* 0x000fce0000010000 */
[----:B------:R-:W-:Y:S01]  /*d7e0*/  HMMA.16816.F32 R84, R96, R4, R40 ;  /* 0x000000046054723c */ /* 0x000fe20000001828 */
[----:B------:R-:W-:-:S06]  /*d7f0*/  FADD.FTZ R3, R207, R3 ;  /* 0x00000003cf037221 */ /* 0x000fcc0000010000 */
        /* <DEDUP_REMOVED lines=48> */
[----:B------:R-:W-:Y:S01]  /*db00*/  FADD.FTZ R0, R20, R0 ;  /* 0x0000000014007221 */ /* 0x000fe20000010000 */
[----:B------:R1:W-:Y:S04]  /*db10*/  STL [R1+0x20], R4 ;  /* 0x0000200401007387 */ /* 0x0003e80000100800 */
[----:B------:R1:W-:Y:S04]  /*db20*/  STL [R1+0x28], R3 ;  /* 0x0000280301007387 */ /* 0x0003e80000100800 */
[----:B------:R1:W-:Y:S04]  /*db30*/  STL [R1+0x24], R2 ;  /* 0x0000240201007387 */ /* 0x0003e80000100800 */
[----:B------:R1:W-:Y:S01]  /*db40*/  STL [R1+0x2c], R0 ;  /* 0x00002c0001007387 */ /* 0x0003e20000100800 */
[----:B------:R-:W-:Y:S01]  /*db50*/  HMMA.16816.F32 R128, R96, R140, R128 ;  /* 0x0000008c6080723c */ /* 0x000fe20000001880 */
[----:B------:R-:W-:Y:S01]  /*db60*/  IMAD.MOV.U32 R101, RZ, RZ, R252 ;  /* 0x000000ffff657224 */ /* 0x000fe200078e00fc */
[----:B------:R-:W-:-:S06]  /*db70*/  MOV R104, R247 ;  /* 0x000000f700687202 */ /* 0x000fcc0000000f00 */
        /* <DEDUP_REMOVED lines=16> */
[----:B------:R-:W-:Y:S06]  /*dc80*/  BAR.SYNC.DEFER_BLOCKING 0x0 ;  /* 0x0000000000007b1d */ /* 0x000fec0000010000 */
[----:B------:R-:W4:Y:S04]  /*dc90*/  LDL R252, [R1+0x30] ;  /* 0x0000300001fc7983 */ /* 0x000f280000100800 */
        /* <DEDUP_REMOVED lines=55> */
[----:B-----5:R-:W2:Y:S04]  /*e010*/  LDSM.16.M88.4 R16, [R217+0x6000] ;  /* 0x00600000d910783b */ /* 0x020ea80000000200 */
[----:B------:R-:W-:Y:S04]  /*e020*/  LDSM.16.M88.4 R20, [R217+0x6c00] ;  /* 0x006c0000d914783b */ /* 0x000fe80000000200 */
[----:B------:R-:W-:Y:S04]  /*e030*/  LDSM.16.M88.4 R28, [R217+0x6400] ;  /* 0x00640000d91c783b */ /* 0x000fe80000000200 */
[----:B------:R-:W-:Y:S04]  /*e040*/  LDSM.16.M88.4 R24, [R217+0x6800] ;  /* 0x00680000d918783b */ /* 0x000fe80000000200 */
[----:B------:R-:W-:Y:S04]  /*e050*/  LDSM.16.M88.4 R44, [R219+0x6000] ;  /* 0x00600000db2c783b */ /* 0x000fe80000000200 */
[----:B---3--:R-:W3:Y:S04]  /*e060*/  LDSM.16.M88.4 R4, [R220+0x1000] ;  /* 0x00100000dc04783b */ /* 0x008ee80000000200 */
[----:B-1----:R-:W1:Y:S04]  /*e070*/  LDSM.16.M88.4 R12, [R221+0x1000] ;  /* 0x00100000dd0c783b */ /* 0x002e680000000200 */
[----:B------:R-:W-:Y:S04]  /*e080*/  LDSM.16.M88.4 R40, [R219+0x6400] ;  /* 0x00640000db28783b */ /* 0x000fe80000000200 */
[----:B------:R-:W-:Y:S04]  /*e090*/  LDSM.16.M88.4 R36, [R219+0x6800] ;  /* 0x00680000db24783b */ /* 0x000fe80000000200 */
[----:B------:R-:W4:Y:S01]  /*e0a0*/  S2R R0, SR_TID.X ;  /* 0x0000000000007919 */ /* 0x000f220000002100 */
[C---:B--2---:R-:W-:Y:S03]  /*e0b0*/  HMMA.16816.F32 R108, R8.reuse, R16, RZ ;  /* 0x00000010086c723c */ /* 0x044fe600000018ff */
[----:B------:R-:W0:Y:S05]  /*e0c0*/  LDGDEPBAR ;  /* 0x00000000000079af */ /* 0x000e2a0000000000 */
[----:B------:R-:W-:Y:S08]  /*e0d0*/  HMMA.16816.F32 R208, R8, R18, RZ ;  /* 0x0000001208d0723c */ /* 0x000ff000000018ff */
[C---:B---3--:R-:W-:Y:S08]  /*e0e0*/  HMMA.16816.F32 R48, R4.reuse, R16, RZ ;  /* 0x000000100430723c */ /* 0x048ff000000018ff */
[C---:B------:R-:W-:Y:S01]  /*e0f0*/  HMMA.16816.F32 R60, R4.reuse, R18, RZ ;  /* 0x00000012043c723c */ /* 0x040fe200000018ff */
[----:B------:R-:W2:Y:S07]  /*e100*/  LDSM.16.M88.4 R16, [R219+0x6c00] ;  /* 0x006c0000db10783b */ /* 0x000eae0000000200 */
[C---:B------:R-:W-:Y:S08]  /*e110*/  HMMA.16816.F32 R52, R4.reuse, R20, RZ ;  /* 0x000000140434723c */ /* 0x040ff000000018ff */
[C---:B------:R-:W-:Y:S08]  /*e120*/  HMMA.16816.F32 R32, R4.reuse, R28, RZ ;  /* 0x0000001c0420723c */ /* 0x040ff000000018ff */
[C---:B------:R-:W-:Y:S08]  /*e130*/  HMMA.16816.F32 R56, R4.reuse, R24, RZ ;  /* 0x000000180438723c */ /* 0x040ff000000018ff */
[C---:B------:R-:W-:Y:S08]  /*e140*/  HMMA.16816.F32 R64, R4.reuse, R30, RZ ;  /* 0x0000001e0440723c */ /* 0x040ff000000018ff */
[C---:B------:R-:W-:Y:S08]  /*e150*/  HMMA.16816.F32 R100, R4.reuse, R26, RZ ;  /* 0x0000001a0464723c */ /* 0x040ff000000018ff */
[----:B------:R-:W-:Y:S08]  /*e160*/  HMMA.16816.F32 R4, R4, R22, RZ ;  /* 0x000000160404723c */ /* 0x000ff000000018ff */
[----:B-1----:R-:W-:Y:S08]  /*e170*/  HMMA.16816.F32 R180, R12, R44, R48 ;  /* 0x0000002c0cb4723c */ /* 0x002ff00000001830 */
        /* <DEDUP_REMOVED lines=10> */
[C---:B--2---:R-:W-:Y:S08]  /*e220*/  HMMA.16816.F32 R48, R12.reuse, R16, R52 ;  /* 0x000000100c30723c */ /* 0x044ff00000001834 */
[C---:B------:R-:W-:Y:S08]  /*e230*/  HMMA.16816.F32 R52, R12.reuse, R42, R64 ;  /* 0x0000002a0c34723c */ /* 0x040ff00000001840 */
[C---:B------:R-:W-:Y:S01]  /*e240*/  HMMA.16816.F32 R64, R12.reuse, R18, R4 ;  /* 0x000000120c40723c */ /* 0x040fe20000001804 */
[----:B------:R-:W2:Y:S07]  /*e250*/  LDSM.16.M88.4 R4, [R220+0x3000] ;  /* 0x00300000dc04783b */ /* 0x000eae0000000200 */
[C---:B------:R-:W-:Y:S01]  /*e260*/  HMMA.16816.F32 R176, R12.reuse, R40, R32 ;  /* 0x000000280cb0723c */ /* 0x040fe20000001820 */
[----:B------:R-:W3:Y:S07]  /*e270*/  LDSM.16.M88.4 R32, [R217+0x7400] ;  /* 0x00740000d920783b */ /* 0x000eee0000000200 */
[C---:B------:R-:W-:Y:S08]  /*e280*/  HMMA.16816.F32 R104, R12.reuse, R36, R56 ;  /* 0x000000240c68723c */ /* 0x040ff00000001838 */
[C---:B------:R-:W-:Y:S08]  /*e290*/  HMMA.16816.F32 R56, R12.reuse, R46, R60 ;  /* 0x0000002e0c38723c */ /* 0x040ff0000000183c */
[----:B------:R-:W-:Y:S01]  /*e2a0*/  HMMA.16816.F32 R100, R12, R38, R100 ;  /* 0x000000260c64723c */ /* 0x000fe20000001864 */
[----:B------:R-:W2:Y:S07]  /*e2b0*/  LDSM.16.M88.4 R12, [R220+0x2000] ;  /* 0x00200000dc0c783b */ /* 0x000eae0000000200 */
[C---:B-1----:R-:W-:Y:S08]  /*e2c0*/  HMMA.16816.F32 R240, R8.reuse, R16, R188 ;  /* 0x0000001008f0723c */ /* 0x042ff000000018bc */
[C---:B------:R-:W-:Y:S08]  /*e2d0*/  HMMA.16816.F32 R108, R8.reuse, R44, R108 ;  /* 0x0000002c086c723c */ /* 0x040ff0000000186c */
[C---:B------:R-:W-:Y:S08]  /*e2e0*/  HMMA.16816.F32 R236, R8.reuse, R36, R192 ;  /* 0x0000002408ec723c */ /* 0x040ff000000018c0 */
[C---:B------:R-:W-:Y:S01]  /*e2f0*/  HMMA.16816.F32 R188, R8.reuse, R38, R200 ;  /* 0x0000002608bc723c */ /* 0x040fe200000018c8 */
[----:B------:R-:W-:Y:S07]  /*e300*/  LDSM.16.M88.4 R36, [R219+0x7c00] ;  /* 0x007c0000db24783b */ /* 0x000fee0000000200 */
[----:B------:R-:W-:Y:S01]  /*e310*/  HMMA.16816.F32 R192, R8, R46, R208 ;  /* 0x0000002e08c0723c */ /* 0x000fe200000018d0 */
[----:B------:R-:W-:Y:S07]  /*e320*/  LDSM.16.M88.4 R44, [R219+0x7400] ;  /* 0x00740000db2c783b */ /* 0x000fee0000000200 */
[C---:B--2---:R-:W-:Y:S08]  /*e330*/  HMMA.16816.F32 R200, R4.reuse, R28, R104 ;  /* 0x0000001c04c8723c */ /* 0x044ff00000001868 */
[C---:B------:R-:W-:Y:S08]  /*e340*/  HMMA.16816.F32 R208, R4.reuse, R24, R48 ;  /* 0x0000001804d0723c */ /* 0x040ff00000001830 */
[----:B------:R-:W-:Y:S08]  /*e350*/  HMMA.16816.F32 R104, R4, R22, R56 ;  /* 0x000000160468723c */ /* 0x000ff00000001838 */
[----:B------:R-:W-:Y:S01]  /*e360*/  HMMA.16816.F32 R184, R8, R18, R184 ;  /* 0x0000001208b8723c */ /* 0x000fe200000018b8 */
[----:B------:R-:W-:Y:S07]  /*e370*/  LDSM.16.M88.4 R16, [R219+0x7000] ;  /* 0x00700000db10783b */ /* 0x000fee0000000200 */
[C---:B------:R-:W-:Y:S08]  /*e380*/  HMMA.16816.F32 R180, R4.reuse, R20, R180 ;  /* 0x0000001404b4723c */ /* 0x040ff000000018b4 */
[C---:B---3--:R-:W-:Y:S08]  /*e390*/  HMMA.16816.F32 R176, R4.reuse, R32, R176 ;  /* 0x0000002004b0723c */ /* 0x048ff000000018b0 */
[C---:B------:R-:W-:Y:S08]  /*e3a0*/  HMMA.16816.F32 R60, R4.reuse, R34, R52 ;  /* 0x00000022043c723c */ /* 0x040ff00000001834 */
[C---:B------:R-:W-:Y:S08]  /*e3b0*/  HMMA.16816.F32 R56, R4.reuse, R30, R100 ;  /* 0x0000001e0438723c */ /* 0x040ff00000001864 */
[----:B------:R-:W-:Y:S01]  /*e3c0*/  HMMA.16816.F32 R48, R4, R26, R64 ;  /* 0x0000001a0430723c */ /* 0x000fe20000001840 */
[----:B------:R-:W1:Y:S07]  /*e3d0*/  LDSM.16.M88.4 R4, [R221+0x3000] ;  /* 0x00300000dd04783b */ /* 0x000e6e0000000200 */
[C---:B------:R-:W-:Y:S08]  /*e3e0*/  HMMA.16816.F32 R212, R8.reuse, R40, R196 ;  /* 0x0000002808d4723c */ /* 0x040ff000000018c4 */
[----:B------:R-:W-:Y:S01]  /*e3f0*/  HMMA.16816.F32 R196, R8, R42, R204 ;  /* 0x0000002a08c4723c */ /* 0x000fe200000018cc */
[----:B------:R-:W2:Y:S04]  /*e400*/  LDSM.16.M88.4 R40, [R219+0x7800] ;  /* 0x00780000db28783b */ /* 0x000ea80000000200 */
[----:B------:R-:W3:Y:S03]  /*e410*/  LDSM.16.M88.4 R8, [R221+0x2000] ;  /* 0x00200000dd08783b */ /* 0x000ee60000000200 */
[C---:B------:R-:W-:Y:S08]  /*e420*/  HMMA.16816.F32 R52, R12.reuse, R20, R108 ;  /* 0x000000140c34723c */ /* 0x040ff0000000186c */
[C---:B------:R-:W-:Y:S08]  /*e430*/  HMMA.16816.F32 R20, R12.reuse, R22, R192 ;  /* 0x000000160c14723c */ /* 0x040ff000000018c0 */
[C---:B------:R-:W-:Y:S08]  /*e440*/  HMMA.16816.F32 R100, R12.reuse, R34, R196 ;  /* 0x000000220c64723c */ /* 0x040ff000000018c4 */
[----:B------:R-:W-:Y:S08]  /*e450*/  HMMA.16816.F32 R196, R12, R30, R188 ;  /* 0x0000001e0cc4723c */ /* 0x000ff000000018bc */
[C---:B-1----:R-:W-:Y:S08]  /*e460*/  HMMA.16816.F32 R188, R4.reuse, R16, R180 ;  /* 0x0000001004bc723c */ /* 0x042ff000000018b4 */
[----:B------:R-:W-:Y:S08]  /*e470*/  HMMA.16816.F32 R180, R4, R44, R176 ;  /* 0x0000002c04b4723c */ /* 0x000ff000000018b0 */
[C---:B------:R-:W-:Y:S08]  /*e480*/  HMMA.16816.F32 R64, R12.reuse, R32, R212 ;  /* 0x000000200c40723c */ /* 0x040ff000000018d4 */
[C---:B------:R-:W-:Y:S01]  /*e490*/  HMMA.16816.F32 R204, R12.reuse, R28, R236 ;  /* 0x0000001c0ccc723c */ /* 0x040fe200000018ec */
[----:B------:R-:W-:Y:S07]  /*e4a0*/  LDSM.16.M88.4 R28, [R217+0x8800] ;  /* 0x00880000d91c783b */ /* 0x000fee0000000200 */
[----:B------:R-:W-:Y:S08]  /*e4b0*/  HMMA.16816.F32 R192, R12, R24, R240 ;  /* 0x000000180cc0723c */ /* 0x000ff000000018f0 */
[----:B------:R-:W-:Y:S08]  /*e4c0*/  HMMA.16816.F32 R176, R4, R46, R60 ;  /* 0x0000002e04b0723c */ /* 0x000ff0000000183c */
[----:B------:R-:W-:Y:S01]  /*e4d0*/  HMMA.16816.F32 R12, R12, R26, R184 ;  /* 0x0000001a0c0c723c */ /* 0x000fe200000018b8 */
[----:B------:R-:W-:Y:S07]  /*e4e0*/  LDSM.16.M88.4 R24, [R217+0x8000] ;  /* 0x00800000d918783b */ /* 0x000fee0000000200 */
[C---:B--2---:R-:W-:Y:S08]  /*e4f0*/  HMMA.16816.F32 R60, R4.reuse, R42, R56 ;  /* 0x0000002a043c723c */ /* 0x044ff00000001838 */
[C---:B------:R-:W-:Y:S08]  /*e500*/  HMMA.16816.F32 R184, R4.reuse, R18, R104 ;  /* 0x0000001204b8723c */ /* 0x040ff00000001868 */
[C---:B------:R-:W-:Y:S01]  /*e510*/  HMMA.16816.F32 R108, R4.reuse, R40, R200 ;  /* 0x00000028046c723c */ /* 0x040fe200000018c8 */
[----:B------:R-:W-:Y:S07]  /*e520*/  LDSM.16.M88.4 R200, [R217+0x8c00] ;  /* 0x008c0000d9c8783b */ /* 0x000fee0000000200 */
[C---:B------:R-:W-:Y:S08]  /*e530*/  HMMA.16816.F32 R56, R4.reuse, R36, R208 ;  /* 0x000000240438723c */ /* 0x040ff000000018d0 */
[----:B------:R-:W-:Y:S01]  /*e540*/  HMMA.16816.F32 R32, R4, R38, R48 ;  /* 0x000000260420723c */ /* 0x000fe20000001830 */
[----:B------:R-:W1:Y:S07]  /*e550*/  LDSM.16.M88.4 R4, [R220+0x5000] ;  /* 0x00500000dc04783b */ /* 0x000e6e0000000200 */
[C---:B---3--:R-:W-:Y:S01]  /*e560*/  HMMA.16816.F32 R48, R8.reuse, R18, R20 ;  /* 0x000000120830723c */ /* 0x048fe20000001814 */
[----:B------:R-:W2:Y:S07]  /*e570*/  LDSM.16.M88.4 R20, [R217+0x8400] ;  /* 0x00840000d914783b */ /* 0x000eae0000000200 */
[C---:B------:R-:W-:Y:S08]  /*e580*/  HMMA.16816.F32 R104, R8.reuse, R46, R100 ;  /* 0x0000002e0868723c */ /* 0x040ff00000001864 */
[C---:B------:R-:W-:Y:S08]  /*e590*/  HMMA.16816.F32 R192, R8.reuse, R36, R192 ;  /* 0x0000002408c0723c */ /* 0x040ff000000018c0 */
[C---:B------:R-:W-:Y:S01]  /*e5a0*/  HMMA.16816.F32 R212, R8.reuse, R38, R12 ;  /* 0x0000002608d4723c */ /* 0x040fe2000000180c */
[----:B------:R-:W3:Y:S07]  /*e5b0*/  LDSM.16.M88.4 R12, [R220+0x4000] ;  /* 0x00400000dc0c783b */ /* 0x000eee0000000200 */
[C---:B------:R-:W-:Y:S01]  /*e5c0*/  HMMA.16816.F32 R52, R8.reuse, R16, R52 ;  /* 0x000000100834723c */ /* 0x040fe20000001834 */
[----:B------:R-:W-:Y:S07]  /*e5d0*/  LDSM.16.M88.4 R16, [R219+0x8000] ;  /* 0x00800000db10783b */ /* 0x000fee0000000200 */
[C---:B------:R-:W-:Y:S08]  /*e5e0*/  HMMA.16816.F32 R64, R8.reuse, R44, R64 ;  /* 0x0000002c0840723c */ /* 0x040ff00000001840 */
[C---:B------:R-:W-:Y:S08]  /*e5f0*/  HMMA.16816.F32 R100, R8.reuse, R40, R204 ;  /* 0x000000280864723c */ /* 0x040ff000000018cc */
[----:B------:R-:W-:Y:S08]  /*e600*/  HMMA.16816.F32 R196, R8, R42, R196 ;  /* 0x0000002a08c4723c */ /* 0x000ff000000018c4 */
[C---:B-1----:R-:W-:Y:S08]  /*e610*/  HMMA.16816.F32 R36, R4.reuse, R24, R188 ;  /* 0x000000180424723c */ /* 0x042ff000000018bc */
[C---:B------:R-:W-:Y:S08]  /*e620*/  HMMA.16816.F32 R184, R4.reuse, R26, R184 ;  /* 0x0000001a04b8723c */ /* 0x040ff000000018b8 */
[C---:B--2---:R-:W-:Y:S08]  /*e630*/  HMMA.16816.F32 R180, R4.reuse, R20, R180 ;  /* 0x0000001404b4723c */ /* 0x044ff000000018b4 */
[C---:B------:R-:W-:Y:S08]  /*e640*/  HMMA.16816.F32 R176, R4.reuse, R22, R176 ;  /* 0x0000001604b0723c */ /* 0x040ff000000018b0 */
[C---:B------:R-:W-:Y:S08]  /*e650*/  HMMA.16816.F32 R108, R4.reuse, R28, R108 ;  /* 0x0000001c046c723c */ /* 0x040ff0000000186c */
[C---:B------:R-:W-:Y:S08]  /*e660*/  HMMA.16816.F32 R188, R4.reuse, R30, R60 ;  /* 0x0000001e04bc723c */ /* 0x040ff0000000183c */
[C---:B------:R-:W-:Y:S08]  /*e670*/  HMMA.16816.F32 R8, R4.reuse, R200, R56 ;  /* 0x000000c80408723c */ /* 0x040ff00000001838 */
[----:B------:R-:W-:Y:S01]  /*e680*/  HMMA.16816.F32 R4, R4, R202, R32 ;  /* 0x000000ca0404723c */ /* 0x000fe20000001820 */
[----:B------:R-:W-:-:S02]  /*e690*/  IMAD.MOV.U32 R2, RZ, RZ, R212 ;  /* 0x000000ffff027224 */ /* 0x000fc400078e00d4 */
[----:B------:R-:W-:Y:S11]  /*e6a0*/  IMAD.MOV.U32 R241, RZ, RZ, R213 ;  /* 0x000000fffff17224 */ /* 0x000ff600078e00d5 */
[----:B------:R-:W-:Y:S02]  /*e6b0*/  @!UPT UIADD3 URZ, URZ, URZ, URZ ;  /* 0x0000003f3f3ff290 */ /* 0x000fe4000fffe03f */
[----:B------:R-:W-:Y:S02]  /*e6c0*/  IMAD.MOV.U32 R251, RZ, RZ, R8 ;  /* 0x000000fffffb7224 */ /* 0x000fe400078e0008 */
[----:B------:R-:W-:Y:S02]  /*e6d0*/  IMAD.MOV.U32 R250, RZ, RZ, R9 ;  /* 0x000000fffffa7224 */ /* 0x000fe400078e0009 */
[----:B------:R-:W-:Y:S02]  /*e6e0*/  IMAD.MOV.U32 R249, RZ, RZ, R10 ;  /* 0x000000fffff97224 */ /* 0x000fe400078e000a */
[----:B------:R-:W-:Y:S02]  /*e6f0*/  IMAD.MOV.U32 R242, RZ, RZ, R11 ;  /* 0x000000fffff27224 */ /* 0x000fe400078e000b */
[----:B------:R-:W-:Y:S01]  /*e700*/  IMAD.MOV.U32 R213, RZ, RZ, R4 ;  /* 0x000000ffffd57224 */ /* 0x000fe200078e0004 */
[----:B------:R-:W1:Y:S01]  /*e710*/  LDSM.16.M88.4 R8, [R221+0x4000] ;  /* 0x00400000dd08783b */ /* 0x000e620000000200 */
[----:B------:R-:W-:-:S02]  /*e720*/  IMAD.MOV.U32 R212, RZ, RZ, R5 ;  /* 0x000000ffffd47224 */ /* 0x000fc400078e0005 */
[----:B------:R-:W-:Y:S02]  /*e730*/  IMAD.MOV.U32 R210, RZ, RZ, R6 ;  /* 0x000000ffffd27224 */ /* 0x000fe400078e0006 */
[----:B------:R-:W-:Y:S02]  /*e740*/  IMAD.MOV.U32 R209, RZ, RZ, R7 ;  /* 0x000000ffffd17224 */ /* 0x000fe400078e0007 */
[----:B------:R-:W2:Y:S01]  /*e750*/  LDSM.16.M88.4 R4, [R221+0x5000] ;  /* 0x00500000dd04783b */ /* 0x000ea20000000200 */
[----:B----4-:R-:W-:Y:S01]  /*e760*/  IMAD.SHL.U32 R0, R0, 0x2, RZ ;  /* 0x0000000200007824 */ /* 0x010fe200078e00ff */
[----:B---3--:R-:W-:Y:S04]  /*e770*/  HMMA.16816.F32 R32, R12, R24, R52 ;  /* 0x000000180c20723c */ /* 0x008fe80000001834 */
[----:B------:R-:W-:-:S05]  /*e780*/  LOP3.LUT R0, R0, 0x6, RZ, 0xc0, !PT ;  /* 0x0000000600007812 */ /* 0x000fca00078ec0ff */
[----:B------:R-:W-:Y:S01]  /*e790*/  IMAD R0, R244, 0x40, R0 ;  /* 0x00000040f4007824 */ /* 0x000fe200078e0200 */
[C---:B------:R-:W-:Y:S07]  /*e7a0*/  HMMA.16816.F32 R100, R12.reuse, R28, R100 ;  /* 0x0000001c0c64723c */ /* 0x040fee0000001864 */
[----:B------:R-:W-:Y:S01]  /*e7b0*/  IMAD.MOV.U32 R29, RZ, RZ, R2 ;  /* 0x000000ffff1d7224 */ /* 0x000fe200078e0002 */
[----:B------:R-:W-:Y:S01]  /*e7c0*/  HMMA.16816.F32 R40, R12, R20, R64 ;  /* 0x000000140c28723c */ /* 0x000fe20000001840 */
[----:B------:R-:W-:-:S07]  /*e7d0*/  IMAD.IADD R2, R226, 0x1, -R0 ;  /* 0x00000001e2027824 */ /* 0x000fce00078e0a00 */
[----:B------:R-:W-:Y:S01]  /*e7e0*/  HMMA.16816.F32 R104, R12, R22, R104 ;  /* 0x000000160c68723c */ /* 0x000fe20000001868 */
[----:B------:R-:W3:Y:S01]  /*e7f0*/  LDSM.16.M88.4 R20, [R219+0x8400] ;  /* 0x00840000db14783b */ /* 0x000ee20000000200 */
[----:B------:R-:W-:Y:S01]  /*e800*/  IABS R2, R2 ;  /* 0x0000000200027213 */ /* 0x000fe20000000000 */
[----:B------:R-:W-:-:S03]  /*e810*/  IMAD.IADD R3, R225, 0x1, -R0 ;  /* 0x00000001e1037824 */ /* 0x000fc600078e0a00 */
[----:B------:R4:W-:Y:S02]  /*e820*/  I2F R25, R2 ;  /* 0x0000000200197306 */ /* 0x0009e40000201400 */
[----:B------:R-:W-:Y:S01]  /*e830*/  IABS R3, R3 ;  /* 0x0000000300037213 */ /* 0x000fe20000000000 */
[-C--:B-1----:R-:W-:Y:S08]  /*e840*/  HMMA.16816.F32 R32, R8, R16.reuse, R32 ;  /* 0x000000100820723c */ /* 0x082ff00000001820 */
[----:B--2---:R-:W-:Y:S01]  /*e850*/  HMMA.16816.F32 R36, R4, R16, R36 ;  /* 0x000000100424723c */ /* 0x004fe20000001824 */
[----:B----4-:R-:W-:-:S06]  /*e860*/  IMAD.IADD R2, R224, 0x1, -R0 ;  /* 0x00000001e0027824 */ /* 0x010fcc00078e0a00 */
[----:B------:R-:W-:Y:S01]  /*e870*/  IMAD.IADD R16, R227, 0x1, -R0 ;  /* 0x00000001e3107824 */ /* 0x000fe200078e0a00 */
[----:B------:R-:W-:Y:S01]  /*e880*/  IABS R2, R2 ;  /* 0x0000000200027213 */ /* 0x000fe20000000000 */
[----:B------:R1:W-:Y:S01]  /*e890*/  I2F R24, R3 ;  /* 0x0000000300187306 */ /* 0x0003e20000201400 */
[----:B------:R-:W-:Y:S03]  /*e8a0*/  HMMA.16816.F32 R44, R12, R26, R48 ;  /* 0x0000001a0c2c723c */ /* 0x000fe60000001830 */
[----:B-1----:R-:W-:Y:S01]  /*e8b0*/  IMAD.MOV.U32 R3, RZ, RZ, R2 ;  /* 0x000000ffff037224 */ /* 0x002fe200078e0002 */
[----:B------:R-:W-:-:S04]  /*e8c0*/  IABS R2, R16 ;  /* 0x0000001000027213 */ /* 0x000fc80000000000 */
[----:B------:R1:W2:Y:S01]  /*e8d0*/  I2F R16, R2 ;  /* 0x0000000200107306 */ /* 0x0002a20000201400 */
[-C--:B---3--:R-:W-:Y:S07]  /*e8e0*/  HMMA.16816.F32 R40, R8, R20.reuse, R40 ;  /* 0x000000140828723c */ /* 0x088fee0000001828 */
[----:B------:R3:W4:Y:S01]  /*e8f0*/  I2F R17, R3 ;  /* 0x0000000300117306 */ /* 0x0007220000201400 */
[----:B------:R-:W-:Y:S01]  /*e900*/  HMMA.16816.F32 R180, R4, R20, R180 ;  /* 0x0000001404b4723c */ /* 0x000fe200000018b4 */
[----:B-1----:R-:W-:-:S06]  /*e910*/  IADD3 R2, R0, 0x1, RZ ;  /* 0x0000000100027810 */ /* 0x002fcc0007ffe0ff */
[----:B--2---:R-:W-:Y:S02]  /*e920*/  FFMA.FTZ R20, R16, -R222, R38 ;  /* 0x800000de10147223 */ /* 0x004fe40000010026 */
[--C-:B------:R-:W-:Y:S01]  /*e930*/  IMAD.IADD R16, R225, 0x1, -R2.reuse ;  /* 0x00000001e1107824 */ /* 0x100fe200078e0a02 */
[----:B------:R-:W-:Y:S01]  /*e940*/  HMMA.16816.F32 R48, R4, R18, R184 ;  /* 0x000000120430723c */ /* 0x000fe200000018b8 */
[----:B---3--:R-:W-:-:S03]  /*e950*/  IMAD.IADD R3, R226, 0x1, -R2 ;  /* 0x00000001e2037824 */ /* 0x008fc600078e0a02 */
[----:B------:R-:W-:-:S04]  /*e960*/  IABS R16, R16 ;  /* 0x0000001000107213 */ /* 0x000fc80000000000 */
[----:B------:R-:W-:Y:S01]  /*e970*/  HMMA.16816.F32 R44, R8, R18, R44 ;  /* 0x00000012082c723c */ /* 0x000fe2000000182c */
[----:B----4-:R-:W-:Y:S01]  /*e980*/  FFMA.FTZ R21, R17, -R222, R36 ;  /* 0x800000de11157223 */ /* 0x010fe20000010024 */
[----:B------:R-:W-:Y:S01]  /*e990*/  ISETP.GE.AND P0, PT, R0, R235, PT ;  /* 0x000000eb0000720c */ /* 0x000fe20003f06270 */
[----:B------:R-:W-:-:S04]  /*e9a0*/  IMAD.MOV.U32 R17, RZ, RZ, R16 ;  /* 0x000000ffff117224 */ /* 0x000fc800078e0010 */
[----:B------:R-:W-:Y:S01]  /*e9b0*/  IMAD.IADD R18, R224, 0x1, -R2 ;  /* 0x00000001e0127824 */ /* 0x000fe200078e0a02 */
[----:B------:R-:W-:Y:S01]  /*e9c0*/  IABS R3, R3 ;  /* 0x0000000300037213 */ /* 0x000fe20000000000 */
[----:B------:R-:W-:Y:S01]  /*e9d0*/  FFMA.FTZ R19, R25, -R222, R32 ;  /* 0x800000de19137223 */ /* 0x000fe20000010020 */
[C---:B------:R-:W-:Y:S02]  /*e9e0*/  ISETP.GE.AND P6, PT, R0.reuse, R234, PT ;  /* 0x000000ea0000720c */ /* 0x040fe40003fc6270 */
[----:B------:R-:W-:Y:S01]  /*e9f0*/  IABS R16, R18 ;  /* 0x0000001200107213 */ /* 0x000fe20000000000 */
[----:B------:R-:W-:Y:S01]  /*ea00*/  IMAD.IADD R18, R227, 0x1, -R2 ;  /* 0x00000001e3127824 */ /* 0x000fe200078e0a02 */
[C---:B------:R-:W-:Y:S02]  /*ea10*/  ISETP.GE.AND P5, PT, R0.reuse, R233, PT ;  /* 0x000000e90000720c */ /* 0x040fe40003fa6270 */
[C---:B------:R-:W-:Y:S01]  /*ea20*/  ISETP.GE.AND P1, PT, R0.reuse, R232, PT ;  /* 0x000000e80000720c */ /* 0x040fe20003f26270 */
[----:B------:R1:W-:Y:S01]  /*ea30*/  I2F R25, R17 ;  /* 0x0000001100197306 */ /* 0x0003e20000201400 */
[----:B------:R-:W-:Y:S01]  /*ea40*/  ISETP.LT.OR P0, PT, R0, R231, P0 ;  /* 0x000000e70000720c */ /* 0x000fe20000701670 */
[----:B------:R-:W-:Y:S01]  /*ea50*/  FFMA.FTZ R24, R24, -R222, R34 ;  /* 0x800000de18187223 */ /* 0x000fe20000010022 */
[----:B------:R-:W-:-:S02]  /*ea60*/  ISETP.LT.OR P6, PT, R0, R230, P6 ;  /* 0x000000e60000720c */ /* 0x000fc400037c1670 */
[C---:B------:R-:W-:Y:S02]  /*ea70*/  ISETP.LT.OR P5, PT, R0.reuse, R229, P5 ;  /* 0x000000e50000720c */ /* 0x040fe40002fa1670 */
[----:B------:R-:W-:Y:S01]  /*ea80*/  ISETP.LT.OR P1, PT, R0, R228, P1 ;  /* 0x000000e40000720c */ /* 0x000fe20000f21670 */
[----:B------:R2:W-:Y:S01]  /*ea90*/  I2F R26, R3 ;  /* 0x00000003001a7306 */ /* 0x0005e20000201400 */
[----:B------:R-:W-:Y:S02]  /*eaa0*/  FSEL R237, R19, -INF , !P0 ;  /* 0xff80000013ed7808 */ /* 0x000fe40004000000 */
[----:B------:R-:W-:Y:S01]  /*eab0*/  FSEL R240, R24, -INF , !P6 ;  /* 0xff80000018f07808 */ /* 0x000fe20007000000 */
[----:B-1----:R-:W-:Y:S01]  /*eac0*/  IMAD.MOV.U32 R17, RZ, RZ, R16 ;  /* 0x000000ffff117224 */ /* 0x002fe200078e0010 */
[----:B------:R-:W-:Y:S02]  /*ead0*/  IABS R16, R18 ;  /* 0x0000001200107213 */ /* 0x000fe40000000000 */
[----:B------:R-:W-:Y:S01]  /*eae0*/  FSEL R62, R21, -INF , !P5 ;  /* 0xff800000153e7808 */ /* 0x000fe20006800000 */
[----:B------:R1:W3:Y:S01]  /*eaf0*/  I2F R19, R17 ;  /* 0x0000001100137306 */ /* 0x0002e20000201400 */
[----:B--2---:R-:W-:-:S02]  /*eb00*/  IADD3 R3, R0, 0x8, RZ ;  /* 0x0000000800037810 */ /* 0x004fc40007ffe0ff */
[----:B------:R-:W-:-:S05]  /*eb10*/  FSEL R63, R20, -INF , !P1 ;  /* 0xff800000143f7808 */ /* 0x000fca0004800000 */
        /* <DEDUP_REMOVED lines=11> */
[----:B--2---:R-:W-:-:S04]  /*ebd0*/  IABS R16, R17 ;  /* 0x0000001100107213 */ /* 0x004fc80000000000 */
[----:B------:R1:W2:Y:S01]  /*ebe0*/  I2F R28, R16 ;  /* 0x00000010001c7306 */ /* 0x0002a20000201400 */
[----:B------:R-:W-:Y:S01]  /*ebf0*/  IABS R2, R2 ;  /* 0x0000000200027213 */ /* 0x000fe20000000000 */
[-C--:B---3--:R-:W-:Y:S02]  /*ec00*/  FFMA.FTZ R20, R19, -R222.reuse, R37 ;  /* 0x800000de13147223 */ /* 0x088fe40000010025 */
[----:B----4-:R-:W-:Y:S02]  /*ec10*/  FFMA.FTZ R19, R18, -R222, R39 ;  /* 0x800000de12137223 */ /* 0x010fe40000010027 */
[----:B------:R-:W-:Y:S02]  /*ec20*/  IMAD.MOV.U32 R17, RZ, RZ, R2 ;  /* 0x000000ffff117224 */ /* 0x000fe400078e0002 */
[--C-:B------:R-:W-:Y:S02]  /*ec30*/  IMAD.IADD R18, R227, 0x1, -R3.reuse ;  /* 0x00000001e3127824 */ /* 0x100fe400078e0a03 */
[----:B-1----:R-:W-:-:S02]  /*ec40*/  IMAD.IADD R16, R224, 0x1, -R3 ;  /* 0x00000001e0107824 */ /* 0x002fc400078e0a03 */
[----:B------:R-:W-:-:S03]  /*ec50*/  FFMA.FTZ R24, R26, -R222, R33 ;  /* 0x800000de1a187223 */ /* 0x000fc60000010021 */
[----:B------:R-:W-:Y:S01]  /*ec60*/  IABS R16, R16 ;  /* 0x0000001000107213 */ /* 0x000fe20000000000 */
[----:B------:R1:W-:Y:S01]  /*ec70*/  I2F R26, R17 ;  /* 0x00000011001a7306 */ /* 0x0003e20000201400 */
[----:B------:R-:W-:Y:S01]  /*ec80*/  IADD3 R2, R0, 0x9, RZ ;  /* 0x0000000900027810 */ /* 0x000fe20007ffe0ff */
[----:B------:R-:W-:Y:S01]  /*ec90*/  FFMA.FTZ R21, R25, -R222, R35 ;  /* 0x800000de19157223 */ /* 0x000fe20000010023 */
[----:B------:R-:W-:Y:S01]  /*eca0*/  FSEL R61, R19, -INF , !P1 ;  /* 0xff800000133d7808 */ /* 0x000fe20004800000 */
[----:B-1----:R-:W-:Y:S01]  /*ecb0*/  IMAD.MOV.U32 R17, RZ, RZ, R16 ;  /* 0x000000ffff117224 */ /* 0x002fe200078e0010 */
[----:B------:R-:W-:Y:S01]  /*ecc0*/  IABS R16, R18 ;  /* 0x0000001200107213 */ /* 0x000fe20000000000 */
[----:B------:R-:W-:Y:S02]  /*ecd0*/  IMAD.IADD R18, R226, 0x1, -R2 ;  /* 0x00000001e2127824 */ /* 0x000fe400078e0a02 */
[----:B------:R1:W3:Y:S01]  /*ece0*/  I2F R25, R17 ;  /* 0x0000001100197306 */ /* 0x0002e20000201400 */
[----:B------:R-:W-:Y:S01]  /*ecf0*/  IMAD.MOV.U32 R239, RZ, RZ, R214 ;  /* 0x000000ffffef7224 */ /* 0x000fe200078e00d6 */
[----:B------:R-:W-:-:S02]  /*ed00*/  FSEL R214, R24, -INF , !P0 ;  /* 0xff80000018d67808 */ /* 0x000fc40004000000 */
[----:B------:R-:W-:Y:S02]  /*ed10*/  FSEL R238, R21, -INF , !P6 ;  /* 0xff80000015ee7808 */ /* 0x000fe40007000000 */
[----:B------:R-:W-:Y:S01]  /*ed20*/  FSEL R60, R20, -INF , !P5 ;  /* 0xff800000143c7808 */ /* 0x000fe20006800000 */
[----:B-1----:R-:W-:Y:S01]  /*ed30*/  IMAD.MOV.U32 R17, RZ, RZ, R16 ;  /* 0x000000ffff117224 */ /* 0x002fe200078e0010 */
[----:B------:R-:W-:-:S03]  /*ed40*/  IABS R16, R18 ;  /* 0x0000001200107213 */ /* 0x000fc60000000000 */
[----:B------:R1:W4:Y:S01]  /*ed50*/  I2F R19, R17 ;  /* 0x0000001100137306 */ /* 0x0003220000201400 */
[C---:B------:R-:W-:Y:S02]  /*ed60*/  ISETP.GE.AND P0, PT, R3.reuse, R235, PT ;  /* 0x000000eb0300720c */ /* 0x040fe40003f06270 */
[C---:B------:R-:W-:Y:S02]  /*ed70*/  ISETP.GE.AND P6, PT, R3.reuse, R234, PT ;  /* 0x000000ea0300720c */ /* 0x040fe40003fc6270 */
[C---:B------:R-:W-:Y:S02]  /*ed80*/  ISETP.GE.AND P5, PT, R3.reuse, R233, PT ;  /* 0x000000e90300720c */ /* 0x040fe40003fa6270 */
[C---:B------:R-:W-:Y:S01]  /*ed90*/  ISETP.GE.AND P1, PT, R3.reuse, R232, PT ;  /* 0x000000e80300720c */ /* 0x040fe20003f26270 */
[----:B------:R2:W2:Y:S01]  /*eda0*/  I2F R27, R16 ;  /* 0x00000010001b7306 */ /* 0x0004a20000201400 */
[C---:B------:R-:W-:Y:S02]  /*edb0*/  ISETP.LT.OR P0, PT, R3.reuse, R231, P0 ;  /* 0x000000e70300720c */ /* 0x040fe40000701670 */
[----:B------:R-:W-:Y:S01]  /*edc0*/  ISETP.LT.OR P6, PT, R3, R230, P6 ;  /* 0x000000e60300720c */ /* 0x000fe200037c1670 */
[----:B-1----:R-:W-:Y:S01]  /*edd0*/  IMAD.IADD R17, R225, 0x1, -R2 ;  /* 0x00000001e1117824 */ /* 0x002fe200078e0a02 */
[----:B------:R-:W-:-:S02]  /*ede0*/  ISETP.LT.OR P5, PT, R3, R229, P5 ;  /* 0x000000e50300720c */ /* 0x000fc40002fa1670 */
[----:B------:R-:W-:Y:S01]  /*edf0*/  ISETP.LT.OR P1, PT, R3, R228, P1 ;  /* 0x000000e40300720c */ /* 0x000fe20000f21670 */
[----:B--2---:R-:W-:Y:S01]  /*ee00*/  IMAD.IADD R16, R224, 0x1, -R2 ;  /* 0x00000001e0107824 */ /* 0x004fe200078e0a02 */
[----:B------:R-:W-:Y:S01]  /*ee10*/  IABS R3, R17 ;  /* 0x0000001100037213 */ /* 0x000fe20000000000 */
[----:B------:R-:W-:-:S03]  /*ee20*/  FFMA.FTZ R24, R28, -R222, R44 ;  /* 0x800000de1c187223 */ /* 0x000fc6000001002c */
[----:B------:R-:W-:Y:S01]  /*ee30*/  IABS R16, R16 ;  /* 0x0000001000107213 */ /* 0x000fe20000000000 */
[-C--:B---3--:R-:W-:Y:S02]  /*ee40*/  FFMA.FTZ R20, R25, -R222.reuse, R48 ;  /* 0x800000de19147223 */ /* 0x088fe40000010030 */
[-C--:B------:R-:W-:Y:S01]  /*ee50*/  FFMA.FTZ R21, R26, -R222.reuse, R46 ;  /* 0x800000de1a157223 */ /* 0x080fe2000001002e */
[----:B------:R1:W2:Y:S01]  /*ee60*/  I2F R25, R3 ;  /* 0x0000000300197306 */ /* 0x0002a20000201400 */
[----:B----4-:R-:W-:Y:S02]  /*ee70*/  FFMA.FTZ R19, R19, -R222, R50 ;  /* 0x800000de13137223 */ /* 0x010fe40000010032 */
[----:B------:R-:W-:Y:S02]  /*ee80*/  IMAD.IADD R18, R227, 0x1, -R2 ;  /* 0x00000001e3127824 */ /* 0x000fe400078e0a02 */
[----:B------:R-:W-:Y:S01]  /*ee90*/  IMAD.MOV.U32 R17, RZ, RZ, R16 ;  /* 0x000000ffff117224 */ /* 0x000fe200078e0010 */
[----:B------:R-:W-:-:S02]  /*eea0*/  FSEL R206, R24, -INF , !P0 ;  /* 0xff80000018ce7808 */ /* 0x000fc40004000000 */
[----:B------:R-:W-:Y:S01]  /*eeb0*/  FSEL R207, R21, -INF , !P6 ;  /* 0xff80000015cf7808 */ /* 0x000fe20007000000 */
[----:B------:R3:W4:Y:S01]  /*eec0*/  I2F R24, R17 ;  /* 0x0000001100187306 */ /* 0x0007220000201400 */
[----:B------:R-:W-:Y:S02]  /*eed0*/  FSEL R58, R20, -INF , !P5 ;  /* 0xff800000143a7808 */ /* 0x000fe40006800000 */
[----:B------:R-:W-:Y:S02]  /*eee0*/  FSEL R59, R19, -INF , !P1 ;  /* 0xff800000133b7808 */ /* 0x000fe40004800000 */
[----:B-1----:R-:W-:Y:S02]  /*eef0*/  IADD3 R3, R0, 0x10, RZ ;  /* 0x0000001000037810 */ /* 0x002fe40007ffe0ff */
[----:B------:R-:W-:Y:S02]  /*ef00*/  ISETP.GE.AND P0, PT, R2, R235, PT ;  /* 0x000000eb0200720c */ /* 0x000fe40003f06270 */
[----:B------:R-:W-:-:S02]  /*ef10*/  IABS R16, R18 ;  /* 0x0000001200107213 */ /* 0x000fc40000000000 */
[C---:B------:R-:W-:Y:S02]  /*ef20*/  ISETP.GE.AND P6, PT, R2.reuse, R234, PT ;  /* 0x000000ea0200720c */ /* 0x040fe40003fc6270 */
[----:B------:R-:W-:Y:S01]  /*ef30*/  ISETP.GE.AND P5, PT, R2, R233, PT ;  /* 0x000000e90200720c */ /* 0x000fe20003fa6270 */
[----:B---3--:R-:W-:Y:S01]  /*ef40*/  IMAD.IADD R17, R226, 0x1, -R3 ;  /* 0x00000001e2117824 */ /* 0x008fe200078e0a03 */
[C---:B------:R-:W-:Y:S01]  /*ef50*/  ISETP.GE.AND P1, PT, R2.reuse, R232, PT ;  /* 0x000000e80200720c */ /* 0x040fe20003f26270 */
[----:B------:R1:W3:Y:S01]  /*ef60*/  I2F R20, R16 ;  /* 0x0000001000147306 */ /* 0x0002e20000201400 */
[C---:B------:R-:W-:Y:S02]  /*ef70*/  ISETP.LT.OR P0, PT, R2.reuse, R231, P0 ;  /* 0x000000e70200720c */ /* 0x040fe40000701670 */
[C---:B------:R-:W-:Y:S02]  /*ef80*/  ISETP.LT.OR P6, PT, R2.reuse, R230, P6 ;  /* 0x000000e60200720c */ /* 0x040fe400037c1670 */
[----:B------:R-:W-:-:S02]  /*ef90*/  ISETP.LT.OR P5, PT, R2, R229, P5 ;  /* 0x000000e50200720c */ /* 0x000fc40002fa1670 */
[----:B------:R-:W-:Y:S01]  /*efa0*/  ISETP.LT.OR P1, PT, R2, R228, P1 ;  /* 0x000000e40200720c */ /* 0x000fe20000f21670 */
[----:B------:R-:W-:Y:S02]  /*efb0*/  IMAD.IADD R2, R225, 0x1, -R3 ;  /* 0x00000001e1027824 */ /* 0x000fe400078e0a03 */
[----:B------:R-:W-:Y:S01]  /*efc0*/  FFMA.FTZ R18, R27, -R222, R45 ;  /* 0x800000de1b127223 */ /* 0x000fe2000001002d */
[----:B-1----:R-:W-:Y:S02]  /*efd0*/  IABS R16, R17 ;  /* 0x0000001100107213 */ /* 0x002fe40000000000 */
[----:B------:R-:W-:Y:S02]  /*efe0*/  IABS R2, R2 ;  /* 0x0000000200027213 */ /* 0x000fe40000000000 */
[----:B------:R1:W1:Y:S01]  /*eff0*/  I2F R28, R16 ;  /* 0x00000010001c7306 */ /* 0x0002620000201400 */
[----:B------:R-:W-:Y:S01]  /*f000*/  FSEL R65, R18, -INF , !P0 ;  /* 0xff80000012417808 */ /* 0x000fe20004000000 */
[----:B------:R-:W-:-:S02]  /*f010*/  IMAD.IADD R18, R227, 0x1, -R3 ;  /* 0x00000001e3127824 */ /* 0x000fc400078e0a03 */
        /* <DEDUP_REMOVED lines=28> */
[-C--:B------:R-:W-:Y:S01]  /*f1e0*/  FFMA.FTZ R24, R28, -R222.reuse, R40 ;  /* 0x800000de1c187223 */ /* 0x080fe20000010028 */
[----:B------:R-:W-:Y:S01]  /*f1f0*/  IABS R17, R17 ;  /* 0x0000001100117213 */ /* 0x000fe20000000000 */
[-C--:B------:R-:W-:Y:S01]  /*f200*/  FFMA.FTZ R21, R26, -R222.reuse, R42 ;  /* 0x800000de1a157223 */ /* 0x080fe2000001002a */
[----:B------:R1:W-:Y:S01]  /*f210*/  I2F R27, R16 ;  /* 0x00000010001b7306 */ /* 0x0003e20000201400 */
[----:B--2---:R-:W-:-:S02]  /*f220*/  FFMA.FTZ R20, R25, -R222, R180 ;  /* 0x800000de19147223 */ /* 0x004fc400000100b4 */
[----:B---3--:R-:W-:Y:S01]  /*f230*/  FFMA.FTZ R19, R19, -R222, R182 ;  /* 0x800000de13137223 */ /* 0x008fe200000100b6 */
[----:B------:R-:W-:Y:S01]  /*f240*/  FSEL R185, R24, -INF , !P0 ;  /* 0xff80000018b97808 */ /* 0x000fe20004000000 */
[----:B------:R-:W-:Y:S01]  /*f250*/  IMAD.IADD R18, R227, 0x1, -R2 ;  /* 0x00000001e3127824 */ /* 0x000fe200078e0a02 */
[----:B------:R-:W-:Y:S02]  /*f260*/  FSEL R187, R21, -INF , !P6 ;  /* 0xff80000015bb7808 */ /* 0x000fe40007000000 */
[----:B------:R2:W3:Y:S01]  /*f270*/  I2F R25, R17 ;  /* 0x0000001100197306 */ /* 0x0004e20000201400 */
[----:B------:R-:W-:Y:S02]  /*f280*/  FSEL R66, R20, -INF , !P5 ;  /* 0xff80000014427808 */ /* 0x000fe40006800000 */
[----:B------:R-:W-:Y:S02]  /*f290*/  FSEL R211, R19, -INF , !P1 ;  /* 0xff80000013d37808 */ /* 0x000fe40004800000 */
[----:B-1----:R-:W-:-:S02]  /*f2a0*/  IABS R16, R3 ;  /* 0x0000000300107213 */ /* 0x002fc40000000000 */
[----:B------:R-:W-:Y:S02]  /*f2b0*/  IADD3 R3, R0, 0x18, RZ ;  /* 0x0000001800037810 */ /* 0x000fe40007ffe0ff */
[C---:B------:R-:W-:Y:S02]  /*f2c0*/  ISETP.GE.AND P0, PT, R2.reuse, R235, PT ;  /* 0x000000eb0200720c */ /* 0x040fe40003f06270 */
[C---:B------:R-:W-:Y:S01]  /*f2d0*/  ISETP.GE.AND P6, PT, R2.reuse, R234, PT ;  /* 0x000000ea0200720c */ /* 0x040fe20003fc6270 */
[----:B--2---:R-:W-:Y:S01]  /*f2e0*/  IMAD.MOV.U32 R17, RZ, RZ, R16 ;  /* 0x000000ffff117224 */ /* 0x004fe200078e0010 */
        /* <DEDUP_REMOVED lines=9> */
[----:B------:R4:W2:Y:S01]  /*f380*/  I2F R20, R16 ;  /* 0x0000001000147306 */ /* 0x0008a20000201400 */
[----:B-1----:R-:W-:-:S03]  /*f390*/  IMAD.IADD R17, R226, 0x1, -R3 ;  /* 0x00000001e2117824 */ /* 0x002fc600078e0a03 */
[----:B------:R-:W-:Y:S01]  /*f3a0*/  IABS R2, R2 ;  /* 0x0000000200027213 */ /* 0x000fe20000000000 */
[----:B---3--:R-:W-:Y:S01]  /*f3b0*/  FFMA.FTZ R18, R25, -R222, R43 ;  /* 0x800000de19127223 */ /* 0x008fe2000001002b */
[----:B----4-:R-:W-:-:S03]  /*f3c0*/  IABS R16, R17 ;  /* 0x0000001100107213 */ /* 0x010fc60000000000 */
[----:B------:R-:W-:Y:S01]  /*f3d0*/  IMAD.MOV.U32 R17, RZ, RZ, R2 ;  /* 0x000000ffff117224 */ /* 0x000fe200078e0002 */
[----:B------:R1:W3:Y:S01]  /*f3e0*/  I2F R26, R16 ;  /* 0x00000010001a7306 */ /* 0x0002e20000201400 */
[-C--:B------:R-:W-:Y:S01]  /*f3f0*/  FFMA.FTZ R19, R27, -R222.reuse, R41 ;  /* 0x800000de1b137223 */ /* 0x080fe20000010029 */
[----:B------:R-:W-:Y:S01]  /*f400*/  HMMA.16816.F32 R44, R4, R22, R176 ;  /* 0x00000016042c723c */ /* 0x000fe200000018b0 */
[----:B--2---:R-:W-:-:S05]  /*f410*/  FFMA.FTZ R21, R24, -R222, R181 ;  /* 0x800000de18157223 */ /* 0x004fca00000100b5 */
[----:B------:R2:W4:Y:S01]  /*f420*/  I2F R25, R17 ;  /* 0x0000001100197306 */ /* 0x0005220000201400 */
[--C-:B-1----:R-:W-:Y:S01]  /*f430*/  IMAD.IADD R16, R224, 0x1, -R3.reuse ;  /* 0x00000001e0107824 */ /* 0x102fe200078e0a03 */
[----:B------:R-:W-:Y:S04]  /*f440*/  HMMA.16816.F32 R32, R8, R22, R104 ;  /* 0x000000160820723c */ /* 0x000fe80000001868 */
[----:B------:R-:W-:Y:S01]  /*f450*/  IABS R16, R16 ;  /* 0x0000001000107213 */ /* 0x000fe20000000000 */
[----:B--2---:R-:W-:Y:S01]  /*f460*/  IMAD.IADD R17, R227, 0x1, -R3 ;  /* 0x00000001e3117824 */ /* 0x004fe200078e0a03 */
[----:B------:R-:W-:Y:S01]  /*f470*/  FSEL R243, R19, -INF , !P0 ;  /* 0xff80000013f37808 */ /* 0x000fe20004000000 */
[----:B------:R-:W-:Y:S01]  /*f480*/  FFMA.FTZ R23, R20, -R222, R183 ;  /* 0x800000de14177223 */ /* 0x000fe200000100b7 */
[----:B------:R-:W-:Y:S01]  /*f490*/  FSEL R186, R18, -INF , !P6 ;  /* 0xff80000012ba7808 */ /* 0x000fe20007000000 */
[----:B------:R1:W2:Y:S01]  /*f4a0*/  I2F R24, R16 ;  /* 0x0000001000187306 */ /* 0x0002a20000201400 */
[----:B------:R-:W-:-:S02]  /*f4b0*/  IABS R20, R17 ;  /* 0x0000001100147213 */ /* 0x000fc40000000000 */
[----:B------:R-:W-:-:S03]  /*f4c0*/  FSEL R64, R21, -INF , !P5 ;  /* 0xff80000015407808 */ /* 0x000fc60006800000 */
        /* <DEDUP_REMOVED lines=12> */
[----:B--2---:R-:W-:Y:S01]  /*f590*/  IMAD.IADD R21, R225, 0x1, -R2 ;  /* 0x00000001e1157824 */ /* 0x004fe200078e0a02 */
[C---:B------:R-:W-:Y:S01]  /*f5a0*/  ISETP.LT.OR P0, PT, R3.reuse, R231, P0 ;  /* 0x000000e70300720c */ /* 0x040fe20000701670 */
[----:B---3--:R-:W-:Y:S01]  /*f5b0*/  FFMA.FTZ R26, R26, -R222, R32 ;  /* 0x800000de1a1a7223 */ /* 0x008fe20000010020 */
[----:B------:R-:W-:Y:S01]  /*f5c0*/  ISETP.LT.OR P6, PT, R3, R230, P6 ;  /* 0x000000e60300720c */ /* 0x000fe200037c1670 */
[-C--:B----4-:R-:W-:Y:S01]  /*f5d0*/  FFMA.FTZ R25, R25, -R222.reuse, R34 ;  /* 0x800000de19197223 */ /* 0x090fe20000010022 */
[C---:B------:R-:W-:Y:S01]  /*f5e0*/  ISETP.LT.OR P5, PT, R3.reuse, R229, P5 ;  /* 0x000000e50300720c */ /* 0x040fe20002fa1670 */
[----:B------:R-:W-:Y:S01]  /*f5f0*/  FFMA.FTZ R24, R24, -R222, R44 ;  /* 0x800000de18187223 */ /* 0x000fe2000001002c */
[----:B------:R-:W-:Y:S01]  /*f600*/  ISETP.LT.OR P1, PT, R3, R228, P1 ;  /* 0x000000e40300720c */ /* 0x000fe20000f21670 */
[----:B------:R-:W-:-:S02]  /*f610*/  FFMA.FTZ R23, R23, -R222, R46 ;  /* 0x800000de17177223 */ /* 0x000fc4000001002e */
[----:B------:R-:W-:Y:S01]  /*f620*/  IMAD.IADD R20, R224, 0x1, -R2 ;  /* 0x00000001e0147824 */ /* 0x000fe200078e0a02 */
[----:B------:R-:W-:Y:S01]  /*f630*/  IABS R3, R21 ;  /* 0x0000001500037213 */ /* 0x000fe20000000000 */
[----:B------:R-:W-:Y:S01]  /*f640*/  IMAD.MOV.U32 R208, RZ, RZ, R215 ;  /* 0x000000ffffd07224 */ /* 0x000fe200078e00d7 */
[----:B------:R-:W-:Y:S02]  /*f650*/  HMMA.16816.F32 R52, R12, R30, R196 ;  /* 0x0000001e0c34723c */ /* 0x000fe400000018c4 */
[----:B------:R-:W-:Y:S01]  /*f660*/  IABS R20, R20 ;  /* 0x0000001400147213 */ /* 0x000fe20000000000 */
[----:B------:R2:W3:Y:S01]  /*f670*/  I2F R27, R3 ;  /* 0x00000003001b7306 */ /* 0x0004e20000201400 */
[----:B------:R-:W-:Y:S02]  /*f680*/  FSEL R215, R26, -INF , !P0 ;  /* 0xff8000001ad77808 */ /* 0x000fe40004000000 */
[----:B------:R-:W-:Y:S02]  /*f690*/  FSEL R184, R25, -INF , !P6 ;  /* 0xff80000019b87808 */ /* 0x000fe40007000000 */
[----:B------:R-:W-:-:S02]  /*f6a0*/  FSEL R107, R24, -INF , !P5 ;  /* 0xff800000186b7808 */ /* 0x000fc40006800000 */
[----:B------:R-:W-:Y:S01]  /*f6b0*/  FSEL R198, R23, -INF , !P1 ;  /* 0xff80000017c67808 */ /* 0x000fe20004800000 */
[----:B------:R-:W-:Y:S01]  /*f6c0*/  IMAD.IADD R22, R227, 0x1, -R2 ;  /* 0x00000001e3167824 */ /* 0x000fe200078e0a02 */
[C---:B------:R-:W-:Y:S01]  /*f6d0*/  ISETP.GE.AND P0, PT, R2.reuse, R235, PT ;  /* 0x000000eb0200720c */ /* 0x040fe20003f06270 */
[----:B------:R-:W-:Y:S01]  /*f6e0*/  IMAD.MOV.U32 R21, RZ, RZ, R20 ;  /* 0x000000ffff157224 */ /* 0x000fe200078e0014 */
[C---:B------:R-:W-:Y:S02]  /*f6f0*/  ISETP.GE.AND P6, PT, R2.reuse, R234, PT ;  /* 0x000000ea0200720c */ /* 0x040fe40003fc6270 */
[C---:B------:R-:W-:Y:S02]  /*f700*/  ISETP.GE.AND P5, PT, R2.reuse, R233, PT ;  /* 0x000000e90200720c */ /* 0x040fe40003fa6270 */
[----:B------:R-:W-:Y:S02]  /*f710*/  ISETP.GE.AND P1, PT, R2, R232, PT ;  /* 0x000000e80200720c */ /* 0x000fe40003f26270 */
[----:B--2---:R-:W-:Y:S01]  /*f720*/  IADD3 R3, R0, 0x20, RZ ;  /* 0x0000002000037810 */ /* 0x004fe20007ffe0ff */
[----:B------:R2:W4:Y:S01]  /*f730*/  I2F R26, R21 ;  /* 0x00000015001a7306 */ /* 0x0005220000201400 */
[----:B------:R-:W-:-:S02]  /*f740*/  ISETP.LT.OR P0, PT, R2, R231, P0 ;  /* 0x000000e70200720c */ /* 0x000fc40000701670 */
[C---:B------:R-:W-:Y:S02]  /*f750*/  ISETP.LT.OR P6, PT, R2.reuse, R230, P6 ;  /* 0x000000e60200720c */ /* 0x040fe400037c1670 */
[C---:B------:R-:W-:Y:S02]  /*f760*/  ISETP.LT.OR P5, PT, R2.reuse, R229, P5 ;  /* 0x000000e50200720c */ /* 0x040fe40002fa1670 */
[----:B------:R-:W-:Y:S01]  /*f770*/  ISETP.LT.OR P1, PT, R2, R228, P1 ;  /* 0x000000e40200720c */ /* 0x000fe20000f21670 */
[--C-:B------:R-:W-:Y:S01]  /*f780*/  IMAD.IADD R2, R225, 0x1, -R3.reuse ;  /* 0x00000001e1027824 */ /* 0x100fe200078e0a03 */
[----:B------:R-:W-:Y:S01]  /*f790*/  IABS R20, R22 ;  /* 0x0000001600147213 */ /* 0x000fe20000000000 */
[-C--:B-1----:R-:W-:Y:S01]  /*f7a0*/  HMMA.16816.F32 R40, R8, R16.reuse, R100 ;  /* 0x000000100828723c */ /* 0x082fe20000001864 */
[----:B--2---:R-:W-:Y:S02]  /*f7b0*/  IMAD.IADD R21, R226, 0x1, -R3 ;  /* 0x00000001e2157824 */ /* 0x004fe400078e0a03 */
        /* <DEDUP_REMOVED lines=8> */
[----:B------:R1:W1:Y:S01]  /*f840*/  I2F R28, R20 ;  /* 0x00000014001c7306 */ /* 0x0002620000201400 */
        /* <DEDUP_REMOVED lines=11> */
[----:B------:R-:W-:Y:S02]  /*f900*/  FSEL R205, R22, -INF , !P0 ;  /* 0xff80000016cd7808 */ /* 0x000fe40004000000 */
        /* <DEDUP_REMOVED lines=8> */
[C---:B------:R-:W-:Y:S01]  /*f990*/  ISETP.GE.AND P1, PT, R3.reuse, R232, PT ;  /* 0x000000e80300720c */ /* 0x040fe20003f26270 */
[----:B------:R-:W-:Y:S01]  /*f9a0*/  FFMA.FTZ R23, R28, -R222, R40 ;  /* 0x800000de1c177223 */ /* 0x000fe20000010028 */
[C---:B------:R-:W-:Y:S02]  /*f9b0*/  ISETP.LT.OR P0, PT, R3.reuse, R231, P0 ;  /* 0x000000e70300720c */ /* 0x040fe40000701670 */
[----:B------:R-:W-:Y:S01]  /*f9c0*/  ISETP.LT.OR P6, PT, R3, R230, P6 ;  /* 0x000000e60300720c */ /* 0x000fe200037c1670 */
[----:B-1----:R-:W-:Y:S01]  /*f9d0*/  IMAD.IADD R17, R225, 0x1, -R2 ;  /* 0x00000001e1117824 */ /* 0x002fe200078e0a02 */
[----:B------:R-:W-:-:S02]  /*f9e0*/  ISETP.LT.OR P5, PT, R3, R229, P5 ;  /* 0x000000e50300720c */ /* 0x000fc40002fa1670 */
[----:B------:R-:W-:Y:S02]  /*f9f0*/  ISETP.LT.OR P1, PT, R3, R228, P1 ;  /* 0x000000e40300720c */ /* 0x000fe40000f21670 */
[----:B------:R-:W-:Y:S01]  /*fa00*/  IABS R3, R17 ;  /* 0x0000001100037213 */ /* 0x000fe20000000000 */
[----:B------:R-:W-:Y:S01]  /*fa10*/  IMAD.IADD R17, R224, 0x1, -R2 ;  /* 0x00000001e0117824 */ /* 0x000fe200078e0a02 */
[----:B------:R-:W-:Y:S02]  /*fa20*/  FSEL R23, R23, -INF , !P0 ;  /* 0xff80000017177808 */ /* 0x000fe40004000000 */
[----:B------:R1:W-:Y:S01]  /*fa30*/  I2F R24, R3 ;  /* 0x0000000300187306 */ /* 0x0003e20000201400 */
[-C--:B------:R-:W-:Y:S01]  /*fa40*/  FFMA.FTZ R22, R25, -R222.reuse, R42 ;  /* 0x800000de19167223 */ /* 0x080fe2000001002a */
[----:B------:R-:W-:Y:S01]  /*fa50*/  IABS R17, R17 ;  /* 0x0000001100117213 */ /* 0x000fe20000000000 */
[-C--:B---3--:R-:W-:Y:S02]  /*fa60*/  FFMA.FTZ R21, R21, -R222.reuse, R36 ;  /* 0x800000de15157223 */ /* 0x088fe40000010024 */
[----:B--2---:R-:W-:Y:S01]  /*fa70*/  FFMA.FTZ R20, R20, -R222, R38 ;  /* 0x800000de14147223 */ /* 0x004fe20000010026 */
[----:B------:R2:W-:Y:S01]  /*fa80*/  STL [R1+0x4], R23 ;  /* 0x0000041701007387 */ /* 0x0005e20000100800 */
[----:B------:R-:W-:Y:S01]  /*fa90*/  IMAD.MOV.U32 R177, RZ, RZ, R241 ;  /* 0x000000ffffb17224 */ /* 0x000fe200078e00f1 */
[----:B------:R3:W4:Y:S01]  /*faa0*/  I2F R26, R16 ;  /* 0x00000010001a7306 */ /* 0x0007220000201400 */
[----:B------:R-:W-:Y:S01]  /*fab0*/  FSEL R101, R22, -INF , !P6 ;  /* 0xff80000016657808 */ /* 0x000fe20007000000 */
[----:B-1----:R-:W-:Y:S01]  /*fac0*/  IMAD.IADD R3, R227, 0x1, -R2 ;  /* 0x00000001e3037824 */ /* 0x002fe200078e0a02 */
[----:B------:R-:W-:-:S02]  /*fad0*/  FSEL R241, R21, -INF , !P5 ;  /* 0xff80000015f17808 */ /* 0x000fc40006800000 */
[----:B------:R-:W-:Y:S02]  /*fae0*/  FSEL R102, R20, -INF , !P1 ;  /* 0xff80000014667808 */ /* 0x000fe40004800000 */
[----:B------:R-:W-:Y:S02]  /*faf0*/  IABS R3, R3 ;  /* 0x0000000300037213 */ /* 0x000fe40000000000 */
[----:B------:R-:W-:Y:S02]  /*fb00*/  ISETP.GE.AND P0, PT, R2, R235, PT ;  /* 0x000000eb0200720c */ /* 0x000fe40003f06270 */
[----:B---3--:R-:W-:Y:S02]  /*fb10*/  IADD3 R16, R0, 0x28, RZ ;  /* 0x0000002800107810 */ /* 0x008fe40007ffe0ff */
[C---:B------:R-:W-:Y:S01]  /*fb20*/  ISETP.GE.AND P6, PT, R2.reuse, R234, PT ;  /* 0x000000ea0200720c */ /* 0x040fe20003fc6270 */
[----:B--2---:R1:W2:Y:S01]  /*fb30*/  I2F R23, R17 ;  /* 0x0000001100177306 */ /* 0x0042a20000201400 */
[----:B------:R-:W-:-:S02]  /*fb40*/  ISETP.GE.AND P5, PT, R2, R233, PT ;  /* 0x000000e90200720c */ /* 0x000fc40003fa6270 */
[C---:B------:R-:W-:Y:S02]  /*fb50*/  ISETP.GE.AND P1, PT, R2.reuse, R232, PT ;  /* 0x000000e80200720c */ /* 0x040fe40003f26270 */
[----:B------:R-:W-:-:S03]  /*fb60*/  ISETP.LT.OR P0, PT, R2, R231, P0 ;  /* 0x000000e70200720c */ /* 0x000fc60000701670 */
[----:B------:R3:W3:Y:S01]  /*fb70*/  I2F R22, R3 ;  /* 0x0000000300167306 */ /* 0x0006e20000201400 */
[C---:B------:R-:W-:Y:S02]  /*fb80*/  ISETP.LT.OR P6, PT, R2.reuse, R230, P6 ;  /* 0x000000e60200720c */ /* 0x040fe400037c1670 */
[C---:B------:R-:W-:Y:S02]  /*fb90*/  ISETP.LT.OR P5, PT, R2.reuse, R229, P5 ;  /* 0x000000e50200720c */ /* 0x040fe40002fa1670 */
[----:B------:R-:W-:Y:S01]  /*fba0*/  ISETP.LT.OR P1, PT, R2, R228, P1 ;  /* 0x000000e40200720c */ /* 0x000fe20000f21670 */
[--C-:B------:R-:W-:Y:S02]  /*fbb0*/  IMAD.IADD R2, R225, 0x1, -R16.reuse ;  /* 0x00000001e1027824 */ /* 0x100fe400078e0a10 */
[----:B-1----:R-:W-:-:S03]  /*fbc0*/  IMAD.IADD R17, R226, 0x1, -R16 ;  /* 0x00000001e2117824 */ /* 0x002fc600078e0a10 */
[----:B------:R-:W-:Y:S01]  /*fbd0*/  IABS R2, R2 ;  /* 0x0000000200027213 */ /* 0x000fe20000000000 */
[-C--:B----4-:R-:W-:Y:S02]  /*fbe0*/  FFMA.FTZ R20, R26, -R222.reuse, R41 ;  /* 0x800000de1a147223 */ /* 0x090fe40000010029 */
[----:B--2---:R-:W-:Y:S01]  /*fbf0*/  FFMA.FTZ R21, R23, -R222, R37 ;  /* 0x800000de17157223 */ /* 0x004fe20000010025 */
[----:B------:R-:W-:Y:S01]  /*fc00*/  HMMA.16816.F32 R44, R4, R18, R188 ;  /* 0x00000012042c723c */ /* 0x000fe200000018bc */
[----:B---3--:R-:W-:Y:S01]  /*fc10*/  IABS R3, R17 ;  /* 0x0000001100037213 */ /* 0x008fe20000000000 */
[----:B------:R-:W-:Y:S01]  /*fc20*/  IMAD.MOV.U32 R17, RZ, RZ, R2 ;  /* 0x000000ffff117224 */ /* 0x000fe200078e0002 */
[----:B------:R-:W-:Y:S01]  /*fc30*/  FSEL R100, R20, -INF , !P0 ;  /* 0xff80000014647808 */ /* 0x000fe20004000000 */
[----:B------:R-:W-:Y:S01]  /*fc40*/  IMAD.MOV.U32 R179, RZ, RZ, R208 ;  /* 0x000000ffffb37224 */ /* 0x000fe200078e00d0 */
[----:B------:R-:W-:-:S03]  /*fc50*/  FSEL R208, R21, -INF , !P5 ;  /* 0xff80000015d07808 */ /* 0x000fc60006800000 */
[----:B------:R-:W-:Y:S01]  /*fc60*/  HMMA.16816.F32 R32, R8, R18, R52 ;  /* 0x000000120820723c */ /* 0x000fe20000001834 */
[----:B------:R1:W-:Y:S06]  /*fc70*/  I2F R26, R17 ;  /* 0x00000011001a7306 */ /* 0x0003ec0000201400 */
[----:B------:R-:W-:Y:S02]  /*fc80*/  IMAD.IADD R18, R224, 0x1, -R16 ;  /* 0x00000001e0127824 */ /* 0x000fe400078e0a10 */
[-C--:B------:R-:W-:Y:S02]  /*fc90*/  FFMA.FTZ R19, R24, -R222.reuse, R43 ;  /* 0x800000de18137223 */ /* 0x080fe4000001002b */
[----:B------:R-:W-:Y:S01]  /*fca0*/  FFMA.FTZ R24, R22, -R222, R39 ;  /* 0x800000de16187223 */ /* 0x000fe20000010027 */
[----:B------:R2:W3:Y:S01]  /*fcb0*/  I2F R28, R3 ;  /* 0x00000003001c7306 */ /* 0x0004e20000201400 */
[----:B------:R-:W4:Y:S01]  /*fcc0*/  LDSM.16.M88.4 R20, [R219+0x8c00] ;  /* 0x008c0000db14783b */ /* 0x000f220000000200 */
[----:B------:R-:W-:Y:S01]  /*fcd0*/  IABS R2, R18 ;  /* 0x0000001200027213 */ /* 0x000fe20000000000 */
[----:B------:R-:W-:-:S02]  /*fce0*/  IMAD.MOV.U32 R178, RZ, RZ, R239 ;  /* 0x000000ffffb27224 */ /* 0x000fc400078e00ef */
[----:B-1----:R-:W-:Y:S01]  /*fcf0*/  IMAD.IADD R17, R227, 0x1, -R16 ;  /* 0x00000001e3117824 */ /* 0x002fe200078e0a10 */
[----:B------:R-:W-:Y:S01]  /*fd00*/  FSEL R104, R19, -INF , !P6 ;  /* 0xff80000013687808 */ /* 0x000fe20007000000 */
[----:B------:R-:W-:Y:S01]  /*fd10*/  IMAD.MOV.U32 R176, RZ, RZ, R29 ;  /* 0x000000ffffb07224 */ /* 0x000fe200078e001d */
[----:B------:R1:W1:Y:S01]  /*fd20*/  I2F R25, R2 ;  /* 0x0000000200197306 */ /* 0x0002620000201400 */
[----:B------:R-:W-:Y:S01]  /*fd30*/  ISETP.GE.AND P0, PT, R16, R235, PT ;  /* 0x000000eb1000720c */ /* 0x000fe20003f06270 */
[----:B------:R-:W-:Y:S01]  /*fd40*/  HMMA.16816.F32 R48, R12, R200, R192 ;  /* 0x000000c80c30723c */ /* 0x000fe200000018c0 */
[----:B------:R-:W-:Y:S01]  /*fd50*/  IABS R17, R17 ;  /* 0x0000001100117213 */ /* 0x000fe20000000000 */
[----:B------:R-:W-:-:S04]  /*fd60*/  DEPBAR.LE SB0, 0x0 ;  /* 0x000080000000791a */ /* 0x000fc80000000000 */
[----:B--2---:R-:W-:Y:S01]  /*fd70*/  IADD3 R3, R0, 0x29, RZ ;  /* 0x0000002900037810 */ /* 0x004fe20007ffe0ff */
[----:B------:R2:W2:Y:S01]  /*fd80*/  I2F R19, R17 ;  /* 0x0000001100137306 */ /* 0x0004a20000201400 */
[----:B------:R-:W-:-:S03]  /*fd90*/  FSEL R239, R24, -INF , !P1 ;  /* 0xff80000018ef7808 */ /* 0x000fc60004800000 */
[--C-:B-1----:R-:W-:Y:S01]  /*fda0*/  IMAD.IADD R2, R226, 0x1, -R3.reuse ;  /* 0x00000001e2027824 */ /* 0x102fe200078e0a03 */
[C---:B------:R-:W-:Y:S02]  /*fdb0*/  ISETP.GE.AND P6, PT, R16.reuse, R234, PT ;  /* 0x000000ea1000720c */ /* 0x040fe40003fc6270 */
[C---:B------:R-:W-:Y:S02]  /*fdc0*/  ISETP.GE.AND P5, PT, R16.reuse, R233, PT ;  /* 0x000000e91000720c */ /* 0x040fe40003fa6270 */
[C---:B------:R-:W-:Y:S02]  /*fdd0*/  ISETP.GE.AND P1, PT, R16.reuse, R232, PT ;  /* 0x000000e81000720c */ /* 0x040fe40003f26270 */
[----:B------:R-:W-:Y:S01]  /*fde0*/  IABS R2, R2 ;  /* 0x0000000200027213 */ /* 0x000fe20000000000 */
[----:B--2---:R-:W-:Y:S01]  /*fdf0*/  IMAD.IADD R17, R225, 0x1, -R3 ;  /* 0x00000001e1117824 */ /* 0x004fe200078e0a03 */
[C---:B------:R-:W-:Y:S02]  /*fe00*/  ISETP.LT.OR P0, PT, R16.reuse, R231, P0 ;  /* 0x000000e71000720c */ /* 0x040fe40000701670 */
[----:B------:R1:W2:Y:S01]  /*fe10*/  I2F R27, R2 ;  /* 0x00000002001b7306 */ /* 0x0002a20000201400 */
[----:B------:R-:W-:Y:S01]  /*fe20*/  BAR.SYNC.DEFER_BLOCKING 0x0 ;  /* 0x0000000000007b1d */ /* 0x000fe20000010000 */
[----:B------:R-:W-:-:S02]  /*fe30*/  ISETP.LT.OR P6, PT, R16, R230, P6 ;  /* 0x000000e61000720c */ /* 0x000fc400037c1670 */
[C---:B------:R-:W-:Y:S02]  /*fe40*/  ISETP.LT.OR P5, PT, R16.reuse, R229, P5 ;  /* 0x000000e51000720c */ /* 0x040fe40002fa1670 */
[----:B------:R-:W-:Y:S02]  /*fe50*/  ISETP.LT.OR P1, PT, R16, R228, P1 ;  /* 0x000000e41000720c */ /* 0x000fe40000f21670 */
[----:B------:R-:W-:Y:S01]  /*fe60*/  IABS R16, R17 ;  /* 0x0000001100107213 */ /* 0x000fe20000000000 */
[----:B------:R-:W-:Y:S01]  /*fe70*/  HMMA.16816.F32 R40, R12, R202, R176 ;  /* 0x000000ca0c28723c */ /* 0x000fe200000018b0 */
[----:B-1----:R-:W-:-:S06]  /*fe80*/  IMAD.IADD R2, R224, 0x1, -R3 ;  /* 0x00000001e0027824 */ /* 0x002fcc00078e0a03 */
[----:B------:R-:W-:Y:S01]  /*fe90*/  IMAD.MOV.U32 R13, RZ, RZ, R16 ;  /* 0x000000ffff0d7224 */ /* 0x000fe200078e0010 */
[----:B------:R-:W-:Y:S01]  /*fea0*/  IABS R12, R2 ;  /* 0x00000002000c7213 */ /* 0x000fe20000000000 */
[-C--:B---3--:R-:W-:Y:S02]  /*feb0*/  FFMA.FTZ R18, R28, -R222.reuse, R32 ;  /* 0x800000de1c127223 */ /* 0x088fe40000010020 */
[----:B------:R1:W3:Y:S01]  /*fec0*/  I2F R24, R13 ;  /* 0x0000000d00187306 */ /* 0x0002e20000201400 */
[-C--:B------:R-:W-:Y:S01]  /*fed0*/  FFMA.FTZ R17, R26, -R222.reuse, R34 ;  /* 0x800000de1a117223 */ /* 0x080fe20000010022 */
[----:B------:R-:W-:Y:S01]  /*fee0*/  IADD3 R2, R0, 0x30, RZ ;  /* 0x0000003000027810 */ /* 0x000fe20007ffe0ff */
[-C--:B------:R-:W-:Y:S02]  /*fef0*/  FFMA.FTZ R16, R25, -R222.reuse, R44 ;  /* 0x800000de19107223 */ /* 0x080fe4000001002c */
[----:B------:R-:W-:Y:S02]  /*ff00*/  FFMA.FTZ R15, R19, -R222, R46 ;  /* 0x800000de130f7223 */ /* 0x000fe4000001002e */
[----:B------:R-:W-:-:S02]  /*ff10*/  IMAD.IADD R14, R227, 0x1, -R3 ;  /* 0x00000001e30e7824 */ /* 0x000fc400078e0a03 */
[----:B------:R-:W-:Y:S01]  /*ff20*/  IMAD.MOV.U32 R179, RZ, RZ, R242 ;  /* 0x000000ffffb37224 */ /* 0x000fe200078e00f2 */
[----:B------:R-:W-:Y:S02]  /*ff30*/  FSEL R242, R18, -INF , !P0 ;  /* 0xff80000012f27808 */ /* 0x000fe40004000000 */
[----:B------:R-:W-:Y:S01]  /*ff40*/  FSEL R53, R17, -INF , !P6 ;  /* 0xff80000011357808 */ /* 0x000fe20007000000 */
[----:B-1----:R-:W-:Y:S01]  /*ff50*/  IMAD.MOV.U32 R13, RZ, RZ, R12 ;  /* 0x000000ffff0d7224 */ /* 0x002fe200078e000c */
[----:B------:R-:W-:Y:S02]  /*ff60*/  FSEL R200, R16, -INF , !P5 ;  /* 0xff80000010c87808 */ /* 0x000fe40006800000 */
[----:B------:R-:W-:Y:S01]  /*ff70*/  FSEL R203, R15, -INF , !P1 ;  /* 0xff8000000fcb7808 */ /* 0x000fe20004800000 */
[----:B------:R1:W1:Y:S01]  /*ff80*/  I2F R18, R13 ;  /* 0x0000000d00127306 */ /* 0x0002620000201400 */
[C---:B------:R-:W-:Y:S01]  /*ff90*/  ISETP.GE.AND P0, PT, R3.reuse, R235, PT ;  /* 0x000000eb0300720c */ /* 0x040fe20003f06270 */
[----:B------:R-:W-:Y:S01]  /*ffa0*/  IMAD.MOV.U32 R176, RZ, RZ, R251 ;  /* 0x000000ffffb07224 */ /* 0x000fe200078e00fb */
[----:B------:R-:W-:Y:S01]  /*ffb0*/  IABS R12, R14 ;  /* 0x0000000e000c7213 */ /* 0x000fe20000000000 */
[----:B------:R-:W-:Y:S01]  /*ffc0*/  IMAD.MOV.U32 R177, RZ, RZ, R250 ;  /* 0x000000ffffb17224 */ /* 0x000fe200078e00fa */
[C---:B------:R-:W-:Y:S01]  /*ffd0*/  ISETP.GE.AND P6, PT, R3.reuse, R234, PT ;  /* 0x000000ea0300720c */ /* 0x040fe20003fc6270 */
[----:B------:R-:W-:Y:S01]  /*ffe0*/  IMAD.MOV.U32 R178, RZ, RZ, R249 ;  /* 0x000000ffffb27224 */ /* 0x000fe200078e00f9 */
[----:B------:R-:W-:-:S02]  /*fff0*/  ISETP.GE.AND P5, PT, R3, R233, PT ;  /* 0x000000e90300720c */ /* 0x000fc40003fa6270 */
[C---:B------:R-:W-:Y:S01]  /*10000*/  ISETP.GE.AND P1, PT, R3.reuse, R232, PT ;  /* 0x000000e80300720c */ /* 0x040fe20003f26270 */
[----:B------:R2:W2:Y:S01]  /*10010*/  I2F R17, R12 ;  /* 0x0000000c00117306 */ /* 0x0004a20000201400 */
[C---:B------:R-:W-:Y:S01]  /*10020*/  ISETP.LT.OR P0, PT, R3.reuse, R231, P0 ;  /* 0x000000e70300720c */ /* 0x040fe20000701670 */
[--C-:B-1----:R-:W-:Y:S01]  /*10030*/  IMAD.IADD R13, R226, 0x1, -R2.reuse ;  /* 0x00000001e20d7824 */ /* 0x102fe200078e0a02 */
[C---:B------:R-:W-:Y:S02]  /*10040*/  ISETP.LT.OR P6, PT, R3.reuse, R230, P6 ;  /* 0x000000e60300720c */ /* 0x040fe400037c1670 */
[C---:B------:R-:W-:Y:S02]  /*10050*/  ISETP.LT.OR P5, PT, R3.reuse, R229, P5 ;  /* 0x000000e50300720c */ /* 0x040fe40002fa1670 */
[----:B------:R-:W-:Y:S01]  /*10060*/  ISETP.LT.OR P1, PT, R3, R228, P1 ;  /* 0x000000e40300720c */ /* 0x000fe20000f21670 */
[----:B------:R-:W-:Y:S01]  /*10070*/  IMAD.IADD R3, R225, 0x1, -R2 ;  /* 0x00000001e1037824 */ /* 0x000fe200078e0a02 */
[----:B----4-:R-:W-:Y:S01]  /*10080*/  HMMA.16816.F32 R36, R8, R20, R48 ;  /* 0x000000140824723c */ /* 0x010fe20000001830 */
[----:B--2---:R-:W-:Y:S01]  /*10090*/  IABS R12, R13 ;  /* 0x0000000d000c7213 */ /* 0x004fe20000000000 */
[----:B------:R-:W-:-:S02]  /*100a0*/  FFMA.FTZ R14, R27, -R222, R33 ;  /* 0x800000de1b0e7223 */ /* 0x000fc40000010021 */
[----:B------:R-:W-:-:S04]  /*100b0*/  IABS R3, R3 ;  /* 0x0000000300037213 */ /* 0x000fc80000000000 */
[----:B------:R-:W-:Y:S01]  /*100c0*/  HMMA.16816.F32 R28, R4, R20, R176 ;  /* 0x00000014041c723c */ /* 0x000fe200000018b0 */
[----:B------:R1:W-:Y:S01]  /*100d0*/  I2F R20, R12 ;  /* 0x0000000c00147306 */ /* 0x0003e20000201400 */
[----:B------:R-:W-:-:S05]  /*100e0*/  IMAD.MOV.U32 R13, RZ, RZ, R3 ;  /* 0x000000ffff0d7224 */ /* 0x000fca00078e0003 */
[----:B------:R-:W-:Y:S01]  /*100f0*/  IMAD.MOV.U32 R179, RZ, RZ, R209 ;  /* 0x000000ffffb37224 */ /* 0x000fe200078e00d1 */
[----:B------:R-:W-:Y:S01]  /*10100*/  FSEL R209, R14, -INF , !P0 ;  /* 0xff8000000ed17808 */ /* 0x000fe20004000000 */
[--C-:B------:R-:W-:Y:S02]  /*10110*/  IMAD.IADD R14, R227, 0x1, -R2.reuse ;  /* 0x00000001e30e7824 */ /* 0x100fe400078e0a02 */
[----:B-1----:R-:W-:Y:S01]  /*10120*/  IMAD.IADD R12, R224, 0x1, -R2 ;  /* 0x00000001e00c7824 */ /* 0x002fe200078e0a02 */
[----:B------:R1:W-:Y:S04]  /*10130*/  I2F R19, R13 ;  /* 0x0000000d00137306 */ /* 0x0003e80000201400 */
[----:B------:R-:W-:Y:S02]  /*10140*/  IABS R12, R12 ;  /* 0x0000000c000c7213 */ /* 0x000fe40000000000 */
[----:B------:R-:W-:Y:S01]  /*10150*/  IADD3 R3, R0, 0x31, RZ ;  /* 0x0000003100037810 */ /* 0x000fe20007ffe0ff */
[----:B---3--:R-:W-:-:S02]  /*10160*/  FFMA.FTZ R15, R24, -R222, R35 ;  /* 0x800000de180f7223 */ /* 0x008fc40000010023 */
[-C--:B------:R-:W-:Y:S02]  /*10170*/  FFMA.FTZ R16, R18, -R222.reuse, R45 ;  /* 0x800000de12107223 */ /* 0x080fe4000001002d */
[----:B------:R-:W-:Y:S02]  /*10180*/  FFMA.FTZ R17, R17, -R222, R47 ;  /* 0x800000de11117223 */ /* 0x000fe4000001002f */
[----:B-1----:R-:W-:Y:S01]  /*10190*/  IMAD.MOV.U32 R13, RZ, RZ, R12 ;  /* 0x000000ffff0d7224 */ /* 0x002fe200078e000c */
[----:B------:R-:W-:Y:S01]  /*101a0*/  IABS R12, R14 ;  /* 0x0000000e000c7213 */ /* 0x000fe20000000000 */
[----:B------:R-:W-:Y:S02]  /*101b0*/  IMAD.IADD R14, R226, 0x1, -R3 ;  /* 0x00000001e20e7824 */ /* 0x000fe400078e0a03 */
[----:B------:R1:W2:Y:S01]  /*101c0*/  I2F R18, R13 ;  /* 0x0000000d00127306 */ /* 0x0002a20000201400 */
[----:B------:R-:W-:Y:S02]  /*101d0*/  FSEL R249, R15, -INF , !P6 ;  /* 0xff8000000ff97808 */ /* 0x000fe40007000000 */
        /* <DEDUP_REMOVED lines=9> */
[----:B------:R1:W3:Y:S01]  /*10270*/  I2F R15, R13 ;  /* 0x0000000d000f7306 */ /* 0x0002e20000201400 */
[----:B------:R-:W-:-:S02]  /*10280*/  IMAD.MOV.U32 R176, RZ, RZ, R213 ;  /* 0x000000ffffb07224 */ /* 0x000fc400078e00d5 */
[----:B------:R-:W-:Y:S02]  /*10290*/  IMAD.MOV.U32 R177, RZ, RZ, R212 ;  /* 0x000000ffffb17224 */ /* 0x000fe400078e00d4 */
[----:B------:R-:W-:Y:S01]  /*102a0*/  IMAD.MOV.U32 R178, RZ, RZ, R210 ;  /* 0x000000ffffb27224 */ /* 0x000fe200078e00d2 */
[C---:B------:R-:W-:Y:S02]  /*102b0*/  ISETP.LT.OR P0, PT, R2.reuse, R231, P0 ;  /* 0x000000e70200720c */ /* 0x040fe40000701670 */
[C---:B------:R-:W-:Y:S02]  /*102c0*/  ISETP.LT.OR P6, PT, R2.reuse, R230, P6 ;  /* 0x000000e60200720c */ /* 0x040fe400037c1670 */
[C---:B------:R-:W-:Y:S02]  /*102d0*/  ISETP.LT.OR P5, PT, R2.reuse, R229, P5 ;  /* 0x000000e50200720c */ /* 0x040fe40002fa1670 */
[----:B------:R-:W-:Y:S01]  /*102e0*/  ISETP.LT.OR P1, PT, R2, R228, P1 ;  /* 0x000000e40200720c */ /* 0x000fe20000f21670 */
[----:B------:R-:W-:-:S02]  /*102f0*/  IMAD.IADD R2, R224, 0x1, -R3 ;  /* 0x00000001e0027824 */ /* 0x000fc400078e0a03 */
[----:B-1----:R-:W-:Y:S01]  /*10300*/  IMAD.MOV.U32 R13, RZ, RZ, R12 ;  /* 0x000000ffff0d7224 */ /* 0x002fe200078e000c */
[----:B------:R-:W-:Y:S01]  /*10310*/  IABS R12, R14 ;  /* 0x0000000e000c7213 */ /* 0x000fe20000000000 */
[----:B------:R-:W-:Y:S01]  /*10320*/  HMMA.16816.F32 R24, R4, R22, R176 ;  /* 0x000000160418723c */ /* 0x000fe200000018b0 */
[----:B--2---:R-:W-:Y:S01]  /*10330*/  FFMA.FTZ R14, R18, -R222, R28 ;  /* 0x800000de120e7223 */ /* 0x004fe2000001001c */
[----:B------:R1:W2:Y:S05]  /*10340*/  I2F R17, R13 ;  /* 0x0000000d00117306 */ /* 0x0002aa0000201400 */
[----:B------:R-:W-:Y:S01]  /*10350*/  IMAD.MOV.U32 R5, RZ, RZ, R12 ;  /* 0x000000ffff057224 */ /* 0x000fe200078e000c */
[----:B------:R-:W-:Y:S01]  /*10360*/  IABS R4, R2 ;  /* 0x0000000200047213 */ /* 0x000fe20000000000 */
[----:B------:R-:W-:Y:S01]  /*10370*/  IMAD.IADD R6, R227, 0x1, -R3 ;  /* 0x00000001e3067824 */ /* 0x000fe200078e0a03 */
[----:B------:R-:W-:Y:S01]  /*10380*/  IADD3 R2, R0, 0x38, RZ ;  /* 0x0000003800027810 */ /* 0x000fe20007ffe0ff */
[----:B------:R4:W2:Y:S01]  /*10390*/  I2F R16, R5 ;  /* 0x0000000500107306 */ /* 0x0008a20000201400 */
[----:B------:R-:W-:-:S02]  /*103a0*/  FFMA.FTZ R7, R19, -R222, R38 ;  /* 0x800000de13077223 */ /* 0x000fc40000010026 */
[-C--:B---3--:R-:W-:Y:S02]  /*103b0*/  FFMA.FTZ R12, R15, -R222.reuse, R30 ;  /* 0x800000de0f0c7223 */ /* 0x088fe4000001001e */
[----:B-1----:R-:W-:Y:S01]  /*103c0*/  FFMA.FTZ R13, R20, -R222, R36 ;  /* 0x800000de140d7223 */ /* 0x002fe20000010024 */
[----:B------:R-:W-:Y:S01]  /*103d0*/  FSEL R33, R7, -INF , !P6 ;  /* 0xff80000007217808 */ /* 0x000fe20007000000 */
[----:B------:R-:W-:Y:S01]  /*103e0*/  IMAD.MOV.U32 R210, RZ, RZ, R252 ;  /* 0x000000ffffd27224 */ /* 0x000fe200078e00fc */
[----:B------:R-:W-:Y:S01]  /*103f0*/  FSEL R252, R14, -INF , !P5 ;  /* 0xff8000000efc7808 */ /* 0x000fe20006800000 */
[----:B----4-:R-:W-:Y:S01]  /*10400*/  IMAD.MOV.U32 R5, RZ, RZ, R4 ;  /* 0x000000ffff057224 */ /* 0x010fe200078e0004 */
[----:B------:R-:W-:Y:S01]  /*10410*/  IABS R4, R6 ;  /* 0x0000000600047213 */ /* 0x000fe20000000000 */
[----:B------:R-:W-:Y:S01]  /*10420*/  IMAD.IADD R6, R226, 0x1, -R2 ;  /* 0x00000001e2067824 */ /* 0x000fe200078e0a02 */
[----:B------:R-:W-:Y:S01]  /*10430*/  FSEL R48, R13, -INF , !P0 ;  /* 0xff8000000d307808 */ /* 0x000fe20004000000 */
[----:B------:R1:W3:Y:S01]  /*10440*/  I2F R15, R5 ;  /* 0x00000005000f7306 */ /* 0x0002e20000201400 */
[----:B------:R-:W-:-:S02]  /*10450*/  FSEL R34, R12, -INF , !P1 ;  /* 0xff8000000c227808 */ /* 0x000fc40004800000 */
[C---:B------:R-:W-:Y:S02]  /*10460*/  ISETP.GE.AND P0, PT, R3.reuse, R235, PT ;  /* 0x000000eb0300720c */ /* 0x040fe40003f06270 */
[C---:B------:R-:W-:Y:S02]  /*10470*/  ISETP.GE.AND P6, PT, R3.reuse, R234, PT ;  /* 0x000000ea0300720c */ /* 0x040fe40003fc6270 */
[C---:B------:R-:W-:Y:S02]  /*10480*/  ISETP.GE.AND P5, PT, R3.reuse, R233, PT ;  /* 0x000000e90300720c */ /* 0x040fe40003fa6270 */
[C---:B------:R-:W-:Y:S02]  /*10490*/  ISETP.GE.AND P1, PT, R3.reuse, R232, PT ;  /* 0x000000e80300720c */ /* 0x040fe40003f26270 */
[----:B------:R-:W-:Y:S01]  /*104a0*/  ISETP.LT.OR P0, PT, R3, R231, P0 ;  /* 0x000000e70300720c */ /* 0x000fe20000701670 */
[----:B-1----:R-:W-:Y:S01]  /*104b0*/  IMAD.MOV.U32 R5, RZ, RZ, R4 ;  /* 0x000000ffff057224 */ /* 0x002fe200078e0004 */
[----:B------:R-:W-:Y:S01]  /*104c0*/  IABS R4, R6 ;  /* 0x0000000600047213 */ /* 0x000fe20000000000 */
[----:B------:R-:W-:Y:S01]  /*104d0*/  IMAD.IADD R6, R225, 0x1, -R2 ;  /* 0x00000001e1067824 */ /* 0x000fe200078e0a02 */
[C---:B------:R-:W-:Y:S01]  /*104e0*/  ISETP.LT.OR P6, PT, R3.reuse, R230, P6 ;  /* 0x000000e60300720c */ /* 0x040fe200037c1670 */
[----:B------:R1:W4:Y:S01]  /*104f0*/  I2F R13, R5 ;  /* 0x00000005000d7306 */ /* 0x0003220000201400 */
[----:B------:R-:W-:-:S02]  /*10500*/  ISETP.LT.OR P5, PT, R3, R229, P5 ;  /* 0x000000e50300720c */ /* 0x000fc40002fa1670 */
[----:B------:R-:W-:Y:S01]  /*10510*/  ISETP.LT.OR P1, PT, R3, R228, P1 ;  /* 0x000000e40300720c */ /* 0x000fe20000f21670 */
[----:B------:R-:W-:Y:S01]  /*10520*/  IMAD.IADD R3, R224, 0x1, -R2 ;  /* 0x00000001e0037824 */ /* 0x000fe200078e0a02 */
[----:B------:R-:W-:-:S04]  /*10530*/  IADD3 R0, R0, 0x39, RZ ;  /* 0x0000003900007810 */ /* 0x000fc80007ffe0ff */
[----:B------:R-:W-:Y:S01]  /*10540*/  IABS R3, R3 ;  /* 0x0000000300037213 */ /* 0x000fe20000000000 */
[----:B-1----:R-:W-:Y:S01]  /*10550*/  IMAD.MOV.U32 R5, RZ, RZ, R4 ;  /* 0x000000ffff057224 */ /* 0x002fe200078e0004 */
[----:B------:R-:W-:-:S03]  /*10560*/  IABS R4, R6 ;  /* 0x0000000600047213 */ /* 0x000fc60000000000 */
[----:B------:R1:W1:Y:S01]  /*10570*/  I2F R14, R5 ;  /* 0x00000005000e7306 */ /* 0x0002620000201400 */
[----:B------:R-:W-:Y:S07]  /*10580*/  HMMA.16816.F32 R20, R8, R22, R40 ;  /* 0x000000160814723c */ /* 0x000fee0000001828 */
[----:B------:R2:W-:Y:S01]  /*10590*/  I2F R12, R4 ;  /* 0x00000004000c7306 */ /* 0x0005e20000201400 */
[----:B-1----:R-:W-:Y:S02]  /*105a0*/  IMAD.IADD R5, R227, 0x1, -R2 ;  /* 0x00000001e3057824 */ /* 0x002fe400078e0a02 */
[----:B--2---:R-:W-:-:S03]  /*105b0*/  IMAD.MOV.U32 R4, RZ, RZ, R3 ;  /* 0x000000ffff047224 */ /* 0x004fc600078e0003 */
[----:B------:R-:W-:Y:S01]  /*105c0*/  IABS R3, R5 ;  /* 0x0000000500037213 */ /* 0x000fe20000000000 */
[----:B------:R-:W-:Y:S01]  /*105d0*/  IMAD.IADD R5, R226, 0x1, -R0 ;  /* 0x00000001e2057824 */ /* 0x000fe200078e0a00 */
[----:B------:R1:W-:Y:S01]  /*105e0*/  I2F R11, R4 ;  /* 0x00000004000b7306 */ /* 0x0003e20000201400 */
[-C--:B------:R-:W-:Y:S02]  /*105f0*/  FFMA.FTZ R6, R17, -R222.reuse, R37 ;  /* 0x800000de11067223 */ /* 0x080fe40000010025 */
[-C--:B------:R-:W-:Y:S02]  /*10600*/  FFMA.FTZ R7, R16, -R222.reuse, R39 ;  /* 0x800000de10077223 */ /* 0x080fe40000010027 */
[-C--:B---3--:R-:W-:Y:S02]  /*10610*/  FFMA.FTZ R8, R15, -R222.reuse, R29 ;  /* 0x800000de0f087223 */ /* 0x088fe4000001001d */
[----:B----4-:R-:W-:Y:S02]  /*10620*/  FFMA.FTZ R9, R13, -R222, R31 ;  /* 0x800000de0d097223 */ /* 0x010fe4000001001f */
[----:B-1----:R-:W-:Y:S01]  /*10630*/  IMAD.MOV.U32 R4, RZ, RZ, R3 ;  /* 0x000000ffff047224 */ /* 0x002fe200078e0003 */
[----:B------:R-:W-:-:S03]  /*10640*/  IABS R3, R5 ;  /* 0x0000000500037213 */ /* 0x000fc60000000000 */
[----:B------:R1:W-:Y:S01]  /*10650*/  I2F R10, R4 ;  /* 0x00000004000a7306 */ /* 0x0003e20000201400 */
[----:B------:R-:W-:Y:S02]  /*10660*/  FSEL R49, R6, -INF , !P0 ;  /* 0xff80000006317808 */ /* 0x000fe40004000000 */
[----:B------:R-:W-:Y:S02]  /*10670*/  FSEL R30, R7, -INF , !P6 ;  /* 0xff800000071e7808 */ /* 0x000fe40007000000 */
[----:B------:R-:W-:Y:S02]  /*10680*/  FSEL R212, R8, -INF , !P5 ;  /* 0xff80000008d47808 */ /* 0x000fe40006800000 */
[----:B------:R-:W-:Y:S02]  /*10690*/  FSEL R250, R9, -INF , !P1 ;  /* 0xff80000009fa7808 */ /* 0x000fe40004800000 */
[C---:B------:R-:W-:Y:S02]  /*106a0*/  ISETP.GE.AND P0, PT, R2.reuse, R235, PT ;  /* 0x000000eb0200720c */ /* 0x040fe40003f06270 */
[C---:B------:R-:W-:Y:S01]  /*106b0*/  ISETP.GE.AND P6, PT, R2.reuse, R234, PT ;  /* 0x000000ea0200720c */ /* 0x040fe20003fc6270 */
[----:B-1----:R-:W-:Y:S01]  /*106c0*/  IMAD.MOV.U32 R4, RZ, RZ, R3 ;  /* 0x000000ffff047224 */ /* 0x002fe200078e0003 */
[----:B------:R-:W-:-:S02]  /*106d0*/  ISETP.GE.AND P5, PT, R2, R233, PT ;  /* 0x000000e90200720c */ /* 0x000fc40003fa6270 */
[C---:B------:R-:W-:Y:S01]  /*106e0*/  ISETP.GE.AND P1, PT, R2.reuse, R232, PT ;  /* 0x000000e80200720c */ /* 0x040fe20003f26270 */
[----:B------:R1:W2:Y:S01]  /*106f0*/  I2F R7, R4 ;  /* 0x0000000400077306 */ /* 0x0002a20000201400 */
[--C-:B------:R-:W-:Y:S01]  /*10700*/  IMAD.IADD R5, R225, 0x1, -R0.reuse ;  /* 0x00000001e1057824 */ /* 0x100fe200078e0a00 */
[C---:B------:R-:W-:Y:S02]  /*10710*/  ISETP.LT.OR P0, PT, R2.reuse, R231, P0 ;  /* 0x000000e70200720c */ /* 0x040fe40000701670 */
[C---:B------:R-:W-:Y:S02]  /*10720*/  ISETP.LT.OR P6, PT, R2.reuse, R230, P6 ;  /* 0x000000e60200720c */ /* 0x040fe400037c1670 */
[C---:B------:R-:W-:Y:S02]  /*10730*/  ISETP.LT.OR P5, PT, R2.reuse, R229, P5 ;  /* 0x000000e50200720c */ /* 0x040fe40002fa1670 */
[----:B------:R-:W-:Y:S01]  /*10740*/  ISETP.LT.OR P1, PT, R2, R228, P1 ;  /* 0x000000e40200720c */ /* 0x000fe20000f21670 */
[----:B------:R-:W-:Y:S01]  /*10750*/  IMAD.IADD R2, R227, 0x1, -R0 ;  /* 0x00000001e3027824 */ /* 0x000fe200078e0a00 */
[----:B------:R-:W-:Y:S01]  /*10760*/  IABS R3, R5 ;  /* 0x0000000500037213 */ /* 0x000fe20000000000 */
[----:B------:R-:W-:-:S02]  /*10770*/  FFMA.FTZ R8, R14, -R222, R20 ;  /* 0x800000de0e087223 */ /* 0x000fc40000010014 */
[----:B-1----:R-:W-:Y:S01]  /*10780*/  IMAD.IADD R4, R224, 0x1, -R0 ;  /* 0x00000001e0047824 */ /* 0x002fe200078e0a00 */
[----:B------:R-:W-:-:S04]  /*10790*/  IABS R2, R2 ;  /* 0x0000000200027213 */ /* 0x000fc80000000000 */
[----:B------:R-:W-:Y:S01]  /*107a0*/  IABS R4, R4 ;  /* 0x0000000400047213 */ /* 0x000fe20000000000 */
[----:B------:R1:W3:Y:S01]  /*107b0*/  I2F R9, R3 ;  /* 0x0000000300097306 */ /* 0x0002e20000201400 */
[----:B------:R-:W-:Y:S02]  /*107c0*/  FSEL R28, R8, -INF , !P0 ;  /* 0xff800000081c7808 */ /* 0x000fe40004000000 */
[----:B------:R-:W-:Y:S01]  /*107d0*/  ISETP.GE.AND P0, PT, R0, R235, PT ;  /* 0x000000eb0000720c */ /* 0x000fe20003f06270 */
[----:B--2---:R-:W-:-:S03]  /*107e0*/  FFMA.FTZ R7, R7, -R222, R21 ;  /* 0x800000de07077223 */ /* 0x004fc60000010015 */
        /* <DEDUP_REMOVED lines=15> */
[----:B---3--:R-:W-:Y:S01]  /*108e0*/  FFMA.FTZ R4, R9, -R222, R23 ;  /* 0x800000de09047223 */ /* 0x008fe20000010017 */
[C---:B------:R-:W-:Y:S01]  /*108f0*/  ISETP.LT.OR P6, PT, R0.reuse, R230, P6 ;  /* 0x000000e60000720c */ /* 0x040fe200037c1670 */
[----:B--2---:R-:W-:Y:S01]  /*10900*/  FFMA.FTZ R3, R5, -R222, R25 ;  /* 0x800000de05037223 */ /* 0x004fe20000010019 */
[C---:B------:R-:W-:Y:S02]  /*10910*/  ISETP.LT.OR P5, PT, R0.reuse, R229, P5 ;  /* 0x000000e50000720c */ /* 0x040fe40002fa1670 */
[----:B------:R-:W-:Y:S01]  /*10920*/  ISETP.LT.OR P1, PT, R0, R228, P1 ;  /* 0x000000e40000720c */ /* 0x000fe20000f21670 */
[----:B------:R-:W-:Y:S01]  /*10930*/  FFMA.FTZ R0, R2, -R222, R27 ;  /* 0x800000de02007223 */ /* 0x000fe2000001001b */
[----:B------:R-:W-:-:S02]  /*10940*/  FSEL R55, R4, -INF , !P6 ;  /* 0xff80000004377808 */ /* 0x000fc40007000000 */
[----:B------:R-:W-:Y:S02]  /*10950*/  FSEL R201, R3, -INF , !P5 ;  /* 0xff80000003c97808 */ /* 0x000fe40006800000 */
[----:B------:R-:W-:Y:S01]  /*10960*/  FSEL R210, R0, -INF , !P1 ;  /* 0xff80000000d27808 */ /* 0x000fe20004800000 */
[----:B------:R-:W-:Y:S05]  /*10970*/  @!P0 BRA `(.L_x_243) ;  /* 0x000003d000008947 */ /* 0x000fea0003800000 */
[----:B------:R-:W2:Y:S04]  /*10980*/  LDL.LU R180, [R1+0x8] ;  /* 0x0000080001b47983 */ /* 0x000ea80000300800 */
[----:B------:R-:W3:Y:S04]  /*10990*/  LDL.64 R176, [R1+0x50] ;  /* 0x0000500001b07983 */ /* 0x000ee80000100a00 */
[----:B------:R-:W4:Y:S01]  /*109a0*/  LDL.64 R178, [R1+0x48] ;  /* 0x0000480001b27983 */ /* 0x000f220000100a00 */
[----:B------:R-:W-:Y:S03]  /*109b0*/  BSSY B0, `(.L_x_244) ;  /* 0x0000038000007945 */ /* 0x000fe60003800000 */
[----:B------:R1:W-:Y:S04]  /*109c0*/  @P4 STS [R223+0x6000], RZ ;  /* 0x006000ffdf004388 */ /* 0x0003e80000000800 */
[----:B------:R1:W-:Y:S04]  /*109d0*/  @P4 STS [R223+0x6004], RZ ;  /* 0x006004ffdf004388 */ /* 0x0003e80000000800 */
[----:B------:R1:W-:Y:S01]  /*109e0*/  @P4 STS.64 [R223+0x6008], RZ ;  /* 0x006008ffdf004388 */ /* 0x0003e20000000a00 */
        /* <DEDUP_REMOVED lines=52> */
.L_x_245:
[----:B------:R-:W-:Y:S05]  /*10d30*/  BSYNC B0 ;  /* 0x0000000000007941 */ /* 0x000fea0003800000 */
.L_x_244:
[----:B------:R-:W0:Y:S02]  /*10d40*/  LDGDEPBAR ;  /* 0x00000000000079af */ /* 0x000e240000000000 */
.L_x_243:
[----:B-1----:R-:W2:Y:S01]  /*10d50*/  LDL.LU R4, [R1+0x28] ;  /* 0x0000280001047983 */ /* 0x002ea20000300800 */
[----:B------:R-:W-:Y:S01]  /*10d60*/  MOV R52, R102 ;  /* 0x0000006600347202 */ /* 0x000fe20000000f00 */
[----:B------:R-:W-:Y:S01]  /*10d70*/  IMAD.MOV.U32 R11, RZ, RZ, R34 ;  /* 0x000000ffff0b7224 */ /* 0x000fe200078e0022 */
[----:B------:R-:W-:Y:S01]  /*10d80*/  MOV R32, R185 ;  /* 0x000000b900207202 */ /* 0x000fe20000000f00 */
[----:B------:R-:W3:Y:S01]  /*10d90*/  LDL.LU R5, [R1+0x20] ;  /* 0x0000200001057983 */ /* 0x000ee20000300800 */
[----:B------:R-:W-:-:S03]  /*10da0*/  MOV R29, R184 ;  /* 0x000000b8001d7202 */ /* 0x000fc60000000f00 */
[----:B------:R-:W4:Y:S04]  /*10db0*/  LDL.LU R7, [R1+0x24] ;  /* 0x0000240001077983 */ /* 0x000f280000300800 */
[----:B------:R-:W3:Y:S04]  /*10dc0*/  LDL.LU R6, [R1+0x2c] ;  /* 0x00002c0001067983 */ /* 0x000ee80000300800 */
[----:B------:R-:W-:Y:S04]  /*10dd0*/  STL [R1+0x7c], R222 ;  /* 0x00007cde01007387 */ /* 0x000fe80000100800 */
[----:B------:R1:W-:Y:S01]  /*10de0*/  STL [R1+0x78], R221 ;  /* 0x000078dd01007387 */ /* 0x0003e20000100800 */
[----:B------:R-:W-:-:S02]  /*10df0*/  FMNMX.FTZ R0, R245, R62, !PT ;  /* 0x0000003ef5007209 */ /* 0x000fc40007810000 */
[----:B------:R-:W-:Y:S01]  /*10e00*/  MOV R42, R186 ;  /* 0x000000ba002a7202 */ /* 0x000fe20000000f00 */
[----:B------:R-:W-:Y:S04]  /*10e10*/  LDSM.16.MT88.4 R20, [R216+0x9000] ;  /* 0x00900000d814783b */ /* 0x000fe80000004200 */
[----:B------:R-:W-:Y:S04]  /*10e20*/  LDSM.16.MT88.4 R16, [R218+0x9000] ;  /* 0x00900000da10783b */ /* 0x000fe80000004200 */
[----:B------:R-:W-:Y:S04]  /*10e30*/  LDSM.16.MT88.4 R24, [R216+0xa000] ;  /* 0x00a00000d818783b */ /* 0x000fe80000004200 */
[----:B------:R-:W-:Y:S04]  /*10e40*/  LDSM.16.MT88.4 R12, [R218+0xa000] ;  /* 0x00a00000da0c783b */ /* 0x000fe80000004200 */
[----:B------:R-:W-:Y:S04]  /*10e50*/  LDSM.16.MT88.4 R44, [R216+0xb000] ;  /* 0x00b00000d82c783b */ /* 0x000fe80000004200 */
[----:B------:R-:W-:Y:S04]  /*10e60*/  LDSM.16.MT88.4 R36, [R218+0xb000] ;  /* 0x00b00000da24783b */ /* 0x000fe80000004200 */
[----:B-1----:R-:W3:Y:S01]  /*10e70*/  LDL.LU R221, [R1+0x4] ;  /* 0x0000040001dd7983 */ /* 0x002ee20000300800 */
        /* <DEDUP_REMOVED lines=26> */
[----:B------:R-:W-:-:S04]  /*11020*/  FMNMX.FTZ R0, R199, R0, !PT ;  /* 0x00000000c7007209 */ /* 0x000fc80007810000 */
[----:B------:R-:W-:Y:S01]  /*11030*/  FMNMX.FTZ R0, R11, R0, !PT ;  /* 0x000000000b007209 */ /* 0x000fe20007810000 */
[----:B------:R-:W1:Y:S03]  /*11040*/  SHFL.BFLY PT, R3, R103, 0x2, 0x1f ;  /* 0x0c401f0067037f89 */ /* 0x000e6600000e0000 */
        /* <DEDUP_REMOVED lines=11> */
[----:B------:R-:W-:Y:S02]  /*11100*/  FSEL R8, R8, RZ, P1 ;  /* 0x000000ff08087208 */ /* 0x000fe40000800000 */
[----:B------:R-:W-:-:S03]  /*11110*/  FMNMX.FTZ R102, R0, R102, !PT ;  /* 0x0000006600667209 */ /* 0x000fc60007810000 */
[----:B------:R-:W-:-:S04]  /*11120*/  FFMA.FTZ R0, R60, c[0x0][0x23c], -R8 ;  /* 0x00008f003c007a23 */ /* 0x000fc80000010808 */
[----:B------:R1:W-:Y:S01]  /*11130*/  MUFU.EX2 R31, R0 ;  /* 0x00000000001f7308 */ /* 0x0003e20000000800 */
[C---:B------:R-:W-:Y:S01]  /*11140*/  FMUL.FTZ R3, R102.reuse, c[0x0][0x23c] ;  /* 0x00008f0066037a20 */ /* 0x040fe20000410000 */
[----:B------:R-:W-:Y:S01]  /*11150*/  FSETP.NEU.FTZ.AND P0, PT, R102, -INF , PT ;  /* 0xff8000006600780b */ /* 0x000fe20003f1d000 */
[----:B------:R-:W-:-:S03]  /*11160*/  FFMA.FTZ R2, R62, c[0x0][0x23c], -R8 ;  /* 0x00008f003e027a23 */ /* 0x000fc60000010808 */
[----:B------:R-:W-:Y:S01]  /*11170*/  FSEL R3, R3, RZ, P0 ;  /* 0x000000ff03037208 */ /* 0x000fe20000000000 */
[----:B-1----:R-:W-:-:S04]  /*11180*/  FFMA.FTZ R0, R58, c[0x0][0x23c], -R8 ;  /* 0x00008f003a007a23 */ /* 0x002fc80000010808 */
[----:B------:R1:W-:Y:S01]  /*11190*/  MUFU.EX2 R40, R0 ;  /* 0x0000000000287308 */ /* 0x0003e20000000800 */
[----:B------:R-:W-:Y:S01]  /*111a0*/  MOV R58, R53 ;  /* 0x00000035003a7202 */ /* 0x000fe20000000f00 */
[----:B------:R-:W-:Y:S06]  /*111b0*/  STL [R1+0x74], R220 ;  /* 0x000074dc01007387 */ /* 0x000fec0000100800 */
[----:B------:R1:W-:Y:S02]  /*111c0*/  MUFU.EX2 R54, R2 ;  /* 0x0000000200367308 */ /* 0x0003e40000000800 */
[----:B-1----:R-:W-:-:S06]  /*111d0*/  FFMA.FTZ R0, R56, c[0x0][0x23c], -R8 ;  /* 0x00008f0038007a23 */ /* 0x002fcc0000010808 */
[----:B------:R1:W-:Y:S01]  /*111e0*/  MUFU.EX2 R60, R0 ;  /* 0x00000000003c7308 */ /* 0x0003e20000000800 */
[----:B------:R-:W-:Y:S01]  /*111f0*/  FMNMX.FTZ R2, R248, R237, !PT ;  /* 0x000000edf8027209 */ /* 0x000fe20007810000 */
[----:B------:R-:W-:Y:S03]  /*11200*/  STL [R1+0x70], R219 ;  /* 0x000070db01007387 */ /* 0x000fe60000100800 */
[----:B------:R-:W-:Y:S01]  /*11210*/  FMNMX.FTZ R2, R214, R2, !PT ;  /* 0x00000002d6027209 */ /* 0x000fe20007810000 */
[----:B-1----:R-:W-:-:S04]  /*11220*/  FFMA.FTZ R0, R63, c[0x0][0x23c], -R3 ;  /* 0x00008f003f007a23 */ /* 0x002fc80000010803 */
[----:B------:R1:W-:Y:S01]  /*11230*/  MUFU.EX2 R53, R0 ;  /* 0x0000000000357308 */ /* 0x0003e20000000800 */
[----:B------:R1:W-:Y:S02]  /*11240*/  STL [R1+0x6c], R217 ;  /* 0x00006cd901007387 */ /* 0x0003e40000100800 */
[----:B-1----:R-:W-:-:S05]  /*11250*/  FFMA.FTZ R0, R61, c[0x0][0x23c], -R3 ;  /* 0x00008f003d007a23 */ /* 0x002fca0000010803 */
[----:B------:R1:W-:Y:S02]  /*11260*/  MUFU.EX2 R217, R0 ;  /* 0x0000000000d97308 */ /* 0x0003e40000000800 */
[----:B-1----:R-:W-:-:S04]  /*11270*/  FMNMX.FTZ R0, R247, R240, !PT ;  /* 0x000000f0f7007209 */ /* 0x002fc80007810000 */
[----:B------:R-:W-:Y:S02]  /*11280*/  FMNMX.FTZ R0, R238, R0, !PT ;  /* 0x00000000ee007209 */ /* 0x000fe40007810000 */
[----:B----4-:R-:W-:Y:S01]  /*11290*/  MOV R10, R7 ;  /* 0x00000007000a7202 */ /* 0x010fe20000000f00 */
[----:B--2---:R-:W-:Y:S01]  /*112a0*/  IMAD.MOV.U32 R7, RZ, RZ, R4 ;  /* 0x000000ffff077224 */ /* 0x004fe200078e0004 */
[----:B------:R-:W-:Y:S01]  /*112b0*/  FMNMX.FTZ R4, R206, R2, !PT ;  /* 0x00000002ce047209 */ /* 0x000fe20007810000 */
[----:B------:R-:W-:Y:S01]  /*112c0*/  FFMA.FTZ R2, R59, c[0x0][0x23c], -R3 ;  /* 0x00008f003b027a23 */ /* 0x000fe20000010803 */
[----:B---3--:R-:W-:Y:S02]  /*112d0*/  MOV R9, R5 ;  /* 0x0000000500097202 */ /* 0x008fe40000000f00 */
[----:B------:R-:W-:Y:S01]  /*112e0*/  FMNMX.FTZ R4, R65, R4, !PT ;  /* 0x0000000441047209 */ /* 0x000fe20007810000 */
[----:B------:R1:W-:Y:S01]  /*112f0*/  MUFU.EX2 R41, R2 ;  /* 0x0000000200297308 */ /* 0x0003e20000000800 */
[----:B------:R-:W-:-:S02]  /*11300*/  FSEL R5, R103, RZ, P1 ;  /* 0x000000ff67057208 */ /* 0x000fc40000800000 */
[----:B------:R-:W-:-:S03]  /*11310*/  FMNMX.FTZ R4, R32, R4, !PT ;  /* 0x0000000420047209 */ /* 0x000fc60007810000 */
[----:B------:R-:W-:Y:S01]  /*11320*/  FADD.FTZ R5, R245, -R5 ;  /* 0x80000005f5057221 */ /* 0x000fe20000010000 */
[----:B------:R-:W-:Y:S02]  /*11330*/  MOV R245, R187 ;  /* 0x000000bb00f57202 */ /* 0x000fe40000000f00 */
[----:B------:R-:W-:Y:S02]  /*11340*/  FMNMX.FTZ R4, R243, R4, !PT ;  /* 0x00000004f3047209 */ /* 0x000fe40007810000 */
[----:B-1----:R-:W-:Y:S01]  /*11350*/  FMNMX.FTZ R2, R207, R0, !PT ;  /* 0x00000000cf027209 */ /* 0x002fe20007810000 */
[----:B------:R-:W-:-:S03]  /*11360*/  FFMA.FTZ R0, R57, c[0x0][0x23c], -R3 ;  /* 0x00008f0039007a23 */ /* 0x000fc60000010803 */
[----:B------:R-:W-:Y:S01]  /*11370*/  FMNMX.FTZ R2, R67, R2, !PT ;  /* 0x0000000243027209 */ /* 0x000fe20007810000 */
[----:B------:R1:W-:Y:S01]  /*11380*/  MUFU.EX2 R62, R0 ;  /* 0x00000000003e7308 */ /* 0x0003e20000000800 */
[----:B------:R-:W-:Y:S02]  /*11390*/  MOV R61, R101 ;  /* 0x00000065003d7202 */ /* 0x000fe40000000f00 */
[----:B------:R-:W-:Y:S01]  /*113a0*/  FMNMX.FTZ R2, R245, R2, !PT ;  /* 0x00000002f5027209 */ /* 0x000fe20007810000 */
[----:B------:R-:W-:Y:S01]  /*113b0*/  FMUL.FTZ R101, R5, c[0x0][0x23c] ;  /* 0x00008f0005657a20 */ /* 0x000fe20000410000 */
[----:B------:R-:W-:Y:S02]  /*113c0*/  FMNMX.FTZ R4, R215, R4, !PT ;  /* 0x00000004d7047209 */ /* 0x000fe40007810000 */
[----:B-1----:R-:W-:-:S05]  /*113d0*/  FSEL R0, R102, RZ, P0 ;  /* 0x000000ff66007208 */ /* 0x002fca0000000000 */
[----:B------:R-:W-:Y:S01]  /*113e0*/  FADD.FTZ R5, R246, -R0 ;  /* 0x80000000f6057221 */ /* 0x000fe20000010000 */
[----:B------:R-:W-:Y:S02]  /*113f0*/  FMNMX.FTZ R0, R42, R2, !PT ;  /* 0x000000022a007209 */ /* 0x000fe40007810000 */
[----:B------:R-:W-:Y:S02]  /*11400*/  FMNMX.FTZ R2, R205, R4, !PT ;  /* 0x00000004cd027209 */ /* 0x000fe40007810000 */
[----:B------:R-:W-:Y:S02]  /*11410*/  FMNMX.FTZ R0, R29, R0, !PT ;  /* 0x000000001d007209 */ /* 0x000fe40007810000 */
[----:B------:R-:W-:Y:S02]  /*11420*/  MOV R57, R100 ;  /* 0x0000006400397202 */ /* 0x000fe40000000f00 */
[----:B------:R-:W-:Y:S02]  /*11430*/  FMNMX.FTZ R2, R221, R2, !PT ;  /* 0x00000002dd027209 */ /* 0x000fe40007810000 */
[----:B------:R-:W-:-:S02]  /*11440*/  FMNMX.FTZ R0, R236, R0, !PT ;  /* 0x00000000ec007209 */ /* 0x000fc40007810000 */
[----:B------:R-:W-:Y:S02]  /*11450*/  FMNMX.FTZ R2, R57, R2, !PT ;  /* 0x0000000239027209 */ /* 0x000fe40007810000 */
[----:B------:R-:W-:Y:S02]  /*11460*/  MOV R56, R104 ;  /* 0x0000006800387202 */ /* 0x000fe40000000f00 */
[----:B------:R-:W-:Y:S02]  /*11470*/  FMNMX.FTZ R0, R61, R0, !PT ;  /* 0x000000003d007209 */ /* 0x000fe40007810000 */
[----:B------:R-:W-:Y:S02]  /*11480*/  FMNMX.FTZ R2, R242, R2, !PT ;  /* 0x00000002f2027209 */ /* 0x000fe40007810000 */
[----:B------:R-:W-:Y:S02]  /*11490*/  FMNMX.FTZ R0, R56, R0, !PT ;  /* 0x0000000038007209 */ /* 0x000fe40007810000 */
[----:B------:R-:W-:-:S02]  /*114a0*/  FMNMX.FTZ R2, R209, R2, !PT ;  /* 0x00000002d1027209 */ /* 0x000fc40007810000 */
[----:B------:R-:W-:Y:S02]  /*114b0*/  FMNMX.FTZ R0, R58, R0, !PT ;  /* 0x000000003a007209 */ /* 0x000fe40007810000 */
[----:B------:R-:W-:Y:S01]  /*114c0*/  FMNMX.FTZ R2, R48, R2, !PT ;  /* 0x0000000230027209 */ /* 0x000fe20007810000 */
[----:B------:R-:W-:Y:S01]  /*114d0*/  IMAD.MOV.U32 R59, RZ, RZ, R33 ;  /* 0x000000ffff3b7224 */ /* 0x000fe200078e0021 */
[----:B------:R-:W-:Y:S02]  /*114e0*/  FMNMX.FTZ R0, R249, R0, !PT ;  /* 0x00000000f9007209 */ /* 0x000fe40007810000 */
[----:B------:R-:W-:Y:S02]  /*114f0*/  FMNMX.FTZ R2, R49, R2, !PT ;  /* 0x0000000231027209 */ /* 0x000fe40007810000 */
[----:B------:R-:W-:Y:S02]  /*11500*/  FMNMX.FTZ R0, R59, R0, !PT ;  /* 0x000000003b007209 */ /* 0x000fe40007810000 */
[----:B------:R-:W-:Y:S01]  /*11510*/  FMNMX.FTZ R2, R28, R2, !PT ;  /* 0x000000021c027209 */ /* 0x000fe20007810000 */
[----:B------:R-:W-:Y:S01]  /*11520*/  IMAD.MOV.U32 R33, RZ, RZ, R9 ;  /* 0x000000ffff217224 */ /* 0x000fe200078e0009 */
[----:B------:R-:W-:-:S02]  /*11530*/  FMNMX.FTZ R9, R30, R0, !PT ;  /* 0x000000001e097209 */ /* 0x000fc40007810000 */
[----:B------:R-:W-:-:S05]  /*11540*/  FMNMX.FTZ R0, R251, R2, !PT ;  /* 0x00000002fb007209 */ /* 0x000fca0007810000 */
[----:B------:R-:W1:Y:S01]  /*11550*/  SHFL.BFLY PT, R2, R0, 0x2, 0x1f ;  /* 0x0c401f0000027f89 */ /* 0x000e6200000e0000 */
[----:B------:R-:W-:Y:S01]  /*11560*/  MOV R43, R10 ;  /* 0x0000000a002b7202 */ /* 0x000fe20000000f00 */
[----:B------:R-:W-:Y:S01]  /*11570*/  FMUL.FTZ R5, R5, c[0x0][0x23c] ;  /* 0x00008f0005057a20 */ /* 0x000fe20000410000 */
[----:B------:R-:W2:Y:S08]  /*11580*/  MUFU.EX2 R101, R101 ;  /* 0x0000006500657308 */ /* 0x000eb00000000800 */
[----:B------:R3:W4:Y:S01]  /*11590*/  MUFU.EX2 R100, R5 ;  /* 0x0000000500647308 */ /* 0x0007220000000800 */
[----:B-1----:R-:W-:-:S02]  /*115a0*/  FMNMX.FTZ R0, R0, R2, !PT ;  /* 0x0000000200007209 */ /* 0x002fc40007810000 */
[----:B------:R-:W-:-:S04]  /*115b0*/  FMNMX.FTZ R2, R51, R9, !PT ;  /* 0x0000000933027209 */ /* 0x000fc80007810000 */
[----:B------:R-:W-:-:S05]  /*115c0*/  FMNMX.FTZ R2, R55, R2, !PT ;  /* 0x0000000237027209 */ /* 0x000fca0007810000 */
[----:B------:R-:W1:Y:S01]  /*115d0*/  SHFL.BFLY PT, R10, R2, 0x2, 0x1f ;  /* 0x0c401f00020a7f89 */ /* 0x000e6200000e0000 */
[----:B------:R-:W-:-:S03]  /*115e0*/  MOV R34, R7 ;  /* 0x0000000700227202 */ /* 0x000fc60000000f00 */
[----:B------:R-:W1:Y:S01]  /*115f0*/  SHFL.BFLY PT, R9, R0, 0x1, 0x1f ;  /* 0x0c201f0000097f89 */ /* 0x000e6200000e0000 */
[----:B------:R-:W-:Y:S01]  /*11600*/  MOV R35, R6 ;  /* 0x0000000600237202 */ /* 0x000fe20000000f00 */
[-C--:B--2---:R-:W-:Y:S01]  /*11610*/  FMUL.FTZ R120, R120, R101.reuse ;  /* 0x0000006578787220 */ /* 0x084fe20000410000 */
[----:B------:R-:W-:Y:S01]  /*11620*/  F2FP.PACK_AB R4, R31, R54 ;  /* 0x000000361f04723e */ /* 0x000fe200000000ff */
[----:B------:R-:W-:Y:S01]  /*11630*/  FMUL.FTZ R121, R121, R101 ;  /* 0x0000006579797220 */ /* 0x000fe20000410000 */
[----:B---3--:R-:W-:Y:S01]  /*11640*/  F2FP.PACK_AB R5, R217, R53 ;  /* 0x00000035d905723e */ /* 0x008fe200000000ff */
[----:B----4-:R-:W-:Y:S01]  /*11650*/  FMUL.FTZ R122, R122, R100 ;  /* 0x000000647a7a7220 */ /* 0x010fe20000410000 */
[----:B------:R-:W-:Y:S01]  /*11660*/  F2FP.PACK_AB R6, R60, R40 ;  /* 0x000000283c06723e */ /* 0x000fe200000000ff */
[----:B------:R-:W-:Y:S01]  /*11670*/  FMUL.FTZ R123, R123, R100 ;  /* 0x000000647b7b7220 */ /* 0x000fe20000410000 */
[----:B------:R-:W-:Y:S01]  /*11680*/  F2FP.PACK_AB R7, R62, R41 ;  /* 0x000000293e07723e */ /* 0x000fe200000000ff */
[----:B------:R-:W-:-:S02]  /*11690*/  FMUL.FTZ R132, R132, R101 ;  /* 0x0000006584847220 */ /* 0x000fc40000410000 */
[-C--:B------:R-:W-:Y:S02]  /*116a0*/  FMUL.FTZ R133, R133, R101.reuse ;  /* 0x0000006585857220 */ /* 0x080fe40000410000 */
[-C--:B------:R-:W-:Y:S02]  /*116b0*/  FMUL.FTZ R134, R134, R100.reuse ;  /* 0x0000006486867220 */ /* 0x080fe40000410000 */
[----:B------:R-:W-:Y:S02]  /*116c0*/  FMUL.FTZ R135, R135, R100 ;  /* 0x0000006487877220 */ /* 0x000fe40000410000 */
[-C--:B------:R-:W-:Y:S02]  /*116d0*/  FMUL.FTZ R152, R152, R101.reuse ;  /* 0x0000006598987220 */ /* 0x080fe40000410000 */
[-C--:B------:R-:W-:Y:S02]  /*116e0*/  FMUL.FTZ R153, R153, R101.reuse ;  /* 0x0000006599997220 */ /* 0x080fe40000410000 */
        /* <DEDUP_REMOVED lines=38> */
[----:B-1----:R-:W-:Y:S01]  /*11950*/  FMNMX.FTZ R2, R2, R10, !PT ;  /* 0x0000000a02027209 */ /* 0x002fe20007810000 */
        /* <DEDUP_REMOVED lines=15> */
[----:B------:R-:W-:-:S05]  /*11a50*/  FMUL.FTZ R0, R105, c[0x0][0x23c] ;  /* 0x00008f0069007a20 */ /* 0x000fca0000410000 */
        /* <DEDUP_REMOVED lines=9> */
[----:B--2---:R-:W-:Y:S01]  /*11af0*/  FMUL.FTZ R2, R104, c[0x0][0x23c] ;  /* 0x00008f0068027a20 */ /* 0x004fe20000410000 */
[----:B------:R-:W-:-:S04]  /*11b00*/  MOV R206, R42 ;  /* 0x0000002a00ce7202 */ /* 0x000fc80000000f00 */
[----:B------:R-:W-:Y:S01]  /*11b10*/  FSEL R2, R2, RZ, P0 ;  /* 0x000000ff02027208 */ /* 0x000fe20000000000 */
[----:B-1----:R-:W-:-:S04]  /*11b20*/  FFMA.FTZ R4, R65, c[0x0][0x23c], -R0 ;  /* 0x00008f0041047a23 */ /* 0x002fc80000010800 */
[----:B------:R1:W-:Y:S01]  /*11b30*/  MUFU.EX2 R42, R4 ;  /* 0x00000004002a7308 */ /* 0x0003e20000000800 */
[----:B------:R-:W-:-:S05]  /*11b40*/  FSEL R5, R105, RZ, P1 ;  /* 0x000000ff69057208 */ /* 0x000fca0000800000 */
[----:B------:R-:W-:Y:S02]  /*11b50*/  FADD.FTZ R6, R248, -R5 ;  /* 0x80000005f8067221 */ /* 0x000fe40000010000 */
[----:B-1----:R-:W-:-:S04]  /*11b60*/  FFMA.FTZ R4, R240, c[0x0][0x23c], -R2 ;  /* 0x00008f00f0047a23 */ /* 0x002fc80000010802 */
[----:B------:R1:W2:Y:S01]  /*11b70*/  MUFU.EX2 R7, R4 ;  /* 0x0000000400077308 */ /* 0x0002a20000000800 */
[----:B------:R-:W-:Y:S01]  /*11b80*/  FSEL R5, R104, RZ, P0 ;  /* 0x000000ff68057208 */ /* 0x000fe20000000000 */
[----:B-1----:R-:W-:-:S06]  /*11b90*/  FFMA.FTZ R4, R238, c[0x0][0x23c], -R2 ;  /* 0x00008f00ee047a23 */ /* 0x002fcc0000010802 */
[----:B------:R1:W-:Y:S01]  /*11ba0*/  MUFU.EX2 R222, R4 ;  /* 0x0000000400de7308 */ /* 0x0003e20000000800 */
[----:B------:R-:W-:Y:S02]  /*11bb0*/  FMUL.FTZ R6, R6, c[0x0][0x23c] ;  /* 0x00008f0006067a20 */ /* 0x000fe40000410000 */
[----:B-1----:R-:W-:-:S05]  /*11bc0*/  FFMA.FTZ R4, R207, c[0x0][0x23c], -R2 ;  /* 0x00008f00cf047a23 */ /* 0x002fca0000010802 */
[----:B------:R1:W-:Y:S01]  /*11bd0*/  MUFU.EX2 R9, R4 ;  /* 0x0000000400097308 */ /* 0x0003e20000000800 */
[----:B------:R-:W-:Y:S02]  /*11be0*/  MOV R50, R43 ;  /* 0x0000002b00327202 */ /* 0x000fe40000000f00 */
[----:B------:R-:W-:Y:S01]  /*11bf0*/  MOV R63, R11 ;  /* 0x0000000b003f7202 */ /* 0x000fe20000000f00 */
[----:B-1----:R-:W-:-:S04]  /*11c00*/  FADD.FTZ R4, R247, -R5 ;  /* 0x80000005f7047221 */ /* 0x002fc80000010000 */
[----:B------:R-:W-:-:S04]  /*11c10*/  FMUL.FTZ R4, R4, c[0x0][0x23c] ;  /* 0x00008f0004047a20 */ /* 0x000fc80000410000 */
[----:B------:R1:W3:Y:S08]  /*11c20*/  MUFU.EX2 R10, R4 ;  /* 0x00000004000a7308 */ /* 0x0002f00000000800 */
[----:B------:R4:W4:Y:S01]  /*11c30*/  MUFU.EX2 R11, R6 ;  /* 0x00000006000b7308 */ /* 0x0009220000000800 */
[----:B-1----:R-:W-:-:S07]  /*11c40*/  FFMA.FTZ R4, R67, c[0x0][0x23c], -R2 ;  /* 0x00008f0043047a23 */ /* 0x002fce0000010802 */
[----:B------:R1:W1:Y:S01]  /*11c50*/  MUFU.EX2 R43, R4 ;  /* 0x00000004002b7308 */ /* 0x0002620000000800 */
[----:B--2---:R-:W-:Y:S02]  /*11c60*/  IMAD.MOV.U32 R207, RZ, RZ, R7 ;  /* 0x000000ffffcf7224 */ /* 0x004fe400078e0007 */
[----:B---3--:R-:W-:Y:S01]  /*11c70*/  FMUL.FTZ R130, R130, R10 ;  /* 0x0000000a82827220 */ /* 0x008fe20000410000 */
[----:B----4-:R-:W-:Y:S01]  /*11c80*/  F2FP.PACK_AB R6, R42, R220 ;  /* 0x000000dc2a06723e */ /* 0x010fe200000000ff */
[----:B------:R-:W-:Y:S01]  /*11c90*/  FMUL.FTZ R128, R128, R11 ;  /* 0x0000000b80807220 */ /* 0x000fe20000410000 */
[----:B------:R-:W-:Y:S01]  /*11ca0*/  F2FP.PACK_AB R5, R222, R207 ;  /* 0x000000cfde05723e */ /* 0x000fe200000000ff */
[----:B------:R-:W-:Y:S02]  /*11cb0*/  FMUL.FTZ R129, R129, R11 ;  /* 0x0000000b81817220 */ /* 0x000fe40000410000 */
[----:B------:R-:W-:Y:S01]  /*11cc0*/  FMUL.FTZ R131, R131, R10 ;  /* 0x0000000a83837220 */ /* 0x000fe20000410000 */
[----:B-1----:R-:W-:-:S02]  /*11cd0*/  F2FP.PACK_AB R4, R219, R139 ;  /* 0x0000008bdb04723e */ /* 0x002fc400000000ff */
[----:B------:R-:W-:-:S07]  /*11ce0*/  F2FP.PACK_AB R7, R43, R9 ;  /* 0x000000092b07723e */ /* 0x000fce00000000ff */
[----:B------:R-:W-:Y:S07]  /*11cf0*/  HMMA.16816.F32 R76, R4, R16, R128 ;  /* 0x00000010044c723c */ /* 0x000fee0000001880 */
[----:B------:R-:W-:Y:S02]  /*11d00*/  IMAD.MOV.U32 R16, RZ, RZ, R9 ;  /* 0x000000ffff107224 */ /* 0x000fe400078e0009 */
[----:B------:R-:W-:-:S04]  /*11d10*/  FFMA.FTZ R9, R66, c[0x0][0x23c], -R8 ;  /* 0x00008f0042097a23 */ /* 0x000fc80000010808 */
[----:B------:R1:W-:Y:S01]  /*11d20*/  MUFU.EX2 R248, R9 ;  /* 0x0000000900f87308 */ /* 0x0003e20000000800 */
[-C--:B------:R-:W-:Y:S02]  /*11d30*/  FMUL.FTZ R112, R112, R11.reuse ;  /* 0x0000000b70707220 */ /* 0x080fe40000410000 */
[----:B------:R-:W-:Y:S02]  /*11d40*/  FMUL.FTZ R113, R113, R11 ;  /* 0x0000000b71717220 */ /* 0x000fe40000410000 */
[-C--:B------:R-:W-:Y:S02]  /*11d50*/  FMUL.FTZ R114, R114, R10.reuse ;  /* 0x0000000a72727220 */ /* 0x080fe40000410000 */
[----:B------:R-:W-:Y:S02]  /*11d60*/  FMUL.FTZ R115, R115, R10 ;  /* 0x0000000a73737220 */ /* 0x000fe40000410000 */
[----:B-1----:R-:W-:-:S04]  /*11d70*/  FFMA.FTZ R9, R64, c[0x0][0x23c], -R8 ;  /* 0x00008f0040097a23 */ /* 0x002fc80000010808 */
[----:B------:R1:W2:Y:S01]  /*11d80*/  MUFU.EX2 R247, R9 ;  /* 0x0000000900f77308 */ /* 0x0002a20000000800 */
[----:B------:R-:W-:Y:S01]  /*11d90*/  HMMA.16816.F32 R88, R4, R20, R112 ;  /* 0x000000140458723c */ /* 0x000fe20000001870 */
[-C--:B------:R-:W-:Y:S02]  /*11da0*/  FMUL.FTZ R124, R124, R11.reuse ;  /* 0x0000000b7c7c7220 */ /* 0x080fe40000410000 */
[----:B------:R-:W-:-:S04]  /*11db0*/  FMUL.FTZ R125, R125, R11 ;  /* 0x0000000b7d7d7220 */ /* 0x000fc80000410000 */
[----:B------:R-:W-:Y:S02]  /*11dc0*/  IMAD.MOV.U32 R20, RZ, RZ, R245 ;  /* 0x000000ffff147224 */ /* 0x000fe400078e00f5 */
[----:B-1----:R-:W-:-:S04]  /*11dd0*/  FFMA.FTZ R9, R107, c[0x0][0x23c], -R8 ;  /* 0x00008f006b097a23 */ /* 0x002fc80000010808 */
[----:B------:R1:W-:Y:S01]  /*11de0*/  MUFU.EX2 R246, R9 ;  /* 0x0000000900f67308 */ /* 0x0003e20000000800 */
[-C--:B------:R-:W-:Y:S02]  /*11df0*/  FMUL.FTZ R126, R126, R10.reuse ;  /* 0x0000000a7e7e7220 */ /* 0x080fe40000410000 */
[----:B------:R-:W-:Y:S02]  /*11e00*/  FMUL.FTZ R127, R127, R10 ;  /* 0x0000000a7f7f7220 */ /* 0x000fe40000410000 */
[-C--:B------:R-:W-:Y:S02]  /*11e10*/  FMUL.FTZ R144, R144, R11.reuse ;  /* 0x0000000b90907220 */ /* 0x080fe40000410000 */
[----:B------:R-:W-:Y:S02]  /*11e20*/  FMUL.FTZ R145, R145, R11 ;  /* 0x0000000b91917220 */ /* 0x000fe40000410000 */
[----:B-1----:R-:W-:-:S04]  /*11e30*/  FFMA.FTZ R9, R106, c[0x0][0x23c], -R8 ;  /* 0x00008f006a097a23 */ /* 0x002fc80000010808 */
[----:B------:R1:W-:Y:S01]  /*11e40*/  MUFU.EX2 R245, R9 ;  /* 0x0000000900f57308 */ /* 0x0003e20000000800 */
[-C--:B------:R-:W-:Y:S02]  /*11e50*/  FMUL.FTZ R146, R146, R10.reuse ;  /* 0x0000000a92927220 */ /* 0x080fe40000410000 */
[-C--:B------:R-:W-:Y:S02]  /*11e60*/  FMUL.FTZ R147, R147, R10.reuse ;  /* 0x0000000a93937220 */ /* 0x080fe40000410000 */
[-C--:B------:R-:W-:Y:S02]  /*11e70*/  FMUL.FTZ R156, R156, R11.reuse ;  /* 0x0000000b9c9c7220 */ /* 0x080fe40000410000 */
[----:B------:R-:W-:Y:S02]  /*11e80*/  FMUL.FTZ R157, R157, R11 ;  /* 0x0000000b9d9d7220 */ /* 0x000fe40000410000 */
[-C--:B------:R-:W-:Y:S02]  /*11e90*/  FMUL.FTZ R158, R158, R10.reuse ;  /* 0x0000000a9e9e7220 */ /* 0x080fe40000410000 */
[----:B------:R-:W-:-:S02]  /*11ea0*/  FMUL.FTZ R159, R159, R10 ;  /* 0x0000000a9f9f7220 */ /* 0x000fc40000410000 */
[----:B-1----:R-:W-:Y:S01]  /*11eb0*/  FFMA.FTZ R9, R211, c[0x0][0x23c], -R3 ;  /* 0x00008f00d3097a23 */ /* 0x002fe20000010803 */
[----:B------:R-:W-:Y:S01]  /*11ec0*/  MOV R131, R43 ;  /* 0x0000002b00837202 */ /* 0x000fe20000000f00 */
[----:B------:R-:W-:Y:S02]  /*11ed0*/  IMAD.MOV.U32 R130, RZ, RZ, R48 ;  /* 0x000000ffff827224 */ /* 0x000fe400078e0030 */
[----:B------:R1:W-:Y:S01]  /*11ee0*/  MUFU.EX2 R240, R9 ;  /* 0x0000000900f07308 */ /* 0x0003e20000000800 */
[-C--:B------:R-:W-:Y:S01]  /*11ef0*/  FMUL.FTZ R140, R140, R11.reuse ;  /* 0x0000000b8c8c7220 */ /* 0x080fe20000410000 */
[----:B------:R-:W-:Y:S01]  /*11f00*/  HMMA.16816.F32 R148, R4, R22, R124 ;  /* 0x000000160494723c */ /* 0x000fe2000000187c */
[----:B------:R-:W-:Y:S02]  /*11f10*/  FMUL.FTZ R141, R141, R11 ;  /* 0x0000000b8d8d7220 */ /* 0x000fe40000410000 */
[-C--:B------:R-:W-:Y:S02]  /*11f20*/  FMUL.FTZ R142, R142, R10.reuse ;  /* 0x0000000a8e8e7220 */ /* 0x080fe40000410000 */
[----:B------:R-:W-:Y:S01]  /*11f30*/  FMUL.FTZ R143, R143, R10 ;  /* 0x0000000a8f8f7220 */ /* 0x000fe20000410000 */
[----:B------:R-:W-:-:S02]  /*11f40*/  MOV R113, R60 ;  /* 0x0000003c00717202 */ /* 0x000fc40000000f00 */
[----:B------:R-:W-:Y:S01]  /*11f50*/  MOV R125, R61 ;  /* 0x0000003d007d7202 */ /* 0x000fe20000000f00 */
[C---:B------:R-:W-:Y:S01]  /*11f60*/  HMMA.16816.F32 R64, R4.reuse, R24, R144 ;  /* 0x000000180440723c */ /* 0x040fe20000001890 */
[--C-:B-1----:R-:W-:Y:S01]  /*11f70*/  FFMA.FTZ R9, R204, c[0x0][0x23c], -R3.reuse ;  /* 0x00008f00cc097a23 */ /* 0x102fe20000010803 */
[----:B------:R-:W-:Y:S02]  /*11f80*/  MOV R126, R63 ;  /* 0x0000003f007e7202 */ /* 0x000fe40000000f00 */
[----:B------:R-:W-:Y:S01]  /*11f90*/  MOV R114, R62 ;  /* 0x0000003e00727202 */ /* 0x000fe20000000f00 */
[----:B------:R1:W3:Y:S03]  /*11fa0*/  MUFU.EX2 R238, R9 ;  /* 0x0000000900ee7308 */ /* 0x0002e60000000800 */
[C---:B------:R-:W-:Y:S01]  /*11fb0*/  HMMA.16816.F32 R60, R4.reuse, R26, R156 ;  /* 0x0000001a043c723c */ /* 0x040fe2000000189c */
[----:B------:R-:W-:Y:S01]  /*11fc0*/  MOV R147, R130 ;  /* 0x0000008200937202 */ /* 0x000fe20000000f00 */
[----:B------:R-:W-:Y:S01]  /*11fd0*/  IMAD.MOV.U32 R107, RZ, RZ, R28 ;  /* 0x000000ffff6b7224 */ /* 0x000fe200078e001c */
[----:B------:R-:W-:Y:S01]  /*11fe0*/  MOV R146, R131 ;  /* 0x0000008300927202 */ /* 0x000fe20000000f00 */
[----:B------:R-:W-:Y:S01]  /*11ff0*/  FMUL.FTZ R160, R160, R11 ;  /* 0x0000000ba0a07220 */ /* 0x000fe20000410000 */
[----:B------:R-:W-:Y:S01]  /*12000*/  MOV R131, R31 ;  /* 0x0000001f00837202 */ /* 0x000fe20000000f00 */
[----:B------:R-:W-:Y:S01]  /*12010*/  FMUL.FTZ R161, R161, R11 ;  /* 0x0000000ba1a17220 */ /* 0x000fe20000410000 */
[----:B------:R-:W-:Y:S01]  /*12020*/  MOV R130, R30 ;  /* 0x0000001e00827202 */ /* 0x000fe20000000f00 */
[----:B------:R-:W-:Y:S01]  /*12030*/  HMMA.16816.F32 R72, R4, R18, R140 ;  /* 0x000000120448723c */ /* 0x000fe2000000188c */
[----:B------:R-:W-:Y:S01]  /*12040*/  MOV R159, R29 ;  /* 0x0000001d009f7202 */ /* 0x000fe20000000f00 */
[----:B------:R-:W-:Y:S01]  /*12050*/  FMUL.FTZ R162, R162, R10 ;  /* 0x0000000aa2a27220 */ /* 0x000fe20000410000 */
[----:B------:R-:W4:Y:S01]  /*12060*/  LDSM.16.MT88.4 R28, [R218+0x9400] ;  /* 0x00940000da1c783b */ /* 0x000f220000004200 */
[----:B-1----:R-:W-:Y:S01]  /*12070*/  FFMA.FTZ R9, R198, c[0x0][0x23c], -R3 ;  /* 0x00008f00c6097a23 */ /* 0x002fe20000010803 */
[----:B------:R-:W-:-:S02]  /*12080*/  MOV R128, R41 ;  /* 0x0000002900807202 */ /* 0x000fc40000000f00 */
[----:B------:R-:W-:Y:S01]  /*12090*/  IMAD.MOV.U32 R143, RZ, RZ, R32 ;  /* 0x000000ffff8f7224 */ /* 0x000fe200078e0020 */
[----:B------:R-:W-:Y:S01]  /*120a0*/  MOV R136, R35 ;  /* 0x0000002300887202 */ /* 0x000fe20000000f00 */
[----:B------:R1:W-:Y:S01]  /*120b0*/  MUFU.EX2 R214, R9 ;  /* 0x0000000900d67308 */ /* 0x0003e20000000800 */
[----:B------:R-:W-:Y:S01]  /*120c0*/  IMAD.MOV.U32 R158, RZ, RZ, R206 ;  /* 0x000000ffff9e7224 */ /* 0x000fe200078e00ce */
[----:B------:R-:W-:Y:S01]  /*120d0*/  MOV R137, R34 ;  /* 0x0000002200897202 */ /* 0x000fe20000000f00 */
[----:B------:R-:W-:Y:S01]  /*120e0*/  FMUL.FTZ R163, R163, R10 ;  /* 0x0000000aa3a37220 */ /* 0x000fe20000410000 */
[----:B------:R-:W-:Y:S01]  /*120f0*/  MOV R138, R33 ;  /* 0x00000021008a7202 */ /* 0x000fe20000000f00 */
[----:B------:R-:W-:Y:S01]  /*12100*/  LDSM.16.MT88.4 R24, [R216+0xa400] ;  /* 0x00a40000d818783b */ /* 0x000fe20000004200 */
[----:B------:R-:W-:Y:S01]  /*12110*/  MOV R141, R128 ;  /* 0x00000080008d7202 */ /* 0x000fe20000000f00 */
[----:B-1----:R-:W-:Y:S02]  /*12120*/  FFMA.FTZ R9, R196, c[0x0][0x23c], -R3 ;  /* 0x00008f00c4097a23 */ /* 0x002fe40000010803 */
[----:B------:R-:W1:Y:S02]  /*12130*/  LDSM.16.MT88.4 R32, [R216+0x9400] ;  /* 0x00940000d820783b */ /* 0x000e640000004200 */
[----:B------:R2:W1:Y:S01]  /*12140*/  MUFU.EX2 R237, R9 ;  /* 0x0000000900ed7308 */ /* 0x0004620000000800 */
[----:B------:R-:W-:Y:S01]  /*12150*/  MOV R128, R207 ;  /* 0x000000cf00807202 */ /* 0x000fe20000000f00 */
[----:B--2---:R-:W-:-:S06]  /*12160*/  FFMA.FTZ R9, R143, c[0x0][0x23c], -R0 ;  /* 0x00008f008f097a23 */ /* 0x004fcc0000010800 */
[----:B------:R2:W-:Y:S01]  /*12170*/  MUFU.EX2 R211, R9 ;  /* 0x0000000900d37308 */ /* 0x0005e20000000800 */
[----:B------:R-:W-:Y:S01]  /*12180*/  MOV R157, R20 ;  /* 0x00000014009d7202 */ /* 0x000fe20000000f00 */
[----:B------:R-:W-:Y:S01]  /*12190*/  FMUL.FTZ R68, R68, R11 ;  /* 0x0000000b44447220 */ /* 0x000fe20000410000 */
[----:B------:R-:W-:Y:S01]  /*121a0*/  MOV R21, R57 ;  /* 0x0000003900157202 */ /* 0x000fe20000000f00 */
[----:B------:R-:W-:Y:S02]  /*121b0*/  FMUL.FTZ R69, R69, R11 ;  /* 0x0000000b45457220 */ /* 0x000fe40000410000 */
[----:B--2---:R-:W-:-:S04]  /*121c0*/  FFMA.FTZ R9, R243, c[0x0][0x23c], -R0 ;  /* 0x00008f00f3097a23 */ /* 0x004fc80000010800 */
[----:B------:R2:W1:Y:S01]  /*121d0*/  MUFU.EX2 R206, R9 ;  /* 0x0000000900ce7308 */ /* 0x0004620000000800 */
[-C--:B------:R-:W-:Y:S01]  /*121e0*/  FMUL.FTZ R70, R70, R10.reuse ;  /* 0x0000000a46467220 */ /* 0x080fe20000410000 */
[----:B------:R-:W-:Y:S01]  /*121f0*/  MOV R124, R59 ;  /* 0x0000003b007c7202 */ /* 0x000fe20000000f00 */
[----:B------:R-:W-:Y:S01]  /*12200*/  FMUL.FTZ R71, R71, R10 ;  /* 0x0000000a47477220 */ /* 0x000fe20000410000 */
[----:B------:R-:W-:Y:S01]  /*12210*/  MOV R112, R58 ;  /* 0x0000003a00707202 */ /* 0x000fe20000000f00 */
[-C--:B------:R-:W-:Y:S02]  /*12220*/  FMUL.FTZ R84, R84, R11.reuse ;  /* 0x0000000b54547220 */ /* 0x080fe40000410000 */
[----:B------:R-:W-:Y:S02]  /*12230*/  FMUL.FTZ R85, R85, R11 ;  /* 0x0000000b55557220 */ /* 0x000fe40000410000 */
[----:B------:R-:W-:Y:S02]  /*12240*/  FMUL.FTZ R86, R86, R10 ;  /* 0x0000000a56567220 */ /* 0x000fe40000410000 */
[----:B--2---:R-:W-:-:S04]  /*12250*/  FFMA.FTZ R9, R215, c[0x0][0x23c], -R0 ;  /* 0x00008f00d7097a23 */ /* 0x004fc80000010800 */
[----:B------:R2:W-:Y:S01]  /*12260*/  MUFU.EX2 R207, R9 ;  /* 0x0000000900cf7308 */ /* 0x0005e20000000800 */
[----:B------:R-:W-:Y:S01]  /*12270*/  FMUL.FTZ R87, R87, R10 ;  /* 0x0000000a57577220 */ /* 0x000fe20000410000 */
[----:B------:R-:W-:Y:S01]  /*12280*/  MOV R129, R42 ;  /* 0x0000002a00817202 */ /* 0x000fe20000000f00 */
[----:B------:R-:W-:Y:S02]  /*12290*/  IMAD.MOV.U32 R127, RZ, RZ, R56 ;  /* 0x000000ffff7f7224 */ /* 0x000fe400078e0038 */
[-C--:B------:R-:W-:Y:S01]  /*122a0*/  FMUL.FTZ R172, R172, R11.reuse ;  /* 0x0000000bacac7220 */ /* 0x080fe20000410000 */
[----:B------:R-:W-:Y:S01]  /*122b0*/  HMMA.16816.F32 R56, R4, R12, R160 ;  /* 0x0000000c0438723c */ /* 0x000fe200000018a0 */
[----:B------:R-:W-:Y:S02]  /*122c0*/  FMUL.FTZ R173, R173, R11 ;  /* 0x0000000badad7220 */ /* 0x000fe40000410000 */
[-C--:B------:R-:W-:Y:S02]  /*122d0*/  FMUL.FTZ R174, R174, R10.reuse ;  /* 0x0000000aaeae7220 */ /* 0x080fe40000410000 */
[----:B------:R-:W-:-:S02]  /*122e0*/  FMUL.FTZ R175, R175, R10 ;  /* 0x0000000aafaf7220 */ /* 0x000fc40000410000 */
[-C--:B------:R-:W-:Y:S02]  /*122f0*/  FMUL.FTZ R80, R80, R11.reuse ;  /* 0x0000000b50507220 */ /* 0x080fe40000410000 */
[----:B--2---:R-:W-:Y:S02]  /*12300*/  FFMA.FTZ R9, R205, c[0x0][0x23c], -R0 ;  /* 0x00008f00cd097a23 */ /* 0x004fe40000010800 */
[-C--:B------:R-:W-:Y:S02]  /*12310*/  FMUL.FTZ R81, R81, R11.reuse ;  /* 0x0000000b51517220 */ /* 0x080fe40000410000 */
[-C--:B------:R-:W-:Y:S01]  /*12320*/  FMUL.FTZ R82, R82, R10.reuse ;  /* 0x0000000a52527220 */ /* 0x080fe20000410000 */
[----:B------:R2:W-:Y:S01]  /*12330*/  MUFU.EX2 R204, R9 ;  /* 0x0000000900cc7308 */ /* 0x0005e20000000800 */
[----:B------:R-:W-:Y:S02]  /*12340*/  FMUL.FTZ R83, R83, R10 ;  /* 0x0000000a53537220 */ /* 0x000fe40000410000 */
[----:B------:R-:W-:-:S02]  /*12350*/  FMUL.FTZ R96, R96, R11 ;  /* 0x0000000b60607220 */ /* 0x000fc40000410000 */
[----:B------:R-:W-:Y:S02]  /*12360*/  FMUL.FTZ R97, R97, R11 ;  /* 0x0000000b61617220 */ /* 0x000fe40000410000 */
[-C--:B------:R-:W-:Y:S02]  /*12370*/  FMUL.FTZ R98, R98, R10.reuse ;  /* 0x0000000a62627220 */ /* 0x080fe40000410000 */
[----:B------:R-:W-:Y:S01]  /*12380*/  FMUL.FTZ R99, R99, R10 ;  /* 0x0000000a63637220 */ /* 0x000fe20000410000 */
[----:B------:R-:W-:Y:S02]  /*12390*/  MOV R23, R50 ;  /* 0x0000003200177202 */ /* 0x000fe40000000f00 */
[----:B------:R-:W-:Y:S02]  /*123a0*/  MOV R22, R49 ;  /* 0x0000003100167202 */ /* 0x000fe40000000f00 */
[----:B------:R-:W-:Y:S01]  /*123b0*/  MOV R17, R40 ;  /* 0x0000002800117202 */ /* 0x000fe20000000f00 */
[----:B--2---:R-:W-:Y:S01]  /*123c0*/  FFMA.FTZ R9, R157, c[0x0][0x23c], -R2 ;  /* 0x00008f009d097a23 */ /* 0x004fe20000010802 */
[----:B------:R-:W-:-:S02]  /*123d0*/  MOV R163, R158 ;  /* 0x0000009e00a37202 */ /* 0x000fc40000000f00 */
[----:B------:R-:W-:Y:S01]  /*123e0*/  MOV R106, R159 ;  /* 0x0000009f006a7202 */ /* 0x000fe20000000f00 */
[----:B------:R-:W-:Y:S01]  /*123f0*/  IMAD.MOV.U32 R115, RZ, RZ, R55 ;  /* 0x000000ffff737224 */ /* 0x000fe200078e0037 */
[----:B------:R-:W-:Y:S01]  /*12400*/  MOV R92, R54 ;  /* 0x00000036005c7202 */ /* 0x000fe20000000f00 */
[----:B------:R-:W-:Y:S01]  /*12410*/  IMAD.MOV.U32 R95, RZ, RZ, R51 ;  /* 0x000000ffff5f7224 */ /* 0x000fe200078e0033 */
[----:B------:R-:W-:Y:S01]  /*12420*/  MOV R93, R53 ;  /* 0x00000035005d7202 */ /* 0x000fe20000000f00 */
[----:B------:R-:W-:Y:S01]  /*12430*/  HMMA.16816.F32 R40, R4, R36, R84 ;  /* 0x000000240428723c */ /* 0x000fe20000001854 */
[----:B------:R-:W-:Y:S01]  /*12440*/  MOV R94, R52 ;  /* 0x00000034005e7202 */ /* 0x000fe20000000f00 */
[----:B------:R-:W-:Y:S01]  /*12450*/  IMAD.MOV.U32 R140, RZ, RZ, R129 ;  /* 0x000000ffff8c7224 */ /* 0x000fe200078e0081 */
[----:B------:R2:W-:Y:S01]  /*12460*/  MUFU.EX2 R198, R9 ;  /* 0x0000000900c67308 */ /* 0x0005e20000000800 */
[----:B------:R-:W-:Y:S01]  /*12470*/  MOV R143, R16 ;  /* 0x00000010008f7202 */ /* 0x000fe20000000f00 */
[----:B------:R-:W-:Y:S01]  /*12480*/  IMAD.MOV.U32 R144, RZ, RZ, R23 ;  /* 0x000000ffff907224 */ /* 0x000fe200078e0017 */
[----:B------:R-:W-:-:S02]  /*12490*/  MOV R142, R17 ;  /* 0x00000011008e7202 */ /* 0x000fc40000000f00 */
[----:B------:R-:W-:Y:S01]  /*124a0*/  HMMA.16816.F32 R52, R4, R44, R68 ;  /* 0x0000002c0434723c */ /* 0x000fe20000001844 */
[----:B------:R-:W-:Y:S01]  /*124b0*/  MOV R145, R22 ;  /* 0x0000001600917202 */ /* 0x000fe20000000f00 */
[----:B------:R-:W-:Y:S01]  /*124c0*/  LDSM.16.MT88.4 R16, [R216+0xb400] ;  /* 0x00b40000d810783b */ /* 0x000fe20000004200 */
[----:B------:R-:W-:-:S03]  /*124d0*/  MOV R129, R21 ;  /* 0x0000001500817202 */ /* 0x000fc60000000f00 */
[----:B------:R-:W4:Y:S02]  /*124e0*/  LDSM.16.MT88.4 R20, [R218+0xa400] ;  /* 0x00a40000da14783b */ /* 0x000f240000004200 */
[----:B------:R-:W-:Y:S02]  /*124f0*/  HMMA.16816.F32 R48, R4, R14, R172 ;  /* 0x0000000e0430723c */ /* 0x000fe400000018ac */
[----:B------:R-:W4:Y:S01]  /*12500*/  LDSM.16.MT88.4 R12, [R218+0xb400] ;  /* 0x00b40000da0c783b */ /* 0x000f220000004200 */
[----:B--2---:R-:W-:Y:S02]  /*12510*/  FFMA.FTZ R9, R163, c[0x0][0x23c], -R2 ;  /* 0x00008f00a3097a23 */ /* 0x004fe40000010802 */
[----:B------:R-:W-:-:S03]  /*12520*/  IMAD.MOV.U32 R163, RZ, RZ, R106 ;  /* 0x000000ffffa37224 */ /* 0x000fc600078e006a */
[----:B------:R-:W-:Y:S01]  /*12530*/  HMMA.16816.F32 R44, R4, R46, R80 ;  /* 0x0000002e042c723c */ /* 0x000fe20000001850 */
[----:B------:R-:W-:Y:S01]  /*12540*/  MOV R156, R107 ;  /* 0x0000006b009c7202 */ /* 0x000fe20000000f00 */
[----:B------:R2:W1:Y:S01]  /*12550*/  MUFU.EX2 R196, R9 ;  /* 0x0000000900c47308 */ /* 0x0004620000000800 */
[----:B------:R-:W-:-:S05]  /*12560*/  IMAD.MOV.U32 R157, RZ, RZ, R144 ;  /* 0x000000ffff9d7224 */ /* 0x000fca00078e0090 */
[----:B------:R-:W-:Y:S01]  /*12570*/  HMMA.16816.F32 R36, R4, R38, R96 ;  /* 0x000000260424723c */ /* 0x000fe20000001860 */
[----:B------:R-:W-:Y:S01]  /*12580*/  MOV R158, R145 ;  /* 0x00000091009e7202 */ /* 0x000fe20000000f00 */
[----:B------:R-:W-:Y:S01]  /*12590*/  IMAD.MOV.U32 R144, RZ, RZ, R140 ;  /* 0x000000ffff907224 */ /* 0x000fe200078e008c */
[----:B------:R-:W-:-:S04]  /*125a0*/  MOV R159, R146 ;  /* 0x00000092009f7202 */ /* 0x000fc80000000f00 */
[----:B------:R-:W-:Y:S02]  /*125b0*/  F2FP.PACK_AB R4, R247, R248 ;  /* 0x000000f8f704723e */ /* 0x000fe400000000ff */
[----:B---3--:R-:W-:Y:S02]  /*125c0*/  F2FP.PACK_AB R5, R238, R240 ;  /* 0x000000f0ee05723e */ /* 0x008fe400000000ff */
[----:B------:R-:W-:Y:S02]  /*125d0*/  F2FP.PACK_AB R6, R245, R246 ;  /* 0x000000f6f506723e */ /* 0x000fe400000000ff */
[----:B-1----:R-:W-:Y:S01]  /*125e0*/  F2FP.PACK_AB R7, R237, R214 ;  /* 0x000000d6ed07723e */ /* 0x002fe200000000ff */
[----:B--2---:R-:W-:Y:S01]  /*125f0*/  FFMA.FTZ R9, R163, c[0x0][0x23c], -R2 ;  /* 0x00008f00a3097a23 */ /* 0x004fe20000010802 */
[----:B------:R-:W-:Y:S01]  /*12600*/  MOV R107, R147 ;  /* 0x00000093006b7202 */ /* 0x000fe20000000f00 */
[----:B------:R-:W-:Y:S01]  /*12610*/  IMAD.MOV.U32 R140, RZ, RZ, R136 ;  /* 0x000000ffff8c7224 */ /* 0x000fe200078e0088 */
[----:B------:R-:W-:-:S02]  /*12620*/  MOV R145, R141 ;  /* 0x0000008d00917202 */ /* 0x000fc40000000f00 */
[----:B------:R-:W-:Y:S02]  /*12630*/  MOV R146, R142 ;  /* 0x0000008e00927202 */ /* 0x000fe40000000f00 */
[----:B------:R-:W-:Y:S02]  /*12640*/  MOV R147, R143 ;  /* 0x0000008f00937202 */ /* 0x000fe40000000f00 */
[----:B------:R-:W-:Y:S02]  /*12650*/  MOV R141, R137 ;  /* 0x00000089008d7202 */ /* 0x000fe40000000f00 */
[----:B------:R-:W-:Y:S02]  /*12660*/  MOV R142, R138 ;  /* 0x0000008a008e7202 */ /* 0x000fe40000000f00 */
[----:B------:R-:W-:Y:S02]  /*12670*/  MOV R143, R139 ;  /* 0x0000008b008f7202 */ /* 0x000fe40000000f00 */
[----:B----4-:R-:W-:Y:S01]  /*12680*/  HMMA.16816.F32 R136, R4, R28, R192 ;  /* 0x0000001c0488723c */ /* 0x010fe200000018c0 */
[----:B------:R-:W-:Y:S01]  /*12690*/  MOV R106, R156 ;  /* 0x0000009c006a7202 */ /* 0x000fe20000000f00 */
[----:B------:R1:W-:Y:S01]  /*126a0*/  MUFU.EX2 R195, R9 ;  /* 0x0000000900c37308 */ /* 0x0003e20000000800 */
[----:B------:R-:W-:-:S02]  /*126b0*/  MOV R156, R157 ;  /* 0x0000009d009c7202 */ /* 0x000fc40000000f00 */
[----:B------:R-:W-:Y:S01]  /*126c0*/  MOV R157, R158 ;  /* 0x0000009e009d7202 */ /* 0x000fe20000000f00 */
[----:B------:R-:W-:Y:S01]  /*126d0*/  IMAD.MOV.U32 R158, RZ, RZ, R159 ;  /* 0x000000ffff9e7224 */ /* 0x000fe200078e009f */
[----:B------:R-:W-:Y:S02]  /*126e0*/  MOV R159, R107 ;  /* 0x0000006b009f7202 */ /* 0x000fe40000000f00 */
[----:B------:R-:W-:Y:S02]  /*126f0*/  MOV R107, R144 ;  /* 0x00000090006b7202 */ /* 0x000fe40000000f00 */
[----:B------:R-:W-:Y:S01]  /*12700*/  MOV R144, R145 ;  /* 0x0000009100907202 */ /* 0x000fe20000000f00 */
[----:B------:R-:W-:Y:S02]  /*12710*/  IMAD.MOV.U32 R145, RZ, RZ, R146 ;  /* 0x000000ffff917224 */ /* 0x000fe400078e0092 */
[----:B-1----:R-:W-:Y:S01]  /*12720*/  FFMA.FTZ R9, R236, c[0x0][0x23c], -R2 ;  /* 0x00008f00ec097a23 */ /* 0x002fe20000010802 */
[----:B------:R-:W-:-:S03]  /*12730*/  MOV R146, R147 ;  /* 0x0000009300927202 */ /* 0x000fc60000000f00 */
[----:B------:R1:W2:Y:S01]  /*12740*/  MUFU.EX2 R194, R9 ;  /* 0x0000000900c27308 */ /* 0x0002a20000000800 */
[----:B------:R-:W-:Y:S02]  /*12750*/  MOV R147, R140 ;  /* 0x0000008c00937202 */ /* 0x000fe40000000f00 */
[----:B------:R-:W-:Y:S01]  /*12760*/  MOV R140, R141 ;  /* 0x0000008d008c7202 */ /* 0x000fe20000000f00 */
[----:B------:R-:W-:Y:S01]  /*12770*/  IMAD.MOV.U32 R141, RZ, RZ, R142 ;  /* 0x000000ffff8d7224 */ /* 0x000fe200078e008e */
[----:B------:R-:W-:Y:S02]  /*12780*/  MOV R142, R143 ;  /* 0x0000008f008e7202 */ /* 0x000fe40000000f00 */
[----:B------:R-:W-:Y:S01]  /*12790*/  MOV R143, R128 ;  /* 0x00000080008f7202 */ /* 0x000fe20000000f00 */
[----:B-1----:R-:W-:-:S04]  /*127a0*/  FFMA.FTZ R9, R241, c[0x0][0x23c], -R8 ;  /* 0x00008f00f1097a23 */ /* 0x002fc80000010808 */
[----:B------:R1:W-:Y:S01]  /*127b0*/  MUFU.EX2 R192, R9 ;  /* 0x0000000900c07308 */ /* 0x0003e20000000800 */
[----:B------:R-:W-:Y:S01]  /*127c0*/  MOV R128, R129 ;  /* 0x0000008100807202 */ /* 0x000fe20000000f00 */
[----:B------:R-:W-:Y:S01]  /*127d0*/  IMAD.MOV.U32 R129, RZ, RZ, R222 ;  /* 0x000000ffff817224 */ /* 0x000fe200078e00de */
[----:B------:R-:W-:Y:S01]  /*127e0*/  MOV R205, R106 ;  /* 0x0000006a00cd7202 */ /* 0x000fe20000000f00 */
[----:B------:R-:W-:Y:S01]  /*127f0*/  HMMA.16816.F32 R68, R4, R34, R188 ;  /* 0x000000220444723c */ /* 0x000fe200000018bc */
[----:B------:R-:W-:Y:S01]  /*12800*/  IMAD.MOV.U32 R162, RZ, RZ, R145 ;  /* 0x000000ffffa27224 */ /* 0x000fe200078e0091 */
[----:B------:R-:W-:Y:S01]  /*12810*/  MOV R163, R146 ;  /* 0x0000009200a37202 */ /* 0x000fe20000000f00 */
[----:B------:R-:W-:Y:S01]  /*12820*/  IMAD.MOV.U32 R145, RZ, RZ, R129 ;  /* 0x000000ffff917224 */ /* 0x000fe200078e0081 */
[----:B------:R-:W-:Y:S02]  /*12830*/  MOV R106, R147 ;  /* 0x00000093006a7202 */ /* 0x000fe40000000f00 */
[----:B------:R-:W-:Y:S01]  /*12840*/  MOV R160, R107 ;  /* 0x0000006b00a07202 */ /* 0x000fe20000000f00 */
[----:B------:R-:W-:-:S02]  /*12850*/  IMAD.MOV.U32 R173, RZ, RZ, R158 ;  /* 0x000000ffffad7224 */ /* 0x000fc400078e009e */
[----:B-1----:R-:W-:Y:S01]  /*12860*/  FFMA.FTZ R9, R208, c[0x0][0x23c], -R8 ;  /* 0x00008f00d0097a23 */ /* 0x002fe20000010808 */
[----:B------:R-:W-:Y:S02]  /*12870*/  MOV R175, R156 ;  /* 0x0000009c00af7202 */ /* 0x000fe40000000f00 */
[----:B------:R-:W-:Y:S01]  /*12880*/  MOV R172, R157 ;  /* 0x0000009d00ac7202 */ /* 0x000fe20000000f00 */
[----:B------:R1:W3:Y:S01]  /*12890*/  MUFU.EX2 R193, R9 ;  /* 0x0000000900c17308 */ /* 0x0002e20000000800 */
[----:B------:R-:W-:Y:S02]  /*128a0*/  MOV R189, R128 ;  /* 0x0000008000bd7202 */ /* 0x000fe40000000f00 */
[----:B------:R-:W-:Y:S01]  /*128b0*/  MOV R174, R159 ;  /* 0x0000009f00ae7202 */ /* 0x000fe20000000f00 */
[----:B------:R-:W-:Y:S01]  /*128c0*/  IMAD.MOV.U32 R215, RZ, RZ, R112 ;  /* 0x000000ffffd77224 */ /* 0x000fe200078e0070 */
[----:B------:R-:W-:Y:S02]  /*128d0*/  MOV R146, R130 ;  /* 0x0000008200927202 */ /* 0x000fe40000000f00 */
[----:B------:R-:W-:Y:S01]  /*128e0*/  MOV R161, R144 ;  /* 0x0000009000a17202 */ /* 0x000fe20000000f00 */
[----:B------:R-:W-:Y:S01]  /*128f0*/  HMMA.16816.F32 R116, R4, R32, R116 ;  /* 0x000000200474723c */ /* 0x000fe20000001874 */
[----:B------:R-:W-:-:S02]  /*12900*/  MOV R147, R131 ;  /* 0x0000008300937202 */ /* 0x000fc40000000f00 */
[----:B------:R-:W-:-:S05]  /*12910*/  MOV R243, R93 ;  /* 0x0000005d00f37202 */ /* 0x000fca0000000f00 */
[C---:B------:R-:W-:Y:S01]  /*12920*/  HMMA.16816.F32 R132, R4.reuse, R30, R132 ;  /* 0x0000001e0484723c */ /* 0x040fe20000001884 */
[----:B-1----:R-:W-:Y:S01]  /*12930*/  FFMA.FTZ R9, R200, c[0x0][0x23c], -R8 ;  /* 0x00008f00c8097a23 */ /* 0x002fe20000010808 */
[----:B------:R1:W5:Y:S03]  /*12940*/  LDL.LU R222, [R1+0x7c] ;  /* 0x00007c0001de7983 */ /* 0x0003660000300800 */
[----:B------:R4:W-:Y:S03]  /*12950*/  MUFU.EX2 R191, R9 ;  /* 0x0000000900bf7308 */ /* 0x0009e60000000800 */
[----:B------:R-:W-:Y:S01]  /*12960*/  HMMA.16816.F32 R128, R4, R24, R184 ;  /* 0x000000180480723c */ /* 0x000fe200000018b8 */
[----:B------:R-:W-:-:S06]  /*12970*/  MOV R107, R126 ;  /* 0x0000007e006b7202 */ /* 0x000fcc0000000f00 */
[----:B------:R-:W-:Y:S01]  /*12980*/  MOV R184, R94 ;  /* 0x0000005e00b87202 */ /* 0x000fe20000000f00 */
[----:B----4-:R-:W-:Y:S01]  /*12990*/  FFMA.FTZ R9, R197, c[0x0][0x23c], -R8 ;  /* 0x00008f00c5097a23 */ /* 0x010fe20000010808 */
[----:B------:R-:W-:Y:S01]  /*129a0*/  MOV R186, R125 ;  /* 0x0000007d00ba7202 */ /* 0x000fe20000000f00 */
[----:B------:R-:W-:Y:S02]  /*129b0*/  IMAD.MOV.U32 R187, RZ, RZ, R124 ;  /* 0x000000ffffbb7224 */ /* 0x000fe400078e007c */
[----:B------:R4:W-:Y:S01]  /*129c0*/  MUFU.EX2 R190, R9 ;  /* 0x0000000900be7308 */ /* 0x0009e20000000800 */
[----:B------:R-:W-:Y:S02]  /*129d0*/  MOV R185, R127 ;  /* 0x0000007f00b97202 */ /* 0x000fe40000000f00 */
[----:B------:R-:W-:Y:S01]  /*129e0*/  HMMA.16816.F32 R124, R4, R26, R180 ;  /* 0x0000001a047c723c */ /* 0x000fe200000018b4 */
[----:B------:R-:W-:Y:S01]  /*129f0*/  MOV R188, R221 ;  /* 0x000000dd00bc7202 */ /* 0x000fe20000000f00 */
[----:B------:R-:W-:Y:S01]  /*12a00*/  IMAD.MOV.U32 R157, RZ, RZ, R141 ;  /* 0x000000ffff9d7224 */ /* 0x000fe200078e008d */
[----:B------:R-:W-:Y:S01]  /*12a10*/  MOV R156, R140 ;  /* 0x0000008c009c7202 */ /* 0x000fe20000000f00 */
[----:B------:R-:W-:Y:S01]  /*12a20*/  IMAD.MOV.U32 R140, RZ, RZ, R92 ;  /* 0x000000ffff8c7224 */ /* 0x000fe200078e005c */
[----:B------:R-:W-:-:S03]  /*12a30*/  MOV R158, R142 ;  /* 0x0000008e009e7202 */ /* 0x000fc60000000f00 */
[----:B------:R-:W-:Y:S01]  /*12a40*/  HMMA.16816.F32 R120, R4, R20, R120 ;  /* 0x000000140478723c */ /* 0x000fe20000001878 */
[----:B------:R-:W-:-:S07]  /*12a50*/  MOV R182, R189 ;  /* 0x000000bd00b67202 */ /* 0x000fce0000000f00 */
[----:B------:R-:W-:Y:S01]  /*12a60*/  HMMA.16816.F32 R108, R4, R16, R108 ;  /* 0x00000010046c723c */ /* 0x000fe2000000186c */
[----:B----4-:R-:W-:Y:S01]  /*12a70*/  FFMA.FTZ R9, R184, c[0x0][0x23c], -R3 ;  /* 0x00008f00b8097a23 */ /* 0x010fe20000010803 */
[----:B------:R-:W-:-:S06]  /*12a80*/  MOV R159, R143 ;  /* 0x0000008f009f7202 */ /* 0x000fcc0000000f00 */
[----:B------:R-:W-:Y:S01]  /*12a90*/  HMMA.16816.F32 R96, R4, R18, R168 ;  /* 0x000000120460723c */ /* 0x000fe200000018a8 */
[----:B------:R4:W-:Y:S01]  /*12aa0*/  MUFU.EX2 R189, R9 ;  /* 0x0000000900bd7308 */ /* 0x0009e20000000800 */
[----:B------:R-:W-:-:S06]  /*12ab0*/  MOV R143, R113 ;  /* 0x00000071008f7202 */ /* 0x000fcc0000000f00 */
[----:B------:R-:W-:Y:S01]  /*12ac0*/  HMMA.16816.F32 R80, R4, R14, R152 ;  /* 0x0000000e0450723c */ /* 0x000fe20000001898 */
[----:B------:R-:W-:Y:S01]  /*12ad0*/  MOV R142, R114 ;  /* 0x00000072008e7202 */ /* 0x000fe20000000f00 */
[----:B------:R-:W-:Y:S01]  /*12ae0*/  IMAD.MOV.U32 R236, RZ, RZ, R220 ;  /* 0x000000ffffec7224 */ /* 0x000fe200078e00dc */
[----:B------:R-:W-:Y:S01]  /*12af0*/  MOV R141, R115 ;  /* 0x00000073008d7202 */ /* 0x000fe20000000f00 */
[----:B------:R1:W5:Y:S01]  /*12b00*/  LDL.LU R221, [R1+0x78] ;  /* 0x0000780001dd7983 */ /* 0x0003620000300800 */
[----:B------:R-:W-:-:S03]  /*12b10*/  MOV R144, R95 ;  /* 0x0000005f00907202 */ /* 0x000fc60000000f00 */
[C---:B------:R-:W-:Y:S01]  /*12b20*/  HMMA.16816.F32 R112, R4.reuse, R22, R176 ;  /* 0x000000160470723c */ /* 0x040fe200000018b0 */
[----:B----4-:R-:W-:Y:S01]  /*12b30*/  FFMA.FTZ R9, R239, c[0x0][0x23c], -R3 ;  /* 0x00008f00ef097a23 */ /* 0x010fe20000010803 */
[----:B------:R-:W-:Y:S02]  /*12b40*/  MOV R181, R188 ;  /* 0x000000bc00b57202 */ /* 0x000fe40000000f00 */
[----:B------:R-:W-:Y:S01]  /*12b50*/  MOV R183, R187 ;  /* 0x000000bb00b77202 */ /* 0x000fe20000000f00 */
[----:B------:R4:W1:Y:S01]  /*12b60*/  MUFU.EX2 R188, R9 ;  /* 0x0000000900bc7308 */ /* 0x0008620000000800 */
[----:B------:R-:W-:Y:S01]  /*12b70*/  IMAD.MOV.U32 R184, RZ, RZ, R186 ;  /* 0x000000ffffb87224 */ /* 0x000fe200078e00ba */
[----:B------:R-:W-:Y:S01]  /*12b80*/  MOV R180, R182 ;  /* 0x000000b600b47202 */ /* 0x000fe20000000f00 */
[----:B------:R-:W-:Y:S01]  /*12b90*/  HMMA.16816.F32 R92, R4, R12, R164 ;  /* 0x0000000c045c723c */ /* 0x000fe200000018a4 */
[----:B------:R-:W-:Y:S01]  /*12ba0*/  MOV R197, R236 ;  /* 0x000000ec00c57202 */ /* 0x000fe20000000f00 */
[----:B------:R1:W5:Y:S05]  /*12bb0*/  LDL.LU R220, [R1+0x74] ;  /* 0x0000740001dc7983 */ /* 0x00036a0000300800 */
[----:B------:R-:W-:-:S02]  /*12bc0*/  F2FP.PACK_AB R4, R206, R211 ;  /* 0x000000d3ce04723e */ /* 0x000fc400000000ff */
[----:B------:R-:W-:Y:S02]  /*12bd0*/  F2FP.PACK_AB R5, R196, R198 ;  /* 0x000000c6c405723e */ /* 0x000fe400000000ff */
[----:B------:R-:W-:Y:S02]  /*12be0*/  F2FP.PACK_AB R6, R204, R207 ;  /* 0x000000cfcc06723e */ /* 0x000fe400000000ff */
[----:B--2---:R-:W-:Y:S01]  /*12bf0*/  F2FP.PACK_AB R7, R194, R195 ;  /* 0x000000c3c207723e */ /* 0x004fe200000000ff */
[----:B----4-:R-:W-:-:S04]  /*12c00*/  FFMA.FTZ R9, R203, c[0x0][0x23c], -R3 ;  /* 0x00008f00cb097a23 */ /* 0x010fc80000010803 */
[----:B------:R2:W-:Y:S02]  /*12c10*/  MUFU.EX2 R187, R9 ;  /* 0x0000000900bb7308 */ /* 0x0005e40000000800 */
[C---:B------:R-:W-:Y:S08]  /*12c20*/  HMMA.16816.F32 R76, R4.reuse, R28, R76 ;  /* 0x0000001c044c723c */ /* 0x040ff0000000184c */
[----:B------:R-:W-:Y:S01]  /*12c30*/  HMMA.16816.F32 R72, R4, R30, R72 ;  /* 0x0000001e0448723c */ /* 0x000fe20000001848 */
[----:B------:R-:W4:Y:S01]  /*12c40*/  LDSM.16.MT88.4 R28, [R218+0x9800] ;  /* 0x00980000da1c783b */ /* 0x000f220000004200 */
[----:B--2---:R-:W-:-:S04]  /*12c50*/  FFMA.FTZ R9, R199, c[0x0][0x23c], -R3 ;  /* 0x00008f00c7097a23 */ /* 0x004fc80000010803 */
[----:B------:R2:W1:Y:S01]  /*12c60*/  MUFU.EX2 R186, R9 ;  /* 0x0000000900ba7308 */ /* 0x0004620000000800 */
[----:B------:R-:W-:Y:S01]  /*12c70*/  MOV R182, R184 ;  /* 0x000000b800b67202 */ /* 0x000fe20000000f00 */
[----:B------:R-:W-:Y:S01]  /*12c80*/  IMAD.MOV.U32 R184, RZ, RZ, R215 ;  /* 0x000000ffffb87224 */ /* 0x000fe200078e00d7 */
[----:B------:R-:W-:Y:S01]  /*12c90*/  MOV R215, R144 ;  /* 0x0000009000d77202 */ /* 0x000fe20000000f00 */
[----:B--2---:R-:W-:Y:S01]  /*12ca0*/  FFMA.FTZ R9, R181, c[0x0][0x23c], -R0 ;  /* 0x00008f00b5097a23 */ /* 0x004fe20000010800 */
[----:B------:R-:W-:Y:S02]  /*12cb0*/  MOV R181, R183 ;  /* 0x000000b700b57202 */ /* 0x000fe40000000f00 */
[----:B------:R-:W-:Y:S02]  /*12cc0*/  MOV R183, R185 ;  /* 0x000000b900b77202 */ /* 0x000fe40000000f00 */
[----:B------:R2:W-:Y:S02]  /*12cd0*/  MUFU.EX2 R185, R9 ;  /* 0x0000000900b97308 */ /* 0x0005e40000000800 */
[----:B------:R-:W-:Y:S01]  /*12ce0*/  MOV R170, R183 ;  /* 0x000000b700aa7202 */ /* 0x000fe20000000f00 */
[----:B------:R-:W-:Y:S01]  /*12cf0*/  IMAD.MOV.U32 R171, RZ, RZ, R184 ;  /* 0x000000ffffab7224 */ /* 0x000fe200078e00b8 */
[----:B------:R-:W-:Y:S01]  /*12d00*/  MOV R144, R219 ;  /* 0x000000db00907202 */ /* 0x000fe20000000f00 */
[----:B------:R-:W-:Y:S01]  /*12d10*/  HMMA.16816.F32 R40, R4, R12, R40 ;  /* 0x0000000c0428723c */ /* 0x000fe20000001828 */
[----:B------:R-:W-:Y:S01]  /*12d20*/  MOV R169, R182 ;  /* 0x000000b600a97202 */ /* 0x000fe20000000f00 */
[----:B------:R1:W5:Y:S01]  /*12d30*/  LDL.LU R219, [R1+0x70] ;  /* 0x0000700001db7983 */ /* 0x0003620000300800 */
[----:B--2---:R-:W-:-:S04]  /*12d40*/  FFMA.FTZ R9, R180, c[0x0][0x23c], -R0 ;  /* 0x00008f00b4097a23 */ /* 0x004fc80000010800 */
[----:B------:R2:W1:Y:S01]  /*12d50*/  MUFU.EX2 R183, R9 ;  /* 0x0000000900b77308 */ /* 0x0004620000000800 */
[C---:B------:R-:W-:Y:S01]  /*12d60*/  HMMA.16816.F32 R36, R4.reuse, R14, R36 ;  /* 0x0000000e0424723c */ /* 0x040fe20000001824 */
[----:B------:R-:W-:Y:S01]  /*12d70*/  LDSM.16.MT88.4 R12, [R216+0xb800] ;  /* 0x00b80000d80c783b */ /* 0x000fe20000004200 */
[----:B------:R-:W-:Y:S01]  /*12d80*/  IMAD.MOV.U32 R180, RZ, RZ, R217 ;  /* 0x000000ffffb47224 */ /* 0x000fe200078e00d9 */
[----:B------:R-:W-:Y:S02]  /*12d90*/  MOV R176, R144 ;  /* 0x0000009000b07202 */ /* 0x000fe40000000f00 */
[----:B------:R-:W-:Y:S01]  /*12da0*/  MOV R178, R146 ;  /* 0x0000009200b27202 */ /* 0x000fe20000000f00 */
[----:B------:R1:W5:Y:S02]  /*12db0*/  LDL.LU R217, [R1+0x6c] ;  /* 0x00006c0001d97983 */ /* 0x0003640000300800 */
[----:B------:R-:W-:Y:S01]  /*12dc0*/  HMMA.16816.F32 R88, R4, R32, R88 ;  /* 0x000000200458723c */ /* 0x000fe20000001858 */
[----:B--2---:R-:W-:-:S07]  /*12dd0*/  FFMA.FTZ R9, R242, c[0x0][0x23c], -R0 ;  /* 0x00008f00f2097a23 */ /* 0x004fce0000010800 */
[----:B------:R-:W-:Y:S01]  /*12de0*/  HMMA.16816.F32 R84, R4, R34, R148 ;  /* 0x000000220454723c */ /* 0x000fe20000001894 */
[----:B------:R-:W2:Y:S01]  /*12df0*/  LDSM.16.MT88.4 R32, [R216+0x9800] ;  /* 0x00980000d820783b */ /* 0x000ea20000004200 */
[----:B------:R1:W-:Y:S01]  /*12e00*/  MUFU.EX2 R184, R9 ;  /* 0x0000000900b87308 */ /* 0x0003e20000000800 */
[----:B------:R-:W-:-:S05]  /*12e10*/  MOV R177, R145 ;  /* 0x0000009100b17202 */ /* 0x000fca0000000f00 */
[----:B------:R-:W-:Y:S01]  /*12e20*/  HMMA.16816.F32 R64, R4, R24, R64 ;  /* 0x000000180440723c */ /* 0x000fe20000001840 */
[----:B------:R-:W-:Y:S02]  /*12e30*/  MOV R165, R170 ;  /* 0x000000aa00a57202 */ /* 0x000fe40000000f00 */
[----:B------:R-:W-:-:S05]  /*12e40*/  MOV R166, R171 ;  /* 0x000000ab00a67202 */ /* 0x000fca0000000f00 */
[----:B------:R-:W-:Y:S01]  /*12e50*/  HMMA.16816.F32 R60, R4, R26, R60 ;  /* 0x0000001a043c723c */ /* 0x000fe2000000183c */
[----:B------:R-:W-:Y:S01]  /*12e60*/  LDSM.16.MT88.4 R24, [R218+0xb800] ;  /* 0x00b80000da18783b */ /* 0x000fe20000004200 */
[----:B-1----:R-:W-:-:S06]  /*12e70*/  FFMA.FTZ R9, R209, c[0x0][0x23c], -R0 ;  /* 0x00008f00d1097a23 */ /* 0x002fcc0000010800 */
[----:B------:R-:W-:Y:S01]  /*12e80*/  HMMA.16816.F32 R56, R4, R20, R56 ;  /* 0x000000140438723c */ /* 0x000fe20000001838 */
[----:B------:R1:W-:Y:S01]  /*12e90*/  MUFU.EX2 R182, R9 ;  /* 0x0000000900b67308 */ /* 0x0003e20000000800 */
[----:B------:R-:W-:-:S06]  /*12ea0*/  MOV R179, R147 ;  /* 0x0000009300b37202 */ /* 0x000fcc0000000f00 */
[----:B------:R-:W-:Y:S01]  /*12eb0*/  HMMA.16816.F32 R48, R4, R22, R48 ;  /* 0x000000160430723c */ /* 0x000fe20000001830 */
[----:B------:R-:W2:Y:S01]  /*12ec0*/  LDSM.16.MT88.4 R20, [R216+0xa800] ;  /* 0x00a80000d814783b */ /* 0x000ea20000004200 */
[----:B------:R-:W-:-:S06]  /*12ed0*/  MOV R167, R176 ;  /* 0x000000b000a77202 */ /* 0x000fcc0000000f00 */
[----:B------:R-:W-:Y:S01]  /*12ee0*/  HMMA.16816.F32 R52, R4, R16, R52 ;  /* 0x000000100434723c */ /* 0x000fe20000001834 */
[----:B-1----:R-:W-:Y:S01]  /*12ef0*/  FFMA.FTZ R9, R169, c[0x0][0x23c], -R2 ;  /* 0x00008f00a9097a23 */ /* 0x002fe20000010802 */
[----:B------:R-:W-:-:S06]  /*12f00*/  MOV R171, R180 ;  /* 0x000000b400ab7202 */ /* 0x000fcc0000000f00 */
[----:B------:R-:W-:Y:S01]  /*12f10*/  HMMA.16816.F32 R44, R4, R18, R44 ;  /* 0x00000012042c723c */ /* 0x000fe2000000182c */
[----:B------:R-:W1:Y:S01]  /*12f20*/  LDSM.16.MT88.4 R16, [R218+0xa800] ;  /* 0x00a80000da10783b */ /* 0x000e620000004200 */
[----:B------:R-:W-:Y:S01]  /*12f30*/  MOV R180, R181 ;  /* 0x000000b500b47202 */ /* 0x000fe20000000f00 */
[----:B------:R-:W-:Y:S01]  /*12f40*/  IMAD.MOV.U32 R169, RZ, RZ, R178 ;  /* 0x000000ffffa97224 */ /* 0x000fe200078e00b2 */
[----:B------:R-:W-:Y:S01]  /*12f50*/  MOV R168, R177 ;  /* 0x000000b100a87202 */ /* 0x000fe20000000f00 */
[----:B------:R4:W-:Y:S01]  /*12f60*/  MUFU.EX2 R181, R9 ;  /* 0x0000000900b57308 */ /* 0x0009e20000000800 */
[----:B------:R-:W-:Y:S02]  /*12f70*/  MOV R170, R179 ;  /* 0x000000b300aa7202 */ /* 0x000fe40000000f00 */
[----:B---3--:R-:W-:Y:S02]  /*12f80*/  F2FP.PACK_AB R4, R193, R192 ;  /* 0x000000c0c104723e */ /* 0x008fe400000000ff */
[----:B------:R-:W-:-:S02]  /*12f90*/  F2FP.PACK_AB R5, R188, R189 ;  /* 0x000000bdbc05723e */ /* 0x000fc400000000ff */
[----:B------:R-:W-:Y:S02]  /*12fa0*/  F2FP.PACK_AB R6, R190, R191 ;  /* 0x000000bfbe06723e */ /* 0x000fe400000000ff */
[----:B------:R-:W-:Y:S01]  /*12fb0*/  F2FP.PACK_AB R7, R186, R187 ;  /* 0x000000bbba07723e */ /* 0x000fe200000000ff */
[----:B----4-:R-:W-:Y:S01]  /*12fc0*/  FFMA.FTZ R9, R165, c[0x0][0x23c], -R2 ;  /* 0x00008f00a5097a23 */ /* 0x010fe20000010802 */
[----:B------:R-:W-:Y:S01]  /*12fd0*/  MOV R165, R166 ;  /* 0x000000a600a57202 */ /* 0x000fe20000000f00 */
[----:B------:R-:W-:Y:S01]  /*12fe0*/  IMAD.MOV.U32 R166, RZ, RZ, R167 ;  /* 0x000000ffffa67224 */ /* 0x000fe200078e00a7 */
[----:B------:R-:W-:Y:S02]  /*12ff0*/  MOV R167, R168 ;  /* 0x000000a800a77202 */ /* 0x000fe40000000f00 */
[----:B------:R-:W-:Y:S02]  /*13000*/  MOV R168, R169 ;  /* 0x000000a900a87202 */ /* 0x000fe40000000f00 */
[----:B------:R-:W-:-:S02]  /*13010*/  MOV R169, R170 ;  /* 0x000000aa00a97202 */ /* 0x000fc40000000f00 */
[----:B------:R-:W-:Y:S01]  /*13020*/  MOV R170, R171 ;  /* 0x000000ab00aa7202 */ /* 0x000fe20000000f00 */
[----:B------:R-:W-:Y:S02]  /*13030*/  IMAD.MOV.U32 R171, RZ, RZ, R180 ;  /* 0x000000ffffab7224 */ /* 0x000fe400078e00b4 */
[----:B------:R3:W4:Y:S01]  /*13040*/  MUFU.EX2 R180, R9 ;  /* 0x0000000900b47308 */ /* 0x0007220000000800 */
[C---:B------:R-:W-:Y:S08]  /*13050*/  HMMA.16816.F32 R176, R4.reuse, R28, R136 ;  /* 0x0000001c04b0723c */ /* 0x040ff00000001888 */
[----:B------:R-:W-:Y:S01]  /*13060*/  HMMA.16816.F32 R136, R4, R30, R132 ;  /* 0x0000001e0488723c */ /* 0x000fe20000001884 */
[----:B---3--:R-:W-:-:S06]  /*13070*/  FFMA.FTZ R9, R165, c[0x0][0x23c], -R2 ;  /* 0x00008f00a5097a23 */ /* 0x008fcc0000010802 */
[----:B------:R-:W-:Y:S02]  /*13080*/  MOV R133, R107 ;  /* 0x0000006b00857202 */ /* 0x000fe40000000f00 */
[----:B------:R3:W-:Y:S01]  /*13090*/  MUFU.EX2 R107, R9 ;  /* 0x00000009006b7308 */ /* 0x0007e20000000800 */
[----:B------:R-:W-:Y:S02]  /*130a0*/  MOV R134, R174 ;  /* 0x000000ae00867202 */ /* 0x000fe40000000f00 */
[----:B------:R-:W-:Y:S01]  /*130b0*/  MOV R174, R106 ;  /* 0x0000006a00ae7202 */ /* 0x000fe20000000f00 */
[----:B---3--:R-:W-:-:S04]  /*130c0*/  FFMA.FTZ R9, R249, c[0x0][0x23c], -R2 ;  /* 0x00008f00f9097a23 */ /* 0x008fc80000010802 */
[----:B------:R3:W1:Y:S01]  /*130d0*/  MUFU.EX2 R106, R9 ;  /* 0x00000009006a7308 */ /* 0x0006620000000800 */
[----:B------:R-:W-:Y:S01]  /*130e0*/  MOV R209, R205 ;  /* 0x000000cd00d17202 */ /* 0x000fe20000000f00 */
[----:B------:R-:W-:Y:S01]  /*130f0*/  IMAD.MOV.U32 R205, RZ, RZ, R173 ;  /* 0x000000ffffcd7224 */ /* 0x000fe200078e00ad */
[----:B------:R-:W-:Y:S01]  /*13100*/  MOV R135, R172 ;  /* 0x000000ac00877202 */ /* 0x000fe20000000f00 */
[----:B------:R-:W-:Y:S01]  /*13110*/  IMAD.MOV.U32 R173, RZ, RZ, R163 ;  /* 0x000000ffffad7224 */ /* 0x000fe200078e00a3 */
[----:B------:R-:W-:Y:S02]  /*13120*/  MOV R236, R160 ;  /* 0x000000a000ec7202 */ /* 0x000fe40000000f00 */
[----:B------:R-:W-:Y:S02]  /*13130*/  MOV R241, R161 ;  /* 0x000000a100f17202 */ /* 0x000fe40000000f00 */
[----:B------:R-:W-:Y:S01]  /*13140*/  MOV R172, R162 ;  /* 0x000000a200ac7202 */ /* 0x000fe20000000f00 */
[----:B--2---:R-:W-:Y:S01]  /*13150*/  HMMA.16816.F32 R144, R4, R34, R68 ;  /* 0x000000220490723c */ /* 0x004fe20000001844 */
[----:B------:R-:W-:Y:S01]  /*13160*/  MOV R208, R166 ;  /* 0x000000a600d07202 */ /* 0x000fe20000000f00 */
[----:B------:R-:W-:Y:S01]  /*13170*/  IMAD.MOV.U32 R239, RZ, RZ, R170 ;  /* 0x000000ffffef7224 */ /* 0x000fe200078e00aa */
[----:B------:R-:W-:-:S02]  /*13180*/  MOV R200, R167 ;  /* 0x000000a700c87202 */ /* 0x000fc40000000f00 */
[----:B------:R-:W-:Y:S02]  /*13190*/  MOV R199, R168 ;  /* 0x000000a800c77202 */ /* 0x000fe40000000f00 */
[----:B------:R-:W-:Y:S01]  /*131a0*/  MOV R203, R169 ;  /* 0x000000a900cb7202 */ /* 0x000fe20000000f00 */
[----:B------:R-:W-:Y:S01]  /*131b0*/  HMMA.16816.F32 R160, R4, R12, R108 ;  /* 0x0000000c04a0723c */ /* 0x000fe2000000186c */
[----:B------:R-:W-:Y:S01]  /*131c0*/  MOV R242, R171 ;  /* 0x000000ab00f27202 */ /* 0x000fe20000000f00 */
[----:B---3--:R-:W-:-:S06]  /*131d0*/  FFMA.FTZ R9, R252, c[0x0][0x23c], -R8 ;  /* 0x00008f00fc097a23 */ /* 0x008fcc0000010808 */
[C---:B------:R-:W-:Y:S08]  /*131e0*/  HMMA.16816.F32 R108, R4.reuse, R14, R96 ;  /* 0x0000000e046c723c */ /* 0x040ff00000001860 */
[C---:B------:R-:W-:Y:S08]  /*131f0*/  HMMA.16816.F32 R116, R4.reuse, R32, R116 ;  /* 0x000000200474723c */ /* 0x040ff00000001874 */
[C---:B------:R-:W-:Y:S08]  /*13200*/  HMMA.16816.F32 R148, R4.reuse, R20, R128 ;  /* 0x000000140494723c */ /* 0x040ff00000001880 */
[----:B------:R-:W-:Y:S01]  /*13210*/  HMMA.16816.F32 R152, R4, R22, R124 ;  /* 0x000000160498723c */ /* 0x000fe2000000187c */
[----:B------:R-:W-:Y:S01]  /*13220*/  MOV R249, R135 ;  /* 0x0000008700f97202 */ /* 0x000fe20000000f00 */
[----:B------:R-:W-:-:S06]  /*13230*/  IMAD.MOV.U32 R132, RZ, RZ, R209 ;  /* 0x000000ffff847224 */ /* 0x000fcc00078e00d1 */
[C---:B-1----:R-:W-:Y:S01]  /*13240*/  HMMA.16816.F32 R164, R4.reuse, R16, R120 ;  /* 0x0000001004a4723c */ /* 0x042fe20000001878 */
[----:B------:R-:W1:Y:S07]  /*13250*/  LDSM.16.MT88.4 R124, [R216+0x9c00] ;  /* 0x009c0000d87c783b */ /* 0x000e6e0000004200 */
[C---:B------:R-:W-:Y:S08]  /*13260*/  HMMA.16816.F32 R168, R4.reuse, R18, R112 ;  /* 0x0000001204a8723c */ /* 0x040ff00000001870 */
[C---:B------:R-:W-:Y:S08]  /*13270*/  HMMA.16816.F32 R96, R4.reuse, R24, R92 ;  /* 0x000000180460723c */ /* 0x040ff0000000185c */
[----:B------:R-:W-:Y:S01]  /*13280*/  HMMA.16816.F32 R68, R4, R26, R80 ;  /* 0x0000001a0444723c */ /* 0x000fe20000001850 */
[----:B------:R-:W-:-:S06]  /*13290*/  MOV R123, R134 ;  /* 0x00000086007b7202 */ /* 0x000fcc0000000f00 */
[----:B------:R-:W-:Y:S02]  /*132a0*/  F2FP.PACK_AB R4, R183, R185 ;  /* 0x000000b9b704723e */ /* 0x000fe400000000ff */
[----:B----4-:R-:W-:Y:S02]  /*132b0*/  F2FP.PACK_AB R5, R180, R181 ;  /* 0x000000b5b405723e */ /* 0x010fe400000000ff */
[----:B------:R-:W-:Y:S02]  /*132c0*/  F2FP.PACK_AB R6, R182, R184 ;  /* 0x000000b8b606723e */ /* 0x000fe400000000ff */
[----:B------:R-:W-:Y:S01]  /*132d0*/  F2FP.PACK_AB R7, R106, R107 ;  /* 0x0000006b6a07723e */ /* 0x000fe200000000ff */
[----:B------:R-:W-:Y:S06]  /*132e0*/  LDSM.16.MT88.4 R80, [R216+0xbc00] ;  /* 0x00bc0000d850783b */ /* 0x000fec0000004200 */
        /* <DEDUP_REMOVED lines=12> */
[----:B------:R-:W-:Y:S01]  /*133b0*/  HMMA.16816.F32 R48, R4, R18, R48 ;  /* 0x000000120430723c */ /* 0x000fe20000001830 */
[----:B--2---:R-:W-:-:S06]  /*133c0*/  FFMA.FTZ R8, R250, c[0x0][0x23c], -R3 ;  /* 0x00008f00fa087a23 */ /* 0x004fcc0000010803 */
[----:B------:R2:W4:Y:S01]  /*133d0*/  MUFU.EX2 R22, R8 ;  /* 0x0000000800167308 */ /* 0x0005220000000800 */
[----:B------:R-:W-:Y:S01]  /*133e0*/  HMMA.16816.F32 R128, R4, R28, R76 ;  /* 0x0000001c0480723c */ /* 0x000fe2000000184c */
[----:B------:R-:W-:Y:S01]  /*133f0*/  MOV R121, R132 ;  /* 0x0000008400797202 */ /* 0x000fe20000000f00 */
[--C-:B--2---:R-:W-:Y:S02]  /*13400*/  FFMA.FTZ R8, R213, c[0x0][0x23c], -R3.reuse ;  /* 0x00008f00d5087a23 */ /* 0x104fe40000010803 */
[----:B------:R-:W-:-:S04]  /*13410*/  FFMA.FTZ R3, R210, c[0x0][0x23c], -R3 ;  /* 0x00008f00d2037a23 */ /* 0x000fc80000010803 */
[----:B------:R2:W-:Y:S01]  /*13420*/  MUFU.EX2 R20, R3 ;  /* 0x0000000300147308 */ /* 0x0005e20000000800 */
[----:B------:R-:W-:Y:S01]  /*13430*/  HMMA.16816.F32 R28, R4, R30, R72 ;  /* 0x0000001e041c723c */ /* 0x000fe20000001848 */
[----:B------:R-:W-:-:S07]  /*13440*/  MOV R133, R199 ;  /* 0x000000c700857202 */ /* 0x000fce0000000f00 */
[----:B------:R-:W-:Y:S01]  /*13450*/  HMMA.16816.F32 R56, R4, R16, R56 ;  /* 0x000000100438723c */ /* 0x000fe20000001838 */
[----:B--2---:R-:W-:-:S07]  /*13460*/  FFMA.FTZ R3, R123, c[0x0][0x23c], -R0 ;  /* 0x00008f007b037a23 */ /* 0x004fce0000010800 */
[C---:B------:R-:W-:Y:S01]  /*13470*/  HMMA.16816.F32 R52, R4.reuse, R12, R52 ;  /* 0x0000000c0434723c */ /* 0x040fe20000001834 */
[----:B------:R2:W-:Y:S07]  /*13480*/  MUFU.EX2 R19, R3 ;  /* 0x0000000300137308 */ /* 0x0005ee0000000800 */
[----:B------:R-:W-:Y:S01]  /*13490*/  HMMA.16816.F32 R44, R4, R14, R44 ;  /* 0x0000000e042c723c */ /* 0x000fe2000000182c */
[----:B------:R-:W-:-:S07]  /*134a0*/  MOV R135, R242 ;  /* 0x000000f200877202 */ /* 0x000fce0000000f00 */
[----:B------:R-:W-:Y:S01]  /*134b0*/  HMMA.16816.F32 R40, R4, R24, R40 ;  /* 0x000000180428723c */ /* 0x000fe20000001828 */
[----:B--2---:R-:W-:-:S07]  /*134c0*/  FFMA.FTZ R3, R249, c[0x0][0x23c], -R0 ;  /* 0x00008f00f9037a23 */ /* 0x004fce0000010800 */
[----:B------:R-:W-:Y:S01]  /*134d0*/  HMMA.16816.F32 R36, R4, R26, R36 ;  /* 0x0000001a0424723c */ /* 0x000fe20000001824 */
[----:B------:R-:W2:Y:S01]  /*134e0*/  LDSM.16.MT88.4 R4, [R218+0xbc00] ;  /* 0x00bc0000da04783b */ /* 0x000ea20000004200 */
[----:B------:R1:W-:Y:S01]  /*134f0*/  MUFU.EX2 R16, R3 ;  /* 0x0000000300107308 */ /* 0x0003e20000000800 */
[----:B------:R-:W-:Y:S01]  /*13500*/  IMAD.MOV.U32 R134, RZ, RZ, R215 ;  /* 0x000000ffff867224 */ /* 0x000fe200078e00d7 */
[----:B------:R-:W-:Y:S02]  /*13510*/  MOV R122, R133 ;  /* 0x00000085007a7202 */ /* 0x000fe40000000f00 */
[----:B------:R-:W-:Y:S02]  /*13520*/  MOV R242, R208 ;  /* 0x000000d000f27202 */ /* 0x000fe40000000f00 */
[----:B------:R-:W-:Y:S02]  /*13530*/  MOV R208, R141 ;  /* 0x0000008d00d07202 */ /* 0x000fe40000000f00 */
[----:B------:R-:W-:Y:S01]  /*13540*/  MOV R252, R122 ;  /* 0x0000007a00fc7202 */ /* 0x000fe20000000f00 */
[----:B-1----:R-:W-:-:S02]  /*13550*/  FFMA.FTZ R3, R121, c[0x0][0x23c], -R0 ;  /* 0x00008f0079037a23 */ /* 0x002fc40000010800 */
[----:B------:R-:W-:Y:S01]  /*13560*/  FFMA.FTZ R0, R251, c[0x0][0x23c], -R0 ;  /* 0x00008f00fb007a23 */ /* 0x000fe20000010800 */
[----:B------:R-:W-:-:S03]  /*13570*/  MOV R123, R134 ;  /* 0x00000086007b7202 */ /* 0x000fc60000000f00 */
[----:B------:R1:W-:Y:S01]  /*13580*/  MUFU.EX2 R17, R0 ;  /* 0x0000000000117308 */ /* 0x0003e20000000800 */
[----:B------:R-:W-:Y:S01]  /*13590*/  MOV R133, R208 ;  /* 0x000000d000857202 */ /* 0x000fe20000000f00 */
[----:B------:R-:W-:-:S03]  /*135a0*/  IMAD.MOV.U32 R76, RZ, RZ, R123 ;  /* 0x000000ffff4c7224 */ /* 0x000fc600078e007b */
[----:B------:R-:W-:-:S03]  /*135b0*/  MOV R77, R133 ;  /* 0x00000085004d7202 */ /* 0x000fc60000000f00 */
[----:B------:R-:W2:Y:S01]  /*135c0*/  MUFU.EX2 R33, R9 ;  /* 0x0000000900217308 */ /* 0x000ea20000000800 */
[----:B-1----:R-:W-:-:S07]  /*135d0*/  FFMA.FTZ R0, R135, c[0x0][0x23c], -R2 ;  /* 0x00008f0087007a23 */ /* 0x002fce0000010802 */
[----:B------:R-:W1:Y:S01]  /*135e0*/  MUFU.EX2 R21, R8 ;  /* 0x0000000800157308 */ /* 0x000e620000000800 */
[----:B------:R-:W-:-:S07]  /*135f0*/  MOV R199, R200 ;  /* 0x000000c800c77202 */ /* 0x000fce0000000f00 */
[----:B------:R1:W-:Y:S01]  /*13600*/  MUFU.EX2 R15, R0 ;  /* 0x00000000000f7308 */ /* 0x0003e20000000800 */
[----:B------:R-:W-:Y:S02]  /*13610*/  MOV R200, R140 ;  /* 0x0000008c00c87202 */ /* 0x000fe40000000f00 */
[----:B------:R-:W-:Y:S01]  /*13620*/  MOV R209, R243 ;  /* 0x000000f300d17202 */ /* 0x000fe20000000f00 */
[----:B------:R-:W-:Y:S01]  /*13630*/  IMAD.MOV.U32 R134, RZ, RZ, R156 ;  /* 0x000000ffff867224 */ /* 0x000fe200078e009c */
[----:B------:R-:W-:Y:S01]  /*13640*/  MOV R208, R172 ;  /* 0x000000ac00d07202 */ /* 0x000fe20000000f00 */
[----:B------:R-:W-:Y:S02]  /*13650*/  IMAD.MOV.U32 R132, RZ, RZ, R200 ;  /* 0x000000ffff847224 */ /* 0x000fe400078e00c8 */
[----:B-1----:R-:W-:-:S04]  /*13660*/  FFMA.FTZ R0, R252, c[0x0][0x23c], -R2 ;  /* 0x00008f00fc007a23 */ /* 0x002fc80000010802 */
[----:B------:R1:W1:Y:S01]  /*13670*/  MUFU.EX2 R14, R0 ;  /* 0x00000000000e7308 */ /* 0x0002620000000800 */
[----:B------:R-:W-:Y:S02]  /*13680*/  MOV R249, R209 ;  /* 0x000000d100f97202 */ /* 0x000fe40000000f00 */
[----:B------:R-:W-:Y:S02]  /*13690*/  MOV R200, R173 ;  /* 0x000000ad00c87202 */ /* 0x000fe40000000f00 */
[----:B------:R-:W-:-:S03]  /*136a0*/  MOV R209, R174 ;  /* 0x000000ae00d17202 */ /* 0x000fc60000000f00 */
[----:B------:R-:W2:Y:S01]  /*136b0*/  MUFU.EX2 R18, R3 ;  /* 0x0000000300127308 */ /* 0x000ea20000000800 */
[----:B------:R-:W-:Y:S01]  /*136c0*/  MOV R172, R157 ;  /* 0x0000009d00ac7202 */ /* 0x000fe20000000f00 */
[--C-:B-1----:R-:W-:Y:S02]  /*136d0*/  FFMA.FTZ R0, R76, c[0x0][0x23c], -R2.reuse ;  /* 0x00008f004c007a23 */ /* 0x102fe40000010802 */
[----:B------:R-:W-:-:S04]  /*136e0*/  FFMA.FTZ R2, R77, c[0x0][0x23c], -R2 ;  /* 0x00008f004d027a23 */ /* 0x000fc80000010802 */
[----:B------:R1:W-:Y:S01]  /*136f0*/  MUFU.EX2 R13, R0 ;  /* 0x00000000000d7308 */ /* 0x0003e20000000800 */
[----:B------:R-:W-:Y:S02]  /*13700*/  MOV R173, R158 ;  /* 0x0000009e00ad7202 */ /* 0x000fe40000000f00 */
[----:B------:R-:W-:Y:S02]  /*13710*/  MOV R174, R159 ;  /* 0x0000009f00ae7202 */ /* 0x000fe40000000f00 */
[----:B------:R-:W-:-:S03]  /*13720*/  MOV R79, R172 ;  /* 0x000000ac004f7202 */ /* 0x000fc60000000f00 */
[----:B------:R1:W1:Y:S01]  /*13730*/  MUFU.EX2 R12, R2 ;  /* 0x00000002000c7308 */ /* 0x0002620000000800 */
[----:B------:R-:W-:Y:S01]  /*13740*/  MOV R78, R134 ;  /* 0x00000086004e7202 */ /* 0x000fe20000000f00 */
[----:B------:R-:W-:Y:S01]  /*13750*/  IMAD.MOV.U32 R88, RZ, RZ, R173 ;  /* 0x000000ffff587224 */ /* 0x000fe200078e00ad */
[----:B------:R-:W-:Y:S02]  /*13760*/  MOV R89, R174 ;  /* 0x000000ae00597202 */ /* 0x000fe40000000f00 */
[----:B---3--:R-:W-:Y:S02]  /*13770*/  F2FP.PACK_AB R92, R35, R34 ;  /* 0x00000022235c723e */ /* 0x008fe400000000ff */
[----:B----4-:R-:W-:Y:S02]  /*13780*/  F2FP.PACK_AB R93, R22, R23 ;  /* 0x00000017165d723e */ /* 0x010fe400000000ff */
[----:B--2---:R-:W-:Y:S02]  /*13790*/  F2FP.PACK_AB R94, R32, R33 ;  /* 0x00000021205e723e */ /* 0x004fe400000000ff */
[----:B------:R-:W-:-:S02]  /*137a0*/  F2FP.PACK_AB R95, R20, R21 ;  /* 0x00000015145f723e */ /* 0x000fc400000000ff */
[----:B------:R-:W-:Y:S02]  /*137b0*/  MOV R91, R132 ;  /* 0x00000084005b7202 */ /* 0x000fe40000000f00 */
[----:B------:R-:W-:Y:S01]  /*137c0*/  MOV R90, R175 ;  /* 0x000000af005a7202 */ /* 0x000fe20000000f00 */
[----:B------:R-:W-:Y:S01]  /*137d0*/  IMAD.MOV.U32 R250, RZ, RZ, R88 ;  /* 0x000000fffffa7224 */ /* 0x000fe200078e0058 */
[----:B------:R-:W-:Y:S01]  /*137e0*/  MOV R201, R79 ;  /* 0x0000004f00c97202 */ /* 0x000fe20000000f00 */
[----:B-1----:R-:W-:Y:S01]  /*137f0*/  FFMA.FTZ R0, R209, R100, R249 ;  /* 0x00000064d1007223 */ /* 0x002fe200000100f9 */
[----:B------:R-:W-:Y:S01]  /*13800*/  MOV R202, R78 ;  /* 0x0000004e00ca7202 */ /* 0x000fe20000000f00 */
[----:B------:R-:W-:Y:S01]  /*13810*/  IMAD.MOV.U32 R215, RZ, RZ, R143 ;  /* 0x000000ffffd77224 */ /* 0x000fe200078e008f */
[----:B------:R-:W-:Y:S01]  /*13820*/  MOV R9, R89 ;  /* 0x0000005900097202 */ /* 0x000fe20000000f00 */
[----:B------:R-:W-:Y:S01]  /*13830*/  HMMA.16816.F32 R116, R92, R124, R116 ;  /* 0x0000007c5c74723c */ /* 0x000fe20000001874 */
[----:B------:R-:W-:Y:S01]  /*13840*/  MOV R252, R90 ;  /* 0x0000005a00fc7202 */ /* 0x000fe20000000f00 */
[----:B------:R-:W-:Y:S01]  /*13850*/  LDSM.16.MT88.4 R156, [R216+0xac00] ;  /* 0x00ac0000d89c783b */ /* 0x000fe20000004200 */
[----:B------:R-:W-:Y:S01]  /*13860*/  MOV R212, R91 ;  /* 0x0000005b00d47202 */ /* 0x000fe20000000f00 */
[----:B------:R-:W-:-:S02]  /*13870*/  FFMA.FTZ R11, R201, R11, R250 ;  /* 0x0000000bc90b7223 */ /* 0x000fc400000100fa */
[----:B------:R-:W-:Y:S01]  /*13880*/  FFMA.FTZ R3, R202, R10, R9 ;  /* 0x0000000aca037223 */ /* 0x000fe20000010009 */
[----:B------:R-:W-:Y:S01]  /*13890*/  MOV R243, R142 ;  /* 0x0000008e00f37202 */ /* 0x000fe20000000f00 */
[----:B------:R-:W-:Y:S01]  /*138a0*/  HMMA.16816.F32 R88, R92, R4, R96 ;  /* 0x000000045c58723c */ /* 0x000fe20000001860 */
[----:B------:R-:W-:Y:S01]  /*138b0*/  FFMA.FTZ R2, R252, R101, R212 ;  /* 0x00000065fc027223 */ /* 0x000fe200000100d4 */
[----:B------:R-:W1:Y:S01]  /*138c0*/  LDSM.16.MT88.4 R140, [R218+0x9c00] ;  /* 0x009c0000da8c783b */ /* 0x000e620000004200 */
[----:B------:R-:W-:-:S03]  /*138d0*/  FADD.FTZ R11, R242, R11 ;  /* 0x0000000bf20b7221 */ /* 0x000fc60000010000 */
[----:B------:R-:W2:Y:S01]  /*138e0*/  LDSM.16.MT88.4 R172, [R218+0xac00] ;  /* 0x00ac0000daac783b */ /* 0x000ea20000004200 */
[----:B------:R-:W-:Y:S02]  /*138f0*/  F2FP.PACK_AB R96, R16, R19 ;  /* 0x000000131060723e */ /* 0x000fe400000000ff */
[----:B------:R-:W-:Y:S02]  /*13900*/  F2FP.PACK_AB R97, R14, R15 ;  /* 0x0000000f0e61723e */ /* 0x000fe400000000ff */
[----:B------:R-:W-:Y:S02]  /*13910*/  F2FP.PACK_AB R98, R17, R18 ;  /* 0x000000121162723e */ /* 0x000fe400000000ff */
[----:B------:R-:W-:Y:S01]  /*13920*/  F2FP.PACK_AB R99, R12, R13 ;  /* 0x0000000d0c63723e */ /* 0x000fe200000000ff */
[----:B------:R-:W-:Y:S02]  /*13930*/  FADD.FTZ R10, R199, R3 ;  /* 0x00000003c70a7221 */ /* 0x000fe40000010000 */
[----:B------:R-:W-:Y:S01]  /*13940*/  FADD.FTZ R9, R203, R2 ;  /* 0x00000002cb097221 */ /* 0x000fe20000010000 */
[----:B------:R-:W-:Y:S01]  /*13950*/  HMMA.16816.F32 R120, R92, R126, R144 ;  /* 0x0000007e5c78723c */ /* 0x000fe20000001890 */
[----:B------:R-:W-:-:S02]  /*13960*/  FADD.FTZ R8, R239, R0 ;  /* 0x00000000ef087221 */ /* 0x000fc40000010000 */
[----:B------:R-:W-:Y:S02]  /*13970*/  FADD.FTZ R3, R197, R11 ;  /* 0x0000000bc5037221 */ /* 0x000fe40000010000 */
[----:B------:R-:W-:-:S03]  /*13980*/  FADD.FTZ R2, R200, R10 ;  /* 0x0000000ac8027221 */ /* 0x000fc60000010000 */
[----:B------:R-:W-:Y:S01]  /*13990*/  HMMA.16816.F32 R112, R96, R124, R112 ;  /* 0x0000007c6070723c */ /* 0x000fe20000001870 */
[----:B------:R-:W-:Y:S02]  /*139a0*/  FADD.FTZ R0, R208, R9 ;  /* 0x00000009d0007221 */ /* 0x000fe40000010000 */
[----:B------:R-:W-:-:S05]  /*139b0*/  FADD.FTZ R3, R236, R3 ;  /* 0x00000003ec037221 */ /* 0x000fca0000010000 */
[----:B------:R-:W-:Y:S01]  /*139c0*/  HMMA.16816.F32 R124, R96, R126, R84 ;  /* 0x0000007e607c723c */ /* 0x000fe20000001854 */
[----:B------:R-:W-:Y:S02]  /*139d0*/  FADD.FTZ R2, R205, R2 ;  /* 0x00000002cd027221 */ /* 0x000fe40000010000 */
[----:B------:R-:W-:-:S05]  /*139e0*/  FADD.FTZ R0, R215, R0 ;  /* 0x00000000d7007221 */ /* 0x000fca0000010000 */
        /* <DEDUP_REMOVED lines=51> */
[----:B------:R3:W-:Y:S01]  /*13d20*/  STL [R1+0x20], R4 ;  /* 0x0000200401007387 */ /* 0x0007e20000100800 */
[C---:B-1----:R-:W-:Y:S03]  /*13d30*/  HMMA.16816.F32 R132, R92.reuse, R140, R176 ;  /* 0x0000008c5c84723c */ /* 0x042fe600000018b0 */
[----:B------:R3:W-:Y:S04]  /*13d40*/  STL [R1+0x28], R3 ;  /* 0x0000280301007387 */ /* 0x0007e80000100800 */
[----:B------:R3:W-:Y:S01]  /*13d50*/  STL [R1+0x24], R2 ;  /* 0x0000240201007387 */ /* 0x0007e20000100800 */
[C---:B------:R-:W-:Y:S03]  /*13d60*/  HMMA.16816.F32 R136, R92.reuse, R142, R136 ;  /* 0x0000008e5c88723c */ /* 0x040fe60000001888 */
[----:B------:R3:W-:Y:S05]  /*13d70*/  STL [R1+0x2c], R0 ;  /* 0x00002c0001007387 */ /* 0x0007ea0000100800 */
[C---:B------:R-:W-:Y:S08]  /*13d80*/  HMMA.16816.F32 R148, R92.reuse, R156, R148 ;  /* 0x0000009c5c94723c */ /* 0x040ff00000001894 */
[C---:B------:R-:W-:Y:S08]  /*13d90*/  HMMA.16816.F32 R152, R92.reuse, R158, R152 ;  /* 0x0000009e5c98723c */ /* 0x040ff00000001898 */
[C---:B--2---:R-:W-:Y:S08]  /*13da0*/  HMMA.16816.F32 R164, R92.reuse, R172, R164 ;  /* 0x000000ac5ca4723c */ /* 0x044ff000000018a4 */
        /* <DEDUP_REMOVED lines=13> */
[----:B------:R-:W-:-:S07]  /*13e80*/  MOV R101, R244 ;  /* 0x000000f400657202 */ /* 0x000fce0000000f00 */
.L_x_239:
[----:B-1-3--:R-:W2:Y:S02]  /*13e90*/  LDL R0, [R1+0x30] ;  /* 0x0000300001007983 */ /* 0x00aea40000100800 */
[----:B--2---:R-:W-:-:S13]  /*13ea0*/  ISETP.GT.AND P0, PT, R101, R0, PT ;  /* 0x000000006500720c */ /* 0x004fda0003f04270 */
[----:B------:R-:W-:Y:S05]  /*13eb0*/  @!P0 BRA `(.L_x_246) ;  /* 0x00005af000008947 */ /* 0x000fea0003800000 */
[----:B------:R-:W2:Y:S01]  /*13ec0*/  LDL R0, [R1+0x5c] ;  /* 0x00005c0001007983 */ /* 0x000ea20000100800 */
[----:B------:R-:W-:Y:S01]  /*13ed0*/  IMAD.MOV.U32 R100, RZ, RZ, R104 ;  /* 0x000000ffff647224 */ /* 0x000fe200078e0068 */
[----:B------:R-:W-:Y:S01]  /*13ee0*/  MOV R107, R102 ;  /* 0x00000066006b7202 */ /* 0x000fe20000000f00 */
[----:B------:R-:W-:Y:S01]  /*13ef0*/  IMAD.MOV.U32 R3, RZ, RZ, R105 ;  /* 0x000000ffff037224 */ /* 0x000fe200078e0069 */
[----:B------:R-:W3:Y:S01]  /*13f00*/  LDL.LU.64 R6, [R1+0x10] ;  /* 0x0000100001067983 */ /* 0x000ee20000300a00 */
[----:B------:R-:W-:-:S03]  /*13f10*/  IMAD.MOV.U32 R106, RZ, RZ, R103 ;  /* 0x000000ffff6a7224 */ /* 0x000fc600078e0067 */
[----:B------:R-:W3:Y:S04]  /*13f20*/  LDL.LU.64 R4, [R1+0x18] ;  /* 0x0000180001047983 */ /* 0x000ee80000300a00 */
[----:B------:R-:W4:Y:S01]  /*13f30*/  LDL.64 R8, [R1+0x40] ;  /* 0x0000400001087983 */ /* 0x000f220000100a00 */
[----:B--2---:R-:W-:-:S03]  /*13f40*/  MOV R2, R0 ;  /* 0x0000000000027202 */ /* 0x004fc60000000f00 */
[----:B------:R-:W2:Y:S01]  /*13f50*/  LDL R0, [R1+0x60] ;  /* 0x0000600001007983 */ /* 0x000ea20000100800 */
[----:B---3--:R-:W-:-:S05]  /*13f60*/  IMAD.MOV.U32 R5, RZ, RZ, R7 ;  /* 0x000000ffff057224 */ /* 0x008fca00078e0007 */
[----:B------:R1:W-:Y:S01]  /*13f70*/  STL.64 [R1+0x38], R4 ;  /* 0x0000380401007387 */ /* 0x0003e20000100a00 */
[----:B----4-:R-:W-:Y:S02]  /*13f80*/  ISETP.GE.AND P6, PT, R8, c[0x0][0x220], PT ;  /* 0x0000880008007a0c */ /* 0x010fe40003fc6270 */
[----:B------:R-:W-:Y:S02]  /*13f90*/  ISETP.GE.AND P5, PT, R2, c[0x0][0x220], PT ;  /* 0x0000880002007a0c */ /* 0x000fe40003fa6270 */
[----:B--2---:R-:W-:Y:S01]  /*13fa0*/  ISETP.GE.AND P4, PT, R0, c[0x0][0x220], PT ;  /* 0x0000880000007a0c */ /* 0x004fe20003f86270 */
[----:B-1----:R-:W-:Y:S05]  /*13fb0*/  BRA `(.L_x_247) ;  /* 0x000003a000007947 */ /* 0x002fea0003800000 */
.L_x_249:
        /* <DEDUP_REMOVED lines=58> */
.L_x_247:
[----:B------:R-:W2:Y:S01]  /*14360*/  LDL.64 R4, [R1+0x38] ;  /* 0x0000380001047983 */ /* 0x000ea20000100a00 */
[----:B------:R-:W-:Y:S04]  /*14370*/  DEPBAR.LE SB0, 0x0 ;  /* 0x000080000000791a */ /* 0x000fe80000000000 */
[----:B------:R-:W-:Y:S01]  /*14380*/  IADD3 R236, R101, -0x1, RZ ;  /* 0xffffffff65ec7810 */ /* 0x000fe20007ffe0ff */
[----:B------:R-:W-:Y:S03]  /*14390*/  BAR.SYNC.DEFER_BLOCKING 0x0 ;  /* 0x0000000000007b1d */ /* 0x000fe60000010000 */
[----:B------:R-:W-:Y:S01]  /*143a0*/  SHF.R.S32.HI R2, RZ, 0x1f, R236 ;  /* 0x0000001fff027819 */ /* 0x000fe200000114ec */
[----:B------:R-:W-:Y:S04]  /*143b0*/  IMAD R0, R236, UR6, RZ ;  /* 0x00000006ec007c24 */ /* 0x000fe8000f8e02ff */
        /* <DEDUP_REMOVED lines=51> */
[----:B-----5:R-:W-:Y:S06]  /*146f0*/  LDSM.16.M88.4 R64, [R220] ;  /* 0x00000000dc40783b */ /* 0x020fec0000000200 */
[----:B-1----:R-:W3:Y:S06]  /*14700*/  LDSM.16.M88.4 R16, [R217+0x6000] ;  /* 0x00600000d910783b */ /* 0x002eec0000000200 */
        /* <DEDUP_REMOVED lines=134> */
.L_x_248:
[----:B------:R-:W2:Y:S08]  /*14f70*/  S2R R0, SR_TID.X ;  /* 0x0000000000007919 */ /* 0x000eb00000002100 */
[----:B------:R-:W-:Y:S04]  /*14f80*/  STL [R1+0x7c], R223 ;  /* 0x00007cdf01007387 */ /* 0x000fe80000100800 */
[----:B------:R-:W-:Y:S04]  /*14f90*/  STL [R1+0x78], R221 ;  /* 0x000078dd01007387 */ /* 0x000fe80000100800 */
[----:B------:R-:W-:Y:S04]  /*14fa0*/  STL [R1+0x74], R220 ;  /* 0x000074dc01007387 */ /* 0x000fe80000100800 */
[----:B------:R-:W-:Y:S01]  /*14fb0*/  STL [R1+0x70], R219 ;  /* 0x000070db01007387 */ /* 0x000fe20000100800 */
[----:B--2---:R-:W-:Y:S03]  /*14fc0*/  IMAD.SHL.U32 R0, R0, 0x2, RZ ;  /* 0x0000000200007824 */ /* 0x004fe600078e00ff */
[----:B------:R2:W-:Y:S02]  /*14fd0*/  STL [R1+0x6c], R217 ;  /* 0x00006cd901007387 */ /* 0x0005e40000100800 */
[----:B------:R-:W-:Y:S02]  /*14fe0*/  LOP3.LUT R0, R0, 0x6, RZ, 0xc0, !PT ;  /* 0x0000000600007812 */ /* 0x000fe400078ec0ff */
[----:B------:R-:W-:Y:S03]  /*14ff0*/  STL [R1+0x80], R236 ;  /* 0x000080ec01007387 */ /* 0x000fe60000100800 */
[----:B------:R-:W-:Y:S01]  /*15000*/  IMAD R0, R236, 0x40, R0 ;  /* 0x00000040ec007824 */ /* 0x000fe200078e0200 */
[----:B------:R-:W-:Y:S03]  /*15010*/  STL [R1+0x84], R226 ;  /* 0x000084e201007387 */ /* 0x000fe60000100800 */
[----:B------:R-:W-:Y:S01]  /*15020*/  IMAD.IADD R2, R226, 0x1, -R0 ;  /* 0x00000001e2027824 */ /* 0x000fe200078e0a00 */
[----:B------:R-:W-:Y:S01]  /*15030*/  IADD3 R101, R225, -R0, RZ ;  /* 0x80000000e1657210 */ /* 0x000fe20007ffe0ff */
[----:B------:R-:W-:Y:S01]  /*15040*/  STL [R1+0x88], R225 ;  /* 0x000088e101007387 */ /* 0x000fe20000100800 */
[C---:B-1----:R-:W-:Y:S02]  /*15050*/  IADD3 R179, R0.reuse, 0x1, RZ ;  /* 0x0000000100b37810 */ /* 0x042fe40007ffe0ff */
[----:B------:R-:W-:Y:S02]  /*15060*/  IABS R2, R2 ;  /* 0x0000000200027213 */ /* 0x000fe40000000000 */
[C---:B------:R-:W-:Y:S02]  /*15070*/  IADD3 R178, R0.reuse, 0x8, RZ ;  /* 0x0000000800b27810 */ /* 0x040fe40007ffe0ff */
[----:B------:R-:W1:Y:S01]  /*15080*/  I2F R182, R2 ;  /* 0x0000000200b67306 */ /* 0x000e620000201400 */
[C---:B------:R-:W-:Y:S02]  /*15090*/  IADD3 R177, R0.reuse, 0x9, RZ ;  /* 0x0000000900b17810 */ /* 0x040fe40007ffe0ff */
        /* <DEDUP_REMOVED lines=9> */
[C---:B------:R-:W-:Y:S02]  /*15130*/  ISETP.GE.AND P1, PT, R0.reuse, R231, PT ;  /* 0x000000e70000720c */ /* 0x040fe40003f26270 */
[----:B------:R-:W-:Y:S01]  /*15140*/  ISETP.GE.AND P0, PT, R0, R230, PT ;  /* 0x000000e60000720c */ /* 0x000fe20003f06270 */
[----:B-1----:R-:W-:Y:S01]  /*15150*/  FFMA.FTZ R4, R182, -R222, R4 ;  /* 0x800000deb6047223 */ /* 0x002fe20000010004 */
[----:B------:R-:W-:Y:S01]  /*15160*/  IABS R2, R101 ;  /* 0x0000006500027213 */ /* 0x000fe20000000000 */
[--C-:B------:R-:W-:Y:S01]  /*15170*/  IMAD.IADD R101, R224, 0x1, -R0.reuse ;  /* 0x00000001e0657824 */ /* 0x100fe200078e0a00 */
[C---:B------:R-:W-:Y:S02]  /*15180*/  ISETP.GE.OR P1, PT, R0.reuse, R235, !P1 ;  /* 0x000000eb0000720c */ /* 0x040fe40004f26670 */
[----:B------:R1:W3:Y:S01]  /*15190*/  I2F R211, R2 ;  /* 0x0000000200d37306 */ /* 0x0002e20000201400 */
[C---:B------:R-:W-:Y:S02]  /*151a0*/  ISETP.GE.AND P3, PT, R0.reuse, R229, PT ;  /* 0x000000e50000720c */ /* 0x040fe40003f66270 */
[C---:B------:R-:W-:Y:S02]  /*151b0*/  ISETP.GE.AND P2, PT, R0.reuse, R228, PT ;  /* 0x000000e40000720c */ /* 0x040fe40003f46270 */
[C---:B------:R-:W-:Y:S02]  /*151c0*/  ISETP.GE.OR P0, PT, R0.reuse, R234, !P0 ;  /* 0x000000ea0000720c */ /* 0x040fe40004706670 */
[C---:B------:R-:W-:Y:S02]  /*151d0*/  ISETP.GE.OR P3, PT, R0.reuse, R233, !P3 ;  /* 0x000000e90000720c */ /* 0x040fe40005f66670 */
[----:B------:R-:W-:Y:S02]  /*151e0*/  ISETP.GE.OR P2, PT, R0, R232, !P2 ;  /* 0x000000e80000720c */ /* 0x000fe40005746670 */
[----:B-1----:R-:W-:Y:S01]  /*151f0*/  IABS R2, R101 ;  /* 0x0000006500027213 */ /* 0x002fe20000000000 */
[----:B------:R-:W-:Y:S02]  /*15200*/  IMAD.IADD R101, R227, 0x1, -R0 ;  /* 0x00000001e3657824 */ /* 0x000fe400078e0a00 */
[-C--:B---3--:R-:W-:Y:S01]  /*15210*/  FFMA.FTZ R6, R211, -R222.reuse, R6 ;  /* 0x800000ded3067223 */ /* 0x088fe20000010006 */
[----:B------:R1:W3:Y:S02]  /*15220*/  I2F R210, R2 ;  /* 0x0000000200d27306 */ /* 0x0002e40000201400 */
[----:B-1----:R-:W-:Y:S01]  /*15230*/  IABS R2, R101 ;  /* 0x0000006500027213 */ /* 0x002fe20000000000 */
[--C-:B------:R-:W-:Y:S02]  /*15240*/  IMAD.IADD R101, R226, 0x1, -R179.reuse ;  /* 0x00000001e2657824 */ /* 0x100fe400078e0ab3 */
[-C--:B---3--:R-:W-:Y:S05]  /*15250*/  FFMA.FTZ R8, R210, -R222.reuse, R8 ;  /* 0x800000ded2087223 */ /* 0x088fea0000010008 */
[----:B------:R1:W3:Y:S02]  /*15260*/  I2F R209, R2 ;  /* 0x0000000200d17306 */ /* 0x0002e40000201400 */
[----:B-1----:R-:W-:Y:S01]  /*15270*/  IABS R2, R101 ;  /* 0x0000006500027213 */ /* 0x002fe20000000000 */
[----:B---3--:R-:W-:Y:S01]  /*15280*/  FFMA.FTZ R10, R209, -R222, R10 ;  /* 0x800000ded10a7223 */ /* 0x008fe2000001000a */
[----:B------:R-:W-:Y:S06]  /*15290*/  IADD3 R101, R226, -R178, RZ ;  /* 0x800000b2e2657210 */ /* 0x000fec0007ffe0ff */
[----:B------:R1:W3:Y:S02]  /*152a0*/  I2F R208, R2 ;  /* 0x0000000200d07306 */ /* 0x0002e40000201400 */
[----:B-1----:R-:W-:Y:S01]  /*152b0*/  IABS R2, R101 ;  /* 0x0000006500027213 */ /* 0x002fe20000000000 */
[----:B------:R-:W-:Y:S02]  /*152c0*/  IMAD.IADD R101, R225, 0x1, -R179 ;  /* 0x00000001e1657824 */ /* 0x000fe400078e0ab3 */
[-C--:B---3--:R-:W-:Y:S05]  /*152d0*/  FFMA.FTZ R5, R208, -R222.reuse, R5 ;  /* 0x800000ded0057223 */ /* 0x088fea0000010005 */
        /* <DEDUP_REMOVED lines=62> */
[-C--:B---3--:R-:W-:Y:S02]  /*156c0*/  FFMA.FTZ R38, R192, -R222.reuse, R38 ;  /* 0x800000dec0267223 */ /* 0x088fe40000010026 */
[----:B------:R-:W-:Y:S05]  /*156d0*/  IMAD.IADD R101, R225, 0x1, -R105 ;  /* 0x00000001e1657824 */ /* 0x000fea00078e0a69 */
[----:B------:R1:W3:Y:S02]  /*156e0*/  I2F R191, R2 ;  /* 0x0000000200bf7306 */ /* 0x0002e40000201400 */
[----:B-1----:R-:W-:Y:S01]  /*156f0*/  IABS R2, R101 ;  /* 0x0000006500027213 */ /* 0x002fe20000000000 */
[----:B------:R-:W-:Y:S02]  /*15700*/  IMAD.IADD R101, R226, 0x1, -R103 ;  /* 0x00000001e2657824 */ /* 0x000fe400078e0a67 */
[-C--:B---3--:R-:W-:Y:S05]  /*15710*/  FFMA.FTZ R48, R191, -R222.reuse, R48 ;  /* 0x800000debf307223 */ /* 0x088fea0000010030 */
[----:B------:R1:W3:Y:S02]  /*15720*/  I2F R190, R2 ;  /* 0x0000000200be7306 */ /* 0x0002e40000201400 */
[----:B-1----:R-:W-:Y:S01]  /*15730*/  IABS R2, R101 ;  /* 0x0000006500027213 */ /* 0x002fe20000000000 */
[-C--:B---3--:R-:W-:Y:S01]  /*15740*/  FFMA.FTZ R39, R190, -R222.reuse, R39 ;  /* 0x800000debe277223 */ /* 0x088fe20000010027 */
[----:B------:R-:W-:Y:S01]  /*15750*/  FSEL R190, R10, -INF , !P2 ;  /* 0xff8000000abe7808 */ /* 0x000fe20005000000 */
[----:B------:R-:W-:Y:S05]  /*15760*/  IMAD.IADD R101, R225, 0x1, -R104 ;  /* 0x00000001e1657824 */ /* 0x000fea00078e0a68 */
[----:B------:R1:W3:Y:S01]  /*15770*/  I2F R189, R2 ;  /* 0x0000000200bd7306 */ /* 0x0002e20000201400 */
[C---:B------:R-:W-:Y:S04]  /*15780*/  ISETP.GE.AND P2, PT, R177.reuse, R231, PT ;  /* 0x000000e7b100720c */ /* 0x040fe80003f46270 */
[----:B------:R-:W-:Y:S02]  /*15790*/  ISETP.GE.OR P2, PT, R177, R235, !P2 ;  /* 0x000000ebb100720c */ /* 0x000fe40005746670 */
[----:B-1----:R-:W-:Y:S01]  /*157a0*/  IABS R2, R101 ;  /* 0x0000006500027213 */ /* 0x002fe20000000000 */
[----:B---3--:R-:W-:Y:S01]  /*157b0*/  FFMA.FTZ R49, R189, -R222, R49 ;  /* 0x800000debd317223 */ /* 0x008fe20000010031 */
[----:B------:R-:W-:Y:S02]  /*157c0*/  IADD3 R101, R226, -R102, RZ ;  /* 0x80000066e2657210 */ /* 0x000fe40007ffe0ff */
[----:B------:R1:W3:Y:S01]  /*157d0*/  I2F R188, R2 ;  /* 0x0000000200bc7306 */ /* 0x0002e20000201400 */
[----:B------:R-:W-:Y:S02]  /*157e0*/  FSEL R189, R8, -INF , !P3 ;  /* 0xff80000008bd7808 */ /* 0x000fe40005800000 */
[C---:B------:R-:W-:Y:S04]  /*157f0*/  ISETP.GE.AND P3, PT, R179.reuse, R230, PT ;  /* 0x000000e6b300720c */ /* 0x040fe80003f66270 */
[----:B------:R-:W-:Y:S02]  /*15800*/  ISETP.GE.OR P3, PT, R179, R234, !P3 ;  /* 0x000000eab300720c */ /* 0x000fe40005f66670 */
[----:B-1----:R-:W-:Y:S01]  /*15810*/  IABS R2, R101 ;  /* 0x0000006500027213 */ /* 0x002fe20000000000 */
[----:B------:R-:W-:Y:S02]  /*15820*/  IMAD.IADD R101, R225, 0x1, -R103 ;  /* 0x00000001e1657824 */ /* 0x000fe400078e0a67 */
[-C--:B---3--:R-:W-:Y:S01]  /*15830*/  FFMA.FTZ R50, R188, -R222.reuse, R50 ;  /* 0x800000debc327223 */ /* 0x088fe20000010032 */
[----:B------:R1:W3:Y:S02]  /*15840*/  I2F R187, R2 ;  /* 0x0000000200bb7306 */ /* 0x0002e40000201400 */
[----:B-1----:R-:W-:Y:S01]  /*15850*/  IABS R2, R101 ;  /* 0x0000006500027213 */ /* 0x002fe20000000000 */
[----:B---3--:R-:W-:Y:S01]  /*15860*/  FFMA.FTZ R52, R187, -R222, R52 ;  /* 0x800000debb347223 */ /* 0x008fe20000010034 */
[----:B------:R-:W-:Y:S06]  /*15870*/  IADD3 R101, R0, 0x31, RZ ;  /* 0x0000003100657810 */ /* 0x000fec0007ffe0ff */
[----:B------:R1:W3:Y:S01]  /*15880*/  I2F R186, R2 ;  /* 0x0000000200ba7306 */ /* 0x0002e20000201400 */
[----:B------:R-:W-:Y:S01]  /*15890*/  FSEL R187, R6, -INF , !P0 ;  /* 0xff80000006bb7808 */ /* 0x000fe20004000000 */
[----:B------:R-:W-:Y:S01]  /*158a0*/  IMAD.IADD R180, R226, 0x1, -R101 ;  /* 0x00000001e2b47824 */ /* 0x000fe200078e0a65 */
[C---:B------:R-:W-:Y:S04]  /*158b0*/  ISETP.GE.AND P0, PT, R178.reuse, R231, PT ;  /* 0x000000e7b200720c */ /* 0x040fe80003f06270 */
[----:B------:R-:W-:Y:S04]  /*158c0*/  ISETP.GE.OR P0, PT, R178, R235, !P0 ;  /* 0x000000ebb200720c */ /* 0x000fe80004706670 */
[----:B------:R-:W-:Y:S02]  /*158d0*/  FSEL R188, R16, -INF , !P0 ;  /* 0xff80000010bc7808 */ /* 0x000fe40004000000 */
[C---:B------:R-:W-:Y:S04]  /*158e0*/  ISETP.GE.AND P0, PT, R176.reuse, R231, PT ;  /* 0x000000e7b000720c */ /* 0x040fe80003f06270 */
[----:B------:R-:W-:Y:S04]  /*158f0*/  ISETP.GE.OR P0, PT, R176, R235, !P0 ;  /* 0x000000ebb000720c */ /* 0x000fe80004706670 */
[----:B------:R-:W-:Y:S02]  /*15900*/  FSEL R200, R20, -INF , !P0 ;  /* 0xff80000014c87808 */ /* 0x000fe40004000000 */
[----:B-1----:R-:W-:Y:S01]  /*15910*/  IABS R2, R180 ;  /* 0x000000b400027213 */ /* 0x002fe20000000000 */
[----:B------:R-:W-:Y:S01]  /*15920*/  IMAD.IADD R180, R225, 0x1, -R102 ;  /* 0x00000001e1b47824 */ /* 0x000fe200078e0a66 */
[----:B------:R-:W-:Y:S01]  /*15930*/  ISETP.GE.AND P0, PT, R110, R231, PT ;  /* 0x000000e76e00720c */ /* 0x000fe20003f06270 */
[----:B---3--:R-:W-:Y:S01]  /*15940*/  FFMA.FTZ R51, R186, -R222, R51 ;  /* 0x800000deba337223 */ /* 0x008fe20000010033 */
[----:B------:R-:W1:Y:S01]  /*15950*/  I2F R185, R2 ;  /* 0x0000000200b97306 */ /* 0x000e620000201400 */
[----:B------:R-:W-:Y:S02]  /*15960*/  FSEL R186, R17, -INF , !P2 ;  /* 0xff80000011ba7808 */ /* 0x000fe40005000000 */
[----:B------:R-:W-:Y:S02]  /*15970*/  IABS R180, R180 ;  /* 0x000000b400b47213 */ /* 0x000fe40000000000 */
[----:B------:R-:W-:Y:S02]  /*15980*/  ISETP.GE.OR P0, PT, R110, R235, !P0 ;  /* 0x000000eb6e00720c */ /* 0x000fe40004706670 */
[CC--:B------:R-:W-:Y:S02]  /*15990*/  ISETP.GE.AND P2, PT, R111.reuse, R231.reuse, PT ;  /* 0x000000e76f00720c */ /* 0x0c0fe40003f46270 */
[----:B------:R-:W-:Y:S01]  /*159a0*/  FSEL R204, R32, -INF , !P0 ;  /* 0xff80000020cc7808 */ /* 0x000fe20004000000 */
[----:B------:R-:W3:Y:S01]  /*159b0*/  I2F R184, R180 ;  /* 0x000000b400b87306 */ /* 0x000ee20000201400 */
[C---:B------:R-:W-:Y:S02]  /*159c0*/  ISETP.GE.AND P0, PT, R108.reuse, R231, PT ;  /* 0x000000e76c00720c */ /* 0x040fe40003f06270 */
[-C--:B------:R-:W-:Y:S02]  /*159d0*/  ISETP.GE.OR P2, PT, R111, R235.reuse, !P2 ;  /* 0x000000eb6f00720c */ /* 0x080fe40005746670 */
[----:B------:R-:W-:Y:S02]  /*159e0*/  ISETP.GE.OR P0, PT, R108, R235, !P0 ;  /* 0x000000eb6c00720c */ /* 0x000fe40004706670 */
[----:B------:R-:W-:Y:S02]  /*159f0*/  FSEL R199, R21, -INF , !P2 ;  /* 0xff80000015c77808 */ /* 0x000fe40005000000 */
[----:B------:R-:W-:Y:S02]  /*15a00*/  FSEL R207, R36, -INF , !P0 ;  /* 0xff80000024cf7808 */ /* 0x000fe40004000000 */
[----:B------:R-:W-:Y:S02]  /*15a10*/  ISETP.GE.AND P0, PT, R179, R228, PT ;  /* 0x000000e4b300720c */ /* 0x000fe40003f06270 */
[----:B------:R-:W-:Y:S01]  /*15a20*/  ISETP.GE.AND P2, PT, R109, R231, PT ;  /* 0x000000e76d00720c */ /* 0x000fe20003f46270 */
[----:B-1----:R-:W-:Y:S01]  /*15a30*/  FFMA.FTZ R53, R185, -R222, R53 ;  /* 0x800000deb9357223 */ /* 0x002fe20000010035 */
[C---:B------:R-:W-:Y:S02]  /*15a40*/  IADD3 R2, R0.reuse, 0x38, RZ ;  /* 0x0000003800027810 */ /* 0x040fe40007ffe0ff */
[----:B------:R-:W-:Y:S02]  /*15a50*/  IADD3 R0, R0, 0x39, RZ ;  /* 0x0000003900007810 */ /* 0x000fe40007ffe0ff */
[----:B------:R-:W-:Y:S02]  /*15a60*/  IADD3 R181, R226, -R2, RZ ;  /* 0x80000002e2b57210 */ /* 0x000fe40007ffe0ff */
[----:B------:R-:W-:Y:S02]  /*15a70*/  FSEL R185, R7, -INF , !P3 ;  /* 0xff80000007b97808 */ /* 0x000fe40005800000 */
[----:B------:R-:W-:Y:S01]  /*15a80*/  ISETP.GE.AND P3, PT, R177, R230, PT ;  /* 0x000000e6b100720c */ /* 0x000fe20003f66270 */
[----:B---3--:R-:W-:Y:S01]  /*15a90*/  FFMA.FTZ R54, R184, -R222, R54 ;  /* 0x800000deb8367223 */ /* 0x008fe20000010036 */
[----:B------:R-:W-:Y:S01]  /*15aa0*/  IABS R180, R181 ;  /* 0x000000b500b47213 */ /* 0x000fe20000000000 */
[----:B------:R-:W-:Y:S01]  /*15ab0*/  IMAD.IADD R181, R225, 0x1, -R101 ;  /* 0x00000001e1b57824 */ /* 0x000fe200078e0a65 */
[----:B------:R-:W-:Y:S02]  /*15ac0*/  ISETP.GE.OR P3, PT, R177, R234, !P3 ;  /* 0x000000eab100720c */ /* 0x000fe40005f66670 */
[----:B------:R-:W1:Y:S01]  /*15ad0*/  I2F R183, R180 ;  /* 0x000000b400b77306 */ /* 0x000e620000201400 */
[----:B------:R-:W-:Y:S02]  /*15ae0*/  ISETP.GE.OR P0, PT, R179, R232, !P0 ;  /* 0x000000e8b300720c */ /* 0x000fe40004706670 */
[----:B------:R-:W-:Y:S04]  /*15af0*/  ISETP.GE.OR P2, PT, R109, R235, !P2 ;  /* 0x000000eb6d00720c */ /* 0x000fe80005746670 */
[----:B------:R-:W-:Y:S02]  /*15b00*/  FSEL R203, R33, -INF , !P2 ;  /* 0xff80000021cb7808 */ /* 0x000fe40005000000 */
[C---:B------:R-:W-:Y:S04]  /*15b10*/  ISETP.GE.AND P2, PT, R105.reuse, R231, PT ;  /* 0x000000e76900720c */ /* 0x040fe80003f46270 */
[----:B------:R-:W-:Y:S04]  /*15b20*/  ISETP.GE.OR P2, PT, R105, R235, !P2 ;  /* 0x000000eb6900720c */ /* 0x000fe80005746670 */
[----:B------:R-:W-:Y:S02]  /*15b30*/  FSEL R208, R37, -INF , !P2 ;  /* 0xff80000025d07808 */ /* 0x000fe40005000000 */
[C---:B------:R-:W-:Y:S04]  /*15b40*/  ISETP.GE.AND P2, PT, R104.reuse, R231, PT ;  /* 0x000000e76800720c */ /* 0x040fe80003f46270 */
[----:B------:R-:W-:Y:S01]  /*15b50*/  ISETP.GE.OR P2, PT, R104, R235, !P2 ;  /* 0x000000eb6800720c */ /* 0x000fe20005746670 */
[----:B-1----:R-:W-:Y:S01]  /*15b60*/  FFMA.FTZ R64, R183, -R222, R64 ;  /* 0x800000deb7407223 */ /* 0x002fe20000010040 */
[----:B------:R-:W-:Y:S01]  /*15b70*/  IABS R180, R181 ;  /* 0x000000b500b47213 */ /* 0x000fe20000000000 */
[----:B------:R-:W-:Y:S01]  /*15b80*/  IMAD.IADD R181, R226, 0x1, -R0 ;  /* 0x00000001e2b57824 */ /* 0x000fe200078e0a00 */
[----:B------:R-:W-:Y:S02]  /*15b90*/  FSEL R183, R19, -INF , !P3 ;  /* 0xff80000013b77808 */ /* 0x000fe40005800000 */
[----:B------:R-:W1:Y:S01]  /*15ba0*/  I2F R182, R180 ;  /* 0x000000b400b67306 */ /* 0x000e620000201400 */
[C---:B------:R-:W-:Y:S02]  /*15bb0*/  ISETP.GE.AND P3, PT, R111.reuse, R230, PT ;  /* 0x000000e66f00720c */ /* 0x040fe40003f66270 */
[----:B------:R-:W-:Y:S02]  /*15bc0*/  FSEL R212, R48, -INF , !P2 ;  /* 0xff80000030d47808 */ /* 0x000fe40005000000 */
[----:B------:R-:W-:Y:S02]  /*15bd0*/  ISETP.GE.OR P3, PT, R111, R234, !P3 ;  /* 0x000000ea6f00720c */ /* 0x000fe40005f66670 */
[----:B------:R-:W-:Y:S02]  /*15be0*/  ISETP.GE.AND P2, PT, R103, R231, PT ;  /* 0x000000e76700720c */ /* 0x000fe40003f46270 */
[----:B------:R-:W-:Y:S02]  /*15bf0*/  FSEL R201, R23, -INF , !P3 ;  /* 0xff80000017c97808 */ /* 0x000fe40005800000 */
[----:B------:R-:W-:Y:S02]  /*15c00*/  ISETP.GE.AND P3, PT, R109, R230, PT ;  /* 0x000000e66d00720c */ /* 0x000fe40003f66270 */
[----:B------:R-:W-:Y:S02]  /*15c10*/  ISETP.GE.OR P2, PT, R103, R235, !P2 ;  /* 0x000000eb6700720c */ /* 0x000fe40005746670 */
[----:B------:R-:W-:Y:S02]  /*15c20*/  ISETP.GE.OR P3, PT, R109, R234, !P3 ;  /* 0x000000ea6d00720c */ /* 0x000fe40005f66670 */
[----:B------:R-:W-:Y:S02]  /*15c30*/  FSEL R237, R49, -INF , !P2 ;  /* 0xff80000031ed7808 */ /* 0x000fe40005000000 */
[----:B------:R-:W-:Y:S02]  /*15c40*/  FSEL R206, R35, -INF , !P3 ;  /* 0xff80000023ce7808 */ /* 0x000fe40005800000 */
[----:B------:R-:W-:Y:S02]  /*15c50*/  ISETP.GE.AND P3, PT, R108, R230, PT ;  /* 0x000000e66c00720c */ /* 0x000fe40003f66270 */
[----:B------:R-:W-:Y:S01]  /*15c60*/  ISETP.GE.AND P2, PT, R102, R231, PT ;  /* 0x000000e76600720c */ /* 0x000fe20003f46270 */
[----:B-1----:R-:W-:Y:S01]  /*15c70*/  FFMA.FTZ R55, R182, -R222, R55 ;  /* 0x800000deb6377223 */ /* 0x002fe20000010037 */
[----:B------:R-:W-:Y:S02]  /*15c80*/  IABS R180, R181 ;  /* 0x000000b500b47213 */ /* 0x000fe40000000000 */
[----:B------:R-:W-:Y:S02]  /*15c90*/  ISETP.GE.OR P3, PT, R108, R234, !P3 ;  /* 0x000000ea6c00720c */ /* 0x000fe40005f66670 */
[----:B------:R-:W-:Y:S01]  /*15ca0*/  ISETP.GE.OR P2, PT, R102, R235, !P2 ;  /* 0x000000eb6600720c */ /* 0x000fe20005746670 */
[----:B------:R-:W-:Y:S01]  /*15cb0*/  IMAD.MOV.U32 R181, RZ, RZ, R180 ;  /* 0x000000ffffb57224 */ /* 0x000fe200078e00b4 */
[----:B------:R-:W-:Y:S02]  /*15cc0*/  FSEL R209, R38, -INF , !P3 ;  /* 0xff80000026d17808 */ /* 0x000fe40005800000 */
[----:B--2---:R-:W-:Y:S02]  /*15cd0*/  FSEL R217, R52, -INF , !P2 ;  /* 0xff80000034d97808 */ /* 0x004fe40005000000 */
[----:B------:R-:W-:Y:S01]  /*15ce0*/  IADD3 R180, R225, -R2, RZ ;  /* 0x80000002e1b47210 */ /* 0x000fe20007ffe0ff */
[----:B------:R-:W1:Y:S01]  /*15cf0*/  I2F R181, R181 ;  /* 0x000000b500b57306 */ /* 0x000e620000201400 */
[C---:B------:R-:W-:Y:S02]  /*15d00*/  ISETP.GE.AND P3, PT, R105.reuse, R230, PT ;  /* 0x000000e66900720c */ /* 0x040fe40003f66270 */
[----:B------:R-:W-:Y:S02]  /*15d10*/  IABS R180, R180 ;  /* 0x000000b400b47213 */ /* 0x000fe40000000000 */
[----:B------:R-:W-:Y:S02]  /*15d20*/  ISETP.GE.OR P3, PT, R105, R234, !P3 ;  /* 0x000000ea6900720c */ /* 0x000fe40005f66670 */
[----:B------:R-:W-:Y:S02]  /*15d30*/  ISETP.GE.AND P2, PT, R101, R231, PT ;  /* 0x000000e76500720c */ /* 0x000fe40003f46270 */
[----:B------:R-:W-:Y:S01]  /*15d40*/  FSEL R210, R39, -INF , !P3 ;  /* 0xff80000027d27808 */ /* 0x000fe20005800000 */
[----:B------:R-:W2:Y:S01]  /*15d50*/  I2F R180, R180 ;  /* 0x000000b400b47306 */ /* 0x000ea20000201400 */
[C---:B------:R-:W-:Y:S02]  /*15d60*/  ISETP.GE.AND P3, PT, R104.reuse, R230, PT ;  /* 0x000000e66800720c */ /* 0x040fe40003f66270 */
[----:B------:R-:W-:Y:S02]  /*15d70*/  ISETP.GE.OR P2, PT, R101, R235, !P2 ;  /* 0x000000eb6500720c */ /* 0x000fe40005746670 */
[----:B------:R-:W-:Y:S02]  /*15d80*/  ISETP.GE.OR P3, PT, R104, R234, !P3 ;  /* 0x000000ea6800720c */ /* 0x000fe40005f66670 */
[----:B------:R-:W-:Y:S02]  /*15d90*/  FSEL R215, R53, -INF , !P2 ;  /* 0xff80000035d77808 */ /* 0x000fe40005000000 */
[----:B------:R-:W-:Y:S02]  /*15da0*/  FSEL R241, R50, -INF , !P3 ;  /* 0xff80000032f17808 */ /* 0x000fe40005800000 */
[----:B------:R-:W-:Y:S02]  /*15db0*/  ISETP.GE.AND P3, PT, R103, R230, PT ;  /* 0x000000e66700720c */ /* 0x000fe40003f66270 */
[-C--:B------:R-:W-:Y:S01]  /*15dc0*/  ISETP.GE.AND P2, PT, R2, R231.reuse, PT ;  /* 0x000000e70200720c */ /* 0x080fe20003f46270 */
[----:B-1----:R-:W-:Y:S01]  /*15dd0*/  FFMA.FTZ R65, R181, -R222, R65 ;  /* 0x800000deb5417223 */ /* 0x002fe20000010041 */
[----:B------:R-:W-:Y:S01]  /*15de0*/  FSEL R181, R4, -INF , !P1 ;  /* 0xff80000004b57808 */ /* 0x000fe20004800000 */
[----:B------:R-:W-:Y:S01]  /*15df0*/  IMAD.IADD R4, R225, 0x1, -R0 ;  /* 0x00000001e1047824 */ /* 0x000fe200078e0a00 */
[----:B------:R-:W-:Y:S02]  /*15e00*/  ISETP.GE.AND P1, PT, R179, R231, PT ;  /* 0x000000e7b300720c */ /* 0x000fe40003f26270 */
[----:B------:R-:W-:Y:S02]  /*15e10*/  ISETP.GE.OR P3, PT, R103, R234, !P3 ;  /* 0x000000ea6700720c */ /* 0x000fe40005f66670 */
[----:B------:R-:W-:Y:S02]  /*15e20*/  IABS R4, R4 ;  /* 0x0000000400047213 */ /* 0x000fe40000000000 */
[-C--:B------:R-:W-:Y:S01]  /*15e30*/  ISETP.GE.OR P2, PT, R2, R235.reuse, !P2 ;  /* 0x000000eb0200720c */ /* 0x080fe20005746670 */
[----:B--2---:R-:W-:Y:S01]  /*15e40*/  FFMA.FTZ R66, R180, -R222, R66 ;  /* 0x800000deb4427223 */ /* 0x004fe20000010042 */
[----:B------:R-:W1:Y:S01]  /*15e50*/  I2F R16, R4 ;  /* 0x0000000400107306 */ /* 0x000e620000201400 */
[----:B------:R-:W-:Y:S02]  /*15e60*/  ISETP.GE.OR P1, PT, R179, R235, !P1 ;  /* 0x000000ebb300720c */ /* 0x000fe40004f26670 */
[----:B------:R-:W-:Y:S02]  /*15e70*/  FSEL R246, R51, -INF , !P3 ;  /* 0xff80000033f67808 */ /* 0x000fe40005800000 */
[----:B------:R-:W-:Y:S01]  /*15e80*/  FSEL R182, R5, -INF , !P1 ;  /* 0xff80000005b67808 */ /* 0x000fe20004800000 */
[----:B------:R-:W-:Y:S01]  /*15e90*/  IMAD.IADD R5, R224, 0x1, -R179 ;  /* 0x00000001e0057824 */ /* 0x000fe200078e0ab3 */
[-C--:B------:R-:W-:Y:S02]  /*15ea0*/  ISETP.GE.AND P1, PT, R178, R230.reuse, PT ;  /* 0x000000e6b200720c */ /* 0x080fe40003f26270 */
[----:B------:R-:W-:Y:S02]  /*15eb0*/  ISETP.GE.AND P3, PT, R102, R230, PT ;  /* 0x000000e66600720c */ /* 0x000fe40003f66270 */
[-C--:B------:R-:W-:Y:S02]  /*15ec0*/  ISETP.GE.OR P1, PT, R178, R234.reuse, !P1 ;  /* 0x000000eab200720c */ /* 0x080fe40004f26670 */
[----:B------:R-:W-:Y:S02]  /*15ed0*/  ISETP.GE.OR P3, PT, R102, R234, !P3 ;  /* 0x000000ea6600720c */ /* 0x000fe40005f66670 */
[----:B------:R-:W-:Y:S02]  /*15ee0*/  FSEL R184, R18, -INF , !P1 ;  /* 0xff80000012b87808 */ /* 0x000fe40004800000 */
[----:B------:R-:W-:Y:S02]  /*15ef0*/  ISETP.GE.AND P1, PT, R176, R230, PT ;  /* 0x000000e6b000720c */ /* 0x000fe40003f26270 */
[----:B------:R-:W-:Y:S02]  /*15f00*/  FSEL R50, R54, -INF , !P3 ;  /* 0xff80000036327808 */ /* 0x000fe40005800000 */
[----:B------:R-:W-:Y:S02]  /*15f10*/  ISETP.GE.OR P1, PT, R176, R234, !P1 ;  /* 0x000000eab000720c */ /* 0x000fe40004f26670 */
[C---:B------:R-:W-:Y:S01]  /*15f20*/  ISETP.GE.AND P3, PT, R101.reuse, R230, PT ;  /* 0x000000e66500720c */ /* 0x040fe20003f66270 */
[----:B-1----:R-:W-:Y:S01]  /*15f30*/  FFMA.FTZ R67, R16, -R222, R67 ;  /* 0x800000de10437223 */ /* 0x002fe20000010043 */
[----:B------:R-:W-:Y:S01]  /*15f40*/  IABS R4, R5 ;  /* 0x0000000500047213 */ /* 0x000fe20000000000 */
[----:B------:R-:W-:Y:S01]  /*15f50*/  IMAD.IADD R5, R224, 0x1, -R178 ;  /* 0x00000001e0057824 */ /* 0x000fe200078e0ab2 */
[----:B------:R-:W-:Y:S02]  /*15f60*/  FSEL R220, R64, -INF , !P2 ;  /* 0xff80000040dc7808 */ /* 0x000fe40005000000 */
[----:B------:R-:W1:Y:S01]  /*15f70*/  I2F R180, R4 ;  /* 0x0000000400b47306 */ /* 0x000e620000201400 */
[----:B------:R-:W-:Y:S02]  /*15f80*/  FSEL R202, R22, -INF , !P1 ;  /* 0xff80000016ca7808 */ /* 0x000fe40004800000 */
[C---:B------:R-:W-:Y:S02]  /*15f90*/  ISETP.GE.AND P1, PT, R110.reuse, R230, PT ;  /* 0x000000e66e00720c */ /* 0x040fe40003f26270 */
[-C--:B------:R-:W-:Y:S02]  /*15fa0*/  ISETP.GE.OR P3, PT, R101, R234.reuse, !P3 ;  /* 0x000000ea6500720c */ /* 0x080fe40005f66670 */
[----:B------:R-:W-:Y:S02]  /*15fb0*/  ISETP.GE.OR P1, PT, R110, R234, !P1 ;  /* 0x000000ea6e00720c */ /* 0x000fe40004f26670 */
[----:B------:R-:W-:Y:S02]  /*15fc0*/  FSEL R213, R55, -INF , !P3 ;  /* 0xff80000037d57808 */ /* 0x000fe40005800000 */
[----:B------:R-:W-:Y:S01]  /*15fd0*/  FSEL R205, R34, -INF , !P1 ;  /* 0xff80000022cd7808 */ /* 0x000fe20004800000 */
[----:B------:R-:W-:Y:S01]  /*15fe0*/  LDSM.16.MT88.4 R52, [R216+0xa000] ;  /* 0x00a00000d834783b */ /* 0x000fe20000004200 */
[C---:B------:R-:W-:Y:S02]  /*15ff0*/  ISETP.GE.AND P1, PT, R179.reuse, R229, PT ;  /* 0x000000e5b300720c */ /* 0x040fe40003f26270 */
[C---:B------:R-:W-:Y:S02]  /*16000*/  ISETP.GE.AND P3, PT, R2.reuse, R230, PT ;  /* 0x000000e60200720c */ /* 0x040fe40003f66270 */
[----:B------:R-:W-:Y:S02]  /*16010*/  ISETP.GE.OR P1, PT, R179, R233, !P1 ;  /* 0x000000e9b300720c */ /* 0x000fe40004f26670 */
[----:B------:R-:W-:Y:S02]  /*16020*/  IADD3 R179, R227, -R179, RZ ;  /* 0x800000b3e3b37210 */ /* 0x000fe40007ffe0ff */
[----:B------:R-:W-:Y:S02]  /*16030*/  ISETP.GE.OR P3, PT, R2, R234, !P3 ;  /* 0x000000ea0200720c */ /* 0x000fe40005f66670 */
[----:B------:R-:W-:Y:S01]  /*16040*/  ISETP.GE.AND P2, PT, R0, R231, PT ;  /* 0x000000e70000720c */ /* 0x000fe20003f46270 */
[----:B-1----:R-:W-:Y:S01]  /*16050*/  FFMA.FTZ R9, R180, -R222, R9 ;  /* 0x800000deb4097223 */ /* 0x002fe20000010009 */
[----:B------:R-:W-:Y:S02]  /*16060*/  IABS R4, R5 ;  /* 0x0000000500047213 */ /* 0x000fe40000000000 */
[----:B------:R-:W-:Y:S02]  /*16070*/  IADD3 R5, R224, -R177, RZ ;  /* 0x800000b1e0057210 */ /* 0x000fe40007ffe0ff */
[----:B------:R1:W2:Y:S01]  /*16080*/  I2F R10, R4 ;  /* 0x00000004000a7306 */ /* 0x0002a20000201400 */
[----:B------:R-:W-:Y:S02]  /*16090*/  FSEL R34, R9, -INF , !P1 ;  /* 0xff80000009227808 */ /* 0x000fe40004800000 */
[C---:B------:R-:W-:Y:S02]  /*160a0*/  ISETP.GE.AND P1, PT, R177.reuse, R229, PT ;  /* 0x000000e5b100720c */ /* 0x040fe40003f26270 */
[----:B------:R-:W-:Y:S01]  /*160b0*/  FSEL R211, R66, -INF , !P3 ;  /* 0xff80000042d37808 */ /* 0x000fe20005800000 */
[----:B------:R-:W-:Y:S01]  /*160c0*/  IMAD.MOV.U32 R66, RZ, RZ, R215 ;  /* 0x000000ffff427224 */ /* 0x000fe200078e00d7 */
[----:B------:R-:W-:Y:S02]  /*160d0*/  ISETP.GE.OR P1, PT, R177, R233, !P1 ;  /* 0x000000e9b100720c */ /* 0x000fe40004f26670 */
[----:B------:R-:W-:Y:S02]  /*160e0*/  ISETP.GE.AND P3, PT, R178, R229, PT ;  /* 0x000000e5b200720c */ /* 0x000fe40003f66270 */
[----:B------:R-:W-:Y:S02]  /*160f0*/  ISETP.GE.OR P2, PT, R0, R235, !P2 ;  /* 0x000000eb0000720c */ /* 0x000fe40005746670 */
[----:B------:R-:W-:Y:S02]  /*16100*/  ISETP.GE.OR P3, PT, R178, R233, !P3 ;  /* 0x000000e9b200720c */ /* 0x000fe40005f66670 */
[----:B------:R-:W-:Y:S02]  /*16110*/  FSEL R214, R65, -INF , !P2 ;  /* 0xff80000041d67808 */ /* 0x000fe40005000000 */
[C---:B------:R-:W-:Y:S04]  /*16120*/  ISETP.GE.AND P2, PT, R0.reuse, R230, PT ;  /* 0x000000e60000720c */ /* 0x040fe80003f46270 */
[----:B------:R-:W-:Y:S02]  /*16130*/  ISETP.GE.OR P2, PT, R0, R234, !P2 ;  /* 0x000000ea0000720c */ /* 0x000fe40005746670 */
[----:B-1----:R-:W-:Y:S01]  /*16140*/  IABS R4, R5 ;  /* 0x0000000500047213 */ /* 0x002fe20000000000 */
[----:B------:R-:W-:Y:S01]  /*16150*/  IMAD.IADD R5, R224, 0x1, -R176 ;  /* 0x00000001e0057824 */ /* 0x000fe200078e0ab0 */
[----:B------:R-:W-:Y:S01]  /*16160*/  FSEL R36, R67, -INF , !P2 ;  /* 0xff80000043247808 */ /* 0x000fe20005000000 */
[----:B--2---:R-:W-:Y:S01]  /*16170*/  FFMA.FTZ R12, R10, -R222, R12 ;  /* 0x800000de0a0c7223 */ /* 0x004fe2000001000c */
[----:B------:R1:W2:Y:S01]  /*16180*/  I2F R8, R4 ;  /* 0x0000000400087306 */ /* 0x0002a20000201400 */
[----:B------:R-:W-:Y:S03]  /*16190*/  ISETP.GE.AND P2, PT, R178, R228, PT ;  /* 0x000000e4b200720c */ /* 0x000fe60003f46270 */
[----:B------:R-:W-:Y:S02]  /*161a0*/  FSEL R33, R12, -INF , !P3 ;  /* 0xff8000000c217808 */ /* 0x000fe40005800000 */
[----:B------:R-:W-:Y:S02]  /*161b0*/  ISETP.GE.AND P3, PT, R176, R229, PT ;  /* 0x000000e5b000720c */ /* 0x000fe40003f66270 */
[----:B------:R-:W-:Y:S02]  /*161c0*/  ISETP.GE.OR P2, PT, R178, R232, !P2 ;  /* 0x000000e8b200720c */ /* 0x000fe40005746670 */
[----:B------:R-:W-:Y:S02]  /*161d0*/  ISETP.GE.OR P3, PT, R176, R233, !P3 ;  /* 0x000000e9b000720c */ /* 0x000fe40005f66670 */
[----:B-1----:R-:W-:Y:S01]  /*161e0*/  IABS R4, R5 ;  /* 0x0000000500047213 */ /* 0x002fe20000000000 */
[-C--:B--2---:R-:W-:Y:S02]  /*161f0*/  FFMA.FTZ R13, R8, -R222.reuse, R13 ;  /* 0x800000de080d7223 */ /* 0x084fe4000001000d */
[C---:B------:R-:W-:Y:S01]  /*16200*/  IMAD.IADD R5, R224.reuse, 0x1, -R111 ;  /* 0x00000001e0057824 */ /* 0x040fe200078e0a6f */
[----:B------:R1:W2:Y:S02]  /*16210*/  I2F R7, R4 ;  /* 0x0000000400077306 */ /* 0x0002a40000201400 */
[----:B------:R-:W-:Y:S02]  /*16220*/  FSEL R32, R13, -INF , !P1 ;  /* 0xff8000000d207808 */ /* 0x000fe40004800000 */
[C---:B------:R-:W-:Y:S04]  /*16230*/  ISETP.GE.AND P1, PT, R111.reuse, R229, PT ;  /* 0x000000e56f00720c */ /* 0x040fe80003f26270 */
[----:B------:R-:W-:Y:S02]  /*16240*/  ISETP.GE.OR P1, PT, R111, R233, !P1 ;  /* 0x000000e96f00720c */ /* 0x000fe40004f26670 */
[----:B-1----:R-:W-:Y:S01]  /*16250*/  IABS R4, R5 ;  /* 0x0000000500047213 */ /* 0x002fe20000000000 */
[----:B--2---:R-:W-:Y:S02]  /*16260*/  FFMA.FTZ R24, R7, -R222, R24 ;  /* 0x800000de07187223 */ /* 0x004fe40000010018 */
[----:B------:R-:W-:Y:S01]  /*16270*/  IMAD.IADD R5, R224, 0x1, -R110 ;  /* 0x00000001e0057824 */ /* 0x000fe200078e0a6e */
[----:B------:R1:W2:Y:S02]  /*16280*/  I2F R6, R4 ;  /* 0x0000000400067306 */ /* 0x0002a40000201400 */
[----:B------:R-:W-:Y:S02]  /*16290*/  FSEL R196, R24, -INF , !P3 ;  /* 0xff80000018c47808 */ /* 0x000fe40005800000 */
[C---:B------:R-:W-:Y:S04]  /*162a0*/  ISETP.GE.AND P3, PT, R177.reuse, R228, PT ;  /* 0x000000e4b100720c */ /* 0x040fe80003f66270 */
[----:B------:R-:W-:Y:S02]  /*162b0*/  ISETP.GE.OR P3, PT, R177, R232, !P3 ;  /* 0x000000e8b100720c */ /* 0x000fe40005f66670 */
[----:B-1----:R-:W-:Y:S01]  /*162c0*/  IABS R4, R5 ;  /* 0x0000000500047213 */ /* 0x002fe20000000000 */
[-C--:B--2---:R-:W-:Y:S01]  /*162d0*/  FFMA.FTZ R25, R6, -R222.reuse, R25 ;  /* 0x800000de06197223 */ /* 0x084fe20000010019 */
[----:B------:R-:W-:Y:S02]  /*162e0*/  IABS R5, R179 ;  /* 0x000000b300057213 */ /* 0x000fe40000000000 */
[----:B------:R1:W2:Y:S02]  /*162f0*/  I2F R19, R4 ;  /* 0x0000000400137306 */ /* 0x0002a40000201400 */
[----:B------:R-:W-:Y:S02]  /*16300*/  FSEL R195, R25, -INF , !P1 ;  /* 0xff80000019c37808 */ /* 0x000fe40004800000 */
[C---:B------:R-:W-:Y:S04]  /*16310*/  ISETP.GE.AND P1, PT, R110.reuse, R229, PT ;  /* 0x000000e56e00720c */ /* 0x040fe80003f26270 */
[----:B------:R-:W-:Y:S02]  /*16320*/  ISETP.GE.OR P1, PT, R110, R233, !P1 ;  /* 0x000000e96e00720c */ /* 0x000fe40004f26670 */
[----:B------:R3:W4:Y:S01]  /*16330*/  I2F R35, R5 ;  /* 0x0000000500237306 */ /* 0x0007220000201400 */
[----:B-1----:R-:W-:Y:S02]  /*16340*/  IMAD.IADD R4, R224, 0x1, -R109 ;  /* 0x00000001e0047824 */ /* 0x002fe400078e0a6d */
[----:B--2---:R-:W-:Y:S03]  /*16350*/  FFMA.FTZ R28, R19, -R222, R28 ;  /* 0x800000de131c7223 */ /* 0x004fe6000001001c */
[----:B------:R-:W-:Y:S02]  /*16360*/  IABS R4, R4 ;  /* 0x0000000400047213 */ /* 0x000fe40000000000 */
[----:B------:R-:W-:Y:S02]  /*16370*/  FSEL R198, R28, -INF , !P1 ;  /* 0xff8000001cc67808 */ /* 0x000fe40004800000 */
[----:B------:R1:W2:Y:S01]  /*16380*/  I2F R20, R4 ;  /* 0x0000000400147306 */ /* 0x0002a20000201400 */
[----:B---3--:R-:W-:Y:S01]  /*16390*/  IMAD.IADD R5, R227, 0x1, -R178 ;  /* 0x00000001e3057824 */ /* 0x008fe200078e0ab2 */
[----:B------:R-:W-:Y:S01]  /*163a0*/  ISETP.GE.AND P1, PT, R109, R229, PT ;  /* 0x000000e56d00720c */ /* 0x000fe20003f26270 */
[-C--:B----4-:R-:W-:Y:S03]  /*163b0*/  FFMA.FTZ R11, R35, -R222.reuse, R11 ;  /* 0x800000de230b7223 */ /* 0x090fe6000001000b */
        /* <DEDUP_REMOVED lines=9> */
[----:B--2---:R-:W-:Y:S01]  /*16450*/  FFMA.FTZ R14, R17, -R222, R14 ;  /* 0x800000de110e7223 */ /* 0x004fe2000001000e */
[----:B------:R-:W-:Y:S02]  /*16460*/  FSEL R17, R11, -INF , !P0 ;  /* 0xff8000000b117808 */ /* 0x000fe40004000000 */
[----:B------:R1:W2:Y:S01]  /*16470*/  I2F R18, R4 ;  /* 0x0000000400127306 */ /* 0x0002a20000201400 */
[----:B------:R-:W-:Y:S02]  /*16480*/  IADD3 R5, R227, -R177, RZ ;  /* 0x800000b1e3057210 */ /* 0x000fe40007ffe0ff */
[----:B------:R-:W-:Y:S02]  /*16490*/  ISETP.GE.AND P0, PT, R108, R229, PT ;  /* 0x000000e56c00720c */ /* 0x000fe40003f06270 */
[----:B------:R-:W-:Y:S02]  /*164a0*/  FSEL R14, R14, -INF , !P2 ;  /* 0xff8000000e0e7808 */ /* 0x000fe40005000000 */
[----:B------:R-:W-:Y:S02]  /*164b0*/  ISETP.GE.OR P0, PT, R108, R233, !P0 ;  /* 0x000000e96c00720c */ /* 0x000fe40004706670 */
        /* <DEDUP_REMOVED lines=10> */
[-C--:B--2---:R-:W-:Y:S02]  /*16560*/  FFMA.FTZ R15, R22, -R222.reuse, R15 ;  /* 0x800000de160f7223 */ /* 0x084fe4000001000f */
[----:B------:R-:W-:Y:S01]  /*16570*/  IMAD.IADD R5, R227, 0x1, -R176 ;  /* 0x00000001e3057824 */ /* 0x000fe200078e0ab0 */
[----:B------:R1:W2:Y:S02]  /*16580*/  I2F R23, R4 ;  /* 0x0000000400177306 */ /* 0x0002a40000201400 */
[----:B------:R-:W-:Y:S02]  /*16590*/  FSEL R15, R15, -INF , !P3 ;  /* 0xff8000000f0f7808 */ /* 0x000fe40005800000 */
[C---:B------:R-:W-:Y:S04]  /*165a0*/  ISETP.GE.AND P3, PT, R105.reuse, R229, PT ;  /* 0x000000e56900720c */ /* 0x040fe80003f66270 */
[----:B------:R-:W-:Y:S02]  /*165b0*/  ISETP.GE.OR P3, PT, R105, R233, !P3 ;  /* 0x000000e96900720c */ /* 0x000fe40005f66670 */
[----:B-1----:R-:W-:Y:S01]  /*165c0*/  IABS R4, R5 ;  /* 0x0000000500047213 */ /* 0x002fe20000000000 */
[----:B--2---:R-:W-:Y:S01]  /*165d0*/  FFMA.FTZ R41, R23, -R222, R41 ;  /* 0x800000de17297223 */ /* 0x004fe20000010029 */
[----:B------:R-:W-:Y:S02]  /*165e0*/  IADD3 R5, R224, -R104, RZ ;  /* 0x80000068e0057210 */ /* 0x000fe40007ffe0ff */
[----:B------:R1:W2:Y:S02]  /*165f0*/  I2F R21, R4 ;  /* 0x0000000400157306 */ /* 0x0002a40000201400 */
[----:B------:R-:W-:Y:S02]  /*16600*/  IABS R5, R5 ;  /* 0x0000000500057213 */ /* 0x000fe40000000000 */
[----:B------:R-:W-:Y:S02]  /*16610*/  FSEL R49, R41, -INF , !P3 ;  /* 0xff80000029317808 */ /* 0x000fe40005800000 */
[C---:B------:R-:W-:Y:S04]  /*16620*/  ISETP.GE.AND P3, PT, R104.reuse, R229, PT ;  /* 0x000000e56800720c */ /* 0x040fe80003f66270 */
[----:B------:R3:W4:Y:S01]  /*16630*/  I2F R7, R5 ;  /* 0x0000000500077306 */ /* 0x0007220000201400 */
[----:B------:R-:W-:Y:S01]  /*16640*/  ISETP.GE.OR P3, PT, R104, R233, !P3 ;  /* 0x000000e96800720c */ /* 0x000fe20005f66670 */
[----:B-1----:R-:W-:Y:S02]  /*16650*/  IMAD.IADD R4, R227, 0x1, -R111 ;  /* 0x00000001e3047824 */ /* 0x002fe400078e0a6f */
[----:B--2---:R-:W-:Y:S02]  /*16660*/  FFMA.FTZ R26, R21, -R222, R26 ;  /* 0x800000de151a7223 */ /* 0x004fe4000001001a */
[----:B------:R-:W-:Y:S01]  /*16670*/  LDSM.16.MT88.4 R20, [R216+0x9000] ;  /* 0x00900000d814783b */ /* 0x000fe20000004200 */
[----:B------:R-:W-:Y:S02]  /*16680*/  IABS R4, R4 ;  /* 0x0000000400047213 */ /* 0x000fe40000000000 */
[----:B------:R-:W-:Y:S02]  /*16690*/  FSEL R194, R26, -INF , !P1 ;  /* 0xff8000001ac27808 */ /* 0x000fe40004800000 */
[----:B------:R1:W2:Y:S01]  /*166a0*/  I2F R16, R4 ;  /* 0x0000000400107306 */ /* 0x0002a20000201400 */
[----:B---3--:R-:W-:Y:S01]  /*166b0*/  IMAD.IADD R5, R224, 0x1, -R103 ;  /* 0x00000001e0057824 */ /* 0x008fe200078e0a67 */
[----:B------:R-:W-:Y:S01]  /*166c0*/  ISETP.GE.AND P1, PT, R109, R228, PT ;  /* 0x000000e46d00720c */ /* 0x000fe20003f26270 */
[----:B----4-:R-:W-:Y:S03]  /*166d0*/  FFMA.FTZ R44, R7, -R222, R44 ;  /* 0x800000de072c7223 */ /* 0x010fe6000001002c */
[----:B------:R-:W-:Y:S02]  /*166e0*/  ISETP.GE.OR P1, PT, R109, R232, !P1 ;  /* 0x000000e86d00720c */ /* 0x000fe40004f26670 */
        /* <DEDUP_REMOVED lines=11> */
[----:B--2---:R-:W-:Y:S03]  /*167a0*/  FFMA.FTZ R45, R6, -R222, R45 ;  /* 0x800000de062d7223 */ /* 0x004fe6000001002d */
[----:B------:R-:W-:Y:S01]  /*167b0*/  MOV R5, R4 ;  /* 0x0000000400057202 */ /* 0x000fe20000000f00 */
[----:B------:R-:W-:Y:S01]  /*167c0*/  IMAD.IADD R4, R224, 0x1, -R102 ;  /* 0x00000001e0047824 */ /* 0x000fe200078e0a66 */
[----:B------:R-:W-:Y:S02]  /*167d0*/  FSEL R67, R45, -INF , !P3 ;  /* 0xff8000002d437808 */ /* 0x000fe40005800000 */
[----:B------:R1:W2:Y:S01]  /*167e0*/  I2F R13, R5 ;  /* 0x00000005000d7306 */ /* 0x0002a20000201400 */
[C---:B------:R-:W-:Y:S02]  /*167f0*/  ISETP.GE.AND P3, PT, R105.reuse, R228, PT ;  /* 0x000000e46900720c */ /* 0x040fe40003f66270 */
[----:B------:R-:W-:Y:S02]  /*16800*/  IABS R4, R4 ;  /* 0x0000000400047213 */ /* 0x000fe40000000000 */
[----:B------:R-:W-:Y:S05]  /*16810*/  ISETP.GE.OR P3, PT, R105, R232, !P3 ;  /* 0x000000e86900720c */ /* 0x000fea0005f66670 */
[----:B------:R-:W3:Y:S01]  /*16820*/  I2F R12, R4 ;  /* 0x00000004000c7306 */ /* 0x000ee20000201400 */
[----:B-1----:R-:W-:Y:S02]  /*16830*/  IMAD.IADD R5, R227, 0x1, -R109 ;  /* 0x00000001e3057824 */ /* 0x002fe400078e0a6d */
[-C--:B--2---:R-:W-:Y:S05]  /*16840*/  FFMA.FTZ R30, R13, -R222.reuse, R30 ;  /* 0x800000de0d1e7223 */ /* 0x084fea000001001e */
[----:B------:R-:W-:Y:S02]  /*16850*/  FSEL R192, R30, -INF , !P0 ;  /* 0xff8000001ec07808 */ /* 0x000fe40004000000 */
[----:B------:R-:W-:Y:S01]  /*16860*/  ISETP.GE.AND P0, PT, R102, R229, PT ;  /* 0x000000e56600720c */ /* 0x000fe20003f06270 */
[-C--:B---3--:R-:W-:Y:S01]  /*16870*/  FFMA.FTZ R56, R12, -R222.reuse, R56 ;  /* 0x800000de0c387223 */ /* 0x088fe20000010038 */
[----:B------:R-:W-:Y:S01]  /*16880*/  IABS R4, R5 ;  /* 0x0000000500047213 */ /* 0x000fe20000000000 */
[----:B------:R-:W-:Y:S01]  /*16890*/  IMAD.IADD R5, R224, 0x1, -R101 ;  /* 0x00000001e0057824 */ /* 0x000fe200078e0a65 */
[----:B------:R-:W-:Y:S02]  /*168a0*/  ISETP.GE.OR P0, PT, R102, R233, !P0 ;  /* 0x000000e96600720c */ /* 0x000fe40004706670 */
[----:B------:R1:W2:Y:S02]  /*168b0*/  I2F R10, R4 ;  /* 0x00000004000a7306 */ /* 0x0002a40000201400 */
[----:B------:R-:W-:Y:S01]  /*168c0*/  FSEL R219, R56, -INF , !P0 ;  /* 0xff80000038db7808 */ /* 0x000fe20004000000 */
[----:B------:R-:W-:Y:S01]  /*168d0*/  IMAD.MOV.U32 R56, RZ, RZ, R36 ;  /* 0x000000ffff387224 */ /* 0x000fe200078e0024 */
[C---:B------:R-:W-:Y:S01]  /*168e0*/  ISETP.GE.AND P0, PT, R101.reuse, R229, PT ;  /* 0x000000e56500720c */ /* 0x040fe20003f06270 */
[----:B------:R-:W-:Y:S03]  /*168f0*/  LDSM.16.MT88.4 R36, [R218+0x9000] ;  /* 0x00900000da24783b */ /* 0x000fe60000004200 */
[----:B------:R-:W-:Y:S02]  /*16900*/  ISETP.GE.OR P0, PT, R101, R233, !P0 ;  /* 0x000000e96500720c */ /* 0x000fe40004706670 */
[----:B-1----:R-:W-:Y:S01]  /*16910*/  IABS R4, R5 ;  /* 0x0000000500047213 */ /* 0x002fe20000000000 */
[----:B--2---:R-:W-:Y:S01]  /*16920*/  FFMA.FTZ R31, R10, -R222, R31 ;  /* 0x800000de0a1f7223 */ /* 0x004fe2000001001f */
[----:B------:R-:W-:Y:S02]  /*16930*/  IADD3 R5, R227, -R108, RZ ;  /* 0x8000006ce3057210 */ /* 0x000fe40007ffe0ff */
[----:B------:R1:W2:Y:S02]  /*16940*/  I2F R9, R4 ;  /* 0x0000000400097306 */ /* 0x0002a40000201400 */
[----:B------:R-:W-:Y:S02]  /*16950*/  FSEL R191, R31, -INF , !P1 ;  /* 0xff8000001fbf7808 */ /* 0x000fe40004800000 */
[C---:B------:R-:W-:Y:S04]  /*16960*/  ISETP.GE.AND P1, PT, R104.reuse, R228, PT ;  /* 0x000000e46800720c */ /* 0x040fe80003f26270 */
[----:B------:R-:W-:Y:S01]  /*16970*/  ISETP.GE.OR P1, PT, R104, R232, !P1 ;  /* 0x000000e86800720c */ /* 0x000fe20004f26670 */
[----:B------:R-:W-:Y:S01]  /*16980*/  IMAD.IADD R104, R227, 0x1, -R104 ;  /* 0x00000001e3687824 */ /* 0x000fe200078e0a68 */
[----:B-1----:R-:W-:Y:S01]  /*16990*/  IABS R4, R5 ;  /* 0x0000000500047213 */ /* 0x002fe20000000000 */
[----:B------:R-:W-:Y:S02]  /*169a0*/  IMAD.IADD R5, R224, 0x1, -R2 ;  /* 0x00000001e0057824 */ /* 0x000fe400078e0a02 */
[----:B--2---:R-:W-:Y:S01]  /*169b0*/  FFMA.FTZ R57, R9, -R222, R57 ;  /* 0x800000de09397223 */ /* 0x004fe20000010039 */
[----:B------:R1:W2:Y:S04]  /*169c0*/  I2F R8, R4 ;  /* 0x0000000400087306 */ /* 0x0002a80000201400 */
[----:B------:R-:W-:Y:S01]  /*169d0*/  FSEL R48, R57, -INF , !P0 ;  /* 0xff80000039307808 */ /* 0x000fe20004000000 */
[----:B------:R-:W-:Y:S01]  /*169e0*/  IMAD.MOV.U32 R57, RZ, RZ, R214 ;  /* 0x000000ffff397224 */ /* 0x000fe200078e00d6 */
[C---:B------:R-:W-:Y:S04]  /*169f0*/  ISETP.GE.AND P0, PT, R103.reuse, R228, PT ;  /* 0x000000e46700720c */ /* 0x040fe80003f06270 */
[----:B------:R-:W-:Y:S02]  /*16a00*/  ISETP.GE.OR P0, PT, R103, R232, !P0 ;  /* 0x000000e86700720c */ /* 0x000fe40004706670 */
[C---:B------:R-:W-:Y:S02]  /*16a10*/  IADD3 R103, R227.reuse, -R103, RZ ;  /* 0x80000067e3677210 */ /* 0x040fe40007ffe0ff */
[----:B-1----:R-:W-:Y:S01]  /*16a20*/  IABS R4, R5 ;  /* 0x0000000500047213 */ /* 0x002fe20000000000 */
[----:B------:R-:W-:Y:S02]  /*16a30*/  IMAD.IADD R5, R227, 0x1, -R105 ;  /* 0x00000001e3057824 */ /* 0x000fe400078e0a69 */
[-C--:B--2---:R-:W-:Y:S01]  /*16a40*/  FFMA.FTZ R42, R8, -R222.reuse, R42 ;  /* 0x800000de082a7223 */ /* 0x084fe2000001002a */
[----:B------:R1:W2:Y:S04]  /*16a50*/  I2F R7, R4 ;  /* 0x0000000400077306 */ /* 0x0002a80000201400 */
[----:B------:R-:W-:Y:S02]  /*16a60*/  FSEL R244, R42, -INF , !P2 ;  /* 0xff8000002af47808 */ /* 0x000fe40005000000 */
[C---:B------:R-:W-:Y:S04]  /*16a70*/  ISETP.GE.AND P2, PT, R2.reuse, R229, PT ;  /* 0x000000e50200720c */ /* 0x040fe80003f46270 */
[----:B------:R-:W-:Y:S02]  /*16a80*/  ISETP.GE.OR P2, PT, R2, R233, !P2 ;  /* 0x000000e90200720c */ /* 0x000fe40005746670 */
[----:B-1----:R-:W-:Y:S01]  /*16a90*/  IABS R4, R5 ;  /* 0x0000000500047213 */ /* 0x002fe20000000000 */
[----:B------:R-:W-:Y:S02]  /*16aa0*/  IMAD.IADD R5, R224, 0x1, -R0 ;  /* 0x00000001e0057824 */ /* 0x000fe400078e0a00 */
[-C--:B--2---:R-:W-:Y:S01]  /*16ab0*/  FFMA.FTZ R60, R7, -R222.reuse, R60 ;  /* 0x800000de073c7223 */ /* 0x084fe2000001003c */
[----:B------:R1:W2:Y:S04]  /*16ac0*/  I2F R6, R4 ;  /* 0x0000000400067306 */ /* 0x0002a80000201400 */
[----:B------:R-:W-:Y:S01]  /*16ad0*/  FSEL R248, R60, -INF , !P2 ;  /* 0xff8000003cf87808 */ /* 0x000fe20005000000 */
[----:B------:R-:W-:Y:S01]  /*16ae0*/  IMAD.MOV.U32 R60, RZ, RZ, R213 ;  /* 0x000000ffff3c7224 */ /* 0x000fe200078e00d5 */
[C---:B------:R-:W-:Y:S04]  /*16af0*/  ISETP.GE.AND P2, PT, R0.reuse, R229, PT ;  /* 0x000000e50000720c */ /* 0x040fe80003f46270 */
[----:B------:R-:W-:Y:S02]  /*16b00*/  ISETP.GE.OR P2, PT, R0, R233, !P2 ;  /* 0x000000e90000720c */ /* 0x000fe40005746670 */
[----:B-1----:R-:W-:Y:S01]  /*16b10*/  IABS R4, R5 ;  /* 0x0000000500047213 */ /* 0x002fe20000000000 */
[----:B--2---:R-:W-:Y:S01]  /*16b20*/  FFMA.FTZ R43, R6, -R222, R43 ;  /* 0x800000de062b7223 */ /* 0x004fe2000001002b */
[----:B------:R-:W-:Y:S02]  /*16b30*/  IABS R6, R103 ;  /* 0x0000006700067213 */ /* 0x000fe40000000000 */
[----:B------:R-:W-:Y:S02]  /*16b40*/  MOV R5, R4 ;  /* 0x0000000400057202 */ /* 0x000fe40000000f00 */
[----:B------:R-:W-:Y:S01]  /*16b50*/  FMNMX.FTZ R4, R181, R3, !PT ;  /* 0x00000003b5047209 */ /* 0x000fe20007810000 */
[----:B------:R1:W2:Y:S01]  /*16b60*/  I2F R12, R6 ;  /* 0x00000006000c7306 */ /* 0x0002a20000201400 */
[----:B------:R-:W-:Y:S02]  /*16b70*/  FSEL R240, R43, -INF , !P3 ;  /* 0xff8000002bf07808 */ /* 0x000fe40005800000 */
[----:B------:R-:W-:Y:S02]  /*16b80*/  FMNMX.FTZ R105, R182, R4, !PT ;  /* 0x00000004b6697209 */ /* 0x000fe40007810000 */
[----:B------:R-:W-:Y:S02]  /*16b90*/  FMNMX.FTZ R4, R187, R100, !PT ;  /* 0x00000064bb047209 */ /* 0x000fe40007810000 */
[----:B------:R-:W-:Y:S02]  /*16ba0*/  FMNMX.FTZ R105, R188, R105, !PT ;  /* 0x00000069bc697209 */ /* 0x000fe40007810000 */
[----:B------:R-:W-:Y:S01]  /*16bb0*/  FMNMX.FTZ R4, R185, R4, !PT ;  /* 0x00000004b9047209 */ /* 0x000fe20007810000 */
[----:B------:R-:W3:Y:S01]  /*16bc0*/  I2F R5, R5 ;  /* 0x0000000500057306 */ /* 0x000ee20000201400 */
[----:B------:R-:W-:Y:S02]  /*16bd0*/  FMNMX.FTZ R105, R186, R105, !PT ;  /* 0x00000069ba697209 */ /* 0x000fe40007810000 */
[----:B------:R-:W-:Y:S02]  /*16be0*/  FMNMX.FTZ R4, R184, R4, !PT ;  /* 0x00000004b8047209 */ /* 0x000fe40007810000 */
[----:B------:R-:W-:Y:S02]  /*16bf0*/  FMNMX.FTZ R105, R200, R105, !PT ;  /* 0x00000069c8697209 */ /* 0x000fe40007810000 */
[----:B------:R-:W-:Y:S02]  /*16c00*/  FMNMX.FTZ R4, R183, R4, !PT ;  /* 0x00000004b7047209 */ /* 0x000fe40007810000 */
[----:B------:R-:W-:Y:S02]  /*16c10*/  FMNMX.FTZ R105, R199, R105, !PT ;  /* 0x00000069c7697209 */ /* 0x000fe40007810000 */
[----:B------:R-:W-:Y:S02]  /*16c20*/  FMNMX.FTZ R4, R202, R4, !PT ;  /* 0x00000004ca047209 */ /* 0x000fe40007810000 */
[----:B------:R-:W-:Y:S01]  /*16c30*/  FMNMX.FTZ R105, R204, R105, !PT ;  /* 0x00000069cc697209 */ /* 0x000fe20007810000 */
[----:B-1----:R-:W-:Y:S01]  /*16c40*/  IMAD.IADD R6, R227, 0x1, -R101 ;  /* 0x00000001e3067824 */ /* 0x002fe200078e0a65 */
[----:B------:R-:W-:Y:S01]  /*16c50*/  FMNMX.FTZ R4, R201, R4, !PT ;  /* 0x00000004c9047209 */ /* 0x000fe20007810000 */
[----:B--2---:R-:W-:Y:S01]  /*16c60*/  FFMA.FTZ R47, R12, -R222, R47 ;  /* 0x800000de0c2f7223 */ /* 0x004fe2000001002f */
[----:B------:R-:W-:Y:S02]  /*16c70*/  FMNMX.FTZ R105, R203, R105, !PT ;  /* 0x00000069cb697209 */ /* 0x000fe40007810000 */
[----:B------:R-:W-:Y:S02]  /*16c80*/  FMNMX.FTZ R4, R205, R4, !PT ;  /* 0x00000004cd047209 */ /* 0x000fe40007810000 */
[----:B------:R-:W-:Y:S02]  /*16c90*/  FMNMX.FTZ R105, R207, R105, !PT ;  /* 0x00000069cf697209 */ /* 0x000fe40007810000 */
[----:B------:R-:W-:Y:S01]  /*16ca0*/  FMNMX.FTZ R4, R206, R4, !PT ;  /* 0x00000004ce047209 */ /* 0x000fe20007810000 */
[----:B---3--:R-:W-:Y:S01]  /*16cb0*/  FFMA.FTZ R61, R5, -R222, R61 ;  /* 0x800000de053d7223 */ /* 0x008fe2000001003d */
[----:B------:R-:W-:Y:S02]  /*16cc0*/  IABS R5, R104 ;  /* 0x0000006800057213 */ /* 0x000fe40000000000 */
[----:B------:R-:W-:Y:S02]  /*16cd0*/  FMNMX.FTZ R4, R209, R4, !PT ;  /* 0x00000004d1047209 */ /* 0x000fe40007810000 */
[----:B------:R-:W-:Y:S01]  /*16ce0*/  FMNMX.FTZ R105, R208, R105, !PT ;  /* 0x00000069d0697209 */ /* 0x000fe20007810000 */
[----:B------:R-:W1:Y:S01]  /*16cf0*/  I2F R9, R5 ;  /* 0x0000000500097306 */ /* 0x000e620000201400 */
        /* <DEDUP_REMOVED lines=11> */
[----:B------:R-:W-:Y:S01]  /*16db0*/  IMAD.IADD R4, R227, 0x1, -R102 ;  /* 0x00000001e3047824 */ /* 0x000fe200078e0a66 */
[----:B------:R-:W-:Y:S01]  /*16dc0*/  FMNMX.FTZ R105, R57, R105, !PT ;  /* 0x0000006939697209 */ /* 0x000fe20007810000 */
[----:B-1----:R-:W-:Y:S01]  /*16dd0*/  FFMA.FTZ R46, R9, -R222, R46 ;  /* 0x800000de092e7223 */ /* 0x002fe2000001002e */
[----:B------:R-:W-:Y:S02]  /*16de0*/  FMNMX.FTZ R104, R56, R104, !PT ;  /* 0x0000006838687209 */ /* 0x000fe40007810000 */
[----:B------:R-:W-:Y:S01]  /*16df0*/  IABS R4, R4 ;  /* 0x0000000400047213 */ /* 0x000fe20000000000 */
[----:B------:R-:W1:Y:S01]  /*16e00*/  SHFL.BFLY PT, R7, R105, 0x2, 0x1f ;  /* 0x0c401f0069077f89 */ /* 0x000e6200000e0000 */
[----:B------:R-:W-:Y:S02]  /*16e10*/  FMNMX.FTZ R5, R189, R106, !PT ;  /* 0x0000006abd057209 */ /* 0x000fe40007810000 */
[----:B------:R2:W3:Y:S01]  /*16e20*/  I2F R10, R4 ;  /* 0x00000004000a7306 */ /* 0x0004e20000201400 */
[----:B------:R-:W-:Y:S02]  /*16e30*/  FSEL R249, R46, -INF , !P1 ;  /* 0xff8000002ef97808 */ /* 0x000fe40004800000 */
[----:B------:R-:W-:Y:S02]  /*16e40*/  FMNMX.FTZ R5, R34, R5, !PT ;  /* 0x0000000522057209 */ /* 0x000fe40007810000 */
[----:B------:R-:W4:Y:S01]  /*16e50*/  SHFL.BFLY PT, R8, R104, 0x2, 0x1f ;  /* 0x0c401f0068087f89 */ /* 0x000f2200000e0000 */
[-C--:B------:R-:W-:Y:S02]  /*16e60*/  ISETP.GE.AND P1, PT, R2, R228.reuse, PT ;  /* 0x000000e40200720c */ /* 0x080fe40003f26270 */
[----:B------:R-:W-:Y:S02]  /*16e70*/  FMNMX.FTZ R5, R33, R5, !PT ;  /* 0x0000000521057209 */ /* 0x000fe40007810000 */
[----:B------:R-:W-:Y:S02]  /*16e80*/  ISETP.GE.AND P3, PT, R102, R228, PT ;  /* 0x000000e46600720c */ /* 0x000fe40003f66270 */
[----:B------:R-:W-:Y:S02]  /*16e90*/  FMNMX.FTZ R5, R32, R5, !PT ;  /* 0x0000000520057209 */ /* 0x000fe40007810000 */
[-C--:B------:R-:W-:Y:S02]  /*16ea0*/  ISETP.GE.OR P1, PT, R2, R232.reuse, !P1 ;  /* 0x000000e80200720c */ /* 0x080fe40004f26670 */
[----:B------:R-:W-:Y:S02]  /*16eb0*/  FMNMX.FTZ R5, R196, R5, !PT ;  /* 0x00000005c4057209 */ /* 0x000fe40007810000 */
[----:B------:R-:W-:Y:S02]  /*16ec0*/  ISETP.GE.OR P3, PT, R102, R232, !P3 ;  /* 0x000000e86600720c */ /* 0x000fe40005f66670 */
[----:B------:R-:W-:Y:S02]  /*16ed0*/  FSEL R65, R61, -INF , !P2 ;  /* 0xff8000003d417808 */ /* 0x000fe40005000000 */
[----:B-1----:R-:W-:Y:S02]  /*16ee0*/  FMNMX.FTZ R105, R105, R7, !PT ;  /* 0x0000000769697209 */ /* 0x002fe40007810000 */
[----:B--2---:R-:W-:Y:S01]  /*16ef0*/  IABS R4, R6 ;  /* 0x0000000600047213 */ /* 0x004fe20000000000 */
[----:B---3--:R-:W-:Y:S01]  /*16f00*/  FFMA.FTZ R58, R10, -R222, R58 ;  /* 0x800000de0a3a7223 */ /* 0x008fe2000001003a */
[----:B------:R-:W-:Y:S02]  /*16f10*/  FSEL R245, R47, -INF , !P0 ;  /* 0xff8000002ff57808 */ /* 0x000fe40004000000 */
[----:B------:R-:W-:Y:S02]  /*16f20*/  MOV R6, R4 ;  /* 0x0000000400067202 */ /* 0x000fe40000000f00 */
[----:B----4-:R-:W-:Y:S02]  /*16f30*/  FMNMX.FTZ R104, R104, R8, !PT ;  /* 0x0000000868687209 */ /* 0x010fe40007810000 */
[----:B------:R1:W2:Y:S01]  /*16f40*/  I2F R11, R6 ;  /* 0x00000006000b7306 */ /* 0x0002a20000201400 */
[----:B------:R-:W-:Y:S01]  /*16f50*/  FMNMX.FTZ R4, R195, R5, !PT ;  /* 0x00000005c3047209 */ /* 0x000fe20007810000 */
[----:B------:R-:W-:Y:S01]  /*16f60*/  IMAD.IADD R5, R227, 0x1, -R2 ;  /* 0x00000001e3057824 */ /* 0x000fe200078e0a02 */
[----:B------:R-:W3:Y:S01]  /*16f70*/  SHFL.BFLY PT, R8, R105, 0x1, 0x1f ;  /* 0x0c201f0069087f89 */ /* 0x000ee200000e0000 */
[----:B------:R-:W-:Y:S02]  /*16f80*/  FSEL R61, R58, -INF , !P3 ;  /* 0xff8000003a3d7808 */ /* 0x000fe40005800000 */
[----:B------:R-:W-:Y:S02]  /*16f90*/  FMNMX.FTZ R7, R198, R4, !PT ;  /* 0x00000004c6077209 */ /* 0x000fe40007810000 */
[----:B------:R-:W-:Y:S02]  /*16fa0*/  IABS R4, R5 ;  /* 0x0000000500047213 */ /* 0x000fe40000000000 */
[CC--:B------:R-:W-:Y:S02]  /*16fb0*/  ISETP.GE.AND P0, PT, R0.reuse, R228.reuse, PT ;  /* 0x000000e40000720c */ /* 0x0c0fe40003f06270 */
[----:B------:R-:W4:Y:S01]  /*16fc0*/  I2F R9, R4 ;  /* 0x0000000400097306 */ /* 0x000f220000201400 */
[C---:B------:R-:W-:Y:S02]  /*16fd0*/  ISETP.GE.AND P2, PT, R101.reuse, R228, PT ;  /* 0x000000e46500720c */ /* 0x040fe40003f46270 */
[-C--:B------:R-:W-:Y:S02]  /*16fe0*/  ISETP.GE.OR P0, PT, R0, R232.reuse, !P0 ;  /* 0x000000e80000720c */ /* 0x080fe40004706670 */
[----:B------:R-:W-:Y:S02]  /*16ff0*/  ISETP.GE.OR P2, PT, R101, R232, !P2 ;  /* 0x000000e86500720c */ /* 0x000fe40005746670 */
[----:B-1----:R-:W-:Y:S01]  /*17000*/  FMNMX.FTZ R6, R190, R107, !PT ;  /* 0x0000006bbe067209 */ /* 0x002fe20007810000 */
[----:B--2---:R-:W-:Y:S01]  /*17010*/  FFMA.FTZ R59, R11, -R222, R59 ;  /* 0x800000de0b3b7223 */ /* 0x004fe2000001003b */
[----:B---3--:R-:W-:Y:S02]  /*17020*/  FMNMX.FTZ R105, R105, R8, !PT ;  /* 0x0000000869697209 */ /* 0x008fe40007810000 */
[----:B------:R-:W-:Y:S02]  /*17030*/  FMNMX.FTZ R5, R17, R6, !PT ;  /* 0x0000000611057209 */ /* 0x000fe40007810000 */
[C---:B------:R-:W-:Y:S01]  /*17040*/  FSETP.NEU.FTZ.AND P3, PT, R105.reuse, -INF , PT ;  /* 0xff8000006900780b */ /* 0x040fe20003f7d000 */
[----:B------:R-:W-:Y:S01]  /*17050*/  FMUL.FTZ R109, R105, c[0x0][0x23c] ;  /* 0x00008f00696d7a20 */ /* 0x000fe20000410000 */
[----:B------:R-:W-:Y:S02]  /*17060*/  FMNMX.FTZ R5, R14, R5, !PT ;  /* 0x000000050e057209 */ /* 0x000fe40007810000 */
[----:B------:R-:W-:Y:S01]  /*17070*/  FMNMX.FTZ R6, R197, R7, !PT ;  /* 0x00000007c5067209 */ /* 0x000fe20007810000 */
[----:B------:R-:W-:Y:S01]  /*17080*/  IMAD.IADD R7, R227, 0x1, -R0 ;  /* 0x00000001e3077824 */ /* 0x000fe200078e0a00 */
[----:B------:R-:W-:Y:S01]  /*17090*/  FMNMX.FTZ R5, R15, R5, !PT ;  /* 0x000000050f057209 */ /* 0x000fe20007810000 */
[----:B----4-:R-:W-:Y:S01]  /*170a0*/  FFMA.FTZ R62, R9, -R222, R62 ;  /* 0x800000de093e7223 */ /* 0x010fe2000001003e */
[----:B------:R-:W-:Y:S02]  /*170b0*/  FSEL R109, R109, RZ, P3 ;  /* 0x000000ff6d6d7208 */ /* 0x000fe40001800000 */
        /* <DEDUP_REMOVED lines=8> */
[----:B------:R-:W-:Y:S02]  /*17140*/  IABS R4, R7 ;  /* 0x0000000700047213 */ /* 0x000fe40000000000 */
[----:B------:R-:W-:Y:S02]  /*17150*/  FMNMX.FTZ R2, R244, R2, !PT ;  /* 0x00000002f4027209 */ /* 0x000fe40007810000 */
[----:B------:R-:W-:Y:S02]  /*17160*/  FMNMX.FTZ R103, R67, R6, !PT ;  /* 0x0000000643677209 */ /* 0x000fe40007810000 */
[----:B------:R-:W-:Y:S01]  /*17170*/  FMNMX.FTZ R2, R240, R2, !PT ;  /* 0x00000002f0027209 */ /* 0x000fe20007810000 */
[----:B------:R-:W2:Y:S01]  /*17180*/  I2F R6, R4 ;  /* 0x0000000400067306 */ /* 0x000ea20000201400 */
[----:B------:R-:W-:Y:S02]  /*17190*/  FSEL R46, R59, -INF , !P2 ;  /* 0xff8000003b2e7808 */ /* 0x000fe40005000000 */
[----:B------:R-:W-:Y:S01]  /*171a0*/  FMNMX.FTZ R0, R249, R2, !PT ;  /* 0x00000002f9007209 */ /* 0x000fe20007810000 */
[----:B------:R-:W-:Y:S01]  /*171b0*/  FFMA.FTZ R2, R181, c[0x0][0x23c], -R109 ;  /* 0x00008f00b5027a23 */ /* 0x000fe2000001086d */
[----:B------:R-:W-:Y:S02]  /*171c0*/  FSEL R223, R62, -INF , !P1 ;  /* 0xff8000003edf7808 */ /* 0x000fe40004800000 */
[----:B------:R-:W-:Y:S02]  /*171d0*/  FMNMX.FTZ R0, R245, R0, !PT ;  /* 0x00000000f5007209 */ /* 0x000fe40007810000 */
[----:B------:R-:W-:Y:S01]  /*171e0*/  FMNMX.FTZ R103, R219, R103, !PT ;  /* 0x00000067db677209 */ /* 0x000fe20007810000 */
[----:B------:R3:W-:Y:S01]  /*171f0*/  MUFU.EX2 R239, R2 ;  /* 0x0000000200ef7308 */ /* 0x0007e20000000800 */
[----:B------:R-:W-:Y:S02]  /*17200*/  FMNMX.FTZ R0, R61, R0, !PT ;  /* 0x000000003d007209 */ /* 0x000fe40007810000 */
[----:B------:R-:W-:Y:S02]  /*17210*/  FMNMX.FTZ R103, R48, R103, !PT ;  /* 0x0000006730677209 */ /* 0x000fe40007810000 */
[----:B------:R-:W-:Y:S02]  /*17220*/  FMNMX.FTZ R0, R46, R0, !PT ;  /* 0x000000002e007209 */ /* 0x000fe40007810000 */
[----:B------:R-:W-:Y:S02]  /*17230*/  FMNMX.FTZ R103, R248, R103, !PT ;  /* 0x00000067f8677209 */ /* 0x000fe40007810000 */
[----:B------:R-:W-:Y:S02]  /*17240*/  FMNMX.FTZ R0, R223, R0, !PT ;  /* 0x00000000df007209 */ /* 0x000fe40007810000 */
[----:B------:R-:W-:Y:S02]  /*17250*/  FMNMX.FTZ R103, R65, R103, !PT ;  /* 0x0000006741677209 */ /* 0x000fe40007810000 */
[----:B-1----:R-:W-:Y:S01]  /*17260*/  FMNMX.FTZ R104, R104, R5, !PT ;  /* 0x0000000568687209 */ /* 0x002fe20007810000 */
[----:B--2---:R-:W-:Y:S02]  /*17270*/  FFMA.FTZ R63, R6, -R222, R63 ;  /* 0x800000de063f7223 */ /* 0x004fe4000001003f */
[----:B------:R-:W1:Y:S01]  /*17280*/  SHFL.BFLY PT, R4, R103, 0x2, 0x1f ;  /* 0x0c401f0067047f89 */ /* 0x000e6200000e0000 */
[C---:B------:R-:W-:Y:S01]  /*17290*/  FSETP.NEU.FTZ.AND P2, PT, R104.reuse, -INF , PT ;  /* 0xff8000006800780b */ /* 0x040fe20003f5d000 */
[----:B------:R-:W-:Y:S01]  /*172a0*/  FMUL.FTZ R110, R104, c[0x0][0x23c] ;  /* 0x00008f00686e7a20 */ /* 0x000fe20000410000 */
[----:B------:R-:W-:Y:S04]  /*172b0*/  FSEL R108, R63, -INF , !P0 ;  /* 0xff8000003f6c7808 */ /* 0x000fe80004000000 */
[----:B------:R-:W-:Y:S01]  /*172c0*/  FMNMX.FTZ R0, R108, R0, !PT ;  /* 0x000000006c007209 */ /* 0x000fe20007810000 */
[--C-:B---3--:R-:W-:Y:S01]  /*172d0*/  FFMA.FTZ R2, R182, c[0x0][0x23c], -R109.reuse ;  /* 0x00008f00b6027a23 */ /* 0x108fe2000001086d */
[----:B------:R-:W-:Y:S03]  /*172e0*/  FSEL R110, R110, RZ, P2 ;  /* 0x000000ff6e6e7208 */ /* 0x000fe60001000000 */
[----:B------:R-:W2:Y:S01]  /*172f0*/  MUFU.EX2 R225, R2 ;  /* 0x0000000200e17308 */ /* 0x000ea20000000800 */
[----:B-1----:R-:W-:Y:S01]  /*17300*/  FMNMX.FTZ R103, R103, R4, !PT ;  /* 0x0000000467677209 */ /* 0x002fe20007810000 */
[--C-:B------:R-:W-:Y:S04]  /*17310*/  FFMA.FTZ R4, R187, c[0x0][0x23c], -R110.reuse ;  /* 0x00008f00bb047a23 */ /* 0x100fe8000001086e */
[----:B------:R-:W1:Y:S04]  /*17320*/  SHFL.BFLY PT, R5, R103, 0x1, 0x1f ;  /* 0x0c201f0067057f89 */ /* 0x000e6800000e0000 */
[----:B------:R3:W-:Y:S01]  /*17330*/  MUFU.EX2 R214, R4 ;  /* 0x0000000400d67308 */ /* 0x0007e20000000800 */
[----:B--2---:R-:W-:Y:S03]  /*17340*/  F2FP.PACK_AB R176, R225, R239 ;  /* 0x000000efe1b0723e */ /* 0x004fe600000000ff */
[----:B------:R-:W2:Y:S01]  /*17350*/  SHFL.BFLY PT, R2, R0, 0x2, 0x1f ;  /* 0x0c401f0000027f89 */ /* 0x000ea200000e0000 */
[----:B-1----:R-:W-:Y:S01]  /*17360*/  FMNMX.FTZ R103, R103, R5, !PT ;  /* 0x0000000567677209 */ /* 0x002fe20007810000 */
[--C-:B---3--:R-:W-:Y:S01]  /*17370*/  FFMA.FTZ R4, R185, c[0x0][0x23c], -R110.reuse ;  /* 0x00008f00b9047a23 */ /* 0x108fe2000001086e */
[----:B------:R-:W-:Y:S02]  /*17380*/  MOV R185, R61 ;  /* 0x0000003d00b97202 */ /* 0x000fe40000000f00 */
[C---:B------:R-:W-:Y:S01]  /*17390*/  FSETP.NEU.FTZ.AND P1, PT, R103.reuse, -INF , PT ;  /* 0xff8000006700780b */ /* 0x040fe20003f3d000 */
[----:B------:R-:W-:Y:S01]  /*173a0*/  FMUL.FTZ R111, R103, c[0x0][0x23c] ;  /* 0x00008f00676f7a20 */ /* 0x000fe20000410000 */
[----:B------:R1:W3:Y:S01]  /*173b0*/  MUFU.EX2 R243, R4 ;  /* 0x0000000400f37308 */ /* 0x0002e20000000800 */
[----:B--2---:R-:W-:Y:S01]  /*173c0*/  FMNMX.FTZ R0, R0, R2, !PT ;  /* 0x0000000200007209 */ /* 0x004fe20007810000 */
[----:B------:R-:W-:Y:S02]  /*173d0*/  FFMA.FTZ R2, R184, c[0x0][0x23c], -R110 ;  /* 0x00008f00b8027a23 */ /* 0x000fe4000001086e */
[----:B------:R-:W-:Y:S06]  /*173e0*/  FSEL R111, R111, RZ, P1 ;  /* 0x000000ff6f6f7208 */ /* 0x000fec0000800000 */
[----:B------:R2:W-:Y:S01]  /*173f0*/  MUFU.EX2 R58, R2 ;  /* 0x00000002003a7308 */ /* 0x0005e20000000800 */
[--C-:B-1----:R-:W-:Y:S01]  /*17400*/  FFMA.FTZ R4, R188, c[0x0][0x23c], -R109.reuse ;  /* 0x00008f00bc047a23 */ /* 0x102fe2000001086d */
[----:B---3--:R-:W-:Y:S01]  /*17410*/  F2FP.PACK_AB R177, R243, R214 ;  /* 0x000000d6f3b1723e */ /* 0x008fe200000000ff */
[----:B------:R-:W-:Y:S07]  /*17420*/  IMAD.MOV.U32 R188, RZ, RZ, R46 ;  /* 0x000000ffffbc7224 */ /* 0x000fee00078e002e */
[----:B------:R1:W-:Y:S01]  /*17430*/  MUFU.EX2 R247, R4 ;  /* 0x0000000400f77308 */ /* 0x0003e20000000800 */
[----:B--2---:R-:W2:Y:S01]  /*17440*/  SHFL.BFLY PT, R2, R0, 0x1, 0x1f ;  /* 0x0c201f0000027f89 */ /* 0x004ea200000e0000 */
[----:B-1----:R-:W-:Y:S02]  /*17450*/  FFMA.FTZ R4, R186, c[0x0][0x23c], -R109 ;  /* 0x00008f00ba047a23 */ /* 0x002fe4000001086d */
[----:B------:R-:W-:Y:S06]  /*17460*/  IMAD.MOV.U32 R186, RZ, RZ, R65 ;  /* 0x000000ffffba7224 */ /* 0x000fec00078e0041 */
[----:B------:R1:W3:Y:S01]  /*17470*/  MUFU.EX2 R221, R4 ;  /* 0x0000000400dd7308 */ /* 0x0002e20000000800 */
[----:B--2---:R-:W-:Y:S01]  /*17480*/  FMNMX.FTZ R102, R0, R2, !PT ;  /* 0x0000000200667209 */ /* 0x004fe20007810000 */
[--C-:B------:R-:W-:Y:S03]  /*17490*/  FFMA.FTZ R0, R33, c[0x0][0x23c], -R111.reuse ;  /* 0x00008f0021007a23 */ /* 0x100fe6000001086f */
[C---:B------:R-:W-:Y:S01]  /*174a0*/  FSETP.NEU.FTZ.AND P0, PT, R102.reuse, -INF , PT ;  /* 0xff8000006600780b */ /* 0x040fe20003f1d000 */
[----:B------:R-:W-:Y:S04]  /*174b0*/  FMUL.FTZ R184, R102, c[0x0][0x23c] ;  /* 0x00008f0066b87a20 */ /* 0x000fe80000410000 */
[----:B------:R2:W-:Y:S01]  /*174c0*/  MUFU.EX2 R47, R0 ;  /* 0x00000000002f7308 */ /* 0x0005e20000000800 */
[----:B------:R-:W-:Y:S05]  /*174d0*/  FSEL R184, R184, RZ, P0 ;  /* 0x000000ffb8b87208 */ /* 0x000fea0000000000 */
[----:B------:R-:W-:Y:S04]  /*174e0*/  FFMA.FTZ R2, R15, c[0x0][0x23c], -R184 ;  /* 0x00008f000f027a23 */ /* 0x000fe800000108b8 */
[----:B------:R4:W-:Y:S01]  /*174f0*/  MUFU.EX2 R238, R2 ;  /* 0x0000000200ee7308 */ /* 0x0009e20000000800 */
[----:B-1----:R-:W-:Y:S01]  /*17500*/  FFMA.FTZ R4, R183, c[0x0][0x23c], -R110 ;  /* 0x00008f00b7047a23 */ /* 0x002fe2000001086e */
[----:B---3--:R-:W-:Y:S08]  /*17510*/  F2FP.PACK_AB R178, R221, R247 ;  /* 0x000000f7ddb2723e */ /* 0x008ff000000000ff */
[----:B------:R1:W3:Y:S01]  /*17520*/  MUFU.EX2 R187, R4 ;  /* 0x0000000400bb7308 */ /* 0x0002e20000000800 */
[--C-:B--2---:R-:W-:Y:S09]  /*17530*/  FFMA.FTZ R0, R32, c[0x0][0x23c], -R111.reuse ;  /* 0x00008f0020007a23 */ /* 0x104ff2000001086f */
[----:B------:R2:W2:Y:S01]  /*17540*/  MUFU.EX2 R236, R0 ;  /* 0x0000000000ec7308 */ /* 0x0004a20000000800 */
[----:B----4-:R-:W-:Y:S01]  /*17550*/  FSEL R2, R104, RZ, P2 ;  /* 0x000000ff68027208 */ /* 0x010fe20001000000 */
[--C-:B-1----:R-:W-:Y:S01]  /*17560*/  FFMA.FTZ R4, R189, c[0x0][0x23c], -R111.reuse ;  /* 0x00008f00bd047a23 */ /* 0x102fe2000001086f */
[----:B---3--:R-:W-:Y:S01]  /*17570*/  F2FP.PACK_AB R179, R187, R58 ;  /* 0x0000003abbb3723e */ /* 0x008fe200000000ff */
[----:B------:R-:W-:Y:S06]  /*17580*/  IMAD.MOV.U32 R189, RZ, RZ, R48 ;  /* 0x000000ffffbd7224 */ /* 0x000fec00078e0030 */
[----:B------:R1:W-:Y:S01]  /*17590*/  MUFU.EX2 R213, R4 ;  /* 0x0000000400d57308 */ /* 0x0003e20000000800 */
[----:B--2---:R-:W-:Y:S01]  /*175a0*/  FFMA.FTZ R0, R190, c[0x0][0x23c], -R184 ;  /* 0x00008f00be007a23 */ /* 0x004fe200000108b8 */
[----:B------:R-:W-:Y:S01]  /*175b0*/  F2FP.PACK_AB R182, R236, R47 ;  /* 0x0000002fecb6723e */ /* 0x000fe200000000ff */
[----:B------:R-:W-:Y:S07]  /*175c0*/  IMAD.MOV.U32 R190, RZ, RZ, R56 ;  /* 0x000000ffffbe7224 */ /* 0x000fee00078e0038 */
[----:B------:R2:W-:Y:S01]  /*175d0*/  MUFU.EX2 R226, R0 ;  /* 0x0000000000e27308 */ /* 0x0005e20000000800 */
[----:B-1----:R-:W-:Y:S09]  /*175e0*/  FFMA.FTZ R4, R34, c[0x0][0x23c], -R111 ;  /* 0x00008f0022047a23 */ /* 0x002ff2000001086f */
[----:B------:R-:W1:Y:S01]  /*175f0*/  MUFU.EX2 R251, R4 ;  /* 0x0000000400fb7308 */ /* 0x000e620000000800 */
[--C-:B--2---:R-:W-:Y:S09]  /*17600*/  FFMA.FTZ R0, R17, c[0x0][0x23c], -R184.reuse ;  /* 0x00008f0011007a23 */ /* 0x104ff200000108b8 */
[----:B------:R2:W3:Y:S01]  /*17610*/  MUFU.EX2 R215, R0 ;  /* 0x0000000000d77308 */ /* 0x0004e20000000800 */
[----:B-1----:R-:W-:Y:S01]  /*17620*/  F2FP.PACK_AB R180, R251, R213 ;  /* 0x000000d5fbb4723e */ /* 0x002fe200000000ff */
[----:B--2---:R-:W-:Y:S01]  /*17630*/  FFMA.FTZ R0, R14, c[0x0][0x23c], -R184 ;  /* 0x00008f000e007a23 */ /* 0x004fe200000108b8 */
[----:B---3--:R-:W-:Y:S07]  /*17640*/  F2FP.PACK_AB R181, R215, R226 ;  /* 0x000000e2d7b5723e */ /* 0x008fee00000000ff */
[----:B------:R1:W2:Y:S02]  /*17650*/  MUFU.EX2 R51, R0 ;  /* 0x0000000000337308 */ /* 0x0002a40000000800 */
[----:B-1----:R-:W-:Y:S02]  /*17660*/  FSEL R0, R105, RZ, P3 ;  /* 0x000000ff69007208 */ /* 0x002fe40001800000 */
[----:B--2---:R-:W-:Y:S03]  /*17670*/  F2FP.PACK_AB R183, R238, R51 ;  /* 0x00000033eeb7723e */ /* 0x004fe600000000ff */
[----:B------:R-:W-:Y:S04]  /*17680*/  FADD.FTZ R0, -R0, R3 ;  /* 0x0000000300007221 */ /* 0x000fe80000010100 */
[----:B------:R-:W-:Y:S04]  /*17690*/  FMUL.FTZ R0, R0, c[0x0][0x23c] ;  /* 0x00008f0000007a20 */ /* 0x000fe80000410000 */
[----:B------:R1:W2:Y:S02]  /*176a0*/  MUFU.EX2 R101, R0 ;  /* 0x0000000000657308 */ /* 0x0002a40000000800 */
[----:B-1----:R-:W-:Y:S01]  /*176b0*/  FADD.FTZ R0, -R2, R100 ;  /* 0x0000006402007221 */ /* 0x002fe20000010100 */
[----:B------:R-:W-:Y:S01]  /*176c0*/  FSEL R2, R103, RZ, P1 ;  /* 0x000000ff67027208 */ /* 0x000fe20000800000 */
[C---:B--2---:R-:W-:Y:S02]  /*176d0*/  FMUL.FTZ R4, R101.reuse, R112 ;  /* 0x0000007065047220 */ /* 0x044fe40000410000 */
[----:B------:R-:W-:Y:S02]  /*176e0*/  FMUL.FTZ R0, R0, c[0x0][0x23c] ;  /* 0x00008f0000007a20 */ /* 0x000fe40000410000 */
[C---:B------:R-:W-:Y:S02]  /*176f0*/  FMUL.FTZ R5, R101.reuse, R113 ;  /* 0x0000007165057220 */ /* 0x040fe40000410000 */
[----:B------:R1:W2:Y:S01]  /*17700*/  MUFU.EX2 R100, R0 ;  /* 0x0000000000647308 */ /* 0x0002a20000000800 */
[C---:B------:R-:W-:Y:S02]  /*17710*/  FMUL.FTZ R16, R101.reuse, R124 ;  /* 0x0000007c65107220 */ /* 0x040fe40000410000 */
[C---:B------:R-:W-:Y:S02]  /*17720*/  FMUL.FTZ R17, R101.reuse, R125 ;  /* 0x0000007d65117220 */ /* 0x040fe40000410000 */
[C---:B------:R-:W-:Y:S01]  /*17730*/  FMUL.FTZ R32, R101.reuse, R140 ;  /* 0x0000008c65207220 */ /* 0x040fe20000410000 */
[----:B------:R-:W-:Y:S01]  /*17740*/  MOV R140, R243 ;  /* 0x000000f3008c7202 */ /* 0x000fe20000000f00 */
        /* <DEDUP_REMOVED lines=11> */
[----:B--2---:R-:W-:Y:S02]  /*17800*/  FMUL.FTZ R6, R100, R114 ;  /* 0x0000007264067220 */ /* 0x004fe40000410000 */
[----:B------:R-:W-:Y:S02]  /*17810*/  FMUL.FTZ R0, R0, c[0x0][0x23c] ;  /* 0x00008f0000007a20 */ /* 0x000fe40000410000 */
[C---:B------:R-:W-:Y:S02]  /*17820*/  FMUL.FTZ R7, R100.reuse, R115 ;  /* 0x0000007364077220 */ /* 0x040fe40000410000 */
[----:B------:R1:W2:Y:S01]  /*17830*/  MUFU.EX2 R3, R0 ;  /* 0x0000000000037308 */ /* 0x0002a20000000800 */
[----:B------:R-:W3:Y:S01]  /*17840*/  LDSM.16.MT88.4 R112, [R218+0xa000] ;  /* 0x00a00000da70783b */ /* 0x000ee20000004200 */
[C---:B------:R-:W-:Y:S02]  /*17850*/  FMUL.FTZ R18, R100.reuse, R126 ;  /* 0x0000007e64127220 */ /* 0x040fe40000410000 */
[C---:B------:R-:W-:Y:S01]  /*17860*/  FMUL.FTZ R19, R100.reuse, R127 ;  /* 0x0000007f64137220 */ /* 0x040fe20000410000 */
[-C--:B------:R-:W-:Y:S01]  /*17870*/  HMMA.16816.F32 R4, R176, R20.reuse, R4 ;  /* 0x00000014b004723c */ /* 0x080fe20000001804 */
[C---:B------:R-:W-:Y:S02]  /*17880*/  FMUL.FTZ R34, R100.reuse, R142 ;  /* 0x0000008e64227220 */ /* 0x040fe40000410000 */
[----:B------:R-:W-:Y:S01]  /*17890*/  FMUL.FTZ R35, R100, R143 ;  /* 0x0000008f64237220 */ /* 0x000fe20000410000 */
[----:B------:R-:W-:Y:S01]  /*178a0*/  LDSM.16.MT88.4 R124, [R218+0x9400] ;  /* 0x00940000da7c783b */ /* 0x000fe20000004200 */
[----:B------:R-:W-:Y:S02]  /*178b0*/  IMAD.MOV.U32 R106, RZ, RZ, R237 ;  /* 0x000000ffff6a7224 */ /* 0x000fe400078e00ed */
[----:B------:R-:W-:Y:S02]  /*178c0*/  IMAD.MOV.U32 R142, RZ, RZ, R47 ;  /* 0x000000ffff8e7224 */ /* 0x000fe400078e002f */
[----:B------:R-:W-:Y:S03]  /*178d0*/  FFMA.FTZ R106, R106, c[0x0][0x23c], -R109 ;  /* 0x00008f006a6a7a23 */ /* 0x000fe6000001086d */
[----:B------:R-:W-:Y:S02]  /*178e0*/  IMAD.MOV.U32 R143, RZ, RZ, R58 ;  /* 0x000000ffff8f7224 */ /* 0x000fe400078e003a */
[C---:B------:R-:W-:Y:S02]  /*178f0*/  FMUL.FTZ R70, R100.reuse, R70 ;  /* 0x0000004664467220 */ /* 0x040fe40000410000 */
[C---:B------:R-:W-:Y:S02]  /*17900*/  FMUL.FTZ R71, R100.reuse, R71 ;  /* 0x0000004764477220 */ /* 0x040fe40000410000 */
[----:B------:R-:W-:Y:S02]  /*17910*/  FMUL.FTZ R82, R100, R82 ;  /* 0x0000005264527220 */ /* 0x000fe40000410000 */
[----:B-1----:R-:W-:Y:S02]  /*17920*/  FADD.FTZ R0, -R2, R107 ;  /* 0x0000006b02007221 */ /* 0x002fe40000010100 */
[----:B------:R-:W-:Y:S02]  /*17930*/  FFMA.FTZ R2, R200, c[0x0][0x23c], -R109 ;  /* 0x00008f00c8027a23 */ /* 0x000fe4000001086d */
[----:B------:R-:W-:Y:S02]  /*17940*/  FMUL.FTZ R0, R0, c[0x0][0x23c] ;  /* 0x00008f0000007a20 */ /* 0x000fe40000410000 */
[----:B------:R1:W-:Y:S01]  /*17950*/  MUFU.EX2 R45, R2 ;  /* 0x00000002002d7308 */ /* 0x0003e20000000800 */
[C---:B--2---:R-:W-:Y:S01]  /*17960*/  FMUL.FTZ R25, R3.reuse, R133 ;  /* 0x0000008503197220 */ /* 0x044fe20000410000 */
[----:B------:R-:W-:Y:S01]  /*17970*/  MOV R133, R248 ;  /* 0x000000f800857202 */ /* 0x000fe20000000f00 */
[C---:B------:R-:W-:Y:S02]  /*17980*/  FMUL.FTZ R24, R3.reuse, R132 ;  /* 0x0000008403187220 */ /* 0x040fe40000410000 */
[----:B------:R-:W-:Y:S02]  /*17990*/  IMAD.MOV.U32 R132, RZ, RZ, R247 ;  /* 0x000000ffff847224 */ /* 0x000fe400078e00f7 */
[C---:B------:R-:W-:Y:S02]  /*179a0*/  FMUL.FTZ R8, R3.reuse, R116 ;  /* 0x0000007403087220 */ /* 0x040fe40000410000 */
[C---:B------:R-:W-:Y:S01]  /*179b0*/  FMUL.FTZ R9, R3.reuse, R117 ;  /* 0x0000007503097220 */ /* 0x040fe20000410000 */
[----:B------:R-:W2:Y:S01]  /*179c0*/  MUFU.EX2 R0, R0 ;  /* 0x0000000000007308 */ /* 0x000ea20000000800 */
[C---:B------:R-:W-:Y:S02]  /*179d0*/  FMUL.FTZ R12, R3.reuse, R120 ;  /* 0x00000078030c7220 */ /* 0x040fe40000410000 */
[C---:B------:R-:W-:Y:S02]  /*179e0*/  FMUL.FTZ R13, R3.reuse, R121 ;  /* 0x00000079030d7220 */ /* 0x040fe40000410000 */
[C---:B------:R-:W-:Y:S01]  /*179f0*/  FMUL.FTZ R28, R3.reuse, R136 ;  /* 0x00000088031c7220 */ /* 0x040fe20000410000 */
[----:B------:R-:W-:Y:S01]  /*17a00*/  MOV R136, R239 ;  /* 0x000000ef00887202 */ /* 0x000fe20000000f00 */
[C---:B------:R-:W-:Y:S02]  /*17a10*/  FMUL.FTZ R29, R3.reuse, R137 ;  /* 0x00000089031d7220 */ /* 0x040fe40000410000 */
[----:B------:R-:W-:Y:S02]  /*17a20*/  IMAD.MOV.U32 R137, RZ, RZ, R213 ;  /* 0x000000ffff897224 */ /* 0x000fe400078e00d5 */
[----:B------:R-:W-:Y:S02]  /*17a30*/  FMUL.FTZ R41, R3, R149 ;  /* 0x0000009503297220 */ /* 0x000fe40000410000 */
[----:B------:R-:W-:Y:S02]  /*17a40*/  IMAD.MOV.U32 R149, RZ, RZ, R49 ;  /* 0x000000ffff957224 */ /* 0x000fe400078e0031 */
[----:B-1----:R-:W-:Y:S01]  /*17a50*/  FFMA.FTZ R2, R199, c[0x0][0x23c], -R109 ;  /* 0x00008f00c7027a23 */ /* 0x002fe2000001086d */
[----:B------:R-:W-:Y:S01]  /*17a60*/  MOV R199, R211 ;  /* 0x000000d300c77202 */ /* 0x000fe20000000f00 */
[C---:B------:R-:W-:Y:S02]  /*17a70*/  FMUL.FTZ R40, R3.reuse, R148 ;  /* 0x0000009403287220 */ /* 0x040fe40000410000 */
[----:B------:R1:W4:Y:S01]  /*17a80*/  MUFU.EX2 R59, R2 ;  /* 0x00000002003b7308 */ /* 0x0003220000000800 */
[----:B------:R-:W-:Y:S02]  /*17a90*/  IMAD.MOV.U32 R148, RZ, RZ, R64 ;  /* 0x000000ffff947224 */ /* 0x000fe400078e0040 */
[----:B------:R-:W-:Y:S02]  /*17aa0*/  FMUL.FTZ R44, R3, R152 ;  /* 0x00000098032c7220 */ /* 0x000fe40000410000 */
[C---:B--2---:R-:W-:Y:S02]  /*17ab0*/  FMUL.FTZ R26, R0.reuse, R134 ;  /* 0x00000086001a7220 */ /* 0x044fe40000410000 */
[----:B------:R-:W-:Y:S02]  /*17ac0*/  IMAD.MOV.U32 R134, RZ, RZ, R251 ;  /* 0x000000ffff867224 */ /* 0x000fe400078e00fb */
[C---:B------:R-:W-:Y:S02]  /*17ad0*/  FMUL.FTZ R42, R0.reuse, R150 ;  /* 0x00000096002a7220 */ /* 0x040fe40000410000 */
[----:B------:R-:W-:Y:S02]  /*17ae0*/  IMAD.MOV.U32 R150, RZ, RZ, R250 ;  /* 0x000000ffff967224 */ /* 0x000fe400078e00fa */
[C---:B------:R-:W-:Y:S02]  /*17af0*/  FMUL.FTZ R10, R0.reuse, R118 ;  /* 0x00000076000a7220 */ /* 0x040fe40000410000 */
[C---:B------:R-:W-:Y:S02]  /*17b00*/  FMUL.FTZ R11, R0.reuse, R119 ;  /* 0x00000077000b7220 */ /* 0x040fe40000410000 */
[----:B------:R-:W2:Y:S01]  /*17b10*/  LDSM.16.MT88.4 R116, [R216+0xb000] ;  /* 0x00b00000d874783b */ /* 0x000ea20000004200 */
[C---:B------:R-:W-:Y:S02]  /*17b20*/  FMUL.FTZ R64, R101.reuse, R172 ;  /* 0x000000ac65407220 */ /* 0x040fe40000410000 */
[C---:B------:R-:W-:Y:S02]  /*17b30*/  FMUL.FTZ R14, R0.reuse, R122 ;  /* 0x0000007a000e7220 */ /* 0x040fe40000410000 */
[C---:B------:R-:W-:Y:S01]  /*17b40*/  HMMA.16816.F32 R8, R180.reuse, R20, R8 ;  /* 0x00000014b408723c */ /* 0x040fe20000001808 */
[----:B------:R-:W-:Y:S02]  /*17b50*/  FMUL.FTZ R15, R0, R123 ;  /* 0x0000007b000f7220 */ /* 0x000fe40000410000 */
[----:B-1----:R-:W-:Y:S02]  /*17b60*/  FFMA.FTZ R2, R202, c[0x0][0x23c], -R110 ;  /* 0x00008f00ca027a23 */ /* 0x002fe4000001086e */
[C---:B------:R-:W-:Y:S02]  /*17b70*/  FMUL.FTZ R43, R0.reuse, R151 ;  /* 0x00000097002b7220 */ /* 0x040fe40000410000 */
[----:B------:R1:W-:Y:S01]  /*17b80*/  MUFU.EX2 R252, R2 ;  /* 0x0000000200fc7308 */ /* 0x0003e20000000800 */
[-C--:B------:R-:W-:Y:S01]  /*17b90*/  HMMA.16816.F32 R12, R180, R22.reuse, R12 ;  /* 0x00000016b40c723c */ /* 0x080fe2000000180c */
[----:B------:R-:W-:Y:S03]  /*17ba0*/  IMAD.MOV.U32 R151, RZ, RZ, R246 ;  /* 0x000000ffff977224 */ /* 0x000fe600078e00f6 */
[C---:B------:R-:W-:Y:S02]  /*17bb0*/  FMUL.FTZ R20, R101.reuse, R128 ;  /* 0x0000008065147220 */ /* 0x040fe40000410000 */
[----:B------:R-:W-:Y:S02]  /*17bc0*/  FMUL.FTZ R21, R101, R129 ;  /* 0x0000008165157220 */ /* 0x000fe40000410000 */
[C---:B------:R-:W-:Y:S01]  /*17bd0*/  HMMA.16816.F32 R16, R176.reuse, R22, R16 ;  /* 0x00000016b010723c */ /* 0x040fe20000001810 */
[C---:B------:R-:W-:Y:S03]  /*17be0*/  FMUL.FTZ R27, R0.reuse, R135 ;  /* 0x00000087001b7220 */ /* 0x040fe60000410000 */
[C---:B------:R-:W-:Y:S01]  /*17bf0*/  FMUL.FTZ R30, R0.reuse, R138 ;  /* 0x0000008a001e7220 */ /* 0x040fe20000410000 */
[----:B------:R-:W-:Y:S01]  /*17c00*/  MOV R135, R51 ;  /* 0x0000003300877202 */ /* 0x000fe20000000f00 */
[----:B------:R-:W-:Y:S01]  /*17c10*/  FMUL.FTZ R31, R0, R139 ;  /* 0x0000008b001f7220 */ /* 0x000fe20000410000 */
[----:B------:R-:W-:Y:S01]  /*17c20*/  MOV R139, R215 ;  /* 0x000000d7008b7202 */ /* 0x000fe20000000f00 */
[C---:B------:R-:W-:Y:S04]  /*17c30*/  FMUL.FTZ R22, R100.reuse, R130 ;  /* 0x0000008264167220 */ /* 0x040fe80000410000 */
[C---:B------:R-:W-:Y:S02]  /*17c40*/  FMUL.FTZ R23, R100.reuse, R131 ;  /* 0x0000008364177220 */ /* 0x040fe40000410000 */
[----:B------:R-:W-:Y:S01]  /*17c50*/  LDSM.16.MT88.4 R128, [R216+0xa400] ;  /* 0x00a40000d880783b */ /* 0x000fe20000004200 */
[----:B-1----:R-:W-:Y:S01]  /*17c60*/  FFMA.FTZ R2, R201, c[0x0][0x23c], -R110 ;  /* 0x00008f00c9027a23 */ /* 0x002fe2000001086e */
[----:B------:R-:W-:Y:S01]  /*17c70*/  MOV R201, R212 ;  /* 0x000000d400c97202 */ /* 0x000fe20000000f00 */
[----:B------:R-:W-:Y:S02]  /*17c80*/  FMUL.FTZ R51, R100, R159 ;  /* 0x0000009f64337220 */ /* 0x000fe40000410000 */
[-C--:B------:R-:W-:Y:S01]  /*17c90*/  HMMA.16816.F32 R20, R176, R36.reuse, R20 ;  /* 0x00000024b014723c */ /* 0x080fe20000001814 */
[----:B------:R1:W1:Y:S01]  /*17ca0*/  MUFU.EX2 R251, R2 ;  /* 0x0000000200fb7308 */ /* 0x0002620000000800 */
[C---:B------:R-:W-:Y:S02]  /*17cb0*/  FMUL.FTZ R46, R0.reuse, R154 ;  /* 0x0000009a002e7220 */ /* 0x040fe40000410000 */
[----:B------:R-:W-:Y:S02]  /*17cc0*/  FMUL.FTZ R47, R0, R155 ;  /* 0x0000009b002f7220 */ /* 0x000fe40000410000 */
[----:B------:R-:W-:Y:S02]  /*17cd0*/  IMAD.MOV.U32 R107, RZ, RZ, R50 ;  /* 0x000000ffff6b7224 */ /* 0x000fe400078e0032 */
[C---:B------:R-:W-:Y:S01]  /*17ce0*/  HMMA.16816.F32 R24, R180.reuse, R36, R24 ;  /* 0x00000024b418723c */ /* 0x040fe20000001818 */
[----:B------:R-:W-:Y:S03]  /*17cf0*/  FMUL.FTZ R49, R101, R157 ;  /* 0x0000009d65317220 */ /* 0x000fe60000410000 */
[----:B------:R-:W-:Y:S02]  /*17d00*/  FMUL.FTZ R50, R100, R158 ;  /* 0x0000009e64327220 */ /* 0x000fe40000410000 */
[----:B------:R-:W-:Y:S02]  /*17d10*/  IMAD.MOV.U32 R158, RZ, RZ, R217 ;  /* 0x000000ffff9e7224 */ /* 0x000fe400078e00d9 */
[-C--:B------:R-:W-:Y:S01]  /*17d20*/  HMMA.16816.F32 R28, R180, R38.reuse, R28 ;  /* 0x00000026b41c723c */ /* 0x080fe2000000181c */
[C---:B------:R-:W-:Y:S03]  /*17d30*/  FMUL.FTZ R56, R3.reuse, R164 ;  /* 0x000000a403387220 */ /* 0x040fe60000410000 */
[----:B------:R-:W-:Y:S02]  /*17d40*/  FMUL.FTZ R58, R0, R166 ;  /* 0x000000a6003a7220 */ /* 0x000fe40000410000 */
[----:B------:R-:W-:Y:S02]  /*17d50*/  FMUL.FTZ R61, R3, R169 ;  /* 0x000000a9033d7220 */ /* 0x000fe40000410000 */
[C---:B------:R-:W-:Y:S01]  /*17d60*/  HMMA.16816.F32 R32, R176.reuse, R38, R32 ;  /* 0x00000026b020723c */ /* 0x040fe20000001820 */
[----:B-1----:R-:W-:Y:S03]  /*17d70*/  FFMA.FTZ R2, R204, c[0x0][0x23c], -R109 ;  /* 0x00008f00cc027a23 */ /* 0x002fe6000001086d */
[----:B------:R-:W-:Y:S01]  /*17d80*/  IMAD.MOV.U32 R202, RZ, RZ, R241 ;  /* 0x000000ffffca7224 */ /* 0x000fe200078e00f1 */
[----:B------:R1:W-:Y:S01]  /*17d90*/  MUFU.EX2 R250, R2 ;  /* 0x0000000200fa7308 */ /* 0x0003e20000000800 */
[----:B------:R-:W-:Y:S02]  /*17da0*/  IMAD.MOV.U32 R138, RZ, RZ, R214 ;  /* 0x000000ffff8a7224 */ /* 0x000fe400078e00d6 */
[C---:B------:R-:W-:Y:S04]  /*17db0*/  FMUL.FTZ R39, R100.reuse, R147 ;  /* 0x0000009364277220 */ /* 0x040fe80000410000 */
[----:B------:R-:W-:Y:S02]  /*17dc0*/  IMAD.MOV.U32 R147, RZ, RZ, R242 ;  /* 0x000000ffff937224 */ /* 0x000fe400078e00f2 */
[C---:B------:R-:W-:Y:S02]  /*17dd0*/  FMUL.FTZ R36, R101.reuse, R144 ;  /* 0x0000009065247220 */ /* 0x040fe40000410000 */
[----:B------:R-:W-:Y:S02]  /*17de0*/  FMUL.FTZ R37, R101, R145 ;  /* 0x0000009165257220 */ /* 0x000fe40000410000 */
[C---:B------:R-:W-:Y:S01]  /*17df0*/  FMUL.FTZ R38, R100.reuse, R146 ;  /* 0x0000009264267220 */ /* 0x040fe20000410000 */
[----:B------:R-:W-:Y:S01]  /*17e00*/  MOV R146, R67 ;  /* 0x0000004300927202 */ /* 0x000fe20000000f00 */
[----:B------:R-:W-:Y:S02]  /*17e10*/  FMUL.FTZ R67, R100, R175 ;  /* 0x000000af64437220 */ /* 0x000fe40000410000 */
[----:B------:R-:W-:Y:S02]  /*17e20*/  IMAD.MOV.U32 R144, RZ, RZ, R60 ;  /* 0x000000ffff907224 */ /* 0x000fe400078e003c */
[----:B------:R-:W-:Y:S01]  /*17e30*/  FMUL.FTZ R60, R3, R168 ;  /* 0x000000a8033c7220 */ /* 0x000fe20000410000 */
[-C--:B------:R-:W-:Y:S01]  /*17e40*/  HMMA.16816.F32 R36, R176, R52.reuse, R36 ;  /* 0x00000034b024723c */ /* 0x080fe20000001824 */
[C---:B------:R-:W-:Y:S02]  /*17e50*/  FMUL.FTZ R62, R0.reuse, R170 ;  /* 0x000000aa003e7220 */ /* 0x040fe40000410000 */
[----:B------:R-:W-:Y:S02]  /*17e60*/  FMUL.FTZ R63, R0, R171 ;  /* 0x000000ab003f7220 */ /* 0x000fe40000410000 */
[----:B-1----:R-:W-:Y:S02]  /*17e70*/  FFMA.FTZ R2, R203, c[0x0][0x23c], -R109 ;  /* 0x00008f00cb027a23 */ /* 0x002fe4000001086d */
[----:B------:R-:W-:Y:S01]  /*17e80*/  IMAD.MOV.U32 R200, RZ, RZ, R66 ;  /* 0x000000ffffc87224 */ /* 0x000fe200078e0042 */
[C---:B------:R-:W-:Y:S01]  /*17e90*/  HMMA.16816.F32 R40, R180.reuse, R52, R40 ;  /* 0x00000034b428723c */ /* 0x040fe20000001828 */
[----:B------:R1:W1:Y:S03]  /*17ea0*/  MUFU.EX2 R248, R2 ;  /* 0x0000000200f87308 */ /* 0x0002660000000800 */
[----:B------:R-:W-:Y:S01]  /*17eb0*/  IMAD.MOV.U32 R152, RZ, RZ, R45 ;  /* 0x000000ffff987224 */ /* 0x000fe200078e002d */
[----:B------:R-:W-:Y:S01]  /*17ec0*/  MOV R157, R200 ;  /* 0x000000c8009d7202 */ /* 0x000fe20000000f00 */
[----:B------:R-:W-:Y:S01]  /*17ed0*/  FMUL.FTZ R45, R3, R153 ;  /* 0x00000099032d7220 */ /* 0x000fe20000410000 */
[----:B----4-:R-:W-:Y:S01]  /*17ee0*/  MOV R153, R59 ;  /* 0x0000003b00997202 */ /* 0x010fe20000000f00 */
[----:B------:R-:W-:Y:S02]  /*17ef0*/  FMUL.FTZ R66, R100, R174 ;  /* 0x000000ae64427220 */ /* 0x000fe40000410000 */
[----:B------:R-:W-:Y:S02]  /*17f00*/  LDSM.16.MT88.4 R172, [R218+0xac00] ;  /* 0x00ac0000daac783b */ /* 0x000fe40000004200 */
[C---:B------:R-:W-:Y:S01]  /*17f10*/  FMUL.FTZ R52, R101.reuse, R160 ;  /* 0x000000a065347220 */ /* 0x040fe20000410000 */
[-C--:B------:R-:W-:Y:S01]  /*17f20*/  HMMA.16816.F32 R44, R180, R54.reuse, R44 ;  /* 0x00000036b42c723c */ /* 0x080fe2000000182c */
[----:B------:R-:W-:Y:S02]  /*17f30*/  IMAD.MOV.U32 R145, RZ, RZ, R57 ;  /* 0x000000ffff917224 */ /* 0x000fe400078e0039 */
[----:B------:R-:W-:Y:S02]  /*17f40*/  FMUL.FTZ R53, R101, R161 ;  /* 0x000000a165357220 */ /* 0x000fe40000410000 */
[C---:B------:R-:W-:Y:S02]  /*17f50*/  FMUL.FTZ R57, R3.reuse, R165 ;  /* 0x000000a503397220 */ /* 0x040fe40000410000 */
[----:B------:R-:W-:Y:S01]  /*17f60*/  FMUL.FTZ R59, R0, R167 ;  /* 0x000000a7003b7220 */ /* 0x000fe20000410000 */
[C---:B------:R-:W-:Y:S01]  /*17f70*/  HMMA.16816.F32 R48, R176.reuse, R54, R48 ;  /* 0x00000036b030723c */ /* 0x040fe20000001830 */
[----:B------:R-:W-:Y:S03]  /*17f80*/  FMUL.FTZ R72, R3, R72 ;  /* 0x0000004803487220 */ /* 0x000fe60000410000 */
[--C-:B-1----:R-:W-:Y:S02]  /*17f90*/  FFMA.FTZ R2, R205, c[0x0][0x23c], -R110.reuse ;  /* 0x00008f00cd027a23 */ /* 0x102fe4000001086e */
[C---:B------:R-:W-:Y:S02]  /*17fa0*/  FMUL.FTZ R73, R3.reuse, R73 ;  /* 0x0000004903497220 */ /* 0x040fe40000410000 */
[----:B------:R1:W-:Y:S01]  /*17fb0*/  MUFU.EX2 R247, R2 ;  /* 0x0000000200f77308 */ /* 0x0003e20000000800 */
[C---:B------:R-:W-:Y:S03]  /*17fc0*/  FMUL.FTZ R54, R100.reuse, R162 ;  /* 0x000000a264367220 */ /* 0x040fe60000410000 */
[----:B------:R-:W-:Y:S02]  /*17fd0*/  FMUL.FTZ R55, R100, R163 ;  /* 0x000000a364377220 */ /* 0x000fe40000410000 */
[C---:B------:R-:W-:Y:S02]  /*17fe0*/  FMUL.FTZ R74, R0.reuse, R74 ;  /* 0x0000004a004a7220 */ /* 0x040fe40000410000 */
[C---:B------:R-:W-:Y:S02]  /*17ff0*/  FMUL.FTZ R75, R0.reuse, R75 ;  /* 0x0000004b004b7220 */ /* 0x040fe40000410000 */
[C---:B------:R-:W-:Y:S01]  /*18000*/  FMUL.FTZ R76, R3.reuse, R76 ;  /* 0x0000004c034c7220 */ /* 0x040fe20000410000 */
[-C--:B---3--:R-:W-:Y:S01]  /*18010*/  HMMA.16816.F32 R52, R176, R112.reuse, R52 ;  /* 0x00000070b034723c */ /* 0x088fe20000001834 */
[C---:B------:R-:W-:Y:S02]  /*18020*/  FMUL.FTZ R77, R3.reuse, R77 ;  /* 0x0000004d034d7220 */ /* 0x040fe40000410000 */
[C---:B------:R-:W-:Y:S02]  /*18030*/  FMUL.FTZ R78, R0.reuse, R78 ;  /* 0x0000004e004e7220 */ /* 0x040fe40000410000 */
[----:B------:R-:W-:Y:S02]  /*18040*/  FMUL.FTZ R79, R0, R79 ;  /* 0x0000004f004f7220 */ /* 0x000fe40000410000 */
[----:B------:R-:W-:Y:S01]  /*18050*/  FMUL.FTZ R83, R100, R83 ;  /* 0x0000005364537220 */ /* 0x000fe20000410000 */
[C---:B------:R-:W-:Y:S01]  /*18060*/  HMMA.16816.F32 R56, R180.reuse, R112, R56 ;  /* 0x00000070b438723c */ /* 0x040fe20000001838 */
[C---:B------:R-:W-:Y:S03]  /*18070*/  FMUL.FTZ R88, R3.reuse, R88 ;  /* 0x0000005803587220 */ /* 0x040fe60000410000 */
[C---:B------:R-:W-:Y:S02]  /*18080*/  FMUL.FTZ R89, R3.reuse, R89 ;  /* 0x0000005903597220 */ /* 0x040fe40000410000 */
[----:B-1----:R-:W-:Y:S02]  /*18090*/  FFMA.FTZ R2, R206, c[0x0][0x23c], -R110 ;  /* 0x00008f00ce027a23 */ /* 0x002fe4000001086e */
[-C--:B------:R-:W-:Y:S01]  /*180a0*/  HMMA.16816.F32 R60, R180, R114.reuse, R60 ;  /* 0x00000072b43c723c */ /* 0x080fe2000000183c */
[C---:B------:R-:W-:Y:S01]  /*180b0*/  FMUL.FTZ R90, R0.reuse, R90 ;  /* 0x0000005a005a7220 */ /* 0x040fe20000410000 */
[----:B------:R1:W3:Y:S02]  /*180c0*/  MUFU.EX2 R246, R2 ;  /* 0x0000000200f67308 */ /* 0x0002e40000000800 */
[C---:B------:R-:W-:Y:S02]  /*180d0*/  FMUL.FTZ R91, R0.reuse, R91 ;  /* 0x0000005b005b7220 */ /* 0x040fe40000410000 */
[C---:B------:R-:W-:Y:S02]  /*180e0*/  FMUL.FTZ R92, R3.reuse, R92 ;  /* 0x0000005c035c7220 */ /* 0x040fe40000410000 */
[C---:B------:R-:W-:Y:S01]  /*180f0*/  HMMA.16816.F32 R64, R176.reuse, R114, R64 ;  /* 0x00000072b040723c */ /* 0x040fe20000001840 */
[----:B------:R-:W4:Y:S03]  /*18100*/  LDSM.16.MT88.4 R112, [R218+0xb000] ;  /* 0x00b00000da70783b */ /* 0x000f260000004200 */
[----:B------:R-:W-:Y:S02]  /*18110*/  FMUL.FTZ R93, R3, R93 ;  /* 0x0000005d035d7220 */ /* 0x000fe40000410000 */
[C---:B------:R-:W-:Y:S02]  /*18120*/  FMUL.FTZ R94, R0.reuse, R94 ;  /* 0x0000005e005e7220 */ /* 0x040fe40000410000 */
[-C--:B--2---:R-:W-:Y:S01]  /*18130*/  HMMA.16816.F32 R68, R176, R116.reuse, R68 ;  /* 0x00000074b044723c */ /* 0x084fe20000001844 */
[----:B------:R-:W-:Y:S03]  /*18140*/  FMUL.FTZ R95, R0, R95 ;  /* 0x0000005f005f7220 */ /* 0x000fe60000410000 */
[C---:B------:R-:W-:Y:S02]  /*18150*/  FMUL.FTZ R85, R101.reuse, R85 ;  /* 0x0000005565557220 */ /* 0x040fe40000410000 */
[C---:B------:R-:W-:Y:S02]  /*18160*/  FMUL.FTZ R86, R100.reuse, R86 ;  /* 0x0000005664567220 */ /* 0x040fe40000410000 */
[C---:B------:R-:W-:Y:S01]  /*18170*/  HMMA.16816.F32 R72, R180.reuse, R116, R72 ;  /* 0x00000074b448723c */ /* 0x040fe20000001848 */
[----:B------:R-:W-:Y:S03]  /*18180*/  FMUL.FTZ R87, R100, R87 ;  /* 0x0000005764577220 */ /* 0x000fe60000410000 */
[--C-:B-1----:R-:W-:Y:S02]  /*18190*/  FFMA.FTZ R2, R196, c[0x0][0x23c], -R111.reuse ;  /* 0x00008f00c4027a23 */ /* 0x102fe4000001086f */
[C---:B------:R-:W-:Y:S02]  /*181a0*/  FMUL.FTZ R96, R101.reuse, R96 ;  /* 0x0000006065607220 */ /* 0x040fe40000410000 */
[-C--:B------:R-:W-:Y:S01]  /*181b0*/  HMMA.16816.F32 R76, R180, R118.reuse, R76 ;  /* 0x00000076b44c723c */ /* 0x080fe2000000184c */
[----:B------:R1:W-:Y:S03]  /*181c0*/  MUFU.EX2 R243, R2 ;  /* 0x0000000200f37308 */ /* 0x0003e60000000800 */
[----:B------:R-:W-:Y:S02]  /*181d0*/  FMUL.FTZ R97, R101, R97 ;  /* 0x0000006165617220 */ /* 0x000fe40000410000 */
[C---:B------:R-:W-:Y:S02]  /*181e0*/  FMUL.FTZ R98, R100.reuse, R98 ;  /* 0x0000006264627220 */ /* 0x040fe40000410000 */
[C---:B------:R-:W-:Y:S01]  /*181f0*/  HMMA.16816.F32 R80, R176.reuse, R118, R80 ;  /* 0x00000076b050723c */ /* 0x040fe20000001850 */
[----:B------:R-:W2:Y:S03]  /*18200*/  LDSM.16.MT88.4 R116, [R216+0x9400] ;  /* 0x00940000d874783b */ /* 0x000ea60000004200 */
[----:B------:R-:W-:Y:S04]  /*18210*/  FMUL.FTZ R99, R100, R99 ;  /* 0x0000006364637220 */ /* 0x000fe80000410000 */
[-C--:B----4-:R-:W-:Y:S08]  /*18220*/  HMMA.16816.F32 R84, R176, R112.reuse, R84 ;  /* 0x00000070b054723c */ /* 0x090ff00000001854 */
[C---:B------:R-:W-:Y:S01]  /*18230*/  HMMA.16816.F32 R88, R180.reuse, R112, R88 ;  /* 0x00000070b458723c */ /* 0x040fe20000001858 */
[--C-:B-1----:R-:W-:Y:S04]  /*18240*/  FFMA.FTZ R2, R195, c[0x0][0x23c], -R111.reuse ;  /* 0x00008f00c3027a23 */ /* 0x102fe8000001086f */
[----:B------:R1:W4:Y:S02]  /*18250*/  MUFU.EX2 R242, R2 ;  /* 0x0000000200f27308 */ /* 0x0003240000000800 */
[----:B------:R-:W-:Y:S01]  /*18260*/  F2FP.PACK_AB R112, R153, R152 ;  /* 0x000000989970723e */ /* 0x000fe200000000ff */
[-C--:B------:R-:W-:Y:S01]  /*18270*/  HMMA.16816.F32 R92, R180, R114.reuse, R92 ;  /* 0x00000072b45c723c */ /* 0x080fe2000000185c */
[----:B------:R-:W-:Y:S03]  /*18280*/  LDSM.16.MT88.4 R180, [R216+0xbc00] ;  /* 0x00bc0000d8b4783b */ /* 0x000fe60000004200 */
[----:B------:R-:W-:Y:S04]  /*18290*/  F2FP.PACK_AB R113, R251, R252 ;  /* 0x000000fcfb71723e */ /* 0x000fe800000000ff */
[----:B------:R-:W-:Y:S07]  /*182a0*/  HMMA.16816.F32 R96, R176, R114, R96 ;  /* 0x00000072b060723c */ /* 0x000fee0000001860 */
[----:B------:R-:W-:Y:S02]  /*182b0*/  F2FP.PACK_AB R114, R248, R250 ;  /* 0x000000faf872723e */ /* 0x000fe400000000ff */
[----:B---3--:R-:W-:Y:S03]  /*182c0*/  F2FP.PACK_AB R115, R246, R247 ;  /* 0x000000f7f673723e */ /* 0x008fe600000000ff */
[--C-:B-1----:R-:W-:Y:S01]  /*182d0*/  FFMA.FTZ R2, R198, c[0x0][0x23c], -R111.reuse ;  /* 0x00008f00c6027a23 */ /* 0x102fe2000001086f */
[----:B----4-:R-:W-:Y:S03]  /*182e0*/  F2FP.PACK_AB R120, R242, R243 ;  /* 0x000000f3f278723e */ /* 0x010fe600000000ff */
[-C--:B--2---:R-:W-:Y:S01]  /*182f0*/  HMMA.16816.F32 R4, R112, R116.reuse, R4 ;  /* 0x000000747004723c */ /* 0x084fe20000001804 */
        /* <DEDUP_REMOVED lines=20> */
[--C-:B-1----:R-:W-:Y:S02]  /*18440*/  FFMA.FTZ R2, R208, c[0x0][0x23c], -R109.reuse ;  /* 0x00008f00d0027a23 */ /* 0x102fe4000001086d */
[----:B------:R-:W-:Y:S02]  /*18450*/  MUFU.EX2 R208, R106 ;  /* 0x0000006a00d07308 */ /* 0x000fe40000000800 */
[-C--:B------:R-:W-:Y:S08]  /*18460*/  HMMA.16816.F32 R20, R112, R124.reuse, R20 ;  /* 0x0000007c7014723c */ /* 0x080ff00000001814 */
[C---:B------:R-:W-:Y:S01]  /*18470*/  HMMA.16816.F32 R24, R120.reuse, R124, R24 ;  /* 0x0000007c7818723c */ /* 0x040fe20000001818 */
[----:B------:R1:W3:Y:S07]  /*18480*/  MUFU.EX2 R213, R2 ;  /* 0x0000000200d57308 */ /* 0x0002ee0000000800 */
[-C--:B------:R-:W-:Y:S08]  /*18490*/  HMMA.16816.F32 R28, R120, R126.reuse, R28 ;  /* 0x0000007e781c723c */ /* 0x080ff0000000181c */
[C---:B------:R-:W-:Y:S01]  /*184a0*/  HMMA.16816.F32 R32, R112.reuse, R126, R32 ;  /* 0x0000007e7020723c */ /* 0x040fe20000001820 */
[----:B------:R-:W4:Y:S07]  /*184b0*/  LDSM.16.MT88.4 R124, [R216+0xb400] ;  /* 0x00b40000d87c783b */ /* 0x000f2e0000004200 */
[-C--:B------:R-:W-:Y:S01]  /*184c0*/  HMMA.16816.F32 R36, R112, R128.reuse, R36 ;  /* 0x000000807024723c */ /* 0x080fe20000001824 */
[--C-:B-1----:R-:W-:Y:S04]  /*184d0*/  FFMA.FTZ R2, R209, c[0x0][0x23c], -R110.reuse ;  /* 0x00008f00d1027a23 */ /* 0x102fe8000001086e */
[----:B------:R1:W-:Y:S03]  /*184e0*/  MUFU.EX2 R211, R2 ;  /* 0x0000000200d37308 */ /* 0x0003e60000000800 */
[C---:B------:R-:W-:Y:S08]  /*184f0*/  HMMA.16816.F32 R40, R120.reuse, R128, R40 ;  /* 0x000000807828723c */ /* 0x040ff00000001828 */
[-C--:B------:R-:W-:Y:S08]  /*18500*/  HMMA.16816.F32 R44, R120, R130.reuse, R44 ;  /* 0x00000082782c723c */ /* 0x080ff0000000182c */
[C---:B------:R-:W-:Y:S01]  /*18510*/  HMMA.16816.F32 R48, R112.reuse, R130, R48 ;  /* 0x000000827030723c */ /* 0x040fe20000001830 */
[----:B------:R-:W3:Y:S03]  /*18520*/  LDSM.16.MT88.4 R128, [R218+0xb400] ;  /* 0x00b40000da80783b */ /* 0x000ee60000004200 */
[----:B-1----:R-:W-:Y:S04]  /*18530*/  FFMA.FTZ R2, R210, c[0x0][0x23c], -R110 ;  /* 0x00008f00d2027a23 */ /* 0x002fe8000001086e */
[-C--:B--2---:R-:W-:Y:S01]  /*18540*/  HMMA.16816.F32 R52, R112, R116.reuse, R52 ;  /* 0x000000747034723c */ /* 0x084fe20000001834 */
[----:B------:R1:W2:Y:S07]  /*18550*/  MUFU.EX2 R209, R2 ;  /* 0x0000000200d17308 */ /* 0x0002ae0000000800 */
[C---:B------:R-:W-:Y:S08]  /*18560*/  HMMA.16816.F32 R56, R120.reuse, R116, R56 ;  /* 0x000000747838723c */ /* 0x040ff00000001838 */
[-C--:B------:R-:W-:Y:S08]  /*18570*/  HMMA.16816.F32 R60, R120, R118.reuse, R60 ;  /* 0x00000076783c723c */ /* 0x080ff0000000183c */
[C---:B------:R-:W-:Y:S01]  /*18580*/  HMMA.16816.F32 R64, R112.reuse, R118, R64 ;  /* 0x000000767040723c */ /* 0x040fe20000001840 */
[----:B-1----:R-:W-:Y:S01]  /*18590*/  FFMA.FTZ R2, R201, c[0x0][0x23c], -R109 ;  /* 0x00008f00c9027a23 */ /* 0x002fe2000001086d */
[----:B------:R-:W1:Y:S02]  /*185a0*/  LDSM.16.MT88.4 R116, [R216+0x9800] ;  /* 0x00980000d874783b */ /* 0x000e640000004200 */
[----:B------:R-:W-:Y:S01]  /*185b0*/  IMAD.MOV.U32 R201, RZ, RZ, R202 ;  /* 0x000000ffffc97224 */ /* 0x000fe200078e00ca */
[----:B------:R2:W1:Y:S01]  /*185c0*/  MUFU.EX2 R210, R2 ;  /* 0x0000000200d27308 */ /* 0x0004620000000800 */
[----:B------:R-:W-:Y:S01]  /*185d0*/  IMAD.MOV.U32 R202, RZ, RZ, R151 ;  /* 0x000000ffffca7224 */ /* 0x000fe200078e0097 */
[----:B------:R-:W-:Y:S01]  /*185e0*/  MOV R151, R150 ;  /* 0x0000009600977202 */ /* 0x000fe20000000f00 */
[-C--:B----4-:R-:W-:Y:S01]  /*185f0*/  HMMA.16816.F32 R68, R112, R124.reuse, R68 ;  /* 0x0000007c7044723c */ /* 0x090fe20000001844 */
[----:B------:R-:W-:Y:S03]  /*18600*/  IMAD.MOV.U32 R154, RZ, RZ, R201 ;  /* 0x000000ffff9a7224 */ /* 0x000fe600078e00c9 */
[----:B------:R-:W-:Y:S01]  /*18610*/  IMAD.MOV.U32 R201, RZ, RZ, R202 ;  /* 0x000000ffffc97224 */ /* 0x000fe200078e00ca */
[----:B------:R-:W-:Y:S01]  /*18620*/  MOV R202, R151 ;  /* 0x0000009700ca7202 */ /* 0x000fe20000000f00 */
[----:B------:R-:W-:Y:S02]  /*18630*/  IMAD.MOV.U32 R150, RZ, RZ, R149 ;  /* 0x000000ffff967224 */ /* 0x000fe400078e0095 */
[C---:B------:R-:W-:Y:S01]  /*18640*/  HMMA.16816.F32 R72, R120.reuse, R124, R72 ;  /* 0x0000007c7848723c */ /* 0x040fe20000001848 */
[----:B------:R-:W-:Y:S03]  /*18650*/  IMAD.MOV.U32 R149, RZ, RZ, R148 ;  /* 0x000000ffff957224 */ /* 0x000fe600078e0094 */
[----:B------:R-:W-:Y:S01]  /*18660*/  IMAD.MOV.U32 R151, RZ, RZ, R150 ;  /* 0x000000ffff977224 */ /* 0x000fe200078e0096 */
[----:B------:R-:W-:Y:S01]  /*18670*/  MOV R148, R146 ;  /* 0x0000009200947202 */ /* 0x000fe20000000f00 */
[----:B------:R-:W-:Y:S02]  /*18680*/  IMAD.MOV.U32 R150, RZ, RZ, R149 ;  /* 0x000000ffff967224 */ /* 0x000fe400078e0095 */
[-C--:B------:R-:W-:Y:S01]  /*18690*/  HMMA.16816.F32 R76, R120, R126.reuse, R76 ;  /* 0x0000007e784c723c */ /* 0x080fe2000000184c */
[----:B------:R-:W-:Y:S03]  /*186a0*/  IMAD.MOV.U32 R146, RZ, RZ, R145 ;  /* 0x000000ffff927224 */ /* 0x000fe600078e0091 */
[----:B------:R-:W-:Y:S01]  /*186b0*/  IMAD.MOV.U32 R145, RZ, RZ, R144 ;  /* 0x000000ffff917224 */ /* 0x000fe200078e0090 */
[----:B------:R-:W-:Y:S01]  /*186c0*/  MOV R149, R148 ;  /* 0x0000009400957202 */ /* 0x000fe20000000f00 */
[----:B--2---:R-:W-:Y:S01]  /*186d0*/  FFMA.FTZ R2, R154, c[0x0][0x23c], -R110 ;  /* 0x00008f009a027a23 */ /* 0x004fe2000001086e */
[----:B------:R-:W-:Y:S01]  /*186e0*/  MOV R144, R225 ;  /* 0x000000e100907202 */ /* 0x000fe20000000f00 */
[C---:B------:R-:W-:Y:S01]  /*186f0*/  HMMA.16816.F32 R80, R112.reuse, R126, R80 ;  /* 0x0000007e7050723c */ /* 0x040fe20000001850 */
[----:B------:R-:W-:Y:S01]  /*18700*/  IMAD.MOV.U32 R154, RZ, RZ, R201 ;  /* 0x000000ffff9a7224 */ /* 0x000fe200078e00c9 */
[----:B------:R2:W-:Y:S01]  /*18710*/  MUFU.EX2 R207, R2 ;  /* 0x0000000200cf7308 */ /* 0x0005e20000000800 */
[----:B------:R-:W4:Y:S01]  /*18720*/  LDSM.16.MT88.4 R124, [R218+0x9800] ;  /* 0x00980000da7c783b */ /* 0x000f220000004200 */
[----:B------:R-:W-:Y:S01]  /*18730*/  MOV R201, R202 ;  /* 0x000000ca00c97202 */ /* 0x000fe20000000f00 */
[----:B------:R-:W-:Y:S02]  /*18740*/  IMAD.MOV.U32 R202, RZ, RZ, R151 ;  /* 0x000000ffffca7224 */ /* 0x000fe400078e0097 */
[----:B------:R-:W-:Y:S01]  /*18750*/  IMAD.MOV.U32 R151, RZ, RZ, R150 ;  /* 0x000000ffff977224 */ /* 0x000fe200078e0096 */
[-C--:B---3--:R-:W-:Y:S01]  /*18760*/  HMMA.16816.F32 R84, R112, R128.reuse, R84 ;  /* 0x000000807054723c */ /* 0x088fe20000001854 */
[----:B------:R-:W-:Y:S02]  /*18770*/  IMAD.MOV.U32 R148, RZ, RZ, R146 ;  /* 0x000000ffff947224 */ /* 0x000fe400078e0092 */
[----:B------:R3:W5:Y:S01]  /*18780*/  LDL.LU R225, [R1+0x88] ;  /* 0x0000880001e17983 */ /* 0x0007620000300800 */
[----:B------:R-:W-:Y:S01]  /*18790*/  IMAD.MOV.U32 R146, RZ, RZ, R145 ;  /* 0x000000ffff927224 */ /* 0x000fe200078e0091 */
[----:B------:R-:W-:Y:S01]  /*187a0*/  MOV R150, R149 ;  /* 0x0000009500967202 */ /* 0x000fe20000000f00 */
[----:B------:R-:W-:Y:S01]  /*187b0*/  IMAD.MOV.U32 R149, RZ, RZ, R148 ;  /* 0x000000ffff957224 */ /* 0x000fe200078e0094 */
[----:B------:R-:W-:Y:S01]  /*187c0*/  MOV R145, R144 ;  /* 0x0000009000917202 */ /* 0x000fe20000000f00 */
[C---:B------:R-:W-:Y:S01]  /*187d0*/  HMMA.16816.F32 R88, R120.reuse, R128, R88 ;  /* 0x000000807858723c */ /* 0x040fe20000001858 */
[----:B------:R-:W-:Y:S03]  /*187e0*/  IMAD.MOV.U32 R148, RZ, RZ, R146 ;  /* 0x000000ffff947224 */ /* 0x000fe600078e0092 */
[----:B------:R-:W-:Y:S01]  /*187f0*/  MOV R146, R141 ;  /* 0x0000008d00927202 */ /* 0x000fe20000000f00 */
[----:B------:R-:W-:Y:S02]  /*18800*/  IMAD.MOV.U32 R141, RZ, RZ, R236 ;  /* 0x000000ffff8d7224 */ /* 0x000fe400078e00ec */
[----:B------:R-:W-:Y:S01]  /*18810*/  IMAD.MOV.U32 R144, RZ, RZ, R139 ;  /* 0x000000ffff907224 */ /* 0x000fe200078e008b */
[-C--:B------:R-:W-:Y:S01]  /*18820*/  HMMA.16816.F32 R92, R120, R130.reuse, R92 ;  /* 0x00000082785c723c */ /* 0x080fe2000000185c */
[----:B------:R-:W-:Y:S03]  /*18830*/  IMAD.MOV.U32 R139, RZ, RZ, R138 ;  /* 0x000000ffff8b7224 */ /* 0x000fe600078e008a */
[----:B--2---:R-:W-:Y:S01]  /*18840*/  FFMA.FTZ R2, R154, c[0x0][0x23c], -R110 ;  /* 0x00008f009a027a23 */ /* 0x004fe2000001086e */
[----:B------:R-:W-:Y:S01]  /*18850*/  MOV R138, R137 ;  /* 0x00000089008a7202 */ /* 0x000fe20000000f00 */
[----:B------:R-:W-:Y:S01]  /*18860*/  IMAD.MOV.U32 R154, RZ, RZ, R201 ;  /* 0x000000ffff9a7224 */ /* 0x000fe200078e00c9 */
[----:B------:R-:W-:Y:S01]  /*18870*/  MOV R201, R202 ;  /* 0x000000ca00c97202 */ /* 0x000fe20000000f00 */
[----:B------:R-:W-:Y:S01]  /*18880*/  HMMA.16816.F32 R96, R112, R130, R96 ;  /* 0x000000827060723c */ /* 0x000fe20000001860 */
[----:B------:R2:W2:Y:S01]  /*18890*/  MUFU.EX2 R206, R2 ;  /* 0x0000000200ce7308 */ /* 0x0004a20000000800 */
[----:B------:R-:W3:Y:S02]  /*188a0*/  LDSM.16.MT88.4 R128, [R216+0xa800] ;  /* 0x00a80000d880783b */ /* 0x000ee40000004200 */
[----:B------:R-:W-:Y:S02]  /*188b0*/  IMAD.MOV.U32 R202, RZ, RZ, R151 ;  /* 0x000000ffffca7224 */ /* 0x000fe400078e0097 */
[----:B------:R-:W-:Y:S01]  /*188c0*/  IMAD.MOV.U32 R151, RZ, RZ, R150 ;  /* 0x000000ffff977224 */ /* 0x000fe200078e0096 */
[----:B------:R-:W-:Y:S01]  /*188d0*/  MOV R150, R149 ;  /* 0x0000009500967202 */ /* 0x000fe20000000f00 */
[----:B------:R-:W-:Y:S01]  /*188e0*/  IMAD.MOV.U32 R149, RZ, RZ, R148 ;  /* 0x000000ffff957224 */ /* 0x000fe200078e0094 */
[----:B------:R-:W-:Y:S03]  /*188f0*/  F2FP.PACK_AB R112, R213, R212 ;  /* 0x000000d4d570723e */ /* 0x000fe600000000ff */
[----:B------:R-:W-:Y:S01]  /*18900*/  F2FP.PACK_AB R113, R209, R211 ;  /* 0x000000d3d171723e */ /* 0x000fe200000000ff */
[----:B------:R-:W-:Y:S01]  /*18910*/  IMAD.MOV.U32 R148, RZ, RZ, R223 ;  /* 0x000000ffff947224 */ /* 0x000fe200078e00df */
[----:B-1----:R-:W-:Y:S01]  /*18920*/  F2FP.PACK_AB R114, R208, R210 ;  /* 0x000000d2d072723e */ /* 0x002fe200000000ff */
[----:B------:R-:W-:Y:S02]  /*18930*/  IMAD.MOV.U32 R137, RZ, RZ, R226 ;  /* 0x000000ffff897224 */ /* 0x000fe400078e00e2 */
[----:B------:R1:W5:Y:S04]  /*18940*/  LDL.LU R226, [R1+0x84] ;  /* 0x0000840001e27983 */ /* 0x0003680000300800 */
[----:B------:R-:W3:Y:S01]  /*18950*/  LDL.LU R236, [R1+0x80] ;  /* 0x0000800001ec7983 */ /* 0x000ee20000300800 */
[----:B--2---:R-:W-:Y:S01]  /*18960*/  FFMA.FTZ R2, R154, c[0x0][0x23c], -R111 ;  /* 0x00008f009a027a23 */ /* 0x004fe2000001086f */
[----:B------:R-:W-:Y:S01]  /*18970*/  MOV R154, R201 ;  /* 0x000000c9009a7202 */ /* 0x000fe20000000f00 */
[----:B------:R-:W-:Y:S01]  /*18980*/  IMAD.MOV.U32 R201, RZ, RZ, R202 ;  /* 0x000000ffffc97224 */ /* 0x000fe200078e00ca */
[----:B------:R-:W-:Y:S01]  /*18990*/  F2FP.PACK_AB R115, R206, R207 ;  /* 0x000000cfce73723e */ /* 0x000fe200000000ff */
[----:B------:R2:W-:Y:S01]  /*189a0*/  MUFU.EX2 R205, R2 ;  /* 0x0000000200cd7308 */ /* 0x0005e20000000800 */
[----:B------:R-:W-:Y:S01]  /*189b0*/  IMAD.MOV.U32 R202, RZ, RZ, R151 ;  /* 0x000000ffffca7224 */ /* 0x000fe200078e0097 */
[----:B------:R-:W-:Y:S01]  /*189c0*/  MOV R151, R150 ;  /* 0x0000009600977202 */ /* 0x000fe20000000f00 */
[----:B------:R-:W-:Y:S01]  /*189d0*/  FFMA.FTZ R106, R154, c[0x0][0x23c], -R111 ;  /* 0x00008f009a6a7a23 */ /* 0x000fe2000001086f */
[----:B------:R1:W5:Y:S01]  /*189e0*/  LDL.LU R223, [R1+0x7c] ;  /* 0x00007c0001df7983 */ /* 0x0003620000300800 */
[----:B------:R-:W-:Y:S01]  /*189f0*/  IMAD.MOV.U32 R154, RZ, RZ, R201 ;  /* 0x000000ffff9a7224 */ /* 0x000fe200078e00c9 */
[-C--:B------:R-:W-:Y:S01]  /*18a00*/  HMMA.16816.F32 R4, R112, R116.reuse, R4 ;  /* 0x000000747004723c */ /* 0x080fe20000001804 */
[----:B------:R-:W-:Y:S01]  /*18a10*/  IMAD.MOV.U32 R150, RZ, RZ, R149 ;  /* 0x000000ffff967224 */ /* 0x000fe200078e0095 */
[----:B------:R-:W-:Y:S01]  /*18a20*/  MOV R201, R202 ;  /* 0x000000ca00c97202 */ /* 0x000fe20000000f00 */
[----:B------:R-:W-:Y:S01]  /*18a30*/  IMAD.MOV.U32 R149, RZ, RZ, R133 ;  /* 0x000000ffff957224 */ /* 0x000fe200078e0085 */
[----:B------:R-:W1:Y:S01]  /*18a40*/  MUFU.EX2 R203, R106 ;  /* 0x0000006a00cb7308 */ /* 0x000e620000000800 */
[----:B------:R-:W-:Y:S01]  /*18a50*/  IMAD.MOV.U32 R202, RZ, RZ, R150 ;  /* 0x000000ffffca7224 */ /* 0x000fe200078e0096 */
[----:B------:R-:W-:Y:S01]  /*18a60*/  MOV R133, R132 ;  /* 0x0000008400857202 */ /* 0x000fe20000000f00 */
[----:B------:R-:W-:Y:S01]  /*18a70*/  IMAD.MOV.U32 R150, RZ, RZ, R199 ;  /* 0x000000ffff967224 */ /* 0x000fe200078e00c7 */
[----:B------:R-:W-:Y:S01]  /*18a80*/  MOV R199, R220 ;  /* 0x000000dc00c77202 */ /* 0x000fe20000000f00 */
[----:B------:R-:W-:Y:S02]  /*18a90*/  IMAD.MOV.U32 R132, RZ, RZ, R221 ;  /* 0x000000ffff847224 */ /* 0x000fe400078e00dd */
[----:B------:R3:W5:Y:S04]  /*18aa0*/  LDL.LU R221, [R1+0x78] ;  /* 0x0000780001dd7983 */ /* 0x0007680000300800 */
[----:B------:R3:W5:Y:S01]  /*18ab0*/  LDL.LU R220, [R1+0x74] ;  /* 0x0000740001dc7983 */ /* 0x0007620000300800 */
[----:B--2---:R-:W-:Y:S02]  /*18ac0*/  FFMA.FTZ R2, R154, c[0x0][0x23c], -R111 ;  /* 0x00008f009a027a23 */ /* 0x004fe4000001086f */
[----:B------:R-:W-:Y:S02]  /*18ad0*/  IMAD.MOV.U32 R154, RZ, RZ, R201 ;  /* 0x000000ffff9a7224 */ /* 0x000fe400078e00c9 */
[----:B------:R2:W-:Y:S01]  /*18ae0*/  MUFU.EX2 R204, R2 ;  /* 0x0000000200cc7308 */ /* 0x0005e20000000800 */
[----:B------:R-:W-:Y:S01]  /*18af0*/  IMAD.MOV.U32 R201, RZ, RZ, R202 ;  /* 0x000000ffffc97224 */ /* 0x000fe200078e00ca */
[----:B------:R-:W-:Y:S01]  /*18b00*/  MOV R202, R199 ;  /* 0x000000c700ca7202 */ /* 0x000fe20000000f00 */
[----:B------:R-:W-:Y:S02]  /*18b10*/  IMAD.MOV.U32 R199, RZ, RZ, R107 ;  /* 0x000000ffffc77224 */ /* 0x000fe400078e006b */
[----:B------:R-:W-:Y:S01]  /*18b20*/  IMAD.MOV.U32 R107, RZ, RZ, R219 ;  /* 0x000000ffff6b7224 */ /* 0x000fe200078e00db */
[----:B------:R-:W-:Y:S01]  /*18b30*/  MOV R155, R201 ;  /* 0x000000c9009b7202 */ /* 0x000fe20000000f00 */
[----:B------:R-:W-:Y:S01]  /*18b40*/  IMAD.MOV.U32 R156, RZ, RZ, R199 ;  /* 0x000000ffff9c7224 */ /* 0x000fe200078e00c7 */
[----:B-1----:R-:W-:Y:S01]  /*18b50*/  F2FP.PACK_AB R120, R203, R205 ;  /* 0x000000cdcb78723e */ /* 0x002fe200000000ff */
[----:B------:R1:W5:Y:S04]  /*18b60*/  LDL.LU R219, [R1+0x70] ;  /* 0x0000700001db7983 */ /* 0x0003680000300800 */
[----:B------:R1:W5:Y:S01]  /*18b70*/  LDL.LU R217, [R1+0x6c] ;  /* 0x00006c0001d97983 */ /* 0x0003620000300800 */
[----:B--2---:R-:W-:Y:S02]  /*18b80*/  FFMA.FTZ R2, R154, c[0x0][0x23c], -R111 ;  /* 0x00008f009a027a23 */ /* 0x004fe4000001086f */
[----:B------:R-:W-:Y:S02]  /*18b90*/  IMAD.MOV.U32 R154, RZ, RZ, R202 ;  /* 0x000000ffff9a7224 */ /* 0x000fe400078e00ca */
[----:B------:R2:W1:Y:S02]  /*18ba0*/  MUFU.EX2 R202, R2 ;  /* 0x0000000200ca7308 */ /* 0x0004640000000800 */
[--C-:B--2---:R-:W-:Y:S01]  /*18bb0*/  FFMA.FTZ R2, R244, c[0x0][0x23c], -R184.reuse ;  /* 0x00008f00f4027a23 */ /* 0x104fe200000108b8 */
[----:B-1----:R-:W-:Y:S07]  /*18bc0*/  F2FP.PACK_AB R122, R202, R204 ;  /* 0x000000ccca7a723e */ /* 0x002fee00000000ff */
[----:B------:R1:W-:Y:S02]  /*18bd0*/  MUFU.EX2 R201, R2 ;  /* 0x0000000200c97308 */ /* 0x0003e40000000800 */
[--C-:B-1----:R-:W-:Y:S01]  /*18be0*/  FFMA.FTZ R2, R240, c[0x0][0x23c], -R184.reuse ;  /* 0x00008f00f0027a23 */ /* 0x102fe200000108b8 */
[----:B------:R-:W-:Y:S07]  /*18bf0*/  MOV R240, R153 ;  /* 0x0000009900f07202 */ /* 0x000fee0000000f00 */
[----:B------:R1:W2:Y:S02]  /*18c00*/  MUFU.EX2 R199, R2 ;  /* 0x0000000200c77308 */ /* 0x0002a40000000800 */
[----:B-1----:R-:W-:Y:S01]  /*18c10*/  FFMA.FTZ R2, R249, c[0x0][0x23c], -R184 ;  /* 0x00008f00f9027a23 */ /* 0x002fe200000108b8 */
[----:B--2---:R-:W-:Y:S01]  /*18c20*/  F2FP.PACK_AB R121, R199, R201 ;  /* 0x000000c9c779723e */ /* 0x004fe200000000ff */
[----:B------:R-:W-:Y:S06]  /*18c30*/  IMAD.MOV.U32 R249, RZ, RZ, R152 ;  /* 0x000000fffff97224 */ /* 0x000fec00078e0098 */
        /* <DEDUP_REMOVED lines=11> */
[-C--:B----4-:R-:W-:Y:S01]  /*18cf0*/  HMMA.16816.F32 R20, R112, R124.reuse, R20 ;  /* 0x0000007c7014723c */ /* 0x090fe20000001814 */
[----:B------:R1:W-:Y:S07]  /*18d00*/  MUFU.EX2 R196, R2 ;  /* 0x0000000200c47308 */ /* 0x0003ee0000000800 */
[C---:B------:R-:W-:Y:S08]  /*18d10*/  HMMA.16816.F32 R24, R120.reuse, R124, R24 ;  /* 0x0000007c7818723c */ /* 0x040ff00000001818 */
[-C--:B------:R-:W-:Y:S08]  /*18d20*/  HMMA.16816.F32 R28, R120, R126.reuse, R28 ;  /* 0x0000007e781c723c */ /* 0x080ff0000000181c */
[C---:B------:R-:W-:Y:S01]  /*18d30*/  HMMA.16816.F32 R32, R112.reuse, R126, R32 ;  /* 0x0000007e7020723c */ /* 0x040fe20000001820 */
[--C-:B-1----:R-:W-:Y:S01]  /*18d40*/  FFMA.FTZ R2, R156, c[0x0][0x23c], -R110.reuse ;  /* 0x00008f009c027a23 */ /* 0x102fe2000001086e */
[----:B------:R-:W1:Y:S03]  /*18d50*/  LDSM.16.MT88.4 R124, [R216+0xb800] ;  /* 0x00b80000d87c783b */ /* 0x000e660000004200 */
[----:B------:R4:W-:Y:S03]  /*18d60*/  MUFU.EX2 R195, R2 ;  /* 0x0000000200c37308 */ /* 0x0009e60000000800 */
[-C--:B---3--:R-:W-:Y:S02]  /*18d70*/  HMMA.16816.F32 R36, R112, R128.reuse, R36 ;  /* 0x000000807024723c */ /* 0x088fe40000001824 */
[----:B------:R-:W-:Y:S06]  /*18d80*/  LDSM.16.MT88.4 R156, [R216+0xac00] ;  /* 0x00ac0000d89c783b */ /* 0x000fec0000004200 */
[C---:B------:R-:W-:Y:S08]  /*18d90*/  HMMA.16816.F32 R40, R120.reuse, R128, R40 ;  /* 0x000000807828723c */ /* 0x040ff00000001828 */
[-C--:B------:R-:W-:Y:S01]  /*18da0*/  HMMA.16816.F32 R44, R120, R130.reuse, R44 ;  /* 0x00000082782c723c */ /* 0x080fe2000000182c */
[----:B----4-:R-:W-:Y:S03]  /*18db0*/  FFMA.FTZ R2, R155, c[0x0][0x23c], -R110 ;  /* 0x00008f009b027a23 */ /* 0x010fe6000001086e */
[----:B------:R-:W-:Y:S01]  /*18dc0*/  MOV R155, R148 ;  /* 0x00000094009b7202 */ /* 0x000fe20000000f00 */
[----:B------:R-:W-:Y:S03]  /*18dd0*/  IMAD.MOV.U32 R148, RZ, RZ, R142 ;  /* 0x000000ffff947224 */ /* 0x000fe600078e008e */
[C---:B------:R-:W-:Y:S01]  /*18de0*/  HMMA.16816.F32 R48, R112.reuse, R130, R48 ;  /* 0x000000827030723c */ /* 0x040fe20000001830 */
[----:B------:R3:W4:Y:S01]  /*18df0*/  MUFU.EX2 R193, R2 ;  /* 0x0000000200c17308 */ /* 0x0007220000000800 */
[----:B------:R-:W4:Y:S02]  /*18e00*/  LDSM.16.MT88.4 R128, [R218+0xb800] ;  /* 0x00b80000da80783b */ /* 0x000f240000004200 */
[----:B------:R-:W-:Y:S02]  /*18e10*/  IMAD.MOV.U32 R142, RZ, RZ, R187 ;  /* 0x000000ffff8e7224 */ /* 0x000fe400078e00bb */
[----:B------:R-:W-:Y:S02]  /*18e20*/  IMAD.MOV.U32 R152, RZ, RZ, R148 ;  /* 0x000000ffff987224 */ /* 0x000fe400078e0094 */
[-C--:B--2---:R-:W-:Y:S01]  /*18e30*/  HMMA.16816.F32 R52, R112, R116.reuse, R52 ;  /* 0x000000747034723c */ /* 0x084fe20000001834 */
[----:B------:R-:W-:Y:S07]  /*18e40*/  MOV R148, R142 ;  /* 0x0000008e00947202 */ /* 0x000fee0000000f00 */
[C---:B------:R-:W-:Y:S08]  /*18e50*/  HMMA.16816.F32 R56, R120.reuse, R116, R56 ;  /* 0x000000747838723c */ /* 0x040ff00000001838 */
[-C--:B------:R-:W-:Y:S01]  /*18e60*/  HMMA.16816.F32 R60, R120, R118.reuse, R60 ;  /* 0x00000076783c723c */ /* 0x080fe2000000183c */
[----:B---3--:R-:W-:Y:S03]  /*18e70*/  FFMA.FTZ R2, R154, c[0x0][0x23c], -R109 ;  /* 0x00008f009a027a23 */ /* 0x008fe6000001086d */
[----:B------:R-:W-:Y:S01]  /*18e80*/  IMAD.MOV.U32 R154, RZ, RZ, R147 ;  /* 0x000000ffff9a7224 */ /* 0x000fe200078e0093 */
[----:B------:R2:W-:Y:S01]  /*18e90*/  MUFU.EX2 R194, R2 ;  /* 0x0000000200c27308 */ /* 0x0005e20000000800 */
[----:B------:R-:W-:Y:S01]  /*18ea0*/  MOV R147, R135 ;  /* 0x0000008700937202 */ /* 0x000fe20000000f00 */
[----:B------:R-:W-:Y:S01]  /*18eb0*/  FFMA.FTZ R109, R151, c[0x0][0x23c], -R109 ;  /* 0x00008f00976d7a23 */ /* 0x000fe2000001086d */
[C---:B------:R-:W-:Y:S01]  /*18ec0*/  HMMA.16816.F32 R64, R112.reuse, R118, R64 ;  /* 0x000000767040723c */ /* 0x040fe20000001840 */
[----:B------:R-:W-:Y:S03]  /*18ed0*/  IMAD.MOV.U32 R151, RZ, RZ, R146 ;  /* 0x000000ffff977224 */ /* 0x000fe600078e0092 */
[----:B------:R-:W-:Y:S02]  /*18ee0*/  IMAD.MOV.U32 R146, RZ, RZ, R133 ;  /* 0x000000ffff927224 */ /* 0x000fe400078e0085 */
[----:B------:R-:W-:Y:S01]  /*18ef0*/  IMAD.MOV.U32 R245, RZ, RZ, R151 ;  /* 0x000000fffff57224 */ /* 0x000fe200078e0097 */
[----:B------:R4:W3:Y:S01]  /*18f00*/  MUFU.EX2 R192, R109 ;  /* 0x0000006d00c07308 */ /* 0x0008e20000000800 */
[-C--:B-1----:R-:W-:Y:S01]  /*18f10*/  HMMA.16816.F32 R68, R112, R124.reuse, R68 ;  /* 0x0000007c7044723c */ /* 0x082fe20000001844 */
[----:B------:R-:W-:Y:S03]  /*18f20*/  MOV R151, R147 ;  /* 0x0000009300977202 */ /* 0x000fe60000000f00 */
[----:B------:R-:W-:Y:S02]  /*18f30*/  IMAD.MOV.U32 R147, RZ, RZ, R141 ;  /* 0x000000ffff937224 */ /* 0x000fe400078e008d */
[----:B------:R-:W-:Y:S02]  /*18f40*/  IMAD.MOV.U32 R244, RZ, RZ, R154 ;  /* 0x000000fffff47224 */ /* 0x000fe400078e009a */
[C---:B------:R-:W-:Y:S03]  /*18f50*/  HMMA.16816.F32 R72, R120.reuse, R124, R72 ;  /* 0x0000007c7848723c */ /* 0x040fe60000001848 */
[----:B------:R-:W-:Y:S01]  /*18f60*/  ISETP.GT.AND P0, PT, R236, R244, PT ;  /* 0x000000f4ec00720c */ /* 0x000fe20003f04270 */
[----:B--2---:R-:W-:Y:S01]  /*18f70*/  FFMA.FTZ R2, R150, c[0x0][0x23c], -R110 ;  /* 0x00008f0096027a23 */ /* 0x004fe2000001086e */
[----:B------:R-:W-:Y:S01]  /*18f80*/  MOV R150, R145 ;  /* 0x0000009100967202 */ /* 0x000fe20000000f00 */
[----:B------:R-:W-:Y:S02]  /*18f90*/  IMAD.MOV.U32 R145, RZ, RZ, R134 ;  /* 0x000000ffff917224 */ /* 0x000fe400078e0086 */
[-C--:B------:R-:W-:Y:S01]  /*18fa0*/  HMMA.16816.F32 R76, R120, R126.reuse, R76 ;  /* 0x0000007e784c723c */ /* 0x080fe2000000184c */
[----:B------:R1:W-:Y:S03]  /*18fb0*/  MUFU.EX2 R191, R2 ;  /* 0x0000000200bf7308 */ /* 0x0003e60000000800 */
[----:B------:R-:W-:Y:S01]  /*18fc0*/  FFMA.FTZ R110, R190, c[0x0][0x23c], -R110 ;  /* 0x00008f00be6e7a23 */ /* 0x000fe2000001086e */
[----:B------:R-:W-:Y:S01]  /*18fd0*/  MOV R154, R150 ;  /* 0x00000096009a7202 */ /* 0x000fe20000000f00 */
[----:B------:R-:W-:Y:S01]  /*18fe0*/  IMAD.MOV.U32 R150, RZ, RZ, R146 ;  /* 0x000000ffff967224 */ /* 0x000fe200078e0092 */
[----:B----4-:R-:W-:Y:S01]  /*18ff0*/  F2FP.PACK_AB R109, R193, R195 ;  /* 0x000000c3c16d723e */ /* 0x010fe200000000ff */
[C---:B------:R-:W-:Y:S01]  /*19000*/  HMMA.16816.F32 R80, R112.reuse, R126, R80 ;  /* 0x0000007e7050723c */ /* 0x040fe20000001850 */
[----:B------:R-:W-:Y:S02]  /*19010*/  IMAD.MOV.U32 R146, RZ, RZ, R140 ;  /* 0x000000ffff927224 */ /* 0x000fe400078e008c */
[----:B------:R3:W-:Y:S05]  /*19020*/  MUFU.EX2 R190, R110 ;  /* 0x0000006e00be7308 */ /* 0x0007ea0000000800 */
[-C--:B------:R-:W-:Y:S08]  /*19030*/  HMMA.16816.F32 R84, R112, R128.reuse, R84 ;  /* 0x000000807054723c */ /* 0x080ff00000001854 */
[C---:B------:R-:W-:Y:S01]  /*19040*/  HMMA.16816.F32 R88, R120.reuse, R128, R88 ;  /* 0x000000807858723c */ /* 0x040fe20000001858 */
[--C-:B-1----:R-:W-:Y:S03]  /*19050*/  FFMA.FTZ R2, R107, c[0x0][0x23c], -R111.reuse ;  /* 0x00008f006b027a23 */ /* 0x102fe6000001086f */
[----:B------:R-:W-:Y:S02]  /*19060*/  IMAD.MOV.U32 R107, RZ, RZ, R188 ;  /* 0x000000ffff6b7224 */ /* 0x000fe400078e00bc */
[----:B------:R1:W-:Y:S02]  /*19070*/  MUFU.EX2 R188, R2 ;  /* 0x0000000200bc7308 */ /* 0x0003e40000000800 */
[-C--:B------:R-:W-:Y:S01]  /*19080*/  HMMA.16816.F32 R92, R120, R130.reuse, R92 ;  /* 0x00000082785c723c */ /* 0x080fe2000000185c */
[----:B---3--:R-:W-:Y:S07]  /*19090*/  F2FP.PACK_AB R110, R192, R194 ;  /* 0x000000c2c06e723e */ /* 0x008fee00000000ff */
[----:B------:R-:W-:Y:S01]  /*190a0*/  HMMA.16816.F32 R96, R112, R130, R96 ;  /* 0x000000827060723c */ /* 0x000fe20000001860 */
[--C-:B-1----:R-:W-:Y:S04]  /*190b0*/  FFMA.FTZ R2, R189, c[0x0][0x23c], -R111.reuse ;  /* 0x00008f00bd027a23 */ /* 0x102fe8000001086f */
[----:B------:R1:W2:Y:S02]  /*190c0*/  MUFU.EX2 R189, R2 ;  /* 0x0000000200bd7308 */ /* 0x0002a40000000800 */
[----:B-1----:R-:W-:Y:S01]  /*190d0*/  FFMA.FTZ R2, R149, c[0x0][0x23c], -R111 ;  /* 0x00008f0095027a23 */ /* 0x002fe2000001086f */
[----:B--2---:R-:W-:Y:S01]  /*190e0*/  F2FP.PACK_AB R176, R189, R188 ;  /* 0x000000bcbdb0723e */ /* 0x004fe200000000ff */
[----:B------:R-:W-:Y:S03]  /*190f0*/  IMAD.MOV.U32 R149, RZ, RZ, R143 ;  /* 0x000000ffff957224 */ /* 0x000fe600078e008f */
[----:B------:R-:W-:Y:S03]  /*19100*/  MOV R143, R132 ;  /* 0x00000084008f7202 */ /* 0x000fe60000000f00 */
[----:B------:R1:W-:Y:S01]  /*19110*/  MUFU.EX2 R187, R2 ;  /* 0x0000000200bb7308 */ /* 0x0003e20000000800 */
[----:B------:R-:W2:Y:S01]  /*19120*/  LDSM.16.MT88.4 R132, [R216+0x9c00] ;  /* 0x009c0000d884783b */ /* 0x000ea20000004200 */
[----:B------:R-:W-:Y:S02]  /*19130*/  FFMA.FTZ R111, R186, c[0x0][0x23c], -R111 ;  /* 0x00008f00ba6f7a23 */ /* 0x000fe4000001086f */
[----:B------:R-:W-:Y:S02]  /*19140*/  IMAD.MOV.U32 R153, RZ, RZ, R149 ;  /* 0x000000ffff997224 */ /* 0x000fe400078e0095 */
[----:B------:R-:W-:Y:S03]  /*19150*/  IMAD.MOV.U32 R149, RZ, RZ, R143 ;  /* 0x000000ffff957224 */ /* 0x000fe600078e008f */
[----:B------:R-:W3:Y:S01]  /*19160*/  LDSM.16.MT88.4 R140, [R218+0x9c00] ;  /* 0x009c0000da8c783b */ /* 0x000ee20000004200 */
[----:B------:R4:W4:Y:S01]  /*19170*/  MUFU.EX2 R186, R111 ;  /* 0x0000006f00ba7308 */ /* 0x0009220000000800 */
[--C-:B-1----:R-:W-:Y:S09]  /*19180*/  FFMA.FTZ R2, R185, c[0x0][0x23c], -R184.reuse ;  /* 0x00008f00b9027a23 */ /* 0x102ff200000108b8 */
[----:B------:R1:W-:Y:S01]  /*19190*/  MUFU.EX2 R185, R2 ;  /* 0x0000000200b97308 */ /* 0x0003e20000000800 */
[----:B----4-:R-:W-:Y:S02]  /*191a0*/  F2FP.PACK_AB R111, R190, R191 ;  /* 0x000000bfbe6f723e */ /* 0x010fe400000000ff */
[----:B------:R-:W-:Y:S01]  /*191b0*/  F2FP.PACK_AB R178, R186, R187 ;  /* 0x000000bbbab2723e */ /* 0x000fe200000000ff */
[--C-:B-1----:R-:W-:Y:S06]  /*191c0*/  FFMA.FTZ R2, R107, c[0x0][0x23c], -R184.reuse ;  /* 0x00008f006b027a23 */ /* 0x102fec00000108b8 */
[----:B------:R1:W4:Y:S02]  /*191d0*/  MUFU.EX2 R107, R2 ;  /* 0x00000002006b7308 */ /* 0x0003240000000800 */
[--C-:B-1----:R-:W-:Y:S01]  /*191e0*/  FFMA.FTZ R2, R155, c[0x0][0x23c], -R184.reuse ;  /* 0x00008f009b027a23 */ /* 0x102fe200000108b8 */
[----:B----4-:R-:W-:Y:S01]  /*191f0*/  F2FP.PACK_AB R177, R107, R185 ;  /* 0x000000b96bb1723e */ /* 0x010fe200000000ff */
[----:B------:R-:W-:Y:S01]  /*19200*/  FFMA.FTZ R184, R108, c[0x0][0x23c], -R184 ;  /* 0x00008f006cb87a23 */ /* 0x000fe200000108b8 */
[----:B------:R-:W-:Y:S05]  /*19210*/  F2FP.PACK_AB R108, R196, R197 ;  /* 0x000000c5c46c723e */ /* 0x000fea00000000ff */
[----:B------:R1:W-:Y:S02]  /*19220*/  MUFU.EX2 R106, R2 ;  /* 0x00000002006a7308 */ /* 0x0003e40000000800 */
[-C--:B--2---:R-:W-:Y:S01]  /*19230*/  HMMA.16816.F32 R112, R108, R132.reuse, R4 ;  /* 0x000000846c70723c */ /* 0x084fe20000001804 */
[----:B------:R-:W3:Y:S07]  /*19240*/  LDSM.16.MT88.4 R4, [R218+0xbc00] ;  /* 0x00bc0000da04783b */ /* 0x000eee0000004200 */
[----:B------:R-:W4:Y:S01]  /*19250*/  MUFU.EX2 R184, R184 ;  /* 0x000000b800b87308 */ /* 0x000f220000000800 */
[----:B-1----:R-:W2:Y:S03]  /*19260*/  LDL.LU R2, [R1+0x24] ;  /* 0x0000240001027983 */ /* 0x002ea60000300800 */
[----:B----4-:R-:W-:Y:S07]  /*19270*/  F2FP.PACK_AB R179, R184, R106 ;  /* 0x0000006ab8b3723e */ /* 0x010fee00000000ff */
[C---:B------:R-:W-:Y:S07]  /*19280*/  HMMA.16816.F32 R116, R176.reuse, R132, R8 ;  /* 0x00000084b074723c */ /* 0x040fee0000001808 */
[----:B------:R-:W-:Y:S01]  /*19290*/  IMAD.MOV.U32 R10, RZ, RZ, R153 ;  /* 0x000000ffff0a7224 */ /* 0x000fe200078e0099 */
[-C--:B------:R-:W-:Y:S01]  /*192a0*/  HMMA.16816.F32 R120, R176, R134.reuse, R12 ;  /* 0x00000086b078723c */ /* 0x080fe2000000180c */
[----:B------:R-:W-:Y:S03]  /*192b0*/  MOV R8, R151 ;  /* 0x0000009700087202 */ /* 0x000fe60000000f00 */
[----:B------:R-:W-:Y:S01]  /*192c0*/  MOV R11, R154 ;  /* 0x0000009a000b7202 */ /* 0x000fe20000000f00 */
[----:B------:R-:W-:Y:S02]  /*192d0*/  IMAD.MOV.U32 R9, RZ, RZ, R152 ;  /* 0x000000ffff097224 */ /* 0x000fe400078e0098 */
[----:B------:R-:W-:Y:S01]  /*192e0*/  IMAD.MOV.U32 R12, RZ, RZ, R150 ;  /* 0x000000ffff0c7224 */ /* 0x000fe200078e0096 */
[C---:B------:R-:W-:Y:S01]  /*192f0*/  HMMA.16816.F32 R124, R108.reuse, R134, R16 ;  /* 0x000000866c7c723c */ /* 0x040fe20000001810 */
[----:B------:R-:W4:Y:S03]  /*19300*/  LDL.LU R16, [R1+0x2c] ;  /* 0x00002c0001107983 */ /* 0x000f260000300800 */
[----:B------:R-:W-:Y:S01]  /*19310*/  IMAD.MOV.U32 R13, RZ, RZ, R149 ;  /* 0x000000ffff0d7224 */ /* 0x000fe200078e0095 */
[----:B------:R-:W-:Y:S01]  /*19320*/  MOV R14, R148 ;  /* 0x00000094000e7202 */ /* 0x000fe20000000f00 */
[----:B------:R-:W-:Y:S01]  /*19330*/  IMAD.MOV.U32 R15, RZ, RZ, R147 ;  /* 0x000000ffff0f7224 */ /* 0x000fe200078e0093 */
[----:B------:R-:W-:Y:S01]  /*19340*/  MOV R18, R145 ;  /* 0x0000009100127202 */ /* 0x000fe20000000f00 */
[-C--:B---3--:R-:W-:Y:S01]  /*19350*/  HMMA.16816.F32 R128, R108, R140.reuse, R20 ;  /* 0x0000008c6c80723c */ /* 0x088fe20000001814 */
[----:B------:R-:W3:Y:S03]  /*19360*/  LDL.LU R21, [R1+0x28] ;  /* 0x0000280001157983 */ /* 0x000ee60000300800 */
[----:B------:R-:W-:Y:S02]  /*19370*/  IMAD.MOV.U32 R17, RZ, RZ, R146 ;  /* 0x000000ffff117224 */ /* 0x000fe400078e0092 */
[----:B------:R-:W-:Y:S01]  /*19380*/  IMAD.MOV.U32 R19, RZ, RZ, R144 ;  /* 0x000000ffff137224 */ /* 0x000fe200078e0090 */
[----:B------:R-:W-:Y:S01]  /*19390*/  MOV R22, R138 ;  /* 0x0000008a00167202 */ /* 0x000fe20000000f00 */
[C---:B------:R-:W-:Y:S01]  /*193a0*/  HMMA.16816.F32 R132, R176.reuse, R140, R24 ;  /* 0x0000008cb084723c */ /* 0x040fe20000001818 */
[----:B------:R-:W3:Y:S03]  /*193b0*/  LDL.LU R27, [R1+0x20] ;  /* 0x00002000011b7983 */ /* 0x000ee60000300800 */
[----:B------:R-:W-:Y:S02]  /*193c0*/  IMAD.MOV.U32 R20, RZ, RZ, R139 ;  /* 0x000000ffff147224 */ /* 0x000fe400078e008b */
[----:B------:R-:W-:Y:S02]  /*193d0*/  IMAD.MOV.U32 R23, RZ, RZ, R137 ;  /* 0x000000ffff177224 */ /* 0x000fe400078e0089 */
[----:B------:R-:W-:Y:S02]  /*193e0*/  IMAD.MOV.U32 R26, RZ, RZ, R136 ;  /* 0x000000ffff1a7224 */ /* 0x000fe400078e0088 */
        /* <DEDUP_REMOVED lines=17> */
[----:B------:R-:W-:Y:S01]  /*19500*/  HMMA.16816.F32 R96, R108, R6, R96 ;  /* 0x000000066c60723c */ /* 0x000fe20000001860 */
[----:B--2---:R-:W-:Y:S04]  /*19510*/  FFMA.FTZ R2, R3, R2, R22 ;  /* 0x0000000203027223 */ /* 0x004fe80000010016 */
[----:B------:R-:W-:Y:S04]  /*19520*/  FADD.FTZ R2, R18, R2 ;  /* 0x0000000212027221 */ /* 0x000fe80000010000 */
[----:B------:R-:W-:Y:S03]  /*19530*/  FADD.FTZ R9, R9, R2 ;  /* 0x0000000209097221 */ /* 0x000fe60000010000 */
[----:B----4-:R-:W-:Y:S04]  /*19540*/  FFMA.FTZ R0, R0, R16, R23 ;  /* 0x0000001000007223 */ /* 0x010fe80000010017 */
[----:B------:R-:W-:Y:S02]  /*19550*/  FADD.FTZ R0, R19, R0 ;  /* 0x0000000013007221 */ /* 0x000fe40000010000 */
[----:B---3--:R-:W-:Y:S02]  /*19560*/  FFMA.FTZ R100, R100, R21, R20 ;  /* 0x0000001564647223 */ /* 0x008fe40000010014 */
[----:B------:R-:W-:Y:S02]  /*19570*/  FADD.FTZ R8, R8, R0 ;  /* 0x0000000008087221 */ /* 0x000fe40000010000 */
[----:B------:R-:W-:Y:S02]  /*19580*/  FADD.FTZ R3, R17, R100 ;  /* 0x0000006411037221 */ /* 0x000fe40000010000 */
[----:B------:R-:W-:Y:S02]  /*19590*/  FADD.FTZ R0, R15, R9 ;  /* 0x000000090f007221 */ /* 0x000fe40000010000 */
[----:B------:R-:W-:Y:S02]  /*195a0*/  FFMA.FTZ R101, R101, R27, R26 ;  /* 0x0000001b65657223 */ /* 0x000fe4000001001a */
        /* <DEDUP_REMOVED lines=53> */
[----:B------:R-:W-:Y:S01]  /*19900*/  FADD.FTZ R0, R106, R0 ;  /* 0x000000006a007221 */ /* 0x000fe20000010000 */
[----:B------:R1:W-:Y:S01]  /*19910*/  STL [R1+0x28], R3 ;  /* 0x0000280301007387 */ /* 0x0003e20000100800 */
[----:B------:R-:W-:Y:S02]  /*19920*/  FADD.FTZ R2, R186, R2 ;  /* 0x00000002ba027221 */ /* 0x000fe40000010000 */
[----:B------:R-:W-:Y:S02]  /*19930*/  FADD.FTZ R0, R184, R0 ;  /* 0x00000000b8007221 */ /* 0x000fe40000010000 */
[----:B------:R-:W-:Y:S01]  /*19940*/  IMAD.MOV.U32 R107, RZ, RZ, R102 ;  /* 0x000000ffff6b7224 */ /* 0x000fe200078e0066 */
[----:B------:R2:W-:Y:S01]  /*19950*/  STL [R1+0x24], R2 ;  /* 0x0000240201007387 */ /* 0x0005e20000100800 */
[----:B------:R-:W-:Y:S02]  /*19960*/  IMAD.MOV.U32 R100, RZ, RZ, R104 ;  /* 0x000000ffff647224 */ /* 0x000fe400078e0068 */
[----:B------:R-:W-:Y:S01]  /*19970*/  IMAD.MOV.U32 R106, RZ, RZ, R103 ;  /* 0x000000ffff6a7224 */ /* 0x000fe200078e0067 */
[----:B------:R2:W-:Y:S01]  /*19980*/  STL [R1+0x2c], R0 ;  /* 0x00002c0001007387 */ /* 0x0005e20000100800 */
[----:B-1----:R-:W-:Y:S01]  /*19990*/  MOV R3, R105 ;  /* 0x0000006900037202 */ /* 0x002fe20000000f00 */
[----:B--2--5:R-:W-:-:S05]  /*199a0*/  @P0 BRA `(.L_x_247) ;  /* 0xffffa9b000000947 */ /* 0x024fca000383ffff */
.L_x_246:
[----:B------:R-:W2:Y:S04]  /*199b0*/  LDL.LU R2, [R1+0x20] ;  /* 0x0000200001027983 */ /* 0x000ea80000300800 */
[----:B------:R-:W3:Y:S04]  /*199c0*/  LDL.LU R9, [R1+0x28] ;  /* 0x0000280001097983 */ /* 0x000ee80000300800 */
[----:B------:R-:W4:Y:S04]  /*199d0*/  LDL.LU R8, [R1+0x24] ;  /* 0x0000240001087983 */ /* 0x000f280000300800 */
[----:B------:R-:W4:Y:S04]  /*199e0*/  LDL.LU R7, [R1+0x2c] ;  /* 0x00002c0001077983 */ /* 0x000f280000300800 */
[----:B------:R-:W4:Y:S04]  /*199f0*/  LDL.LU R111, [R1+0x58] ;  /* 0x00005800016f7983 */ /* 0x000f280000300800 */
[----:B------:R-:W1:Y:S04]  /*19a00*/  S2R R109, SR_TID.X ;  /* 0x00000000006d7919 */ /* 0x000e680000002100 */
[----:B------:R-:W2:Y:S01]  /*19a10*/  S2R R110, SR_CTAID.Y ;  /* 0x00000000006e7919 */ /* 0x000ea20000002600 */
[----:B-1----:R-:W-:-:S04]  /*19a20*/  SHF.R.S32.HI R51, RZ, 0x1f, R109 ;  /* 0x0000001fff337819 */ /* 0x002fc8000001146d */
[CC--:B------:R-:W-:Y:S02]  /*19a30*/  LEA.HI R108, R51.reuse, R109.reuse, RZ, 0x2 ;  /* 0x0000006d336c7211 */ /* 0x0c0fe400078f10ff */
[----:B------:R-:W-:Y:S02]  /*19a40*/  LEA.HI R51, R51, R109, RZ, 0x5 ;  /* 0x0000006d33337211 */ /* 0x000fe400078f28ff */
[----:B------:R-:W-:Y:S01]  /*19a50*/  SHF.R.S32.HI R47, RZ, 0x2, R108 ;  /* 0x00000002ff2f7819 */ /* 0x000fe2000001146c */
[----:B--2---:R-:W1:Y:S04]  /*19a60*/  SHFL.BFLY PT, R0, R2, 0x2, 0x1f ;  /* 0x0c401f0002007f89 */ /* 0x004e6800000e0000 */
[----:B---3--:R-:W2:Y:S04]  /*19a70*/  SHFL.BFLY PT, R4, R9, 0x2, 0x1f ;  /* 0x0c401f0009047f89 */ /* 0x008ea800000e0000 */
[----:B----4-:R-:W3:Y:S04]  /*19a80*/  SHFL.BFLY PT, R6, R8, 0x2, 0x1f ;  /* 0x0c401f0008067f89 */ /* 0x010ee800000e0000 */
[----:B------:R-:W4:Y:S01]  /*19a90*/  SHFL.BFLY PT, R5, R7, 0x2, 0x1f ;  /* 0x0c401f0007057f89 */ /* 0x000f2200000e0000 */
[----:B------:R-:W-:Y:S01]  /*19aa0*/  ISETP.NE.AND P0, PT, R111, -0x1, PT ;  /* 0xffffffff6f00780c */ /* 0x000fe20003f05270 */
[----:B-1----:R-:W-:-:S02]  /*19ab0*/  FADD.FTZ R0, R0, R2 ;  /* 0x0000000200007221 */ /* 0x002fc40000010000 */
[----:B--2---:R-:W-:-:S03]  /*19ac0*/  FADD.FTZ R4, R4, R9 ;  /* 0x0000000904047221 */ /* 0x004fc60000010000 */
[----:B------:R-:W1:Y:S01]  /*19ad0*/  SHFL.BFLY PT, R2, R0, 0x1, 0x1f ;  /* 0x0c201f0000027f89 */ /* 0x000e6200000e0000 */
[----:B---3--:R-:W-:-:S03]  /*19ae0*/  FADD.FTZ R6, R6, R8 ;  /* 0x0000000806067221 */ /* 0x008fc60000010000 */
[----:B------:R-:W2:Y:S01]  /*19af0*/  SHFL.BFLY PT, R48, R4, 0x1, 0x1f ;  /* 0x0c201f0004307f89 */ /* 0x000ea200000e0000 */
[----:B----4-:R-:W-:-:S03]  /*19b00*/  FADD.FTZ R5, R5, R7 ;  /* 0x0000000705057221 */ /* 0x010fc60000010000 */
[----:B------:R-:W3:Y:S04]  /*19b10*/  SHFL.BFLY PT, R8, R6, 0x1, 0x1f ;  /* 0x0c201f0006087f89 */ /* 0x000ee800000e0000 */
[----:B------:R-:W4:Y:S01]  /*19b20*/  SHFL.BFLY PT, R7, R5, 0x1, 0x1f ;  /* 0x0c201f0005077f89 */ /* 0x000f2200000e0000 */
[----:B-1----:R-:W-:Y:S01]  /*19b30*/  FADD.FTZ R49, R0, R2 ;  /* 0x0000000200317221 */ /* 0x002fe20000010000 */
[----:B------:R-:W-:Y:S01]  /*19b40*/  MOV R0, 0x3f800000 ;  /* 0x3f80000000007802 */ /* 0x000fe20000000f00 */
[----:B------:R-:W-:-:S03]  /*19b50*/  @P0 IMAD.WIDE.U32 R2, R111, c[0x0][0x1e8], RZ ;  /* 0x00007a006f020a25 */ /* 0x000fc600078e00ff */
[----:B------:R-:W-:Y:S01]  /*19b60*/  FSETP.NE.FTZ.AND P6, PT, R49, RZ, PT ;  /* 0x000000ff3100720b */ /* 0x000fe20003fd5000 */
[----:B--2---:R-:W-:Y:S01]  /*19b70*/  FADD.FTZ R48, R4, R48 ;  /* 0x0000003004307221 */ /* 0x004fe20000010000 */
[----:B------:R-:W-:Y:S01]  /*19b80*/  @P0 MOV R106, R2 ;  /* 0x00000002006a0202 */ /* 0x000fe20000000f00 */
[----:B---3--:R-:W-:Y:S01]  /*19b90*/  FADD.FTZ R100, R6, R8 ;  /* 0x0000000806647221 */ /* 0x008fe20000010000 */
[----:B------:R-:W-:Y:S01]  /*19ba0*/  LOP3.LUT R2, R108, 0xfffffffc, RZ, 0xc0, !PT ;  /* 0xfffffffc6c027812 */ /* 0x000fe200078ec0ff */
[----:B------:R-:W-:Y:S01]  /*19bb0*/  @P0 IMAD R107, R111, c[0x0][0x1ec], R3 ;  /* 0x00007b006f6b0a24 */ /* 0x000fe200078e0203 */
[----:B------:R-:W-:Y:S01]  /*19bc0*/  @!P0 SHF.R.S32.HI R4, RZ, 0x1f, R110 ;  /* 0x0000001fff048819 */ /* 0x000fe2000001146e */
[----:B----4-:R-:W-:Y:S01]  /*19bd0*/  FADD.FTZ R101, R5, R7 ;  /* 0x0000000705657221 */ /* 0x010fe20000010000 */
[----:B------:R-:W-:Y:S01]  /*19be0*/  FSETP.NE.FTZ.AND P4, PT, R100, RZ, PT ;  /* 0x000000ff6400720b */ /* 0x000fe20003f95000 */
[----:B------:R-:W-:Y:S01]  /*19bf0*/  @!P0 IMAD.WIDE.U32 R6, R110, c[0x0][0x1e0], RZ ;  /* 0x000078006e068a25 */ /* 0x000fe200078e00ff */
[----:B------:R-:W-:-:S02]  /*19c00*/  SHF.R.S32.HI R5, RZ, 0x5, R51 ;  /* 0x00000005ff057819 */ /* 0x000fc40000011433 */
[----:B------:R-:W-:Y:S01]  /*19c10*/  IADD3 R2, -R2, R109, RZ ;  /* 0x0000006d02027210 */ /* 0x000fe20007ffe1ff */
[----:B------:R-:W1:Y:S01]  /*19c20*/  @P6 MUFU.RCP R0, R49 ;  /* 0x0000003100006308 */ /* 0x000e620000001000 */
[----:B------:R-:W-:Y:S01]  /*19c30*/  @!P0 IMAD R4, R4, c[0x0][0x1e0], RZ ;  /* 0x0000780004048a24 */ /* 0x000fe200078e02ff */
[----:B------:R-:W-:Y:S02]  /*19c40*/  FSETP.NE.FTZ.AND P3, PT, R101, RZ, PT ;  /* 0x000000ff6500720b */ /* 0x000fe40003f75000 */
[----:B------:R-:W-:Y:S01]  /*19c50*/  LEA R50, R5, R2, 0x8 ;  /* 0x0000000205327211 */ /* 0x000fe200078e40ff */
[----:B------:R-:W-:Y:S01]  /*19c60*/  @!P0 IMAD R4, R110, c[0x0][0x1e4], R4 ;  /* 0x000079006e048a24 */ /* 0x000fe200078e0204 */
[----:B------:R-:W-:Y:S02]  /*19c70*/  MOV R2, 0x3f800000 ;  /* 0x3f80000000027802 */ /* 0x000fe40000000f00 */
[----:B------:R-:W-:Y:S02]  /*19c80*/  FSETP.NE.FTZ.AND P5, PT, R48, RZ, PT ;  /* 0x000000ff3000720b */ /* 0x000fe40003fb5000 */
[----:B------:R-:W-:-:S02]  /*19c90*/  @!P0 IADD3 R107, R7, R4, RZ ;  /* 0x00000004076b8210 */ /* 0x000fc40007ffe0ff */
[----:B------:R-:W2:Y:S01]  /*19ca0*/  @P4 MUFU.RCP R2, R100 ;  /* 0x0000006400024308 */ /* 0x000ea20000001000 */
[----:B------:R-:W-:Y:S02]  /*19cb0*/  MOV R3, 0x3f800000 ;  /* 0x3f80000000037802 */ /* 0x000fe40000000f00 */
[----:B------:R-:W-:Y:S01]  /*19cc0*/  @!P0 MOV R106, R6 ;  /* 0x00000006006a8202 */ /* 0x000fe20000000f00 */
[C---:B-1----:R-:W-:Y:S02]  /*19cd0*/  FMUL.FTZ R112, R0.reuse, R112 ;  /* 0x0000007000707220 */ /* 0x042fe40000410000 */
[C---:B------:R-:W-:Y:S02]  /*19ce0*/  FMUL.FTZ R45, R0.reuse, R113 ;  /* 0x00000071002d7220 */ /* 0x040fe40000410000 */
[C---:B------:R-:W-:Y:S01]  /*19cf0*/  FMUL.FTZ R124, R0.reuse, R124 ;  /* 0x0000007c007c7220 */ /* 0x040fe20000410000 */
[----:B------:R-:W-:Y:S01]  /*19d00*/  @P5 MUFU.RCP R3, R48 ;  /* 0x0000003000035308 */ /* 0x000fe20000001000 */
[C---:B------:R-:W-:Y:S01]  /*19d10*/  FMUL.FTZ R42, R0.reuse, R125 ;  /* 0x0000007d002a7220 */ /* 0x040fe20000410000 */
        /* <DEDUP_REMOVED lines=30> */
[----:B------:R-:W-:Y:S01]  /*19f00*/  MOV R0, 0x3f800000 ;  /* 0x3f80000000007802 */ /* 0x000fe20000000f00 */
[----:B--2---:R-:W-:Y:S01]  /*19f10*/  FMUL.FTZ R116, R2, R116 ;  /* 0x0000007402747220 */ /* 0x004fe20000410000 */
        /* <DEDUP_REMOVED lines=36> */
[----:B------:R-:W-:Y:S01]  /*1a160*/  SHF.R.S32.HI R2, RZ, 0x1f, R47 ;  /* 0x0000001fff027819 */ /* 0x000fe2000001142f */
[----:B-1----:R-:W-:Y:S01]  /*1a170*/  FMUL.FTZ R119, R0, R119 ;  /* 0x0000007700777220 */ /* 0x002fe20000410000 */
        /* <DEDUP_REMOVED lines=9> */
[C---:B------:R-:W-:Y:S01]  /*1a210*/  FMUL.FTZ R134, R0.reuse, R134 ;  /* 0x0000008600867220 */ /* 0x040fe20000410000 */
        /* <DEDUP_REMOVED lines=35> */
[C---:B------:R-:W-:Y:S01]  /*1a450*/  FMUL.FTZ R41, R3.reuse, R127 ;  /* 0x0000007f03297220 */ /* 0x040fe20000410000 */
[----:B------:R-:W-:Y:S01]  /*1a460*/  LOP3.LUT P0, RZ, R4, 0x2, RZ, 0xc0, !PT ;  /* 0x0000000204ff7812 */ /* 0x000fe2000780c0ff */
[C---:B------:R-:W-:Y:S01]  /*1a470*/  FMUL.FTZ R130, R3.reuse, R130 ;  /* 0x0000008203827220 */ /* 0x040fe20000410000 */
[----:B------:R-:W-:Y:S01]  /*1a480*/  IADD3 R0, R2, -R0, RZ ;  /* 0x8000000002007210 */ /* 0x000fe20007ffe0ff */
[C---:B------:R-:W-:Y:S01]  /*1a490*/  FMUL.FTZ R39, R3.reuse, R131 ;  /* 0x0000008303277220 */ /* 0x040fe20000410000 */
[----:B------:R-:W-:Y:S01]  /*1a4a0*/  F2FP.PACK_AB R44, R44, R114 ;  /* 0x000000722c2c723e */ /* 0x000fe200000000ff */
[C---:B------:R-:W-:Y:S01]  /*1a4b0*/  FMUL.FTZ R142, R3.reuse, R142 ;  /* 0x0000008e038e7220 */ /* 0x040fe20000410000 */
[----:B------:R-:W-:Y:S01]  /*1a4c0*/  LEA R0, R0, R50, 0x4 ;  /* 0x0000003200007211 */ /* 0x000fe200078e20ff */
[----:B------:R-:W-:Y:S01]  /*1a4d0*/  FMUL.FTZ R36, R3, R143 ;  /* 0x0000008f03247220 */ /* 0x000fe20000410000 */
[----:B------:R-:W-:Y:S01]  /*1a4e0*/  F2FP.PACK_AB R41, R41, R126 ;  /* 0x0000007e2929723e */ /* 0x000fe200000000ff */
[----:B------:R-:W-:Y:S01]  /*1a4f0*/  FMUL.FTZ R146, R3, R146 ;  /* 0x0000009203927220 */ /* 0x000fe20000410000 */
[----:B------:R-:W-:Y:S01]  /*1a500*/  F2FP.PACK_AB R39, R39, R130 ;  /* 0x000000822727723e */ /* 0x000fe200000000ff */
[C---:B------:R-:W-:Y:S01]  /*1a510*/  FMUL.FTZ R33, R3.reuse, R147 ;  /* 0x0000009303217220 */ /* 0x040fe20000410000 */
[----:B------:R-:W-:Y:S01]  /*1a520*/  F2FP.PACK_AB R36, R36, R142 ;  /* 0x0000008e2424723e */ /* 0x000fe200000000ff */
[----:B------:R-:W-:Y:S01]  /*1a530*/  FMUL.FTZ R158, R3, R158 ;  /* 0x0000009e039e7220 */ /* 0x000fe20000410000 */
[----:B------:R-:W-:Y:S01]  /*1a540*/  F2FP.PACK_AB R9, R95, R9 ;  /* 0x000000095f09723e */ /* 0x000fe200000000ff */
        /* <DEDUP_REMOVED lines=28> */
[----:B------:R-:W-:Y:S02]  /*1a710*/  SEL R3, R3, 0xffffffe0, !P0 ;  /* 0xffffffe003037807 */ /* 0x000fe40004000000 */
[C---:B------:R-:W-:Y:S01]  /*1a720*/  IADD3 R2, R0.reuse, -0x10, RZ ;  /* 0xfffffff000027810 */ /* 0x040fe20007ffe0ff */
[----:B------:R-:W-:Y:S01]  /*1a730*/  STS [R0], R45 ;  /* 0x0000002d00007388 */ /* 0x000fe20000000800 */
[C---:B------:R-:W-:Y:S02]  /*1a740*/  IADD3 R4, R0.reuse, R3, RZ ;  /* 0x0000000300047210 */ /* 0x040fe40007ffe0ff */
[----:B------:R-:W-:Y:S01]  /*1a750*/  @P1 IADD3 R2, R0, 0x10, RZ ;  /* 0x0000001000021810 */ /* 0x000fe20007ffe0ff */
[----:B------:R-:W-:Y:S01]  /*1a760*/  STS [R0+0x200], R44 ;  /* 0x0002002c00007388 */ /* 0x000fe20000000800 */
[----:B------:R-:W-:-:S02]  /*1a770*/  F2FP.PACK_AB R6, R6, R98 ;  /* 0x000000620606723e */ /* 0x000fc400000000ff */
[----:B------:R-:W-:Y:S01]  /*1a780*/  IADD3 R3, R3, R2, RZ ;  /* 0x0000000203037210 */ /* 0x000fe20007ffe0ff */
[----:B------:R-:W-:Y:S04]  /*1a790*/  STS [R2], R42 ;  /* 0x0000002a02007388 */ /* 0x000fe80000000800 */
        /* <DEDUP_REMOVED lines=53> */
[----:B---3--:R-:W-:Y:S03]  /*1aaf0*/  @P5 MUFU.LG2 R11, R48 ;  /* 0x00000030000b5308 */ /* 0x008fe60000000c00 */
[----:B------:R-:W-:Y:S01]  /*1ab00*/  BAR.SYNC.DEFER_BLOCKING 0x0 ;  /* 0x0000000000007b1d */ /* 0x000fe20000010000 */
[----:B----4-:R-:W-:Y:S02]  /*1ab10*/  @P1 MOV R7, c[0x0][0x210] ;  /* 0x0000840000071a02 */ /* 0x010fe40000000f00 */
[----:B------:R-:W-:-:S02]  /*1ab20*/  @!P1 MOV R7, 0x1 ;  /* 0x0000000100079802 */ /* 0x000fc40000000f00 */
[----:B------:R-:W-:Y:S01]  /*1ab30*/  IADD3 R6, R109, -R2, RZ ;  /* 0x800000026d067210 */ /* 0x000fe20007ffe0ff */
[----:B------:R-:W3:Y:S01]  /*1ab40*/  S2R R19, SR_CTAID.X ;  /* 0x0000000000137919 */ /* 0x000ee20000002500 */
        /* <DEDUP_REMOVED lines=13> */
[----:B------:R4:W1:Y:S04]  /*1ac20*/  LDS.128 R40, [R223+0x800] ;  /* 0x00080000df287984 */ /* 0x0008680000000c00 */
        /* <DEDUP_REMOVED lines=16> */
[----:B---3--:R-:W-:Y:S01]  /*1ad30*/  IMAD R0, R19, R7, RZ ;  /* 0x0000000713007224 */ /* 0x008fe200078e02ff */
        /* <DEDUP_REMOVED lines=20> */
[----:B------:R-:W1:Y:S02]  /*1ae80*/  S2R R4, SR_TID.X ;  /* 0x0000000000047919 */ /* 0x000e640000002100 */
[----:B-1----:R-:W-:-:S04]  /*1ae90*/  SHF.R.S32.HI R2, RZ, 0x1f, R4 ;  /* 0x0000001fff027819 */ /* 0x002fc80000011404 */
[----:B------:R-:W-:-:S04]  /*1aea0*/  LEA.HI R2, R2, R4, RZ, 0x5 ;  /* 0x0000000402027211 */ /* 0x000fc800078f28ff */
[----:B------:R-:W-:Y:S02]  /*1aeb0*/  SHF.R.S32.HI R0, RZ, 0x5, R2 ;  /* 0x00000005ff007819 */ /* 0x000fe40000011402 */
[----:B------:R-:W-:Y:S02]  /*1aec0*/  LOP3.LUT R2, R2, 0xffffffe0, RZ, 0xc0, !PT ;  /* 0xffffffe002027812 */ /* 0x000fe400078ec0ff */
[----:B------:R-:W-:-:S03]  /*1aed0*/  SHF.R.S32.HI R3, RZ, 0x1f, R0 ;  /* 0x0000001fff037819 */ /* 0x000fc60000011400 */
[----:B------:R-:W-:Y:S01]  /*1aee0*/  IMAD.IADD R2, R4, 0x1, -R2 ;  /* 0x0000000104027824 */ /* 0x000fe200078e0a02 */
[----:B------:R-:W-:-:S04]  /*1aef0*/  LEA.HI R3, R3, R0, RZ, 0x2 ;  /* 0x0000000003037211 */ /* 0x000fc800078f10ff */
[----:B------:R-:W-:Y:S02]  /*1af00*/  SHF.R.S32.HI R4, RZ, 0x1f, R2 ;  /* 0x0000001fff047819 */ /* 0x000fe40000011402 */
[----:B------:R-:W-:Y:S02]  /*1af10*/  LOP3.LUT R3, R3, 0xfffffffc, RZ, 0xc0, !PT ;  /* 0xfffffffc03037812 */ /* 0x000fe400078ec0ff */
[----:B------:R-:W-:-:S03]  /*1af20*/  LEA.HI R2, R4, R2, RZ, 0x2 ;  /* 0x0000000204027211 */ /* 0x000fc600078f10ff */
[----:B------:R-:W-:Y:S01]  /*1af30*/  IMAD.IADD R3, R0, 0x1, -R3 ;  /* 0x0000000100037824 */ /* 0x000fe200078e0a03 */
        /* <DEDUP_REMOVED lines=33> */
.L_x_251:
[----:B------:R-:W-:Y:S05]  /*1b150*/  BSYNC B0 ;  /* 0x0000000000007941 */ /* 0x000fea0003800000 */
.L_x_250:
[----:B-1----:R-:W3:Y:S04]  /*1b160*/  LDL.LU R7, [R1+0x68] ;  /* 0x0000680001077983 */ /* 0x002ee80000300800 */
[----:B----4-:R-:W4:Y:S04]  /*1b170*/  LDL.64 R44, [R1+0x40] ;  /* 0x00004000012c7983 */ /* 0x010f280000100a00 */
[----:B------:R1:W5:Y:S04]  /*1b180*/  LDL R16, [R1+0x5c] ;  /* 0x00005c0001107983 */ /* 0x0003680000100800 */
[----:B------:R1:W5:Y:S01]  /*1b190*/  LDL R15, [R1+0x60] ;  /* 0x00006000010f7983 */ /* 0x0003620000100800 */
[----:B------:R-:W-:Y:S01]  /*1b1a0*/  SHF.R.S32.HI R6, RZ, 0x1f, R18 ;  /* 0x0000001fff067819 */ /* 0x000fe20000011412 */
[----:B------:R-:W-:Y:S02]  /*1b1b0*/  BSSY B0, `(.L_x_252) ;  /* 0x000001f000007945 */ /* 0x000fe40003800000 */
[----:B------:R-:W2:Y:S02]  /*1b1c0*/  S2R R5, SR_TID.X ;  /* 0x0000000000057919 */ /* 0x000ea40000002100 */
[----:B--2---:R-:W-:Y:S01]  /*1b1d0*/  SHF.R.S32.HI R4, RZ, 0x1f, R5 ;  /* 0x0000001fff047819 */ /* 0x004fe20000011405 */
[----:B---3--:R-:W-:-:S02]  /*1b1e0*/  IMAD R14, R19, -0x80, R7 ;  /* 0xffffff80130e7824 */ /* 0x008fc400078e0207 */
[----:B------:R-:W2:Y:S01]  /*1b1f0*/  S2R R7, SR_CTAID.X ;  /* 0x0000000000077919 */ /* 0x000ea20000002500 */
[----:B----4-:R-:W-:Y:S02]  /*1b200*/  IADD3 R2, P0, R44, R106, RZ ;  /* 0x0000006a2c027210 */ /* 0x010fe40007f1e0ff */
        /* <DEDUP_REMOVED lines=25> */
.L_x_253:
[----:B-1----:R-:W-:Y:S05]  /*1b3a0*/  BSYNC B0 ;  /* 0x0000000000007941 */ /* 0x002fea0003800000 */
.L_x_252:
        /* <DEDUP_REMOVED lines=20> */
.L_x_255:
[----:B------:R-:W-:Y:S05]  /*1b4f0*/  BSYNC B0 ;  /* 0x0000000000007941 */ /* 0x000fea0003800000 */
.L_x_254:
        /* <DEDUP_REMOVED lines=20> */
.L_x_257:
[----:B------:R-:W-:Y:S05]  /*1b640*/  BSYNC B0 ;  /* 0x0000000000007941 */ /* 0x000fea0003800000 */
.L_x_256:
        /* <DEDUP_REMOVED lines=21> */
.L_x_258:
        /* <DEDUP_REMOVED lines=14> */
.L_x_1031:


//--------------------- .text._ZN5flash16flash_fwd_kernelI23Flash_fwd_kernel_traitsILi96ELi128ELi64ELi4ELb0ELb0EN7cutlass6half_tE19Flash_kernel_traitsILi96ELi128ELi64ELi4ES3_EELb1ELb0ELb0ELb0ELb0ELb1ELb0ELb0EEEvNS_16Flash_fwd_paramsE --------------------------
	.section	.text._ZN5flash16flash_fwd_kernelI23Flash_fwd_kernel_traitsILi96ELi128ELi64ELi4ELb0ELb0EN7cutlass6half_tE19Flash_kernel_traitsILi96ELi128ELi64ELi4ES3_EELb1ELb0ELb0ELb0ELb0ELb1ELb0ELb0EEEvNS_16Flash_fwd_paramsE,"ax",@progbits
	.sectioninfo	@"SHI_REGISTERS=255"
	.align	128
        .global         _ZN5flash16flash_fwd_kernelI23Flash_fwd_kernel_traitsILi96ELi128ELi64ELi4ELb0ELb0EN7cutlass6half_tE19Flash_kernel_traitsILi96ELi128ELi64ELi4ES3_EELb1ELb0ELb0ELb0ELb0ELb1ELb0ELb0EEEvNS_16Flash_fwd_paramsE
        .type           _ZN5flash16flash_fwd_kernelI23Flash_fwd_kernel_traitsILi96ELi128ELi64ELi4ELb0ELb0EN7cutlass6half_tE19Flash_kernel_traitsILi96ELi128ELi64ELi4ES3_EELb1ELb0ELb0ELb0ELb0ELb1ELb0ELb0EEEvNS_16Flash_fwd_paramsE,@function
        .size           _ZN5flash16flash_fwd_kernelI23Flash_fwd_kernel_traitsILi96ELi128ELi64ELi4ELb0ELb0EN7cutlass6half_tE19Flash_kernel_traitsILi96ELi128ELi64ELi4ES3_EELb1ELb0ELb0ELb0ELb0ELb1ELb0ELb0EEEvNS_16Flash_fwd_paramsE,(.L_x_1032 - _ZN5flash16flash_fwd_kernelI23Flash_fwd_kernel_traitsILi96ELi128ELi64ELi4ELb0ELb0EN7cutlass6half_tE19Flash_kernel_traitsILi96ELi128ELi64ELi4ES3_EELb1ELb0ELb0ELb0ELb0ELb1ELb0ELb0EEEvNS_16Flash_fwd_paramsE)
        .other          _ZN5flash16flash_fwd_kernelI23Flash_fwd_kernel_traitsILi96ELi128ELi64ELi4ELb0ELb0EN7cutlass6half_tE19Flash_kernel_traitsILi96ELi128ELi64ELi4ES3_EELb1ELb0ELb0ELb0ELb0ELb1ELb0ELb0EEEvNS_16Flash_fwd_paramsE,@"STO_CUDA_ENTRY STV_DEFAULT"
_ZN5flash16flash_fwd_kernelI23Flash_fwd_kernel_traitsILi96ELi128ELi64ELi4ELb0ELb0EN7cutlass6half_tE19Flash_kernel_traitsILi96ELi128ELi64ELi4ES3_EELb1ELb0ELb0ELb0ELb0ELb1ELb0ELb0EEEvNS_16Flash_fwd_paramsE:
.text._ZN5flash16flash_fwd_kernelI23Flash_fwd_kernel_traitsILi96ELi128ELi64ELi4ELb0ELb0EN7cutlass6half_tE19Flash_kernel_traitsILi96ELi128ELi64ELi4ES3_EELb1ELb0ELb0ELb0ELb0ELb1ELb0ELb0EEEvNS_16Flash_fwd_paramsE:
[----:B------:R-:W-:-:S03]  /*0000*/  MOV R1, c[0x0][0x28] ;  /* 0x00000a0000017a02 */ /* 0x000fc60000000f00 */
[----:B------:R-:W-:Y:S01]  /*0010*/  ULDC.U8 UR4, c[0x0][0x304] ;  /* 0x0000c10000047ab9 */ /* 0x000fe20000000000 */
[----:B------:R-:W-:Y:S01]  /*0020*/  IADD3 R1, R1, -0x48, RZ ;  /* 0xffffffb801017810 */ /* 0x000fe20007ffe0ff */
[----:B------:R-:W-:Y:S01]  /*0030*/  ULDC.64 UR22, c[0x0][0x2f0] ;  /* 0x0000bc0000167ab9 */ /* 0x000fe20000000a00 */
[----:B------:R-:W-:Y:S01]  /*0040*/  ISETP.NE.AND P1, PT, RZ, UR4, PT ;  /* 0x00000004ff007c0c */ /* 0x000fe2000bf25270 */
[----:B------:R-:W-:Y:S01]  /*0050*/  IMAD.U32 R2, RZ, RZ, UR22 ;  /* 0x00000016ff027e24 */ /* 0x000fe2000f8e00ff */
[----:B------:R-:W-:Y:S01]  /*0060*/  ULDC.64 UR20, c[0x0][0x118] ;  /* 0x0000460000147ab9 */ /* 0x000fe20000000a00 */
[----:B------:R-:W-:Y:S02]  /*0070*/  IMAD.U32 R3, RZ, RZ, UR23 ;  /* 0x00000017ff037e24 */ /* 0x000fe4000f8e00ff */
[----:B------:R-:W-:-:S08]  /*0080*/  IMAD.MOV.U32 R6, RZ, RZ, c[0x0][0x2f8] ;  /* 0x0000be00ff067624 */ /* 0x000fd000078e00ff */
[----:B------:R1:W2:Y:S01]  /*0090*/  @P1 LDG.E.64 R4, [R2.64] ;  /* 0x0000001402041981 */ /* 0x0002a2000c1e1b00 */
[----:B------:R-:W-:Y:S02]  /*00a0*/  IMAD.MOV.U32 R8, RZ, RZ, c[0x0][0x2fc] ;  /* 0x0000bf00ff087624 */ /* 0x000fe400078e00ff */
[----:B-1----:R-:W-:Y:S02]  /*00b0*/  @P1 IMAD.MOV.U32 R2, RZ, RZ, R6 ;  /* 0x000000ffff021224 */ /* 0x002fe400078e0006 */
[----:B------:R-:W-:-:S06]  /*00c0*/  @P1 IMAD.MOV.U32 R3, RZ, RZ, R8 ;  /* 0x000000ffff031224 */ /* 0x000fcc00078e0008 */
[----:B------:R-:W3:Y:S01]  /*00d0*/  @P1 LDG.E.64 R2, [R2.64] ;  /* 0x0000001402021981 */ /* 0x000ee2000c1e1b00 */
[----:B------:R-:W-:Y:S01]  /*00e0*/  ISETP.NE.U32.AND P3, PT, RZ, c[0x0][0x240], PT ;  /* 0x00009000ff007a0c */ /* 0x000fe20003f65070 */
[----:B------:R-:W1:Y:S01]  /*00f0*/  LDC.U8 R7, c[0x0][0x312] ;  /* 0x0000c480ff077b82 */ /* 0x000e620000000000 */
[----:B------:R-:W-:Y:S01]  /*0100*/  MOV R12, 0x4 ;  /* 0x00000004000c7802 */ /* 0x000fe20000000f00 */
[----:B------:R-:W4:Y:S01]  /*0110*/  S2R R247, SR_CTAID.X ;  /* 0x0000000000f77919 */ /* 0x000f220000002500 */
[----:B------:R-:W-:Y:S02]  /*0120*/  ISETP.NE.AND.EX P3, PT, RZ, c[0x0][0x244], PT, P3 ;  /* 0x00009100ff007a0c */ /* 0x000fe40003f65330 */
[----:B------:R-:W-:Y:S01]  /*0130*/  MOV R14, 0xffffffff ;  /* 0xffffffff000e7802 */ /* 0x000fe20000000f00 */
[----:B------:R-:W4:Y:S04]  /*0140*/  S2R R18, SR_CTAID.Y ;  /* 0x0000000000127919 */ /* 0x000f280000002600 */
[----:B------:R-:W4:Y:S04]  /*0150*/  S2R R22, SR_CTAID.Z ;  /* 0x0000000000167919 */ /* 0x000f280000002700 */
[----:B------:R-:W4:Y:S01]  /*0160*/  S2R R33, SR_TID.X ;  /* 0x0000000000217919 */ /* 0x000f220000002100 */
[----:B-1----:R-:W-:-:S02]  /*0170*/  ISETP.NE.AND P4, PT, R7, RZ, PT ;  /* 0x000000ff0700720c */ /* 0x002fc40003f85270 */
[----:B----4-:R-:W-:-:S04]  /*0180*/  LOP3.LUT R0, R22, R247, R18, 0xfe, !PT ;  /* 0x000000f716007212 */ /* 0x010fc800078efe12 */
[----:B------:R-:W-:-:S13]  /*0190*/  LOP3.LUT P2, RZ, R0, R33, RZ, 0xfc, !PT ;  /* 0x0000002100ff7212 */ /* 0x000fda000784fcff */
[----:B------:R-:W-:Y:S02]  /*01a0*/  @!P2 IMAD.MOV.U32 R10, RZ, RZ, c[0x0][0x308] ;  /* 0x0000c200ff0aa624 */ /* 0x000fe400078e00ff */
[----:B------:R-:W-:Y:S01]  /*01b0*/  @!P2 IMAD.MOV.U32 R11, RZ, RZ, c[0x0][0x30c] ;  /* 0x0000c300ff0ba624 */ /* 0x000fe200078e00ff */
[----:B--2---:R1:W2:Y:S08]  /*01c0*/  @P1 R2UR UR22, R4 ;  /* 0x00000000041613c2 */ /* 0x0042b000000e0000 */
[----:B------:R1:W4:Y:S02]  /*01d0*/  @P1 R2UR UR23, R5 ;  /* 0x00000000051713c2 */ /* 0x00032400000e0000 */
[----:B-1----:R-:W-:Y:S01]  /*01e0*/  IMAD.WIDE R4, R18, R12, c[0x0][0x240] ;  /* 0x0000900012047625 */ /* 0x002fe200078e020c */
[----:B---3--:R-:W-:-:S03]  /*01f0*/  @P1 IADD3 R6, P0, R2, c[0x0][0x300], RZ ;  /* 0x0000c00002061a10 */ /* 0x008fc60007f1e0ff */
[----:B--2---:R-:W-:Y:S02]  /*0200*/  IMAD.U32 R2, RZ, RZ, UR22 ;  /* 0x00000016ff027e24 */ /* 0x004fe4000f8e00ff */
[----:B------:R-:W-:Y:S01]  /*0210*/  @P1 IMAD.X R8, RZ, RZ, R3, P0 ;  /* 0x000000ffff081224 */ /* 0x000fe200000e0603 */
[----:B------:R-:W-:Y:S01]  /*0220*/  ISETP.NE.U32.AND P0, PT, RZ, c[0x0][0x250], PT ;  /* 0x00009400ff007a0c */ /* 0x000fe20003f05070 */
[----:B----4-:R-:W-:Y:S01]  /*0230*/  IMAD.U32 R3, RZ, RZ, UR23 ;  /* 0x00000017ff037e24 */ /* 0x010fe2000f8e00ff */
[----:B------:R-:W-:Y:S02]  /*0240*/  ISETP.EQ.U32.AND P1, PT, RZ, c[0x0][0x248], PT ;  /* 0x00009200ff007a0c */ /* 0x000fe40003f22070 */
[----:B------:R-:W-:Y:S02]  /*0250*/  ISETP.NE.AND.EX P0, PT, RZ, c[0x0][0x254], PT, P0 ;  /* 0x00009500ff007a0c */ /* 0x000fe40003f05300 */
[----:B------:R1:W-:Y:S01]  /*0260*/  @!P2 STG.E.64 [R10.64], R2 ;  /* 0x000000020a00a986 */ /* 0x0003e2000c101b14 */
[----:B------:R-:W-:Y:S01]  /*0270*/  SHF.R.S32.HI R21, RZ, 0x1f, R33 ;  /* 0x0000001fff157819 */ /* 0x000fe20000011421 */
[----:B------:R-:W-:Y:S01]  /*0280*/  IMAD.MOV.U32 R7, RZ, RZ, RZ ;  /* 0x000000ffff077224 */ /* 0x000fe200078e00ff */
[----:B------:R-:W-:Y:S01]  /*0290*/  ISETP.EQ.OR.EX P1, PT, RZ, c[0x0][0x24c], !P4, P1 ;  /* 0x00009300ff007a0c */ /* 0x000fe20006722710 */
[----:B-1----:R-:W-:-:S02]  /*02a0*/  @!P2 IMAD.MOV.U32 R2, RZ, RZ, R6 ;  /* 0x000000ffff02a224 */ /* 0x002fc400078e0006 */
[----:B------:R-:W-:-:S05]  /*02b0*/  @!P2 IMAD.MOV.U32 R3, RZ, RZ, R8 ;  /* 0x000000ffff03a224 */ /* 0x000fca00078e0008 */
[----:B------:R1:W-:Y:S04]  /*02c0*/  @!P2 STG.E.64 [R10.64+0x8], R2 ;  /* 0x000008020a00a986 */ /* 0x0003e8000c101b14 */
[----:B------:R2:W3:Y:S04]  /*02d0*/  @P3 LDG.E R14, [R4.64] ;  /* 0x00000014040e3981 */ /* 0x0004e8000c1e1900 */
[----:B--2---:R-:W2:Y:S01]  /*02e0*/  @P3 LDG.E R4, [R4.64+0x4] ;  /* 0x0000041404043981 */ /* 0x004ea2000c1e1900 */
[----:B-1----:R-:W-:Y:S01]  /*02f0*/  @P0 IMAD.WIDE R2, R18, R12, c[0x0][0x250] ;  /* 0x0000940012020625 */ /* 0x002fe200078e020c */
[----:B------:R-:W-:-:S03]  /*0300*/  LEA.HI R13, R21, R33, RZ, 0x5 ;  /* 0x00000021150d7211 */ /* 0x000fc600078f28ff */
[C---:B------:R-:W-:Y:S01]  /*0310*/  IMAD R0, R18.reuse, c[0x0][0x1c0], R22 ;  /* 0x0000700012007a24 */ /* 0x040fe200078e0216 */
[----:B------:R1:W5:Y:S01]  /*0320*/  @P0 LDG.E R7, [R2.64] ;  /* 0x0000001402070981 */ /* 0x000362000c1e1900 */
[----:B------:R-:W-:Y:S02]  /*0330*/  IMAD.MOV.U32 R9, RZ, RZ, -0x1 ;  /* 0xffffffffff097424 */ /* 0x000fe400078e00ff */
[----:B------:R-:W-:Y:S01]  /*0340*/  IMAD.WIDE R10, R18, R12, c[0x0][0x248] ;  /* 0x00009200120a7625 */ /* 0x000fe200078e020c */
[----:B------:R-:W-:-:S04]  /*0350*/  SHF.L.U32 R0, R0, 0x5, RZ ;  /* 0x0000000500007819 */ /* 0x000fc800000006ff */
[----:B------:R4:W5:Y:S01]  /*0360*/  @!P1 LDG.E R9, [R10.64] ;  /* 0x000000140a099981 */ /* 0x000962000c1e1900 */
[----:B------:R-:W-:Y:S02]  /*0370*/  ISETP.NE.U32.AND P2, PT, RZ, c[0x0][0x248], PT ;  /* 0x00009200ff007a0c */ /* 0x000fe40003f45070 */
[----:B-1----:R-:W-:-:S05]  /*0380*/  LOP3.LUT R2, R13, 0xffffffe0, RZ, 0xc0, !PT ;  /* 0xffffffe00d027812 */ /* 0x002fca00078ec0ff */
[----:B------:R-:W-:-:S05]  /*0390*/  IMAD.IADD R2, R33, 0x1, -R2 ;  /* 0x0000000121027824 */ /* 0x000fca00078e0a02 */
[----:B------:R-:W-:Y:S02]  /*03a0*/  IADD3 R153, P1, P0, R0, R6, R2 ;  /* 0x0000000600997210 */ /* 0x000fe4000783e002 */
[----:B------:R-:W-:Y:S02]  /*03b0*/  ISETP.NE.AND.EX P2, PT, RZ, c[0x0][0x24c], PT, P2 ;  /* 0x00009300ff007a0c */ /* 0x000fe40003f45320 */
[----:B------:R-:W-:Y:S02]  /*03c0*/  SHF.R.S32.HI R3, RZ, 0x1f, R0 ;  /* 0x0000001fff037819 */ /* 0x000fe40000011400 */
[----:B------:R-:W-:-:S04]  /*03d0*/  SHF.R.S32.HI R0, RZ, 0x1f, R2 ;  /* 0x0000001fff007819 */ /* 0x000fc80000011402 */
[----:B------:R-:W-:Y:S01]  /*03e0*/  IADD3.X R184, R3, R8, R0, P1, P0 ;  /* 0x0000000803b87210 */ /* 0x000fe20000fe0400 */
[----:B---3--:R4:W-:Y:S04]  /*03f0*/  STL [R1+0x28], R14 ;  /* 0x0000280e01007387 */ /* 0x0089e80000100800 */
[----:B------:R4:W-:Y:S01]  /*0400*/  STL [R1+0x38], R153 ;  /* 0x0000389901007387 */ /* 0x0009e20000100800 */
[----:B--2---:R-:W-:Y:S02]  /*0410*/  @P3 IMAD.IADD R15, R4, 0x1, -R14 ;  /* 0x00000001040f3824 */ /* 0x004fe400078e0a0e */
[----:B------:R-:W-:Y:S01]  /*0420*/  @!P3 IMAD.MOV.U32 R15, RZ, RZ, c[0x0][0x214] ;  /* 0x00008500ff0fb624 */ /* 0x000fe200078e00ff */
[----:B------:R-:W-:Y:S05]  /*0430*/  @!P2 BRA `(.L_x_259) ;  /* 0x000000400000a947 */ /* 0x000fea0003800000 */
[----:B------:R-:W2:Y:S02]  /*0440*/  @P4 LDG.E R0, [R10.64+0x4] ;  /* 0x000004140a004981 */ /* 0x000ea4000c1e1900 */
[----:B--2--5:R-:W-:-:S06]  /*0450*/  @P4 IADD3 R0, R0, -R9, RZ ;  /* 0x8000000900004210 */ /* 0x024fcc0007ffe0ff */
[----:B------:R1:W5:Y:S01]  /*0460*/  @!P4 LDG.E R0, [R10.64] ;  /* 0x000000140a00c981 */ /* 0x000362000c1e1900 */
[----:B------:R-:W-:Y:S05]  /*0470*/  BRA `(.L_x_260) ;  /* 0x0000001000007947 */ /* 0x000fea0003800000 */
.L_x_259:
[----:B------:R-:W-:Y:S02]  /*0480*/  MOV R0, c[0x0][0x218] ;  /* 0x0000860000007a02 */ /* 0x000fe40000000f00 */
.L_x_260:
[----:B------:R-:W-:-:S04]  /*0490*/  ISETP.NE.U32.AND P2, PT, RZ, c[0x0][0x258], PT ;  /* 0x00009600ff007a0c */ /* 0x000fc80003f45070 */
[----:B------:R-:W-:-:S13]  /*04a0*/  ISETP.NE.AND.EX P2, PT, RZ, c[0x0][0x25c], PT, P2 ;  /* 0x00009700ff007a0c */ /* 0x000fda0003f45320 */
[----:B------:R-:W-:-:S06]  /*04b0*/  @P2 IMAD.WIDE R2, R18, R12, c[0x0][0x258] ;  /* 0x0000960012022625 */ /* 0x000fcc00078e020c */
[----:B------:R-:W2:Y:S01]  /*04c0*/  @P2 LDG.E R3, [R2.64] ;  /* 0x0000001402032981 */ /* 0x000ea2000c1e1900 */
[----:B-1--4-:R-:W-:Y:S01]  /*04d0*/  IMAD.SHL.U32 R11, R247, 0x80, RZ ;  /* 0x00000080f70b7824 */ /* 0x012fe200078e00ff */
        /* <DEDUP_REMOVED lines=12> */
[----:B------:R-:W-:Y:S01]  /*05a0*/  ISETP.NE.AND P1, PT, R14, -0x1, PT ;  /* 0xffffffff0e00780c */ /* 0x000fe20003f25270 */
[----:B------:R-:W1:Y:S01]  /*05b0*/  LDC.U8 R238, c[0x0][0x2d8] ;  /* 0x0000b600ffee7b82 */ /* 0x000e620000000000 */
        /* <DEDUP_REMOVED lines=15> */
[----:B-1----:R-:W-:Y:S01]  /*06b0*/  SHF.R.S32.HI R0, RZ, 0x1f, R7 ;  /* 0x0000001fff007819 */ /* 0x002fe20000011407 */
        /* <DEDUP_REMOVED lines=10> */
.L_x_262:
[----:B-1----:R-:W-:Y:S02]  /*0760*/  IABS R4, c[0x0][0x1c8] ;  /* 0x0000720000047a13 */ /* 0x002fe40000000000 */
        /* <DEDUP_REMOVED lines=41> */
.L_x_263:
[-C--:B------:R-:W-:Y:S01]  /*0a00*/  LEA.HI R4, R21, R33.reuse, RZ, 0x2 ;  /* 0x0000002115047211 */ /* 0x080fe200078f10ff */
[----:B------:R-:W-:Y:S01]  /*0a10*/  IMAD.IADD R23, R15, 0x1, -R11 ;  /* 0x000000010f177824 */ /* 0x000fe200078e0a0b */
[----:B------:R-:W-:Y:S01]  /*0a20*/  LEA.HI R25, R21, R33, RZ, 0x3 ;  /* 0x0000002115197211 */ /* 0x000fe200078f18ff */
[----:B------:R-:W-:Y:S01]  /*0a30*/  IMAD R7, R5, c[0x0][0x1a8], RZ ;  /* 0x00006a0005077a24 */ /* 0x000fe200078e02ff */
[----:B------:R-:W-:Y:S01]  /*0a40*/  LOP3.LUT R0, R4, 0xfffffffc, RZ, 0xc0, !PT ;  /* 0xfffffffc04007812 */ /* 0x000fe200078ec0ff */
[----:B------:R-:W-:Y:S01]  /*0a50*/  UMOV UR18, 0x6 ;  /* 0x0000000600127882 */ /* 0x000fe20000000000 */
[----:B------:R-:W-:Y:S01]  /*0a60*/  SHF.R.S32.HI R24, RZ, 0x3, R25 ;  /* 0x00000003ff187819 */ /* 0x000fe20000011419 */
[----:B------:R-:W-:Y:S01]  /*0a70*/  STL [R1+0x2c], R23 ;  /* 0x00002c1701007387 */ /* 0x000fe20000100800 */
[----:B------:R-:W-:Y:S01]  /*0a80*/  SHF.R.S32.HI R2, RZ, 0x2, R4 ;  /* 0x00000002ff027819 */ /* 0x000fe20000011404 */
[----:B------:R-:W-:Y:S01]  /*0a90*/  IMAD.IADD R0, R33, 0x1, -R0 ;  /* 0x0000000121007824 */ /* 0x000fe200078e0a00 */
[----:B------:R-:W-:Y:S01]  /*0aa0*/  SHF.R.S32.HI R152, RZ, 0x5, R13 ;  /* 0x00000005ff987819 */ /* 0x000fe2000001140d */
[----:B------:R-:W-:Y:S01]  /*0ab0*/  IMAD.SHL.U32 R3, R24, 0x40, RZ ;  /* 0x0000004018037824 */ /* 0x000fe200078e00ff */
[----:B------:R-:W-:Y:S01]  /*0ac0*/  IADD3 R19, R2, 0x20, RZ ;  /* 0x0000002002137810 */ /* 0x000fe20007ffe0ff */
[----:B------:R-:W-:Y:S01]  /*0ad0*/  IMAD.SHL.U32 R28, R0, 0x8, RZ ;  /* 0x00000008001c7824 */ /* 0x000fe200078e00ff */
[----:B------:R-:W-:Y:S01]  /*0ae0*/  ISETP.GE.AND P3, PT, R2, R23, PT ;  /* 0x000000170200720c */ /* 0x000fe20003f66270 */
[----:B------:R-:W-:Y:S01]  /*0af0*/  ULDC.64 UR4, c[0x0][0x198] ;  /* 0x0000660000047ab9 */ /* 0x000fe20000000a00 */
[----:B------:R-:W-:Y:S01]  /*0b00*/  LOP3.LUT R0, R3, 0xc0, RZ, 0xc0, !PT ;  /* 0x000000c003007812 */ /* 0x000fe200078ec0ff */
[----:B------:R-:W-:Y:S01]  /*0b10*/  USHF.L.U64.HI UR18, UR4, UR18, UR5 ;  /* 0x0000001204127299 */ /* 0x000fe20008010205 */
[----:B------:R-:W-:Y:S01]  /*0b20*/  LEA.HI R3, R4, R2, RZ, 0x1 ;  /* 0x0000000204037211 */ /* 0x000fe200078f08ff */
[----:B------:R-:W-:Y:S01]  /*0b30*/  USHF.L.U32 UR19, UR4, 0x6, URZ ;  /* 0x0000000604137899 */ /* 0x000fe2000800063f */
[----:B------:R-:W-:Y:S01]  /*0b40*/  LOP3.LUT R4, R0, 0x18, R28, 0xf8, !PT ;  /* 0x0000001800047812 */ /* 0x000fe200078ef81c */
[----:B------:R-:W-:Y:S01]  /*0b50*/  USHF.L.U32 UR7, UR4, 0x5, URZ ;  /* 0x0000000504077899 */ /* 0x000fe2000800063f */
[----:B------:R-:W-:Y:S01]  /*0b60*/  SHF.R.U32.HI R0, RZ, 0x3, R0 ;  /* 0x00000003ff007819 */ /* 0x000fe20000011600 */
[----:B------:R-:W-:Y:S01]  /*0b70*/  UMOV UR6, 0x5 ;  /* 0x0000000500067882 */ /* 0x000fe20000000000 */
[----:B------:R-:W-:Y:S01]  /*0b80*/  LOP3.LUT R3, R3, 0x7fffffe, RZ, 0xc0, !PT ;  /* 0x07fffffe03037812 */ /* 0x000fe200078ec0ff */
[----:B------:R-:W-:Y:S01]  /*0b90*/  USHF.L.U64.HI UR6, UR4, UR6, UR5 ;  /* 0x0000000604067299 */ /* 0x000fe20008010205 */
[----:B------:R-:W-:-:S02]  /*0ba0*/  LOP3.LUT R6, R4, R0, RZ, 0x3c, !PT ;  /* 0x0000000004067212 */ /* 0x000fc400078e3cff */
[----:B------:R-:W-:Y:S01]  /*0bb0*/  ISETP.GE.AND P2, PT, R19, R23, PT ;  /* 0x000000171300720c */ /* 0x000fe20003f46270 */
[----:B------:R-:W-:Y:S01]  /*0bc0*/  IMAD.IADD R0, R2, 0x1, -R3 ;  /* 0x0000000102007824 */ /* 0x000fe200078e0a03 */
[----:B------:R-:W-:Y:S02]  /*0bd0*/  SHF.R.S32.HI R3, RZ, 0x1f, R2 ;  /* 0x0000001fff037819 */ /* 0x000fe40000011402 */
[----:B------:R-:W-:Y:S01]  /*0be0*/  IADD3 R4, P0, R28, R8, RZ ;  /* 0x000000081c047210 */ /* 0x000fe20007f1e0ff */
[----:B------:R-:W-:Y:S01]  /*0bf0*/  IMAD R0, R152, 0x8, R0 ;  /* 0x0000000898007824 */ /* 0x000fe200078e0200 */
[----:B------:R-:W-:Y:S01]  /*0c00*/  SHF.R.S32.HI R29, RZ, 0x1f, R28 ;  /* 0x0000001fff1d7819 */ /* 0x000fe2000001141c */
[----:B------:R-:W-:Y:S01]  /*0c10*/  IMAD.WIDE R26, R247, 0x80, R2 ;  /* 0x00000080f71a7825 */ /* 0x000fe200078e0202 */
[----:B------:R-:W-:-:S03]  /*0c20*/  LEA.HI.SX32 R35, R249, 0xffffffff, 0x1a ;  /* 0xfffffffff9237811 */ /* 0x000fc600078fd2ff */
[----:B------:R-:W-:Y:S01]  /*0c30*/  IMAD.U32 R222, R0, 0x20, R6 ;  /* 0x0000002000de7824 */ /* 0x000fe200078e0006 */
[----:B------:R-:W-:Y:S01]  /*0c40*/  STL.64 [R1+0x30], R28 ;  /* 0x0000301c01007387 */ /* 0x000fe20000100a00 */
[----:B------:R-:W-:Y:S02]  /*0c50*/  IMAD R0, R3, c[0x0][0x1a0], RZ ;  /* 0x0000680003007a24 */ /* 0x000fe400078e02ff */
[----:B------:R-:W-:Y:S01]  /*0c60*/  IMAD.X R5, R29, 0x1, R10, P0 ;  /* 0x000000011d057824 */ /* 0x000fe200000e060a */
[----:B------:R-:W-:Y:S01]  /*0c70*/  STL.64 [R1+0x20], R26 ;  /* 0x0000201a01007387 */ /* 0x000fe20000100a00 */
[----:B------:R-:W-:Y:S01]  /*0c80*/  IMAD R6, R3, c[0x0][0x198], RZ ;  /* 0x0000660003067a24 */ /* 0x000fe200078e02ff */
[----:B------:R-:W-:Y:S01]  /*0c90*/  @!P2 IADD3 R3, P0, R26, 0x20, RZ ;  /* 0x000000201a03a810 */ /* 0x000fe20007f1e0ff */
[C---:B------:R-:W-:Y:S02]  /*0ca0*/  IMAD R13, R2.reuse, c[0x0][0x1a4], R0 ;  /* 0x00006900020d7a24 */ /* 0x040fe400078e0200 */
[----:B------:R-:W-:-:S04]  /*0cb0*/  IMAD.WIDE.U32 R8, R2, c[0x0][0x198], R28 ;  /* 0x0000660002087a25 */ /* 0x000fc800078e001c */
[----:B------:R-:W-:Y:S01]  /*0cc0*/  IMAD R10, R22, c[0x0][0x1ac], R7 ;  /* 0x00006b00160a7a24 */ /* 0x000fe200078e0207 */
[----:B------:R-:W-:Y:S01]  /*0cd0*/  IADD3 R14, P1, R14, R8, RZ ;  /* 0x000000080e0e7210 */ /* 0x000fe20007f3e0ff */
[----:B------:R-:W-:Y:S01]  /*0ce0*/  IMAD.WIDE.U32 R4, R22, c[0x0][0x1a8], R4 ;  /* 0x00006a0016047a25 */ /* 0x000fe200078e0004 */
[----:B------:R-:W-:-:S03]  /*0cf0*/  IADD3 R22, R2, 0x40, RZ ;  /* 0x0000004002167810 */ /* 0x000fc60007ffe0ff */
[----:B------:R-:W-:Y:S02]  /*0d00*/  @!P3 IMAD R0, R27, c[0x0][0x190], RZ ;  /* 0x000064001b00ba24 */ /* 0x000fe400078e02ff */
[C---:B------:R-:W-:Y:S01]  /*0d10*/  IMAD R15, R2.reuse, c[0x0][0x19c], R6 ;  /* 0x00006700020f7a24 */ /* 0x040fe200078e0206 */
[----:B------:R1:W-:Y:S01]  /*0d20*/  STL [R1+0x3c], R22 ;  /* 0x00003c1601007387 */ /* 0x0003e20000100800 */
[----:B------:R-:W-:-:S03]  /*0d30*/  IMAD.WIDE.U32 R6, R2, c[0x0][0x1a0], R28 ;  /* 0x0000680002067a25 */ /* 0x000fc600078e001c */
[----:B------:R-:W-:Y:S01]  /*0d40*/  IADD3.X R15, R20, R9, R15, P1, !PT ;  /* 0x00000009140f7210 */ /* 0x000fe20000ffe40f */
[----:B------:R-:W-:Y:S01]  /*0d50*/  IMAD.IADD R5, R5, 0x1, R10 ;  /* 0x0000000105057824 */ /* 0x000fe200078e020a */
[----:B------:R-:W-:Y:S01]  /*0d60*/  ISETP.GE.AND P1, PT, R22, R23, PT ;  /* 0x000000171600720c */ /* 0x000fe20003f26270 */
[----:B------:R-:W-:Y:S02]  /*0d70*/  @!P3 IMAD R18, R26, c[0x0][0x194], R0 ;  /* 0x000065001a12ba24 */ /* 0x000fe400078e0200 */
[----:B------:R-:W-:Y:S01]  /*0d80*/  @!P2 IMAD.X R0, RZ, RZ, R27, P0 ;  /* 0x000000ffff00a224 */ /* 0x000fe200000e061b */
[----:B------:R-:W-:Y:S01]  /*0d90*/  IADD3 R12, P0, R12, R6, RZ ;  /* 0x000000060c0c7210 */ /* 0x000fe20007f1e0ff */
[----:B------:R-:W-:-:S03]  /*0da0*/  @!P3 IMAD.WIDE.U32 R10, R26, c[0x0][0x190], R4 ;  /* 0x000064001a0aba25 */ /* 0x000fc600078e0004 */
[----:B------:R-:W-:Y:S01]  /*0db0*/  IADD3.X R13, R16, R7, R13, P0, !PT ;  /* 0x00000007100d7210 */ /* 0x000fe200007fe40d */
[----:B------:R-:W-:Y:S01]  /*0dc0*/  @!P2 IMAD R0, R0, c[0x0][0x190], RZ ;  /* 0x000064000000aa24 */ /* 0x000fe200078e02ff */
[C---:B------:R-:W-:Y:S01]  /*0dd0*/  @!P3 LEA R6, P0, R10.reuse, c[0x0][0x160], 0x1 ;  /* 0x000058000a06ba11 */ /* 0x040fe200078008ff */
[----:B------:R-:W-:Y:S02]  /*0de0*/  @!P2 IMAD.MOV.U32 R8, RZ, RZ, R4 ;  /* 0x000000ffff08a224 */ /* 0x000fe400078e0004 */
[----:B------:R-:W-:Y:S02]  /*0df0*/  @!P2 IMAD.MOV.U32 R9, RZ, RZ, R5 ;  /* 0x000000ffff09a224 */ /* 0x000fe400078e0005 */
[----:B------:R-:W-:Y:S02]  /*0e00*/  @!P3 IMAD.IADD R18, R11, 0x1, R18 ;  /* 0x000000010b12b824 */ /* 0x000fe400078e0212 */
[C---:B------:R-:W-:Y:S02]  /*0e10*/  @!P2 IMAD R0, R3.reuse, c[0x0][0x194], R0 ;  /* 0x000065000300aa24 */ /* 0x040fe400078e0200 */
[----:B------:R-:W-:Y:S01]  /*0e20*/  @!P2 IMAD.WIDE.U32 R8, R3, c[0x0][0x190], R8 ;  /* 0x000064000308aa25 */ /* 0x000fe200078e0008 */
[----:B------:R-:W-:-:S02]  /*0e30*/  @!P3 LEA.HI.X R7, R10, c[0x0][0x164], R18, 0x1, P0 ;  /* 0x000059000a07ba11 */ /* 0x000fc400000f0c12 */
[----:B------:R-:W-:Y:S01]  /*0e40*/  LEA.HI R18, R21, R33, RZ, 0x4 ;  /* 0x0000002115127211 */ /* 0x000fe200078f20ff */
[----:B------:R-:W-:Y:S01]  /*0e50*/  IMAD R16, R35, -0x40, R32 ;  /* 0xffffffc023107824 */ /* 0x000fe200078e0220 */
[----:B------:R-:W-:Y:S01]  /*0e60*/  @!P2 LEA R10, P0, R8, c[0x0][0x160], 0x1 ;  /* 0x00005800080aaa11 */ /* 0x000fe200078008ff */
[----:B------:R-:W-:Y:S01]  /*0e70*/  @!P2 IMAD.IADD R0, R9, 0x1, R0 ;  /* 0x000000010900a824 */ /* 0x000fe200078e0200 */
[----:B------:R-:W-:Y:S01]  /*0e80*/  SHF.R.S32.HI R3, RZ, 0x4, R18 ;  /* 0x00000004ff037819 */ /* 0x000fe20000011412 */
[----:B------:R-:W-:Y:S01]  /*0e90*/  IMAD.SHL.U32 R222, R222, 0x2, RZ ;  /* 0x00000002dede7824 */ /* 0x000fe200078e00ff */
[CC--:B------:R-:W-:Y:S01]  /*0ea0*/  ISETP.GE.AND P6, PT, R2.reuse, R16.reuse, PT ;  /* 0x000000100200720c */ /* 0x0c0fe20003fc6270 */
[----:B------:R-:W-:Y:S01]  /*0eb0*/  IMAD.WIDE.U32 R14, R17, c[0x0][0x1b0], R14 ;  /* 0x00006c00110e7a25 */ /* 0x000fe200078e000e */
[----:B------:R-:W-:Y:S02]  /*0ec0*/  ISETP.GE.AND P4, PT, R2, R16, PT ;  /* 0x000000100200720c */ /* 0x000fe40003f86270 */
[----:B------:R-:W-:Y:S01]  /*0ed0*/  @!P2 LEA.HI.X R11, R8, c[0x0][0x164], R0, 0x1, P0 ;  /* 0x00005900080baa11 */ /* 0x000fe200000f0c00 */
[----:B------:R-:W-:Y:S01]  /*0ee0*/  @!PT LDS RZ, [RZ] ;  /* 0x00000000fffff984 */ /* 0x000fe20000000800 */
[----:B------:R-:W-:Y:S01]  /*0ef0*/  @!PT LDS RZ, [RZ] ;  /* 0x00000000fffff984 */ /* 0x000fe20000000800 */
[----:B------:R-:W-:Y:S01]  /*0f00*/  @!PT LDS RZ, [RZ] ;  /* 0x00000000fffff984 */ /* 0x000fe20000000800 */
[----:B------:R2:W-:Y:S01]  /*0f10*/  @!P3 LDGSTS.E.BYPASS.LTC128B.128 [R222], [R6.64] ;  /* 0x0000000006debfae */ /* 0x0005e2000b901d54 */
[----:B------:R-:W-:Y:S01]  /*0f20*/  IADD3 R2, R2, 0x60, RZ ;  /* 0x0000006002027810 */ /* 0x000fe20007ffe0ff */
[----:B------:R-:W-:Y:S01]  /*0f30*/  IMAD.MOV.U32 R154, RZ, RZ, R14 ;  /* 0x000000ffff9a7224 */ /* 0x000fe200078e000e */
[----:B------:R-:W-:Y:S01]  /*0f40*/  LOP3.LUT R0, R18, 0xfffffff0, RZ, 0xc0, !PT ;  /* 0xfffffff012007812 */ /* 0x000fe200078ec0ff */
[----:B------:R2:W-:Y:S01]  /*0f50*/  @!P3 LDGSTS.E.BYPASS.LTC128B.128 [R222+0x2000], [R6.64+0x40] ;  /* 0x0200004006debfae */ /* 0x0005e2000b901d54 */
[----:B------:R-:W-:-:S02]  /*0f60*/  ISETP.GE.AND P0, PT, R2, R23, PT ;  /* 0x000000170200720c */ /* 0x000fc40003f06270 */
[----:B------:R-:W-:Y:S01]  /*0f70*/  LEA.HI R8, R18, R3, RZ, 0x1 ;  /* 0x0000000312087211 */ /* 0x000fe200078f08ff */
[----:B------:R-:W-:Y:S01]  /*0f80*/  IMAD.IADD R0, R33, 0x1, -R0 ;  /* 0x0000000121007824 */ /* 0x000fe200078e0a00 */
[----:B------:R2:W-:Y:S01]  /*0f90*/  @!P3 LDGSTS.E.BYPASS.LTC128B.128 [R222+0x4000], [R6.64+0x80] ;  /* 0x0400008006debfae */ /* 0x0005e2000b901d54 */
[----:B------:R-:W-:Y:S02]  /*0fa0*/  ISETP.GE.AND P5, PT, R19, R16, PT ;  /* 0x000000101300720c */ /* 0x000fe40003fa6270 */
[----:B------:R-:W-:Y:S01]  /*0fb0*/  LOP3.LUT R9, R8, 0xfffffffe, RZ, 0xc0, !PT ;  /* 0xfffffffe08097812 */ /* 0x000fe200078ec0ff */
[----:B------:R3:W-:Y:S01]  /*0fc0*/  STL [R1+0x40], R2 ;  /* 0x0000400201007387 */ /* 0x0007e20000100800 */
[----:B------:R-:W-:Y:S02]  /*0fd0*/  LEA.HI R21, R0, R0, RZ, 0x1 ;  /* 0x0000000000157211 */ /* 0x000fe400078f08ff */
[----:B-1----:R-:W-:Y:S01]  /*0fe0*/  SHF.R.S32.HI R22, RZ, 0x1f, R0 ;  /* 0x0000001fff167819 */ /* 0x002fe20000011400 */
[----:B------:R1:W-:Y:S01]  /*0ff0*/  @!P2 LDGSTS.E.BYPASS.LTC128B.128 [R222+0x800], [R10.64] ;  /* 0x008000000adeafae */ /* 0x0003e2000b901d54 */
[----:B------:R-:W-:-:S02]  /*1000*/  LOP3.LUT R8, R21, 0x7fffffe, RZ, 0xc0, !PT ;  /* 0x07fffffe15087812 */ /* 0x000fc400078ec0ff */
[----:B------:R-:W-:Y:S01]  /*1010*/  LEA.HI R23, R22, R0, RZ, 0x3 ;  /* 0x0000000016177211 */ /* 0x000fe200078f18ff */
[----:B------:R1:W-:Y:S02]  /*1020*/  @!P2 LDGSTS.E.BYPASS.LTC128B.128 [R222+0x2800], [R10.64+0x40] ;  /* 0x028000400adeafae */ /* 0x0003e4000b901d54 */
[----:B------:R-:W-:Y:S02]  /*1030*/  IMAD.IADD R145, R0, 0x1, -R8 ;  /* 0x0000000100917824 */ /* 0x000fe400078e0a08 */
[----:B------:R1:W-:Y:S04]  /*1040*/  @!P2 LDGSTS.E.BYPASS.LTC128B.128 [R222+0x4800], [R10.64+0x80] ;  /* 0x048000800adeafae */ /* 0x0003e8000b901d54 */
[----:B------:R4:W-:Y:S01]  /*1050*/  STL.64 [R1+0x18], R14 ;  /* 0x0000180e01007387 */ /* 0x0009e20000100a00 */
[----:B--2---:R-:W-:-:S02]  /*1060*/  @!P1 IADD3 R6, P3, R26, 0x40, RZ ;  /* 0x000000401a069810 */ /* 0x004fc40007f7e0ff */
[----:B---3--:R-:W-:-:S03]  /*1070*/  SHF.R.S32.HI R2, RZ, 0x1f, R17 ;  /* 0x0000001fff027819 */ /* 0x008fc60000011411 */
[--C-:B------:R-:W-:Y:S01]  /*1080*/  @!P1 IMAD.X R18, RZ, RZ, R27.reuse, P3 ;  /* 0x000000ffff129224 */ /* 0x100fe200018e061b */
[----:B------:R-:W-:Y:S01]  /*1090*/  @!P0 IADD3 R7, P3, R26, 0x60, RZ ;  /* 0x000000601a078810 */ /* 0x000fe20007f7e0ff */
[C---:B------:R-:W-:Y:S02]  /*10a0*/  IMAD R0, R2.reuse, c[0x0][0x1b8], RZ ;  /* 0x00006e0002007a24 */ /* 0x040fe400078e02ff */
[----:B------:R-:W-:Y:S02]  /*10b0*/  IMAD R8, R2, c[0x0][0x1b0], RZ ;  /* 0x00006c0002087a24 */ /* 0x000fe400078e02ff */
[----:B------:R-:W-:Y:S01]  /*10c0*/  @!P0 IMAD.X R20, RZ, RZ, R27, P3 ;  /* 0x000000ffff148224 */ /* 0x000fe200018e061b */
[----:B------:R-:W-:Y:S01]  /*10d0*/  ISETP.GE.AND P3, PT, R19, R16, PT ;  /* 0x000000101300720c */ /* 0x000fe20003f66270 */
[----:B------:R-:W-:Y:S02]  /*10e0*/  IMAD.IADD R19, R3, 0x1, -R9 ;  /* 0x0000000103137824 */ /* 0x000fe400078e0a09 */
[----:B------:R-:W-:Y:S01]  /*10f0*/  IMAD R22, R17, c[0x0][0x1bc], R0 ;  /* 0x00006f0011167a24 */ /* 0x000fe200078e0200 */
[----:B-1----:R-:W-:Y:S01]  /*1100*/  SHF.R.S32.HI R10, RZ, 0x1f, R35 ;  /* 0x0000001fff0a7819 */ /* 0x002fe20000011423 */
[----:B------:R-:W-:Y:S01]  /*1110*/  @!P1 IMAD.MOV.U32 R2, RZ, RZ, R4 ;  /* 0x000000ffff029224 */ /* 0x000fe200078e0004 */
[----:B------:R-:W-:Y:S01]  /*1120*/  LOP3.LUT R11, R25, 0xfffffff8, RZ, 0xc0, !PT ;  /* 0xfffffff8190b7812 */ /* 0x000fe200078ec0ff */
[----:B------:R-:W-:-:S02]  /*1130*/  @!P1 IMAD.MOV.U32 R3, RZ, RZ, R5 ;  /* 0x000000ffff039224 */ /* 0x000fc400078e0005 */
[----:B------:R-:W-:Y:S02]  /*1140*/  @!P1 IMAD R0, R18, c[0x0][0x190], RZ ;  /* 0x0000640012009a24 */ /* 0x000fe400078e02ff */
[----:B------:R-:W-:Y:S02]  /*1150*/  IMAD R16, R17, c[0x0][0x1b4], R8 ;  /* 0x00006d0011107a24 */ /* 0x000fe400078e0208 */
[----:B------:R-:W-:Y:S02]  /*1160*/  @!P0 IMAD R8, R20, c[0x0][0x190], RZ ;  /* 0x0000640014088a24 */ /* 0x000fe400078e02ff */
[C---:B------:R-:W-:Y:S02]  /*1170*/  @!P1 IMAD R0, R6.reuse, c[0x0][0x194], R0 ;  /* 0x0000650006009a24 */ /* 0x040fe400078e0200 */
[----:B------:R-:W-:-:S04]  /*1180*/  @!P1 IMAD.WIDE.U32 R2, R6, c[0x0][0x190], R2 ;  /* 0x0000640006029a25 */ /* 0x000fc800078e0002 */
[----:B------:R-:W-:Y:S01]  /*1190*/  @!P0 IMAD R6, R7, c[0x0][0x194], R8 ;  /* 0x0000650007068a24 */ /* 0x000fe200078e0208 */
[----:B------:R-:W-:Y:S01]  /*11a0*/  @!P1 LEA R8, P2, R2, c[0x0][0x160], 0x1 ;  /* 0x0000580002089a11 */ /* 0x000fe200078408ff */
[----:B------:R-:W-:Y:S02]  /*11b0*/  @!P1 IMAD.IADD R3, R3, 0x1, R0 ;  /* 0x0000000103039824 */ /* 0x000fe400078e0200 */
[----:B------:R-:W-:-:S03]  /*11c0*/  @!P0 IMAD.WIDE.U32 R4, R7, c[0x0][0x190], R4 ;  /* 0x0000640007048a25 */ /* 0x000fc600078e0004 */
[----:B------:R-:W-:Y:S01]  /*11d0*/  @!P1 LEA.HI.X R9, R2, c[0x0][0x164], R3, 0x1, P2 ;  /* 0x0000590002099a11 */ /* 0x000fe200010f0c03 */
[----:B------:R-:W-:Y:S02]  /*11e0*/  IMAD R0, R35, UR18, RZ ;  /* 0x0000001223007c24 */ /* 0x000fe4000f8e02ff */
[----:B------:R-:W-:Y:S01]  /*11f0*/  IMAD.IADD R155, R15, 0x1, R16 ;  /* 0x000000010f9b7824 */ /* 0x000fe200078e0210 */
[----:B----4-:R-:W-:Y:S01]  /*1200*/  SHF.R.S32.HI R15, RZ, 0x1f, R21 ;  /* 0x0000001fff0f7819 */ /* 0x010fe20000011415 */
[----:B------:R-:W-:Y:S01]  /*1210*/  @!P0 IMAD.IADD R5, R5, 0x1, R6 ;  /* 0x0000000105058824 */ /* 0x000fe200078e0206 */
[----:B------:R-:W-:Y:S01]  /*1220*/  @!P0 LEA R6, P2, R4, c[0x0][0x160], 0x1 ;  /* 0x0000580004068a11 */ /* 0x000fe200078408ff */
[----:B------:R-:W-:Y:S01]  /*1230*/  IMAD R0, R10, UR19, R0 ;  /* 0x000000130a007c24 */ /* 0x000fe2000f8e0200 */
[----:B------:R1:W-:Y:S01]  /*1240*/  @!P1 LDGSTS.E.BYPASS.LTC128B.128 [R222+0x1000], [R8.64] ;  /* 0x0100000008de9fae */ /* 0x0003e2000b901d54 */
[----:B------:R-:W-:Y:S01]  /*1250*/  IMAD.WIDE.U32 R2, R35, UR19, R154 ;  /* 0x0000001323027c25 */ /* 0x000fe2000f8e009a */
[----:B------:R-:W-:-:S02]  /*1260*/  @!P0 LEA.HI.X R7, R4, c[0x0][0x164], R5, 0x1, P2 ;  /* 0x0000590004078a11 */ /* 0x000fc400010f0c05 */
[----:B------:R1:W-:Y:S01]  /*1270*/  @!P1 LDGSTS.E.BYPASS.LTC128B.128 [R222+0x3000], [R8.64+0x40] ;  /* 0x0300004008de9fae */ /* 0x0003e2000b901d54 */
[----:B------:R-:W-:Y:S01]  /*1280*/  IMAD.IADD R0, R3, 0x1, R0 ;  /* 0x0000000103007824 */ /* 0x000fe200078e0200 */
[C---:B------:R-:W-:Y:S01]  /*1290*/  @!P6 LEA R4, P2, R2.reuse, c[0x0][0x168], 0x1 ;  /* 0x00005a000204ea11 */ /* 0x040fe200078408ff */
[----:B------:R-:W-:Y:S01]  /*12a0*/  IMAD.WIDE.U32 R26, R17, c[0x0][0x1b8], R12 ;  /* 0x00006e00111a7a25 */ /* 0x000fe200078e000c */
[----:B------:R1:W-:Y:S02]  /*12b0*/  @!P1 LDGSTS.E.BYPASS.LTC128B.128 [R222+0x5000], [R8.64+0x80] ;  /* 0x0500008008de9fae */ /* 0x0003e4000b901d54 */
[C---:B------:R-:W-:Y:S01]  /*12c0*/  @!P6 LEA.HI.X R5, R2.reuse, c[0x0][0x16c], R0, 0x1, P2 ;  /* 0x00005b000205ea11 */ /* 0x040fe200010f0c00 */
[----:B------:R-:W-:Y:S01]  /*12d0*/  IMAD.IADD R17, R33, 0x1, -R11 ;  /* 0x0000000121117824 */ /* 0x000fe200078e0a0b */
[----:B------:R-:W-:Y:S01]  /*12e0*/  @!P5 IADD3 R3, P2, R2, UR7, RZ ;  /* 0x000000070203dc10 */ /* 0x000fe2000ff5e0ff */
[----:B------:R2:W-:Y:S01]  /*12f0*/  @!P0 LDGSTS.E.BYPASS.LTC128B.128 [R222+0x1800], [R6.64] ;  /* 0x0180000006de8fae */ /* 0x0005e2000b901d54 */
[----:B------:R-:W-:-:S02]  /*1300*/  IMAD R12, R10, c[0x0][0x1a0], RZ ;  /* 0x000068000a0c7a24 */ /* 0x000fc400078e02ff */
[----:B------:R-:W-:Y:S01]  /*1310*/  @!P5 IADD3.X R0, R0, UR6, RZ, P2, !PT ;  /* 0x000000060000dc10 */ /* 0x000fe200097fe4ff */
[----:B------:R2:W-:Y:S01]  /*1320*/  @!P0 LDGSTS.E.BYPASS.LTC128B.128 [R222+0x3800], [R6.64+0x40] ;  /* 0x0380004006de8fae */ /* 0x0005e2000b901d54 */
[----:B------:R-:W-:Y:S01]  /*1330*/  @!P5 LEA R2, P2, R3, c[0x0][0x168], 0x1 ;  /* 0x00005a000302da11 */ /* 0x000fe200078408ff */
[----:B------:R-:W-:Y:S01]  /*1340*/  IMAD R18, R35, c[0x0][0x1a4], R12 ;  /* 0x0000690023127a24 */ /* 0x000fe200078e020c */
[----:B------:R-:W-:Y:S01]  /*1350*/  LEA.HI R13, R17, R17, RZ, 0x1 ;  /* 0x00000011110d7211 */ /* 0x000fe200078f08ff */
[----:B------:R2:W-:Y:S01]  /*1360*/  @!P0 LDGSTS.E.BYPASS.LTC128B.128 [R222+0x5800], [R6.64+0x80] ;  /* 0x0580008006de8fae */ /* 0x0005e2000b901d54 */
[----:B------:R-:W-:Y:S01]  /*1370*/  @!P5 LEA.HI.X R3, R3, c[0x0][0x16c], R0, 0x1, P2 ;  /* 0x00005b000303da11 */ /* 0x000fe200010f0c00 */
[----:B------:R-:W-:Y:S01]  /*1380*/  IMAD.SHL.U32 R14, R24, 0x8, RZ ;  /* 0x00000008180e7824 */ /* 0x000fe200078e00ff */
[----:B------:R-:W-:Y:S01]  /*1390*/  SHF.R.S32.HI R28, RZ, 0x1, R13 ;  /* 0x00000001ff1c7819 */ /* 0x000fe2000001140d */
[----:B------:R3:W-:Y:S01]  /*13a0*/  @!P6 LDGSTS.E.BYPASS.LTC128B.128 [R222+0x6000], [R4.64] ;  /* 0x0600000004deefae */ /* 0x0007e2000b901d54 */
[----:B------:R-:W-:Y:S01]  /*13b0*/  SHF.R.S32.HI R12, RZ, 0x1, R21 ;  /* 0x00000001ff0c7819 */ /* 0x000fe20000011415 */
[----:B------:R-:W-:Y:S01]  /*13c0*/  IMAD.WIDE.U32 R10, R35, c[0x0][0x1a0], RZ ;  /* 0x00006800230a7a25 */ /* 0x000fe200078e00ff */
[----:B------:R-:W-:Y:S01]  /*13d0*/  LOP3.LUT R13, R13, 0x3fffffe, RZ, 0xc0, !PT ;  /* 0x03fffffe0d0d7812 */ /* 0x000fe200078ec0ff */
[----:B------:R3:W-:Y:S01]  /*13e0*/  @!P6 LDGSTS.E.BYPASS.LTC128B.128 [R222+0x7000], [R4.64+0x40] ;  /* 0x0700004004deefae */ /* 0x0007e2000b901d54 */
[----:B------:R-:W-:Y:S01]  /*13f0*/  LEA.HI R15, R15, R12, RZ, 0x2 ;  /* 0x0000000c0f0f7211 */ /* 0x000fe200078f10ff */
[----:B------:R-:W-:-:S02]  /*1400*/  IMAD.SHL.U32 R16, R28, 0x40, RZ ;  /* 0x000000401c107824 */ /* 0x000fc400078e00ff */
[----:B------:R3:W-:Y:S01]  /*1410*/  @!P6 LDGSTS.E.BYPASS.LTC128B.128 [R222+0x8000], [R4.64+0x80] ;  /* 0x0800008004deefae */ /* 0x0007e2000b901d54 */
[----:B------:R-:W-:Y:S01]  /*1420*/  LOP3.LUT R15, R15, 0xfffffffc, RZ, 0xc0, !PT ;  /* 0xfffffffc0f0f7812 */ /* 0x000fe200078ec0ff */
[----:B------:R-:W-:Y:S01]  /*1430*/  IMAD.IADD R18, R11, 0x1, R18 ;  /* 0x000000010b127824 */ /* 0x000fe200078e0212 */
[----:B------:R-:W-:Y:S01]  /*1440*/  LOP3.LUT R0, R16, 0xc0, RZ, 0xc0, !PT ;  /* 0x000000c010007812 */ /* 0x000fe200078ec0ff */
[----:B------:R4:W-:Y:S01]  /*1450*/  @!P5 LDGSTS.E.BYPASS.LTC128B.128 [R222+0x6800], [R2.64] ;  /* 0x0680000002dedfae */ /* 0x0009e2000b901d54 */
[----:B------:R-:W-:Y:S01]  /*1460*/  IMAD.IADD R20, R27, 0x1, R22 ;  /* 0x000000011b147824 */ /* 0x000fe200078e0216 */
[----:B------:R-:W-:Y:S01]  /*1470*/  LEA R11, P2, R10, R26, 0x6 ;  /* 0x0000001a0a0b7211 */ /* 0x000fe200078430ff */
[----:B------:R-:W-:Y:S01]  /*1480*/  IMAD.IADD R15, R12, 0x1, -R15 ;  /* 0x000000010c0f7824 */ /* 0x000fe200078e0a0f */
[----:B------:R4:W-:Y:S01]  /*1490*/  @!P5 LDGSTS.E.BYPASS.LTC128B.128 [R222+0x7800], [R2.64+0x40] ;  /* 0x0780004002dedfae */ /* 0x0009e2000b901d54 */
[----:B------:R-:W-:Y:S01]  /*14a0*/  LOP3.LUT R14, R0, 0x8, R14, 0xf8, !PT ;  /* 0x00000008000e7812 */ /* 0x000fe200078ef80e */
[----:B------:R-:W-:Y:S01]  /*14b0*/  IMAD.IADD R13, R17, 0x1, -R13 ;  /* 0x00000001110d7824 */ /* 0x000fe200078e0a0d */
[----:B------:R-:W-:Y:S01]  /*14c0*/  SHF.R.U32.HI R0, RZ, 0x3, R0 ;  /* 0x00000003ff007819 */ /* 0x000fe20000011600 */
[----:B------:R4:W-:Y:S01]  /*14d0*/  @!P5 LDGSTS.E.BYPASS.LTC128B.128 [R222+0x8800], [R2.64+0x80] ;  /* 0x0880008002dedfae */ /* 0x0009e2000b901d54 */
[----:B------:R-:W-:Y:S01]  /*14e0*/  LEA.HI.X R10, R10, R20, R18, 0x6, P2 ;  /* 0x000000140a0a7211 */ /* 0x000fe200010f3412 */
[----:B------:R-:W-:Y:S01]  /*14f0*/  IMAD R13, R19, 0x8, R13 ;  /* 0x00000008130d7824 */ /* 0x000fe200078e020d */
[----:B------:R-:W-:Y:S01]  /*1500*/  LOP3.LUT R14, R14, R0, RZ, 0x3c, !PT ;  /* 0x000000000e0e7212 */ /* 0x000fe200078e3cff */
[----:B------:R-:W0:Y:S01]  /*1510*/  LDGDEPBAR ;  /* 0x00000000000079af */ /* 0x000e220000000000 */
[----:B------:R-:W-:-:S02]  /*1520*/  IMAD.SHL.U32 R0, R15, 0x40, RZ ;  /* 0x000000400f007824 */ /* 0x000fc400078e00ff */
[----:B--2---:R-:W-:Y:S01]  /*1530*/  @!P3 IMAD.MOV.U32 R7, RZ, RZ, c[0x0][0x1a4] ;  /* 0x00006900ff07b624 */ /* 0x004fe200078e00ff */
[----:B------:R-:W-:Y:S02]  /*1540*/  STL.64 [R1+0x10], R26 ;  /* 0x0000101a01007387 */ /* 0x000fe40000100a00 */
[----:B------:R-:W-:Y:S02]  /*1550*/  LOP3.LUT R0, R0, 0xc0, RZ, 0xc0, !PT ;  /* 0x000000c000007812 */ /* 0x000fe400078ec0ff */
[----:B------:R-:W-:Y:S01]  /*1560*/  STL.64 [R1+0x8], R154 ;  /* 0x0000089a01007387 */ /* 0x000fe20000100a00 */
[----:B---3--:R-:W-:-:S03]  /*1570*/  IMAD.SHL.U32 R4, R19, 0x8, RZ ;  /* 0x0000000813047824 */ /* 0x008fc600078e00ff */
[----:B------:R-:W-:Y:S02]  /*1580*/  STL [R1], R20 ;  /* 0x0000001401007387 */ /* 0x000fe40000100800 */
[----:B------:R-:W-:Y:S02]  /*1590*/  LOP3.LUT R5, R0, 0x8, R4, 0xf8, !PT ;  /* 0x0000000800057812 */ /* 0x000fe400078ef804 */
[----:B------:R-:W-:Y:S02]  /*15a0*/  SHF.R.U32.HI R0, RZ, 0x3, R0 ;  /* 0x00000003ff007819 */ /* 0x000fe40000011600 */
[----:B------:R-:W-:Y:S02]  /*15b0*/  @!P4 LEA R4, P1, R11, c[0x0][0x170], 0x1 ;  /* 0x00005c000b04ca11 */ /* 0x000fe400078208ff */
[----:B------:R-:W-:Y:S01]  /*15c0*/  LOP3.LUT R144, R5, R0, RZ, 0x3c, !PT ;  /* 0x0000000005907212 */ /* 0x000fe200078e3cff */
[----:B----4-:R-:W-:Y:S01]  /*15d0*/  IMAD.SHL.U32 R2, R23, 0x20, RZ ;  /* 0x0000002017027824 */ /* 0x010fe200078e00ff */
[----:B------:R-:W-:-:S04]  /*15e0*/  DEPBAR.LE SB0, 0x0 ;  /* 0x000080000000791a */ /* 0x000fc80000000000 */
[----:B------:R-:W-:Y:S01]  /*15f0*/  BAR.SYNC.DEFER_BLOCKING 0x0 ;  /* 0x0000000000007b1d */ /* 0x000fe20000010000 */
[----:B------:R-:W-:Y:S01]  /*1600*/  @!P3 IMAD.MOV.U32 R3, RZ, RZ, c[0x0][0x1a0] ;  /* 0x00006800ff03b624 */ /* 0x000fe200078e00ff */
[----:B------:R-:W-:Y:S02]  /*1610*/  LOP3.LUT R143, R2, 0xffffff00, RZ, 0xc0, !PT ;  /* 0xffffff00028f7812 */ /* 0x000fe400078ec0ff */
[----:B------:R-:W-:Y:S02]  /*1620*/  @!P4 LEA.HI.X R5, R11, c[0x0][0x174], R10, 0x1, P1 ;  /* 0x00005d000b05ca11 */ /* 0x000fe400008f0c0a */
[----:B------:R-:W-:Y:S01]  /*1630*/  @!P3 LEA R2, P0, R3, R11, 0x5 ;  /* 0x0000000b0302b211 */ /* 0x000fe200078028ff */
[----:B------:R-:W-:Y:S01]  /*1640*/  IMAD R0, R152, 0x200, R143 ;  /* 0x0000020098007824 */ /* 0x000fe200078e028f */
[----:B------:R-:W-:Y:S02]  /*1650*/  LOP3.LUT P1, RZ, R15, 0x2, RZ, 0xc0, !PT ;  /* 0x000000020fff7812 */ /* 0x000fe4000782c0ff */
[----:B------:R-:W-:Y:S01]  /*1660*/  @!P3 LEA.HI.X R7, R3, R10, R7, 0x5, P0 ;  /* 0x0000000a0307b211 */ /* 0x000fe200000f2c07 */
[----:B------:R-:W-:Y:S01]  /*1670*/  IMAD R3, R145, 0x20, R0 ;  /* 0x0000002091037824 */ /* 0x000fe200078e0200 */
[----:B------:R-:W-:Y:S01]  /*1680*/  @!P3 LEA R6, P0, R2, c[0x0][0x170], 0x1 ;  /* 0x00005c000206ba11 */ /* 0x000fe200078008ff */
[----:B------:R-:W-:-:S03]  /*1690*/  IMAD.U32 R0, R13, 0x20, R14 ;  /* 0x000000200d007824 */ /* 0x000fc600078e000e */
[----:B------:R-:W-:Y:S01]  /*16a0*/  @!P3 LEA.HI.X R7, R2, c[0x0][0x174], R7, 0x1, P0 ;  /* 0x00005d000207ba11 */ /* 0x000fe200000f0c07 */
[----:B------:R-:W-:Y:S01]  /*16b0*/  IMAD.IADD R2, R144, 0x1, R3 ;  /* 0x0000000190027824 */ /* 0x000fe200078e0203 */
[----:B------:R-:W-:Y:S01]  /*16c0*/  LOP3.LUT P0, RZ, R28, 0x2, RZ, 0xc0, !PT ;  /* 0x000000021cff7812 */ /* 0x000fe2000780c0ff */
[----:B------:R-:W-:Y:S02]  /*16d0*/  IMAD.SHL.U32 R217, R0, 0x2, RZ ;  /* 0x0000000200d97824 */ /* 0x000fe400078e00ff */
[----:B------:R-:W-:Y:S02]  /*16e0*/  IMAD.SHL.U32 R220, R2, 0x2, RZ ;  /* 0x0000000202dc7824 */ /* 0x000fe400078e00ff */
[----:B------:R-:W-:Y:S01]  /*16f0*/  IMAD.MOV.U32 R0, RZ, RZ, 0x20 ;  /* 0x00000020ff007424 */ /* 0x000fe200078e00ff */
[----:B------:R-:W-:Y:S01]  /*1700*/  @P4 STS [R222+0x9000], RZ ;  /* 0x009000ffde004388 */ /* 0x000fe20000000800 */
[----:B------:R-:W-:-:S03]  /*1710*/  IMAD.MOV.U32 R3, RZ, RZ, 0x10 ;  /* 0x00000010ff037424 */ /* 0x000fc600078e00ff */
[----:B------:R-:W-:Y:S01]  /*1720*/  @P4 STS [R222+0x9004], RZ ;  /* 0x009004ffde004388 */ /* 0x000fe20000000800 */
[----:B------:R-:W-:Y:S02]  /*1730*/  SEL R0, R0, 0xffffffe0, !P0 ;  /* 0xffffffe000007807 */ /* 0x000fe40004000000 */
[----:B------:R-:W-:Y:S01]  /*1740*/  SEL R3, R3, 0xfffffff0, !P1 ;  /* 0xfffffff003037807 */ /* 0x000fe20004800000 */
[----:B------:R-:W-:Y:S02]  /*1750*/  @P4 STS.64 [R222+0x9008], RZ ;  /* 0x009008ffde004388 */ /* 0x000fe40000000a00 */
[----:B------:R-:W-:Y:S02]  /*1760*/  IMAD.IADD R219, R217, 0x1, R0 ;  /* 0x00000001d9db7824 */ /* 0x000fe400078e0200 */
[----:B------:R-:W-:Y:S01]  /*1770*/  @P4 STS.128 [R222+0xa000], RZ ;  /* 0x00a000ffde004388 */ /* 0x000fe20000000c00 */
[----:B------:R-:W-:Y:S02]  /*1780*/  IMAD R221, R3, 0x2, R220 ;  /* 0x0000000203dd7824 */ /* 0x000fe400078e02dc */
[----:B------:R-:W-:Y:S01]  /*1790*/  IMAD.SHL.U32 R0, R33, 0x2, RZ ;  /* 0x0000000221007824 */ /* 0x000fe200078e00ff */
[----:B------:R-:W-:Y:S04]  /*17a0*/  @P4 STS.128 [R222+0xb000], RZ ;  /* 0x00b000ffde004388 */ /* 0x000fe80000000c00 */
[----:B------:R-:W-:Y:S01]  /*17b0*/  @!PT LDS RZ, [RZ] ;  /* 0x00000000fffff984 */ /* 0x000fe20000000800 */
[----:B------:R-:W-:Y:S01]  /*17c0*/  @!PT LDS RZ, [RZ] ;  /* 0x00000000fffff984 */ /* 0x000fe20000000800 */
[----:B------:R-:W-:Y:S01]  /*17d0*/  @!PT LDS RZ, [RZ] ;  /* 0x00000000fffff984 */ /* 0x000fe20000000800 */
[----:B------:R2:W-:Y:S01]  /*17e0*/  @!P4 LDGSTS.E.BYPASS.LTC128B.128 [R222+0x9000], [R4.64] ;  /* 0x0900000004decfae */ /* 0x0005e2000b901d54 */
[----:B------:R-:W-:-:S03]  /*17f0*/  LOP3.LUT R0, R0, 0x6, RZ, 0xc0, !PT ;  /* 0x0000000600007812 */ /* 0x000fc600078ec0ff */
[----:B------:R2:W-:Y:S02]  /*1800*/  @!P4 LDGSTS.E.BYPASS.LTC128B.128 [R222+0xa000], [R4.64+0x40] ;  /* 0x0a00004004decfae */ /* 0x0005e4000b901d54 */
[----:B------:R-:W-:Y:S02]  /*1810*/  IMAD R0, R35, 0x40, R0 ;  /* 0x0000004023007824 */ /* 0x000fe400078e0200 */
[----:B------:R2:W-:Y:S03]  /*1820*/  @!P4 LDGSTS.E.BYPASS.LTC128B.128 [R222+0xb000], [R4.64+0x80] ;  /* 0x0b00008004decfae */ /* 0x0005e6000b901d54 */
[C---:B------:R-:W-:Y:S01]  /*1830*/  IADD3 R2, R0.reuse, 0x1, RZ ;  /* 0x0000000100027810 */ /* 0x040fe20007ffe0ff */
[----:B------:R-:W-:Y:S01]  /*1840*/  @P3 STS.128 [R222+0x9800], RZ ;  /* 0x009800ffde003388 */ /* 0x000fe20000000c00 */
[-C--:B------:R-:W-:Y:S02]  /*1850*/  ISETP.GE.AND P2, PT, R0, R32.reuse, PT ;  /* 0x000000200000720c */ /* 0x080fe40003f46270 */
[----:B------:R-:W-:Y:S01]  /*1860*/  ISETP.GE.AND P1, PT, R2, R32, PT ;  /* 0x000000200200720c */ /* 0x000fe20003f26270 */
[----:B------:R-:W-:Y:S01]  /*1870*/  @P3 STS.128 [R222+0xa800], RZ ;  /* 0x00a800ffde003388 */ /* 0x000fe20000000c00 */
[----:B------:R-:W-:-:S03]  /*1880*/  IADD3 R2, R0, 0x10, RZ ;  /* 0x0000001000027810 */ /* 0x000fc60007ffe0ff */
[----:B------:R-:W-:Y:S01]  /*1890*/  @P3 STS.128 [R222+0xb800], RZ ;  /* 0x00b800ffde003388 */ /* 0x000fe20000000c00 */
[-C--:B------:R-:W-:Y:S02]  /*18a0*/  ISETP.GE.AND P5, PT, R2, R32.reuse, PT ;  /* 0x000000200200720c */ /* 0x080fe40003fa6270 */
[----:B------:R-:W-:Y:S01]  /*18b0*/  IADD3 R2, R0, 0x18, RZ ;  /* 0x0000001800027810 */ /* 0x000fe20007ffe0ff */
[----:B------:R-:W-:Y:S01]  /*18c0*/  @!PT LDS RZ, [RZ] ;  /* 0x00000000fffff984 */ /* 0x000fe20000000800 */
[----:B------:R-:W-:Y:S01]  /*18d0*/  @!PT LDS RZ, [RZ] ;  /* 0x00000000fffff984 */ /* 0x000fe20000000800 */
[----:B------:R-:W-:Y:S01]  /*18e0*/  @!PT LDS RZ, [RZ] ;  /* 0x00000000fffff984 */ /* 0x000fe20000000800 */
[----:B------:R2:W-:Y:S04]  /*18f0*/  @!P3 LDGSTS.E.BYPASS.LTC128B.128 [R222+0x9800], [R6.64] ;  /* 0x0980000006debfae */ /* 0x0005e8000b901d54 */
[----:B------:R2:W-:Y:S04]  /*1900*/  @!P3 LDGSTS.E.BYPASS.LTC128B.128 [R222+0xa800], [R6.64+0x40] ;  /* 0x0a80004006debfae */ /* 0x0005e8000b901d54 */
[----:B------:R2:W-:Y:S01]  /*1910*/  @!P3 LDGSTS.E.BYPASS.LTC128B.128 [R222+0xb800], [R6.64+0x80] ;  /* 0x0b80008006debfae */ /* 0x0005e2000b901d54 */
[----:B------:R-:W-:-:S02]  /*1920*/  ISETP.GE.AND P3, PT, R2, R32, PT ;  /* 0x000000200200720c */ /* 0x000fc40003f66270 */
[----:B------:R-:W-:Y:S01]  /*1930*/  IADD3 R2, R0, 0x19, RZ ;  /* 0x0000001900027810 */ /* 0x000fe20007ffe0ff */
[----:B------:R-:W-:Y:S04]  /*1940*/  LDSM.16.M88.4 R16, [R220] ;  /* 0x00000000dc10783b */ /* 0x000fe80000000200 */
[----:B-1----:R-:W1:Y:S04]  /*1950*/  LDSM.16.M88.4 R8, [R217+0x6000] ;  /* 0x00600000d908783b */ /* 0x002e680000000200 */
[----:B------:R-:W3:Y:S04]  /*1960*/  LDSM.16.M88.4 R20, [R217+0x6400] ;  /* 0x00640000d914783b */ /* 0x000ee80000000200 */
[----:B------:R-:W-:Y:S04]  /*1970*/  LDSM.16.M88.4 R24, [R217+0x6800] ;  /* 0x00680000d918783b */ /* 0x000fe80000000200 */
[----:B------:R-:W-:Y:S04]  /*1980*/  LDSM.16.M88.4 R40, [R217+0x6c00] ;  /* 0x006c0000d928783b */ /* 0x000fe80000000200 */
[----:B------:R-:W-:Y:S04]  /*1990*/  LDSM.16.M88.4 R44, [R219+0x6000] ;  /* 0x00600000db2c783b */ /* 0x000fe80000000200 */
[----:B--2---:R-:W2:Y:S04]  /*19a0*/  LDSM.16.M88.4 R4, [R220+0x1000] ;  /* 0x00100000dc04783b */ /* 0x004ea80000000200 */
[----:B------:R-:W4:Y:S04]  /*19b0*/  LDSM.16.M88.4 R12, [R221+0x1000] ;  /* 0x00100000dd0c783b */ /* 0x000f280000000200 */
[----:B------:R-:W5:Y:S04]  /*19c0*/  LDSM.16.M88.4 R36, [R219+0x6400] ;  /* 0x00640000db24783b */ /* 0x000f680000000200 */
[----:B------:R-:W4:Y:S04]  /*19d0*/  LDSM.16.M88.4 R28, [R219+0x6800] ;  /* 0x00680000db1c783b */ /* 0x000f280000000200 */
[----:B------:R-:W-:Y:S01]  /*19e0*/  LDSM.16.M88.4 R56, [R217+0x7800] ;  /* 0x00780000d938783b */ /* 0x000fe20000000200 */
[C---:B-1----:R-:W-:Y:S03]  /*19f0*/  HMMA.16816.F32 R104, R16.reuse, R8, RZ ;  /* 0x000000081068723c */ /* 0x042fe600000018ff */
[----:B------:R-:W0:Y:S05]  /*1a00*/  LDGDEPBAR ;  /* 0x00000000000079af */ /* 0x000e2a0000000000 */
[C---:B---3--:R-:W-:Y:S08]  /*1a10*/  HMMA.16816.F32 R84, R16.reuse, R20, RZ ;  /* 0x000000141054723c */ /* 0x048ff000000018ff */
[----:B------:R-:W-:Y:S08]  /*1a20*/  HMMA.16816.F32 R88, R16, R22, RZ ;  /* 0x000000161058723c */ /* 0x000ff000000018ff */
[C---:B--2---:R-:W-:Y:S08]  /*1a30*/  HMMA.16816.F32 R48, R4.reuse, R10, RZ ;  /* 0x0000000a0430723c */ /* 0x044ff000000018ff */
[C---:B------:R-:W-:Y:S08]  /*1a40*/  HMMA.16816.F32 R64, R4.reuse, R20, RZ ;  /* 0x000000140440723c */ /* 0x040ff000000018ff */
[C---:B------:R-:W-:Y:S01]  /*1a50*/  HMMA.16816.F32 R60, R4.reuse, R22, RZ ;  /* 0x00000016043c723c */ /* 0x040fe200000018ff */
[----:B------:R-:W1:Y:S07]  /*1a60*/  LDSM.16.M88.4 R20, [R219+0x6c00] ;  /* 0x006c0000db14783b */ /* 0x000e6e0000000200 */
[C---:B------:R-:W-:Y:S08]  /*1a70*/  HMMA.16816.F32 R52, R4.reuse, R8, RZ ;  /* 0x000000080434723c */ /* 0x040ff000000018ff */
[C---:B------:R-:W-:Y:S08]  /*1a80*/  HMMA.16816.F32 R68, R4.reuse, R24, RZ ;  /* 0x000000180444723c */ /* 0x040ff000000018ff */
[C---:B------:R-:W-:Y:S08]  /*1a90*/  HMMA.16816.F32 R72, R4.reuse, R40, RZ ;  /* 0x000000280448723c */ /* 0x040ff000000018ff */
[C---:B------:R-:W-:Y:S08]  /*1aa0*/  HMMA.16816.F32 R80, R4.reuse, R26, RZ ;  /* 0x0000001a0450723c */ /* 0x040ff000000018ff */
[----:B------:R-:W-:Y:S01]  /*1ab0*/  HMMA.16816.F32 R76, R4, R42, RZ ;  /* 0x0000002a044c723c */ /* 0x000fe200000018ff */
[----:B------:R-:W2:Y:S07]  /*1ac0*/  LDSM.16.M88.4 R4, [R221] ;  /* 0x00000000dd04783b */ /* 0x000eae0000000200 */
[C---:B------:R-:W-:Y:S01]  /*1ad0*/  HMMA.16816.F32 R100, R16.reuse, R10, RZ ;  /* 0x0000000a1064723c */ /* 0x040fe200000018ff */
[----:B------:R-:W-:Y:S07]  /*1ae0*/  LDSM.16.M88.4 R8, [R220+0x3000] ;  /* 0x00300000dc08783b */ /* 0x000fee0000000200 */
[C---:B------:R-:W-:Y:S08]  /*1af0*/  HMMA.16816.F32 R92, R16.reuse, R24, RZ ;  /* 0x00000018105c723c */ /* 0x040ff000000018ff */
[C---:B------:R-:W-:Y:S01]  /*1b00*/  HMMA.16816.F32 R128, R16.reuse, R26, RZ ;  /* 0x0000001a1080723c */ /* 0x040fe200000018ff */
[----:B------:R-:W3:Y:S07]  /*1b10*/  LDSM.16.M88.4 R24, [R217+0x7000] ;  /* 0x00700000d918783b */ /* 0x000eee0000000200 */
[C---:B------:R-:W-:Y:S08]  /*1b20*/  HMMA.16816.F32 R96, R16.reuse, R40, RZ ;  /* 0x000000281060723c */ /* 0x040ff000000018ff */
[----:B------:R-:W-:Y:S01]  /*1b30*/  HMMA.16816.F32 R124, R16, R42, RZ ;  /* 0x0000002a107c723c */ /* 0x000fe200000018ff */
[----:B------:R-:W1:Y:S04]  /*1b40*/  LDSM.16.M88.4 R40, [R217+0x7400] ;  /* 0x00740000d928783b */ /* 0x000e680000000200 */
[----:B------:R-:W-:Y:S03]  /*1b50*/  LDSM.16.M88.4 R16, [R220+0x2000] ;  /* 0x00200000dc10783b */ /* 0x000fe60000000200 */
[C---:B----4-:R-:W-:Y:S01]  /*1b60*/  HMMA.16816.F32 R120, R12.reuse, R46, R48 ;  /* 0x0000002e0c78723c */ /* 0x050fe20000001830 */
[----:B------:R-:W4:Y:S07]  /*1b70*/  LDSM.16.M88.4 R48, [R217+0x7c00] ;  /* 0x007c0000d930783b */ /* 0x000f2e0000000200 */
[C---:B------:R-:W-:Y:S08]  /*1b80*/  HMMA.16816.F32 R108, R12.reuse, R44, R52 ;  /* 0x0000002c0c6c723c */ /* 0x040ff00000001834 */
[C---:B-----5:R-:W-:Y:S08]  /*1b90*/  HMMA.16816.F32 R116, R12.reuse, R36, R64 ;  /* 0x000000240c74723c */ /* 0x060ff00000001840 */
[C---:B------:R-:W-:Y:S08]  /*1ba0*/  HMMA.16816.F32 R112, R12.reuse, R38, R60 ;  /* 0x000000260c70723c */ /* 0x040ff0000000183c */
[C---:B------:R-:W-:Y:S08]  /*1bb0*/  HMMA.16816.F32 R68, R12.reuse, R28, R68 ;  /* 0x0000001c0c44723c */ /* 0x040ff00000001844 */
[C---:B-1----:R-:W-:Y:S08]  /*1bc0*/  HMMA.16816.F32 R60, R12.reuse, R20, R72 ;  /* 0x000000140c3c723c */ /* 0x042ff00000001848 */
[C---:B------:R-:W-:Y:S08]  /*1bd0*/  HMMA.16816.F32 R64, R12.reuse, R30, R80 ;  /* 0x0000001e0c40723c */ /* 0x040ff00000001850 */
[----:B------:R-:W-:Y:S08]  /*1be0*/  HMMA.16816.F32 R52, R12, R22, R76 ;  /* 0x000000160c34723c */ /* 0x000ff0000000184c */
[C---:B--2---:R-:W-:Y:S08]  /*1bf0*/  HMMA.16816.F32 R12, R4.reuse, R44, R104 ;  /* 0x0000002c040c723c */ /* 0x044ff00000001868 */
[C---:B------:R-:W-:Y:S08]  /*1c00*/  HMMA.16816.F32 R44, R4.reuse, R46, R100 ;  /* 0x0000002e042c723c */ /* 0x040ff00000001864 */
[C---:B------:R-:W-:Y:S08]  /*1c10*/  HMMA.16816.F32 R76, R4.reuse, R38, R88 ;  /* 0x00000026044c723c */ /* 0x040ff00000001858 */
[C---:B------:R-:W-:Y:S08]  /*1c20*/  HMMA.16816.F32 R88, R4.reuse, R28, R92 ;  /* 0x0000001c0458723c */ /* 0x040ff0000000185c */
[C---:B------:R-:W-:Y:S01]  /*1c30*/  HMMA.16816.F32 R72, R4.reuse, R36, R84 ;  /* 0x000000240448723c */ /* 0x040fe20000001854 */
[----:B------:R-:W-:Y:S07]  /*1c40*/  LDSM.16.M88.4 R36, [R219+0x7000] ;  /* 0x00700000db24783b */ /* 0x000fee0000000200 */
[C---:B------:R-:W-:Y:S08]  /*1c50*/  HMMA.16816.F32 R92, R4.reuse, R22, R124 ;  /* 0x00000016045c723c */ /* 0x040ff0000000187c */
[----:B------:R-:W-:Y:S01]  /*1c60*/  HMMA.16816.F32 R104, R4, R30, R128 ;  /* 0x0000001e0468723c */ /* 0x000fe20000001880 */
[----:B------:R-:W-:Y:S07]  /*1c70*/  LDSM.16.M88.4 R28, [R219+0x7400] ;  /* 0x00740000db1c783b */ /* 0x000fee0000000200 */
[C---:B---3--:R-:W-:Y:S08]  /*1c80*/  HMMA.16816.F32 R124, R8.reuse, R26, R120 ;  /* 0x0000001a087c723c */ /* 0x048ff00000001878 */
[C---:B------:R-:W-:Y:S08]  /*1c90*/  HMMA.16816.F32 R136, R8.reuse, R40, R116 ;  /* 0x000000280888723c */ /* 0x040ff00000001874 */
[----:B------:R-:W-:Y:S08]  /*1ca0*/  HMMA.16816.F32 R132, R8, R42, R112 ;  /* 0x0000002a0884723c */ /* 0x000ff00000001870 */
[----:B------:R-:W-:Y:S01]  /*1cb0*/  HMMA.16816.F32 R96, R4, R20, R96 ;  /* 0x000000140460723c */ /* 0x000fe20000001860 */
[----:B------:R-:W1:Y:S04]  /*1cc0*/  LDSM.16.M88.4 R4, [R221+0x3000] ;  /* 0x00300000dd04783b */ /* 0x000e680000000200 */
[----:B------:R-:W-:Y:S03]  /*1cd0*/  LDSM.16.M88.4 R20, [R219+0x7c00] ;  /* 0x007c0000db14783b */ /* 0x000fe60000000200 */
[C---:B------:R-:W-:Y:S08]  /*1ce0*/  HMMA.16816.F32 R108, R8.reuse, R24, R108 ;  /* 0x00000018086c723c */ /* 0x040ff0000000186c */
[C---:B------:R-:W-:Y:S08]  /*1cf0*/  HMMA.16816.F32 R128, R8.reuse, R56, R68 ;  /* 0x000000380880723c */ /* 0x040ff00000001844 */
[C---:B----4-:R-:W-:Y:S08]  /*1d00*/  HMMA.16816.F32 R120, R8.reuse, R48, R60 ;  /* 0x000000300878723c */ /* 0x050ff0000000183c */
[C---:B------:R-:W-:Y:S08]  /*1d10*/  HMMA.16816.F32 R116, R8.reuse, R58, R64 ;  /* 0x0000003a0874723c */ /* 0x040ff00000001840 */
[----:B------:R-:W-:Y:S01]  /*1d20*/  HMMA.16816.F32 R112, R8, R50, R52 ;  /* 0x000000320870723c */ /* 0x000fe20000001834 */
[----:B------:R-:W2:Y:S04]  /*1d30*/  LDSM.16.M88.4 R8, [R221+0x2000] ;  /* 0x00200000dd08783b */ /* 0x000ea80000000200 */
[----:B------:R-:W-:Y:S03]  /*1d40*/  LDSM.16.M88.4 R52, [R217+0x8000] ;  /* 0x00800000d934783b */ /* 0x000fe60000000200 */
[C---:B------:R-:W-:Y:S01]  /*1d50*/  HMMA.16816.F32 R100, R16.reuse, R24, R12 ;  /* 0x000000181064723c */ /* 0x040fe2000000180c */
[----:B------:R-:W-:Y:S07]  /*1d60*/  LDSM.16.M88.4 R12, [R220+0x5000] ;  /* 0x00500000dc0c783b */ /* 0x000fee0000000200 */
[C---:B------:R-:W-:Y:S01]  /*1d70*/  HMMA.16816.F32 R84, R16.reuse, R26, R44 ;  /* 0x0000001a1054723c */ /* 0x040fe2000000182c */
[----:B------:R-:W3:Y:S04]  /*1d80*/  LDSM.16.M88.4 R24, [R219+0x7800] ;  /* 0x00780000db18783b */ /* 0x000ee80000000200 */
[----:B------:R-:W-:Y:S03]  /*1d90*/  LDSM.16.M88.4 R44, [R217+0x8800] ;  /* 0x00880000d92c783b */ /* 0x000fe60000000200 */
[C---:B------:R-:W-:Y:S08]  /*1da0*/  HMMA.16816.F32 R80, R16.reuse, R40, R72 ;  /* 0x000000281050723c */ /* 0x040ff00000001848 */
[C---:B------:R-:W-:Y:S08]  /*1db0*/  HMMA.16816.F32 R72, R16.reuse, R56, R88 ;  /* 0x000000381048723c */ /* 0x040ff00000001858 */
[C---:B------:R-:W-:Y:S01]  /*1dc0*/  HMMA.16816.F32 R76, R16.reuse, R42, R76 ;  /* 0x0000002a104c723c */ /* 0x040fe2000000184c */
[----:B------:R-:W-:Y:S07]  /*1dd0*/  LDSM.16.M88.4 R40, [R217+0x8c00] ;  /* 0x008c0000d928783b */ /* 0x000fee0000000200 */
[C---:B------:R-:W-:Y:S08]  /*1de0*/  HMMA.16816.F32 R68, R16.reuse, R48, R96 ;  /* 0x000000301044723c */ /* 0x040ff00000001860 */
[C---:B------:R-:W-:Y:S08]  /*1df0*/  HMMA.16816.F32 R64, R16.reuse, R58, R104 ;  /* 0x0000003a1040723c */ /* 0x040ff00000001868 */
[----:B------:R-:W-:Y:S01]  /*1e00*/  HMMA.16816.F32 R60, R16, R50, R92 ;  /* 0x00000032103c723c */ /* 0x000fe2000000185c */
[----:B------:R-:W4:Y:S04]  /*1e10*/  LDSM.16.M88.4 R16, [R220+0x4000] ;  /* 0x00400000dc10783b */ /* 0x000f280000000200 */
[----:B------:R-:W5:Y:S03]  /*1e20*/  LDSM.16.M88.4 R48, [R217+0x8400] ;  /* 0x00840000d930783b */ /* 0x000f660000000200 */
[-C--:B-1----:R-:W-:Y:S08]  /*1e30*/  HMMA.16816.F32 R56, R4, R36.reuse, R108 ;  /* 0x000000240438723c */ /* 0x082ff0000000186c */
[----:B--2---:R-:W-:Y:S08]  /*1e40*/  HMMA.16816.F32 R100, R8, R36, R100 ;  /* 0x000000240864723c */ /* 0x004ff00000001864 */
[-C--:B------:R-:W-:Y:S08]  /*1e50*/  HMMA.16816.F32 R88, R4, R38.reuse, R124 ;  /* 0x000000260458723c */ /* 0x080ff0000000187c */
[C---:B------:R-:W-:Y:S08]  /*1e60*/  HMMA.16816.F32 R92, R8.reuse, R38, R84 ;  /* 0x00000026085c723c */ /* 0x040ff00000001854 */
[C---:B------:R-:W-:Y:S08]  /*1e70*/  HMMA.16816.F32 R36, R8.reuse, R28, R80 ;  /* 0x0000001c0824723c */ /* 0x040ff00000001850 */
[----:B---3--:R-:W-:Y:S08]  /*1e80*/  HMMA.16816.F32 R80, R8, R24, R72 ;  /* 0x000000180850723c */ /* 0x008ff00000001848 */
        /* <DEDUP_REMOVED lines=12> */
[----:B------:R-:W1:Y:S04]  /*1f50*/  LDSM.16.M88.4 R20, [R219+0x8000] ;  /* 0x00800000db14783b */ /* 0x000e680000000200 */
[----:B------:R-:W2:Y:S03]  /*1f60*/  LDSM.16.M88.4 R8, [R221+0x4000] ;  /* 0x00400000dd08783b */ /* 0x000ea60000000200 */
[-C--:B------:R-:W-:Y:S08]  /*1f70*/  HMMA.16816.F32 R56, R12, R52.reuse, R56 ;  /* 0x000000340c38723c */ /* 0x080ff00000001838 */
[----:B----4-:R-:W-:Y:S08]  /*1f80*/  HMMA.16816.F32 R28, R16, R52, R100 ;  /* 0x00000034101c723c */ /* 0x010ff00000001864 */
[C---:B------:R-:W-:Y:S08]  /*1f90*/  HMMA.16816.F32 R64, R12.reuse, R54, R88 ;  /* 0x000000360c40723c */ /* 0x040ff00000001858 */
[C---:B-----5:R-:W-:Y:S08]  /*1fa0*/  HMMA.16816.F32 R76, R12.reuse, R48, R96 ;  /* 0x000000300c4c723c */ /* 0x060ff00000001860 */
[C---:B------:R-:W-:Y:S08]  /*1fb0*/  HMMA.16816.F32 R88, R12.reuse, R50, R104 ;  /* 0x000000320c58723c */ /* 0x040ff00000001868 */
[C---:B------:R-:W-:Y:S08]  /*1fc0*/  HMMA.16816.F32 R108, R12.reuse, R44, R108 ;  /* 0x0000002c0c6c723c */ /* 0x040ff0000000186c */
[C---:B------:R-:W-:Y:S08]  /*1fd0*/  HMMA.16816.F32 R116, R12.reuse, R46, R116 ;  /* 0x0000002e0c74723c */ /* 0x040ff00000001874 */
[C---:B------:R-:W-:Y:S08]  /*1fe0*/  HMMA.16816.F32 R120, R12.reuse, R40, R120 ;  /* 0x000000280c78723c */ /* 0x040ff00000001878 */
[----:B------:R-:W-:Y:S01]  /*1ff0*/  HMMA.16816.F32 R112, R12, R42, R112 ;  /* 0x0000002a0c70723c */ /* 0x000fe20000001870 */
[----:B------:R-:W3:Y:S07]  /*2000*/  LDSM.16.M88.4 R12, [R219+0x8800] ;  /* 0x00880000db0c783b */ /* 0x000eee0000000200 */
        /* <DEDUP_REMOVED lines=9> */
[-C--:B-1----:R-:W-:Y:S08]  /*20a0*/  HMMA.16816.F32 R60, R4, R20.reuse, R56 ;  /* 0x00000014043c723c */ /* 0x082ff00000001838 */
[----:B--2---:R-:W-:Y:S08]  /*20b0*/  HMMA.16816.F32 R28, R8, R20, R28 ;  /* 0x00000014081c723c */ /* 0x004ff0000000181c */
[-C--:B------:R-:W-:Y:S08]  /*20c0*/  HMMA.16816.F32 R56, R4, R22.reuse, R64 ;  /* 0x000000160438723c */ /* 0x080ff00000001840 */
        /* <DEDUP_REMOVED lines=14> */
[C---:B------:R-:W-:Y:S01]  /*21b0*/  IADD3 R25, R0.reuse, 0x8, RZ ;  /* 0x0000000800197810 */ /* 0x040fe20007ffe0ff */
[----:B---3--:R-:W-:Y:S01]  /*21c0*/  HMMA.16816.F32 R64, R8, R12, R80 ;  /* 0x0000000c0840723c */ /* 0x008fe20000001850 */
[----:B------:R-:W-:-:S02]  /*21d0*/  IADD3 R24, R0, 0x9, RZ ;  /* 0x0000000900187810 */ /* 0x000fc40007ffe0ff */
[-C--:B------:R-:W-:Y:S02]  /*21e0*/  ISETP.GE.AND P0, PT, R25, R32.reuse, PT ;  /* 0x000000201900720c */ /* 0x080fe40003f06270 */
[C---:B------:R-:W-:Y:S02]  /*21f0*/  IADD3 R2, R0.reuse, 0x21, RZ ;  /* 0x0000002100027810 */ /* 0x040fe40007ffe0ff */
[----:B------:R-:W-:Y:S01]  /*2200*/  IADD3 R25, R0, 0x11, RZ ;  /* 0x0000001100197810 */ /* 0x000fe20007ffe0ff */
[----:B------:R-:W-:Y:S01]  /*2210*/  HMMA.16816.F32 R40, R4, R12, R108 ;  /* 0x0000000c0428723c */ /* 0x000fe2000000186c */
[----:B------:R-:W-:Y:S02]  /*2220*/  ISETP.GE.AND P6, PT, R24, R32, PT ;  /* 0x000000201800720c */ /* 0x000fe40003fc6270 */
[----:B------:R-:W-:Y:S02]  /*2230*/  FSEL R58, R58, -INF , !P0 ;  /* 0xff8000003a3a7808 */ /* 0x000fe40004000000 */
[----:B------:R-:W-:-:S02]  /*2240*/  FSEL R56, R56, -INF , !P0 ;  /* 0xff80000038387808 */ /* 0x000fc40004000000 */
[----:B------:R-:W-:Y:S01]  /*2250*/  FSEL R140, R22, -INF , !P0 ;  /* 0xff800000168c7808 */ /* 0x000fe20004000000 */
[-C--:B------:R-:W-:Y:S01]  /*2260*/  HMMA.16816.F32 R52, R4, R26.reuse, R88 ;  /* 0x0000001a0434723c */ /* 0x080fe20000001858 */
[----:B------:R-:W-:Y:S02]  /*2270*/  FSEL R137, R20, -INF , !P0 ;  /* 0xff80000014897808 */ /* 0x000fe40004000000 */
[-C--:B------:R-:W-:Y:S02]  /*2280*/  ISETP.GE.AND P0, PT, R2, R32.reuse, PT ;  /* 0x000000200200720c */ /* 0x080fe40003f06270 */
[----:B------:R-:W-:Y:S02]  /*2290*/  IADD3 R2, R0, 0x28, RZ ;  /* 0x0000002800027810 */ /* 0x000fe40007ffe0ff */
[----:B------:R-:W-:Y:S01]  /*22a0*/  ISETP.GE.AND P4, PT, R25, R32, PT ;  /* 0x000000201900720c */ /* 0x000fe20003f86270 */
[----:B------:R-:W-:Y:S01]  /*22b0*/  HMMA.16816.F32 R48, R8, R26, R48 ;  /* 0x0000001a0830723c */ /* 0x000fe20000001830 */
        /* <DEDUP_REMOVED lines=9> */
[C---:B----4-:R-:W-:Y:S01]  /*2350*/  HMMA.16816.F32 R24, R4.reuse, R16, R120 ;  /* 0x000000100418723c */ /* 0x050fe20000001878 */
        /* <DEDUP_REMOVED lines=14> */
[C---:B------:R-:W-:Y:S01]  /*2440*/  HMMA.16816.F32 R4, R8.reuse, R16, R72 ;  /* 0x000000100804723c */ /* 0x040fe20000001848 */
[----:B------:R-:W-:Y:S02]  /*2450*/  ISETP.GE.AND P4, PT, R2, R32, PT ;  /* 0x000000200200720c */ /* 0x000fe40003f86270 */
[----:B------:R-:W-:Y:S02]  /*2460*/  ISETP.GE.AND P0, PT, R32, 0x41, PT ;  /* 0x000000412000780c */ /* 0x000fe40003f06270 */
[----:B------:R-:W-:Y:S02]  /*2470*/  IADD3 R2, R0, 0x31, RZ ;  /* 0x0000003100027810 */ /* 0x000fe40007ffe0ff */
[----:B------:R-:W-:Y:S01]  /*2480*/  FSEL R45, R54, -INF , !P3 ;  /* 0xff800000362d7808 */ /* 0x000fe20005800000 */
[----:B------:R-:W-:Y:S01]  /*2490*/  HMMA.16816.F32 R8, R8, R18, R68 ;  /* 0x000000120808723c */ /* 0x000fe20000001844 */
[----:B------:R-:W-:-:S02]  /*24a0*/  FSEL R52, R52, -INF , !P3 ;  /* 0xff80000034347808 */ /* 0x000fc40005800000 */
[----:B------:R-:W-:Y:S02]  /*24b0*/  FSEL R150, R50, -INF , !P3 ;  /* 0xff80000032967808 */ /* 0x000fe40005800000 */
[----:B------:R-:W-:Y:S02]  /*24c0*/  FSEL R147, R48, -INF , !P3 ;  /* 0xff80000030937808 */ /* 0x000fe40005800000 */
[----:B------:R-:W-:Y:S02]  /*24d0*/  ISETP.GE.AND P3, PT, R2, R32, PT ;  /* 0x000000200200720c */ /* 0x000fe40003f66270 */
[C---:B------:R-:W-:Y:S02]  /*24e0*/  IADD3 R2, R0.reuse, 0x38, RZ ;  /* 0x0000003800027810 */ /* 0x040fe40007ffe0ff */
[----:B------:R-:W-:Y:S02]  /*24f0*/  IADD3 R0, R0, 0x39, RZ ;  /* 0x0000003900007810 */ /* 0x000fe40007ffe0ff */
[----:B------:R-:W-:-:S02]  /*2500*/  FSEL R60, R55, -INF , !P2 ;  /* 0xff800000373c7808 */ /* 0x000fc40005000000 */
[----:B------:R-:W-:Y:S02]  /*2510*/  FSEL R53, R53, -INF , !P2 ;  /* 0xff80000035357808 */ /* 0x000fe40005000000 */
[----:B------:R-:W-:Y:S02]  /*2520*/  FSEL R148, R51, -INF , !P2 ;  /* 0xff80000033947808 */ /* 0x000fe40005000000 */
[----:B------:R-:W-:Y:S02]  /*2530*/  FSEL R146, R49, -INF , !P2 ;  /* 0xff80000031927808 */ /* 0x000fe40005000000 */
[----:B------:R-:W-:Y:S01]  /*2540*/  ISETP.GE.AND P2, PT, R2, R32, PT ;  /* 0x000000200200720c */ /* 0x000fe20003f46270 */
[----:B------:R-:W-:Y:S01]  /*2550*/  IMAD R2, R145, 0x20, R143 ;  /* 0x0000002091027824 */ /* 0x000fe200078e028f */
[----:B------:R-:W-:Y:S02]  /*2560*/  FSEL R231, R66, -INF , !P1 ;  /* 0xff80000042e77808 */ /* 0x000fe40004800000 */
[----:B------:R-:W-:-:S02]  /*2570*/  FSEL R162, R42, -INF , !P1 ;  /* 0xff8000002aa27808 */ /* 0x000fc40004800000 */
[----:B------:R-:W-:Y:S02]  /*2580*/  FSEL R159, R40, -INF , !P1 ;  /* 0xff800000289f7808 */ /* 0x000fe40004800000 */
[----:B------:R-:W-:Y:S02]  /*2590*/  FSEL R227, R64, -INF , !P1 ;  /* 0xff80000040e37808 */ /* 0x000fe40004800000 */
        /* <DEDUP_REMOVED lines=50> */
.L_x_264:
[----:B------:R-:W-:Y:S01]  /*28c0*/  FMNMX.FTZ R2, R34, R33, !PT ;  /* 0x0000002122027209 */ /* 0x000fe20007810000 */
[----:B------:R-:W-:Y:S01]  /*28d0*/  IMAD R247, R247, 0x8, R152 ;  /* 0x00000008f7f77824 */ /* 0x000fe200078e0298 */
[----:B------:R-:W-:Y:S01]  /*28e0*/  LOP3.LUT R184, R184, UR22, RZ, 0x3c, !PT ;  /* 0x00000016b8b87c12 */ /* 0x000fe2000f8e3cff */
[----:B------:R-:W-:Y:S01]  /*28f0*/  UIADD3 UR14, UR23, -0x4498517b, URZ ;  /* 0xbb67ae85170e7890 */ /* 0x000fe2000fffe03f */
[----:B------:R-:W-:Y:S01]  /*2900*/  FMNMX.FTZ R2, R56, R2, !PT ;  /* 0x0000000238027209 */ /* 0x000fe20007810000 */
[----:B------:R-:W-:Y:S01]  /*2910*/  IMAD.SHL.U32 R21, R35, 0x2, RZ ;  /* 0x0000000223157824 */ /* 0x000fe200078e00ff */
[----:B-1----:R-:W-:Y:S01]  /*2920*/  IADD3 R5, R247, 0x4, RZ ;  /* 0x00000004f7057810 */ /* 0x002fe20007ffe0ff */
[----:B------:R-:W-:Y:S01]  /*2930*/  IMAD.WIDE.U32 R144, R153, -0x2daee0ad, RZ ;  /* 0xd2511f5399907825 */ /* 0x000fe200078e00ff */
[----:B------:R-:W-:Y:S01]  /*2940*/  FMNMX.FTZ R2, R57, R2, !PT ;  /* 0x0000000239027209 */ /* 0x000fe20007810000 */
[----:B------:R-:W-:-:S02]  /*2950*/  UIADD3 UR15, UR22, -0x61c88647, URZ ;  /* 0x9e3779b9160f7890 */ /* 0x000fc4000fffe03f */
[----:B------:R-:W-:Y:S01]  /*2960*/  IMAD.WIDE.U32 R82, R5, -0x326172a9, RZ ;  /* 0xcd9e8d5705527825 */ /* 0x000fe200078e00ff */
[----:B------:R-:W-:Y:S01]  /*2970*/  FMNMX.FTZ R2, R36, R2, !PT ;  /* 0x0000000224027209 */ /* 0x000fe20007810000 */
[----:B------:R-:W-:Y:S02]  /*2980*/  UIADD3 UR13, UR22, 0x3c6ef372, URZ ;  /* 0x3c6ef372160d7890 */ /* 0x000fe4000fffe03f */
[----:B------:R-:W-:Y:S01]  /*2990*/  UIADD3 UR12, UR23, 0x76cf5d0a, URZ ;  /* 0x76cf5d0a170c7890 */ /* 0x000fe2000fffe03f */
[----:B------:R-:W-:Y:S01]  /*29a0*/  FMNMX.FTZ R2, R44, R2, !PT ;  /* 0x000000022c027209 */ /* 0x000fe20007810000 */
[----:B------:R-:W-:Y:S01]  /*29b0*/  UIADD3 UR10, UR23, 0x32370b8f, URZ ;  /* 0x32370b8f170a7890 */ /* 0x000fe2000fffe03f */
[----:B------:R-:W-:Y:S01]  /*29c0*/  LOP3.LUT R5, R83, R184, RZ, 0x3c, !PT ;  /* 0x000000b853057212 */ /* 0x000fe200078e3cff */
[----:B------:R-:W-:Y:S01]  /*29d0*/  UIADD3 UR11, UR22, -0x255992d5, URZ ;  /* 0xdaa66d2b160b7890 */ /* 0x000fe2000fffe03f */
[----:B------:R-:W-:Y:S01]  /*29e0*/  FMNMX.FTZ R2, R52, R2, !PT ;  /* 0x0000000234027209 */ /* 0x000fe20007810000 */
[----:B------:R-:W-:Y:S01]  /*29f0*/  UIADD3 UR9, UR22, 0x78dde6e4, URZ ;  /* 0x78dde6e416097890 */ /* 0x000fe2000fffe03f */
[----:B------:R-:W-:Y:S01]  /*2a00*/  IMAD.SHL.U32 R216, R0, 0x2, RZ ;  /* 0x0000000200d87824 */ /* 0x000fe200078e00ff */
[----:B------:R-:W-:Y:S01]  /*2a10*/  UIADD3 UR8, UR23, -0x126145ec, URZ ;  /* 0xed9eba1417087890 */ /* 0x000fe2000fffe03f */
[----:B------:R-:W-:Y:S01]  /*2a20*/  FMNMX.FTZ R4, R53, R2, !PT ;  /* 0x0000000235047209 */ /* 0x000fe20007810000 */
[----:B------:R-:W-:Y:S01]  /*2a30*/  IMAD.WIDE.U32 R128, R5, -0x2daee0ad, RZ ;  /* 0xd2511f5305807825 */ /* 0x000fe200078e00ff */
[----:B------:R-:W-:Y:S01]  /*2a40*/  FMNMX.FTZ R2, R62, R63, !PT ;  /* 0x0000003f3e027209 */ /* 0x000fe20007810000 */
[----:B------:R-:W-:Y:S01]  /*2a50*/  UIADD3 UR6, UR23, -0x56f99767, URZ ;  /* 0xa906689917067890 */ /* 0x000fe2000fffe03f */
[----:B------:R-:W-:Y:S01]  /*2a60*/  FMNMX.FTZ R4, R159, R4, !PT ;  /* 0x000000049f047209 */ /* 0x000fe20007810000 */
[----:B------:R-:W-:Y:S01]  /*2a70*/  UIADD3 UR17, UR22, -0x4ab325aa, URZ ;  /* 0xb54cda5616117890 */ /* 0x000fe2000fffe03f */
[----:B------:R-:W-:Y:S01]  /*2a80*/  FMNMX.FTZ R2, R58, R2, !PT ;  /* 0x000000023a027209 */ /* 0x000fe20007810000 */
[----:B------:R-:W-:Y:S01]  /*2a90*/  IMAD R248, R238, 0x10000, R238 ;  /* 0x00010000eef87824 */ /* 0x000fe200078e02ee */
[----:B------:R-:W-:Y:S01]  /*2aa0*/  FMNMX.FTZ R4, R160, R4, !PT ;  /* 0x00000004a0047209 */ /* 0x000fe20007810000 */
[----:B------:R-:W-:Y:S01]  /*2ab0*/  IMAD R218, R3, 0x2, R216 ;  /* 0x0000000203da7824 */ /* 0x000fe200078e02d8 */
[----:B------:R-:W-:Y:S01]  /*2ac0*/  FMNMX.FTZ R2, R59, R2, !PT ;  /* 0x000000023b027209 */ /* 0x000fe20007810000 */
[----:B------:R-:W-:Y:S01]  /*2ad0*/  UIADD3 UR7, UR22, 0x1715609d, URZ ;  /* 0x1715609d16077890 */ /* 0x000fe2000fffe03f */
[----:B------:R-:W-:Y:S01]  /*2ae0*/  FMNMX.FTZ R4, R158, R4, !PT ;  /* 0x000000049e047209 */ /* 0x000fe20007810000 */
[----:B------:R-:W-:Y:S01]  /*2af0*/  LDSM.16.MT88.4 R76, [R216+0x9000] ;  /* 0x00900000d84c783b */ /* 0x000fe20000004200 */
[----:B------:R-:W-:Y:S01]  /*2b00*/  FMNMX.FTZ R2, R61, R2, !PT ;  /* 0x000000023d027209 */ /* 0x000fe20007810000 */
[----:B------:R-:W-:Y:S01]  /*2b10*/  UIADD3 UR16, UR23, 0x646e171e, URZ ;  /* 0x646e171e17107890 */ /* 0x000fe2000fffe03f */
[----:B------:R-:W-:Y:S01]  /*2b20*/  FMNMX.FTZ R4, R161, R4, !PT ;  /* 0x00000004a1047209 */ /* 0x000fe20007810000 */
[----:B------:R-:W-:Y:S01]  /*2b30*/  LDSM.16.MT88.4 R84, [R218+0x9000] ;  /* 0x00900000da54783b */ /* 0x000fe20000004200 */
[----:B------:R-:W-:Y:S01]  /*2b40*/  FMNMX.FTZ R2, R104, R2, !PT ;  /* 0x0000000268027209 */ /* 0x000fe20007810000 */
[----:B------:R-:W-:Y:S01]  /*2b50*/  IMAD.WIDE.U32 R80, R247, -0x326172a9, RZ ;  /* 0xcd9e8d57f7507825 */ /* 0x000fe200078e00ff */
[----:B------:R-:W-:Y:S01]  /*2b60*/  FMNMX.FTZ R4, R228, R4, !PT ;  /* 0x00000004e4047209 */ /* 0x000fe20007810000 */
[----:B------:R-:W-:Y:S01]  /*2b70*/  LDSM.16.MT88.4 R88, [R216+0xa000] ;  /* 0x00a00000d858783b */ /* 0x000fe20000004200 */
[----:B------:R-:W-:-:S02]  /*2b80*/  FMNMX.FTZ R2, R45, R2, !PT ;  /* 0x000000022d027209 */ /* 0x000fc40007810000 */
        /* <DEDUP_REMOVED lines=10> */
[----:B------:R-:W1:Y:S01]  /*2c30*/  SHFL.BFLY PT, R134, R4, 0x2, 0x1f ;  /* 0x0c401f0004867f89 */ /* 0x000e6200000e0000 */
[----:B------:R-:W-:-:S03]  /*2c40*/  FMNMX.FTZ R2, R185, R2, !PT ;  /* 0x00000002b9027209 */ /* 0x000fc60007810000 */
[----:B------:R-:W-:Y:S01]  /*2c50*/  LDSM.16.MT88.4 R112, [R216+0x9400] ;  /* 0x00940000d870783b */ /* 0x000fe20000004200 */
        /* <DEDUP_REMOVED lines=8> */
[----:B------:R-:W-:Y:S02]  /*2ce0*/  FMNMX.FTZ R8, R237, R2, !PT ;  /* 0x00000002ed087209 */ /* 0x000fe40007810000 */
[----:B------:R-:W-:Y:S02]  /*2cf0*/  LOP3.LUT R2, R129, UR14, R144, 0x96, !PT ;  /* 0x0000000e81027c12 */ /* 0x000fe4000f8e9690 */
[----:B-1----:R-:W-:Y:S01]  /*2d00*/  FMNMX.FTZ R134, R4, R134, !PT ;  /* 0x0000008604867209 */ /* 0x002fe20007810000 */
[----:B------:R-:W1:Y:S01]  /*2d10*/  SHFL.BFLY PT, R9, R8, 0x2, 0x1f ;  /* 0x0c401f0008097f89 */ /* 0x000e6200000e0000 */
[----:B------:R-:W-:Y:S01]  /*2d20*/  LOP3.LUT R4, R145, UR23, R21, 0x96, !PT ;  /* 0x0000001791047c12 */ /* 0x000fe2000f8e9615 */
[----:B------:R-:W-:Y:S02]  /*2d30*/  IMAD.WIDE.U32 R46, R2, -0x326172a9, RZ ;  /* 0xcd9e8d57022e7825 */ /* 0x000fe400078e00ff */
[----:B------:R-:W2:Y:S02]  /*2d40*/  SHFL.BFLY PT, R10, R134, 0x1, 0x1f ;  /* 0x0c201f00860a7f89 */ /* 0x000ea400000e0000 */
[----:B------:R-:W-:-:S05]  /*2d50*/  IMAD.WIDE.U32 R22, R4, -0x326172a9, RZ ;  /* 0xcd9e8d5704167825 */ /* 0x000fca00078e00ff */
[----:B------:R-:W-:Y:S02]  /*2d60*/  LOP3.LUT R4, R23, UR15, R82, 0x96, !PT ;  /* 0x0000000f17047c12 */ /* 0x000fe4000f8e9652 */
[----:B------:R-:W-:-:S03]  /*2d70*/  LOP3.LUT R6, R47, UR13, R22, 0x96, !PT ;  /* 0x0000000d2f067c12 */ /* 0x000fc6000f8e9616 */
[----:B------:R-:W-:-:S04]  /*2d80*/  IMAD.WIDE.U32 R4, R4, -0x2daee0ad, RZ ;  /* 0xd2511f5304047825 */ /* 0x000fc800078e00ff */
[----:B------:R-:W-:Y:S01]  /*2d90*/  IMAD.WIDE.U32 R6, R6, -0x2daee0ad, RZ ;  /* 0xd2511f5306067825 */ /* 0x000fe200078e00ff */
[----:B------:R-:W-:Y:S02]  /*2da0*/  LOP3.LUT R5, R5, UR12, R128, 0x96, !PT ;  /* 0x0000000c05057c12 */ /* 0x000fe4000f8e9680 */
[----:B-1----:R-:W-:Y:S02]  /*2db0*/  FMNMX.FTZ R8, R8, R9, !PT ;  /* 0x0000000908087209 */ /* 0x002fe40007810000 */
[----:B------:R-:W-:Y:S01]  /*2dc0*/  LOP3.LUT R2, R7, UR10, R4, 0x96, !PT ;  /* 0x0000000a07027c12 */ /* 0x000fe2000f8e9604 */
[----:B------:R-:W-:Y:S01]  /*2dd0*/  IMAD.WIDE.U32 R4, R5, -0x326172a9, RZ ;  /* 0xcd9e8d5705047825 */ /* 0x000fe200078e00ff */
[----:B--2---:R-:W-:Y:S01]  /*2de0*/  FMNMX.FTZ R134, R134, R10, !PT ;  /* 0x0000000a86867209 */ /* 0x004fe20007810000 */
[----:B------:R-:W1:Y:S02]  /*2df0*/  SHFL.BFLY PT, R9, R8, 0x1, 0x1f ;  /* 0x0c201f0008097f89 */ /* 0x000e6400000e0000 */
[----:B------:R-:W-:Y:S01]  /*2e00*/  IMAD.WIDE.U32 R16, R2, -0x326172a9, RZ ;  /* 0xcd9e8d5702107825 */ /* 0x000fe200078e00ff */
[----:B------:R-:W-:-:S02]  /*2e10*/  FSETP.NEU.FTZ.AND P1, PT, R134, -INF , PT ;  /* 0xff8000008600780b */ /* 0x000fc40003f3d000 */
[----:B------:R-:W-:Y:S01]  /*2e20*/  LOP3.LUT R5, R5, UR11, R46, 0x96, !PT ;  /* 0x0000000b05057c12 */ /* 0x000fe2000f8e962e */
[----:B------:R-:W-:Y:S01]  /*2e30*/  FMUL.FTZ R7, R134, c[0x0][0x23c] ;  /* 0x00008f0086077a20 */ /* 0x000fe20000410000 */
[----:B------:R-:W-:-:S03]  /*2e40*/  LOP3.LUT R2, R17, UR9, R4, 0x96, !PT ;  /* 0x0000000911027c12 */ /* 0x000fc6000f8e9604 */
[----:B------:R-:W-:Y:S01]  /*2e50*/  IMAD.WIDE.U32 R4, R5, -0x2daee0ad, RZ ;  /* 0xd2511f5305047825 */ /* 0x000fe200078e00ff */
[----:B------:R-:W-:-:S03]  /*2e60*/  FSEL R20, R7, RZ, P1 ;  /* 0x000000ff07147208 */ /* 0x000fc60000800000 */
[----:B------:R-:W-:Y:S01]  /*2e70*/  IMAD.WIDE.U32 R18, R2, -0x2daee0ad, RZ ;  /* 0xd2511f5302127825 */ /* 0x000fe200078e00ff */
[----:B------:R-:W-:-:S03]  /*2e80*/  LOP3.LUT R6, R5, UR8, R6, 0x96, !PT ;  /* 0x0000000805067c12 */ /* 0x000fc6000f8e9606 */
[----:B------:R-:W-:Y:S01]  /*2e90*/  FFMA.FTZ R2, R34, c[0x0][0x23c], -R20 ;  /* 0x00008f0022027a23 */ /* 0x000fe20000010814 */
[----:B------:R-:W-:Y:S01]  /*2ea0*/  LOP3.LUT R4, R19, UR6, R4, 0x96, !PT ;  /* 0x0000000613047c12 */ /* 0x000fe2000f8e9604 */
[----:B------:R-:W-:Y:S02]  /*2eb0*/  IMAD.WIDE.U32 R14, R6, -0x326172a9, RZ ;  /* 0xcd9e8d57060e7825 */ /* 0x000fe400078e00ff */
[----:B------:R2:W-:Y:S02]  /*2ec0*/  MUFU.EX2 R174, R2 ;  /* 0x0000000200ae7308 */ /* 0x0005e40000000800 */
[----:B------:R-:W-:-:S04]  /*2ed0*/  IMAD.WIDE.U32 R4, R4, -0x326172a9, RZ ;  /* 0xcd9e8d5704047825 */ /* 0x000fc800078e00ff */
[----:B------:R-:W-:Y:S01]  /*2ee0*/  FFMA.FTZ R7, R56, c[0x0][0x23c], -R20 ;  /* 0x00008f0038077a23 */ /* 0x000fe20000010814 */
[----:B------:R-:W-:Y:S02]  /*2ef0*/  LOP3.LUT R6, R5, UR17, R14, 0x96, !PT ;  /* 0x0000001105067c12 */ /* 0x000fe4000f8e960e */
[C---:B------:R-:W-:Y:S01]  /*2f00*/  LOP3.LUT R5, R4.reuse, 0xffff, RZ, 0xc0, !PT ;  /* 0x0000ffff04057812 */ /* 0x040fe200078ec0ff */
[----:B------:R-:W-:Y:S01]  /*2f10*/  MUFU.EX2 R250, R7 ;  /* 0x0000000700fa7308 */ /* 0x000fe20000000800 */
[----:B------:R-:W-:Y:S02]  /*2f20*/  LOP3.LUT R13, R4, 0xff, RZ, 0xc0, !PT ;  /* 0x000000ff040d7812 */ /* 0x000fe400078ec0ff */
[----:B------:R-:W-:Y:S02]  /*2f30*/  SHF.R.U32.HI R12, RZ, 0x18, R4 ;  /* 0x00000018ff0c7819 */ /* 0x000fe40000011604 */
[----:B------:R-:W-:Y:S01]  /*2f40*/  SHF.R.U32.HI R11, RZ, 0x8, R5 ;  /* 0x00000008ff0b7819 */ /* 0x000fe20000011605 */
[----:B--2---:R-:W-:-:S02]  /*2f50*/  FFMA.FTZ R2, R33, c[0x0][0x23c], -R20 ;  /* 0x00008f0021027a23 */ /* 0x004fc40000010814 */
[----:B------:R-:W-:Y:S01]  /*2f60*/  FFMA.FTZ R5, R57, c[0x0][0x23c], -R20 ;  /* 0x00008f0039057a23 */ /* 0x000fe20000010814 */
[----:B------:R-:W-:Y:S01]  /*2f70*/  PRMT R11, R13, 0x5410, R11 ;  /* 0x000054100d0b7816 */ /* 0x000fe2000000000b */
[----:B------:R1:W-:Y:S08]  /*2f80*/  MUFU.EX2 R143, R2 ;  /* 0x00000002008f7308 */ /* 0x0003f00000000800 */
[----:B------:R2:W3:Y:S01]  /*2f90*/  MUFU.EX2 R152, R5 ;  /* 0x0000000500987308 */ /* 0x0004e20000000800 */
[----:B-1----:R-:W-:-:S02]  /*2fa0*/  FMNMX.FTZ R2, R8, R9, !PT ;  /* 0x0000000908027209 */ /* 0x002fc40007810000 */
[----:B------:R-:W-:Y:S02]  /*2fb0*/  SHF.R.U32.HI R8, RZ, 0x10, R4 ;  /* 0x00000010ff087819 */ /* 0x000fe40000011604 */
[C---:B------:R-:W-:Y:S01]  /*2fc0*/  FSETP.NEU.FTZ.AND P1, PT, R2.reuse, -INF , PT ;  /* 0xff8000000200780b */ /* 0x040fe20003f3d000 */
[----:B------:R-:W-:Y:S01]  /*2fd0*/  FMUL.FTZ R4, R2, c[0x0][0x23c] ;  /* 0x00008f0002047a20 */ /* 0x000fe20000410000 */
[----:B------:R-:W-:Y:S02]  /*2fe0*/  LOP3.LUT R10, R8, 0xff, RZ, 0xc0, !PT ;  /* 0x000000ff080a7812 */ /* 0x000fe400078ec0ff */
[----:B------:R-:W-:Y:S02]  /*2ff0*/  LOP3.LUT R8, R6, 0xffff, RZ, 0xc0, !PT ;  /* 0x0000ffff06087812 */ /* 0x000fe400078ec0ff */
[----:B------:R-:W-:Y:S02]  /*3000*/  FSEL R19, R4, RZ, P1 ;  /* 0x000000ff04137208 */ /* 0x000fe40000800000 */
[----:B------:R-:W-:-:S02]  /*3010*/  SHF.R.U32.HI R4, RZ, 0x10, R6 ;  /* 0x00000010ff047819 */ /* 0x000fc40000011606 */
[----:B------:R-:W-:Y:S01]  /*3020*/  LOP3.LUT R9, R6, 0xff, RZ, 0xc0, !PT ;  /* 0x000000ff06097812 */ /* 0x000fe200078ec0ff */
[----:B------:R-:W-:Y:S01]  /*3030*/  FFMA.FTZ R7, R58, c[0x0][0x23c], -R19 ;  /* 0x00008f003a077a23 */ /* 0x000fe20000010813 */
[----:B--2---:R-:W-:Y:S02]  /*3040*/  SHF.R.U32.HI R5, RZ, 0x8, R8 ;  /* 0x00000008ff057819 */ /* 0x004fe40000011608 */
[----:B------:R-:W-:Y:S01]  /*3050*/  SHF.R.U32.HI R6, RZ, 0x18, R6 ;  /* 0x00000018ff067819 */ /* 0x000fe20000011606 */
[----:B------:R-:W-:Y:S01]  /*3060*/  MUFU.EX2 R251, R7 ;  /* 0x0000000700fb7308 */ /* 0x000fe20000000800 */
[----:B------:R-:W-:Y:S02]  /*3070*/  LOP3.LUT R4, R4, 0xff, RZ, 0xc0, !PT ;  /* 0x000000ff04047812 */ /* 0x000fe400078ec0ff */
[----:B------:R-:W-:Y:S01]  /*3080*/  PRMT R9, R9, 0x5410, R5 ;  /* 0x0000541009097816 */ /* 0x000fe20000000005 */
[----:B------:R-:W-:Y:S01]  /*3090*/  FFMA.FTZ R5, R59, c[0x0][0x23c], -R19 ;  /* 0x00008f003b057a23 */ /* 0x000fe20000010813 */
[----:B------:R-:W-:-:S02]  /*30a0*/  PRMT R8, R4, 0x5410, R6 ;  /* 0x0000541004087816 */ /* 0x000fc40000000006 */
[----:B------:R-:W-:Y:S01]  /*30b0*/  FMNMX.FTZ R4, R133, R132, !PT ;  /* 0x0000008485047209 */ /* 0x000fe20007810000 */
[----:B------:R1:W2:Y:S01]  /*30c0*/  MUFU.EX2 R155, R5 ;  /* 0x00000005009b7308 */ /* 0x0002a20000000800 */
[----:B------:R-:W-:Y:S01]  /*30d0*/  PRMT R10, R10, 0x5410, R12 ;  /* 0x000054100a0a7816 */ /* 0x000fe2000000000c */
[----:B------:R-:W-:Y:S01]  /*30e0*/  FFMA.FTZ R12, R53, c[0x0][0x23c], -R20 ;  /* 0x00008f00350c7a23 */ /* 0x000fe20000010814 */
[----:B---3--:R-:W-:-:S05]  /*30f0*/  F2FP.PACK_AB R3, R152, R250 ;  /* 0x000000fa9803723e */ /* 0x008fca00000000ff */
[----:B------:R-:W-:Y:S01]  /*3100*/  MUFU.EX2 R154, R12 ;  /* 0x0000000c009a7308 */ /* 0x000fe20000000800 */
[----:B-1----:R-:W-:Y:S02]  /*3110*/  FMNMX.FTZ R5, R137, R4, !PT ;  /* 0x0000000489057209 */ /* 0x002fe40007810000 */
[----:B------:R-:W-:Y:S01]  /*3120*/  FMNMX.FTZ R4, R140, R0, !PT ;  /* 0x000000008c047209 */ /* 0x000fe20007810000 */
[--C-:B------:R-:W-:Y:S01]  /*3130*/  FFMA.FTZ R0, R62, c[0x0][0x23c], -R19.reuse ;  /* 0x00008f003e007a23 */ /* 0x100fe20000010813 */
[----:B------:R-:W-:Y:S02]  /*3140*/  FMNMX.FTZ R7, R138, R5, !PT ;  /* 0x000000058a077209 */ /* 0x000fe40007810000 */
[----:B------:R-:W-:Y:S01]  /*3150*/  FMNMX.FTZ R5, R139, R4, !PT ;  /* 0x000000048b057209 */ /* 0x000fe20007810000 */
[----:B------:R-:W-:Y:S01]  /*3160*/  FFMA.FTZ R4, R63, c[0x0][0x23c], -R19 ;  /* 0x00008f003f047a23 */ /* 0x000fe20000010813 */
[----:B------:R1:W-:Y:S01]  /*3170*/  MUFU.EX2 R167, R0 ;  /* 0x0000000000a77308 */ /* 0x0003e20000000800 */
[----:B------:R-:W-:-:S07]  /*3180*/  FMNMX.FTZ R7, R151, R7, !PT ;  /* 0x0000000797077209 */ /* 0x000fce0007810000 */
[----:B------:R3:W4:Y:S01]  /*3190*/  MUFU.EX2 R164, R4 ;  /* 0x0000000400a47308 */ /* 0x0007220000000800 */
[----:B-1----:R-:W-:Y:S01]  /*31a0*/  HSET2.LE.AND R0, R11, R248, PT ;  /* 0x000000f80b007233 */ /* 0x002fe20003803000 */
[----:B------:R-:W-:-:S04]  /*31b0*/  FFMA.FTZ R11, R52, c[0x0][0x23c], -R20 ;  /* 0x00008f00340b7a23 */ /* 0x000fc80000010814 */
[----:B------:R-:W-:Y:S01]  /*31c0*/  LOP3.LUT R6, R0, R3, RZ, 0xc0, !PT ;  /* 0x0000000300067212 */ /* 0x000fe200078ec0ff */
[----:B------:R-:W-:Y:S01]  /*31d0*/  HSET2.LE.AND R0, R10, R248, PT ;  /* 0x000000f80a007233 */ /* 0x000fe20003803000 */
[----:B--2---:R-:W-:Y:S01]  /*31e0*/  F2FP.PACK_AB R3, R155, R251 ;  /* 0x000000fb9b03723e */ /* 0x004fe200000000ff */
[----:B------:R-:W1:Y:S01]  /*31f0*/  MUFU.EX2 R169, R11 ;  /* 0x0000000b00a97308 */ /* 0x000e620000000800 */
[----:B---3--:R-:W-:Y:S02]  /*3200*/  FMNMX.FTZ R4, R157, R5, !PT ;  /* 0x000000059d047209 */ /* 0x008fe40007810000 */
[----:B------:R-:W-:Y:S02]  /*3210*/  FMNMX.FTZ R5, R149, R7, !PT ;  /* 0x0000000795057209 */ /* 0x000fe40007810000 */
[----:B------:R-:W-:Y:S02]  /*3220*/  FMNMX.FTZ R4, R156, R4, !PT ;  /* 0x000000049c047209 */ /* 0x000fe40007810000 */
[----:B------:R-:W-:-:S02]  /*3230*/  FMNMX.FTZ R5, R147, R5, !PT ;  /* 0x0000000593057209 */ /* 0x000fc40007810000 */
[----:B------:R-:W-:Y:S01]  /*3240*/  LOP3.LUT R7, R0, R3, RZ, 0xc0, !PT ;  /* 0x0000000300077212 */ /* 0x000fe200078ec0ff */
[--C-:B------:R-:W-:Y:S01]  /*3250*/  HSET2.LE.AND R0, R9, R248.reuse, PT ;  /* 0x000000f809007233 */ /* 0x100fe20003803000 */
[----:B------:R-:W-:Y:S02]  /*3260*/  FMNMX.FTZ R4, R150, R4, !PT ;  /* 0x0000000496047209 */ /* 0x000fe40007810000 */
[----:B------:R-:W-:Y:S02]  /*3270*/  F2FP.PACK_AB R3, R143, R174 ;  /* 0x000000ae8f03723e */ /* 0x000fe400000000ff */
[----:B------:R-:W-:Y:S01]  /*3280*/  FMNMX.FTZ R10, R146, R5, !PT ;  /* 0x00000005920a7209 */ /* 0x000fe20007810000 */
[----:B------:R-:W-:Y:S01]  /*3290*/  HSET2.LE.AND R5, R8, R248, PT ;  /* 0x000000f808057233 */ /* 0x000fe20003803000 */
[----:B------:R-:W-:Y:S02]  /*32a0*/  FMNMX.FTZ R9, R148, R4, !PT ;  /* 0x0000000494097209 */ /* 0x000fe40007810000 */
[----:B------:R-:W-:-:S02]  /*32b0*/  LOP3.LUT R4, R0, R3, RZ, 0xc0, !PT ;  /* 0x0000000300047212 */ /* 0x000fc400078ec0ff */
        /* <DEDUP_REMOVED lines=8> */
[----:B----4-:R-:W-:Y:S02]  /*3340*/  F2FP.PACK_AB R8, R164, R167 ;  /* 0x000000a7a408723e */ /* 0x010fe400000000ff */
[----:B------:R-:W-:Y:S02]  /*3350*/  FMNMX.FTZ R3, R239, R3, !PT ;  /* 0x00000003ef037209 */ /* 0x000fe40007810000 */
[----:B------:R-:W-:Y:S02]  /*3360*/  FMNMX.FTZ R0, R244, R0, !PT ;  /* 0x00000000f4007209 */ /* 0x000fe40007810000 */
[----:B------:R-:W-:Y:S01]  /*3370*/  LOP3.LUT R5, R5, R8, RZ, 0xc0, !PT ;  /* 0x0000000805057212 */ /* 0x000fe200078ec0ff */
[----:B------:R-:W-:Y:S01]  /*3380*/  FFMA.FTZ R8, R36, c[0x0][0x23c], -R20 ;  /* 0x00008f0024087a23 */ /* 0x000fe20000010814 */
[----:B------:R-:W-:-:S02]  /*3390*/  FMNMX.FTZ R3, R241, R3, !PT ;  /* 0x00000003f1037209 */ /* 0x000fc40007810000 */
[----:B------:R-:W-:Y:S01]  /*33a0*/  FMNMX.FTZ R0, R246, R0, !PT ;  /* 0x00000000f6007209 */ /* 0x000fe20007810000 */
[----:B------:R2:W-:Y:S01]  /*33b0*/  MUFU.EX2 R165, R8 ;  /* 0x0000000800a57308 */ /* 0x0005e20000000800 */
[----:B------:R-:W-:Y:S01]  /*33c0*/  FMNMX.FTZ R3, R240, R3, !PT ;  /* 0x00000003f0037209 */ /* 0x000fe20007810000 */
[----:B------:R-:W-:Y:S03]  /*33d0*/  HMMA.16816.F32 R24, R4, R76, RZ ;  /* 0x0000004c0418723c */ /* 0x000fe600000018ff */
[----:B------:R-:W-:-:S05]  /*33e0*/  FMNMX.FTZ R10, R242, R3, !PT ;  /* 0x00000003f20a7209 */ /* 0x000fca0007810000 */
[----:B------:R-:W-:Y:S01]  /*33f0*/  HMMA.16816.F32 R36, R4, R84, RZ ;  /* 0x000000540424723c */ /* 0x000fe200000018ff */
[----:B--2---:R-:W-:Y:S01]  /*3400*/  FMNMX.FTZ R8, R243, R0, !PT ;  /* 0x00000000f3087209 */ /* 0x004fe20007810000 */
[----:B------:R-:W-:-:S06]  /*3410*/  FFMA.FTZ R0, R44, c[0x0][0x23c], -R20 ;  /* 0x00008f002c007a23 */ /* 0x000fcc0000010814 */
[C---:B------:R-:W-:Y:S01]  /*3420*/  HMMA.16816.F32 R32, R4.reuse, R88, RZ ;  /* 0x000000580420723c */ /* 0x040fe200000018ff */
[----:B------:R-:W-:Y:S01]  /*3430*/  FMNMX.FTZ R3, R245, R8, !PT ;  /* 0x00000008f5037209 */ /* 0x000fe20007810000 */
[----:B------:R2:W-:Y:S06]  /*3440*/  MUFU.EX2 R173, R0 ;  /* 0x0000000000ad7308 */ /* 0x0005ec0000000800 */
[C---:B------:R-:W-:Y:S08]  /*3450*/  HMMA.16816.F32 R28, R4.reuse, R96, RZ ;  /* 0x00000060041c723c */ /* 0x040ff000000018ff */
[----:B------:R-:W-:Y:S01]  /*3460*/  HMMA.16816.F32 R52, R4, R92, RZ ;  /* 0x0000005c0434723c */ /* 0x000fe200000018ff */
[----:B--2---:R-:W-:-:S02]  /*3470*/  LOP3.LUT R0, R15, UR7, R16, 0x96, !PT ;  /* 0x000000070f007c12 */ /* 0x004fc4000f8e9610 */
[----:B------:R-:W2:Y:S03]  /*3480*/  SHFL.BFLY PT, R15, R10, 0x2, 0x1f ;  /* 0x0c401f000a0f7f89 */ /* 0x000ea600000e0000 */
[----:B------:R-:W-:Y:S01]  /*3490*/  IMAD.WIDE.U32 R8, R0, -0x2daee0ad, RZ ;  /* 0xd2511f5300087825 */ /* 0x000fe200078e00ff */
[----:B------:R-:W3:Y:S01]  /*34a0*/  SHFL.BFLY PT, R16, R3, 0x2, 0x1f ;  /* 0x0c401f0003107f89 */ /* 0x000ee200000e0000 */
[----:B------:R-:W-:Y:S03]  /*34b0*/  HMMA.16816.F32 R68, R4, R100, RZ ;  /* 0x000000640444723c */ /* 0x000fe600000018ff */
[----:B------:R-:W-:Y:S02]  /*34c0*/  LOP3.LUT R0, R8, 0xffff, RZ, 0xc0, !PT ;  /* 0x0000ffff08007812 */ /* 0x000fe400078ec0ff */
[----:B------:R-:W-:-:S02]  /*34d0*/  SHF.R.U32.HI R11, RZ, 0x10, R8 ;  /* 0x00000010ff0b7819 */ /* 0x000fc40000011608 */
[----:B------:R-:W-:Y:S01]  /*34e0*/  LOP3.LUT R14, R8, 0xff, RZ, 0xc0, !PT ;  /* 0x000000ff080e7812 */ /* 0x000fe200078ec0ff */
[C---:B------:R-:W-:Y:S01]  /*34f0*/  HMMA.16816.F32 R48, R4.reuse, R78, RZ ;  /* 0x0000004e0430723c */ /* 0x040fe200000018ff */
[----:B------:R-:W-:Y:S02]  /*3500*/  SHF.R.U32.HI R13, RZ, 0x18, R8 ;  /* 0x00000018ff0d7819 */ /* 0x000fe40000011608 */
[----:B------:R-:W-:Y:S02]  /*3510*/  SHF.R.U32.HI R12, RZ, 0x8, R0 ;  /* 0x00000008ff0c7819 */ /* 0x000fe40000011600 */
[----:B------:R-:W-:Y:S01]  /*3520*/  LOP3.LUT R8, R11, 0xff, RZ, 0xc0, !PT ;  /* 0x000000ff0b087812 */ /* 0x000fe200078ec0ff */
[----:B------:R-:W-:Y:S01]  /*3530*/  FFMA.FTZ R11, R61, c[0x0][0x23c], -R19 ;  /* 0x00008f003d0b7a23 */ /* 0x000fe20000010813 */
[----:B------:R-:W-:Y:S01]  /*3540*/  LOP3.LUT R0, R9, UR16, R18, 0x96, !PT ;  /* 0x0000001009007c12 */ /* 0x000fe2000f8e9612 */
[----:B------:R-:W-:Y:S01]  /*3550*/  HMMA.16816.F32 R40, R4, R86, RZ ;  /* 0x000000560428723c */ /* 0x000fe200000018ff */
[----:B------:R-:W-:Y:S01]  /*3560*/  PRMT R12, R14, 0x5410, R12 ;  /* 0x000054100e0c7816 */ /* 0x000fe2000000000c */
[----:B------:R4:W-:Y:S01]  /*3570*/  MUFU.EX2 R166, R11 ;  /* 0x0000000b00a67308 */ /* 0x0009e20000000800 */
[----:B------:R-:W-:-:S02]  /*3580*/  PRMT R17, R8, 0x5410, R13 ;  /* 0x0000541008117816 */ /* 0x000fc4000000000d */
[----:B------:R-:W-:Y:S02]  /*3590*/  LOP3.LUT R8, R0, 0xffff, RZ, 0xc0, !PT ;  /* 0x0000ffff00087812 */ /* 0x000fe400078ec0ff */
[----:B--2---:R-:W-:Y:S01]  /*35a0*/  FMNMX.FTZ R14, R10, R15, !PT ;  /* 0x0000000f0a0e7209 */ /* 0x004fe20007810000 */
[C---:B------:R-:W-:Y:S01]  /*35b0*/  HMMA.16816.F32 R56, R4.reuse, R90, RZ ;  /* 0x0000005a0438723c */ /* 0x040fe200000018ff */
[----:B---3--:R-:W-:Y:S01]  /*35c0*/  FMNMX.FTZ R16, R3, R16, !PT ;  /* 0x0000001003107209 */ /* 0x008fe20007810000 */
[--C-:B------:R-:W-:Y:S01]  /*35d0*/  FFMA.FTZ R3, R60, c[0x0][0x23c], -R19.reuse ;  /* 0x00008f003c037a23 */ /* 0x100fe20000010813 */
[----:B------:R-:W-:Y:S01]  /*35e0*/  LOP3.LUT R9, R0, 0xff, RZ, 0xc0, !PT ;  /* 0x000000ff00097812 */ /* 0x000fe200078ec0ff */
[----:B------:R-:W2:Y:S01]  /*35f0*/  SHFL.BFLY PT, R15, R14, 0x1, 0x1f ;  /* 0x0c201f000e0f7f89 */ /* 0x000ea200000e0000 */
[----:B------:R-:W-:Y:S01]  /*3600*/  SHF.R.U32.HI R8, RZ, 0x8, R8 ;  /* 0x00000008ff087819 */ /* 0x000fe20000011608 */
[----:B------:R3:W-:Y:S01]  /*3610*/  MUFU.EX2 R153, R3 ;  /* 0x0000000300997308 */ /* 0x0007e20000000800 */
[----:B------:R-:W-:Y:S01]  /*3620*/  SHF.R.U32.HI R10, RZ, 0x18, R0 ;  /* 0x00000018ff0a7819 */ /* 0x000fe20000011600 */
[----:B------:R-:W-:Y:S01]  /*3630*/  HMMA.16816.F32 R64, R4, R98, RZ ;  /* 0x000000620440723c */ /* 0x000fe200000018ff */
[----:B------:R-:W-:Y:S01]  /*3640*/  LOP3.LUT R13, R81, R184, RZ, 0x3c, !PT ;  /* 0x000000b8510d7212 */ /* 0x000fe200078e3cff */
[----:B----4-:R-:W-:-:S04]  /*3650*/  FFMA.FTZ R11, R45, c[0x0][0x23c], -R19 ;  /* 0x00008f002d0b7a23 */ /* 0x010fc80000010813 */
[----:B------:R4:W5:Y:S01]  /*3660*/  MUFU.EX2 R168, R11 ;  /* 0x0000000b00a87308 */ /* 0x0009620000000800 */
[----:B------:R-:W-:Y:S01]  /*3670*/  IMAD.WIDE.U32 R130, R13, -0x2daee0ad, RZ ;  /* 0xd2511f530d827825 */ /* 0x000fe200078e00ff */
[----:B------:R-:W-:Y:S01]  /*3680*/  HMMA.16816.F32 R72, R4, R94, RZ ;  /* 0x0000005e0448723c */ /* 0x000fe200000018ff */
[----:B---3--:R-:W-:Y:S01]  /*3690*/  SHF.R.U32.HI R3, RZ, 0x10, R0 ;  /* 0x00000010ff037819 */ /* 0x008fe20000011600 */
[----:B------:R-:W-:-:S06]  /*36a0*/  HSET2.LE.AND R0, R12, R248, PT ;  /* 0x000000f80c007233 */ /* 0x000fcc0003803000 */
[----:B------:R-:W-:Y:S01]  /*36b0*/  HMMA.16816.F32 R60, R4, R102, RZ ;  /* 0x00000066043c723c */ /* 0x000fe200000018ff */
[----:B--2---:R-:W-:Y:S02]  /*36c0*/  FMNMX.FTZ R136, R14, R15, !PT ;  /* 0x0000000f0e887209 */ /* 0x004fe40007810000 */
[----:B----4-:R-:W-:Y:S01]  /*36d0*/  PRMT R11, R9, 0x5410, R8 ;  /* 0x00005410090b7816 */ /* 0x010fe20000000008 */
[----:B------:R-:W-:Y:S01]  /*36e0*/  FFMA.FTZ R9, R104, c[0x0][0x23c], -R19 ;  /* 0x00008f0068097a23 */ /* 0x000fe20000010813 */
[----:B------:R-:W-:Y:S01]  /*36f0*/  LOP3.LUT R8, R3, 0xff, RZ, 0xc0, !PT ;  /* 0x000000ff03087812 */ /* 0x000fe200078ec0ff */
[----:B------:R-:W-:Y:S01]  /*3700*/  LDSM.16.MT88.4 R104, [R216+0xa400] ;  /* 0x00a40000d868783b */ /* 0x000fe20000004200 */
[----:B-1----:R-:W-:Y:S01]  /*3710*/  F2FP.PACK_AB R3, R154, R169 ;  /* 0x000000a99a03723e */ /* 0x002fe200000000ff */
[----:B------:R1:W2:Y:S01]  /*3720*/  MUFU.EX2 R175, R9 ;  /* 0x0000000900af7308 */ /* 0x0002a20000000800 */
[----:B------:R-:W-:Y:S01]  /*3730*/  PRMT R12, R8, 0x5410, R10 ;  /* 0x00005410080c7816 */ /* 0x000fe2000000000a */
[--C-:B------:R-:W-:Y:S01]  /*3740*/  HSET2.LE.AND R8, R11, R248.reuse, PT ;  /* 0x000000f80b087233 */ /* 0x100fe20003803000 */
[----:B------:R-:W-:Y:S01]  /*3750*/  LOP3.LUT R10, R0, R3, RZ, 0xc0, !PT ;  /* 0x00000003000a7212 */ /* 0x000fe200078ec0ff */
[----:B------:R-:W-:Y:S01]  /*3760*/  HSET2.LE.AND R0, R17, R248, PT ;  /* 0x000000f811007233 */ /* 0x000fe20003803000 */
[----:B-----5:R-:W-:-:S02]  /*3770*/  F2FP.PACK_AB R3, R153, R168 ;  /* 0x000000a89903723e */ /* 0x020fc400000000ff */
[----:B------:R-:W-:Y:S02]  /*3780*/  FSETP.NEU.FTZ.AND P1, PT, R136, -INF , PT ;  /* 0xff8000008800780b */ /* 0x000fe40003f3d000 */
[----:B------:R-:W-:Y:S01]  /*3790*/  LOP3.LUT R11, R0, R3, RZ, 0xc0, !PT ;  /* 0x00000003000b7212 */ /* 0x000fe200078ec0ff */
[----:B------:R-:W-:Y:S01]  /*37a0*/  HSET2.LE.AND R0, R12, R248, PT ;  /* 0x000000f80c007233 */ /* 0x000fe20003803000 */
[----:B------:R-:W-:Y:S02]  /*37b0*/  LOP3.LUT R12, R131, UR14, R144, 0x96, !PT ;  /* 0x0000000e830c7c12 */ /* 0x000fe4000f8e9690 */
[----:B-1----:R-:W-:-:S03]  /*37c0*/  F2FP.PACK_AB R9, R173, R165 ;  /* 0x000000a5ad09723e */ /* 0x002fc600000000ff */
[----:B------:R-:W-:Y:S01]  /*37d0*/  IMAD.WIDE.U32 R44, R12, -0x326172a9, RZ ;  /* 0xcd9e8d570c2c7825 */ /* 0x000fe200078e00ff */
[----:B--2---:R-:W-:Y:S01]  /*37e0*/  F2FP.PACK_AB R3, R175, R166 ;  /* 0x000000a6af03723e */ /* 0x004fe200000000ff */
[----:B------:R-:W1:Y:S01]  /*37f0*/  SHFL.BFLY PT, R12, R16, 0x1, 0x1f ;  /* 0x0c201f00100c7f89 */ /* 0x000e6200000e0000 */
[----:B------:R-:W-:Y:S02]  /*3800*/  LOP3.LUT R8, R8, R9, RZ, 0xc0, !PT ;  /* 0x0000000908087212 */ /* 0x000fe400078ec0ff */
[----:B------:R-:W-:Y:S01]  /*3810*/  LOP3.LUT R9, R0, R3, RZ, 0xc0, !PT ;  /* 0x0000000300097212 */ /* 0x000fe200078ec0ff */
[----:B------:R-:W-:Y:S01]  /*3820*/  FMUL.FTZ R3, R136, c[0x0][0x23c] ;  /* 0x00008f0088037a20 */ /* 0x000fe20000410000 */
[----:B------:R-:W-:Y:S02]  /*3830*/  LOP3.LUT R0, R23, UR15, R80, 0x96, !PT ;  /* 0x0000000f17007c12 */ /* 0x000fe4000f8e9650 */
[----:B------:R-:W-:Y:S02]  /*3840*/  LOP3.LUT R6, R45, UR13, R22, 0x96, !PT ;  /* 0x0000000d2d067c12 */ /* 0x000fe4000f8e9616 */
[----:B------:R-:W-:Y:S01]  /*3850*/  FSEL R18, R3, RZ, P1 ;  /* 0x000000ff03127208 */ /* 0x000fe20000800000 */
[----:B------:R-:W-:Y:S01]  /*3860*/  IMAD.WIDE.U32 R4, R0, -0x2daee0ad, RZ ;  /* 0xd2511f5300047825 */ /* 0x000fe200078e00ff */
[----:B------:R-:W-:Y:S03]  /*3870*/  HMMA.16816.F32 R212, R8, R112, R24 ;  /* 0x0000007008d4723c */ /* 0x000fe60000001818 */
[----:B------:R-:W-:Y:S01]  /*3880*/  IMAD.WIDE.U32 R6, R6, -0x2daee0ad, RZ ;  /* 0xd2511f5306067825 */ /* 0x000fe200078e00ff */
[----:B------:R-:W-:-:S03]  /*3890*/  LOP3.LUT R3, R5, UR12, R130, 0x96, !PT ;  /* 0x0000000c05037c12 */ /* 0x000fc6000f8e9682 */
[----:B------:R-:W-:Y:S01]  /*38a0*/  FFMA.FTZ R0, R133, c[0x0][0x23c], -R18 ;  /* 0x00008f0085007a23 */ /* 0x000fe20000010812 */
[----:B------:R-:W-:Y:S01]  /*38b0*/  HMMA.16816.F32 R192, R8, R114, R48 ;  /* 0x0000007208c0723c */ /* 0x000fe20000001830 */
[----:B------:R-:W-:Y:S02]  /*38c0*/  IMAD.MOV.U32 R27, RZ, RZ, R169 ;  /* 0x000000ffff1b7224 */ /* 0x000fe400078e00a9 */
[----:B------:R2:W-:Y:S01]  /*38d0*/  MUFU.EX2 R133, R0 ;  /* 0x0000000000857308 */ /* 0x0005e20000000800 */
[----:B------:R-:W-:Y:S01]  /*38e0*/  IMAD.MOV.U32 R26, RZ, RZ, R168 ;  /* 0x000000ffff1a7224 */ /* 0x000fe200078e00a8 */
[----:B-1----:R-:W-:-:S03]  /*38f0*/  FMNMX.FTZ R135, R16, R12, !PT ;  /* 0x0000000c10877209 */ /* 0x002fc60007810000 */
[----:B------:R-:W-:Y:S01]  /*3900*/  HMMA.16816.F32 R200, R8, R116, R28 ;  /* 0x0000007408c8723c */ /* 0x000fe2000000181c */
[----:B------:R-:W-:-:S07]  /*3910*/  FSETP.NEU.FTZ.AND P1, PT, R135, -INF , PT ;  /* 0xff8000008700780b */ /* 0x000fce0003f3d000 */
[----:B------:R-:W-:Y:S01]  /*3920*/  HMMA.16816.F32 R204, R8, R104, R32 ;  /* 0x0000006808cc723c */ /* 0x000fe20000001820 */
[----:B--2---:R-:W-:Y:S01]  /*3930*/  LOP3.LUT R0, R7, UR10, R4, 0x96, !PT ;  /* 0x0000000a07007c12 */ /* 0x004fe2000f8e9604 */
[----:B------:R-:W-:-:S04]  /*3940*/  IMAD.WIDE.U32 R4, R3, -0x326172a9, RZ ;  /* 0xcd9e8d5703047825 */ /* 0x000fc800078e00ff */
[--C-:B------:R-:W-:Y:S02]  /*3950*/  FFMA.FTZ R3, R132, c[0x0][0x23c], -R18.reuse ;  /* 0x00008f0084037a23 */ /* 0x100fe40000010812 */
[C---:B------:R-:W-:Y:S01]  /*3960*/  HMMA.16816.F32 R208, R8.reuse, R120, R36 ;  /* 0x0000007808d0723c */ /* 0x040fe20000001824 */
[----:B------:R-:W-:Y:S01]  /*3970*/  IMAD.WIDE.U32 R24, R0, -0x326172a9, RZ ;  /* 0xcd9e8d5700187825 */ /* 0x000fe200078e00ff */
[----:B------:R1:W-:Y:S03]  /*3980*/  MUFU.EX2 R172, R3 ;  /* 0x0000000300ac7308 */ /* 0x0003e60000000800 */
[----:B------:R-:W-:Y:S01]  /*3990*/  FFMA.FTZ R7, R137, c[0x0][0x23c], -R18 ;  /* 0x00008f0089077a23 */ /* 0x000fe20000010812 */
[----:B------:R-:W-:Y:S01]  /*39a0*/  LOP3.LUT R0, R25, UR9, R4, 0x96, !PT ;  /* 0x0000000919007c12 */ /* 0x000fe2000f8e9604 */
[----:B------:R-:W-:Y:S01]  /*39b0*/  IMAD.MOV.U32 R39, RZ, RZ, R155 ;  /* 0x000000ffff277224 */ /* 0x000fe200078e009b */
[----:B------:R-:W-:Y:S01]  /*39c0*/  HMMA.16816.F32 R196, R8, R108, R52 ;  /* 0x0000006c08c4723c */ /* 0x000fe20000001834 */
[----:B------:R-:W-:-:S02]  /*39d0*/  IMAD.MOV.U32 R38, RZ, RZ, R154 ;  /* 0x000000ffff267224 */ /* 0x000fc400078e009a */
[----:B------:R-:W-:Y:S01]  /*39e0*/  IMAD.WIDE.U32 R22, R0, -0x2daee0ad, RZ ;  /* 0xd2511f5300167825 */ /* 0x000fe200078e00ff */
[----:B------:R-:W2:Y:S03]  /*39f0*/  MUFU.EX2 R170, R7 ;  /* 0x0000000700aa7308 */ /* 0x000ea60000000800 */
[----:B------:R-:W-:Y:S01]  /*3a00*/  FFMA.FTZ R0, R138, c[0x0][0x23c], -R18 ;  /* 0x00008f008a007a23 */ /* 0x000fe20000010812 */
[----:B------:R-:W-:Y:S01]  /*3a10*/  HMMA.16816.F32 R180, R8, R124, R68 ;  /* 0x0000007c08b4723c */ /* 0x000fe20000001844 */
[----:B------:R-:W-:Y:S01]  /*3a20*/  IMAD.MOV.U32 R37, RZ, RZ, R153 ;  /* 0x000000ffff257224 */ /* 0x000fe200078e0099 */
[----:B-1----:R-:W-:Y:S02]  /*3a30*/  LOP3.LUT R3, R5, UR11, R44, 0x96, !PT ;  /* 0x0000000b05037c12 */ /* 0x002fe4000f8e962c */
[----:B------:R1:W3:Y:S01]  /*3a40*/  MUFU.EX2 R252, R0 ;  /* 0x0000000000fc7308 */ /* 0x0002e20000000800 */
[----:B------:R-:W-:-:S02]  /*3a50*/  IMAD.MOV.U32 R36, RZ, RZ, R152 ;  /* 0x000000ffff247224 */ /* 0x000fc400078e0098 */
[----:B------:R-:W-:Y:S01]  /*3a60*/  IMAD.MOV.U32 R137, RZ, RZ, R143 ;  /* 0x000000ffff897224 */ /* 0x000fe200078e008f */
[----:B------:R-:W-:Y:S01]  /*3a70*/  HMMA.16816.F32 R188, R8, R122, R40 ;  /* 0x0000007a08bc723c */ /* 0x000fe20000001828 */
[----:B------:R-:W-:-:S04]  /*3a80*/  IMAD.WIDE.U32 R4, R3, -0x2daee0ad, RZ ;  /* 0xd2511f5303047825 */ /* 0x000fc800078e00ff */
[----:B------:R-:W-:Y:S02]  /*3a90*/  FMUL.FTZ R3, R135, c[0x0][0x23c] ;  /* 0x00008f0087037a20 */ /* 0x000fe40000410000 */
[----:B--2---:R-:W-:Y:S01]  /*3aa0*/  IMAD.MOV.U32 R50, RZ, RZ, R170 ;  /* 0x000000ffff327224 */ /* 0x004fe200078e00aa */
[C---:B------:R-:W-:Y:S01]  /*3ab0*/  HMMA.16816.F32 R176, R8.reuse, R106, R56 ;  /* 0x0000006a08b0723c */ /* 0x040fe20000001838 */
[----:B------:R-:W-:Y:S01]  /*3ac0*/  IMAD.MOV.U32 R51, RZ, RZ, R36 ;  /* 0x000000ffff337224 */ /* 0x000fe200078e0024 */
[----:B------:R-:W-:Y:S01]  /*3ad0*/  FSEL R17, R3, RZ, P1 ;  /* 0x000000ff03117208 */ /* 0x000fe20000800000 */
[----:B------:R-:W-:Y:S01]  /*3ae0*/  IMAD.MOV.U32 R49, RZ, RZ, R39 ;  /* 0x000000ffff317224 */ /* 0x000fe200078e0027 */
[----:B------:R-:W-:Y:S02]  /*3af0*/  LOP3.LUT R3, R23, UR6, R4, 0x96, !PT ;  /* 0x0000000617037c12 */ /* 0x000fe4000f8e9604 */
[----:B-1----:R-:W-:Y:S01]  /*3b00*/  LOP3.LUT R0, R5, UR8, R6, 0x96, !PT ;  /* 0x0000000805007c12 */ /* 0x002fe2000f8e9606 */
[--C-:B------:R-:W-:Y:S01]  /*3b10*/  FFMA.FTZ R4, R141, c[0x0][0x23c], -R17.reuse ;  /* 0x00008f008d047a23 */ /* 0x100fe20000010811 */
[----:B------:R-:W-:Y:S01]  /*3b20*/  HMMA.16816.F32 R168, R8, R118, R64 ;  /* 0x0000007608a8723c */ /* 0x000fe20000001840 */
[----:B------:R-:W-:-:S02]  /*3b30*/  FFMA.FTZ R6, R140, c[0x0][0x23c], -R17 ;  /* 0x00008f008c067a23 */ /* 0x000fc40000010811 */
[----:B------:R1:W-:Y:S01]  /*3b40*/  MUFU.EX2 R138, R4 ;  /* 0x00000004008a7308 */ /* 0x0003e20000000800 */
[----:B------:R-:W-:-:S04]  /*3b50*/  IMAD.WIDE.U32 R14, R0, -0x326172a9, RZ ;  /* 0xcd9e8d57000e7825 */ /* 0x000fc800078e00ff */
[----:B------:R-:W-:Y:S03]  /*3b60*/  HMMA.16816.F32 R152, R8, R110, R72 ;  /* 0x0000006e0898723c */ /* 0x000fe60000001848 */
[----:B------:R2:W-:Y:S01]  /*3b70*/  MUFU.EX2 R48, R6 ;  /* 0x0000000600307308 */ /* 0x0005e20000000800 */
[----:B-1----:R-:W-:-:S05]  /*3b80*/  IMAD.WIDE.U32 R4, R3, -0x326172a9, RZ ;  /* 0xcd9e8d5703047825 */ /* 0x002fca00078e00ff */
[C---:B------:R-:W-:Y:S02]  /*3b90*/  LOP3.LUT R3, R4.reuse, 0xffff, RZ, 0xc0, !PT ;  /* 0x0000ffff04037812 */ /* 0x040fe400078ec0ff */
[----:B------:R-:W-:Y:S01]  /*3ba0*/  LOP3.LUT R0, R5, UR17, R14, 0x96, !PT ;  /* 0x0000001105007c12 */ /* 0x000fe2000f8e960e */
[----:B--2---:R-:W-:Y:S01]  /*3bb0*/  FFMA.FTZ R6, R139, c[0x0][0x23c], -R17 ;  /* 0x00008f008b067a23 */ /* 0x004fe20000010811 */
[----:B------:R-:W-:Y:S02]  /*3bc0*/  LOP3.LUT R7, R4, 0xff, RZ, 0xc0, !PT ;  /* 0x000000ff04077812 */ /* 0x000fe400078ec0ff */
[----:B------:R-:W-:Y:S01]  /*3bd0*/  SHF.R.U32.HI R5, RZ, 0x8, R3 ;  /* 0x00000008ff057819 */ /* 0x000fe20000011603 */
[----:B------:R1:W2:Y:S01]  /*3be0*/  MUFU.EX2 R28, R6 ;  /* 0x00000006001c7308 */ /* 0x0002a20000000800 */
[--C-:B------:R-:W-:Y:S02]  /*3bf0*/  SHF.R.U32.HI R3, RZ, 0x10, R4.reuse ;  /* 0x00000010ff037819 */ /* 0x100fe40000011604 */
[----:B------:R-:W-:Y:S01]  /*3c00*/  PRMT R7, R7, 0x5410, R5 ;  /* 0x0000541007077816 */ /* 0x000fe20000000005 */
[----:B------:R-:W-:Y:S01]  /*3c10*/  FFMA.FTZ R5, R142, c[0x0][0x23c], -R17 ;  /* 0x00008f008e057a23 */ /* 0x000fe20000010811 */
[----:B------:R-:W-:Y:S01]  /*3c20*/  LOP3.LUT R12, R3, 0xff, RZ, 0xc0, !PT ;  /* 0x000000ff030c7812 */ /* 0x000fe200078ec0ff */
[----:B------:R-:W-:Y:S01]  /*3c30*/  HMMA.16816.F32 R140, R8, R126, R60 ;  /* 0x0000007e088c723c */ /* 0x000fe2000000183c */
[----:B------:R-:W-:Y:S01]  /*3c40*/  SHF.R.U32.HI R16, RZ, 0x18, R4 ;  /* 0x00000018ff107819 */ /* 0x000fe20000011604 */
[----:B------:R4:W5:Y:S01]  /*3c50*/  MUFU.EX2 R132, R5 ;  /* 0x0000000500847308 */ /* 0x0009620000000800 */
[----:B------:R-:W-:-:S02]  /*3c60*/  LOP3.LUT R3, R0, 0xffff, RZ, 0xc0, !PT ;  /* 0x0000ffff00037812 */ /* 0x000fc400078ec0ff */
[--C-:B------:R-:W-:Y:S02]  /*3c70*/  SHF.R.U32.HI R4, RZ, 0x10, R0.reuse ;  /* 0x00000010ff047819 */ /* 0x100fe40000011600 */
[----:B------:R-:W-:Y:S02]  /*3c80*/  LOP3.LUT R14, R0, 0xff, RZ, 0xc0, !PT ;  /* 0x000000ff000e7812 */ /* 0x000fe400078ec0ff */
[----:B------:R-:W-:Y:S01]  /*3c90*/  SHF.R.U32.HI R13, RZ, 0x18, R0 ;  /* 0x00000018ff0d7819 */ /* 0x000fe20000011600 */
[----:B------:R-:W-:Y:S01]  /*3ca0*/  HSET2.LE.AND R0, R7, R248, PT ;  /* 0x000000f807007233 */ /* 0x000fe20003803000 */
[----:B-1----:R-:W-:Y:S02]  /*3cb0*/  SHF.R.U32.HI R6, RZ, 0x8, R3 ;  /* 0x00000008ff067819 */ /* 0x002fe40000011603 */
[----:B------:R-:W-:Y:S02]  /*3cc0*/  LOP3.LUT R4, R4, 0xff, RZ, 0xc0, !PT ;  /* 0x000000ff04047812 */ /* 0x000fe400078ec0ff */
[----:B---3--:R-:W-:-:S02]  /*3cd0*/  F2FP.PACK_AB R3, R252, R50 ;  /* 0x00000032fc03723e */ /* 0x008fc400000000ff */
[----:B------:R-:W-:Y:S02]  /*3ce0*/  PRMT R7, R14, 0x5410, R6 ;  /* 0x000054100e077816 */ /* 0x000fe40000000006 */
[----:B----4-:R-:W-:Y:S01]  /*3cf0*/  PRMT R5, R12, 0x5410, R16 ;  /* 0x000054100c057816 */ /* 0x010fe20000000010 */
[----:B--2---:R-:W-:Y:S01]  /*3d00*/  IMAD.MOV.U32 R16, RZ, RZ, R28 ;  /* 0x000000ffff107224 */ /* 0x004fe200078e001c */
[----:B------:R-:W-:Y:S01]  /*3d10*/  PRMT R12, R4, 0x5410, R13 ;  /* 0x00005410040c7816 */ /* 0x000fe2000000000d */
[--C-:B------:R-:W-:Y:S01]  /*3d20*/  HSET2.LE.AND R4, R7, R248.reuse, PT ;  /* 0x000000f807047233 */ /* 0x100fe20003803000 */
[----:B------:R-:W-:Y:S01]  /*3d30*/  LOP3.LUT R6, R0, R3, RZ, 0xc0, !PT ;  /* 0x0000000300067212 */ /* 0x000fe200078ec0ff */
[--C-:B------:R-:W-:Y:S01]  /*3d40*/  HSET2.LE.AND R0, R5, R248.reuse, PT ;  /* 0x000000f805007233 */ /* 0x100fe20003803000 */
[----:B------:R-:W-:Y:S01]  /*3d50*/  F2FP.PACK_AB R5, R172, R133 ;  /* 0x00000085ac05723e */ /* 0x000fe200000000ff */
[----:B------:R-:W-:Y:S01]  /*3d60*/  HSET2.LE.AND R12, R12, R248, PT ;  /* 0x000000f80c0c7233 */ /* 0x000fe20003803000 */
[----:B------:R-:W-:Y:S01]  /*3d70*/  F2FP.PACK_AB R3, R16, R48 ;  /* 0x000000301003723e */ /* 0x000fe200000000ff */
[----:B------:R-:W-:Y:S01]  /*3d80*/  IMAD.MOV.U32 R83, RZ, RZ, R16 ;  /* 0x000000ffff537224 */ /* 0x000fe200078e0010 */
[----:B-----5:R-:W-:-:S02]  /*3d90*/  F2FP.PACK_AB R13, R132, R138 ;  /* 0x0000008a840d723e */ /* 0x020fc400000000ff */
[----:B------:R-:W-:Y:S02]  /*3da0*/  LOP3.LUT R4, R4, R5, RZ, 0xc0, !PT ;  /* 0x0000000504047212 */ /* 0x000fe400078ec0ff */
[----:B------:R-:W-:Y:S01]  /*3db0*/  LOP3.LUT R7, R0, R3, RZ, 0xc0, !PT ;  /* 0x0000000300077212 */ /* 0x000fe200078ec0ff */
[----:B------:R-:W-:Y:S01]  /*3dc0*/  FFMA.FTZ R0, R151, c[0x0][0x23c], -R18 ;  /* 0x00008f0097007a23 */ /* 0x000fe20000010812 */
[----:B------:R-:W-:Y:S02]  /*3dd0*/  LOP3.LUT R5, R12, R13, RZ, 0xc0, !PT ;  /* 0x0000000d0c057212 */ /* 0x000fe400078ec0ff */
[----:B------:R-:W-:-:S05]  /*3de0*/  LOP3.LUT R3, R15, UR7, R24, 0x96, !PT ;  /* 0x000000070f037c12 */ /* 0x000fca000f8e9618 */
[C---:B------:R-:W-:Y:S07]  /*3df0*/  HMMA.16816.F32 R32, R4.reuse, R76, RZ ;  /* 0x0000004c0420723c */ /* 0x040fee00000018ff */
[----:B------:R-:W-:Y:S01]  /*3e00*/  IMAD.MOV.U32 R77, RZ, RZ, R172 ;  /* 0x000000ffff4d7224 */ /* 0x000fe200078e00ac */
[----:B------:R-:W-:Y:S01]  /*3e10*/  HMMA.16816.F32 R52, R4, R78, RZ ;  /* 0x0000004e0434723c */ /* 0x000fe200000018ff */
[----:B------:R1:W-:Y:S01]  /*3e20*/  MUFU.EX2 R172, R0 ;  /* 0x0000000000ac7308 */ /* 0x0003e20000000800 */
[----:B------:R-:W-:-:S05]  /*3e30*/  IMAD.MOV.U32 R76, RZ, RZ, R27 ;  /* 0x000000ffff4c7224 */ /* 0x000fca00078e001b */
[----:B------:R-:W-:Y:S01]  /*3e40*/  IMAD.MOV.U32 R78, RZ, RZ, R38 ;  /* 0x000000ffff4e7224 */ /* 0x000fe200078e0026 */
[----:B------:R-:W-:Y:S01]  /*3e50*/  HMMA.16816.F32 R28, R4, R84, RZ ;  /* 0x00000054041c723c */ /* 0x000fe200000018ff */
[----:B------:R-:W-:-:S06]  /*3e60*/  IMAD.MOV.U32 R79, RZ, RZ, R26 ;  /* 0x000000ffff4f7224 */ /* 0x000fcc00078e001a */
[----:B------:R-:W-:Y:S01]  /*3e70*/  IMAD.MOV.U32 R84, RZ, RZ, R37 ;  /* 0x000000ffff547224 */ /* 0x000fe200078e0025 */
[C---:B------:R-:W-:Y:S01]  /*3e80*/  HMMA.16816.F32 R56, R4.reuse, R86, RZ ;  /* 0x000000560438723c */ /* 0x040fe200000018ff */
[----:B-1----:R-:W-:Y:S02]  /*3e90*/  FFMA.FTZ R0, R149, c[0x0][0x23c], -R18 ;  /* 0x00008f0095007a23 */ /* 0x002fe40000010812 */
[----:B------:R-:W-:Y:S02]  /*3ea0*/  IMAD.MOV.U32 R85, RZ, RZ, R133 ;  /* 0x000000ffff557224 */ /* 0x000fe400078e0085 */
[----:B------:R1:W-:Y:S01]  /*3eb0*/  MUFU.EX2 R139, R0 ;  /* 0x00000000008b7308 */ /* 0x0003e20000000800 */
[----:B------:R-:W-:Y:S02]  /*3ec0*/  IMAD.MOV.U32 R151, RZ, RZ, R84 ;  /* 0x000000ffff977224 */ /* 0x000fe400078e0054 */
[----:B------:R-:W-:Y:S01]  /*3ed0*/  HMMA.16816.F32 R36, R4, R88, RZ ;  /* 0x000000580424723c */ /* 0x000fe200000018ff */
[----:B------:R-:W-:-:S06]  /*3ee0*/  IMAD.MOV.U32 R149, RZ, RZ, R85 ;  /* 0x000000ffff957224 */ /* 0x000fcc00078e0055 */
[----:B------:R-:W-:Y:S01]  /*3ef0*/  IMAD.MOV.U32 R89, RZ, RZ, R166 ;  /* 0x000000ffff597224 */ /* 0x000fe200078e00a6 */
[----:B------:R-:W-:Y:S01]  /*3f00*/  HMMA.16816.F32 R60, R4, R90, RZ ;  /* 0x0000005a043c723c */ /* 0x000fe200000018ff */
[----:B-1----:R-:W-:Y:S02]  /*3f10*/  FFMA.FTZ R0, R147, c[0x0][0x23c], -R18 ;  /* 0x00008f0093007a23 */ /* 0x002fe40000010812 */
[----:B------:R-:W-:-:S05]  /*3f20*/  IMAD.MOV.U32 R147, RZ, RZ, R167 ;  /* 0x000000ffff937224 */ /* 0x000fca00078e00a7 */
[----:B------:R-:W-:Y:S01]  /*3f30*/  HMMA.16816.F32 R40, R4, R96, RZ ;  /* 0x000000600428723c */ /* 0x000fe200000018ff */
[----:B------:R1:W-:Y:S01]  /*3f40*/  MUFU.EX2 R133, R0 ;  /* 0x0000000000857308 */ /* 0x0003e20000000800 */
[----:B------:R-:W-:Y:S02]  /*3f50*/  IMAD.MOV.U32 R91, RZ, RZ, R165 ;  /* 0x000000ffff5b7224 */ /* 0x000fe400078e00a5 */
[----:B------:R-:W-:-:S04]  /*3f60*/  IMAD.MOV.U32 R90, RZ, RZ, R164 ;  /* 0x000000ffff5a7224 */ /* 0x000fc800078e00a4 */
[C---:B------:R-:W-:Y:S08]  /*3f70*/  HMMA.16816.F32 R64, R4.reuse, R98, RZ ;  /* 0x000000620440723c */ /* 0x040ff000000018ff */
[C---:B------:R-:W-:Y:S08]  /*3f80*/  HMMA.16816.F32 R12, R4.reuse, R92, RZ ;  /* 0x0000005c040c723c */ /* 0x040ff000000018ff */
[C---:B------:R-:W-:Y:S08]  /*3f90*/  HMMA.16816.F32 R68, R4.reuse, R94, RZ ;  /* 0x0000005e0444723c */ /* 0x040ff000000018ff */
[C---:B------:R-:W-:Y:S08]  /*3fa0*/  HMMA.16816.F32 R24, R4.reuse, R100, RZ ;  /* 0x000000640418723c */ /* 0x040ff000000018ff */
[----:B------:R-:W-:Y:S07]  /*3fb0*/  HMMA.16816.F32 R72, R4, R102, RZ ;  /* 0x000000660448723c */ /* 0x000fee00000018ff */
[----:B------:R-:W-:-:S04]  /*3fc0*/  IMAD.WIDE.U32 R4, R3, -0x2daee0ad, RZ ;  /* 0xd2511f5303047825 */ /* 0x000fc800078e00ff */
[----:B------:R-:W-:Y:S01]  /*3fd0*/  FFMA.FTZ R6, R146, c[0x0][0x23c], -R18 ;  /* 0x00008f0092067a23 */ /* 0x000fe20000010812 */
[----:B-1----:R-:W-:Y:S01]  /*3fe0*/  LOP3.LUT R0, R5, UR16, R22, 0x96, !PT ;  /* 0x0000001005007c12 */ /* 0x002fe2000f8e9616 */
[----:B------:R-:W-:Y:S01]  /*3ff0*/  IMAD.MOV.U32 R146, RZ, RZ, R51 ;  /* 0x000000ffff927224 */ /* 0x000fe200078e0033 */
[C---:B------:R-:W-:Y:S01]  /*4000*/  LOP3.LUT R3, R4.reuse, 0xffff, RZ, 0xc0, !PT ;  /* 0x0000ffff04037812 */ /* 0x040fe200078ec0ff */
[----:B------:R1:W2:Y:S01]  /*4010*/  MUFU.EX2 R9, R6 ;  /* 0x0000000600097308 */ /* 0x0002a20000000800 */
[----:B------:R-:W-:Y:S02]  /*4020*/  LOP3.LUT R8, R4, 0xff, RZ, 0xc0, !PT ;  /* 0x000000ff04087812 */ /* 0x000fe400078ec0ff */
[--C-:B------:R-:W-:Y:S02]  /*4030*/  SHF.R.U32.HI R7, RZ, 0x10, R4.reuse ;  /* 0x00000010ff077819 */ /* 0x100fe40000011604 */
[----:B------:R-:W-:Y:S01]  /*4040*/  SHF.R.U32.HI R5, RZ, 0x18, R4 ;  /* 0x00000018ff057819 */ /* 0x000fe20000011604 */
[----:B------:R-:W-:Y:S01]  /*4050*/  FFMA.FTZ R4, R150, c[0x0][0x23c], -R17 ;  /* 0x00008f0096047a23 */ /* 0x000fe20000010811 */
[----:B------:R-:W-:Y:S01]  /*4060*/  SHF.R.U32.HI R3, RZ, 0x8, R3 ;  /* 0x00000008ff037819 */ /* 0x000fe20000011603 */
[----:B------:R-:W-:-:S02]  /*4070*/  IMAD.MOV.U32 R150, RZ, RZ, R137 ;  /* 0x000000ffff967224 */ /* 0x000fc400078e0089 */
[----:B------:R3:W-:Y:S01]  /*4080*/  MUFU.EX2 R11, R4 ;  /* 0x00000004000b7308 */ /* 0x0007e20000000800 */
[----:B------:R-:W-:Y:S02]  /*4090*/  PRMT R10, R8, 0x5410, R3 ;  /* 0x00005410080a7816 */ /* 0x000fe40000000003 */
[----:B------:R-:W-:Y:S02]  /*40a0*/  LOP3.LUT R3, R7, 0xff, RZ, 0xc0, !PT ;  /* 0x000000ff07037812 */ /* 0x000fe400078ec0ff */
[----:B------:R-:W-:Y:S02]  /*40b0*/  LOP3.LUT R7, R0, 0xff, RZ, 0xc0, !PT ;  /* 0x000000ff00077812 */ /* 0x000fe400078ec0ff */
[----:B-1----:R-:W-:Y:S01]  /*40c0*/  SHF.R.U32.HI R6, RZ, 0x18, R0 ;  /* 0x00000018ff067819 */ /* 0x002fe20000011600 */
[----:B---3--:R-:W-:Y:S02]  /*40d0*/  FFMA.FTZ R4, R148, c[0x0][0x23c], -R17 ;  /* 0x00008f0094047a23 */ /* 0x008fe40000010811 */
[----:B--2---:R-:W-:Y:S01]  /*40e0*/  IMAD.MOV.U32 R148, RZ, RZ, R9 ;  /* 0x000000ffff947224 */ /* 0x004fe200078e0009 */
[----:B------:R-:W-:Y:S01]  /*40f0*/  PRMT R9, R3, 0x5410, R5 ;  /* 0x0000541003097816 */ /* 0x000fe20000000005 */
[----:B------:R1:W2:Y:S01]  /*4100*/  MUFU.EX2 R8, R4 ;  /* 0x0000000400087308 */ /* 0x0002a20000000800 */
[----:B------:R-:W-:-:S04]  /*4110*/  LOP3.LUT R3, R0, 0xffff, RZ, 0xc0, !PT ;  /* 0x0000ffff00037812 */ /* 0x000fc800078ec0ff */
[----:B------:R-:W-:Y:S01]  /*4120*/  SHF.R.U32.HI R5, RZ, 0x8, R3 ;  /* 0x00000008ff057819 */ /* 0x000fe20000011603 */
[----:B------:R-:W-:-:S04]  /*4130*/  FFMA.FTZ R3, R157, c[0x0][0x23c], -R17 ;  /* 0x00008f009d037a23 */ /* 0x000fc80000010811 */
[----:B------:R3:W-:Y:S01]  /*4140*/  MUFU.EX2 R137, R3 ;  /* 0x0000000300897308 */ /* 0x0007e20000000800 */
[----:B-1----:R-:W-:Y:S01]  /*4150*/  SHF.R.U32.HI R4, RZ, 0x10, R0 ;  /* 0x00000010ff047819 */ /* 0x002fe20000011600 */
[----:B--2---:R-:W-:Y:S01]  /*4160*/  IMAD.MOV.U32 R157, RZ, RZ, R8 ;  /* 0x000000ffff9d7224 */ /* 0x004fe200078e0008 */
[----:B------:R-:W-:Y:S02]  /*4170*/  PRMT R8, R7, 0x5410, R5 ;  /* 0x0000541007087816 */ /* 0x000fe40000000005 */
[----:B------:R-:W-:Y:S01]  /*4180*/  LOP3.LUT R0, R4, 0xff, RZ, 0xc0, !PT ;  /* 0x000000ff04007812 */ /* 0x000fe200078ec0ff */
[----:B------:R-:W-:Y:S02]  /*4190*/  FFMA.FTZ R4, R156, c[0x0][0x23c], -R17 ;  /* 0x00008f009c047a23 */ /* 0x000fe40000010811 */
[----:B------:R-:W-:Y:S01]  /*41a0*/  IMAD.MOV.U32 R156, RZ, RZ, R11 ;  /* 0x000000ffff9c7224 */ /* 0x000fe200078e000b */
[----:B------:R-:W-:Y:S01]  /*41b0*/  PRMT R5, R0, 0x5410, R6 ;  /* 0x0000541000057816 */ /* 0x000fe20000000006 */
[--C-:B------:R-:W-:Y:S01]  /*41c0*/  HSET2.LE.AND R0, R10, R248.reuse, PT ;  /* 0x000000f80a007233 */ /* 0x100fe20003803000 */
[----:B---3--:R-:W-:Y:S01]  /*41d0*/  F2FP.PACK_AB R3, R148, R133 ;  /* 0x000000859403723e */ /* 0x008fe200000000ff */
[----:B------:R1:W2:Y:S03]  /*41e0*/  MUFU.EX2 R88, R4 ;  /* 0x0000000400587308 */ /* 0x0002a60000000800 */
[----:B------:R-:W-:Y:S01]  /*41f0*/  LOP3.LUT R6, R0, R3, RZ, 0xc0, !PT ;  /* 0x0000000300067212 */ /* 0x000fe200078ec0ff */
[----:B------:R-:W-:Y:S01]  /*4200*/  HSET2.LE.AND R0, R9, R248, PT ;  /* 0x000000f809007233 */ /* 0x000fe20003803000 */
[----:B------:R-:W-:-:S04]  /*4210*/  F2FP.PACK_AB R3, R157, R156 ;  /* 0x0000009c9d03723e */ /* 0x000fc800000000ff */
[----:B------:R-:W-:Y:S01]  /*4220*/  LOP3.LUT R7, R0, R3, RZ, 0xc0, !PT ;  /* 0x0000000300077212 */ /* 0x000fe200078ec0ff */
[----:B------:R-:W-:Y:S01]  /*4230*/  HSET2.LE.AND R0, R8, R248, PT ;  /* 0x000000f808007233 */ /* 0x000fe20003803000 */
[----:B------:R-:W-:-:S04]  /*4240*/  F2FP.PACK_AB R3, R139, R172 ;  /* 0x000000ac8b03723e */ /* 0x000fc800000000ff */
[----:B-1----:R-:W-:Y:S01]  /*4250*/  LOP3.LUT R4, R0, R3, RZ, 0xc0, !PT ;  /* 0x0000000300047212 */ /* 0x002fe200078ec0ff */
[----:B------:R-:W-:Y:S01]  /*4260*/  HSET2.LE.AND R0, R5, R248, PT ;  /* 0x000000f805007233 */ /* 0x000fe20003803000 */
[----:B--2---:R-:W-:Y:S01]  /*4270*/  F2FP.PACK_AB R3, R88, R137 ;  /* 0x000000895803723e */ /* 0x004fe200000000ff */
[----:B------:R-:W-:-:S03]  /*4280*/  IMAD.MOV.U32 R129, RZ, RZ, R88 ;  /* 0x000000ffff817224 */ /* 0x000fc600078e0058 */
[----:B------:R-:W-:Y:S02]  /*4290*/  LOP3.LUT R5, R0, R3, RZ, 0xc0, !PT ;  /* 0x0000000300057212 */ /* 0x000fe400078ec0ff */
[----:B------:R-:W-:Y:S01]  /*42a0*/  IADD3 R0, R21, 0x1, RZ ;  /* 0x0000000115007810 */ /* 0x000fe20007ffe0ff */
[----:B------:R-:W-:Y:S02]  /*42b0*/  IMAD.MOV.U32 R21, RZ, RZ, R151 ;  /* 0x000000ffff157224 */ /* 0x000fe400078e0097 */
[----:B------:R-:W-:Y:S01]  /*42c0*/  IMAD.MOV.U32 R151, RZ, RZ, R77 ;  /* 0x000000ffff977224 */ /* 0x000fe200078e004d */
[----:B------:R-:W-:Y:S01]  /*42d0*/  LOP3.LUT R0, R145, UR23, R0, 0x96, !PT ;  /* 0x0000001791007c12 */ /* 0x000fe2000f8e9600 */
[----:B------:R-:W-:Y:S01]  /*42e0*/  HMMA.16816.F32 R84, R4, R112, R32 ;  /* 0x000000700454723c */ /* 0x000fe20000001820 */
[----:B------:R-:W-:-:S03]  /*42f0*/  IMAD.MOV.U32 R77, RZ, RZ, R250 ;  /* 0x000000ffff4d7224 */ /* 0x000fc600078e00fa */
[----:B------:R-:W-:-:S04]  /*4300*/  IMAD.WIDE.U32 R22, R0, -0x326172a9, RZ ;  /* 0xcd9e8d5700167825 */ /* 0x000fc800078e00ff */
[----:B------:R-:W-:Y:S01]  /*4310*/  IMAD.MOV.U32 R35, RZ, RZ, R132 ;  /* 0x000000ffff237224 */ /* 0x000fe200078e0084 */
[----:B------:R-:W-:Y:S01]  /*4320*/  LOP3.LUT R0, R23, UR15, R82, 0x96, !PT ;  /* 0x0000000f17007c12 */ /* 0x000fe2000f8e9652 */
[----:B------:R-:W-:Y:S01]  /*4330*/  IMAD.MOV.U32 R34, RZ, RZ, R175 ;  /* 0x000000ffff227224 */ /* 0x000fe200078e00af */
[----:B------:R-:W-:Y:S01]  /*4340*/  LOP3.LUT R3, R47, UR13, R22, 0x96, !PT ;  /* 0x0000000d2f037c12 */ /* 0x000fe2000f8e9616 */
[----:B------:R-:W-:Y:S01]  /*4350*/  IMAD.MOV.U32 R132, RZ, RZ, R174 ;  /* 0x000000ffff847224 */ /* 0x000fe200078e00ae */
[----:B------:R-:W-:Y:S01]  /*4360*/  HMMA.16816.F32 R92, R4, R104, R36 ;  /* 0x00000068045c723c */ /* 0x000fe20000001824 */
[----:B------:R-:W-:Y:S01]  /*4370*/  IMAD.WIDE.U32 R10, R0, -0x2daee0ad, RZ ;  /* 0xd2511f53000a7825 */ /* 0x000fe200078e00ff */
[----:B------:R-:W-:Y:S03]  /*4380*/  LDSM.16.MT88.4 R36, [R218+0xa800] ;  /* 0x00a80000da24783b */ /* 0x000fe60000004200 */
[----:B------:R-:W-:Y:S01]  /*4390*/  IMAD.WIDE.U32 R8, R3, -0x2daee0ad, RZ ;  /* 0xd2511f5303087825 */ /* 0x000fe200078e00ff */
[----:B------:R-:W-:-:S02]  /*43a0*/  LOP3.LUT R3, R11, UR12, R128, 0x96, !PT ;  /* 0x0000000c0b037c12 */ /* 0x000fc4000f8e9680 */
[----:B------:R-:W-:Y:S01]  /*43b0*/  HMMA.16816.F32 R96, R4, R108, R12 ;  /* 0x0000006c0460723c */ /* 0x000fe2000000180c */
[----:B------:R-:W-:Y:S01]  /*43c0*/  IMAD.MOV.U32 R33, RZ, RZ, R173 ;  /* 0x000000ffff217224 */ /* 0x000fe200078e00ad */
[----:B------:R-:W-:Y:S01]  /*43d0*/  LOP3.LUT R0, R9, UR10, R10, 0x96, !PT ;  /* 0x0000000a09007c12 */ /* 0x000fe2000f8e960a */
[----:B------:R-:W-:Y:S02]  /*43e0*/  IMAD.MOV.U32 R32, RZ, RZ, R172 ;  /* 0x000000ffff207224 */ /* 0x000fe400078e00ac */
[----:B------:R-:W-:-:S03]  /*43f0*/  IMAD.WIDE.U32 R10, R3, -0x326172a9, RZ ;  /* 0xcd9e8d57030a7825 */ /* 0x000fc600078e00ff */
[C---:B------:R-:W-:Y:S01]  /*4400*/  HMMA.16816.F32 R172, R4.reuse, R120, R28 ;  /* 0x0000007804ac723c */ /* 0x040fe2000000181c */
[----:B------:R-:W-:Y:S02]  /*4410*/  IMAD.MOV.U32 R105, RZ, RZ, R149 ;  /* 0x000000ffff697224 */ /* 0x000fe400078e0095 */
[----:B------:R-:W-:Y:S02]  /*4420*/  IMAD.MOV.U32 R149, RZ, RZ, R76 ;  /* 0x000000ffff957224 */ /* 0x000fe400078e004c */
[----:B------:R-:W-:Y:S02]  /*4430*/  IMAD.MOV.U32 R104, RZ, RZ, R150 ;  /* 0x000000ffff687224 */ /* 0x000fe400078e0096 */
[----:B------:R-:W-:Y:S01]  /*4440*/  IMAD.MOV.U32 R29, RZ, RZ, R50 ;  /* 0x000000ffff1d7224 */ /* 0x000fe200078e0032 */
[----:B------:R-:W-:Y:S01]  /*4450*/  HMMA.16816.F32 R100, R4, R116, R40 ;  /* 0x000000740464723c */ /* 0x000fe20000001828 */
[----:B------:R-:W-:Y:S01]  /*4460*/  IMAD.WIDE.U32 R50, R0, -0x326172a9, RZ ;  /* 0xcd9e8d5700327825 */ /* 0x000fe200078e00ff */
[----:B------:R-:W-:-:S03]  /*4470*/  LOP3.LUT R0, R11, UR11, R46, 0x96, !PT ;  /* 0x0000000b0b007c12 */ /* 0x000fc6000f8e962e */
[----:B------:R-:W-:Y:S01]  /*4480*/  IMAD.MOV.U32 R31, RZ, RZ, R49 ;  /* 0x000000ffff1f7224 */ /* 0x000fe200078e0031 */
[----:B------:R-:W-:Y:S01]  /*4490*/  LOP3.LUT R3, R51, UR9, R10, 0x96, !PT ;  /* 0x0000000933037c12 */ /* 0x000fe2000f8e960a */
[----:B------:R-:W-:Y:S01]  /*44a0*/  IMAD.MOV.U32 R30, RZ, RZ, R48 ;  /* 0x000000ffff1e7224 */ /* 0x000fe200078e0030 */
[----:B------:R-:W-:Y:S01]  /*44b0*/  HMMA.16816.F32 R60, R4, R106, R60 ;  /* 0x0000006a043c723c */ /* 0x000fe2000000183c */
[----:B------:R-:W-:-:S04]  /*44c0*/  IMAD.WIDE.U32 R10, R0, -0x2daee0ad, RZ ;  /* 0xd2511f53000a7825 */ /* 0x000fc800078e00ff */
[----:B------:R-:W-:Y:S02]  /*44d0*/  FFMA.FTZ R0, R159, c[0x0][0x23c], -R20 ;  /* 0x00008f009f007a23 */ /* 0x000fe40000010814 */
[----:B------:R-:W-:Y:S01]  /*44e0*/  IMAD.WIDE.U32 R48, R3, -0x2daee0ad, RZ ;  /* 0xd2511f5303307825 */ /* 0x000fe200078e00ff */
[----:B------:R-:W-:Y:S01]  /*44f0*/  LOP3.LUT R3, R11, UR8, R8, 0x96, !PT ;  /* 0x000000080b037c12 */ /* 0x000fe2000f8e9608 */
[----:B------:R1:W2:Y:S01]  /*4500*/  MUFU.EX2 R28, R0 ;  /* 0x00000000001c7308 */ /* 0x0002a20000000800 */
[----:B------:R-:W-:Y:S01]  /*4510*/  HMMA.16816.F32 R164, R4, R124, R24 ;  /* 0x0000007c04a4723c */ /* 0x000fe20000001818 */
[----:B------:R-:W-:Y:S01]  /*4520*/  FFMA.FTZ R8, R160, c[0x0][0x23c], -R20 ;  /* 0x00008f00a0087a23 */ /* 0x000fe20000010814 */
[----:B------:R-:W-:Y:S01]  /*4530*/  LDSM.16.MT88.4 R24, [R218+0x9800] ;  /* 0x00980000da18783b */ /* 0x000fe20000004200 */
[----:B------:R-:W-:-:S04]  /*4540*/  IMAD.WIDE.U32 R46, R3, -0x326172a9, RZ ;  /* 0xcd9e8d57032e7825 */ /* 0x000fc800078e00ff */
[----:B------:R3:W-:Y:S01]  /*4550*/  MUFU.EX2 R76, R8 ;  /* 0x00000008004c7308 */ /* 0x0007e20000000800 */
[----:B------:R-:W-:Y:S01]  /*4560*/  FFMA.FTZ R3, R158, c[0x0][0x23c], -R20 ;  /* 0x00008f009e037a23 */ /* 0x000fe20000010814 */
[C---:B------:R-:W-:Y:S01]  /*4570*/  HMMA.16816.F32 R112, R4.reuse, R114, R52 ;  /* 0x000000720470723c */ /* 0x040fe20000001834 */
[----:B------:R-:W-:Y:S01]  /*4580*/  IMAD.MOV.U32 R43, RZ, RZ, R31 ;  /* 0x000000ffff2b7224 */ /* 0x000fe200078e001f */
[----:B------:R-:W-:Y:S01]  /*4590*/  LDSM.16.MT88.4 R52, [R218+0xb800] ;  /* 0x00b80000da34783b */ /* 0x000fe20000004200 */
[----:B------:R-:W-:Y:S02]  /*45a0*/  IMAD.MOV.U32 R42, RZ, RZ, R32 ;  /* 0x000000ffff2a7224 */ /* 0x000fe400078e0020 */
[----:B------:R-:W-:Y:S01]  /*45b0*/  IMAD.MOV.U32 R41, RZ, RZ, R33 ;  /* 0x000000ffff297224 */ /* 0x000fe200078e0021 */
[----:B-1----:R-:W-:Y:S01]  /*45c0*/  LOP3.LUT R0, R49, UR6, R10, 0x96, !PT ;  /* 0x0000000631007c12 */ /* 0x002fe2000f8e960a */
[----:B------:R-:W-:Y:S01]  /*45d0*/  IMAD.MOV.U32 R40, RZ, RZ, R34 ;  /* 0x000000ffff287224 */ /* 0x000fe200078e0022 */
[----:B------:R1:W4:Y:S01]  /*45e0*/  MUFU.EX2 R49, R3 ;  /* 0x0000000300317308 */ /* 0x0003220000000800 */
[----:B------:R-:W-:Y:S01]  /*45f0*/  IMAD.MOV.U32 R116, RZ, RZ, R156 ;  /* 0x000000ffff747224 */ /* 0x000fe200078e009c */
[----:B------:R-:W-:Y:S01]  /*4600*/  HMMA.16816.F32 R120, R4, R122, R56 ;  /* 0x0000007a0478723c */ /* 0x000fe20000001838 */
[----:B------:R-:W-:-:S02]  /*4610*/  IMAD.MOV.U32 R156, RZ, RZ, R78 ;  /* 0x000000ffff9c7224 */ /* 0x000fc400078e004e */
[----:B------:R-:W-:Y:S02]  /*4620*/  IMAD.MOV.U32 R150, RZ, RZ, R79 ;  /* 0x000000ffff967224 */ /* 0x000fe400078e004f */
[----:B---3--:R-:W-:-:S03]  /*4630*/  IMAD.WIDE.U32 R8, R0, -0x326172a9, RZ ;  /* 0xcd9e8d5700087825 */ /* 0x008fc600078e00ff */
[C---:B------:R-:W-:Y:S01]  /*4640*/  HMMA.16816.F32 R64, R4.reuse, R118, R64 ;  /* 0x000000760440723c */ /* 0x040fe20000001840 */
[----:B------:R-:W-:Y:S01]  /*4650*/  IMAD.MOV.U32 R78, RZ, RZ, R252 ;  /* 0x000000ffff4e7224 */ /* 0x000fe200078e00fc */
[----:B------:R-:W-:Y:S01]  /*4660*/  LOP3.LUT R0, R9, UR17, R46, 0x96, !PT ;  /* 0x0000001109007c12 */ /* 0x000fe2000f8e962e */
[----:B------:R-:W-:Y:S01]  /*4670*/  IMAD.MOV.U32 R51, RZ, RZ, R40 ;  /* 0x000000ffff337224 */ /* 0x000fe200078e0028 */
[----:B------:R-:W-:Y:S01]  /*4680*/  SHF.R.U32.HI R12, RZ, 0x10, R8 ;  /* 0x00000010ff0c7819 */ /* 0x000fe20000011608 */
[----:B------:R-:W-:Y:S01]  /*4690*/  IMAD.MOV.U32 R128, RZ, RZ, R41 ;  /* 0x000000ffff807224 */ /* 0x000fe200078e0029 */
[C---:B------:R-:W-:Y:S01]  /*46a0*/  LOP3.LUT R10, R0.reuse, 0xffff, RZ, 0xc0, !PT ;  /* 0x0000ffff000a7812 */ /* 0x040fe200078ec0ff */
[----:B-1----:R-:W-:Y:S01]  /*46b0*/  FFMA.FTZ R3, R161, c[0x0][0x23c], -R20 ;  /* 0x00008f00a1037a23 */ /* 0x002fe20000010814 */
[----:B------:R-:W-:Y:S01]  /*46c0*/  LOP3.LUT R15, R0, 0xff, RZ, 0xc0, !PT ;  /* 0x000000ff000f7812 */ /* 0x000fe200078ec0ff */
[----:B------:R-:W-:Y:S01]  /*46d0*/  IMAD.MOV.U32 R158, RZ, RZ, R42 ;  /* 0x000000ffff9e7224 */ /* 0x000fe200078e002a */
[--C-:B------:R-:W-:Y:S01]  /*46e0*/  SHF.R.U32.HI R11, RZ, 0x10, R0.reuse ;  /* 0x00000010ff0b7819 */ /* 0x100fe20000011600 */
[----:B------:R-:W-:Y:S01]  /*46f0*/  IMAD.MOV.U32 R107, RZ, RZ, R43 ;  /* 0x000000ffff6b7224 */ /* 0x000fe200078e002b */
[----:B------:R-:W-:Y:S01]  /*4700*/  SHF.R.U32.HI R14, RZ, 0x18, R0 ;  /* 0x00000018ff0e7819 */ /* 0x000fe20000011600 */
[----:B------:R-:W-:Y:S01]  /*4710*/  IMAD.MOV.U32 R79, RZ, RZ, R251 ;  /* 0x000000ffff4f7224 */ /* 0x000fe200078e00fb */
[----:B------:R-:W-:Y:S01]  /*4720*/  SHF.R.U32.HI R13, RZ, 0x18, R8 ;  /* 0x00000018ff0d7819 */ /* 0x000fe20000011608 */
[----:B------:R1:W-:Y:S01]  /*4730*/  MUFU.EX2 R252, R3 ;  /* 0x0000000300fc7308 */ /* 0x0003e20000000800 */
[----:B------:R-:W-:Y:S01]  /*4740*/  LOP3.LUT R0, R12, 0xff, RZ, 0xc0, !PT ;  /* 0x000000ff0c007812 */ /* 0x000fe200078ec0ff */
[----:B------:R-:W3:Y:S01]  /*4750*/  LDSM.16.MT88.4 R40, [R216+0xb800] ;  /* 0x00b80000d828783b */ /* 0x000ee20000004200 */
[C---:B------:R-:W-:Y:S01]  /*4760*/  LOP3.LUT R9, R8.reuse, 0xffff, RZ, 0xc0, !PT ;  /* 0x0000ffff08097812 */ /* 0x040fe200078ec0ff */
[----:B--2---:R-:W-:Y:S01]  /*4770*/  IMAD.MOV.U32 R106, RZ, RZ, R28 ;  /* 0x000000ffff6a7224 */ /* 0x004fe200078e001c */
[----:B------:R-:W-:Y:S01]  /*4780*/  LOP3.LUT R16, R8, 0xff, RZ, 0xc0, !PT ;  /* 0x000000ff08107812 */ /* 0x000fe200078ec0ff */
[----:B------:R-:W-:Y:S01]  /*4790*/  FFMA.FTZ R8, R162, c[0x0][0x23c], -R19 ;  /* 0x00008f00a2087a23 */ /* 0x000fe20000010813 */
[----:B------:R-:W-:Y:S01]  /*47a0*/  PRMT R13, R0, 0x5410, R13 ;  /* 0x00005410000d7816 */ /* 0x000fe2000000000d */
[----:B------:R-:W-:Y:S01]  /*47b0*/  FFMA.FTZ R0, R163, c[0x0][0x23c], -R19 ;  /* 0x00008f00a3007a23 */ /* 0x000fe20000010813 */
[----:B------:R-:W-:Y:S01]  /*47c0*/  SHF.R.U32.HI R10, RZ, 0x8, R10 ;  /* 0x00000008ff0a7819 */ /* 0x000fe2000001160a */
[----:B------:R2:W-:Y:S01]  /*47d0*/  MUFU.EX2 R251, R8 ;  /* 0x0000000800fb7308 */ /* 0x0005e20000000800 */
[----:B------:R-:W-:Y:S01]  /*47e0*/  IMAD.MOV.U32 R145, RZ, RZ, R29 ;  /* 0x000000ffff917224 */ /* 0x000fe200078e001d */
[----:B------:R-:W-:Y:S01]  /*47f0*/  HMMA.16816.F32 R68, R4, R110, R68 ;  /* 0x0000006e0444723c */ /* 0x000fe20000001844 */
[----:B------:R-:W-:-:S02]  /*4800*/  IMAD.MOV.U32 R144, RZ, RZ, R30 ;  /* 0x000000ffff907224 */ /* 0x000fc400078e001e */
[----:B------:R-:W5:Y:S01]  /*4810*/  LDSM.16.MT88.4 R28, [R216+0x9800] ;  /* 0x00980000d81c783b */ /* 0x000f620000004200 */
[----:B-1----:R-:W-:Y:S01]  /*4820*/  SHF.R.U32.HI R3, RZ, 0x8, R9 ;  /* 0x00000008ff037819 */ /* 0x002fe20000011609 */
[----:B------:R-:W-:Y:S01]  /*4830*/  IMAD.MOV.U32 R108, RZ, RZ, R139 ;  /* 0x000000ffff6c7224 */ /* 0x000fe200078e008b */
[----:B------:R1:W1:Y:S01]  /*4840*/  MUFU.EX2 R250, R0 ;  /* 0x0000000000fa7308 */ /* 0x0002620000000800 */
[----:B------:R-:W-:Y:S01]  /*4850*/  LOP3.LUT R9, R11, 0xff, RZ, 0xc0, !PT ;  /* 0x000000ff0b097812 */ /* 0x000fe200078ec0ff */
[----:B------:R-:W-:Y:S01]  /*4860*/  HMMA.16816.F32 R124, R4, R126, R72 ;  /* 0x0000007e047c723c */ /* 0x000fe20000001848 */
[----:B------:R-:W-:Y:S01]  /*4870*/  PRMT R11, R16, 0x5410, R3 ;  /* 0x00005410100b7816 */ /* 0x000fe20000000003 */
[----:B------:R-:W-:Y:S01]  /*4880*/  FFMA.FTZ R3, R185, c[0x0][0x23c], -R19 ;  /* 0x00008f00b9037a23 */ /* 0x000fe20000010813 */
[----:B------:R-:W-:Y:S01]  /*4890*/  PRMT R9, R9, 0x5410, R14 ;  /* 0x0000541009097816 */ /* 0x000fe2000000000e */
[----:B------:R-:W-:Y:S01]  /*48a0*/  IMAD.MOV.U32 R117, RZ, RZ, R35 ;  /* 0x000000ffff757224 */ /* 0x000fe200078e0023 */
[----:B--2---:R-:W-:-:S02]  /*48b0*/  PRMT R8, R15, 0x5410, R10 ;  /* 0x000054100f087816 */ /* 0x004fc4000000000a */
[----:B------:R-:W-:Y:S01]  /*48c0*/  FFMA.FTZ R4, R186, c[0x0][0x23c], -R19 ;  /* 0x00008f00ba047a23 */ /* 0x000fe20000010813 */
[----:B------:R2:W-:Y:S01]  /*48d0*/  MUFU.EX2 R139, R3 ;  /* 0x00000003008b7308 */ /* 0x0005e20000000800 */
[----:B------:R-:W3:Y:S01]  /*48e0*/  LDSM.16.MT88.4 R32, [R216+0xa800] ;  /* 0x00a80000d820783b */ /* 0x000ee20000004200 */
[----:B----4-:R-:W-:Y:S02]  /*48f0*/  IMAD.MOV.U32 R186, RZ, RZ, R49 ;  /* 0x000000ffffba7224 */ /* 0x010fe400078e0031 */
[----:B------:R-:W-:Y:S01]  /*4900*/  IMAD.MOV.U32 R49, RZ, RZ, R144 ;  /* 0x000000ffff317224 */ /* 0x000fe200078e0090 */
[----:B-1----:R-:W-:Y:S01]  /*4910*/  HSET2.LE.AND R0, R8, R248, PT ;  /* 0x000000f808007233 */ /* 0x002fe20003803000 */
[----:B------:R-:W-:Y:S02]  /*4920*/  IMAD.MOV.U32 R111, RZ, RZ, R83 ;  /* 0x000000ffff6f7224 */ /* 0x000fe400078e0053 */
[----:B------:R1:W4:Y:S01]  /*4930*/  MUFU.EX2 R185, R4 ;  /* 0x0000000400b97308 */ /* 0x0003220000000800 */
[----:B------:R-:W-:-:S02]  /*4940*/  IMAD.MOV.U32 R56, RZ, RZ, R145 ;  /* 0x000000ffff387224 */ /* 0x000fc400078e0091 */
[----:B------:R-:W-:Y:S02]  /*4950*/  IMAD.MOV.U32 R58, RZ, RZ, R147 ;  /* 0x000000ffff3a7224 */ /* 0x000fe400078e0093 */
[----:B------:R-:W-:Y:S02]  /*4960*/  IMAD.MOV.U32 R59, RZ, RZ, R90 ;  /* 0x000000ffff3b7224 */ /* 0x000fe400078e005a */
[----:B------:R-:W-:Y:S01]  /*4970*/  IMAD.MOV.U32 R83, RZ, RZ, R116 ;  /* 0x000000ffff537224 */ /* 0x000fe200078e0074 */
[----:B--2---:R-:W-:Y:S01]  /*4980*/  F2FP.PACK_AB R3, R76, R106 ;  /* 0x0000006a4c03723e */ /* 0x004fe200000000ff */
[----:B------:R-:W-:Y:S02]  /*4990*/  IMAD.MOV.U32 R159, RZ, RZ, R117 ;  /* 0x000000ffff9f7224 */ /* 0x000fe400078e0075 */
[----:B------:R-:W-:Y:S02]  /*49a0*/  IMAD.MOV.U32 R57, RZ, RZ, R146 ;  /* 0x000000ffff397224 */ /* 0x000fe400078e0092 */
[----:B------:R-:W-:-:S02]  /*49b0*/  IMAD.MOV.U32 R46, RZ, RZ, R49 ;  /* 0x000000ffff2e7224 */ /* 0x000fc400078e0031 */
[----:B------:R-:W-:Y:S01]  /*49c0*/  IMAD.MOV.U32 R49, RZ, RZ, R59 ;  /* 0x000000ffff317224 */ /* 0x000fe200078e003b */
[----:B-1----:R-:W-:Y:S01]  /*49d0*/  LOP3.LUT R4, R0, R3, RZ, 0xc0, !PT ;  /* 0x0000000300047212 */ /* 0x002fe200078ec0ff */
[--C-:B------:R-:W-:Y:S01]  /*49e0*/  HSET2.LE.AND R0, R9, R248.reuse, PT ;  /* 0x000000f809007233 */ /* 0x100fe20003803000 */
[----:B------:R-:W-:Y:S01]  /*49f0*/  F2FP.PACK_AB R3, R250, R251 ;  /* 0x000000fbfa03723e */ /* 0x000fe200000000ff */
[----:B------:R-:W-:Y:S02]  /*4a00*/  IMAD.MOV.U32 R59, RZ, RZ, R159 ;  /* 0x000000ffff3b7224 */ /* 0x000fe400078e009f */
[----:B------:R-:W-:Y:S01]  /*4a10*/  IMAD.MOV.U32 R159, RZ, RZ, R156 ;  /* 0x000000ffff9f7224 */ /* 0x000fe200078e009c */
[----:B------:R-:W-:Y:S01]  /*4a20*/  LOP3.LUT R5, R0, R3, RZ, 0xc0, !PT ;  /* 0x0000000300057212 */ /* 0x000fe200078ec0ff */
[----:B------:R-:W-:Y:S01]  /*4a30*/  HSET2.LE.AND R0, R11, R248, PT ;  /* 0x000000f80b007233 */ /* 0x000fe20003803000 */
[----:B------:R-:W-:Y:S01]  /*4a40*/  F2FP.PACK_AB R3, R252, R186 ;  /* 0x000000bafc03723e */ /* 0x000fe200000000ff */
[----:B------:R-:W-:-:S02]  /*4a50*/  IMAD.MOV.U32 R156, RZ, RZ, R149 ;  /* 0x000000ffff9c7224 */ /* 0x000fc400078e0095 */
[----:B------:R-:W-:Y:S01]  /*4a60*/  IMAD.MOV.U32 R12, RZ, RZ, R159 ;  /* 0x000000ffff0c7224 */ /* 0x000fe200078e009f */
[----:B------:R-:W-:Y:S01]  /*4a70*/  LOP3.LUT R6, R0, R3, RZ, 0xc0, !PT ;  /* 0x0000000300067212 */ /* 0x000fe200078ec0ff */
[----:B------:R-:W-:Y:S01]  /*4a80*/  HSET2.LE.AND R0, R13, R248, PT ;  /* 0x000000f80d007233 */ /* 0x000fe20003803000 */
[----:B----4-:R-:W-:Y:S01]  /*4a90*/  F2FP.PACK_AB R3, R185, R139 ;  /* 0x0000008bb903723e */ /* 0x010fe200000000ff */
[----:B------:R-:W-:Y:S02]  /*4aa0*/  IMAD.MOV.U32 R82, RZ, RZ, R91 ;  /* 0x000000ffff527224 */ /* 0x000fe400078e005b */
[----:B------:R-:W-:Y:S01]  /*4ab0*/  IMAD.MOV.U32 R109, RZ, RZ, R89 ;  /* 0x000000ffff6d7224 */ /* 0x000fe200078e0059 */
[----:B------:R-:W-:Y:S02]  /*4ac0*/  LOP3.LUT R7, R0, R3, RZ, 0xc0, !PT ;  /* 0x0000000300077212 */ /* 0x000fe400078ec0ff */
[----:B------:R-:W-:Y:S02]  /*4ad0*/  LOP3.LUT R0, R23, UR15, R80, 0x96, !PT ;  /* 0x0000000f17007c12 */ /* 0x000fe4000f8e9650 */
[----:B------:R-:W-:-:S03]  /*4ae0*/  LOP3.LUT R3, R45, UR13, R22, 0x96, !PT ;  /* 0x0000000d2d037c12 */ /* 0x000fc6000f8e9616 */
[C---:B---3--:R-:W-:Y:S07]  /*4af0*/  HMMA.16816.F32 R160, R4.reuse, R40, R196 ;  /* 0x0000002804a0723c */ /* 0x048fee00000018c4 */
[----:B------:R-:W-:Y:S01]  /*4b00*/  IMAD.MOV.U32 R198, RZ, RZ, R158 ;  /* 0x000000ffffc67224 */ /* 0x000fe200078e009e */
[----:B-----5:R-:W-:Y:S01]  /*4b10*/  HMMA.16816.F32 R144, R4, R28, R212 ;  /* 0x0000001c0490723c */ /* 0x020fe200000018d4 */
[----:B------:R-:W-:Y:S02]  /*4b20*/  IMAD.MOV.U32 R197, RZ, RZ, R107 ;  /* 0x000000ffffc57224 */ /* 0x000fe400078e006b */
[----:B------:R-:W-:-:S02]  /*4b30*/  IMAD.MOV.U32 R158, RZ, RZ, R56 ;  /* 0x000000ffff9e7224 */ /* 0x000fc400078e0038 */
[----:B------:R-:W-:Y:S02]  /*4b40*/  IMAD.MOV.U32 R107, RZ, RZ, R58 ;  /* 0x000000ffff6b7224 */ /* 0x000fe400078e003a */
[----:B------:R-:W-:Y:S01]  /*4b50*/  IMAD.MOV.U32 R196, RZ, RZ, R57 ;  /* 0x000000ffffc47224 */ /* 0x000fe200078e0039 */
[C---:B------:R-:W-:Y:S01]  /*4b60*/  HMMA.16816.F32 R72, R4.reuse, R24, R208 ;  /* 0x000000180448723c */ /* 0x040fe200000018d0 */
        /* <DEDUP_REMOVED lines=9> */
[----:B------:R-:W-:Y:S01]  /*4c00*/  HMMA.16816.F32 R116, R4, R36, R200 ;  /* 0x000000240474723c */ /* 0x000fe200000018c8 */
[----:B------:R-:W-:Y:S02]  /*4c10*/  IMAD.MOV.U32 R215, RZ, RZ, R76 ;  /* 0x000000ffffd77224 */ /* 0x000fe400078e004c */
[----:B------:R-:W-:Y:S02]  /*4c20*/  IMAD.MOV.U32 R214, RZ, RZ, R106 ;  /* 0x000000ffffd67224 */ /* 0x000fe400078e006a */
[----:B------:R-:W-:-:S02]  /*4c30*/  IMAD.MOV.U32 R110, RZ, RZ, R104 ;  /* 0x000000ffff6e7224 */ /* 0x000fc400078e0068 */
        /* <DEDUP_REMOVED lines=15> */
[----:B------:R-:W-:Y:S02]  /*4d30*/  IMAD.MOV.U32 R191, RZ, RZ, R46 ;  /* 0x000000ffffbf7224 */ /* 0x000fe400078e002e */
[----:B------:R-:W-:Y:S02]  /*4d40*/  IMAD.MOV.U32 R188, RZ, RZ, R49 ;  /* 0x000000ffffbc7224 */ /* 0x000fe400078e0031 */
        /* <DEDUP_REMOVED lines=15> */
[----:B------:R-:W-:Y:S01]  /*4e40*/  IMAD.MOV.U32 R201, RZ, RZ, R109 ;  /* 0x000000ffffc97224 */ /* 0x000fe200078e006d */
[----:B------:R-:W-:Y:S01]  /*4e50*/  LDSM.16.MT88.4 R152, [R216+0x9c00] ;  /* 0x009c0000d898783b */ /* 0x000fe20000004200 */
[----:B------:R-:W-:Y:S02]  /*4e60*/  IMAD.MOV.U32 R213, RZ, RZ, R16 ;  /* 0x000000ffffd57224 */ /* 0x000fe400078e0010 */
[----:B------:R-:W-:Y:S01]  /*4e70*/  IMAD.MOV.U32 R200, RZ, RZ, R82 ;  /* 0x000000ffffc87224 */ /* 0x000fe200078e0052 */
[----:B------:R-:W-:Y:S02]  /*4e80*/  LDSM.16.MT88.4 R108, [R218+0xac00] ;  /* 0x00ac0000da6c783b */ /* 0x000fe40000004200 */
[----:B------:R-:W-:Y:S07]  /*4e90*/  HMMA.16816.F32 R176, R4, R54, R140 ;  /* 0x0000003604b0723c */ /* 0x000fee000000188c */
[----:B------:R-:W-:-:S04]  /*4ea0*/  IMAD.WIDE.U32 R6, R0, -0x2daee0ad, RZ ;  /* 0xd2511f5300067825 */ /* 0x000fc800078e00ff */
[----:B------:R-:W-:Y:S01]  /*4eb0*/  IMAD.WIDE.U32 R4, R3, -0x2daee0ad, RZ ;  /* 0xd2511f5303047825 */ /* 0x000fe200078e00ff */
[----:B------:R-:W-:-:S04]  /*4ec0*/  LOP3.LUT R3, R7, UR12, R130, 0x96, !PT ;  /* 0x0000000c07037c12 */ /* 0x000fc8000f8e9682 */
[----:B------:R-:W-:Y:S01]  /*4ed0*/  LOP3.LUT R0, R5, UR10, R6, 0x96, !PT ;  /* 0x0000000a05007c12 */ /* 0x000fe2000f8e9606 */
[----:B------:R-:W-:-:S04]  /*4ee0*/  IMAD.WIDE.U32 R6, R3, -0x326172a9, RZ ;  /* 0xcd9e8d5703067825 */ /* 0x000fc800078e00ff */
[----:B------:R-:W-:Y:S01]  /*4ef0*/  IMAD.WIDE.U32 R56, R0, -0x326172a9, RZ ;  /* 0xcd9e8d5700387825 */ /* 0x000fe200078e00ff */
[----:B------:R-:W-:-:S04]  /*4f00*/  LOP3.LUT R3, R7, UR11, R44, 0x96, !PT ;  /* 0x0000000b07037c12 */ /* 0x000fc8000f8e962c */
[----:B------:R-:W-:Y:S01]  /*4f10*/  LOP3.LUT R0, R57, UR9, R6, 0x96, !PT ;  /* 0x0000000939007c12 */ /* 0x000fe2000f8e9606 */
[----:B------:R-:W-:-:S04]  /*4f20*/  IMAD.WIDE.U32 R6, R3, -0x2daee0ad, RZ ;  /* 0xd2511f5303067825 */ /* 0x000fc800078e00ff */
[----:B------:R-:W-:Y:S01]  /*4f30*/  IMAD.WIDE.U32 R44, R0, -0x2daee0ad, RZ ;  /* 0xd2511f53002c7825 */ /* 0x000fe200078e00ff */
[----:B------:R-:W-:-:S03]  /*4f40*/  LOP3.LUT R7, R7, UR8, R4, 0x96, !PT ;  /* 0x0000000807077c12 */ /* 0x000fc6000f8e9604 */
[----:B------:R-:W-:Y:S01]  /*4f50*/  FFMA.FTZ R3, R227, c[0x0][0x23c], -R18 ;  /* 0x00008f00e3037a23 */ /* 0x000fe20000010812 */
[----:B------:R-:W-:Y:S01]  /*4f60*/  LOP3.LUT R0, R45, UR6, R6, 0x96, !PT ;  /* 0x000000062d007c12 */ /* 0x000fe2000f8e9606 */
[----:B------:R-:W-:Y:S02]  /*4f70*/  IMAD.MOV.U32 R227, RZ, RZ, R132 ;  /* 0x000000ffffe37224 */ /* 0x000fe400078e0084 */
[----:B------:R1:W-:Y:S01]  /*4f80*/  MUFU.EX2 R132, R3 ;  /* 0x0000000300847308 */ /* 0x0003e20000000800 */
[----:B------:R-:W-:Y:S02]  /*4f90*/  FFMA.FTZ R6, R223, c[0x0][0x23c], -R18 ;  /* 0x00008f00df067a23 */ /* 0x000fe40000010812 */
[----:B------:R-:W-:-:S04]  /*4fa0*/  IMAD.WIDE.U32 R4, R0, -0x326172a9, RZ ;  /* 0xcd9e8d5700047825 */ /* 0x000fc800078e00ff */
[----:B------:R-:W-:Y:S01]  /*4fb0*/  IMAD.WIDE.U32 R22, R7, -0x326172a9, RZ ;  /* 0xcd9e8d5707167825 */ /* 0x000fe200078e00ff */
[----:B------:R-:W-:Y:S01]  /*4fc0*/  LOP3.LUT R0, R4, 0xffff, RZ, 0xc0, !PT ;  /* 0x0000ffff04007812 */ /* 0x000fe200078ec0ff */
[----:B------:R2:W-:Y:S01]  /*4fd0*/  MUFU.EX2 R137, R6 ;  /* 0x0000000600897308 */ /* 0x0005e20000000800 */
[----:B------:R-:W-:Y:S01]  /*4fe0*/  SHF.R.U32.HI R7, RZ, 0x18, R4 ;  /* 0x00000018ff077819 */ /* 0x000fe20000011604 */
[----:B------:R-:W-:Y:S02]  /*4ff0*/  IMAD.MOV.U32 R223, RZ, RZ, R59 ;  /* 0x000000ffffdf7224 */ /* 0x000fe400078e003b */
[----:B-1----:R-:W-:Y:S02]  /*5000*/  FFMA.FTZ R3, R226, c[0x0][0x23c], -R18 ;  /* 0x00008f00e2037a23 */ /* 0x002fe40000010812 */
[----:B------:R-:W-:Y:S02]  /*5010*/  IMAD.MOV.U32 R226, RZ, RZ, R10 ;  /* 0x000000ffffe27224 */ /* 0x000fe400078e000a */
[----:B------:R1:W-:Y:S01]  /*5020*/  MUFU.EX2 R133, R3 ;  /* 0x0000000300857308 */ /* 0x0003e20000000800 */
[----:B--2---:R-:W-:-:S02]  /*5030*/  FFMA.FTZ R6, R224, c[0x0][0x23c], -R17 ;  /* 0x00008f00e0067a23 */ /* 0x004fc40000010811 */
[----:B------:R-:W-:-:S05]  /*5040*/  IMAD.MOV.U32 R224, RZ, RZ, R83 ;  /* 0x000000ffffe07224 */ /* 0x000fca00078e0053 */
[----:B------:R-:W-:Y:S01]  /*5050*/  MUFU.EX2 R59, R6 ;  /* 0x00000006003b7308 */ /* 0x000fe20000000800 */
[----:B------:R-:W-:Y:S01]  /*5060*/  LDSM.16.MT88.4 R80, [R218+0x9c00] ;  /* 0x009c0000da50783b */ /* 0x000fe20000004200 */
[----:B-1----:R-:W-:Y:S02]  /*5070*/  FFMA.FTZ R3, R187, c[0x0][0x23c], -R18 ;  /* 0x00008f00bb037a23 */ /* 0x002fe40000010812 */
[----:B------:R-:W-:-:S04]  /*5080*/  IMAD.MOV.U32 R187, RZ, RZ, R138 ;  /* 0x000000ffffbb7224 */ /* 0x000fc800078e008a */
[----:B------:R1:W2:Y:S02]  /*5090*/  MUFU.EX2 R138, R3 ;  /* 0x00000003008a7308 */ /* 0x0002a40000000800 */
[----:B-1----:R-:W-:Y:S02]  /*50a0*/  SHF.R.U32.HI R3, RZ, 0x8, R0 ;  /* 0x00000008ff037819 */ /* 0x002fe40000011600 */
[----:B------:R-:W-:-:S04]  /*50b0*/  LOP3.LUT R0, R4, 0xff, RZ, 0xc0, !PT ;  /* 0x000000ff04007812 */ /* 0x000fc800078ec0ff */
[----:B------:R-:W-:Y:S02]  /*50c0*/  PRMT R10, R0, 0x5410, R3 ;  /* 0x00005410000a7816 */ /* 0x000fe40000000003 */
[----:B------:R-:W-:Y:S01]  /*50d0*/  SHF.R.U32.HI R3, RZ, 0x10, R4 ;  /* 0x00000010ff037819 */ /* 0x000fe20000011604 */
[----:B------:R-:W-:Y:S01]  /*50e0*/  FFMA.FTZ R4, R225, c[0x0][0x23c], -R17 ;  /* 0x00008f00e1047a23 */ /* 0x000fe20000010811 */
[----:B------:R-:W-:Y:S01]  /*50f0*/  LOP3.LUT R0, R5, UR17, R22, 0x96, !PT ;  /* 0x0000001105007c12 */ /* 0x000fe2000f8e9616 */
[----:B------:R-:W-:Y:S01]  /*5100*/  IMAD.MOV.U32 R225, RZ, RZ, R21 ;  /* 0x000000ffffe17224 */ /* 0x000fe200078e0015 */
[----:B------:R-:W-:Y:S01]  /*5110*/  LOP3.LUT R3, R3, 0xff, RZ, 0xc0, !PT ;  /* 0x000000ff03037812 */ /* 0x000fe200078ec0ff */
[----:B------:R1:W3:Y:S01]  /*5120*/  MUFU.EX2 R58, R4 ;  /* 0x00000004003a7308 */ /* 0x0002e20000000800 */
[----:B------:R-:W-:Y:S02]  /*5130*/  SHF.R.U32.HI R6, RZ, 0x18, R0 ;  /* 0x00000018ff067819 */ /* 0x000fe40000011600 */
[----:B------:R-:W-:-:S02]  /*5140*/  PRMT R9, R3, 0x5410, R7 ;  /* 0x0000541003097816 */ /* 0x000fc40000000007 */
[C---:B------:R-:W-:Y:S02]  /*5150*/  LOP3.LUT R3, R0.reuse, 0xffff, RZ, 0xc0, !PT ;  /* 0x0000ffff00037812 */ /* 0x040fe400078ec0ff */
[----:B------:R-:W-:Y:S02]  /*5160*/  LOP3.LUT R7, R0, 0xff, RZ, 0xc0, !PT ;  /* 0x000000ff00077812 */ /* 0x000fe400078ec0ff */
[----:B------:R-:W-:Y:S01]  /*5170*/  SHF.R.U32.HI R5, RZ, 0x8, R3 ;  /* 0x00000008ff057819 */ /* 0x000fe20000011603 */
[----:B------:R-:W-:-:S03]  /*5180*/  FFMA.FTZ R3, R231, c[0x0][0x23c], -R17 ;  /* 0x00008f00e7037a23 */ /* 0x000fc60000010811 */
[----:B------:R-:W-:Y:S01]  /*5190*/  PRMT R8, R7, 0x5410, R5 ;  /* 0x0000541007087816 */ /* 0x000fe20000000005 */
[----:B------:R2:W-:Y:S01]  /*51a0*/  MUFU.EX2 R57, R3 ;  /* 0x0000000300397308 */ /* 0x0005e20000000800 */
[----:B-1----:R-:W-:-:S04]  /*51b0*/  SHF.R.U32.HI R4, RZ, 0x10, R0 ;  /* 0x00000010ff047819 */ /* 0x002fc80000011600 */
[----:B------:R-:W-:Y:S01]  /*51c0*/  LOP3.LUT R0, R4, 0xff, RZ, 0xc0, !PT ;  /* 0x000000ff04007812 */ /* 0x000fe200078ec0ff */
[----:B------:R-:W-:-:S03]  /*51d0*/  FFMA.FTZ R4, R230, c[0x0][0x23c], -R17 ;  /* 0x00008f00e6047a23 */ /* 0x000fc60000010811 */
[----:B------:R-:W-:Y:S01]  /*51e0*/  PRMT R5, R0, 0x5410, R6 ;  /* 0x0000541000057816 */ /* 0x000fe20000000006 */
[----:B------:R-:W-:Y:S01]  /*51f0*/  HSET2.LE.AND R0, R10, R248, PT ;  /* 0x000000f80a007233 */ /* 0x000fe20003803000 */
[----:B------:R1:W4:Y:S01]  /*5200*/  MUFU.EX2 R51, R4 ;  /* 0x0000000400337308 */ /* 0x0003220000000800 */
[----:B------:R-:W-:Y:S01]  /*5210*/  FFMA.FTZ R10, R234, c[0x0][0x23c], -R19 ;  /* 0x00008f00ea0a7a23 */ /* 0x000fe20000010813 */
[----:B--2---:R-:W-:-:S04]  /*5220*/  F2FP.PACK_AB R3, R137, R138 ;  /* 0x0000008a8903723e */ /* 0x004fc800000000ff */
[----:B------:R-:W-:Y:S01]  /*5230*/  LOP3.LUT R6, R0, R3, RZ, 0xc0, !PT ;  /* 0x0000000300067212 */ /* 0x000fe200078ec0ff */
[----:B------:R-:W-:Y:S01]  /*5240*/  HSET2.LE.AND R0, R9, R248, PT ;  /* 0x000000f809007233 */ /* 0x000fe20003803000 */
[----:B---3--:R-:W-:-:S04]  /*5250*/  F2FP.PACK_AB R3, R58, R59 ;  /* 0x0000003b3a03723e */ /* 0x008fc800000000ff */
[----:B------:R-:W-:Y:S01]  /*5260*/  LOP3.LUT R7, R0, R3, RZ, 0xc0, !PT ;  /* 0x0000000300077212 */ /* 0x000fe200078ec0ff */
[----:B------:R-:W-:Y:S01]  /*5270*/  HSET2.LE.AND R0, R8, R248, PT ;  /* 0x000000f808007233 */ /* 0x000fe20003803000 */
[----:B------:R-:W-:-:S04]  /*5280*/  F2FP.PACK_AB R3, R133, R132 ;  /* 0x000000848503723e */ /* 0x000fc800000000ff */
[----:B-1----:R-:W-:Y:S01]  /*5290*/  LOP3.LUT R4, R0, R3, RZ, 0xc0, !PT ;  /* 0x0000000300047212 */ /* 0x002fe200078ec0ff */
[----:B------:R-:W-:Y:S01]  /*52a0*/  HSET2.LE.AND R0, R5, R248, PT ;  /* 0x000000f805007233 */ /* 0x000fe20003803000 */
[----:B----4-:R-:W-:-:S04]  /*52b0*/  F2FP.PACK_AB R3, R51, R57 ;  /* 0x000000393303723e */ /* 0x010fc800000000ff */
[----:B------:R-:W-:Y:S01]  /*52c0*/  LOP3.LUT R5, R0, R3, RZ, 0xc0, !PT ;  /* 0x0000000300057212 */ /* 0x000fe200078ec0ff */
[--C-:B------:R-:W-:Y:S02]  /*52d0*/  FFMA.FTZ R0, R228, c[0x0][0x23c], -R20.reuse ;  /* 0x00008f00e4007a23 */ /* 0x100fe40000010814 */
[--C-:B------:R-:W-:Y:S02]  /*52e0*/  FFMA.FTZ R3, R233, c[0x0][0x23c], -R20.reuse ;  /* 0x00008f00e9037a23 */ /* 0x100fe40000010814 */
[----:B------:R1:W-:Y:S02]  /*52f0*/  MUFU.EX2 R49, R0 ;  /* 0x0000000000317308 */ /* 0x0003e40000000800 */
[C---:B------:R-:W-:Y:S06]  /*5300*/  HMMA.16816.F32 R100, R4.reuse, R36, R100 ;  /* 0x000000240464723c */ /* 0x040fec0000001864 */
[----:B------:R-:W-:Y:S02]  /*5310*/  MUFU.EX2 R37, R3 ;  /* 0x0000000300257308 */ /* 0x000fe40000000800 */
[----:B------:R-:W-:Y:S01]  /*5320*/  HMMA.16816.F32 R60, R4, R34, R60 ;  /* 0x00000022043c723c */ /* 0x000fe2000000183c */
[----:B-1----:R-:W-:-:S05]  /*5330*/  FFMA.FTZ R0, R229, c[0x0][0x23c], -R20 ;  /* 0x00008f00e5007a23 */ /* 0x002fca0000010814 */
[----:B------:R-:W-:Y:S02]  /*5340*/  MUFU.EX2 R35, R10 ;  /* 0x0000000a00237308 */ /* 0x000fe40000000800 */
[C---:B------:R-:W-:Y:S06]  /*5350*/  HMMA.16816.F32 R140, R4.reuse, R28, R84 ;  /* 0x0000001c048c723c */ /* 0x040fec0000001854 */
[----:B------:R1:W2:Y:S02]  /*5360*/  MUFU.EX2 R46, R0 ;  /* 0x00000000002e7308 */ /* 0x0002a40000000800 */
[C---:B------:R-:W-:Y:S08]  /*5370*/  HMMA.16816.F32 R84, R4.reuse, R32, R92 ;  /* 0x000000200454723c */ /* 0x040ff0000000185c */
[----:B------:R-:W-:Y:S01]  /*5380*/  HMMA.16816.F32 R28, R4, R30, R112 ;  /* 0x0000001e041c723c */ /* 0x000fe20000001870 */
[----:B-1----:R-:W-:-:S07]  /*5390*/  FFMA.FTZ R0, R232, c[0x0][0x23c], -R20 ;  /* 0x00008f00e8007a23 */ /* 0x002fce0000010814 */
[C---:B------:R-:W-:Y:S01]  /*53a0*/  HMMA.16816.F32 R112, R4.reuse, R40, R96 ;  /* 0x000000280470723c */ /* 0x040fe20000001860 */
[----:B------:R-:W1:Y:S01]  /*53b0*/  LDSM.16.MT88.4 R96, [R216+0xac00] ;  /* 0x00ac0000d860783b */ /* 0x000e620000004200 */
[----:B------:R3:W-:Y:S06]  /*53c0*/  MUFU.EX2 R45, R0 ;  /* 0x00000000002d7308 */ /* 0x0007ec0000000800 */
[C---:B------:R-:W-:Y:S08]  /*53d0*/  HMMA.16816.F32 R172, R4.reuse, R24, R172 ;  /* 0x0000001804ac723c */ /* 0x040ff000000018ac */
[----:B------:R-:W-:Y:S01]  /*53e0*/  HMMA.16816.F32 R24, R4, R26, R120 ;  /* 0x0000001a0418723c */ /* 0x000fe20000001878 */
[----:B------:R-:W4:Y:S01]  /*53f0*/  LDSM.16.MT88.4 R120, [R216+0xbc00] ;  /* 0x00bc0000d878783b */ /* 0x000f220000004200 */
[----:B---3--:R-:W-:-:S05]  /*5400*/  LOP3.LUT R0, R47, UR7, R50, 0x96, !PT ;  /* 0x000000072f007c12 */ /* 0x008fca000f8e9632 */
[----:B------:R-:W-:Y:S01]  /*5410*/  IMAD.WIDE.U32 R8, R0, -0x2daee0ad, RZ ;  /* 0xd2511f5300087825 */ /* 0x000fe200078e00ff */
[C---:B------:R-:W-:Y:S03]  /*5420*/  HMMA.16816.F32 R164, R4.reuse, R52, R164 ;  /* 0x0000003404a4723c */ /* 0x040fe600000018a4 */
[----:B------:R-:W-:Y:S01]  /*5430*/  FFMA.FTZ R0, R235, c[0x0][0x23c], -R19 ;  /* 0x00008f00eb007a23 */ /* 0x000fe20000010813 */
[C---:B------:R-:W-:Y:S02]  /*5440*/  LOP3.LUT R11, R8.reuse, 0xffff, RZ, 0xc0, !PT ;  /* 0x0000ffff080b7812 */ /* 0x040fe400078ec0ff */
[----:B------:R-:W-:Y:S01]  /*5450*/  LOP3.LUT R15, R8, 0xff, RZ, 0xc0, !PT ;  /* 0x000000ff080f7812 */ /* 0x000fe200078ec0ff */
[----:B------:R3:W5:Y:S01]  /*5460*/  MUFU.EX2 R36, R0 ;  /* 0x0000000000247308 */ /* 0x0007620000000800 */
[--C-:B------:R-:W-:Y:S01]  /*5470*/  SHF.R.U32.HI R12, RZ, 0x10, R8.reuse ;  /* 0x00000010ff0c7819 */ /* 0x100fe20000011608 */
[----:B------:R-:W-:Y:S01]  /*5480*/  HMMA.16816.F32 R64, R4, R38, R64 ;  /* 0x000000260440723c */ /* 0x000fe20000001840 */
[----:B------:R-:W-:-:S02]  /*5490*/  SHF.R.U32.HI R14, RZ, 0x18, R8 ;  /* 0x00000018ff0e7819 */ /* 0x000fc40000011608 */
[----:B------:R-:W-:-:S05]  /*54a0*/  SHF.R.U32.HI R11, RZ, 0x8, R11 ;  /* 0x00000008ff0b7819 */ /* 0x000fca000001160b */
[----:B------:R-:W-:Y:S01]  /*54b0*/  HMMA.16816.F32 R40, R4, R42, R68 ;  /* 0x0000002a0428723c */ /* 0x000fe20000001844 */
[----:B---3--:R-:W-:Y:S01]  /*54c0*/  LOP3.LUT R0, R9, UR16, R48, 0x96, !PT ;  /* 0x0000001009007c12 */ /* 0x008fe2000f8e9630 */
[----:B------:R-:W-:-:S06]  /*54d0*/  FFMA.FTZ R9, R236, c[0x0][0x23c], -R19 ;  /* 0x00008f00ec097a23 */ /* 0x000fcc0000010813 */
[----:B------:R-:W-:Y:S01]  /*54e0*/  HMMA.16816.F32 R52, R4, R54, R124 ;  /* 0x000000360434723c */ /* 0x000fe2000000187c */
[C---:B------:R-:W-:Y:S01]  /*54f0*/  LOP3.LUT R3, R0.reuse, 0xffff, RZ, 0xc0, !PT ;  /* 0x0000ffff00037812 */ /* 0x040fe200078ec0ff */
[----:B------:R3:W-:Y:S01]  /*5500*/  MUFU.EX2 R34, R9 ;  /* 0x0000000900227308 */ /* 0x0007e20000000800 */
[----:B------:R-:W-:Y:S02]  /*5510*/  LOP3.LUT R10, R0, 0xff, RZ, 0xc0, !PT ;  /* 0x000000ff000a7812 */ /* 0x000fe400078ec0ff */
[----:B------:R-:W-:Y:S02]  /*5520*/  SHF.R.U32.HI R3, RZ, 0x8, R3 ;  /* 0x00000008ff037819 */ /* 0x000fe40000011603 */
[----:B------:R-:W-:Y:S01]  /*5530*/  FFMA.FTZ R7, R246, c[0x0][0x23c], -R17 ;  /* 0x00008f00f6077a23 */ /* 0x000fe20000010811 */
[----:B------:R-:W-:Y:S02]  /*5540*/  SHF.R.U32.HI R8, RZ, 0x10, R0 ;  /* 0x00000010ff087819 */ /* 0x000fe40000011600 */
[----:B------:R-:W-:-:S02]  /*5550*/  PRMT R3, R10, 0x5410, R3 ;  /* 0x000054100a037816 */ /* 0x000fc40000000003 */
[----:B------:R-:W-:Y:S02]  /*5560*/  SHF.R.U32.HI R13, RZ, 0x18, R0 ;  /* 0x00000018ff0d7819 */ /* 0x000fe40000011600 */
[----:B------:R-:W-:Y:S01]  /*5570*/  LOP3.LUT R10, R12, 0xff, RZ, 0xc0, !PT ;  /* 0x000000ff0c0a7812 */ /* 0x000fe200078ec0ff */
[--C-:B------:R-:W-:Y:S01]  /*5580*/  HSET2.LE.AND R0, R3, R248.reuse, PT ;  /* 0x000000f803007233 */ /* 0x100fe20003803000 */
[----:B--2---:R-:W-:Y:S02]  /*5590*/  F2FP.PACK_AB R3, R46, R49 ;  /* 0x000000312e03723e */ /* 0x004fe400000000ff */
[----:B------:R-:W-:Y:S01]  /*55a0*/  PRMT R10, R10, 0x5410, R14 ;  /* 0x000054100a0a7816 */ /* 0x000fe2000000000e */
[----:B---3--:R-:W-:Y:S01]  /*55b0*/  FFMA.FTZ R9, R237, c[0x0][0x23c], -R19 ;  /* 0x00008f00ed097a23 */ /* 0x008fe20000010813 */
[----:B------:R-:W-:Y:S02]  /*55c0*/  LOP3.LUT R128, R0, R3, RZ, 0xc0, !PT ;  /* 0x0000000300807212 */ /* 0x000fe400078ec0ff */
[----:B-----5:R-:W-:Y:S01]  /*55d0*/  F2FP.PACK_AB R3, R35, R36 ;  /* 0x000000242303723e */ /* 0x020fe200000000ff */
[----:B------:R2:W3:Y:S01]  /*55e0*/  MUFU.EX2 R237, R9 ;  /* 0x0000000900ed7308 */ /* 0x0004e20000000800 */
[----:B------:R-:W-:Y:S01]  /*55f0*/  HSET2.LE.AND R10, R10, R248, PT ;  /* 0x000000f80a0a7233 */ /* 0x000fe20003803000 */
[----:B--2---:R-:W-:-:S02]  /*5600*/  LOP3.LUT R9, R8, 0xff, RZ, 0xc0, !PT ;  /* 0x000000ff08097812 */ /* 0x004fc400078ec0ff */
[----:B------:R-:W-:Y:S02]  /*5610*/  PRMT R8, R15, 0x5410, R11 ;  /* 0x000054100f087816 */ /* 0x000fe4000000000b */
[----:B------:R-:W-:Y:S02]  /*5620*/  PRMT R9, R9, 0x5410, R13 ;  /* 0x0000541009097816 */ /* 0x000fe4000000000d */
[----:B---3--:R-:W-:Y:S01]  /*5630*/  F2FP.PACK_AB R11, R237, R34 ;  /* 0x00000022ed0b723e */ /* 0x008fe200000000ff */
[--C-:B------:R-:W-:Y:S01]  /*5640*/  HSET2.LE.AND R8, R8, R248.reuse, PT ;  /* 0x000000f808087233 */ /* 0x100fe20003803000 */
[----:B------:R-:W-:Y:S01]  /*5650*/  MUFU.EX2 R13, R7 ;  /* 0x00000007000d7308 */ /* 0x000fe20000000800 */
[----:B------:R-:W-:Y:S01]  /*5660*/  HSET2.LE.AND R0, R9, R248, PT ;  /* 0x000000f809007233 */ /* 0x000fe20003803000 */
[----:B------:R-:W-:Y:S02]  /*5670*/  F2FP.PACK_AB R9, R37, R45 ;  /* 0x0000002d2509723e */ /* 0x000fe400000000ff */
[----:B------:R-:W-:-:S02]  /*5680*/  LOP3.LUT R131, R10, R11, RZ, 0xc0, !PT ;  /* 0x0000000b0a837212 */ /* 0x000fc400078ec0ff */
[----:B------:R-:W-:Y:S01]  /*5690*/  LOP3.LUT R129, R0, R3, RZ, 0xc0, !PT ;  /* 0x0000000300817212 */ /* 0x000fe200078ec0ff */
[--C-:B------:R-:W-:Y:S01]  /*56a0*/  FFMA.FTZ R0, R239, c[0x0][0x23c], -R18.reuse ;  /* 0x00008f00ef007a23 */ /* 0x100fe20000010812 */
[----:B------:R-:W-:Y:S01]  /*56b0*/  LOP3.LUT R130, R8, R9, RZ, 0xc0, !PT ;  /* 0x0000000908827212 */ /* 0x000fe200078ec0ff */
[----:B------:R-:W-:Y:S02]  /*56c0*/  FFMA.FTZ R3, R244, c[0x0][0x23c], -R17 ;  /* 0x00008f00f4037a23 */ /* 0x000fe40000010811 */
[----:B------:R2:W-:Y:S04]  /*56d0*/  MUFU.EX2 R33, R0 ;  /* 0x0000000000217308 */ /* 0x0005e80000000800 */
[C---:B-1----:R-:W-:Y:S04]  /*56e0*/  HMMA.16816.F32 R92, R128.reuse, R98, R104 ;  /* 0x00000062805c723c */ /* 0x042fe80000001868 */
[----:B------:R1:W-:Y:S04]  /*56f0*/  MUFU.EX2 R15, R3 ;  /* 0x00000003000f7308 */ /* 0x0003e80000000800 */
[----:B------:R-:W-:Y:S01]  /*5700*/  HMMA.16816.F32 R104, R128, R108, R116 ;  /* 0x0000006c8068723c */ /* 0x000fe20000001874 */
[----:B--2---:R-:W-:-:S04]  /*5710*/  FFMA.FTZ R0, R241, c[0x0][0x23c], -R18 ;  /* 0x00008f00f1007a23 */ /* 0x004fc80000010812 */
[----:B------:R2:W3:Y:S03]  /*5720*/  MUFU.EX2 R32, R0 ;  /* 0x0000000000207308 */ /* 0x0004e60000000800 */
[----:B----4-:R-:W-:Y:S01]  /*5730*/  HMMA.16816.F32 R116, R128, R122, R168 ;  /* 0x0000007a8074723c */ /* 0x010fe200000018a8 */
[----:B-1----:R-:W-:-:S04]  /*5740*/  FFMA.FTZ R3, R243, c[0x0][0x23c], -R17 ;  /* 0x00008f00f3037a23 */ /* 0x002fc80000010811 */
[----:B------:R-:W-:Y:S03]  /*5750*/  MUFU.EX2 R14, R3 ;  /* 0x00000003000e7308 */ /* 0x000fe60000000800 */
[----:B------:R-:W-:Y:S01]  /*5760*/  HMMA.16816.F32 R144, R128, R152, R144 ;  /* 0x000000988090723c */ /* 0x000fe20000001890 */
[----:B--2---:R-:W-:Y:S01]  /*5770*/  FFMA.FTZ R0, R240, c[0x0][0x23c], -R18 ;  /* 0x00008f00f0007a23 */ /* 0x004fe20000010812 */
[----:B---3--:R-:W-:-:S06]  /*5780*/  F2FP.PACK_AB R7, R32, R33 ;  /* 0x000000212007723e */ /* 0x008fcc00000000ff */
[C---:B------:R-:W-:Y:S01]  /*5790*/  HMMA.16816.F32 R148, R128.reuse, R154, R148 ;  /* 0x0000009a8094723c */ /* 0x040fe20000001894 */
[----:B------:R1:W-:Y:S07]  /*57a0*/  MUFU.EX2 R19, R0 ;  /* 0x0000000000137308 */ /* 0x0003ee0000000800 */
[C---:B------:R-:W-:Y:S08]  /*57b0*/  HMMA.16816.F32 R72, R128.reuse, R80, R72 ;  /* 0x000000508048723c */ /* 0x040ff00000001848 */
[----:B------:R-:W-:Y:S01]  /*57c0*/  HMMA.16816.F32 R76, R128, R82, R76 ;  /* 0x00000052804c723c */ /* 0x000fe2000000184c */
[----:B-1----:R-:W-:-:S04]  /*57d0*/  FFMA.FTZ R0, R242, c[0x0][0x23c], -R18 ;  /* 0x00008f00f2007a23 */ /* 0x002fc80000010812 */
[----:B------:R1:W2:Y:S03]  /*57e0*/  MUFU.EX2 R16, R0 ;  /* 0x0000000000107308 */ /* 0x0002a60000000800 */
[C---:B------:R-:W-:Y:S08]  /*57f0*/  HMMA.16816.F32 R88, R128.reuse, R96, R88 ;  /* 0x000000608058723c */ /* 0x040ff00000001858 */
[----:B------:R-:W-:Y:S01]  /*5800*/  HMMA.16816.F32 R156, R128, R110, R156 ;  /* 0x0000006e809c723c */ /* 0x000fe2000000189c */
[----:B-1----:R-:W-:-:S02]  /*5810*/  LOP3.LUT R0, R23, UR7, R56, 0x96, !PT ;  /* 0x0000000717007c12 */ /* 0x002fc4000f8e9638 */
[----:B------:R-:W1:Y:S05]  /*5820*/  LDSM.16.MT88.4 R20, [R218+0xbc00] ;  /* 0x00bc0000da14783b */ /* 0x000e6a0000004200 */
[----:B------:R-:W-:Y:S01]  /*5830*/  HMMA.16816.F32 R160, R128, R120, R160 ;  /* 0x0000007880a0723c */ /* 0x000fe200000018a0 */
[----:B------:R-:W-:-:S05]  /*5840*/  IMAD.WIDE.U32 R4, R0, -0x2daee0ad, RZ ;  /* 0xd2511f5300047825 */ /* 0x000fca00078e00ff */
[----:B------:R-:W-:Y:S02]  /*5850*/  SHF.R.U32.HI R3, RZ, 0x10, R4 ;  /* 0x00000010ff037819 */ /* 0x000fe40000011604 */
[----:B------:R-:W-:Y:S02]  /*5860*/  LOP3.LUT R0, R5, UR16, R44, 0x96, !PT ;  /* 0x0000001005007c12 */ /* 0x000fe4000f8e962c */
[C---:B------:R-:W-:Y:S01]  /*5870*/  LOP3.LUT R6, R4.reuse, 0xffff, RZ, 0xc0, !PT ;  /* 0x0000ffff04067812 */ /* 0x040fe200078ec0ff */
[----:B------:R-:W-:Y:S01]  /*5880*/  FFMA.FTZ R5, R245, c[0x0][0x23c], -R17 ;  /* 0x00008f00f5057a23 */ /* 0x000fe20000010811 */
[----:B------:R-:W-:Y:S02]  /*5890*/  LOP3.LUT R8, R3, 0xff, RZ, 0xc0, !PT ;  /* 0x000000ff03087812 */ /* 0x000fe400078ec0ff */
[----:B------:R-:W-:Y:S01]  /*58a0*/  LOP3.LUT R9, R4, 0xff, RZ, 0xc0, !PT ;  /* 0x000000ff04097812 */ /* 0x000fe200078ec0ff */
[----:B------:R3:W4:Y:S01]  /*58b0*/  MUFU.EX2 R235, R5 ;  /* 0x0000000500eb7308 */ /* 0x0007220000000800 */
[----:B------:R-:W-:-:S02]  /*58c0*/  SHF.R.U32.HI R12, RZ, 0x18, R4 ;  /* 0x00000018ff0c7819 */ /* 0x000fc40000011604 */
[C---:B------:R-:W-:Y:S02]  /*58d0*/  LOP3.LUT R3, R0.reuse, 0xffff, RZ, 0xc0, !PT ;  /* 0x0000ffff00037812 */ /* 0x040fe400078ec0ff */
[----:B------:R-:W-:Y:S02]  /*58e0*/  SHF.R.U32.HI R6, RZ, 0x8, R6 ;  /* 0x00000008ff067819 */ /* 0x000fe40000011606 */
[--C-:B------:R-:W-:Y:S02]  /*58f0*/  SHF.R.U32.HI R4, RZ, 0x10, R0.reuse ;  /* 0x00000010ff047819 */ /* 0x100fe40000011600 */
[----:B------:R-:W-:Y:S02]  /*5900*/  LOP3.LUT R11, R0, 0xff, RZ, 0xc0, !PT ;  /* 0x000000ff000b7812 */ /* 0x000fe400078ec0ff */
[----:B------:R-:W-:Y:S02]  /*5910*/  SHF.R.U32.HI R10, RZ, 0x18, R0 ;  /* 0x00000018ff0a7819 */ /* 0x000fe40000011600 */
[----:B------:R-:W-:-:S02]  /*5920*/  LOP3.LUT R4, R4, 0xff, RZ, 0xc0, !PT ;  /* 0x000000ff04047812 */ /* 0x000fc400078ec0ff */
[----:B------:R-:W-:Y:S02]  /*5930*/  PRMT R0, R9, 0x5410, R6 ;  /* 0x0000541009007816 */ /* 0x000fe40000000006 */
[----:B---3--:R-:W-:Y:S02]  /*5940*/  SHF.R.U32.HI R5, RZ, 0x8, R3 ;  /* 0x00000008ff057819 */ /* 0x008fe40000011603 */
[----:B------:R-:W-:Y:S01]  /*5950*/  PRMT R3, R8, 0x5410, R12 ;  /* 0x0000541008037816 */ /* 0x000fe2000000000c */
[--C-:B------:R-:W-:Y:S01]  /*5960*/  HSET2.LE.AND R0, R0, R248.reuse, PT ;  /* 0x000000f800007233 */ /* 0x100fe20003803000 */
[----:B------:R-:W-:Y:S02]  /*5970*/  PRMT R6, R11, 0x5410, R5 ;  /* 0x000054100b067816 */ /* 0x000fe40000000005 */
[----:B------:R-:W-:Y:S01]  /*5980*/  PRMT R5, R4, 0x5410, R10 ;  /* 0x0000541004057816 */ /* 0x000fe2000000000a */
[--C-:B------:R-:W-:Y:S01]  /*5990*/  HSET2.LE.AND R4, R3, R248.reuse, PT ;  /* 0x000000f803047233 */ /* 0x100fe20003803000 */
[----:B--2---:R-:W-:Y:S01]  /*59a0*/  F2FP.PACK_AB R3, R16, R19 ;  /* 0x000000131003723e */ /* 0x004fe200000000ff */
[--C-:B------:R-:W-:Y:S01]  /*59b0*/  HSET2.LE.AND R6, R6, R248.reuse, PT ;  /* 0x000000f806067233 */ /* 0x100fe20003803000 */
[----:B-1----:R-:W-:Y:S01]  /*59c0*/  HMMA.16816.F32 R124, R128, R20, R180 ;  /* 0x00000014807c723c */ /* 0x002fe200000018b4 */
[----:B------:R-:W-:Y:S01]  /*59d0*/  HSET2.LE.AND R8, R5, R248, PT ;  /* 0x000000f805087233 */ /* 0x000fe20003803000 */
[----:B------:R-:W-:Y:S01]  /*59e0*/  LOP3.LUT R170, R0, R3, RZ, 0xc0, !PT ;  /* 0x0000000300aa7212 */ /* 0x000fe200078ec0ff */
[----:B------:R-:W-:Y:S01]  /*59f0*/  FADD.FTZ R3, R187, R223 ;  /* 0x000000dfbb037221 */ /* 0x000fe20000010000 */
[----:B------:R-:W-:-:S02]  /*5a00*/  F2FP.PACK_AB R0, R13, R15 ;  /* 0x0000000f0d00723e */ /* 0x000fc400000000ff */
[----:B------:R-:W-:Y:S01]  /*5a10*/  LOP3.LUT R168, R6, R7, RZ, 0xc0, !PT ;  /* 0x0000000706a87212 */ /* 0x000fe200078ec0ff */
[----:B------:R-:W-:Y:S01]  /*5a20*/  FADD.FTZ R6, R227, R226 ;  /* 0x000000e2e3067221 */ /* 0x000fe20000010000 */
[----:B------:R-:W-:Y:S01]  /*5a30*/  LOP3.LUT R169, R8, R0, RZ, 0xc0, !PT ;  /* 0x0000000008a97212 */ /* 0x000fe200078ec0ff */
[----:B------:R-:W-:Y:S01]  /*5a40*/  FADD.FTZ R0, R224, R225 ;  /* 0x000000e1e0007221 */ /* 0x000fe20000010000 */
[----:B----4-:R-:W-:Y:S01]  /*5a50*/  F2FP.PACK_AB R5, R235, R14 ;  /* 0x0000000eeb05723e */ /* 0x010fe200000000ff */
[----:B------:R-:W-:Y:S01]  /*5a60*/  FADD.FTZ R7, R189, R188 ;  /* 0x000000bcbd077221 */ /* 0x000fe20000010000 */
[----:B------:R-:W-:Y:S01]  /*5a70*/  HMMA.16816.F32 R128, R128, R22, R176 ;  /* 0x000000168080723c */ /* 0x000fe200000018b0 */
[----:B------:R-:W-:Y:S01]  /*5a80*/  FADD.FTZ R0, R190, R0 ;  /* 0x00000000be007221 */ /* 0x000fe20000010000 */
[----:B------:R-:W-:Y:S01]  /*5a90*/  LOP3.LUT R171, R4, R5, RZ, 0xc0, !PT ;  /* 0x0000000504ab7212 */ /* 0x000fe200078ec0ff */
[----:B------:R-:W-:Y:S02]  /*5aa0*/  FADD.FTZ R3, R191, R3 ;  /* 0x00000003bf037221 */ /* 0x000fe40000010000 */
[----:B------:R-:W-:-:S02]  /*5ab0*/  FADD.FTZ R6, R192, R6 ;  /* 0x00000006c0067221 */ /* 0x000fc40000010000 */
        /* <DEDUP_REMOVED lines=61> */
[----:B------:R-:W-:Y:S02]  /*5e90*/  FADD.FTZ R232, R16, R232 ;  /* 0x000000e810e87221 */ /* 0x000fe40000010000 */
[----:B------:R-:W-:Y:S02]  /*5ea0*/  FADD.FTZ R235, R235, R4 ;  /* 0x00000004ebeb7221 */ /* 0x000fe40000010000 */
[----:B------:R-:W-:Y:S02]  /*5eb0*/  FADD.FTZ R236, R37, R3 ;  /* 0x0000000325ec7221 */ /* 0x000fe40000010000 */
[----:B------:R-:W-:Y:S01]  /*5ec0*/  FADD.FTZ R237, R237, R0 ;  /* 0x00000000eded7221 */ /* 0x000fe20000010000 */
[----:B------:R-:W-:Y:S05]  /*5ed0*/  @!P0 BRA `(.L_x_265) ;  /* 0x0000419000008947 */ /* 0x000fea0003800000 */
[----:B------:R-:W2:Y:S01]  /*5ee0*/  LDL.LU R186, [R1+0x38] ;  /* 0x0000380001ba7983 */ /* 0x000ea20000300800 */
[C---:B------:R-:W-:Y:S01]  /*5ef0*/  IADD3 R215, R247.reuse, 0x4, RZ ;  /* 0x00000004f7d77810 */ /* 0x040fe20007ffe0ff */
[----:B------:R-:W-:Y:S01]  /*5f00*/  IMAD.WIDE.U32 R242, R247, -0x326172a9, RZ ;  /* 0xcd9e8d57f7f27825 */ /* 0x000fe200078e00ff */
[----:B------:R-:W-:Y:S01]  /*5f10*/  ULDC.64 UR4, c[0x0][0x1a0] ;  /* 0x0000680000047ab9 */ /* 0x000fe20000000a00 */
[----:B------:R-:W-:Y:S01]  /*5f20*/  LEA.HI.SX32 R223, R249, 0xfffffffe, 0x1a ;  /* 0xfffffffef9df7811 */ /* 0x000fe200078fd2ff */
[----:B------:R-:W-:Y:S01]  /*5f30*/  USHF.L.U64.HI UR5, UR4, 0x6, UR5 ;  /* 0x0000000604057899 */ /* 0x000fe20008010205 */
[----:B------:R-:W-:Y:S01]  /*5f40*/  IMAD.WIDE.U32 R240, R215, -0x326172a9, RZ ;  /* 0xcd9e8d57d7f07825 */ /* 0x000fe200078e00ff */
[----:B------:R-:W-:Y:S01]  /*5f50*/  LOP3.LUT R230, R243, R184, RZ, 0x3c, !PT ;  /* 0x000000b8f3e67212 */ /* 0x000fe200078e3cff */
[----:B------:R-:W-:Y:S01]  /*5f60*/  USHF.L.U32 UR4, UR4, 0x6, URZ ;  /* 0x0000000604047899 */ /* 0x000fe2000800063f */
[----:B------:R-:W-:Y:S01]  /*5f70*/  MOV R138, R2 ;  /* 0x00000002008a7202 */ /* 0x000fe20000000f00 */
[----:B------:R-:W-:Y:S01]  /*5f80*/  IMAD.MOV.U32 R132, RZ, RZ, R135 ;  /* 0x000000ffff847224 */ /* 0x000fe200078e0087 */
[----:B------:R-:W-:Y:S01]  /*5f90*/  LOP3.LUT R228, R241, R184, RZ, 0x3c, !PT ;  /* 0x000000b8f1e47212 */ /* 0x000fe200078e3cff */
[----:B------:R-:W-:Y:S01]  /*5fa0*/  IMAD.MOV.U32 R0, RZ, RZ, R136 ;  /* 0x000000ffff007224 */ /* 0x000fe200078e0088 */
[----:B------:R-:W-:Y:S01]  /*5fb0*/  MOV R137, R134 ;  /* 0x0000008600897202 */ /* 0x000fe20000000f00 */
[----:B------:R-:W-:Y:S01]  /*5fc0*/  IMAD.WIDE.U32 R230, R230, -0x2daee0ad, RZ ;  /* 0xd2511f53e6e67825 */ /* 0x000fe200078e00ff */
[----:B------:R-:W-:-:S03]  /*5fd0*/  PRMT R226, R238, 0x7054, R238 ;  /* 0x00007054eee27816 */ /* 0x000fc600000000ee */
[----:B------:R-:W-:-:S04]  /*5fe0*/  IMAD.WIDE.U32 R228, R228, -0x2daee0ad, RZ ;  /* 0xd2511f53e4e47825 */ /* 0x000fc800078e00ff */
[----:B--2---:R-:W-:Y:S01]  /*5ff0*/  IMAD.WIDE.U32 R224, R186, -0x2daee0ad, RZ ;  /* 0xd2511f53bae07825 */ /* 0x004fe200078e00ff */
[----:B------:R-:W-:Y:S05]  /*6000*/  BRA `(.L_x_266) ;  /* 0x0000019000007947 */ /* 0x000fea0003800000 */
.L_x_268:
[----:B------:R-:W2:Y:S01]  /*6010*/  LDL.64 R244, [R1+0x18] ;  /* 0x0000180001f47983 */ /* 0x000ea20000100a00 */
[----:B------:R-:W-:Y:S03]  /*6020*/  IADD3 R2, R223, -0x1, RZ ;  /* 0xffffffffdf027810 */ /* 0x000fe60007ffe0ff */
[----:B------:R-:W3:Y:S01]  /*6030*/  LDL.64 R238, [R1+0x8] ;  /* 0x0000080001ee7983 */ /* 0x000ee20000100a00 */
[----:B------:R-:W-:Y:S01]  /*6040*/  SHF.R.S32.HI R3, RZ, 0x1f, R2 ;  /* 0x0000001fff037819 */ /* 0x000fe20000011402 */
[C---:B------:R-:W-:Y:S04]  /*6050*/  IMAD.WIDE.U32 R134, R2.reuse, c[0x0][0x198], RZ ;  /* 0x0000660002867a25 */ /* 0x040fe800078e00ff */
[----:B------:R-:W-:Y:S04]  /*6060*/  IMAD R3, R3, c[0x0][0x198], RZ ;  /* 0x0000660003037a24 */ /* 0x000fe800078e02ff */
[----:B------:R-:W-:Y:S04]  /*6070*/  IMAD R2, R2, c[0x0][0x19c], R3 ;  /* 0x0000670002027a24 */ /* 0x000fe800078e0203 */
[----:B------:R-:W-:Y:S01]  /*6080*/  IMAD.IADD R133, R135, 0x1, R2 ;  /* 0x0000000187857824 */ /* 0x000fe200078e0202 */
[C---:B--2---:R-:W-:Y:S04]  /*6090*/  LEA R3, P1, R134.reuse, R244, 0x6 ;  /* 0x000000f486037211 */ /* 0x044fe800078230ff */
[C---:B------:R-:W-:Y:S02]  /*60a0*/  LEA R2, P2, R3.reuse, c[0x0][0x168], 0x1 ;  /* 0x00005a0003027a11 */ /* 0x040fe400078408ff */
        /* <DEDUP_REMOVED lines=15> */
.L_x_266:
[----:B------:R-:W2:Y:S01]  /*61a0*/  LDL.64 R8, [R1+0x10] ;  /* 0x0000100001087983 */ /* 0x000ea20000100a00 */
[----:B------:R-:W-:Y:S01]  /*61b0*/  SHF.R.S32.HI R2, RZ, 0x1f, R223 ;  /* 0x0000001fff027819 */ /* 0x000fe200000114df */
[----:B------:R-:W-:Y:S04]  /*61c0*/  DEPBAR.LE SB0, 0x0 ;  /* 0x000080000000791a */ /* 0x000fe80000000000 */
[----:B------:R-:W3:Y:S01]  /*61d0*/  LDL R6, [R1] ;  /* 0x0000000001067983 */ /* 0x000ee20000100800 */
[----:B------:R-:W-:Y:S02]  /*61e0*/  IMAD R2, R2, c[0x0][0x1a0], RZ ;  /* 0x0000680002027a24 */ /* 0x000fe400078e02ff */
[C---:B------:R-:W-:Y:S03]  /*61f0*/  IMAD.WIDE.U32 R4, R223.reuse, c[0x0][0x1a0], RZ ;  /* 0x00006800df047a25 */ /* 0x040fe600078e00ff */
[----:B------:R-:W-:Y:S01]  /*6200*/  BAR.SYNC.DEFER_BLOCKING 0x0 ;  /* 0x0000000000007b1d */ /* 0x000fe20000010000 */
        /* <DEDUP_REMOVED lines=11> */
[----:B------:R1:W-:Y:S01]  /*62c0*/  LDGSTS.E.BYPASS.LTC128B.128 [R222+0x9000], [R2.64] ;  /* 0x0900000002de7fae */ /* 0x0003e2000b901d54 */
[----:B------:R-:W-:Y:S05]  /*62d0*/  ISETP.GT.AND P0, PT, R223, RZ, PT ;  /* 0x000000ffdf00720c */ /* 0x000fea0003f04270 */
[----:B------:R1:W-:Y:S06]  /*62e0*/  LDGSTS.E.BYPASS.LTC128B.128 [R222+0xa000], [R2.64+0x40] ;  /* 0x0a00004002de7fae */ /* 0x0003ec000b901d54 */
[----:B------:R1:W-:Y:S06]  /*62f0*/  LDGSTS.E.BYPASS.LTC128B.128 [R222+0xb000], [R2.64+0x80] ;  /* 0x0b00008002de7fae */ /* 0x0003ec000b901d54 */
[----:B------:R2:W-:Y:S06]  /*6300*/  LDGSTS.E.BYPASS.LTC128B.128 [R222+0x9800], [R4.64] ;  /* 0x0980000004de7fae */ /* 0x0005ec000b901d54 */
[----:B------:R2:W-:Y:S06]  /*6310*/  LDGSTS.E.BYPASS.LTC128B.128 [R222+0xa800], [R4.64+0x40] ;  /* 0x0a80004004de7fae */ /* 0x0005ec000b901d54 */
[----:B------:R2:W-:Y:S06]  /*6320*/  LDGSTS.E.BYPASS.LTC128B.128 [R222+0xb800], [R4.64+0x80] ;  /* 0x0b80008004de7fae */ /* 0x0005ec000b901d54 */
[----:B------:R-:W-:Y:S06]  /*6330*/  LDSM.16.M88.4 R64, [R220] ;  /* 0x00000000dc40783b */ /* 0x000fec0000000200 */
[----:B------:R-:W2:Y:S06]  /*6340*/  LDSM.16.M88.4 R16, [R217+0x6000] ;  /* 0x00600000d910783b */ /* 0x000eac0000000200 */
[----:B------:R-:W3:Y:S06]  /*6350*/  LDSM.16.M88.4 R60, [R220+0x1000] ;  /* 0x00100000dc3c783b */ /* 0x000eec0000000200 */
[----:B------:R-:W4:Y:S06]  /*6360*/  LDSM.16.M88.4 R32, [R217+0x6400] ;  /* 0x00640000d920783b */ /* 0x000f2c0000000200 */
[----:B------:R-:W0:Y:S06]  /*6370*/  LDGDEPBAR ;  /* 0x00000000000079af */ /* 0x000e2c0000000000 */
[----:B------:R-:W5:Y:S06]  /*6380*/  LDSM.16.M88.4 R48, [R217+0x6800] ;  /* 0x00680000d930783b */ /* 0x000f6c0000000200 */
[----:B------:R-:W1:Y:S06]  /*6390*/  LDSM.16.M88.4 R172, [R217+0x6c00] ;  /* 0x006c0000d9ac783b */ /* 0x000e6c0000000200 */
[----:B------:R-:W-:Y:S01]  /*63a0*/  LDSM.16.M88.4 R176, [R221] ;  /* 0x00000000ddb0783b */ /* 0x000fe20000000200 */
[-C--:B--2---:R-:W-:Y:S05]  /*63b0*/  HMMA.16816.F32 R4, R64, R16.reuse, RZ ;  /* 0x000000104004723c */ /* 0x084fea00000018ff */
[----:B------:R-:W2:Y:S03]  /*63c0*/  LDSM.16.M88.4 R180, [R219+0x6000] ;  /* 0x00600000dbb4783b */ /* 0x000ea60000000200 */
[C---:B---3--:R-:W-:Y:S03]  /*63d0*/  HMMA.16816.F32 R8, R60.reuse, R16, RZ ;  /* 0x000000103c08723c */ /* 0x048fe600000018ff */
[----:B------:R-:W3:Y:S06]  /*63e0*/  LDSM.16.M88.4 R184, [R221+0x1000] ;  /* 0x00100000ddb8783b */ /* 0x000eec0000000200 */
[----:B------:R-:W1:Y:S01]  /*63f0*/  LDSM.16.M88.4 R188, [R219+0x6400] ;  /* 0x00640000dbbc783b */ /* 0x000e620000000200 */
[-C--:B------:R-:W-:Y:S05]  /*6400*/  HMMA.16816.F32 R12, R60, R18.reuse, RZ ;  /* 0x000000123c0c723c */ /* 0x080fea00000018ff */
[----:B------:R-:W1:Y:S03]  /*6410*/  LDSM.16.M88.4 R192, [R219+0x6800] ;  /* 0x00680000dbc0783b */ /* 0x000e660000000200 */
[C---:B------:R-:W-:Y:S03]  /*6420*/  HMMA.16816.F32 R16, R64.reuse, R18, RZ ;  /* 0x000000124010723c */ /* 0x040fe600000018ff */
[----:B------:R-:W1:Y:S05]  /*6430*/  LDSM.16.M88.4 R196, [R219+0x6c00] ;  /* 0x006c0000dbc4783b */ /* 0x000e6a0000000200 */
[-C--:B----4-:R-:W-:Y:S01]  /*6440*/  HMMA.16816.F32 R20, R64, R32.reuse, RZ ;  /* 0x000000204014723c */ /* 0x090fe200000018ff */
        /* <DEDUP_REMOVED lines=118> */
.L_x_267:
[----:B-1----:R-:W-:Y:S01]  /*6bb0*/  FMNMX.FTZ R2, R4, R0, !PT ;  /* 0x0000000004027209 */ /* 0x002fe20007810000 */
[----:B------:R-:W-:Y:S01]  /*6bc0*/  IMAD.SHL.U32 R204, R223, 0x2, RZ ;  /* 0x00000002dfcc7824 */ /* 0x000fe200078e00ff */
[----:B------:R-:W-:Y:S02]  /*6bd0*/  LDSM.16.MT88.4 R176, [R216+0x9000] ;  /* 0x00900000d8b0783b */ /* 0x000fe40000004200 */
        /* <DEDUP_REMOVED lines=41> */
[----:B------:R-:W-:Y:S01]  /*6e70*/  SHFL.BFLY PT, R135, R136, 0x2, 0x1f ;  /* 0x0c401f0088877f89 */ /* 0x000fe200000e0000 */
[----:B------:R-:W-:Y:S02]  /*6e80*/  FMNMX.FTZ R2, R56, R2, !PT ;  /* 0x0000000238027209 */ /* 0x000fe40007810000 */
[----:B------:R-:W-:Y:S02]  /*6e90*/  FMNMX.FTZ R133, R66, R3, !PT ;  /* 0x0000000342857209 */ /* 0x000fe40007810000 */
[----:B------:R-:W-:Y:S02]  /*6ea0*/  FMNMX.FTZ R3, R57, R2, !PT ;  /* 0x0000000239037209 */ /* 0x000fe40007810000 */
[----:B------:R-:W-:Y:S02]  /*6eb0*/  FMNMX.FTZ R2, R67, R133, !PT ;  /* 0x0000008543027209 */ /* 0x000fe40007810000 */
[----:B------:R-:W-:Y:S03]  /*6ec0*/  FMNMX.FTZ R3, R60, R3, !PT ;  /* 0x000000033c037209 */ /* 0x000fe60007810000 */
[----:B------:R-:W-:Y:S01]  /*6ed0*/  SHFL.BFLY PT, R133, R2, 0x2, 0x1f ;  /* 0x0c401f0002857f89 */ /* 0x000fe200000e0000 */
[----:B------:R-:W-:Y:S07]  /*6ee0*/  FMNMX.FTZ R3, R61, R3, !PT ;  /* 0x000000033d037209 */ /* 0x000fee0007810000 */
[----:B------:R-:W1:Y:S02]  /*6ef0*/  SHFL.BFLY PT, R134, R3, 0x2, 0x1f ;  /* 0x0c401f0003867f89 */ /* 0x000e6400000e0000 */
[----:B-1----:R-:W-:Y:S02]  /*6f00*/  FMNMX.FTZ R134, R3, R134, !PT ;  /* 0x0000008603867209 */ /* 0x002fe40007810000 */
[----:B------:R-:W-:Y:S02]  /*6f10*/  FMNMX.FTZ R136, R136, R135, !PT ;  /* 0x0000008788887209 */ /* 0x000fe40007810000 */
[----:B------:R-:W-:Y:S02]  /*6f20*/  FMNMX.FTZ R2, R2, R133, !PT ;  /* 0x0000008502027209 */ /* 0x000fe40007810000 */
[----:B------:R-:W-:Y:S01]  /*6f30*/  FMNMX.FTZ R133, R10, R138, !PT ;  /* 0x0000008a0a857209 */ /* 0x000fe20007810000 */
[----:B------:R-:W1:Y:S03]  /*6f40*/  SHFL.BFLY PT, R135, R136, 0x1, 0x1f ;  /* 0x0c201f0088877f89 */ /* 0x000e6600000e0000 */
[----:B------:R-:W-:Y:S04]  /*6f50*/  FMNMX.FTZ R133, R11, R133, !PT ;  /* 0x000000850b857209 */ /* 0x000fe80007810000 */
[----:B------:R-:W-:Y:S01]  /*6f60*/  FMNMX.FTZ R3, R14, R133, !PT ;  /* 0x000000850e037209 */ /* 0x000fe20007810000 */
[----:B------:R-:W2:Y:S03]  /*6f70*/  SHFL.BFLY PT, R139, R2, 0x1, 0x1f ;  /* 0x0c201f00028b7f89 */ /* 0x000ea600000e0000 */
[----:B------:R-:W-:Y:S04]  /*6f80*/  FMNMX.FTZ R3, R15, R3, !PT ;  /* 0x000000030f037209 */ /* 0x000fe80007810000 */
[----:B------:R-:W-:Y:S01]  /*6f90*/  FMNMX.FTZ R3, R26, R3, !PT ;  /* 0x000000031a037209 */ /* 0x000fe20007810000 */
[----:B------:R-:W3:Y:S03]  /*6fa0*/  SHFL.BFLY PT, R133, R134, 0x1, 0x1f ;  /* 0x0c201f0086857f89 */ /* 0x000ee600000e0000 */
[----:B------:R-:W-:Y:S04]  /*6fb0*/  FMNMX.FTZ R3, R27, R3, !PT ;  /* 0x000000031b037209 */ /* 0x000fe80007810000 */
[----:B------:R-:W-:Y:S02]  /*6fc0*/  FMNMX.FTZ R3, R30, R3, !PT ;  /* 0x000000031e037209 */ /* 0x000fe40007810000 */
[----:B-1----:R-:W-:Y:S04]  /*6fd0*/  FMNMX.FTZ R136, R136, R135, !PT ;  /* 0x0000008788887209 */ /* 0x002fe80007810000 */
[C---:B------:R-:W-:Y:S01]  /*6fe0*/  FSETP.NEU.FTZ.AND P1, PT, R136.reuse, -INF , PT ;  /* 0xff8000008800780b */ /* 0x040fe20003f3d000 */
[----:B------:R-:W-:Y:S01]  /*6ff0*/  FADD.FTZ R0, -R136, R0 ;  /* 0x0000000088007221 */ /* 0x000fe20000010100 */
[----:B--2---:R-:W-:Y:S01]  /*7000*/  FMNMX.FTZ R135, R2, R139, !PT ;  /* 0x0000008b02877209 */ /* 0x004fe20007810000 */
[----:B------:R-:W-:Y:S01]  /*7010*/  FMUL.FTZ R184, R136, c[0x0][0x23c] ;  /* 0x00008f0088b87a20 */ /* 0x000fe20000410000 */
[----:B------:R-:W-:Y:S01]  /*7020*/  FMNMX.FTZ R2, R31, R3, !PT ;  /* 0x000000031f027209 */ /* 0x000fe20007810000 */
[----:B------:R-:W-:Y:S02]  /*7030*/  FMUL.FTZ R0, R0, c[0x0][0x23c] ;  /* 0x00008f0000007a20 */ /* 0x000fe40000410000 */
[----:B------:R-:W-:Y:S01]  /*7040*/  FMUL.FTZ R185, R135, c[0x0][0x23c] ;  /* 0x00008f0087b97a20 */ /* 0x000fe20000410000 */
[----:B------:R-:W-:Y:S01]  /*7050*/  FMNMX.FTZ R2, R42, R2, !PT ;  /* 0x000000022a027209 */ /* 0x000fe20007810000 */
[----:B------:R1:W2:Y:S01]  /*7060*/  MUFU.EX2 R3, R0 ;  /* 0x0000000000037308 */ /* 0x0002a20000000800 */
[----:B---3--:R-:W-:Y:S02]  /*7070*/  FMNMX.FTZ R134, R134, R133, !PT ;  /* 0x0000008586867209 */ /* 0x008fe40007810000 */
[----:B------:R-:W-:Y:S02]  /*7080*/  FMNMX.FTZ R2, R43, R2, !PT ;  /* 0x000000022b027209 */ /* 0x000fe40007810000 */
[----:B------:R-:W-:Y:S01]  /*7090*/  FSEL R184, R184, RZ, P1 ;  /* 0x000000ffb8b87208 */ /* 0x000fe20000800000 */
[----:B------:R-:W-:Y:S01]  /*70a0*/  FMUL.FTZ R186, R134, c[0x0][0x23c] ;  /* 0x00008f0086ba7a20 */ /* 0x000fe20000410000 */
[----:B------:R-:W-:Y:S02]  /*70b0*/  FMNMX.FTZ R2, R46, R2, !PT ;  /* 0x000000022e027209 */ /* 0x000fe40007810000 */
[----:B------:R-:W-:Y:S01]  /*70c0*/  FSETP.NEU.FTZ.AND P1, PT, R135, -INF , PT ;  /* 0xff8000008700780b */ /* 0x000fe20003f3d000 */
[--C-:B------:R-:W-:Y:S01]  /*70d0*/  FFMA.FTZ R17, R17, c[0x0][0x23c], -R184.reuse ;  /* 0x00008f0011117a23 */ /* 0x100fe200000108b8 */
[----:B------:R-:W-:Y:S01]  /*70e0*/  FMNMX.FTZ R2, R47, R2, !PT ;  /* 0x000000022f027209 */ /* 0x000fe20007810000 */
[--C-:B------:R-:W-:Y:S01]  /*70f0*/  FFMA.FTZ R16, R16, c[0x0][0x23c], -R184.reuse ;  /* 0x00008f0010107a23 */ /* 0x100fe200000108b8 */
[----:B------:R-:W-:Y:S01]  /*7100*/  FSEL R185, R185, RZ, P1 ;  /* 0x000000ffb9b97208 */ /* 0x000fe20000800000 */
[----:B------:R3:W-:Y:S01]  /*7110*/  MUFU.EX2 R209, R17 ;  /* 0x0000001100d17308 */ /* 0x0007e20000000800 */
[----:B------:R-:W-:Y:S01]  /*7120*/  FMNMX.FTZ R2, R58, R2, !PT ;  /* 0x000000023a027209 */ /* 0x000fe20007810000 */
[----:B------:R-:W-:Y:S01]  /*7130*/  FFMA.FTZ R4, R4, c[0x0][0x23c], -R184 ;  /* 0x00008f0004047a23 */ /* 0x000fe200000108b8 */
[----:B------:R-:W-:Y:S01]  /*7140*/  FSETP.NEU.FTZ.AND P1, PT, R134, -INF , PT ;  /* 0xff8000008600780b */ /* 0x000fe20003f3d000 */
[--C-:B------:R-:W-:Y:S02]  /*7150*/  FFMA.FTZ R18, R18, c[0x0][0x23c], -R185.reuse ;  /* 0x00008f0012127a23 */ /* 0x100fe400000108b9 */
[--C-:B------:R-:W-:Y:S01]  /*7160*/  FFMA.FTZ R19, R19, c[0x0][0x23c], -R185.reuse ;  /* 0x00008f0013137a23 */ /* 0x100fe200000108b9 */
[----:B------:R-:W-:Y:S01]  /*7170*/  FSEL R186, R186, RZ, P1 ;  /* 0x000000ffbaba7208 */ /* 0x000fe20000800000 */
[--C-:B------:R-:W-:Y:S02]  /*7180*/  FFMA.FTZ R6, R6, c[0x0][0x23c], -R185.reuse ;  /* 0x00008f0006067a23 */ /* 0x100fe400000108b9 */
[----:B-1----:R-:W-:Y:S01]  /*7190*/  FADD.FTZ R0, -R135, R132 ;  /* 0x0000008487007221 */ /* 0x002fe20000010100 */
[----:B------:R1:W-:Y:S01]  /*71a0*/  MUFU.EX2 R246, R4 ;  /* 0x0000000400f67308 */ /* 0x0003e20000000800 */
[--C-:B------:R-:W-:Y:S02]  /*71b0*/  FFMA.FTZ R13, R13, c[0x0][0x23c], -R186.reuse ;  /* 0x00008f000d0d7a23 */ /* 0x100fe400000108ba */
[----:B------:R-:W-:Y:S02]  /*71c0*/  FMUL.FTZ R0, R0, c[0x0][0x23c] ;  /* 0x00008f0000007a20 */ /* 0x000fe40000410000 */
[--C-:B------:R-:W-:Y:S02]  /*71d0*/  FFMA.FTZ R12, R12, c[0x0][0x23c], -R186.reuse ;  /* 0x00008f000c0c7a23 */ /* 0x100fe400000108ba */
[--C-:B------:R-:W-:Y:S02]  /*71e0*/  FFMA.FTZ R139, R7, c[0x0][0x23c], -R185.reuse ;  /* 0x00008f00078b7a23 */ /* 0x100fe400000108b9 */
[----:B------:R-:W-:Y:S01]  /*71f0*/  FFMA.FTZ R9, R9, c[0x0][0x23c], -R186 ;  /* 0x00008f0009097a23 */ /* 0x000fe200000108ba */
[----:B------:R4:W5:Y:S01]  /*7200*/  MUFU.EX2 R133, R0 ;  /* 0x0000000000857308 */ /* 0x0009620000000800 */
[----:B--2---:R-:W-:Y:S02]  /*7210*/  FMUL.FTZ R68, R3, R68 ;  /* 0x0000004403447220 */ /* 0x004fe40000410000 */
[--C-:B---3--:R-:W-:Y:S02]  /*7220*/  FFMA.FTZ R17, R5, c[0x0][0x23c], -R184.reuse ;  /* 0x00008f0005117a23 */ /* 0x108fe400000108b8 */
[C---:B------:R-:W-:Y:S02]  /*7230*/  FMUL.FTZ R69, R3.reuse, R69 ;  /* 0x0000004503457220 */ /* 0x040fe40000410000 */
[C---:B------:R-:W-:Y:S02]  /*7240*/  FMUL.FTZ R80, R3.reuse, R80 ;  /* 0x0000005003507220 */ /* 0x040fe40000410000 */
[----:B------:R-:W-:Y:S01]  /*7250*/  FMUL.FTZ R81, R3, R81 ;  /* 0x0000005103517220 */ /* 0x000fe20000410000 */
[----:B------:R2:W-:Y:S01]  /*7260*/  MUFU.EX2 R207, R16 ;  /* 0x0000001000cf7308 */ /* 0x0005e20000000800 */
[----:B------:R-:W-:Y:S02]  /*7270*/  FFMA.FTZ R49, R49, c[0x0][0x23c], -R184 ;  /* 0x00008f0031317a23 */ /* 0x000fe400000108b8 */
[--C-:B------:R-:W-:Y:S01]  /*7280*/  FFMA.FTZ R50, R50, c[0x0][0x23c], -R185.reuse ;  /* 0x00008f0032327a23 */ /* 0x100fe200000108b9 */
[----:B-1----:R-:W-:Y:S01]  /*7290*/  LOP3.LUT R4, R225, UR23, R204, 0x96, !PT ;  /* 0x00000017e1047c12 */ /* 0x002fe2000f8e96cc */
[----:B------:R-:W-:Y:S02]  /*72a0*/  FFMA.FTZ R51, R51, c[0x0][0x23c], -R185 ;  /* 0x00008f0033337a23 */ /* 0x000fe400000108b9 */
[C---:B------:R-:W-:Y:S02]  /*72b0*/  FMUL.FTZ R84, R3.reuse, R84 ;  /* 0x0000005403547220 */ /* 0x040fe40000410000 */
[----:B------:R-:W-:Y:S01]  /*72c0*/  IMAD.WIDE.U32 R4, R4, -0x326172a9, RZ ;  /* 0xcd9e8d5704047825 */ /* 0x000fe200078e00ff */
[----:B------:R1:W-:Y:S03]  /*72d0*/  MUFU.EX2 R208, R18 ;  /* 0x0000001200d07308 */ /* 0x0003e60000000800 */
[----:B------:R-:W-:Y:S02]  /*72e0*/  FMUL.FTZ R85, R3, R85 ;  /* 0x0000005503557220 */ /* 0x000fe40000410000 */
[----:B----4-:R-:W-:Y:S01]  /*72f0*/  FADD.FTZ R0, -R134, R137 ;  /* 0x0000008986007221 */ /* 0x010fe20000010100 */
[----:B------:R-:W-:Y:S01]  /*7300*/  LOP3.LUT R137, R5, UR15, R240, 0x96, !PT ;  /* 0x0000000f05897c12 */ /* 0x000fe2000f8e96f0 */
[C---:B-----5:R-:W-:Y:S02]  /*7310*/  FMUL.FTZ R70, R133.reuse, R70 ;  /* 0x0000004685467220 */ /* 0x060fe40000410000 */
[----:B------:R-:W-:Y:S01]  /*7320*/  FMUL.FTZ R0, R0, c[0x0][0x23c] ;  /* 0x00008f0000007a20 */ /* 0x000fe20000410000 */
[----:B------:R3:W-:Y:S01]  /*7330*/  MUFU.EX2 R206, R17 ;  /* 0x0000001100ce7308 */ /* 0x0007e20000000800 */
[C---:B------:R-:W-:Y:S02]  /*7340*/  FMUL.FTZ R71, R133.reuse, R71 ;  /* 0x0000004785477220 */ /* 0x040fe40000410000 */
[----:B------:R-:W-:Y:S01]  /*7350*/  FMUL.FTZ R82, R133, R82 ;  /* 0x0000005285527220 */ /* 0x000fe20000410000 */
[----:B--2---:R-:W-:Y:S01]  /*7360*/  LOP3.LUT R16, R229, UR14, R224, 0x96, !PT ;  /* 0x0000000ee5107c12 */ /* 0x004fe2000f8e96e0 */
[C---:B------:R-:W-:Y:S02]  /*7370*/  FMUL.FTZ R83, R133.reuse, R83 ;  /* 0x0000005385537220 */ /* 0x040fe40000410000 */
[----:B------:R-:W-:Y:S02]  /*7380*/  FMUL.FTZ R86, R133, R86 ;  /* 0x0000005685567220 */ /* 0x000fe40000410000 */
[----:B------:R-:W-:Y:S01]  /*7390*/  IMAD.WIDE.U32 R196, R16, -0x326172a9, RZ ;  /* 0xcd9e8d5710c47825 */ /* 0x000fe200078e00ff */
[----:B------:R2:W4:Y:S01]  /*73a0*/  MUFU.EX2 R132, R0 ;  /* 0x0000000000847308 */ /* 0x0005220000000800 */
[----:B------:R-:W-:Y:S02]  /*73b0*/  LOP3.LUT R16, R5, UR15, R242, 0x96, !PT ;  /* 0x0000000f05107c12 */ /* 0x000fe4000f8e96f2 */
[----:B------:R-:W-:Y:S01]  /*73c0*/  FMUL.FTZ R87, R133, R87 ;  /* 0x0000005785577220 */ /* 0x000fe20000410000 */
[----:B-1----:R-:W-:Y:S01]  /*73d0*/  LOP3.LUT R18, R231, UR14, R224, 0x96, !PT ;  /* 0x0000000ee7127c12 */ /* 0x002fe2000f8e96e0 */
[--C-:B------:R-:W-:Y:S02]  /*73e0*/  FFMA.FTZ R32, R32, c[0x0][0x23c], -R184.reuse ;  /* 0x00008f0020207a23 */ /* 0x100fe400000108b8 */
[----:B------:R-:W-:Y:S02]  /*73f0*/  FFMA.FTZ R33, R33, c[0x0][0x23c], -R184 ;  /* 0x00008f0021217a23 */ /* 0x000fe400000108b8 */
[----:B------:R-:W-:Y:S01]  /*7400*/  IMAD.WIDE.U32 R194, R18, -0x326172a9, RZ ;  /* 0xcd9e8d5712c27825 */ /* 0x000fe200078e00ff */
[----:B------:R1:W-:Y:S03]  /*7410*/  MUFU.EX2 R252, R6 ;  /* 0x0000000600fc7308 */ /* 0x0003e60000000800 */
[--C-:B------:R-:W-:Y:S01]  /*7420*/  FFMA.FTZ R34, R34, c[0x0][0x23c], -R185.reuse ;  /* 0x00008f0022227a23 */ /* 0x100fe200000108b9 */
[--C-:B------:R-:W-:Y:S01]  /*7430*/  LOP3.LUT R18, R195, UR13, R4.reuse, 0x96, !PT ;  /* 0x0000000dc3127c12 */ /* 0x100fe2000f8e9604 */
[----:B------:R-:W-:Y:S01]  /*7440*/  FFMA.FTZ R35, R35, c[0x0][0x23c], -R185 ;  /* 0x00008f0023237a23 */ /* 0x000fe200000108b9 */
[----:B---3--:R-:W-:Y:S01]  /*7450*/  LOP3.LUT R17, R197, UR13, R4, 0x96, !PT ;  /* 0x0000000dc5117c12 */ /* 0x008fe2000f8e9604 */
[----:B------:R-:W-:Y:S03]  /*7460*/  IMAD.WIDE.U32 R4, R16, -0x2daee0ad, RZ ;  /* 0xd2511f5310047825 */ /* 0x000fe600078e00ff */
[----:B------:R3:W5:Y:S01]  /*7470*/  MUFU.EX2 R205, R19 ;  /* 0x0000001300cd7308 */ /* 0x0007620000000800 */
[----:B------:R-:W-:Y:S01]  /*7480*/  IMAD.WIDE.U32 R16, R17, -0x2daee0ad, RZ ;  /* 0xd2511f5311107825 */ /* 0x000fe200078e00ff */
[----:B------:R-:W-:Y:S02]  /*7490*/  LOP3.LUT R5, R5, UR12, R230, 0x96, !PT ;  /* 0x0000000c05057c12 */ /* 0x000fe4000f8e96e6 */
[----:B--2---:R-:W-:Y:S01]  /*74a0*/  FMNMX.FTZ R0, R59, R2, !PT ;  /* 0x000000023b007209 */ /* 0x004fe20007810000 */
[C---:B----4-:R-:W-:Y:S02]  /*74b0*/  FMUL.FTZ R72, R132.reuse, R72 ;  /* 0x0000004884487220 */ /* 0x050fe40000410000 */
[----:B------:R-:W-:Y:S01]  /*74c0*/  FMUL.FTZ R73, R132, R73 ;  /* 0x0000004984497220 */ /* 0x000fe20000410000 */
[----:B------:R-:W-:Y:S01]  /*74d0*/  FMNMX.FTZ R0, R62, R0, !PT ;  /* 0x000000003e007209 */ /* 0x000fe20007810000 */
[C---:B------:R-:W-:Y:S01]  /*74e0*/  FMUL.FTZ R76, R132.reuse, R76 ;  /* 0x0000004c844c7220 */ /* 0x040fe20000410000 */
[----:B------:R2:W-:Y:S01]  /*74f0*/  MUFU.EX2 R249, R13 ;  /* 0x0000000d00f97308 */ /* 0x0005e20000000800 */
[C---:B------:R-:W-:Y:S01]  /*7500*/  FMUL.FTZ R77, R132.reuse, R77 ;  /* 0x0000004d844d7220 */ /* 0x040fe20000410000 */
[----:B------:R-:W-:Y:S01]  /*7510*/  FMNMX.FTZ R0, R63, R0, !PT ;  /* 0x000000003f007209 */ /* 0x000fe20007810000 */
[C---:B------:R-:W-:Y:S02]  /*7520*/  FMUL.FTZ R88, R132.reuse, R88 ;  /* 0x0000005884587220 */ /* 0x040fe40000410000 */
[----:B-1----:R-:W-:Y:S02]  /*7530*/  IMAD.WIDE.U32 R6, R137, -0x2daee0ad, RZ ;  /* 0xd2511f5389067825 */ /* 0x002fe400078e00ff */
[----:B------:R-:W1:Y:S02]  /*7540*/  SHFL.BFLY PT, R2, R0, 0x2, 0x1f ;  /* 0x0c401f0000027f89 */ /* 0x000e6400000e0000 */
[C---:B------:R-:W-:Y:S01]  /*7550*/  FMUL.FTZ R89, R132.reuse, R89 ;  /* 0x0000005984597220 */ /* 0x040fe20000410000 */
[----:B------:R4:W2:Y:S01]  /*7560*/  MUFU.EX2 R250, R12 ;  /* 0x0000000c00fa7308 */ /* 0x0008a20000000800 */
[----:B------:R-:W-:Y:S01]  /*7570*/  LOP3.LUT R17, R17, UR10, R6, 0x96, !PT ;  /* 0x0000000a11117c12 */ /* 0x000fe2000f8e9606 */
[----:B------:R-:W-:Y:S02]  /*7580*/  FMUL.FTZ R92, R132, R92 ;  /* 0x0000005c845c7220 */ /* 0x000fe40000410000 */
[----:B---3--:R-:W-:Y:S01]  /*7590*/  IMAD.WIDE.U32 R18, R18, -0x2daee0ad, RZ ;  /* 0xd2511f5312127825 */ /* 0x008fe200078e00ff */
[----:B-----5:R-:W-:Y:S03]  /*75a0*/  F2FP.PACK_AB R175, R205, R208 ;  /* 0x000000d0cdaf723e */ /* 0x020fe600000000ff */
[----:B------:R-:W-:Y:S01]  /*75b0*/  IMAD.WIDE.U32 R200, R17, -0x326172a9, RZ ;  /* 0xcd9e8d5711c87825 */ /* 0x000fe200078e00ff */
[----:B------:R-:W-:Y:S01]  /*75c0*/  LOP3.LUT R19, R19, UR10, R4, 0x96, !PT ;  /* 0x0000000a13137c12 */ /* 0x000fe2000f8e9604 */
[----:B------:R-:W-:Y:S01]  /*75d0*/  MUFU.EX2 R244, R9 ;  /* 0x0000000900f47308 */ /* 0x000fe20000000800 */
[----:B------:R-:W-:Y:S01]  /*75e0*/  LOP3.LUT R4, R7, UR12, R228, 0x96, !PT ;  /* 0x0000000c07047c12 */ /* 0x000fe2000f8e96e4 */
[----:B------:R-:W-:Y:S04]  /*75f0*/  IMAD.WIDE.U32 R6, R5, -0x326172a9, RZ ;  /* 0xcd9e8d5705067825 */ /* 0x000fe800078e00ff */
[----:B------:R-:W-:Y:S01]  /*7600*/  IMAD.WIDE.U32 R192, R19, -0x326172a9, RZ ;  /* 0xcd9e8d5713c07825 */ /* 0x000fe200078e00ff */
[----:B------:R-:W-:Y:S03]  /*7610*/  LOP3.LUT R7, R7, UR11, R194, 0x96, !PT ;  /* 0x0000000b07077c12 */ /* 0x000fe6000f8e96c2 */
[----:B------:R-:W-:Y:S01]  /*7620*/  IMAD.WIDE.U32 R4, R4, -0x326172a9, RZ ;  /* 0xcd9e8d5704047825 */ /* 0x000fe200078e00ff */
[----:B-1----:R-:W-:Y:S01]  /*7630*/  FMNMX.FTZ R0, R0, R2, !PT ;  /* 0x0000000200007209 */ /* 0x002fe20007810000 */
[----:B------:R-:W-:Y:S02]  /*7640*/  MUFU.EX2 R251, R139 ;  /* 0x0000008b00fb7308 */ /* 0x000fe40000000800 */
[----:B--2---:R-:W-:Y:S01]  /*7650*/  FFMA.FTZ R13, R8, c[0x0][0x23c], -R186 ;  /* 0x00008f00080d7a23 */ /* 0x004fe200000108ba */
[----:B----4-:R-:W-:Y:S01]  /*7660*/  LOP3.LUT R12, R201, UR9, R4, 0x96, !PT ;  /* 0x00000009c90c7c12 */ /* 0x010fe2000f8e9604 */
[----:B------:R-:W1:Y:S01]  /*7670*/  SHFL.BFLY PT, R2, R0, 0x1, 0x1f ;  /* 0x0c201f0000027f89 */ /* 0x000e6200000e0000 */
[----:B------:R-:W-:Y:S01]  /*7680*/  LOP3.LUT R5, R5, UR11, R196, 0x96, !PT ;  /* 0x0000000b05057c12 */ /* 0x000fe2000f8e96c4 */
[----:B------:R-:W-:Y:S01]  /*7690*/  FMUL.FTZ R19, R133, R155 ;  /* 0x0000009b85137220 */ /* 0x000fe20000410000 */
[----:B------:R-:W-:Y:S01]  /*76a0*/  F2FP.PACK_AB R182, R249, R250 ;  /* 0x000000faf9b6723e */ /* 0x000fe200000000ff */
[----:B------:R-:W-:Y:S02]  /*76b0*/  IMAD.WIDE.U32 R202, R12, -0x2daee0ad, RZ ;  /* 0xd2511f530cca7825 */ /* 0x000fe400078e00ff */
[----:B------:R2:W3:Y:S02]  /*76c0*/  MUFU.EX2 R245, R13 ;  /* 0x0000000d00f57308 */ /* 0x0004e40000000800 */
[----:B------:R-:W-:Y:S04]  /*76d0*/  IMAD.WIDE.U32 R4, R5, -0x2daee0ad, RZ ;  /* 0xd2511f5305047825 */ /* 0x000fe800078e00ff */
[----:B------:R-:W-:Y:S01]  /*76e0*/  FMUL.FTZ R93, R132, R93 ;  /* 0x0000005d845d7220 */ /* 0x000fe20000410000 */
[----:B------:R-:W-:Y:S01]  /*76f0*/  LOP3.LUT R16, R5, UR8, R16, 0x96, !PT ;  /* 0x0000000805107c12 */ /* 0x000fe2000f8e9610 */
[----:B------:R-:W-:Y:S01]  /*7700*/  FMUL.FTZ R96, R3, R96 ;  /* 0x0000006003607220 */ /* 0x000fe20000410000 */
[----:B------:R-:W-:Y:S01]  /*7710*/  LOP3.LUT R4, R203, UR6, R4, 0x96, !PT ;  /* 0x00000006cb047c12 */ /* 0x000fe2000f8e9604 */
[----:B------:R-:W-:Y:S01]  /*7720*/  MUFU.EX2 R201, R49 ;  /* 0x0000003100c97308 */ /* 0x000fe20000000800 */
[----:B------:R-:W-:Y:S02]  /*7730*/  FMUL.FTZ R97, R3, R97 ;  /* 0x0000006103617220 */ /* 0x000fe40000410000 */
[----:B------:R-:W-:Y:S04]  /*7740*/  IMAD.WIDE.U32 R190, R16, -0x326172a9, RZ ;  /* 0xcd9e8d5710be7825 */ /* 0x000fe800078e00ff */
[----:B------:R-:W-:Y:S01]  /*7750*/  IMAD.WIDE.U32 R4, R4, -0x326172a9, RZ ;  /* 0xcd9e8d5704047825 */ /* 0x000fe200078e00ff */
[----:B-1----:R-:W-:Y:S02]  /*7760*/  FMNMX.FTZ R2, R0, R2, !PT ;  /* 0x0000000200027209 */ /* 0x002fe40007810000 */
[----:B------:R-:W-:Y:S01]  /*7770*/  LOP3.LUT R0, R193, UR9, R6, 0x96, !PT ;  /* 0x00000009c1007c12 */ /* 0x000fe2000f8e9606 */
[----:B------:R-:W-:Y:S01]  /*7780*/  IMAD.WIDE.U32 R6, R7, -0x2daee0ad, RZ ;  /* 0xd2511f5307067825 */ /* 0x000fe200078e00ff */
[C---:B------:R-:W-:Y:S01]  /*7790*/  FSETP.NEU.FTZ.AND P1, PT, R2.reuse, -INF , PT ;  /* 0xff8000000200780b */ /* 0x040fe20003f3d000 */
[----:B------:R1:W-:Y:S01]  /*77a0*/  MUFU.EX2 R234, R32 ;  /* 0x0000002000ea7308 */ /* 0x0003e20000000800 */
[----:B--2---:R-:W-:Y:S01]  /*77b0*/  SHF.R.U32.HI R13, RZ, 0x18, R4 ;  /* 0x00000018ff0d7819 */ /* 0x004fe20000011604 */
[----:B------:R-:W-:Y:S01]  /*77c0*/  FMUL.FTZ R187, R2, c[0x0][0x23c] ;  /* 0x00008f0002bb7a20 */ /* 0x000fe20000410000 */
[----:B------:R-:W-:Y:S01]  /*77d0*/  LOP3.LUT R18, R7, UR8, R18, 0x96, !PT ;  /* 0x0000000807127c12 */ /* 0x000fe2000f8e9612 */
[----:B------:R-:W-:Y:S01]  /*77e0*/  IMAD.WIDE.U32 R198, R0, -0x2daee0ad, RZ ;  /* 0xd2511f5300c67825 */ /* 0x000fe200078e00ff */
[----:B------:R-:W-:Y:S02]  /*77f0*/  LOP3.LUT R0, R5, UR17, R190, 0x96, !PT ;  /* 0x0000001105007c12 */ /* 0x000fe4000f8e96be */
[----:B------:R-:W-:Y:S01]  /*7800*/  FSEL R187, R187, RZ, P1 ;  /* 0x000000ffbbbb7208 */ /* 0x000fe20000800000 */
[----:B------:R-:W-:Y:S01]  /*7810*/  IMAD.WIDE.U32 R188, R18, -0x326172a9, RZ ;  /* 0xcd9e8d5712bc7825 */ /* 0x000fe200078e00ff */
[----:B------:R-:W-:Y:S01]  /*7820*/  LOP3.LUT R6, R199, UR6, R6, 0x96, !PT ;  /* 0x00000006c7067c12 */ /* 0x000fe2000f8e9606 */
[----:B------:R2:W-:Y:S01]  /*7830*/  MUFU.EX2 R233, R33 ;  /* 0x0000002100e97308 */ /* 0x0005e20000000800 */
[----:B---3--:R-:W-:Y:S01]  /*7840*/  F2FP.PACK_AB R180, R244, R245 ;  /* 0x000000f5f4b4723e */ /* 0x008fe200000000ff */
[--C-:B------:R-:W-:Y:S01]  /*7850*/  FFMA.FTZ R14, R14, c[0x0][0x23c], -R187.reuse ;  /* 0x00008f000e0e7a23 */ /* 0x100fe200000108bb */
[----:B------:R-:W-:Y:S01]  /*7860*/  LOP3.LUT R137, R189, UR7, R192, 0x96, !PT ;  /* 0x00000007bd897c12 */ /* 0x000fe2000f8e96c0 */
[--C-:B------:R-:W-:Y:S02]  /*7870*/  FFMA.FTZ R15, R15, c[0x0][0x23c], -R187.reuse ;  /* 0x00008f000f0f7a23 */ /* 0x100fe400000108bb */
[----:B------:R-:W-:Y:S04]  /*7880*/  IMAD.WIDE.U32 R6, R6, -0x326172a9, RZ ;  /* 0xcd9e8d5706067825 */ /* 0x000fe800078e00ff */
[----:B------:R3:W-:Y:S01]  /*7890*/  MUFU.EX2 R248, R14 ;  /* 0x0000000e00f87308 */ /* 0x0007e20000000800 */
[--C-:B------:R-:W-:Y:S01]  /*78a0*/  SHF.R.U32.HI R16, RZ, 0x10, R6.reuse ;  /* 0x00000010ff107819 */ /* 0x100fe20000011606 */
[--C-:B------:R-:W-:Y:S01]  /*78b0*/  FFMA.FTZ R10, R10, c[0x0][0x23c], -R187.reuse ;  /* 0x00008f000a0a7a23 */ /* 0x100fe200000108bb */
[C---:B------:R-:W-:Y:S01]  /*78c0*/  LOP3.LUT R12, R6.reuse, 0xffff, RZ, 0xc0, !PT ;  /* 0x0000ffff060c7812 */ /* 0x040fe200078ec0ff */
[--C-:B------:R-:W-:Y:S01]  /*78d0*/  FFMA.FTZ R11, R11, c[0x0][0x23c], -R187.reuse ;  /* 0x00008f000b0b7a23 */ /* 0x100fe200000108bb */
[----:B------:R-:W-:Y:S01]  /*78e0*/  LOP3.LUT R18, R6, 0xff, RZ, 0xc0, !PT ;  /* 0x000000ff06127812 */ /* 0x000fe200078ec0ff */
[----:B-1----:R-:W-:Y:S01]  /*78f0*/  FMUL.FTZ R32, R132, R156 ;  /* 0x0000009c84207220 */ /* 0x002fe20000410000 */
[----:B------:R-:W-:Y:S01]  /*7900*/  SHF.R.U32.HI R17, RZ, 0x18, R6 ;  /* 0x00000018ff117819 */ /* 0x000fe20000011606 */
[--C-:B------:R-:W-:Y:S01]  /*7910*/  FFMA.FTZ R46, R46, c[0x0][0x23c], -R187.reuse ;  /* 0x00008f002e2e7a23 */ /* 0x100fe200000108bb */
[----:B------:R-:W-:Y:S01]  /*7920*/  LOP3.LUT R6, R7, UR17, R188, 0x96, !PT ;  /* 0x0000001107067c12 */ /* 0x000fe2000f8e96bc */
[----:B------:R1:W4:Y:S01]  /*7930*/  MUFU.EX2 R247, R15 ;  /* 0x0000000f00f77308 */ /* 0x0003220000000800 */
[----:B------:R-:W-:Y:S01]  /*7940*/  LOP3.LUT R7, R4, 0xffff, RZ, 0xc0, !PT ;  /* 0x0000ffff04077812 */ /* 0x000fe200078ec0ff */
[----:B------:R-:W-:Y:S01]  /*7950*/  FFMA.FTZ R59, R59, c[0x0][0x23c], -R187 ;  /* 0x00008f003b3b7a23 */ /* 0x000fe200000108bb */
[----:B------:R-:W-:Y:S01]  /*7960*/  LOP3.LUT R8, R16, 0xff, RZ, 0xc0, !PT ;  /* 0x000000ff10087812 */ /* 0x000fe200078ec0ff */
[----:B------:R-:W-:Y:S01]  /*7970*/  FMUL.FTZ R16, R3, R152 ;  /* 0x0000009803107220 */ /* 0x000fe20000410000 */
[----:B------:R-:W-:Y:S01]  /*7980*/  SHF.R.U32.HI R5, RZ, 0x8, R7 ;  /* 0x00000008ff057819 */ /* 0x000fe20000011607 */
[----:B--2---:R-:W-:Y:S01]  /*7990*/  FMUL.FTZ R33, R132, R157 ;  /* 0x0000009d84217220 */ /* 0x004fe20000410000 */
[----:B------:R-:W-:Y:S01]  /*79a0*/  PRMT R17, R8, 0x5410, R17 ;  /* 0x0000541008117816 */ /* 0x000fe20000000011 */
[C---:B------:R-:W-:Y:S01]  /*79b0*/  FMUL.FTZ R98, R133.reuse, R98 ;  /* 0x0000006285627220 */ /* 0x040fe20000410000 */
[----:B------:R-:W-:Y:S01]  /*79c0*/  SHF.R.U32.HI R12, RZ, 0x8, R12 ;  /* 0x00000008ff0c7819 */ /* 0x000fe2000001160c */
[----:B------:R2:W-:Y:S01]  /*79d0*/  MUFU.EX2 R239, R10 ;  /* 0x0000000a00ef7308 */ /* 0x0005e20000000800 */
[----:B------:R-:W-:Y:S01]  /*79e0*/  SHF.R.U32.HI R7, RZ, 0x10, R6 ;  /* 0x00000010ff077819 */ /* 0x000fe20000011606 */
[----:B------:R-:W-:Y:S01]  /*79f0*/  FMUL.FTZ R99, R133, R99 ;  /* 0x0000006385637220 */ /* 0x000fe20000410000 */
[----:B------:R-:W-:Y:S01]  /*7a00*/  LOP3.LUT R8, R0, 0xff, RZ, 0xc0, !PT ;  /* 0x000000ff00087812 */ /* 0x000fe200078ec0ff */
[C---:B------:R-:W-:Y:S01]  /*7a10*/  FMUL.FTZ R108, R3.reuse, R108 ;  /* 0x0000006c036c7220 */ /* 0x040fe20000410000 */
[----:B---3--:R-:W-:Y:S01]  /*7a20*/  SHF.R.U32.HI R14, RZ, 0x10, R4 ;  /* 0x00000010ff0e7819 */ /* 0x008fe20000011604 */
[----:B------:R-:W-:Y:S01]  /*7a30*/  FMUL.FTZ R109, R3, R109 ;  /* 0x0000006d036d7220 */ /* 0x000fe20000410000 */
[----:B------:R-:W-:Y:S01]  /*7a40*/  PRMT R18, R18, 0x5410, R12 ;  /* 0x0000541012127816 */ /* 0x000fe2000000000c */
[C---:B------:R-:W-:Y:S01]  /*7a50*/  FMUL.FTZ R110, R133.reuse, R110 ;  /* 0x0000006e856e7220 */ /* 0x040fe20000410000 */
[----:B------:R-:W-:Y:S01]  /*7a60*/  LOP3.LUT R12, R6, 0xff, RZ, 0xc0, !PT ;  /* 0x000000ff060c7812 */ /* 0x000fe200078ec0ff */
[----:B------:R-:W3:Y:S01]  /*7a70*/  MUFU.EX2 R238, R11 ;  /* 0x0000000b00ee7308 */ /* 0x000ee20000000800 */
[----:B------:R-:W-:Y:S01]  /*7a80*/  SHF.R.U32.HI R9, RZ, 0x18, R6 ;  /* 0x00000018ff097819 */ /* 0x000fe20000011606 */
[--C-:B------:R-:W-:Y:S01]  /*7a90*/  HSET2.LE.AND R174, R18, R226.reuse, PT ;  /* 0x000000e212ae7233 */ /* 0x100fe20003803000 */
[----:B------:R-:W-:Y:S01]  /*7aa0*/  LOP3.LUT R14, R14, 0xff, RZ, 0xc0, !PT ;  /* 0x000000ff0e0e7812 */ /* 0x000fe200078ec0ff */
[C---:B------:R-:W-:Y:S01]  /*7ab0*/  FMUL.FTZ R18, R133.reuse, R154 ;  /* 0x0000009a85127220 */ /* 0x040fe20000410000 */
[----:B-1----:R-:W-:Y:S01]  /*7ac0*/  LOP3.LUT R15, R4, 0xff, RZ, 0xc0, !PT ;  /* 0x000000ff040f7812 */ /* 0x002fe200078ec0ff */
[----:B------:R-:W-:Y:S01]  /*7ad0*/  FMUL.FTZ R111, R133, R111 ;  /* 0x0000006f856f7220 */ /* 0x000fe20000410000 */
[----:B------:R-:W-:Y:S01]  /*7ae0*/  LOP3.LUT R4, R0, 0xffff, RZ, 0xc0, !PT ;  /* 0x0000ffff00047812 */ /* 0x000fe200078ec0ff */
[----:B------:R-:W-:Y:S01]  /*7af0*/  FFMA.FTZ R44, R44, c[0x0][0x23c], -R186 ;  /* 0x00008f002c2c7a23 */ /* 0x000fe200000108ba */
[----:B------:R-:W-:Y:S01]  /*7b00*/  PRMT R15, R15, 0x5410, R5 ;  /* 0x000054100f0f7816 */ /* 0x000fe20000000005 */
[----:B------:R-:W-:Y:S01]  /*7b10*/  MUFU.EX2 R199, R51 ;  /* 0x0000003300c77308 */ /* 0x000fe20000000800 */
[----:B------:R-:W-:Y:S01]  /*7b20*/  SHF.R.U32.HI R4, RZ, 0x8, R4 ;  /* 0x00000008ff047819 */ /* 0x000fe20000011604 */
[----:B------:R-:W-:Y:S01]  /*7b30*/  FFMA.FTZ R45, R45, c[0x0][0x23c], -R186 ;  /* 0x00008f002d2d7a23 */ /* 0x000fe200000108ba */
[----:B------:R-:W-:Y:S01]  /*7b40*/  LOP3.LUT R5, R6, 0xffff, RZ, 0xc0, !PT ;  /* 0x0000ffff06057812 */ /* 0x000fe200078ec0ff */
[----:B------:R-:W-:Y:S01]  /*7b50*/  FFMA.FTZ R52, R52, c[0x0][0x23c], -R184 ;  /* 0x00008f0034347a23 */ /* 0x000fe200000108b8 */
[----:B------:R-:W-:Y:S01]  /*7b60*/  PRMT R8, R8, 0x5410, R4 ;  /* 0x0000541008087816 */ /* 0x000fe20000000004 */
[----:B------:R-:W-:Y:S01]  /*7b70*/  FFMA.FTZ R57, R57, c[0x0][0x23c], -R186 ;  /* 0x00008f0039397a23 */ /* 0x000fe200000108ba */
[----:B------:R-:W-:Y:S01]  /*7b80*/  SHF.R.U32.HI R6, RZ, 0x8, R5 ;  /* 0x00000008ff067819 */ /* 0x000fe20000011605 */
[----:B------:R-:W-:Y:S01]  /*7b90*/  FFMA.FTZ R58, R58, c[0x0][0x23c], -R187 ;  /* 0x00008f003a3a7a23 */ /* 0x000fe200000108bb */
[----:B------:R-:W-:Y:S01]  /*7ba0*/  LOP3.LUT R5, R7, 0xff, RZ, 0xc0, !PT ;  /* 0x000000ff07057812 */ /* 0x000fe200078ec0ff */
[--C-:B------:R-:W-:Y:S01]  /*7bb0*/  HSET2.LE.AND R8, R8, R226.reuse, PT ;  /* 0x000000e208087233 */ /* 0x100fe20003803000 */
[--C-:B------:R-:W-:Y:S01]  /*7bc0*/  SHF.R.U32.HI R7, RZ, 0x18, R0.reuse ;  /* 0x00000018ff077819 */ /* 0x100fe20000011600 */
[----:B------:R-:W-:Y:S01]  /*7bd0*/  MUFU.EX2 R227, R34 ;  /* 0x0000002200e37308 */ /* 0x000fe20000000800 */
[----:B------:R-:W-:Y:S01]  /*7be0*/  SHF.R.U32.HI R4, RZ, 0x10, R0 ;  /* 0x00000010ff047819 */ /* 0x000fe20000011600 */
[----:B------:R-:W-:Y:S01]  /*7bf0*/  FADD.FTZ R0, -R2, R138 ;  /* 0x0000008a02007221 */ /* 0x000fe20000010100 */
[----:B------:R-:W-:Y:S01]  /*7c00*/  PRMT R13, R14, 0x5410, R13 ;  /* 0x000054100e0d7816 */ /* 0x000fe2000000000d */
[----:B------:R-:W-:Y:S01]  /*7c10*/  FFMA.FTZ R60, R60, c[0x0][0x23c], -R186 ;  /* 0x00008f003c3c7a23 */ /* 0x000fe200000108ba */
[----:B------:R-:W-:Y:S01]  /*7c20*/  PRMT R12, R12, 0x5410, R6 ;  /* 0x000054100c0c7816 */ /* 0x000fe20000000006 */
[----:B------:R-:W-:Y:S01]  /*7c30*/  FMUL.FTZ R0, R0, c[0x0][0x23c] ;  /* 0x00008f0000007a20 */ /* 0x000fe20000410000 */
[----:B------:R-:W-:Y:S01]  /*7c40*/  PRMT R9, R5, 0x5410, R9 ;  /* 0x0000541005097816 */ /* 0x000fe20000000009 */
[--C-:B------:R-:W-:Y:S01]  /*7c50*/  HSET2.LE.AND R5, R17, R226.reuse, PT ;  /* 0x000000e211057233 */ /* 0x100fe20003803000 */
[----:B------:R-:W-:Y:S01]  /*7c60*/  LOP3.LUT R6, R4, 0xff, RZ, 0xc0, !PT ;  /* 0x000000ff04067812 */ /* 0x000fe200078ec0ff */
[--C-:B------:R-:W-:Y:S01]  /*7c70*/  HSET2.LE.AND R172, R12, R226.reuse, PT ;  /* 0x000000e20cac7233 */ /* 0x100fe20003803000 */
[----:B------:R-:W-:Y:S01]  /*7c80*/  F2FP.PACK_AB R4, R209, R207 ;  /* 0x000000cfd104723e */ /* 0x000fe200000000ff */
[----:B------:R-:W1:Y:S01]  /*7c90*/  MUFU.EX2 R0, R0 ;  /* 0x0000000000007308 */ /* 0x000e620000000800 */
[----:B--2---:R-:W-:Y:S01]  /*7ca0*/  PRMT R10, R6, 0x5410, R7 ;  /* 0x00005410060a7816 */ /* 0x004fe20000000007 */
[--C-:B------:R-:W-:Y:S01]  /*7cb0*/  HSET2.LE.AND R6, R15, R226.reuse, PT ;  /* 0x000000e20f067233 */ /* 0x100fe20003803000 */
[----:B------:R-:W-:Y:S01]  /*7cc0*/  LOP3.LUT R174, R174, R4, RZ, 0xc0, !PT ;  /* 0x00000004aeae7212 */ /* 0x000fe200078ec0ff */
[--C-:B------:R-:W-:Y:S01]  /*7cd0*/  HSET2.LE.AND R7, R13, R226.reuse, PT ;  /* 0x000000e20d077233 */ /* 0x100fe20003803000 */
[----:B------:R-:W-:Y:S01]  /*7ce0*/  LOP3.LUT R175, R5, R175, RZ, 0xc0, !PT ;  /* 0x000000af05af7212 */ /* 0x000fe200078ec0ff */
[--C-:B------:R-:W-:Y:S01]  /*7cf0*/  HSET2.LE.AND R173, R9, R226.reuse, PT ;  /* 0x000000e209ad7233 */ /* 0x100fe20003803000 */
[----:B------:R-:W-:Y:S01]  /*7d00*/  F2FP.PACK_AB R4, R206, R246 ;  /* 0x000000f6ce04723e */ /* 0x000fe200000000ff */
[--C-:B------:R-:W-:Y:S01]  /*7d10*/  HSET2.LE.AND R9, R10, R226.reuse, PT ;  /* 0x000000e20a097233 */ /* 0x100fe20003803000 */
[----:B------:R-:W-:Y:S01]  /*7d20*/  F2FP.PACK_AB R5, R251, R252 ;  /* 0x000000fcfb05723e */ /* 0x000fe200000000ff */
[C---:B------:R-:W-:Y:S01]  /*7d30*/  FMUL.FTZ R12, R132.reuse, R148 ;  /* 0x00000094840c7220 */ /* 0x040fe20000410000 */
[----:B----4-:R-:W-:Y:S01]  /*7d40*/  F2FP.PACK_AB R183, R247, R248 ;  /* 0x000000f8f7b7723e */ /* 0x010fe200000000ff */
[----:B------:R-:W-:Y:S01]  /*7d50*/  FMUL.FTZ R13, R132, R149 ;  /* 0x00000095840d7220 */ /* 0x000fe20000410000 */
[----:B------:R-:W-:Y:S01]  /*7d60*/  LOP3.LUT R172, R172, R4, RZ, 0xc0, !PT ;  /* 0x00000004acac7212 */ /* 0x000fe200078ec0ff */
[----:B------:R-:W-:Y:S01]  /*7d70*/  FMUL.FTZ R4, R3, R140 ;  /* 0x0000008c03047220 */ /* 0x000fe20000410000 */
[----:B------:R-:W-:Y:S01]  /*7d80*/  LOP3.LUT R173, R173, R5, RZ, 0xc0, !PT ;  /* 0x00000005adad7212 */ /* 0x000fe200078ec0ff */
[----:B------:R-:W-:Y:S01]  /*7d90*/  FMUL.FTZ R5, R3, R141 ;  /* 0x0000008d03057220 */ /* 0x000fe20000410000 */
[----:B------:R-:W-:Y:S01]  /*7da0*/  LOP3.LUT R182, R6, R182, RZ, 0xc0, !PT ;  /* 0x000000b606b67212 */ /* 0x000fe200078ec0ff */
[----:B------:R-:W-:Y:S01]  /*7db0*/  FMUL.FTZ R6, R133, R142 ;  /* 0x0000008e85067220 */ /* 0x000fe20000410000 */
[----:B------:R-:W-:Y:S01]  /*7dc0*/  LOP3.LUT R183, R7, R183, RZ, 0xc0, !PT ;  /* 0x000000b707b77212 */ /* 0x000fe200078ec0ff */
[----:B------:R-:W-:Y:S01]  /*7dd0*/  FMUL.FTZ R7, R133, R143 ;  /* 0x0000008f85077220 */ /* 0x000fe20000410000 */
[----:B---3--:R-:W-:Y:S01]  /*7de0*/  F2FP.PACK_AB R181, R238, R239 ;  /* 0x000000efeeb5723e */ /* 0x008fe200000000ff */
[----:B------:R-:W2:Y:S01]  /*7df0*/  LDSM.16.MT88.4 R140, [R218+0x9000] ;  /* 0x00900000da8c783b */ /* 0x000ea20000004200 */
[----:B------:R-:W-:Y:S01]  /*7e00*/  LOP3.LUT R180, R8, R180, RZ, 0xc0, !PT ;  /* 0x000000b408b47212 */ /* 0x000fe200078ec0ff */
[C---:B------:R-:W-:Y:S01]  /*7e10*/  FMUL.FTZ R8, R132.reuse, R144 ;  /* 0x0000009084087220 */ /* 0x040fe20000410000 */
[----:B------:R-:W-:Y:S01]  /*7e20*/  LOP3.LUT R181, R9, R181, RZ, 0xc0, !PT ;  /* 0x000000b509b57212 */ /* 0x000fe200078ec0ff */
[----:B------:R-:W-:Y:S01]  /*7e30*/  FMUL.FTZ R9, R132, R145 ;  /* 0x0000009184097220 */ /* 0x000fe20000410000 */
[-C--:B------:R-:W-:Y:S01]  /*7e40*/  HMMA.16816.F32 R4, R172, R176.reuse, R4 ;  /* 0x000000b0ac04723c */ /* 0x080fe20000001804 */
[C---:B-1----:R-:W-:Y:S01]  /*7e50*/  FMUL.FTZ R10, R0.reuse, R146 ;  /* 0x00000092000a7220 */ /* 0x042fe20000410000 */
[----:B------:R1:W3:Y:S01]  /*7e60*/  MUFU.EX2 R215, R35 ;  /* 0x0000002300d77308 */ /* 0x0002e20000000800 */
[C---:B------:R-:W-:Y:S01]  /*7e70*/  FMUL.FTZ R11, R0.reuse, R147 ;  /* 0x00000093000b7220 */ /* 0x040fe20000410000 */
[----:B------:R-:W-:Y:S01]  /*7e80*/  LOP3.LUT R138, R191, UR7, R200, 0x96, !PT ;  /* 0x00000007bf8a7c12 */ /* 0x000fe2000f8e96c8 */
[----:B------:R-:W4:Y:S01]  /*7e90*/  LDSM.16.MT88.4 R144, [R216+0xa000] ;  /* 0x00a00000d890783b */ /* 0x000f220000004200 */
[C---:B------:R-:W-:Y:S02]  /*7ea0*/  FMUL.FTZ R34, R0.reuse, R158 ;  /* 0x0000009e00227220 */ /* 0x040fe40000410000 */
[C---:B------:R-:W-:Y:S02]  /*7eb0*/  FMUL.FTZ R14, R0.reuse, R150 ;  /* 0x00000096000e7220 */ /* 0x040fe40000410000 */
[C---:B------:R-:W-:Y:S02]  /*7ec0*/  HMMA.16816.F32 R8, R180.reuse, R176, R8 ;  /* 0x000000b0b408723c */ /* 0x040fe40000001808 */
[C---:B------:R-:W-:Y:S01]  /*7ed0*/  FMUL.FTZ R15, R0.reuse, R151 ;  /* 0x00000097000f7220 */ /* 0x040fe20000410000 */
[----:B------:R-:W-:Y:S01]  /*7ee0*/  MUFU.EX2 R200, R50 ;  /* 0x0000003200c87308 */ /* 0x000fe20000000800 */
[C---:B------:R-:W-:Y:S02]  /*7ef0*/  FMUL.FTZ R17, R3.reuse, R153 ;  /* 0x0000009903117220 */ /* 0x040fe40000410000 */
[C---:B------:R-:W-:Y:S02]  /*7f00*/  FMUL.FTZ R74, R0.reuse, R74 ;  /* 0x0000004a004a7220 */ /* 0x040fe40000410000 */
[C---:B------:R-:W-:Y:S01]  /*7f10*/  FMUL.FTZ R75, R0.reuse, R75 ;  /* 0x0000004b004b7220 */ /* 0x040fe20000410000 */
[-C--:B------:R-:W-:Y:S03]  /*7f20*/  HMMA.16816.F32 R12, R180, R178.reuse, R12 ;  /* 0x000000b2b40c723c */ /* 0x080fe6000000180c */
[C---:B------:R-:W-:Y:S01]  /*7f30*/  FMUL.FTZ R78, R0.reuse, R78 ;  /* 0x0000004e004e7220 */ /* 0x040fe20000410000 */
[----:B------:R-:W-:Y:S01]  /*7f40*/  MUFU.EX2 R188, R44 ;  /* 0x0000002c00bc7308 */ /* 0x000fe20000000800 */
[C---:B------:R-:W-:Y:S02]  /*7f50*/  FMUL.FTZ R79, R0.reuse, R79 ;  /* 0x0000004f004f7220 */ /* 0x040fe40000410000 */
[C---:B-1----:R-:W-:Y:S01]  /*7f60*/  FMUL.FTZ R35, R0.reuse, R159 ;  /* 0x0000009f00237220 */ /* 0x042fe20000410000 */
[C---:B------:R-:W-:Y:S01]  /*7f70*/  HMMA.16816.F32 R16, R172.reuse, R178, R16 ;  /* 0x000000b2ac10723c */ /* 0x040fe20000001810 */
[----:B------:R-:W-:Y:S03]  /*7f80*/  LDSM.16.MT88.4 R156, [R216+0xa400] ;  /* 0x00a40000d89c783b */ /* 0x000fe60000004200 */
[C---:B------:R-:W-:Y:S02]  /*7f90*/  FMUL.FTZ R90, R0.reuse, R90 ;  /* 0x0000005a005a7220 */ /* 0x040fe40000410000 */
[C---:B------:R-:W-:Y:S02]  /*7fa0*/  FMUL.FTZ R91, R0.reuse, R91 ;  /* 0x0000005b005b7220 */ /* 0x040fe40000410000 */
[-C--:B--2---:R-:W-:Y:S01]  /*7fb0*/  HMMA.16816.F32 R68, R172, R140.reuse, R68 ;  /* 0x0000008cac44723c */ /* 0x084fe20000001844 */
[C---:B------:R-:W-:Y:S03]  /*7fc0*/  FMUL.FTZ R94, R0.reuse, R94 ;  /* 0x0000005e005e7220 */ /* 0x040fe60000410000 */
[----:B------:R-:W-:Y:S02]  /*7fd0*/  FMUL.FTZ R95, R0, R95 ;  /* 0x0000005f005f7220 */ /* 0x000fe40000410000 */
[----:B------:R-:W-:Y:S02]  /*7fe0*/  IMAD.WIDE.U32 R138, R138, -0x2daee0ad, RZ ;  /* 0xd2511f538a8a7825 */ /* 0x000fe400078e00ff */
[C---:B------:R-:W-:Y:S04]  /*7ff0*/  HMMA.16816.F32 R72, R180.reuse, R140, R72 ;  /* 0x0000008cb448723c */ /* 0x040fe80000001848 */
[----:B------:R-:W-:Y:S01]  /*8000*/  LOP3.LUT R151, R138, 0xff, RZ, 0xc0, !PT ;  /* 0x000000ff8a977812 */ /* 0x000fe200078ec0ff */
[C---:B------:R-:W-:Y:S02]  /*8010*/  FMUL.FTZ R100, R3.reuse, R100 ;  /* 0x0000006403647220 */ /* 0x040fe40000410000 */
[----:B------:R-:W-:Y:S01]  /*8020*/  FMUL.FTZ R101, R3, R101 ;  /* 0x0000006503657220 */ /* 0x000fe20000410000 */
[-C--:B------:R-:W-:Y:S01]  /*8030*/  HMMA.16816.F32 R76, R180, R142.reuse, R76 ;  /* 0x0000008eb44c723c */ /* 0x080fe2000000184c */
[C---:B------:R-:W-:Y:S03]  /*8040*/  FMUL.FTZ R102, R133.reuse, R102 ;  /* 0x0000006685667220 */ /* 0x040fe60000410000 */
[----:B------:R-:W-:Y:S02]  /*8050*/  FMUL.FTZ R103, R133, R103 ;  /* 0x0000006785677220 */ /* 0x000fe40000410000 */
[C---:B------:R-:W-:Y:S02]  /*8060*/  FMUL.FTZ R104, R132.reuse, R104 ;  /* 0x0000006884687220 */ /* 0x040fe40000410000 */
[C---:B------:R-:W-:Y:S01]  /*8070*/  HMMA.16816.F32 R80, R172.reuse, R142, R80 ;  /* 0x0000008eac50723c */ /* 0x040fe20000001850 */
[----:B------:R-:W1:Y:S03]  /*8080*/  LDSM.16.MT88.4 R140, [R218+0xa000] ;  /* 0x00a00000da8c783b */ /* 0x000e660000004200 */
[----:B------:R-:W-:Y:S02]  /*8090*/  FMUL.FTZ R105, R132, R105 ;  /* 0x0000006984697220 */ /* 0x000fe40000410000 */
[C---:B------:R-:W-:Y:S02]  /*80a0*/  FMUL.FTZ R106, R0.reuse, R106 ;  /* 0x0000006a006a7220 */ /* 0x040fe40000410000 */
[-C--:B----4-:R-:W-:Y:S01]  /*80b0*/  HMMA.16816.F32 R84, R172, R144.reuse, R84 ;  /* 0x00000090ac54723c */ /* 0x090fe20000001854 */
[----:B------:R-:W-:Y:S03]  /*80c0*/  FMUL.FTZ R107, R0, R107 ;  /* 0x0000006b006b7220 */ /* 0x000fe60000410000 */
[----:B------:R-:W-:Y:S02]  /*80d0*/  FFMA.FTZ R21, R21, c[0x0][0x23c], -R184 ;  /* 0x00008f0015157a23 */ /* 0x000fe400000108b8 */
[----:B------:R-:W-:Y:S02]  /*80e0*/  FFMA.FTZ R22, R22, c[0x0][0x23c], -R185 ;  /* 0x00008f0016167a23 */ /* 0x000fe400000108b9 */
[C---:B------:R-:W-:Y:S01]  /*80f0*/  HMMA.16816.F32 R88, R180.reuse, R144, R88 ;  /* 0x00000090b458723c */ /* 0x040fe20000001858 */
[----:B------:R2:W-:Y:S03]  /*8100*/  MUFU.EX2 R213, R21 ;  /* 0x0000001500d57308 */ /* 0x0005e60000000800 */
[--C-:B------:R-:W-:Y:S02]  /*8110*/  FFMA.FTZ R24, R24, c[0x0][0x23c], -R186.reuse ;  /* 0x00008f0018187a23 */ /* 0x100fe400000108ba */
[----:B------:R-:W-:Y:S02]  /*8120*/  IMAD.MOV.U32 R176, RZ, RZ, R207 ;  /* 0x000000ffffb07224 */ /* 0x000fe400078e00cf */
[-C--:B------:R-:W-:Y:S01]  /*8130*/  HMMA.16816.F32 R92, R180, R146.reuse, R92 ;  /* 0x00000092b45c723c */ /* 0x080fe2000000185c */
[----:B------:R-:W-:Y:S02]  /*8140*/  FFMA.FTZ R25, R25, c[0x0][0x23c], -R186 ;  /* 0x00008f0019197a23 */ /* 0x000fe400000108ba */
[----:B------:R4:W-:Y:S01]  /*8150*/  MUFU.EX2 R212, R22 ;  /* 0x0000001600d47308 */ /* 0x0009e20000000800 */
[C---:B------:R-:W-:Y:S02]  /*8160*/  FMUL.FTZ R116, R132.reuse, R116 ;  /* 0x0000007484747220 */ /* 0x040fe40000410000 */
[----:B------:R-:W-:Y:S02]  /*8170*/  FMUL.FTZ R117, R132, R117 ;  /* 0x0000007584757220 */ /* 0x000fe40000410000 */
[C---:B------:R-:W-:Y:S01]  /*8180*/  HMMA.16816.F32 R96, R172.reuse, R146, R96 ;  /* 0x00000092ac60723c */ /* 0x040fe20000001860 */
[----:B------:R-:W5:Y:S03]  /*8190*/  LDSM.16.MT88.4 R144, [R216+0xb000] ;  /* 0x00b00000d890783b */ /* 0x000f660000004200 */
[C---:B------:R-:W-:Y:S01]  /*81a0*/  FMUL.FTZ R118, R0.reuse, R118 ;  /* 0x0000007600767220 */ /* 0x040fe20000410000 */
[----:B------:R3:W-:Y:S01]  /*81b0*/  MUFU.EX2 R210, R24 ;  /* 0x0000001800d27308 */ /* 0x0007e20000000800 */
[----:B------:R-:W-:Y:S02]  /*81c0*/  FMUL.FTZ R119, R0, R119 ;  /* 0x0000007700777220 */ /* 0x000fe40000410000 */
[C---:B------:R-:W-:Y:S01]  /*81d0*/  FMUL.FTZ R120, R3.reuse, R120 ;  /* 0x0000007803787220 */ /* 0x040fe20000410000 */
[-C--:B-1----:R-:W-:Y:S03]  /*81e0*/  HMMA.16816.F32 R100, R172, R140.reuse, R100 ;  /* 0x0000008cac64723c */ /* 0x082fe60000001864 */
[----:B------:R-:W-:Y:S02]  /*81f0*/  FFMA.FTZ R20, R20, c[0x0][0x23c], -R184 ;  /* 0x00008f0014147a23 */ /* 0x000fe400000108b8 */
[----:B--2---:R-:W-:Y:S02]  /*8200*/  FMUL.FTZ R21, R132, R161 ;  /* 0x000000a184157220 */ /* 0x004fe40000410000 */
[----:B------:R-:W-:Y:S01]  /*8210*/  FMUL.FTZ R121, R3, R121 ;  /* 0x0000007903797220 */ /* 0x000fe20000410000 */
[C---:B------:R-:W-:Y:S01]  /*8220*/  HMMA.16816.F32 R104, R180.reuse, R140, R104 ;  /* 0x0000008cb468723c */ /* 0x040fe20000001868 */
[----:B------:R1:W-:Y:S03]  /*8230*/  MUFU.EX2 R214, R20 ;  /* 0x0000001400d67308 */ /* 0x0003e60000000800 */
[----:B----4-:R-:W-:Y:S02]  /*8240*/  FMUL.FTZ R22, R0, R162 ;  /* 0x000000a200167220 */ /* 0x010fe40000410000 */
[----:B------:R-:W-:Y:S02]  /*8250*/  FMUL.FTZ R122, R133, R122 ;  /* 0x0000007a857a7220 */ /* 0x000fe40000410000 */
[-C--:B------:R-:W-:Y:S01]  /*8260*/  HMMA.16816.F32 R32, R180, R142.reuse, R32 ;  /* 0x0000008eb420723c */ /* 0x080fe20000001820 */
[----:B------:R-:W-:Y:S03]  /*8270*/  IMAD.WIDE.U32 R140, R137, -0x2daee0ad, RZ ;  /* 0xd2511f53898c7825 */ /* 0x000fe600078e00ff */
[----:B---3--:R-:W-:Y:S01]  /*8280*/  SHF.R.U32.HI R24, RZ, 0x10, R138 ;  /* 0x00000010ff187819 */ /* 0x008fe2000001168a */
[----:B------:R-:W-:Y:S01]  /*8290*/  FMUL.FTZ R123, R133, R123 ;  /* 0x0000007b857b7220 */ /* 0x000fe20000410000 */
[----:B------:R-:W-:Y:S01]  /*82a0*/  LOP3.LUT R148, R141, UR16, R198, 0x96, !PT ;  /* 0x000000108d947c12 */ /* 0x000fe2000f8e96c6 */
[----:B------:R-:W-:Y:S01]  /*82b0*/  FFMA.FTZ R28, R28, c[0x0][0x23c], -R186 ;  /* 0x00008f001c1c7a23 */ /* 0x000fe200000108ba */
[C---:B------:R-:W-:Y:S01]  /*82c0*/  HMMA.16816.F32 R108, R172.reuse, R142, R108 ;  /* 0x0000008eac6c723c */ /* 0x040fe2000000186c */
[C---:B------:R-:W-:Y:S03]  /*82d0*/  FMUL.FTZ R112, R3.reuse, R112 ;  /* 0x0000007003707220 */ /* 0x040fe60000410000 */
[----:B------:R-:W-:Y:S01]  /*82e0*/  FMUL.FTZ R113, R3, R113 ;  /* 0x0000007103717220 */ /* 0x000fe20000410000 */
[C---:B------:R-:W-:Y:S01]  /*82f0*/  LOP3.LUT R149, R140.reuse, 0xffff, RZ, 0xc0, !PT ;  /* 0x0000ffff8c957812 */ /* 0x040fe200078ec0ff */
[C---:B------:R-:W-:Y:S01]  /*8300*/  FMUL.FTZ R114, R133.reuse, R114 ;  /* 0x0000007285727220 */ /* 0x040fe20000410000 */
[----:B------:R-:W-:Y:S01]  /*8310*/  LOP3.LUT R150, R140, 0xff, RZ, 0xc0, !PT ;  /* 0x000000ff8c967812 */ /* 0x000fe200078ec0ff */
[----:B------:R-:W-:Y:S01]  /*8320*/  FMUL.FTZ R115, R133, R115 ;  /* 0x0000007385737220 */ /* 0x000fe20000410000 */
[--C-:B------:R-:W-:Y:S03]  /*8330*/  SHF.R.U32.HI R152, RZ, 0x10, R140.reuse ;  /* 0x00000010ff987819 */ /* 0x100fe6000001168c */
[----:B------:R-:W-:Y:S01]  /*8340*/  FFMA.FTZ R137, R23, c[0x0][0x23c], -R185 ;  /* 0x00008f0017897a23 */ /* 0x000fe200000108b9 */
[----:B------:R-:W-:Y:S01]  /*8350*/  SHF.R.U32.HI R154, RZ, 0x18, R140 ;  /* 0x00000018ff9a7819 */ /* 0x000fe2000001168c */
[----:B-1----:R-:W-:Y:S01]  /*8360*/  FMUL.FTZ R20, R132, R160 ;  /* 0x000000a084147220 */ /* 0x002fe20000410000 */
[-C--:B-----5:R-:W-:Y:S01]  /*8370*/  HMMA.16816.F32 R112, R172, R144.reuse, R112 ;  /* 0x00000090ac70723c */ /* 0x0a0fe20000001870 */
[----:B------:R-:W-:Y:S01]  /*8380*/  FMUL.FTZ R23, R0, R163 ;  /* 0x000000a300177220 */ /* 0x000fe20000410000 */
[----:B------:R-:W1:Y:S01]  /*8390*/  LDSM.16.MT88.4 R140, [R218+0xb000] ;  /* 0x00b00000da8c783b */ /* 0x000e620000004200 */
[----:B------:R2:W-:Y:S01]  /*83a0*/  MUFU.EX2 R211, R137 ;  /* 0x0000008900d37308 */ /* 0x0005e20000000800 */
[--C-:B------:R-:W-:Y:S02]  /*83b0*/  FFMA.FTZ R27, R27, c[0x0][0x23c], -R187.reuse ;  /* 0x00008f001b1b7a23 */ /* 0x100fe400000108bb */
[----:B------:R-:W-:Y:S02]  /*83c0*/  FFMA.FTZ R26, R26, c[0x0][0x23c], -R187 ;  /* 0x00008f001a1a7a23 */ /* 0x000fe400000108bb */
[C---:B------:R-:W-:Y:S01]  /*83d0*/  HMMA.16816.F32 R20, R180.reuse, R144, R20 ;  /* 0x00000090b414723c */ /* 0x040fe20000001814 */
[----:B------:R-:W-:Y:S03]  /*83e0*/  IMAD.MOV.U32 R178, RZ, RZ, R209 ;  /* 0x000000ffffb27224 */ /* 0x000fe600078e00d1 */
[----:B------:R-:W-:Y:S01]  /*83f0*/  IMAD.MOV.U32 R179, RZ, RZ, R208 ;  /* 0x000000ffffb37224 */ /* 0x000fe200078e00d0 */
[----:B------:R3:W-:Y:S01]  /*8400*/  MUFU.EX2 R207, R27 ;  /* 0x0000001b00cf7308 */ /* 0x0007e20000000800 */
[----:B------:R-:W-:Y:S01]  /*8410*/  FFMA.FTZ R29, R29, c[0x0][0x23c], -R186 ;  /* 0x00008f001d1d7a23 */ /* 0x000fe200000108ba */
[----:B------:R-:W-:Y:S01]  /*8420*/  LOP3.LUT R145, R148, 0xff, RZ, 0xc0, !PT ;  /* 0x000000ff94917812 */ /* 0x000fe200078ec0ff */
[-C--:B------:R-:W-:Y:S01]  /*8430*/  HMMA.16816.F32 R116, R180, R146.reuse, R116 ;  /* 0x00000092b474723c */ /* 0x080fe20000001874 */
[----:B------:R-:W-:Y:S03]  /*8440*/  IMAD.MOV.U32 R177, RZ, RZ, R206 ;  /* 0x000000ffffb17224 */ /* 0x000fe600078e00ce */
[----:B------:R-:W-:Y:S01]  /*8450*/  LOP3.LUT R144, R138, 0xffff, RZ, 0xc0, !PT ;  /* 0x0000ffff8a907812 */ /* 0x000fe200078ec0ff */
[----:B------:R-:W-:Y:S02]  /*8460*/  FMUL.FTZ R124, R132, R124 ;  /* 0x0000007c847c7220 */ /* 0x000fe40000410000 */
[----:B------:R4:W5:Y:S01]  /*8470*/  MUFU.EX2 R209, R25 ;  /* 0x0000001900d17308 */ /* 0x0009620000000800 */
[C---:B------:R-:W-:Y:S01]  /*8480*/  HMMA.16816.F32 R120, R172.reuse, R146, R120 ;  /* 0x00000092ac78723c */ /* 0x040fe20000001878 */
[----:B------:R-:W-:Y:S03]  /*8490*/  IMAD.MOV.U32 R193, RZ, RZ, R205 ;  /* 0x000000ffffc17224 */ /* 0x000fe600078e00cd */
[----:B--2---:R-:W-:Y:S01]  /*84a0*/  LOP3.LUT R137, R139, UR16, R202, 0x96, !PT ;  /* 0x000000108b897c12 */ /* 0x004fe2000f8e96ca */
[----:B------:R-:W-:Y:S01]  /*84b0*/  FFMA.FTZ R30, R30, c[0x0][0x23c], -R187 ;  /* 0x00008f001e1e7a23 */ /* 0x000fe200000108bb */
[----:B------:R-:W-:Y:S01]  /*84c0*/  SHF.R.U32.HI R139, RZ, 0x8, R149 ;  /* 0x00000008ff8b7819 */ /* 0x000fe20000011695 */
[----:B------:R-:W-:Y:S01]  /*84d0*/  FFMA.FTZ R31, R31, c[0x0][0x23c], -R187 ;  /* 0x00008f001f1f7a23 */ /* 0x000fe200000108bb */
[----:B------:R-:W-:Y:S01]  /*84e0*/  SHF.R.U32.HI R149, RZ, 0x18, R138 ;  /* 0x00000018ff957819 */ /* 0x000fe2000001168a */
[----:B------:R2:W1:Y:S03]  /*84f0*/  MUFU.EX2 R208, R26 ;  /* 0x0000001a00d07308 */ /* 0x0004660000000800 */
[----:B------:R-:W-:Y:S01]  /*8500*/  SHF.R.U32.HI R138, RZ, 0x10, R148 ;  /* 0x00000010ff8a7819 */ /* 0x000fe20000011694 */
[----:B---3--:R-:W-:Y:S01]  /*8510*/  FMUL.FTZ R27, R133, R167 ;  /* 0x000000a7851b7220 */ /* 0x008fe20000410000 */
[----:B------:R-:W-:Y:S01]  /*8520*/  SHF.R.U32.HI R146, RZ, 0x8, R144 ;  /* 0x00000008ff927819 */ /* 0x000fe20000011690 */
[----:B------:R-:W-:Y:S01]  /*8530*/  FMUL.FTZ R125, R132, R125 ;  /* 0x0000007d847d7220 */ /* 0x000fe20000410000 */
[----:B------:R-:W-:Y:S01]  /*8540*/  LOP3.LUT R144, R24, 0xff, RZ, 0xc0, !PT ;  /* 0x000000ff18907812 */ /* 0x000fe200078ec0ff */
[----:B------:R-:W-:Y:S01]  /*8550*/  FMUL.FTZ R126, R0, R126 ;  /* 0x0000007e007e7220 */ /* 0x000fe20000410000 */
[----:B------:R-:W-:Y:S01]  /*8560*/  LOP3.LUT R24, R148, 0xffff, RZ, 0xc0, !PT ;  /* 0x0000ffff94187812 */ /* 0x000fe200078ec0ff */
[----:B------:R3:W-:Y:S01]  /*8570*/  MUFU.EX2 R206, R28 ;  /* 0x0000001c00ce7308 */ /* 0x0007e20000000800 */
[----:B------:R-:W-:Y:S01]  /*8580*/  SHF.R.U32.HI R148, RZ, 0x18, R148 ;  /* 0x00000018ff947819 */ /* 0x000fe20000011694 */
[----:B------:R-:W-:Y:S01]  /*8590*/  FMUL.FTZ R127, R0, R127 ;  /* 0x0000007f007f7220 */ /* 0x000fe20000410000 */
[----:B------:R-:W-:Y:S01]  /*85a0*/  LOP3.LUT R138, R138, 0xff, RZ, 0xc0, !PT ;  /* 0x000000ff8a8a7812 */ /* 0x000fe200078ec0ff */
[----:B----4-:R-:W-:Y:S01]  /*85b0*/  FMUL.FTZ R25, R3, R165 ;  /* 0x000000a503197220 */ /* 0x010fe20000410000 */
[----:B------:R-:W-:Y:S01]  /*85c0*/  PRMT R153, R150, 0x5410, R139 ;  /* 0x0000541096997816 */ /* 0x000fe2000000008b */
[C---:B------:R-:W-:Y:S01]  /*85d0*/  FMUL.FTZ R128, R132.reuse, R128 ;  /* 0x0000008084807220 */ /* 0x040fe20000410000 */
[----:B------:R-:W-:Y:S01]  /*85e0*/  PRMT R161, R151, 0x5410, R146 ;  /* 0x0000541097a17816 */ /* 0x000fe20000000092 */
[----:B------:R-:W-:Y:S01]  /*85f0*/  FMUL.FTZ R129, R132, R129 ;  /* 0x0000008184817220 */ /* 0x000fe20000410000 */
[----:B------:R-:W-:Y:S01]  /*8600*/  PRMT R162, R144, 0x5410, R149 ;  /* 0x0000541090a27816 */ /* 0x000fe20000000095 */
[----:B------:R4:W4:Y:S01]  /*8610*/  MUFU.EX2 R205, R29 ;  /* 0x0000001d00cd7308 */ /* 0x0009220000000800 */
[----:B------:R-:W-:Y:S01]  /*8620*/  PRMT R144, R138, 0x5410, R148 ;  /* 0x000054108a907816 */ /* 0x000fe20000000094 */
[----:B------:R-:W-:Y:S01]  /*8630*/  FMUL.FTZ R130, R0, R130 ;  /* 0x0000008200827220 */ /* 0x000fe20000410000 */
[----:B------:R-:W-:Y:S01]  /*8640*/  SHF.R.U32.HI R139, RZ, 0x8, R24 ;  /* 0x00000008ff8b7819 */ /* 0x000fe20000011618 */
[----:B------:R-:W-:Y:S01]  /*8650*/  FMUL.FTZ R24, R3, R164 ;  /* 0x000000a403187220 */ /* 0x000fe20000410000 */
[----:B------:R-:W5:Y:S01]  /*8660*/  LDSM.16.MT88.4 R148, [R216+0x9400] ;  /* 0x00940000d894783b */ /* 0x000f620000004200 */
[----:B--2---:R-:W-:Y:S01]  /*8670*/  FMUL.FTZ R26, R133, R166 ;  /* 0x000000a6851a7220 */ /* 0x004fe20000410000 */
[----:B------:R-:W-:Y:S01]  /*8680*/  LOP3.LUT R147, R152, 0xff, RZ, 0xc0, !PT ;  /* 0x000000ff98937812 */ /* 0x000fe200078ec0ff */
[----:B------:R-:W-:Y:S01]  /*8690*/  FMUL.FTZ R131, R0, R131 ;  /* 0x0000008300837220 */ /* 0x000fe20000410000 */
[----:B------:R-:W-:Y:S01]  /*86a0*/  SHF.R.U32.HI R138, RZ, 0x18, R137 ;  /* 0x00000018ff8a7819 */ /* 0x000fe20000011689 */
[----:B------:R2:W-:Y:S01]  /*86b0*/  MUFU.EX2 R203, R30 ;  /* 0x0000001e00cb7308 */ /* 0x0005e20000000800 */
[----:B------:R-:W-:Y:S01]  /*86c0*/  PRMT R147, R147, 0x5410, R154 ;  /* 0x0000541093937816 */ /* 0x000fe2000000009a */
[--C-:B------:R-:W-:Y:S01]  /*86d0*/  FFMA.FTZ R40, R40, c[0x0][0x23c], -R186.reuse ;  /* 0x00008f0028287a23 */ /* 0x100fe200000108ba */
[-C--:B-1----:R-:W-:Y:S01]  /*86e0*/  HMMA.16816.F32 R24, R172, R140.reuse, R24 ;  /* 0x0000008cac18723c */ /* 0x082fe20000001818 */
[----:B---3--:R-:W-:Y:S01]  /*86f0*/  LOP3.LUT R28, R137, 0xffff, RZ, 0xc0, !PT ;  /* 0x0000ffff891c7812 */ /* 0x008fe200078ec0ff */
[----:B------:R-:W-:Y:S01]  /*8700*/  FFMA.FTZ R39, R39, c[0x0][0x23c], -R185 ;  /* 0x00008f0027277a23 */ /* 0x000fe200000108b9 */
[----:B------:R-:W-:Y:S01]  /*8710*/  F2FP.PACK_AB R146, R233, R234 ;  /* 0x000000eae992723e */ /* 0x000fe200000000ff */
[----:B------:R-:W-:Y:S01]  /*8720*/  FFMA.FTZ R42, R42, c[0x0][0x23c], -R187 ;  /* 0x00008f002a2a7a23 */ /* 0x000fe200000108bb */
[----:B------:R-:W-:Y:S01]  /*8730*/  PRMT R145, R145, 0x5410, R139 ;  /* 0x0000541091917816 */ /* 0x000fe2000000008b */
[----:B------:R-:W-:Y:S01]  /*8740*/  FFMA.FTZ R56, R56, c[0x0][0x23c], -R186 ;  /* 0x00008f0038387a23 */ /* 0x000fe200000108ba */
[----:B------:R1:W3:Y:S01]  /*8750*/  MUFU.EX2 R167, R31 ;  /* 0x0000001f00a77308 */ /* 0x0002e20000000800 */
[C---:B------:R-:W-:Y:S01]  /*8760*/  HMMA.16816.F32 R124, R180.reuse, R140, R124 ;  /* 0x0000008cb47c723c */ /* 0x040fe2000000187c */
[----:B------:R-:W-:Y:S03]  /*8770*/  LOP3.LUT R139, R137, 0xff, RZ, 0xc0, !PT ;  /* 0x000000ff898b7812 */ /* 0x000fe600078ec0ff */
[----:B----4-:R-:W-:Y:S01]  /*8780*/  SHF.R.U32.HI R29, RZ, 0x10, R137 ;  /* 0x00000010ff1d7819 */ /* 0x010fe20000011689 */
[----:B------:R-:W-:Y:S01]  /*8790*/  FFMA.FTZ R48, R48, c[0x0][0x23c], -R184 ;  /* 0x00008f0030307a23 */ /* 0x000fe200000108b8 */
[----:B------:R-:W-:Y:S01]  /*87a0*/  SHF.R.U32.HI R137, RZ, 0x8, R28 ;  /* 0x00000008ff897819 */ /* 0x000fe2000001161c */
[--C-:B------:R-:W-:Y:S01]  /*87b0*/  HSET2.LE.AND R28, R153, R226.reuse, PT ;  /* 0x000000e2991c7233 */ /* 0x100fe20003803000 */
[-C--:B------:R-:W-:Y:S01]  /*87c0*/  HMMA.16816.F32 R128, R180, R142.reuse, R128 ;  /* 0x0000008eb480723c */ /* 0x080fe20000001880 */
[----:B------:R-:W-:Y:S01]  /*87d0*/  LOP3.LUT R29, R29, 0xff, RZ, 0xc0, !PT ;  /* 0x000000ff1d1d7812 */ /* 0x000fe200078ec0ff */
[----:B------:R-:W4:Y:S01]  /*87e0*/  LDSM.16.MT88.4 R152, [R218+0x9400] ;  /* 0x00940000da98783b */ /* 0x000f220000004200 */
[----:B------:R-:W-:Y:S01]  /*87f0*/  MUFU.EX2 R182, R46 ;  /* 0x0000002e00b67308 */ /* 0x000fe20000000800 */
[----:B------:R-:W-:Y:S01]  /*8800*/  LOP3.LUT R146, R28, R146, RZ, 0xc0, !PT ;  /* 0x000000921c927212 */ /* 0x000fe200078ec0ff */
[----:B------:R-:W-:Y:S01]  /*8810*/  FMUL.FTZ R28, R3, R168 ;  /* 0x000000a8031c7220 */ /* 0x000fe20000410000 */
[----:B------:R-:W-:Y:S01]  /*8820*/  PRMT R160, R29, 0x5410, R138 ;  /* 0x000054101da07816 */ /* 0x000fe2000000008a */
[----:B------:R-:W-:Y:S01]  /*8830*/  FMUL.FTZ R29, R3, R169 ;  /* 0x000000a9031d7220 */ /* 0x000fe20000410000 */
[----:B------:R-:W-:Y:S01]  /*8840*/  PRMT R141, R139, 0x5410, R137 ;  /* 0x000054108b8d7816 */ /* 0x000fe20000000089 */
[----:B--2---:R-:W-:Y:S03]  /*8850*/  FMUL.FTZ R30, R133, R170 ;  /* 0x000000aa851e7220 */ /* 0x004fe60000410000 */
[--C-:B------:R-:W-:Y:S01]  /*8860*/  HSET2.LE.AND R137, R147, R226.reuse, PT ;  /* 0x000000e293897233 */ /* 0x100fe20003803000 */
[----:B------:R-:W-:Y:S01]  /*8870*/  F2FP.PACK_AB R147, R215, R227 ;  /* 0x000000e3d793723e */ /* 0x000fe200000000ff */
[--C-:B------:R-:W-:Y:S01]  /*8880*/  HSET2.LE.AND R138, R145, R226.reuse, PT ;  /* 0x000000e2918a7233 */ /* 0x100fe20003803000 */
[----:B-1----:R-:W-:Y:S01]  /*8890*/  FMUL.FTZ R31, R133, R171 ;  /* 0x000000ab851f7220 */ /* 0x002fe20000410000 */
[--C-:B------:R-:W-:Y:S01]  /*88a0*/  HSET2.LE.AND R139, R144, R226.reuse, PT ;  /* 0x000000e2908b7233 */ /* 0x100fe20003803000 */
[----:B-----5:R-:W-:Y:S01]  /*88b0*/  F2FP.PACK_AB R140, R209, R210 ;  /* 0x000000d2d18c723e */ /* 0x020fe200000000ff */
[--C-:B------:R-:W-:Y:S01]  /*88c0*/  HSET2.LE.AND R141, R141, R226.reuse, PT ;  /* 0x000000e28d8d7233 */ /* 0x100fe20003803000 */
[----:B------:R-:W-:Y:S01]  /*88d0*/  LOP3.LUT R147, R137, R147, RZ, 0xc0, !PT ;  /* 0x0000009389937212 */ /* 0x000fe200078ec0ff */
[----:B------:R-:W-:Y:S01]  /*88e0*/  MUFU.EX2 R183, R45 ;  /* 0x0000002d00b77308 */ /* 0x000fe20000000800 */
[----:B------:R-:W-:Y:S01]  /*88f0*/  F2FP.PACK_AB R137, R207, R208 ;  /* 0x000000d0cf89723e */ /* 0x000fe200000000ff */
[----:B------:R-:W-:Y:S01]  /*8900*/  HMMA.16816.F32 R28, R172, R142, R28 ;  /* 0x0000008eac1c723c */ /* 0x000fe2000000181c */
[----:B------:R-:W-:Y:S01]  /*8910*/  F2FP.PACK_AB R144, R213, R214 ;  /* 0x000000d6d590723e */ /* 0x000fe200000000ff */
[----:B------:R-:W-:Y:S01]  /*8920*/  IMAD.MOV.U32 R168, RZ, RZ, R177 ;  /* 0x000000ffffa87224 */ /* 0x000fe200078e00b1 */
[----:B------:R-:W-:Y:S01]  /*8930*/  F2FP.PACK_AB R145, R211, R212 ;  /* 0x000000d4d391723e */ /* 0x000fe200000000ff */
[--C-:B------:R-:W-:Y:S01]  /*8940*/  FFMA.FTZ R36, R36, c[0x0][0x23c], -R184.reuse ;  /* 0x00008f0024247a23 */ /* 0x100fe200000108b8 */
[----:B------:R-:W-:Y:S01]  /*8950*/  LOP3.LUT R144, R138, R144, RZ, 0xc0, !PT ;  /* 0x000000908a907212 */ /* 0x000fe200078ec0ff */
[----:B------:R-:W-:Y:S01]  /*8960*/  FFMA.FTZ R38, R38, c[0x0][0x23c], -R185 ;  /* 0x00008f0026267a23 */ /* 0x000fe200000108b9 */
[----:B------:R-:W-:Y:S01]  /*8970*/  LOP3.LUT R145, R139, R145, RZ, 0xc0, !PT ;  /* 0x000000918b917212 */ /* 0x000fe200078ec0ff */
[--C-:B------:R-:W-:Y:S01]  /*8980*/  HSET2.LE.AND R142, R161, R226.reuse, PT ;  /* 0x000000e2a18e7233 */ /* 0x100fe20003803000 */
[----:B------:R-:W-:Y:S01]  /*8990*/  LOP3.LUT R140, R141, R140, RZ, 0xc0, !PT ;  /* 0x0000008c8d8c7212 */ /* 0x000fe200078ec0ff */
[----:B------:R-:W-:Y:S02]  /*89a0*/  MUFU.EX2 R173, R57 ;  /* 0x0000003900ad7308 */ /* 0x000fe40000000800 */
[--C-:B------:R-:W-:Y:S01]  /*89b0*/  HSET2.LE.AND R141, R160, R226.reuse, PT ;  /* 0x000000e2a08d7233 */ /* 0x100fe20003803000 */
[----:B------:R-:W-:Y:S01]  /*89c0*/  F2FP.PACK_AB R138, R205, R206 ;  /* 0x000000cecd8a723e */ /* 0x000fe200000000ff */
[-C--:B------:R-:W-:Y:S01]  /*89d0*/  HMMA.16816.F32 R4, R144, R148.reuse, R4 ;  /* 0x000000949004723c */ /* 0x080fe20000001804 */
[--C-:B------:R-:W-:Y:S01]  /*89e0*/  HSET2.LE.AND R143, R162, R226.reuse, PT ;  /* 0x000000e2a28f7233 */ /* 0x100fe20003803000 */
[----:B---3--:R-:W-:Y:S01]  /*89f0*/  F2FP.PACK_AB R139, R167, R203 ;  /* 0x000000cba78b723e */ /* 0x008fe200000000ff */
[----:B------:R-:W-:Y:S01]  /*8a00*/  FFMA.FTZ R43, R43, c[0x0][0x23c], -R187 ;  /* 0x00008f002b2b7a23 */ /* 0x000fe200000108bb */
[----:B------:R-:W-:Y:S01]  /*8a10*/  LOP3.LUT R141, R141, R137, RZ, 0xc0, !PT ;  /* 0x000000898d8d7212 */ /* 0x000fe200078ec0ff */
[--C-:B------:R-:W-:Y:S01]  /*8a20*/  FFMA.FTZ R54, R54, c[0x0][0x23c], -R185.reuse ;  /* 0x00008f0036367a23 */ /* 0x100fe200000108b9 */
[----:B------:R-:W-:Y:S01]  /*8a30*/  LOP3.LUT R142, R142, R138, RZ, 0xc0, !PT ;  /* 0x0000008a8e8e7212 */ /* 0x000fe200078ec0ff */
[----:B------:R1:W-:Y:S01]  /*8a40*/  MUFU.EX2 R202, R48 ;  /* 0x0000003000ca7308 */ /* 0x0003e20000000800 */
[----:B------:R-:W-:Y:S01]  /*8a50*/  LOP3.LUT R143, R143, R139, RZ, 0xc0, !PT ;  /* 0x0000008b8f8f7212 */ /* 0x000fe200078ec0ff */
[--C-:B------:R-:W-:Y:S03]  /*8a60*/  FFMA.FTZ R64, R64, c[0x0][0x23c], -R184.reuse ;  /* 0x00008f0040407a23 */ /* 0x100fe600000108b8 */
[--C-:B------:R-:W-:Y:S02]  /*8a70*/  FFMA.FTZ R66, R66, c[0x0][0x23c], -R185.reuse ;  /* 0x00008f0042427a23 */ /* 0x100fe400000108b9 */
[----:B------:R-:W-:Y:S01]  /*8a80*/  FFMA.FTZ R65, R65, c[0x0][0x23c], -R184 ;  /* 0x00008f0041417a23 */ /* 0x000fe200000108b8 */
[C---:B------:R-:W-:Y:S01]  /*8a90*/  HMMA.16816.F32 R8, R140.reuse, R148, R8 ;  /* 0x000000948c08723c */ /* 0x040fe20000001808 */
[--C-:B------:R-:W-:Y:S01]  /*8aa0*/  FFMA.FTZ R67, R67, c[0x0][0x23c], -R185.reuse ;  /* 0x00008f0043437a23 */ /* 0x100fe200000108b9 */
[----:B------:R-:W-:Y:S01]  /*8ab0*/  MUFU.EX2 R172, R58 ;  /* 0x0000003a00ac7308 */ /* 0x000fe20000000800 */
[----:B------:R-:W-:Y:S02]  /*8ac0*/  FFMA.FTZ R185, R55, c[0x0][0x23c], -R185 ;  /* 0x00008f0037b97a23 */ /* 0x000fe400000108b9 */
[----:B------:R-:W-:Y:S02]  /*8ad0*/  FFMA.FTZ R62, R62, c[0x0][0x23c], -R187 ;  /* 0x00008f003e3e7a23 */ /* 0x000fe400000108bb */
[----:B------:R-:W-:Y:S01]  /*8ae0*/  FFMA.FTZ R0, R0, R237, R239 ;  /* 0x000000ed00007223 */ /* 0x000fe200000100ef */
[-C--:B------:R-:W-:Y:S01]  /*8af0*/  HMMA.16816.F32 R12, R140, R150.reuse, R12 ;  /* 0x000000968c0c723c */ /* 0x080fe2000000180c */
[----:B------:R-:W-:Y:S03]  /*8b00*/  FFMA.FTZ R133, R133, R235, R252 ;  /* 0x000000eb85857223 */ /* 0x000fe600000100fc */
[----:B------:R2:W-:Y:S01]  /*8b10*/  MUFU.EX2 R166, R36 ;  /* 0x0000002400a67308 */ /* 0x0005e20000000800 */
[----:B------:R-:W-:Y:S02]  /*8b20*/  FADD.FTZ R0, R238, R0 ;  /* 0x00000000ee007221 */ /* 0x000fe40000010000 */
[----:B------:R-:W-:Y:S01]  /*8b30*/  FFMA.FTZ R132, R132, R236, R245 ;  /* 0x000000ec84847223 */ /* 0x000fe200000100f5 */
[C---:B------:R-:W-:Y:S01]  /*8b40*/  HMMA.16816.F32 R16, R144.reuse, R150, R16 ;  /* 0x000000969010723c */ /* 0x040fe20000001810 */
[----:B------:R-:W3:Y:S03]  /*8b50*/  LDSM.16.MT88.4 R148, [R218+0xa400] ;  /* 0x00a40000da94783b */ /* 0x000ee60000004200 */
[----:B-1----:R-:W-:Y:S01]  /*8b60*/  IADD3 R48, R204, 0x1, RZ ;  /* 0x00000001cc307810 */ /* 0x002fe20007ffe0ff */
[----:B------:R-:W-:Y:S01]  /*8b70*/  IMAD.MOV.U32 R204, RZ, RZ, R193 ;  /* 0x000000ffffcc7224 */ /* 0x000fe200078e00c1 */
[----:B------:R-:W-:Y:S01]  /*8b80*/  MUFU.EX2 R192, R40 ;  /* 0x0000002800c07308 */ /* 0x000fe20000000800 */
[----:B------:R-:W-:Y:S01]  /*8b90*/  FADD.FTZ R0, R248, R0 ;  /* 0x00000000f8007221 */ /* 0x000fe20000010000 */
[-C--:B----4-:R-:W-:Y:S01]  /*8ba0*/  HMMA.16816.F32 R68, R144, R152.reuse, R68 ;  /* 0x000000989044723c */ /* 0x090fe20000001844 */
[----:B------:R-:W-:Y:S03]  /*8bb0*/  LOP3.LUT R48, R225, UR23, R48, 0x96, !PT ;  /* 0x00000017e1307c12 */ /* 0x000fe6000f8e9630 */
[----:B------:R-:W-:Y:S02]  /*8bc0*/  FADD.FTZ R0, R247, R0 ;  /* 0x00000000f7007221 */ /* 0x000fe40000010000 */
[----:B------:R-:W-:Y:S02]  /*8bd0*/  IMAD.WIDE.U32 R138, R48, -0x326172a9, RZ ;  /* 0xcd9e8d57308a7825 */ /* 0x000fe400078e00ff */
[C---:B------:R-:W-:Y:S01]  /*8be0*/  HMMA.16816.F32 R72, R140.reuse, R152, R72 ;  /* 0x000000988c48723c */ /* 0x040fe20000001848 */
[----:B------:R-:W-:Y:S03]  /*8bf0*/  MUFU.EX2 R193, R39 ;  /* 0x0000002700c17308 */ /* 0x000fe60000000800 */
[----:B------:R-:W-:Y:S01]  /*8c00*/  FFMA.FTZ R48, R37, c[0x0][0x23c], -R184 ;  /* 0x00008f0025307a23 */ /* 0x000fe200000108b8 */
[----:B--2---:R-:W-:Y:S01]  /*8c10*/  LOP3.LUT R36, R139, UR15, R242, 0x96, !PT ;  /* 0x0000000f8b247c12 */ /* 0x004fe2000f8e96f2 */
[----:B------:R-:W-:Y:S01]  /*8c20*/  FFMA.FTZ R184, R53, c[0x0][0x23c], -R184 ;  /* 0x00008f0035b87a23 */ /* 0x000fe200000108b8 */
[----:B------:R-:W-:Y:S01]  /*8c30*/  LOP3.LUT R152, R195, UR13, R138, 0x96, !PT ;  /* 0x0000000dc3987c12 */ /* 0x000fe2000f8e968a */
[-C--:B------:R-:W-:Y:S01]  /*8c40*/  HMMA.16816.F32 R76, R140, R154.reuse, R76 ;  /* 0x0000009a8c4c723c */ /* 0x080fe2000000184c */
[----:B------:R-:W-:Y:S02]  /*8c50*/  LOP3.LUT R137, R139, UR15, R240, 0x96, !PT ;  /* 0x0000000f8b897c12 */ /* 0x000fe4000f8e96f0 */
[----:B------:R1:W-:Y:S01]  /*8c60*/  MUFU.EX2 R198, R48 ;  /* 0x0000003000c67308 */ /* 0x0003e20000000800 */
[----:B------:R-:W-:Y:S01]  /*8c70*/  IMAD.WIDE.U32 R152, R152, -0x2daee0ad, RZ ;  /* 0xd2511f5398987825 */ /* 0x000fe200078e00ff */
[----:B------:R-:W-:Y:S03]  /*8c80*/  LOP3.LUT R138, R197, UR13, R138, 0x96, !PT ;  /* 0x0000000dc58a7c12 */ /* 0x000fe6000f8e968a */
[C---:B------:R-:W-:Y:S01]  /*8c90*/  HMMA.16816.F32 R80, R144.reuse, R154, R80 ;  /* 0x0000009a9050723c */ /* 0x040fe20000001850 */
[----:B------:R-:W-:Y:S04]  /*8ca0*/  IMAD.WIDE.U32 R36, R36, -0x2daee0ad, RZ ;  /* 0xd2511f5324247825 */ /* 0x000fe800078e00ff */
[----:B------:R-:W-:Y:S01]  /*8cb0*/  IMAD.WIDE.U32 R138, R138, -0x2daee0ad, RZ ;  /* 0xd2511f538a8a7825 */ /* 0x000fe200078e00ff */
[----:B------:R-:W-:Y:S01]  /*8cc0*/  LOP3.LUT R153, R153, UR10, R36, 0x96, !PT ;  /* 0x0000000a99997c12 */ /* 0x000fe2000f8e9624 */
[----:B------:R2:W-:Y:S01]  /*8cd0*/  MUFU.EX2 R195, R38 ;  /* 0x0000002600c37308 */ /* 0x0005e20000000800 */
[-C--:B------:R-:W-:Y:S01]  /*8ce0*/  HMMA.16816.F32 R84, R144, R156.reuse, R84 ;  /* 0x0000009c9054723c */ /* 0x080fe20000001854 */
[----:B------:R-:W-:Y:S03]  /*8cf0*/  LOP3.LUT R37, R37, UR12, R230, 0x96, !PT ;  /* 0x0000000c25257c12 */ /* 0x000fe6000f8e96e6 */
[----:B------:R-:W-:Y:S04]  /*8d00*/  IMAD.WIDE.U32 R154, R137, -0x2daee0ad, RZ ;  /* 0xd2511f53899a7825 */ /* 0x000fe800078e00ff */
[C---:B------:R-:W-:Y:S01]  /*8d10*/  HMMA.16816.F32 R88, R140.reuse, R156, R88 ;  /* 0x0000009c8c58723c */ /* 0x040fe20000001858 */
[----:B------:R-:W-:Y:S01]  /*8d20*/  IMAD.WIDE.U32 R36, R37, -0x326172a9, RZ ;  /* 0xcd9e8d5725247825 */ /* 0x000fe200078e00ff */
[----:B------:R-:W4:Y:S01]  /*8d30*/  MUFU.EX2 R190, R42 ;  /* 0x0000002a00be7308 */ /* 0x000f220000000800 */
[----:B-1----:R-:W1:Y:S01]  /*8d40*/  LDSM.16.MT88.4 R48, [R216+0xb400] ;  /* 0x00b40000d830783b */ /* 0x002e620000004200 */
[----:B------:R-:W-:Y:S01]  /*8d50*/  LOP3.LUT R137, R155, UR12, R228, 0x96, !PT ;  /* 0x0000000c9b897c12 */ /* 0x000fe2000f8e96e4 */
[----:B------:R-:W-:Y:S01]  /*8d60*/  IMAD.MOV.U32 R197, RZ, RZ, R179 ;  /* 0x000000ffffc57224 */ /* 0x000fe200078e00b3 */
[----:B------:R-:W-:Y:S01]  /*8d70*/  LOP3.LUT R37, R37, UR11, R194, 0x96, !PT ;  /* 0x0000000b25257c12 */ /* 0x000fe2000f8e96c2 */
[----:B------:R-:W-:Y:S01]  /*8d80*/  IMAD.MOV.U32 R194, RZ, RZ, R178 ;  /* 0x000000ffffc27224 */ /* 0x000fe200078e00b2 */
[-C--:B------:R-:W-:Y:S01]  /*8d90*/  HMMA.16816.F32 R92, R140, R158.reuse, R92 ;  /* 0x0000009e8c5c723c */ /* 0x080fe2000000185c */
[----:B------:R-:W-:Y:S03]  /*8da0*/  FADD.FTZ R0, R208, R0 ;  /* 0x00000000d0007221 */ /* 0x000fe60000010000 */
[----:B------:R-:W-:Y:S01]  /*8db0*/  MUFU.EX2 R174, R56 ;  /* 0x0000003800ae7308 */ /* 0x000fe20000000800 */
[----:B------:R-:W-:Y:S01]  /*8dc0*/  FADD.FTZ R0, R207, R0 ;  /* 0x00000000cf007221 */ /* 0x000fe20000010000 */
[----:B--2---:R-:W-:Y:S02]  /*8dd0*/  LOP3.LUT R38, R139, UR10, R154, 0x96, !PT ;  /* 0x0000000a8b267c12 */ /* 0x004fe4000f8e969a */
[C---:B------:R-:W-:Y:S01]  /*8de0*/  HMMA.16816.F32 R96, R144.reuse, R158, R96 ;  /* 0x0000009e9060723c */ /* 0x040fe20000001860 */
[----:B------:R-:W-:Y:S04]  /*8df0*/  IMAD.WIDE.U32 R154, R137, -0x326172a9, RZ ;  /* 0xcd9e8d57899a7825 */ /* 0x000fe800078e00ff */
[----:B------:R-:W-:Y:S01]  /*8e00*/  IMAD.WIDE.U32 R162, R38, -0x326172a9, RZ ;  /* 0xcd9e8d5726a27825 */ /* 0x000fe200078e00ff */
[----:B------:R-:W-:Y:S01]  /*8e10*/  LOP3.LUT R39, R155, UR11, R196, 0x96, !PT ;  /* 0x0000000b9b277c12 */ /* 0x000fe2000f8e96c4 */
[----:B------:R-:W-:Y:S01]  /*8e20*/  MUFU.EX2 R189, R43 ;  /* 0x0000002b00bd7308 */ /* 0x000fe20000000800 */
[-C--:B---3--:R-:W-:Y:S01]  /*8e30*/  HMMA.16816.F32 R100, R144, R148.reuse, R100 ;  /* 0x000000949064723c */ /* 0x088fe20000001864 */
[----:B------:R-:W-:Y:S03]  /*8e40*/  IMAD.WIDE.U32 R158, R153, -0x326172a9, RZ ;  /* 0xcd9e8d57999e7825 */ /* 0x000fe600078e00ff */
[----:B------:R-:W-:Y:S01]  /*8e50*/  LOP3.LUT R137, R163, UR9, R154, 0x96, !PT ;  /* 0x00000009a3897c12 */ /* 0x000fe2000f8e969a */
[----:B------:R-:W-:Y:S01]  /*8e60*/  IMAD.MOV.U32 R163, RZ, RZ, R168 ;  /* 0x000000ffffa37224 */ /* 0x000fe200078e00a8 */
[----:B------:R-:W-:Y:S01]  /*8e70*/  LOP3.LUT R38, R159, UR9, R36, 0x96, !PT ;  /* 0x000000099f267c12 */ /* 0x000fe2000f8e9624 */
[----:B------:R-:W-:Y:S01]  /*8e80*/  IMAD.WIDE.U32 R36, R37, -0x2daee0ad, RZ ;  /* 0xd2511f5325247825 */ /* 0x000fe200078e00ff */
[C---:B------:R-:W-:Y:S01]  /*8e90*/  HMMA.16816.F32 R104, R140.reuse, R148, R104 ;  /* 0x000000948c68723c */ /* 0x040fe20000001868 */
[----:B------:R-:W-:Y:S03]  /*8ea0*/  MUFU.EX2 R175, R54 ;  /* 0x0000003600af7308 */ /* 0x000fe60000000800 */
[----:B------:R-:W-:Y:S01]  /*8eb0*/  IMAD.WIDE.U32 R156, R38, -0x2daee0ad, RZ ;  /* 0xd2511f53269c7825 */ /* 0x000fe200078e00ff */
[----:B------:R-:W-:Y:S03]  /*8ec0*/  LOP3.LUT R152, R37, UR8, R152, 0x96, !PT ;  /* 0x0000000825987c12 */ /* 0x000fe6000f8e9698 */
[-C--:B------:R-:W-:Y:S01]  /*8ed0*/  HMMA.16816.F32 R32, R140, R150.reuse, R32 ;  /* 0x000000968c20723c */ /* 0x080fe20000001820 */
[----:B------:R-:W-:Y:S02]  /*8ee0*/  LOP3.LUT R40, R157, UR6, R36, 0x96, !PT ;  /* 0x000000069d287c12 */ /* 0x000fe4000f8e9624 */
[----:B------:R-:W-:Y:S01]  /*8ef0*/  MUFU.EX2 R180, R64 ;  /* 0x0000004000b47308 */ /* 0x000fe20000000800 */
[----:B------:R-:W-:Y:S02]  /*8f00*/  FFMA.FTZ R36, R41, c[0x0][0x23c], -R186 ;  /* 0x00008f0029247a23 */ /* 0x000fe400000108ba */
[----:B------:R-:W-:Y:S02]  /*8f10*/  IMAD.WIDE.U32 R38, R39, -0x2daee0ad, RZ ;  /* 0xd2511f5327267825 */ /* 0x000fe400078e00ff */
[C---:B------:R-:W-:Y:S04]  /*8f20*/  HMMA.16816.F32 R108, R144.reuse, R150, R108 ;  /* 0x00000096906c723c */ /* 0x040fe8000000186c */
[----:B------:R-:W-:Y:S01]  /*8f30*/  IMAD.WIDE.U32 R160, R137, -0x2daee0ad, RZ ;  /* 0xd2511f5389a07825 */ /* 0x000fe200078e00ff */
[----:B------:R2:W3:Y:S01]  /*8f40*/  MUFU.EX2 R191, R36 ;  /* 0x0000002400bf7308 */ /* 0x0004e20000000800 */
[----:B------:R-:W-:Y:S02]  /*8f50*/  LOP3.LUT R137, R39, UR8, R138, 0x96, !PT ;  /* 0x0000000827897c12 */ /* 0x000fe4000f8e968a */
[-C--:B-1----:R-:W-:Y:S01]  /*8f60*/  HMMA.16816.F32 R112, R144, R48.reuse, R112 ;  /* 0x000000309070723c */ /* 0x082fe20000001870 */
[----:B------:R-:W-:Y:S03]  /*8f70*/  LOP3.LUT R138, R161, UR6, R38, 0x96, !PT ;  /* 0x00000006a18a7c12 */ /* 0x000fe6000f8e9626 */
[----:B------:R-:W-:Y:S03]  /*8f80*/  IMAD.WIDE.U32 R154, R152, -0x326172a9, RZ ;  /* 0xcd9e8d57989a7825 */ /* 0x000fe600078e00ff */
[----:B------:R-:W-:Y:S01]  /*8f90*/  MUFU.EX2 R178, R66 ;  /* 0x0000004200b27308 */ /* 0x000fe20000000800 */
[C---:B------:R-:W-:Y:S01]  /*8fa0*/  HMMA.16816.F32 R20, R140.reuse, R48, R20 ;  /* 0x000000308c14723c */ /* 0x040fe20000001814 */
[----:B------:R-:W-:Y:S04]  /*8fb0*/  IMAD.WIDE.U32 R40, R40, -0x326172a9, RZ ;  /* 0xcd9e8d5728287825 */ /* 0x000fe800078e00ff */
[----:B------:R-:W-:Y:S01]  /*8fc0*/  IMAD.WIDE.U32 R138, R138, -0x326172a9, RZ ;  /* 0xcd9e8d578a8a7825 */ /* 0x000fe200078e00ff */
[C---:B------:R-:W-:Y:S02]  /*8fd0*/  LOP3.LUT R150, R40.reuse, 0xffff, RZ, 0xc0, !PT ;  /* 0x0000ffff28967812 */ /* 0x040fe400078ec0ff */
[-C--:B------:R-:W-:Y:S01]  /*8fe0*/  HMMA.16816.F32 R116, R140, R50.reuse, R116 ;  /* 0x000000328c74723c */ /* 0x080fe20000001874 */
[----:B------:R-:W-:Y:S01]  /*8ff0*/  IMAD.WIDE.U32 R164, R137, -0x326172a9, RZ ;  /* 0xcd9e8d5789a47825 */ /* 0x000fe200078e00ff */
[----:B------:R-:W-:Y:S02]  /*9000*/  MUFU.EX2 R179, R65 ;  /* 0x0000004100b37308 */ /* 0x000fe40000000800 */
[----:B------:R-:W-:Y:S01]  /*9010*/  SHF.R.U32.HI R49, RZ, 0x10, R138 ;  /* 0x00000010ff317819 */ /* 0x000fe2000001168a */
[----:B--2---:R-:W1:Y:S01]  /*9020*/  LDSM.16.MT88.4 R36, [R218+0xb400] ;  /* 0x00b40000da24783b */ /* 0x004e620000004200 */
[----:B------:R-:W-:Y:S01]  /*9030*/  SHF.R.U32.HI R149, RZ, 0x10, R40 ;  /* 0x00000010ff957819 */ /* 0x000fe20000011628 */
[----:B------:R-:W-:Y:S01]  /*9040*/  FFMA.FTZ R186, R61, c[0x0][0x23c], -R186 ;  /* 0x00008f003dba7a23 */ /* 0x000fe200000108ba */
[C---:B------:R-:W-:Y:S01]  /*9050*/  HMMA.16816.F32 R120, R144.reuse, R50, R120 ;  /* 0x000000329078723c */ /* 0x040fe20000001878 */
[----:B------:R-:W-:Y:S03]  /*9060*/  LOP3.LUT R152, R40, 0xff, RZ, 0xc0, !PT ;  /* 0x000000ff28987812 */ /* 0x000fe600078ec0ff */
[----:B------:R-:W-:Y:S01]  /*9070*/  SHF.R.U32.HI R151, RZ, 0x18, R40 ;  /* 0x00000018ff977819 */ /* 0x000fe20000011628 */
[----:B------:R-:W-:Y:S01]  /*9080*/  IMAD.MOV.U32 R196, RZ, RZ, R176 ;  /* 0x000000ffffc47224 */ /* 0x000fe200078e00b0 */
[----:B------:R-:W-:Y:S01]  /*9090*/  LOP3.LUT R40, R41, UR17, R154, 0x96, !PT ;  /* 0x0000001129287c12 */ /* 0x000fe2000f8e969a */
[----:B------:R-:W-:Y:S01]  /*90a0*/  MUFU.EX2 R176, R52 ;  /* 0x0000003400b07308 */ /* 0x000fe20000000800 */
[C---:B------:R-:W-:Y:S01]  /*90b0*/  LOP3.LUT R41, R138.reuse, 0xffff, RZ, 0xc0, !PT ;  /* 0x0000ffff8a297812 */ /* 0x040fe200078ec0ff */
[----:B------:R-:W-:Y:S03]  /*90c0*/  FADD.FTZ R0, R203, R0 ;  /* 0x00000000cb007221 */ /* 0x000fe60000010000 */
[----:B------:R-:W-:Y:S01]  /*90d0*/  SHF.R.U32.HI R137, RZ, 0x18, R138 ;  /* 0x00000018ff897819 */ /* 0x000fe2000001168a */
[----:B------:R-:W-:Y:S01]  /*90e0*/  FADD.FTZ R0, R167, R0 ;  /* 0x00000000a7007221 */ /* 0x000fe20000010000 */
[----:B------:R-:W-:Y:S02]  /*90f0*/  SHF.R.U32.HI R42, RZ, 0x8, R41 ;  /* 0x00000008ff2a7819 */ /* 0x000fe40000011629 */
[----:B------:R-:W-:Y:S01]  /*9100*/  LOP3.LUT R41, R49, 0xff, RZ, 0xc0, !PT ;  /* 0x000000ff31297812 */ /* 0x000fe200078ec0ff */
[----:B------:R-:W-:Y:S01]  /*9110*/  MUFU.EX2 R177, R67 ;  /* 0x0000004300b17308 */ /* 0x000fe20000000800 */
[----:B------:R-:W-:Y:S01]  /*9120*/  LOP3.LUT R148, R138, 0xff, RZ, 0xc0, !PT ;  /* 0x000000ff8a947812 */ /* 0x000fe200078ec0ff */
[----:B----4-:R-:W-:Y:S01]  /*9130*/  FADD.FTZ R0, R190, R0 ;  /* 0x00000000be007221 */ /* 0x010fe20000010000 */
[----:B------:R-:W-:Y:S02]  /*9140*/  LOP3.LUT R138, R139, UR17, R164, 0x96, !PT ;  /* 0x000000118b8a7c12 */ /* 0x000fe4000f8e96a4 */
[----:B------:R-:W-:Y:S02]  /*9150*/  SHF.R.U32.HI R48, RZ, 0x8, R150 ;  /* 0x00000008ff307819 */ /* 0x000fe40000011696 */
[----:B------:R-:W-:Y:S02]  /*9160*/  PRMT R153, R41, 0x5410, R137 ;  /* 0x0000541029997816 */ /* 0x000fe40000000089 */
[----:B------:R-:W-:Y:S01]  /*9170*/  SHF.R.U32.HI R44, RZ, 0x10, R138 ;  /* 0x00000010ff2c7819 */ /* 0x000fe2000001168a */
[----:B------:R-:W-:Y:S01]  /*9180*/  MUFU.EX2 R184, R184 ;  /* 0x000000b800b87308 */ /* 0x000fe20000000800 */
[----:B------:R-:W-:Y:S02]  /*9190*/  SHF.R.U32.HI R137, RZ, 0x18, R40 ;  /* 0x00000018ff897819 */ /* 0x000fe40000011628 */
[----:B------:R-:W-:Y:S02]  /*91a0*/  LOP3.LUT R43, R149, 0xff, RZ, 0xc0, !PT ;  /* 0x000000ff952b7812 */ /* 0x000fe400078ec0ff */
[C---:B------:R-:W-:Y:S02]  /*91b0*/  LOP3.LUT R41, R40.reuse, 0xffff, RZ, 0xc0, !PT ;  /* 0x0000ffff28297812 */ /* 0x040fe400078ec0ff */
[----:B------:R-:W-:Y:S02]  /*91c0*/  LOP3.LUT R139, R40, 0xff, RZ, 0xc0, !PT ;  /* 0x000000ff288b7812 */ /* 0x000fe400078ec0ff */
[----:B------:R-:W-:Y:S01]  /*91d0*/  PRMT R150, R148, 0x5410, R42 ;  /* 0x0000541094967816 */ /* 0x000fe2000000002a */
[-C--:B-1----:R-:W-:Y:S01]  /*91e0*/  HMMA.16816.F32 R24, R144, R36.reuse, R24 ;  /* 0x000000249018723c */ /* 0x082fe20000001818 */
[----:B------:R-:W-:Y:S01]  /*91f0*/  SHF.R.U32.HI R42, RZ, 0x10, R40 ;  /* 0x00000010ff2a7819 */ /* 0x000fe20000011628 */
[----:B------:R-:W-:Y:S01]  /*9200*/  MUFU.EX2 R185, R185 ;  /* 0x000000b900b97308 */ /* 0x000fe20000000800 */
[C---:B------:R-:W-:Y:S02]  /*9210*/  LOP3.LUT R40, R138.reuse, 0xffff, RZ, 0xc0, !PT ;  /* 0x0000ffff8a287812 */ /* 0x040fe400078ec0ff */
[----:B------:R-:W-:Y:S02]  /*9220*/  LOP3.LUT R45, R138, 0xff, RZ, 0xc0, !PT ;  /* 0x000000ff8a2d7812 */ /* 0x000fe400078ec0ff */
[----:B------:R-:W-:Y:S01]  /*9230*/  PRMT R151, R43, 0x5410, R151 ;  /* 0x000054102b977816 */ /* 0x000fe20000000097 */
[C---:B------:R-:W-:Y:S01]  /*9240*/  HMMA.16816.F32 R124, R140.reuse, R36, R124 ;  /* 0x000000248c7c723c */ /* 0x040fe2000000187c */
[----:B------:R-:W-:Y:S03]  /*9250*/  SHF.R.U32.HI R138, RZ, 0x18, R138 ;  /* 0x00000018ff8a7819 */ /* 0x000fe6000001168a */
[----:B------:R-:W-:Y:S01]  /*9260*/  SHF.R.U32.HI R43, RZ, 0x8, R41 ;  /* 0x00000008ff2b7819 */ /* 0x000fe20000011629 */
[----:B------:R-:W-:Y:S01]  /*9270*/  MUFU.EX2 R186, R186 ;  /* 0x000000ba00ba7308 */ /* 0x000fe20000000800 */
[----:B------:R-:W-:Y:S02]  /*9280*/  SHF.R.U32.HI R41, RZ, 0x8, R40 ;  /* 0x00000008ff297819 */ /* 0x000fe40000011628 */
[-C--:B------:R-:W-:Y:S01]  /*9290*/  HMMA.16816.F32 R128, R140, R38.reuse, R128 ;  /* 0x000000268c80723c */ /* 0x080fe20000001880 */
[----:B------:R-:W-:Y:S01]  /*92a0*/  LOP3.LUT R40, R44, 0xff, RZ, 0xc0, !PT ;  /* 0x000000ff2c287812 */ /* 0x000fe200078ec0ff */
[----:B------:R-:W-:Y:S02]  /*92b0*/  LDSM.16.MT88.4 R140, [R216+0xa800] ;  /* 0x00a80000d88c783b */ /* 0x000fe40000004200 */
[----:B------:R-:W-:Y:S02]  /*92c0*/  PRMT R152, R152, 0x5410, R48 ;  /* 0x0000541098987816 */ /* 0x000fe40000000030 */
[----:B------:R-:W-:Y:S01]  /*92d0*/  PRMT R149, R40, 0x5410, R138 ;  /* 0x0000541028957816 */ /* 0x000fe2000000008a */
[----:B------:R-:W-:Y:S01]  /*92e0*/  FFMA.FTZ R40, R47, c[0x0][0x23c], -R187 ;  /* 0x00008f002f287a23 */ /* 0x000fe200000108bb */
[----:B------:R-:W-:Y:S01]  /*92f0*/  HMMA.16816.F32 R28, R144, R38, R28 ;  /* 0x00000026901c723c */ /* 0x000fe2000000181c */
[----:B------:R-:W-:Y:S01]  /*9300*/  LOP3.LUT R42, R42, 0xff, RZ, 0xc0, !PT ;  /* 0x000000ff2a2a7812 */ /* 0x000fe200078ec0ff */
[----:B------:R-:W1:Y:S01]  /*9310*/  LDSM.16.MT88.4 R48, [R216+0x9800] ;  /* 0x00980000d830783b */ /* 0x000e620000004200 */
[----:B------:R2:W4:Y:S01]  /*9320*/  MUFU.EX2 R181, R40 ;  /* 0x0000002800b57308 */ /* 0x0005220000000800 */
[----:B------:R-:W-:Y:S01]  /*9330*/  PRMT R148, R139, 0x5410, R43 ;  /* 0x000054108b947816 */ /* 0x000fe2000000002b */
[--C-:B------:R-:W-:Y:S01]  /*9340*/  HSET2.LE.AND R43, R151, R226.reuse, PT ;  /* 0x000000e2972b7233 */ /* 0x100fe20003803000 */
[----:B------:R-:W-:Y:S01]  /*9350*/  PRMT R139, R42, 0x5410, R137 ;  /* 0x000054102a8b7816 */ /* 0x000fe20000000089 */
[--C-:B------:R-:W-:Y:S01]  /*9360*/  HSET2.LE.AND R42, R152, R226.reuse, PT ;  /* 0x000000e2982a7233 */ /* 0x100fe20003803000 */
[----:B------:R-:W-:Y:S01]  /*9370*/  F2FP.PACK_AB R36, R201, R202 ;  /* 0x000000cac924723e */ /* 0x000fe200000000ff */
[--C-:B------:R-:W-:Y:S03]  /*9380*/  HSET2.LE.AND R39, R150, R226.reuse, PT ;  /* 0x000000e296277233 */ /* 0x100fe60003803000 */
[----:B------:R-:W-:Y:S01]  /*9390*/  F2FP.PACK_AB R37, R199, R200 ;  /* 0x000000c8c725723e */ /* 0x000fe200000000ff */
[----:B------:R-:W-:Y:S01]  /*93a0*/  FFMA.FTZ R187, R63, c[0x0][0x23c], -R187 ;  /* 0x00008f003fbb7a23 */ /* 0x000fe200000108bb */
[----:B------:R-:W-:Y:S01]  /*93b0*/  PRMT R137, R45, 0x5410, R41 ;  /* 0x000054102d897816 */ /* 0x000fe20000000029 */
[--C-:B------:R-:W-:Y:S01]  /*93c0*/  HSET2.LE.AND R41, R139, R226.reuse, PT ;  /* 0x000000e28b297233 */ /* 0x100fe20003803000 */
[----:B------:R-:W-:Y:S01]  /*93d0*/  LOP3.LUT R42, R42, R36, RZ, 0xc0, !PT ;  /* 0x000000242a2a7212 */ /* 0x000fe200078ec0ff */
[----:B------:R-:W5:Y:S01]  /*93e0*/  LDSM.16.MT88.4 R44, [R218+0x9800] ;  /* 0x00980000da2c783b */ /* 0x000f620000004200 */
[----:B------:R-:W-:Y:S01]  /*93f0*/  LOP3.LUT R43, R43, R37, RZ, 0xc0, !PT ;  /* 0x000000252b2b7212 */ /* 0x000fe200078ec0ff */
[--C-:B------:R-:W-:Y:S01]  /*9400*/  HSET2.LE.AND R137, R137, R226.reuse, PT ;  /* 0x000000e289897233 */ /* 0x100fe20003803000 */
[----:B------:R-:W-:Y:S01]  /*9410*/  F2FP.PACK_AB R36, R198, R166 ;  /* 0x000000a6c624723e */ /* 0x000fe200000000ff */
[----:B------:R-:W-:Y:S01]  /*9420*/  MUFU.EX2 R187, R187 ;  /* 0x000000bb00bb7308 */ /* 0x000fe20000000800 */
[----:B------:R-:W-:Y:S02]  /*9430*/  F2FP.PACK_AB R37, R193, R195 ;  /* 0x000000c3c125723e */ /* 0x000fe400000000ff */
[----:B---3--:R-:W-:Y:S02]  /*9440*/  F2FP.PACK_AB R138, R191, R192 ;  /* 0x000000c0bf8a723e */ /* 0x008fe400000000ff */
[----:B------:R-:W-:Y:S01]  /*9450*/  LOP3.LUT R41, R41, R37, RZ, 0xc0, !PT ;  /* 0x0000002529297212 */ /* 0x000fe200078ec0ff */
[--C-:B--2---:R-:W-:Y:S01]  /*9460*/  HSET2.LE.AND R40, R148, R226.reuse, PT ;  /* 0x000000e294287233 */ /* 0x104fe20003803000 */
[----:B----4-:R-:W-:Y:S01]  /*9470*/  F2FP.PACK_AB R139, R181, R182 ;  /* 0x000000b6b58b723e */ /* 0x010fe200000000ff */
[--C-:B------:R-:W-:Y:S01]  /*9480*/  HSET2.LE.AND R37, R149, R226.reuse, PT ;  /* 0x000000e295257233 */ /* 0x100fe20003803000 */
[----:B------:R-:W-:Y:S02]  /*9490*/  F2FP.PACK_AB R38, R189, R190 ;  /* 0x000000bebd26723e */ /* 0x000fe400000000ff */
[----:B------:R-:W-:Y:S02]  /*94a0*/  LOP3.LUT R40, R40, R36, RZ, 0xc0, !PT ;  /* 0x0000002428287212 */ /* 0x000fe400078ec0ff */
[----:B------:R-:W-:Y:S01]  /*94b0*/  LOP3.LUT R36, R137, R138, RZ, 0xc0, !PT ;  /* 0x0000008a89247212 */ /* 0x000fe200078ec0ff */
[--C-:B------:R-:W-:Y:S01]  /*94c0*/  HSET2.LE.AND R138, R153, R226.reuse, PT ;  /* 0x000000e2998a7233 */ /* 0x100fe20003803000 */
[----:B------:R-:W-:Y:S02]  /*94d0*/  F2FP.PACK_AB R137, R183, R188 ;  /* 0x000000bcb789723e */ /* 0x000fe400000000ff */
[----:B------:R-:W-:Y:S02]  /*94e0*/  LOP3.LUT R52, R155, UR7, R158, 0x96, !PT ;  /* 0x000000079b347c12 */ /* 0x000fe4000f8e969e */
[----:B------:R-:W-:Y:S01]  /*94f0*/  LDSM.16.MT88.4 R152, [R216+0x9c00] ;  /* 0x009c0000d898783b */ /* 0x000fe20000004200 */
[----:B------:R-:W-:Y:S01]  /*9500*/  LOP3.LUT R37, R37, R38, RZ, 0xc0, !PT ;  /* 0x0000002625257212 */ /* 0x000fe200078ec0ff */
[-C--:B-1----:R-:W-:Y:S01]  /*9510*/  HMMA.16816.F32 R4, R40, R48.reuse, R4 ;  /* 0x000000302804723c */ /* 0x082fe20000001804 */
[----:B------:R-:W-:Y:S01]  /*9520*/  LOP3.LUT R38, R39, R137, RZ, 0xc0, !PT ;  /* 0x0000008927267212 */ /* 0x000fe200078ec0ff */
[----:B------:R-:W-:Y:S01]  /*9530*/  IMAD.WIDE.U32 R52, R52, -0x2daee0ad, RZ ;  /* 0xd2511f5334347825 */ /* 0x000fe200078e00ff */
[----:B------:R-:W-:Y:S01]  /*9540*/  LOP3.LUT R39, R138, R139, RZ, 0xc0, !PT ;  /* 0x0000008b8a277212 */ /* 0x000fe200078ec0ff */
[----:B------:R1:W-:Y:S01]  /*9550*/  MUFU.EX2 R137, R62 ;  /* 0x0000003e00897308 */ /* 0x0003e20000000800 */
[----:B------:R-:W-:Y:S02]  /*9560*/  LOP3.LUT R54, R165, UR7, R162, 0x96, !PT ;  /* 0x00000007a5367c12 */ /* 0x000fe4000f8e96a2 */
[----:B------:R-:W-:Y:S02]  /*9570*/  SHF.R.U32.HI R57, RZ, 0x10, R52 ;  /* 0x00000010ff397819 */ /* 0x000fe40000011634 */
[----:B------:R-:W-:Y:S01]  /*9580*/  LOP3.LUT R56, R53, UR16, R156, 0x96, !PT ;  /* 0x0000001035387c12 */ /* 0x000fe2000f8e969c */
[C---:B------:R-:W-:Y:S02]  /*9590*/  HMMA.16816.F32 R8, R36.reuse, R48, R8 ;  /* 0x000000302408723c */ /* 0x040fe40000001808 */
[----:B------:R-:W-:Y:S01]  /*95a0*/  IMAD.WIDE.U32 R54, R54, -0x2daee0ad, RZ ;  /* 0xd2511f5336367825 */ /* 0x000fe200078e00ff */
[C---:B------:R-:W-:Y:S01]  /*95b0*/  LOP3.LUT R53, R52.reuse, 0xffff, RZ, 0xc0, !PT ;  /* 0x0000ffff34357812 */ /* 0x040fe200078ec0ff */
[----:B------:R2:W3:Y:S01]  /*95c0*/  MUFU.EX2 R139, R59 ;  /* 0x0000003b008b7308 */ /* 0x0004e20000000800 */
[----:B------:R-:W-:Y:S02]  /*95d0*/  SHF.R.U32.HI R64, RZ, 0x18, R52 ;  /* 0x00000018ff407819 */ /* 0x000fe40000011634 */
[----:B------:R-:W-:Y:S01]  /*95e0*/  SHF.R.U32.HI R58, RZ, 0x10, R54 ;  /* 0x00000010ff3a7819 */ /* 0x000fe20000011636 */
[-C--:B------:R-:W-:Y:S01]  /*95f0*/  HMMA.16816.F32 R12, R36, R50.reuse, R12 ;  /* 0x00000032240c723c */ /* 0x080fe2000000180c */
[----:B------:R-:W-:Y:S03]  /*9600*/  LOP3.LUT R66, R52, 0xff, RZ, 0xc0, !PT ;  /* 0x000000ff34427812 */ /* 0x000fe600078ec0ff */
[----:B------:R-:W-:Y:S02]  /*9610*/  LOP3.LUT R52, R55, UR16, R160, 0x96, !PT ;  /* 0x0000001037347c12 */ /* 0x000fe4000f8e96a0 */
[----:B------:R4:W2:Y:S01]  /*9620*/  MUFU.EX2 R138, R60 ;  /* 0x0000003c008a7308 */ /* 0x0008a20000000800 */
[C---:B------:R-:W-:Y:S01]  /*9630*/  LOP3.LUT R55, R54.reuse, 0xffff, RZ, 0xc0, !PT ;  /* 0x0000ffff36377812 */ /* 0x040fe200078ec0ff */
[C---:B------:R-:W-:Y:S01]  /*9640*/  HMMA.16816.F32 R16, R40.reuse, R50, R16 ;  /* 0x000000322810723c */ /* 0x040fe20000001810 */
[----:B------:R-:W2:Y:S03]  /*9650*/  LDSM.16.MT88.4 R48, [R218+0xa800] ;  /* 0x00a80000da30783b */ /* 0x000ea60000004200 */
[----:B------:R-:W-:Y:S01]  /*9660*/  LOP3.LUT R67, R54, 0xff, RZ, 0xc0, !PT ;  /* 0x000000ff36437812 */ /* 0x000fe200078ec0ff */
[----:B-1----:R-:W-:Y:S01]  /*9670*/  FFMA.FTZ R62, R3, R232, R246 ;  /* 0x000000e8033e7223 */ /* 0x002fe200000100f6 */
[----:B------:R-:W-:Y:S02]  /*9680*/  SHF.R.U32.HI R65, RZ, 0x18, R54 ;  /* 0x00000018ff417819 */ /* 0x000fe40000011636 */
[-C--:B-----5:R-:W-:Y:S01]  /*9690*/  HMMA.16816.F32 R68, R40, R44.reuse, R68 ;  /* 0x0000002c2844723c */ /* 0x0a0fe20000001844 */
[----:B------:R-:W-:Y:S03]  /*96a0*/  SHF.R.U32.HI R54, RZ, 0x8, R55 ;  /* 0x00000008ff367819 */ /* 0x000fe60000011637 */
[----:B------:R-:W-:Y:S02]  /*96b0*/  LOP3.LUT R55, R56, 0xff, RZ, 0xc0, !PT ;  /* 0x000000ff38377812 */ /* 0x000fe400078ec0ff */
[----:B------:R-:W-:Y:S02]  /*96c0*/  PRMT R67, R67, 0x5410, R54 ;  /* 0x0000541043437816 */ /* 0x000fe40000000036 */
[C---:B------:R-:W-:Y:S01]  /*96d0*/  HMMA.16816.F32 R72, R36.reuse, R44, R72 ;  /* 0x0000002c2448723c */ /* 0x040fe20000001848 */
[----:B------:R-:W-:Y:S03]  /*96e0*/  LOP3.LUT R54, R52, 0xff, RZ, 0xc0, !PT ;  /* 0x000000ff34367812 */ /* 0x000fe600078ec0ff */
[----:B------:R-:W-:Y:S04]  /*96f0*/  F2FP.PACK_AB R3, R177, R178 ;  /* 0x000000b2b103723e */ /* 0x000fe800000000ff */
[-C--:B------:R-:W-:Y:S08]  /*9700*/  HMMA.16816.F32 R76, R36, R46.reuse, R76 ;  /* 0x0000002e244c723c */ /* 0x080ff0000000184c */
[C---:B------:R-:W-:Y:S01]  /*9710*/  HMMA.16816.F32 R80, R40.reuse, R46, R80 ;  /* 0x0000002e2850723c */ /* 0x040fe20000001850 */
[----:B------:R-:W1:Y:S07]  /*9720*/  LDSM.16.MT88.4 R44, [R216+0xb800] ;  /* 0x00b80000d82c783b */ /* 0x000e6e0000004200 */
[-C--:B------:R-:W-:Y:S08]  /*9730*/  HMMA.16816.F32 R84, R40, R140.reuse, R84 ;  /* 0x0000008c2854723c */ /* 0x080ff00000001854 */
[C---:B------:R-:W-:Y:S08]  /*9740*/  HMMA.16816.F32 R88, R36.reuse, R140, R88 ;  /* 0x0000008c2458723c */ /* 0x040ff00000001858 */
[-C--:B------:R-:W-:Y:S08]  /*9750*/  HMMA.16816.F32 R92, R36, R142.reuse, R92 ;  /* 0x0000008e245c723c */ /* 0x080ff0000000185c */
[C---:B------:R-:W-:Y:S08]  /*9760*/  HMMA.16816.F32 R96, R40.reuse, R142, R96 ;  /* 0x0000008e2860723c */ /* 0x040ff00000001860 */
[-C--:B--2---:R-:W-:Y:S08]  /*9770*/  HMMA.16816.F32 R100, R40, R48.reuse, R100 ;  /* 0x000000302864723c */ /* 0x084ff00000001864 */
[C---:B------:R-:W-:Y:S08]  /*9780*/  HMMA.16816.F32 R104, R36.reuse, R48, R104 ;  /* 0x000000302468723c */ /* 0x040ff00000001868 */
[-C--:B------:R-:W-:Y:S08]  /*9790*/  HMMA.16816.F32 R32, R36, R50.reuse, R32 ;  /* 0x000000322420723c */ /* 0x080ff00000001820 */
[C---:B------:R-:W-:Y:S01]  /*97a0*/  HMMA.16816.F32 R108, R40.reuse, R50, R108 ;  /* 0x00000032286c723c */ /* 0x040fe2000000186c */
[----:B------:R-:W2:Y:S07]  /*97b0*/  LDSM.16.MT88.4 R48, [R218+0xb800] ;  /* 0x00b80000da30783b */ /* 0x000eae0000004200 */
[-C--:B-1----:R-:W-:Y:S08]  /*97c0*/  HMMA.16816.F32 R112, R40, R44.reuse, R112 ;  /* 0x0000002c2870723c */ /* 0x082ff00000001870 */
[C---:B------:R-:W-:Y:S07]  /*97d0*/  HMMA.16816.F32 R20, R36.reuse, R44, R20 ;  /* 0x0000002c2414723c */ /* 0x040fee0000001814 */
[----:B------:R-:W-:Y:S01]  /*97e0*/  LOP3.LUT R45, R57, 0xff, RZ, 0xc0, !PT ;  /* 0x000000ff392d7812 */ /* 0x000fe200078ec0ff */
[-C--:B------:R-:W-:Y:S01]  /*97f0*/  HMMA.16816.F32 R116, R36, R46.reuse, R116 ;  /* 0x0000002e2474723c */ /* 0x080fe20000001874 */
[----:B------:R-:W-:Y:S03]  /*9800*/  SHF.R.U32.HI R44, RZ, 0x8, R53 ;  /* 0x00000008ff2c7819 */ /* 0x000fe60000011635 */
[----:B------:R-:W-:Y:S02]  /*9810*/  LOP3.LUT R53, R58, 0xff, RZ, 0xc0, !PT ;  /* 0x000000ff3a357812 */ /* 0x000fe400078ec0ff */
[----:B------:R-:W-:Y:S02]  /*9820*/  PRMT R64, R45, 0x5410, R64 ;  /* 0x000054102d407816 */ /* 0x000fe40000000040 */
[C---:B------:R-:W-:Y:S01]  /*9830*/  HMMA.16816.F32 R120, R40.reuse, R46, R120 ;  /* 0x0000002e2878723c */ /* 0x040fe20000001878 */
[----:B------:R-:W-:Y:S03]  /*9840*/  LOP3.LUT R45, R56, 0xffff, RZ, 0xc0, !PT ;  /* 0x0000ffff382d7812 */ /* 0x000fe600078ec0ff */
[----:B------:R-:W-:Y:S01]  /*9850*/  PRMT R65, R53, 0x5410, R65 ;  /* 0x0000541035417816 */ /* 0x000fe20000000041 */
[--C-:B------:R-:W-:Y:S01]  /*9860*/  HSET2.LE.AND R171, R64, R226.reuse, PT ;  /* 0x000000e240ab7233 */ /* 0x100fe20003803000 */
[----:B------:R-:W-:Y:S02]  /*9870*/  SHF.R.U32.HI R53, RZ, 0x10, R52 ;  /* 0x00000010ff357819 */ /* 0x000fe40000011634 */
[----:B------:R-:W-:Y:S01]  /*9880*/  SHF.R.U32.HI R47, RZ, 0x8, R45 ;  /* 0x00000008ff2f7819 */ /* 0x000fe2000001162d */
[-C--:B--2---:R-:W-:Y:S03]  /*9890*/  HMMA.16816.F32 R24, R40, R48.reuse, R24 ;  /* 0x000000302818723c */ /* 0x084fe60000001818 */
[----:B------:R-:W-:Y:S02]  /*98a0*/  PRMT R168, R55, 0x5410, R47 ;  /* 0x0000541037a87816 */ /* 0x000fe4000000002f */
[--C-:B------:R-:W-:Y:S02]  /*98b0*/  SHF.R.U32.HI R46, RZ, 0x10, R56.reuse ;  /* 0x00000010ff2e7819 */ /* 0x100fe40000011638 */
[----:B------:R-:W-:Y:S01]  /*98c0*/  SHF.R.U32.HI R56, RZ, 0x18, R56 ;  /* 0x00000018ff387819 */ /* 0x000fe20000011638 */
[C---:B------:R-:W-:Y:S01]  /*98d0*/  HMMA.16816.F32 R124, R36.reuse, R48, R124 ;  /* 0x00000030247c723c */ /* 0x040fe2000000187c */
[----:B------:R-:W-:Y:S03]  /*98e0*/  PRMT R66, R66, 0x5410, R44 ;  /* 0x0000541042427816 */ /* 0x000fe6000000002c */
[----:B------:R-:W-:Y:S01]  /*98f0*/  LOP3.LUT R44, R52, 0xffff, RZ, 0xc0, !PT ;  /* 0x0000ffff342c7812 */ /* 0x000fe200078ec0ff */
[--C-:B------:R-:W-:Y:S01]  /*9900*/  HSET2.LE.AND R168, R168, R226.reuse, PT ;  /* 0x000000e2a8a87233 */ /* 0x100fe20003803000 */
[----:B------:R-:W-:Y:S01]  /*9910*/  LOP3.LUT R46, R46, 0xff, RZ, 0xc0, !PT ;  /* 0x000000ff2e2e7812 */ /* 0x000fe200078ec0ff */
[--C-:B------:R-:W-:Y:S01]  /*9920*/  HSET2.LE.AND R170, R66, R226.reuse, PT ;  /* 0x000000e242aa7233 */ /* 0x100fe20003803000 */
[-C--:B------:R-:W-:Y:S01]  /*9930*/  HMMA.16816.F32 R128, R36, R50.reuse, R128 ;  /* 0x000000322480723c */ /* 0x080fe20000001880 */
[----:B------:R-:W-:Y:S03]  /*9940*/  SHF.R.U32.HI R45, RZ, 0x8, R44 ;  /* 0x00000008ff2d7819 */ /* 0x000fe6000001162c */
[----:B------:R-:W-:Y:S02]  /*9950*/  PRMT R169, R46, 0x5410, R56 ;  /* 0x000054102ea97816 */ /* 0x000fe40000000038 */
[----:B------:R-:W-:Y:S01]  /*9960*/  SHF.R.U32.HI R52, RZ, 0x18, R52 ;  /* 0x00000018ff347819 */ /* 0x000fe20000011634 */
[----:B------:R-:W-:Y:S01]  /*9970*/  LDSM.16.MT88.4 R56, [R218+0xac00] ;  /* 0x00ac0000da38783b */ /* 0x000fe20000004200 */
[----:B------:R-:W-:Y:S01]  /*9980*/  HMMA.16816.F32 R28, R40, R50, R28 ;  /* 0x00000032281c723c */ /* 0x000fe2000000181c */
[----:B------:R-:W-:Y:S03]  /*9990*/  LOP3.LUT R44, R53, 0xff, RZ, 0xc0, !PT ;  /* 0x000000ff352c7812 */ /* 0x000fe600078ec0ff */
[----:B----4-:R-:W-:Y:S01]  /*99a0*/  PRMT R60, R54, 0x5410, R45 ;  /* 0x00005410363c7816 */ /* 0x010fe2000000002d */
[--C-:B------:R-:W-:Y:S01]  /*99b0*/  HSET2.LE.AND R169, R169, R226.reuse, PT ;  /* 0x000000e2a9a97233 */ /* 0x100fe20003803000 */
[----:B------:R-:W-:Y:S01]  /*99c0*/  F2FP.PACK_AB R48, R179, R180 ;  /* 0x000000b4b330723e */ /* 0x000fe200000000ff */
[----:B------:R-:W-:Y:S01]  /*99d0*/  LDSM.16.MT88.4 R40, [R216+0xbc00] ;  /* 0x00bc0000d828783b */ /* 0x000fe20000004200 */
[----:B------:R-:W-:Y:S01]  /*99e0*/  F2FP.PACK_AB R36, R184, R176 ;  /* 0x000000b0b824723e */ /* 0x000fe200000000ff */
[--C-:B------:R-:W-:Y:S03]  /*99f0*/  HSET2.LE.AND R38, R60, R226.reuse, PT ;  /* 0x000000e23c267233 */ /* 0x100fe60003803000 */
[----:B------:R-:W-:Y:S02]  /*9a00*/  F2FP.PACK_AB R37, R185, R175 ;  /* 0x000000afb925723e */ /* 0x000fe400000000ff */
[----:B------:R-:W-:Y:S02]  /*9a10*/  PRMT R61, R44, 0x5410, R52 ;  /* 0x000054102c3d7816 */ /* 0x000fe40000000034 */
[----:B------:R-:W1:Y:S01]  /*9a20*/  LDSM.16.MT88.4 R44, [R218+0x9c00] ;  /* 0x009c0000da2c783b */ /* 0x000e620000004200 */
[----:B------:R-:W-:Y:S02]  /*9a30*/  F2FP.PACK_AB R39, R173, R174 ;  /* 0x000000aead27723e */ /* 0x000fe400000000ff */
[----:B------:R-:W-:Y:S01]  /*9a40*/  LOP3.LUT R170, R170, R48, RZ, 0xc0, !PT ;  /* 0x00000030aaaa7212 */ /* 0x000fe200078ec0ff */
[--C-:B------:R-:W-:Y:S01]  /*9a50*/  HSET2.LE.AND R48, R65, R226.reuse, PT ;  /* 0x000000e241307233 */ /* 0x100fe20003803000 */
[----:B------:R-:W-:Y:S02]  /*9a60*/  LOP3.LUT R171, R171, R3, RZ, 0xc0, !PT ;  /* 0x00000003abab7212 */ /* 0x000fe400078ec0ff */
[----:B------:R-:W-:Y:S01]  /*9a70*/  LOP3.LUT R168, R168, R36, RZ, 0xc0, !PT ;  /* 0x00000024a8a87212 */ /* 0x000fe200078ec0ff */
[----:B------:R-:W2:Y:S01]  /*9a80*/  LDSM.16.MT88.4 R52, [R216+0xac00] ;  /* 0x00ac0000d834783b */ /* 0x000ea20000004200 */
[----:B------:R-:W-:Y:S01]  /*9a90*/  LOP3.LUT R169, R169, R37, RZ, 0xc0, !PT ;  /* 0x00000025a9a97212 */ /* 0x000fe200078ec0ff */
[--C-:B------:R-:W-:Y:S01]  /*9aa0*/  HSET2.LE.AND R37, R61, R226.reuse, PT ;  /* 0x000000e23d257233 */ /* 0x100fe20003803000 */
[----:B------:R-:W-:Y:S01]  /*9ab0*/  LOP3.LUT R36, R38, R39, RZ, 0xc0, !PT ;  /* 0x0000002726247212 */ /* 0x000fe200078ec0ff */
[----:B------:R-:W-:Y:S01]  /*9ac0*/  HSET2.LE.AND R38, R67, R226, PT ;  /* 0x000000e243267233 */ /* 0x000fe20003803000 */
[----:B---3--:R-:W-:Y:S02]  /*9ad0*/  F2FP.PACK_AB R3, R139, R172 ;  /* 0x000000ac8b03723e */ /* 0x008fe400000000ff */
[----:B------:R-:W-:Y:S01]  /*9ae0*/  F2FP.PACK_AB R39, R186, R138 ;  /* 0x0000008aba27723e */ /* 0x000fe200000000ff */
[-C--:B------:R-:W-:Y:S01]  /*9af0*/  HMMA.16816.F32 R140, R168, R152.reuse, R4 ;  /* 0x00000098a88c723c */ /* 0x080fe20000001804 */
[----:B------:R-:W-:Y:S01]  /*9b00*/  F2FP.PACK_AB R49, R187, R137 ;  /* 0x00000089bb31723e */ /* 0x000fe200000000ff */
[----:B------:R-:W3:Y:S01]  /*9b10*/  LDSM.16.MT88.4 R4, [R218+0xbc00] ;  /* 0x00bc0000da04783b */ /* 0x000ee20000004200 */
[----:B------:R-:W-:Y:S01]  /*9b20*/  LOP3.LUT R37, R37, R3, RZ, 0xc0, !PT ;  /* 0x0000000325257212 */ /* 0x000fe200078ec0ff */
[----:B------:R-:W-:Y:S01]  /*9b30*/  FADD.FTZ R3, R251, R133 ;  /* 0x00000085fb037221 */ /* 0x000fe20000010000 */
[----:B------:R-:W-:Y:S02]  /*9b40*/  LOP3.LUT R38, R38, R39, RZ, 0xc0, !PT ;  /* 0x0000002726267212 */ /* 0x000fe400078ec0ff */
[----:B------:R-:W-:Y:S01]  /*9b50*/  LOP3.LUT R39, R48, R49, RZ, 0xc0, !PT ;  /* 0x0000003130277212 */ /* 0x000fe200078ec0ff */
[----:B------:R-:W-:Y:S04]  /*9b60*/  FADD.FTZ R3, R197, R3 ;  /* 0x00000003c5037221 */ /* 0x000fe80000010000 */
[----:B------:R-:W-:Y:S02]  /*9b70*/  FADD.FTZ R3, R204, R3 ;  /* 0x00000003cc037221 */ /* 0x000fe40000010000 */
[C---:B------:R-:W-:Y:S02]  /*9b80*/  HMMA.16816.F32 R144, R36.reuse, R152, R8 ;  /* 0x000000982490723c */ /* 0x040fe40000001808 */
[----:B------:R-:W-:Y:S04]  /*9b90*/  FADD.FTZ R3, R212, R3 ;  /* 0x00000003d4037221 */ /* 0x000fe80000010000 */
[----:B------:R-:W-:Y:S02]  /*9ba0*/  FADD.FTZ R3, R211, R3 ;  /* 0x00000003d3037221 */ /* 0x000fe40000010000 */
[-C--:B------:R-:W-:Y:S01]  /*9bb0*/  HMMA.16816.F32 R148, R36, R154.reuse, R12 ;  /* 0x0000009a2494723c */ /* 0x080fe2000000180c */
[----:B------:R-:W-:Y:S03]  /*9bc0*/  FADD.FTZ R8, R163, R62 ;  /* 0x0000003ea3087221 */ /* 0x000fe60000010000 */
[----:B------:R-:W-:Y:S02]  /*9bd0*/  FADD.FTZ R9, R244, R132 ;  /* 0x00000084f4097221 */ /* 0x000fe40000010000 */
[----:B------:R-:W-:Y:S02]  /*9be0*/  FADD.FTZ R8, R196, R8 ;  /* 0x00000008c4087221 */ /* 0x000fe40000010000 */
[C---:B------:R-:W-:Y:S01]  /*9bf0*/  HMMA.16816.F32 R152, R168.reuse, R154, R16 ;  /* 0x0000009aa898723c */ /* 0x040fe20000001810 */
[----:B------:R-:W-:Y:S03]  /*9c00*/  FADD.FTZ R9, R250, R9 ;  /* 0x00000009fa097221 */ /* 0x000fe60000010000 */
[----:B------:R-:W-:Y:S02]  /*9c10*/  FADD.FTZ R8, R194, R8 ;  /* 0x00000008c2087221 */ /* 0x000fe40000010000 */
[----:B------:R-:W-:Y:S02]  /*9c20*/  FADD.FTZ R9, R249, R9 ;  /* 0x00000009f9097221 */ /* 0x000fe40000010000 */
[-C--:B-1----:R-:W-:Y:S01]  /*9c30*/  HMMA.16816.F32 R68, R168, R44.reuse, R68 ;  /* 0x0000002ca844723c */ /* 0x082fe20000001844 */
[----:B------:R-:W-:Y:S03]  /*9c40*/  FADD.FTZ R8, R214, R8 ;  /* 0x00000008d6087221 */ /* 0x000fe60000010000 */
[----:B------:R-:W-:Y:S02]  /*9c50*/  FADD.FTZ R9, R210, R9 ;  /* 0x00000009d2097221 */ /* 0x000fe40000010000 */
[----:B------:R-:W-:Y:S02]  /*9c60*/  FADD.FTZ R8, R213, R8 ;  /* 0x00000008d5087221 */ /* 0x000fe40000010000 */
[C---:B------:R-:W-:Y:S01]  /*9c70*/  HMMA.16816.F32 R72, R36.reuse, R44, R72 ;  /* 0x0000002c2448723c */ /* 0x040fe20000001848 */
[----:B------:R-:W-:Y:S03]  /*9c80*/  FADD.FTZ R9, R209, R9 ;  /* 0x00000009d1097221 */ /* 0x000fe60000010000 */
[----:B------:R-:W-:Y:S02]  /*9c90*/  FADD.FTZ R8, R234, R8 ;  /* 0x00000008ea087221 */ /* 0x000fe40000010000 */
        /* <DEDUP_REMOVED lines=9> */
[-C--:B--2---:R-:W-:Y:S01]  /*9d30*/  HMMA.16816.F32 R84, R168, R52.reuse, R84 ;  /* 0x00000034a854723c */ /* 0x084fe20000001854 */
        /* <DEDUP_REMOVED lines=10> */
[----:B------:R-:W-:Y:S02]  /*9de0*/  IMAD.MOV.U32 R132, RZ, RZ, R135 ;  /* 0x000000ffff847224 */ /* 0x000fe400078e0087 */
[C---:B------:R-:W-:Y:S01]  /*9df0*/  HMMA.16816.F32 R96, R168.reuse, R54, R96 ;  /* 0x00000036a860723c */ /* 0x040fe20000001860 */
[----:B------:R-:W-:Y:S07]  /*9e00*/  FADD.FTZ R3, R175, R3 ;  /* 0x00000003af037221 */ /* 0x000fee0000010000 */
        /* <DEDUP_REMOVED lines=8> */
[-C--:B---3--:R-:W-:Y:S08]  /*9e90*/  HMMA.16816.F32 R164, R168, R4.reuse, R24 ;  /* 0x00000004a8a4723c */ /* 0x088ff00000001818 */
[C---:B------:R-:W-:Y:S07]  /*9ea0*/  HMMA.16816.F32 R124, R36.reuse, R4, R124 ;  /* 0x00000004247c723c */ /* 0x040fee000000187c */
[----:B------:R-:W-:Y:S01]  /*9eb0*/  FADD.FTZ R4, R202, R11 ;  /* 0x0000000bca047221 */ /* 0x000fe20000010000 */
[-C--:B------:R-:W-:Y:S01]  /*9ec0*/  HMMA.16816.F32 R128, R36, R6.reuse, R128 ;  /* 0x000000062480723c */ /* 0x080fe20000001880 */
[----:B------:R-:W-:Y:S03]  /*9ed0*/  FADD.FTZ R5, R182, R8 ;  /* 0x00000008b6057221 */ /* 0x000fe60000010000 */
[----:B------:R-:W-:Y:S02]  /*9ee0*/  FADD.FTZ R4, R201, R4 ;  /* 0x00000004c9047221 */ /* 0x000fe40000010000 */
[----:B------:R-:W-:Y:S02]  /*9ef0*/  FADD.FTZ R8, R183, R0 ;  /* 0x00000000b7087221 */ /* 0x000fe40000010000 */
[----:B------:R-:W-:Y:S01]  /*9f00*/  FADD.FTZ R0, R181, R5 ;  /* 0x00000005b5007221 */ /* 0x000fe20000010000 */
[----:B------:R-:W-:Y:S03]  /*9f10*/  HMMA.16816.F32 R168, R168, R6, R28 ;  /* 0x00000006a8a8723c */ /* 0x000fe6000000181c */
[----:B------:R-:W-:Y:S02]  /*9f20*/  FADD.FTZ R4, R176, R4 ;  /* 0x00000004b0047221 */ /* 0x000fe40000010000 */
[----:B------:R-:W-:Y:S02]  /*9f30*/  FADD.FTZ R5, R174, R8 ;  /* 0x00000008ae057221 */ /* 0x000fe40000010000 */
[----:B------:R-:W-:Y:S02]  /*9f40*/  FADD.FTZ R0, R172, R0 ;  /* 0x00000000ac007221 */ /* 0x000fe40000010000 */
[----:B------:R-:W-:Y:S03]  /*9f50*/  FADD.FTZ R8, R184, R4 ;  /* 0x00000004b8087221 */ /* 0x000fe60000010000 */
[----:B------:R-:W-:Y:S02]  /*9f60*/  FADD.FTZ R4, R185, R3 ;  /* 0x00000003b9047221 */ /* 0x000fe40000010000 */
[----:B------:R-:W-:Y:S02]  /*9f70*/  FADD.FTZ R3, R173, R5 ;  /* 0x00000005ad037221 */ /* 0x000fe40000010000 */
[----:B------:R-:W-:Y:S02]  /*9f80*/  FADD.FTZ R0, R139, R0 ;  /* 0x000000008b007221 */ /* 0x000fe40000010000 */
[----:B------:R-:W-:Y:S02]  /*9f90*/  FADD.FTZ R6, R178, R4 ;  /* 0x00000004b2067221 */ /* 0x000fe40000010000 */
[----:B------:R-:W-:Y:S02]  /*9fa0*/  FADD.FTZ R4, R138, R3 ;  /* 0x000000038a047221 */ /* 0x000fe40000010000 */
[----:B------:R-:W-:Y:S01]  /*9fb0*/  FADD.FTZ R3, R137, R0 ;  /* 0x0000000089037221 */ /* 0x000fe20000010000 */
[----:B------:R-:W-:Y:S01]  /*9fc0*/  IADD3 R0, R223, -0x1, RZ ;  /* 0xffffffffdf007810 */ /* 0x000fe20007ffe0ff */
[----:B------:R-:W-:Y:S02]  /*9fd0*/  FADD.FTZ R5, R180, R8 ;  /* 0x00000008b4057221 */ /* 0x000fe40000010000 */
[----:B------:R-:W-:Y:S02]  /*9fe0*/  FADD.FTZ R235, R177, R6 ;  /* 0x00000006b1eb7221 */ /* 0x000fe40000010000 */
[----:B------:R-:W-:Y:S02]  /*9ff0*/  FADD.FTZ R232, R179, R5 ;  /* 0x00000005b3e87221 */ /* 0x000fe40000010000 */
[----:B------:R-:W-:Y:S02]  /*a000*/  FADD.FTZ R236, R186, R4 ;  /* 0x00000004baec7221 */ /* 0x000fe40000010000 */
[----:B------:R-:W-:Y:S02]  /*a010*/  FADD.FTZ R237, R187, R3 ;  /* 0x00000003bbed7221 */ /* 0x000fe40000010000 */
[----:B------:R-:W-:Y:S02]  /*a020*/  IMAD.MOV.U32 R223, RZ, RZ, R0 ;  /* 0x000000ffffdf7224 */ /* 0x000fe400078e0000 */
[----:B------:R-:W-:Y:S02]  /*a030*/  IMAD.MOV.U32 R138, RZ, RZ, R2 ;  /* 0x000000ffff8a7224 */ /* 0x000fe400078e0002 */
[----:B------:R-:W-:Y:S02]  /*a040*/  IMAD.MOV.U32 R0, RZ, RZ, R136 ;  /* 0x000000ffff007224 */ /* 0x000fe400078e0088 */
[----:B------:R-:W-:Y:S01]  /*a050*/  IMAD.MOV.U32 R137, RZ, RZ, R134 ;  /* 0x000000ffff897224 */ /* 0x000fe200078e0086 */
[----:B------:R-:W-:-:S05]  /*a060*/  @P0 BRA `(.L_x_266) ;  /* 0xffffc13000000947 */ /* 0x000fca000383ffff */
.L_x_265:
[----:B------:R-:W2:Y:S04]  /*a070*/  LDL.LU R139, [R1+0x28] ;  /* 0x00002800018b7983 */ /* 0x000ea80000300800 */
[----:B------:R-:W1:Y:S04]  /*a080*/  SHFL.BFLY PT, R0, R235, 0x2, 0x1f ;  /* 0x0c401f00eb007f89 */ /* 0x000e6800000e0000 */
[----:B------:R-:W3:Y:S04]  /*a090*/  SHFL.BFLY PT, R3, R232, 0x2, 0x1f ;  /* 0x0c401f00e8037f89 */ /* 0x000ee800000e0000 */
[----:B------:R-:W4:Y:S04]  /*a0a0*/  SHFL.BFLY PT, R7, R236, 0x2, 0x1f ;  /* 0x0c401f00ec077f89 */ /* 0x000f2800000e0000 */
[----:B------:R-:W4:Y:S04]  /*a0b0*/  SHFL.BFLY PT, R6, R237, 0x2, 0x1f ;  /* 0x0c401f00ed067f89 */ /* 0x000f2800000e0000 */
[----:B------:R-:W2:Y:S04]  /*a0c0*/  S2R R138, SR_CTAID.Y ;  /* 0x00000000008a7919 */ /* 0x000ea80000002600 */
[----:B------:R-:W4:Y:S01]  /*a0d0*/  S2R R54, SR_TID.X ;  /* 0x0000000000367919 */ /* 0x000f220000002100 */
[----:B-1----:R-:W-:-:S02]  /*a0e0*/  FADD.FTZ R0, R0, R235 ;  /* 0x000000eb00007221 */ /* 0x002fc40000010000 */
[----:B---3--:R-:W-:-:S03]  /*a0f0*/  FADD.FTZ R3, R3, R232 ;  /* 0x000000e803037221 */ /* 0x008fc60000010000 */
[----:B------:R-:W1:Y:S01]  /*a100*/  SHFL.BFLY PT, R5, R0, 0x1, 0x1f ;  /* 0x0c201f0000057f89 */ /* 0x000e6200000e0000 */
[----:B----4-:R-:W-:-:S03]  /*a110*/  FADD.FTZ R7, R7, R236 ;  /* 0x000000ec07077221 */ /* 0x010fc60000010000 */
[----:B------:R-:W3:Y:S01]  /*a120*/  SHFL.BFLY PT, R4, R3, 0x1, 0x1f ;  /* 0x0c201f0003047f89 */ /* 0x000ee200000e0000 */
[----:B------:R-:W-:-:S03]  /*a130*/  FADD.FTZ R6, R6, R237 ;  /* 0x000000ed06067221 */ /* 0x000fc60000010000 */
[----:B------:R-:W4:Y:S04]  /*a140*/  SHFL.BFLY PT, R9, R7, 0x1, 0x1f ;  /* 0x0c201f0007097f89 */ /* 0x000f2800000e0000 */
[----:B------:R-:W4:Y:S01]  /*a150*/  SHFL.BFLY PT, R8, R6, 0x1, 0x1f ;  /* 0x0c201f0006087f89 */ /* 0x000f2200000e0000 */
[----:B------:R-:W-:Y:S01]  /*a160*/  SHF.R.S32.HI R25, RZ, 0x1f, R54 ;  /* 0x0000001fff197819 */ /* 0x000fe20000011436 */
[----:B-1----:R-:W-:Y:S01]  /*a170*/  FADD.FTZ R52, R0, R5 ;  /* 0x0000000500347221 */ /* 0x002fe20000010000 */
[----:B------:R-:W-:Y:S01]  /*a180*/  MOV R0, 0x3f800000 ;  /* 0x3f80000000007802 */ /* 0x000fe20000000f00 */
[----:B---3--:R-:W-:-:S03]  /*a190*/  FADD.FTZ R53, R3, R4 ;  /* 0x0000000403357221 */ /* 0x008fc60000010000 */
[----:B------:R-:W-:Y:S02]  /*a1a0*/  FSETP.NE.FTZ.AND P5, PT, R52, RZ, PT ;  /* 0x000000ff3400720b */ /* 0x000fe40003fb5000 */
[----:B------:R-:W-:Y:S01]  /*a1b0*/  MOV R3, 0x3f800000 ;  /* 0x3f80000000037802 */ /* 0x000fe20000000f00 */
[----:B----4-:R-:W-:Y:S01]  /*a1c0*/  FADD.FTZ R51, R7, R9 ;  /* 0x0000000907337221 */ /* 0x010fe20000010000 */
[----:B------:R-:W-:Y:S01]  /*a1d0*/  FSETP.NE.FTZ.AND P6, PT, R53, RZ, PT ;  /* 0x000000ff3500720b */ /* 0x000fe20003fd5000 */
[----:B------:R-:W-:-:S03]  /*a1e0*/  FADD.FTZ R132, R6, R8 ;  /* 0x0000000806847221 */ /* 0x000fc60000010000 */
[----:B------:R-:W-:Y:S02]  /*a1f0*/  FSETP.NE.FTZ.AND P4, PT, R51, RZ, PT ;  /* 0x000000ff3300720b */ /* 0x000fe40003f95000 */
[----:B------:R-:W-:-:S03]  /*a200*/  FSETP.NE.FTZ.AND P3, PT, R132, RZ, PT ;  /* 0x000000ff8400720b */ /* 0x000fc60003f75000 */
[----:B------:R-:W-:Y:S08]  /*a210*/  @P5 MUFU.RCP R3, R52 ;  /* 0x0000003400035308 */ /* 0x000ff00000001000 */
[----:B------:R-:W1:Y:S02]  /*a220*/  @P6 MUFU.RCP R0, R53 ;  /* 0x0000003500006308 */ /* 0x000e640000001000 */
[----:B-1----:R-:W-:-:S04]  /*a230*/  FMUL.FTZ R0, R0, c[0x0][0x2dc] ;  /* 0x0000b70000007a20 */ /* 0x002fc80000410000 */
[C---:B------:R-:W-:Y:S02]  /*a240*/  FMUL.FTZ R140, R0.reuse, R140 ;  /* 0x0000008c008c7220 */ /* 0x040fe40000410000 */
        /* <DEDUP_REMOVED lines=33> */
[----:B------:R-:W-:Y:S02]  /*a460*/  MOV R0, 0x3f800000 ;  /* 0x3f80000000007802 */ /* 0x000fe40000000f00 */
[----:B------:R-:W-:-:S02]  /*a470*/  F2FP.PACK_AB R14, R14, R164 ;  /* 0x000000a40e0e723e */ /* 0x000fc400000000ff */
[----:B------:R-:W-:Y:S02]  /*a480*/  F2FP.PACK_AB R9, R9, R168 ;  /* 0x000000a80909723e */ /* 0x000fe400000000ff */
[----:B------:R-:W1:Y:S02]  /*a490*/  @P3 MUFU.RCP R0, R132 ;  /* 0x0000008400003308 */ /* 0x000e640000001000 */
[----:B-1----:R-:W-:-:S04]  /*a4a0*/  FMUL.FTZ R0, R0, c[0x0][0x2dc] ;  /* 0x0000b70000007a20 */ /* 0x002fc80000410000 */
[C---:B------:R-:W-:Y:S02]  /*a4b0*/  FMUL.FTZ R146, R0.reuse, R146 ;  /* 0x0000009200927220 */ /* 0x040fe40000410000 */
        /* <DEDUP_REMOVED lines=30> */
[----:B------:R-:W-:Y:S02]  /*a6a0*/  F2FP.PACK_AB R15, R15, R118 ;  /* 0x000000760f0f723e */ /* 0x000fe400000000ff */
[----:B--2---:R-:W-:-:S13]  /*a6b0*/  ISETP.NE.AND P0, PT, R139, -0x1, PT ;  /* 0xffffffff8b00780c */ /* 0x004fda0003f05270 */
[----:B------:R-:W-:Y:S01]  /*a6c0*/  @!P0 SHF.R.S32.HI R12, RZ, 0x1f, R138 ;  /* 0x0000001fff0c8819 */ /* 0x000fe2000001148a */
[----:B------:R-:W-:-:S04]  /*a6d0*/  @P0 IMAD.WIDE.U32 R4, R139, c[0x0][0x1e8], RZ ;  /* 0x00007a008b040a25 */ /* 0x000fc800078e00ff */
[----:B------:R-:W-:Y:S01]  /*a6e0*/  @!P0 IMAD R12, R12, c[0x0][0x1e0], RZ ;  /* 0x000078000c0c8a24 */ /* 0x000fe200078e02ff */
[----:B------:R-:W-:Y:S01]  /*a6f0*/  @P0 MOV R133, R4 ;  /* 0x0000000400850202 */ /* 0x000fe20000000f00 */
[----:B------:R-:W-:-:S04]  /*a700*/  @!P0 IMAD.WIDE.U32 R10, R138, c[0x0][0x1e0], RZ ;  /* 0x000078008a0a8a25 */ /* 0x000fc800078e00ff */
[----:B------:R-:W-:Y:S01]  /*a710*/  @!P0 IMAD R4, R138, c[0x0][0x1e4], R12 ;  /* 0x000079008a048a24 */ /* 0x000fe200078e020c */
[----:B------:R-:W-:Y:S01]  /*a720*/  @!P0 MOV R133, R10 ;  /* 0x0000000a00858202 */ /* 0x000fe20000000f00 */
[----:B------:R-:W-:Y:S01]  /*a730*/  @P0 IMAD R137, R139, c[0x0][0x1ec], R5 ;  /* 0x00007b008b890a24 */ /* 0x000fe200078e0205 */
[----:B------:R-:W-:Y:S02]  /*a740*/  LEA.HI R5, R25, R54, RZ, 0x2 ;  /* 0x0000003619057211 */ /* 0x000fe400078f10ff */
[----:B------:R-:W-:Y:S01]  /*a750*/  @!P0 IADD3 R137, R11, R4, RZ ;  /* 0x000000040b898210 */ /* 0x000fe20007ffe0ff */
[----:B------:R-:W-:Y:S01]  /*a760*/  FMUL.FTZ R4, R3, c[0x0][0x2dc] ;  /* 0x0000b70003047a20 */ /* 0x000fe20000410000 */
[----:B------:R-:W-:Y:S01]  /*a770*/  MOV R3, 0x3f800000 ;  /* 0x3f80000000037802 */ /* 0x000fe20000000f00 */
[----:B------:R-:W-:Y:S01]  /*a780*/  FMUL.FTZ R11, R0, R127 ;  /* 0x0000007f000b7220 */ /* 0x000fe20000410000 */
[----:B------:R-:W-:Y:S01]  /*a790*/  LOP3.LUT R6, R5, 0xfffffffc, RZ, 0xc0, !PT ;  /* 0xfffffffc05067812 */ /* 0x000fe200078ec0ff */
[C---:B------:R-:W-:Y:S01]  /*a7a0*/  FMUL.FTZ R142, R4.reuse, R142 ;  /* 0x0000008e048e7220 */ /* 0x040fe20000410000 */
[----:B------:R-:W-:Y:S01]  /*a7b0*/  LEA.HI R25, R25, R54, RZ, 0x5 ;  /* 0x0000003619197211 */ /* 0x000fe200078f28ff */
[C---:B------:R-:W-:Y:S01]  /*a7c0*/  FMUL.FTZ R47, R4.reuse, R143 ;  /* 0x0000008f042f7220 */ /* 0x040fe20000410000 */
[----:B------:R-:W1:Y:S01]  /*a7d0*/  @P4 MUFU.RCP R3, R51 ;  /* 0x0000003300034308 */ /* 0x000e620000001000 */
[----:B------:R-:W-:Y:S01]  /*a7e0*/  FMUL.FTZ R154, R4, R154 ;  /* 0x0000009a049a7220 */ /* 0x000fe20000410000 */
[----:B------:R-:W-:Y:S01]  /*a7f0*/  IADD3 R54, -R6, R54, RZ ;  /* 0x0000003606367210 */ /* 0x000fe20007ffe1ff */
[C---:B------:R-:W-:Y:S01]  /*a800*/  FMUL.FTZ R45, R4.reuse, R155 ;  /* 0x0000009b042d7220 */ /* 0x040fe20000410000 */
[----:B------:R-:W-:Y:S01]  /*a810*/  SHF.R.S32.HI R25, RZ, 0x5, R25 ;  /* 0x00000005ff197819 */ /* 0x000fe20000011419 */
[C---:B------:R-:W-:Y:S01]  /*a820*/  FMUL.FTZ R70, R4.reuse, R70 ;  /* 0x0000004604467220 */ /* 0x040fe20000410000 */
[----:B------:R-:W-:Y:S01]  /*a830*/  F2FP.PACK_AB R47, R47, R142 ;  /* 0x0000008e2f2f723e */ /* 0x000fe200000000ff */
[C---:B------:R-:W-:Y:S01]  /*a840*/  FMUL.FTZ R43, R4.reuse, R71 ;  /* 0x00000047042b7220 */ /* 0x040fe20000410000 */
[----:B------:R-:W-:Y:S01]  /*a850*/  F2FP.PACK_AB R45, R45, R154 ;  /* 0x0000009a2d2d723e */ /* 0x000fe200000000ff */
[C---:B------:R-:W-:Y:S01]  /*a860*/  FMUL.FTZ R82, R4.reuse, R82 ;  /* 0x0000005204527220 */ /* 0x040fe20000410000 */
[----:B------:R-:W-:Y:S01]  /*a870*/  F2FP.PACK_AB R11, R11, R126 ;  /* 0x0000007e0b0b723e */ /* 0x000fe200000000ff */
        /* <DEDUP_REMOVED lines=23> */
[----:B-1----:R-:W-:Y:S02]  /*a9f0*/  FMUL.FTZ R3, R3, c[0x0][0x2dc] ;  /* 0x0000b70003037a20 */ /* 0x002fe40000410000 */
[C---:B------:R-:W-:Y:S01]  /*aa00*/  FMUL.FTZ R170, R4.reuse, R170 ;  /* 0x000000aa04aa7220 */ /* 0x040fe20000410000 */
[----:B------:R-:W-:Y:S01]  /*aa10*/  F2FP.PACK_AB R13, R13, R166 ;  /* 0x000000a60d0d723e */ /* 0x000fe200000000ff */
[----:B------:R-:W-:Y:S01]  /*aa20*/  FMUL.FTZ R8, R4, R171 ;  /* 0x000000ab04087220 */ /* 0x000fe20000410000 */
[----:B------:R-:W-:Y:S01]  /*aa30*/  SHF.R.S32.HI R4, RZ, 0x2, R5 ;  /* 0x00000002ff047819 */ /* 0x000fe20000011405 */
        /* <DEDUP_REMOVED lines=35> */
[----:B------:R-:W-:Y:S01]  /*ac70*/  SHF.R.S32.HI R3, RZ, 0x1f, R4 ;  /* 0x0000001fff037819 */ /* 0x000fe20000011404 */
[----:B------:R-:W-:Y:S01]  /*ac80*/  FMUL.FTZ R6, R0, R131 ;  /* 0x0000008300067220 */ /* 0x000fe20000410000 */
[----:B------:R-:W-:Y:S02]  /*ac90*/  F2FP.PACK_AB R12, R12, R124 ;  /* 0x0000007c0c0c723e */ /* 0x000fe400000000ff */
[----:B------:R-:W-:Y:S02]  /*aca0*/  LEA.HI R3, R3, R4, RZ, 0x3 ;  /* 0x0000000403037211 */ /* 0x000fe400078f18ff */
[----:B------:R-:W-:-:S02]  /*acb0*/  F2FP.PACK_AB R7, R7, R128 ;  /* 0x000000800707723e */ /* 0x000fc400000000ff */
[----:B------:R-:W-:Y:S02]  /*acc0*/  LOP3.LUT R3, R3, 0xfffffff8, RZ, 0xc0, !PT ;  /* 0xfffffff803037812 */ /* 0x000fe400078ec0ff */
[----:B------:R-:W-:Y:S02]  /*acd0*/  F2FP.PACK_AB R6, R6, R130 ;  /* 0x000000820606723e */ /* 0x000fe400000000ff */
[----:B------:R-:W-:-:S04]  /*ace0*/  IADD3 R3, R4, -R3, RZ ;  /* 0x8000000304037210 */ /* 0x000fc80007ffe0ff */
[----:B------:R-:W-:-:S04]  /*acf0*/  LEA.HI R0, R3, R3, RZ, 0x1 ;  /* 0x0000000303007211 */ /* 0x000fc800078f08ff */
[----:B------:R-:W-:Y:S02]  /*ad00*/  SHF.R.S32.HI R10, RZ, 0x1, R0 ;  /* 0x00000001ff0a7819 */ /* 0x000fe40000011400 */
[----:B------:R-:W-:Y:S02]  /*ad10*/  LOP3.LUT R0, R0, 0x3fffffe, RZ, 0xc0, !PT ;  /* 0x03fffffe00007812 */ /* 0x000fe400078ec0ff */
[----:B------:R-:W-:Y:S02]  /*ad20*/  SHF.L.U32 R5, R10, 0x6, RZ ;  /* 0x000000060a057819 */ /* 0x000fe400000006ff */
[----:B------:R-:W-:Y:S02]  /*ad30*/  IADD3 R3, R3, -R0, RZ ;  /* 0x8000000003037210 */ /* 0x000fe40007ffe0ff */
[----:B------:R-:W-:Y:S02]  /*ad40*/  LEA R0, R25, R54, 0x8 ;  /* 0x0000003619007211 */ /* 0x000fe400078e40ff */
[----:B------:R-:W-:-:S02]  /*ad50*/  LOP3.LUT R5, R5, 0xc0, RZ, 0xc0, !PT ;  /* 0x000000c005057812 */ /* 0x000fc400078ec0ff */
[----:B------:R-:W-:Y:S02]  /*ad60*/  LOP3.LUT R4, R10, 0x1, RZ, 0xc0, !PT ;  /* 0x000000010a047812 */ /* 0x000fe400078ec0ff */
[----:B------:R-:W-:Y:S02]  /*ad70*/  LEA R0, R3, R0, 0x4 ;  /* 0x0000000003007211 */ /* 0x000fe400078e20ff */
[----:B------:R-:W-:Y:S02]  /*ad80*/  LEA.HI R3, R5, R5, RZ, 0x1d ;  /* 0x0000000505037211 */ /* 0x000fe400078fe8ff */
[----:B------:R-:W-:Y:S02]  /*ad90*/  ISETP.NE.U32.AND P2, PT, R4, 0x1, PT ;  /* 0x000000010400780c */ /* 0x000fe40003f45070 */
[----:B------:R-:W-:Y:S02]  /*ada0*/  LEA R0, R0, R3, 0x1 ;  /* 0x0000000300007211 */ /* 0x000fe400078e08ff */
[----:B------:R-:W-:-:S02]  /*adb0*/  LOP3.LUT P1, RZ, R10, 0x2, RZ, 0xc0, !PT ;  /* 0x000000020aff7812 */ /* 0x000fc4000782c0ff */
[----:B------:R-:W-:Y:S02]  /*adc0*/  SHF.L.U32 R0, R0, 0x1, RZ ;  /* 0x0000000100007819 */ /* 0x000fe400000006ff */
[----:B------:R-:W-:Y:S02]  /*add0*/  MOV R4, 0x20 ;  /* 0x0000002000047802 */ /* 0x000fe40000000f00 */
[----:B------:R-:W-:Y:S01]  /*ade0*/  IADD3 R3, R0, -0x10, RZ ;  /* 0xfffffff000037810 */ /* 0x000fe20007ffe0ff */
[----:B------:R-:W-:Y:S01]  /*adf0*/  STS [R0], R48 ;  /* 0x0000003000007388 */ /* 0x000fe20000000800 */
[----:B------:R-:W-:Y:S02]  /*ae00*/  SEL R4, R4, 0xffffffe0, !P1 ;  /* 0xffffffe004047807 */ /* 0x000fe40004800000 */
[C---:B------:R-:W-:Y:S01]  /*ae10*/  @P2 IADD3 R3, R0.reuse, 0x10, RZ ;  /* 0x0000001000032810 */ /* 0x040fe20007ffe0ff */
[----:B------:R1:W-:Y:S01]  /*ae20*/  STS [R0+0x200], R47 ;  /* 0x0002002f00007388 */ /* 0x0003e20000000800 */
[----:B------:R-:W-:-:S02]  /*ae30*/  IADD3 R5, R0, R4, RZ ;  /* 0x0000000400057210 */ /* 0x000fc40007ffe0ff */
[----:B------:R-:W-:Y:S01]  /*ae40*/  IADD3 R4, R4, R3, RZ ;  /* 0x0000000304047210 */ /* 0x000fe20007ffe0ff */
[----:B------:R-:W-:Y:S04]  /*ae50*/  STS [R3], R46 ;  /* 0x0000002e03007388 */ /* 0x000fe80000000800 */
[----:B------:R-:W-:Y:S04]  /*ae60*/  STS [R3+0x200], R45 ;  /* 0x0002002d03007388 */ /* 0x000fe80000000800 */
[----:B------:R-:W-:Y:S04]  /*ae70*/  STS [R0+0x1000], R50 ;  /* 0x0010003200007388 */ /* 0x000fe80000000800 */
[----:B------:R-:W-:Y:S04]  /*ae80*/  STS [R0+0x1200], R146 ;  /* 0x0012009200007388 */ /* 0x000fe80000000800 */
[----:B------:R-:W-:Y:S04]  /*ae90*/  STS [R3+0x1000], R49 ;  /* 0x0010003103007388 */ /* 0x000fe80000000800 */
[----:B------:R-:W-:Y:S01]  /*aea0*/  STS [R3+0x1200], R150 ;  /* 0x0012009603007388 */ /* 0x000fe20000000800 */
[----:B-1----:R-:W1:Y:S03]  /*aeb0*/  LDC.U8 R47, c[0x0][0x329] ;  /* 0x0000ca40ff2f7b82 */ /* 0x002e660000000000 */
[----:B------:R-:W-:Y:S04]  /*aec0*/  STS [R5], R44 ;  /* 0x0000002c05007388 */ /* 0x000fe80000000800 */
[----:B------:R-:W-:Y:S04]  /*aed0*/  STS [R5+0x200], R43 ;  /* 0x0002002b05007388 */ /* 0x000fe80000000800 */
[----:B------:R-:W-:Y:S04]  /*aee0*/  STS [R4], R41 ;  /* 0x0000002904007388 */ /* 0x000fe80000000800 */
[----:B------:R-:W-:Y:S04]  /*aef0*/  STS [R4+0x200], R40 ;  /* 0x0002002804007388 */ /* 0x000fe80000000800 */
[----:B------:R-:W-:Y:S04]  /*af00*/  STS [R5+0x1000], R42 ;  /* 0x0010002a05007388 */ /* 0x000fe80000000800 */
[----:B------:R-:W-:Y:S01]  /*af10*/  STS [R5+0x1200], R74 ;  /* 0x0012004a05007388 */ /* 0x000fe20000000800 */
[----:B-1----:R-:W-:-:S03]  /*af20*/  ISETP.NE.AND P2, PT, R47, RZ, PT ;  /* 0x000000ff2f00720c */ /* 0x002fc60003f45270 */
[----:B------:R1:W-:Y:S04]  /*af30*/  STS [R4+0x1000], R39 ;  /* 0x0010002704007388 */ /* 0x0003e80000000800 */
[----:B------:R-:W-:Y:S04]  /*af40*/  STS [R4+0x1200], R78 ;  /* 0x0012004e04007388 */ /* 0x000fe80000000800 */
[----:B------:R-:W-:Y:S02]  /*af50*/  STS [R0+0x2000], R38 ;  /* 0x0020002600007388 */ /* 0x000fe40000000800 */
[----:B------:R-:W-:-:S02]  /*af60*/  @P2 MOV R10, c[0x0][0x210] ;  /* 0x00008400000a2a02 */ /* 0x000fc40000000f00 */
[----:B------:R-:W-:Y:S03]  /*af70*/  STS [R0+0x2200], R37 ;  /* 0x0022002500007388 */ /* 0x000fe60000000800 */
[----:B------:R-:W-:Y:S01]  /*af80*/  @P2 IMAD R10, R10, c[0x0][0x214], RZ ;  /* 0x000085000a0a2a24 */ /* 0x000fe200078e02ff */
        /* <DEDUP_REMOVED lines=10> */
[----:B-1----:R-:W-:-:S03]  /*b030*/  @!P2 ISETP.NE.AND P1, PT, R39, RZ, PT ;  /* 0x000000ff2700a20c */ /* 0x002fc60003f25270 */
        /* <DEDUP_REMOVED lines=8> */
[----:B-1----:R1:W5:Y:S04]  /*b0c0*/  LDL R26, [R1+0x2c] ;  /* 0x00002c00011a7983 */ /* 0x0023680000100800 */
[----:B------:R2:W-:Y:S04]  /*b0d0*/  STS [R3+0x4200], R17 ;  /* 0x0042001103007388 */ /* 0x0005e80000000800 */
[----:B------:R-:W-:Y:S04]  /*b0e0*/  STS [R0+0x5000], R35 ;  /* 0x0050002300007388 */ /* 0x000fe80000000800 */
[----:B------:R3:W-:Y:S04]  /*b0f0*/  STS [R0+0x5200], R34 ;  /* 0x0052002200007388 */ /* 0x0007e80000000800 */
[----:B------:R-:W-:Y:S04]  /*b100*/  STS [R3+0x5000], R16 ;  /* 0x0050001003007388 */ /* 0x000fe80000000800 */
[----:B------:R4:W-:Y:S04]  /*b110*/  STS [R3+0x5200], R15 ;  /* 0x0052000f03007388 */ /* 0x0009e80000000800 */
[----:B------:R-:W-:Y:S04]  /*b120*/  STS [R5+0x4000], R14 ;  /* 0x0040000e05007388 */ /* 0x000fe80000000800 */
[----:B------:R1:W-:Y:S01]  /*b130*/  STS [R5+0x4200], R13 ;  /* 0x0042000d05007388 */ /* 0x0003e20000000800 */
[----:B--2---:R-:W-:-:S03]  /*b140*/  @!P2 MOV R17, c[0x0][0x214] ;  /* 0x000085000011aa02 */ /* 0x004fc60000000f00 */
[----:B------:R2:W-:Y:S01]  /*b150*/  STS [R4+0x4000], R9 ;  /* 0x0040000904007388 */ /* 0x0005e20000000800 */
[----:B------:R-:W-:Y:S02]  /*b160*/  @!P2 SEL R10, R17, c[0x0][0x234], !P1 ;  /* 0x00008d00110aaa07 */ /* 0x000fe40004800000 */
[----:B------:R-:W-:Y:S01]  /*b170*/  ISETP.NE.AND P1, PT, R39, RZ, PT ;  /* 0x000000ff2700720c */ /* 0x000fe20003f25270 */
[----:B------:R2:W-:Y:S01]  /*b180*/  STS [R4+0x4200], R8 ;  /* 0x0042000804007388 */ /* 0x0005e20000000800 */
[----:B---3--:R-:W-:Y:S01]  /*b190*/  @P2 MOV R0, 0x1 ;  /* 0x0000000100002802 */ /* 0x008fe20000000f00 */
[----:B------:R-:W-:Y:S01]  /*b1a0*/  @!P2 IMAD R0, R10, c[0x0][0x1c0], RZ ;  /* 0x000070000a00aa24 */ /* 0x000fe200078e02ff */
[----:B------:R-:W-:Y:S01]  /*b1b0*/  ISETP.EQ.AND P1, PT, R47, RZ, P1 ;  /* 0x000000ff2f00720c */ /* 0x000fe20000f22270 */
[----:B------:R-:W-:Y:S04]  /*b1c0*/  STS [R5+0x5000], R12 ;  /* 0x0050000c05007388 */ /* 0x000fe80000000800 */
[----:B------:R-:W-:Y:S01]  /*b1d0*/  STS [R5+0x5200], R11 ;  /* 0x0052000b05007388 */ /* 0x000fe20000000800 */
[----:B----4-:R-:W3:Y:S03]  /*b1e0*/  @P6 MUFU.LG2 R15, R53 ;  /* 0x00000035000f6308 */ /* 0x010ee60000000c00 */
[----:B------:R3:W-:Y:S04]  /*b1f0*/  STS [R4+0x5000], R7 ;  /* 0x0050000704007388 */ /* 0x0007e80000000800 */
[----:B------:R4:W-:Y:S01]  /*b200*/  STS [R4+0x5200], R6 ;  /* 0x0052000604007388 */ /* 0x0009e20000000800 */
[----:B-1----:R-:W-:Y:S03]  /*b210*/  @P4 MUFU.LG2 R13, R51 ;  /* 0x00000033000d4308 */ /* 0x002fe60000000c00 */
[----:B------:R-:W1:Y:S04]  /*b220*/  S2R R18, SR_TID.X ;  /* 0x0000000000127919 */ /* 0x000e680000002100 */
[----:B------:R-:W4:Y:S01]  /*b230*/  S2R R27, SR_CTAID.X ;  /* 0x00000000001b7919 */ /* 0x000f220000002500 */
[----:B--2---:R2:W1:Y:S03]  /*b240*/  @P5 MUFU.LG2 R9, R52 ;  /* 0x0000003400095308 */ /* 0x0044660000000c00 */
[----:B------:R-:W2:Y:S01]  /*b250*/  S2R R24, SR_CTAID.Z ;  /* 0x0000000000187919 */ /* 0x000ea20000002700 */
[----:B------:R-:W-:-:S02]  /*b260*/  IMAD R0, R138, R0, RZ ;  /* 0x000000008a007224 */ /* 0x000fc400078e02ff */
[----:B------:R-:W-:Y:S01]  /*b270*/  @P1 IMAD R3, R138, c[0x0][0x214], RZ ;  /* 0x000085008a031a24 */ /* 0x000fe200078e02ff */
[----:B------:R-:W-:Y:S02]  /*b280*/  BAR.SYNC.DEFER_BLOCKING 0x0 ;  /* 0x0000000000007b1d */ /* 0x000fe40000010000 */
[----:B------:R-:W-:Y:S02]  /*b290*/  SEL R8, R0, RZ, !P1 ;  /* 0x000000ff00087207 */ /* 0x000fe40004800000 */
[----:B------:R-:W-:Y:S01]  /*b2a0*/  MOV R17, 0x7f800000 ;  /* 0x7f80000000117802 */ /* 0x000fe20000000f00 */
[----:B---3--:R-:W-:Y:S01]  /*b2b0*/  @P6 FMUL.FTZ R7, R15, 0.69314718246459960938 ;  /* 0x3f3172180f076820 */ /* 0x008fe20000410000 */
[----:B------:R-:W3:Y:S01]  /*b2c0*/  @P3 MUFU.LG2 R12, R132 ;  /* 0x00000084000c3308 */ /* 0x000ee20000000c00 */
[----:B------:R-:W-:Y:S02]  /*b2d0*/  @P1 SEL R3, R3, R139, !P0 ;  /* 0x0000008b03031207 */ /* 0x000fe40004000000 */
[----:B-1----:R-:W-:Y:S01]  /*b2e0*/  SHF.R.S32.HI R19, RZ, 0x1f, R18 ;  /* 0x0000001fff137819 */ /* 0x002fe20000011412 */
[----:B------:R1:W1:Y:S04]  /*b2f0*/  LDS.128 R32, [R222] ;  /* 0x00000000de207984 */ /* 0x0002680000000c00 */
[----:B------:R1:W1:Y:S04]  /*b300*/  LDS.128 R44, [R222+0x800] ;  /* 0x00080000de2c7984 */ /* 0x0002680000000c00 */
[----:B------:R1:W1:Y:S04]  /*b310*/  LDS.128 R56, [R222+0x1000] ;  /* 0x00100000de387984 */ /* 0x0002680000000c00 */
[----:B------:R1:W1:Y:S04]  /*b320*/  LDS.128 R68, [R222+0x1800] ;  /* 0x00180000de447984 */ /* 0x0002680000000c00 */
[----:B------:R1:W1:Y:S04]  /*b330*/  LDS.128 R28, [R222+0x2000] ;  /* 0x00200000de1c7984 */ /* 0x0002680000000c00 */
[----:B------:R1:W1:Y:S04]  /*b340*/  LDS.128 R40, [R222+0x2800] ;  /* 0x00280000de287984 */ /* 0x0002680000000c00 */
[----:B--2---:R2:W1:Y:S04]  /*b350*/  LDS.128 R52, [R222+0x3000] ;  /* 0x00300000de347984 */ /* 0x0044680000000c00 */
[----:B------:R2:W1:Y:S04]  /*b360*/  LDS.128 R64, [R222+0x3800] ;  /* 0x00380000de407984 */ /* 0x0004680000000c00 */
[----:B------:R2:W1:Y:S04]  /*b370*/  LDS.128 R20, [R222+0x4000] ;  /* 0x00400000de147984 */ /* 0x0004680000000c00 */
[----:B------:R2:W1:Y:S04]  /*b380*/  LDS.128 R36, [R222+0x4800] ;  /* 0x00480000de247984 */ /* 0x0004680000000c00 */
[----:B------:R2:W1:Y:S04]  /*b390*/  LDS.128 R48, [R222+0x5000] ;  /* 0x00500000de307984 */ /* 0x0004680000000c00 */
[----:B------:R2:W1:Y:S01]  /*b3a0*/  LDS.128 R60, [R222+0x5800] ;  /* 0x00580000de3c7984 */ /* 0x0004620000000c00 */
[----:B------:R-:W-:-:S04]  /*b3b0*/  LEA.HI R11, R19, R18, RZ, 0x5 ;  /* 0x00000012130b7211 */ /* 0x000fc800078f28ff */
[----:B------:R-:W-:Y:S02]  /*b3c0*/  LOP3.LUT R0, R11, 0xffffffe0, RZ, 0xc0, !PT ;  /* 0xffffffe00b007812 */ /* 0x000fe400078ec0ff */
[----:B----4-:R-:W-:Y:S02]  /*b3d0*/  @P2 MOV R6, c[0x0][0x210] ;  /* 0x0000840000062a02 */ /* 0x010fe40000000f00 */
[----:B------:R-:W-:Y:S02]  /*b3e0*/  @!P2 MOV R6, 0x1 ;  /* 0x000000010006a802 */ /* 0x000fe40000000f00 */
[----:B------:R-:W-:Y:S01]  /*b3f0*/  IADD3 R0, -R0, R18, RZ ;  /* 0x0000001200007210 */ /* 0x000fe20007ffe1ff */
[----:B------:R-:W-:Y:S01]  /*b400*/  @P6 FFMA.FTZ R17, R136, c[0x0][0x238], R7 ;  /* 0x00008e0088116a23 */ /* 0x000fe20000010007 */
[----:B------:R-:W-:Y:S01]  /*b410*/  @!P1 CS2R R4, SRZ ;  /* 0x0000000000049805 */ /* 0x000fe2000001ff00 */
[----:B------:R-:W-:Y:S01]  /*b420*/  IMAD R7, R27, R6, RZ ;  /* 0x000000061b077224 */ /* 0x000fe200078e02ff */
[----:B------:R-:W-:-:S02]  /*b430*/  LOP3.LUT P2, RZ, R0, 0x3, RZ, 0xc0, !PT ;  /* 0x0000000300ff7812 */ /* 0x000fc4000784c0ff */
[----:B------:R-:W-:Y:S02]  /*b440*/  @P1 SHF.R.S32.HI R5, RZ, 0x1f, R3 ;  /* 0x0000001fff051819 */ /* 0x000fe40000011403 */
[----:B------:R-:W-:Y:S01]  /*b450*/  @P1 MOV R4, R3 ;  /* 0x0000000300041202 */ /* 0x000fe20000000f00 */
[----:B------:R-:W-:Y:S01]  /*b460*/  IMAD R3, R24, R10, R8 ;  /* 0x0000000a18037224 */ /* 0x000fe200078e0208 */
[----:B------:R-:W-:Y:S01]  /*b470*/  SHF.L.U32 R11, R7, 0x7, RZ ;  /* 0x00000007070b7819 */ /* 0x000fe200000006ff */
[----:B------:R-:W-:Y:S01]  /*b480*/  @P5 FMUL.FTZ R9, R9, 0.69314718246459960938 ;  /* 0x3f31721809095820 */ /* 0x000fe20000410000 */
[----:B------:R-:W-:Y:S01]  /*b490*/  BSSY B0, `(.L_x_269) ;  /* 0x0000035000007945 */ /* 0x000fe20003800000 */
[----:B------:R-:W-:Y:S01]  /*b4a0*/  @P4 FMUL.FTZ R8, R13, 0.69314718246459960938 ;  /* 0x3f3172180d084820 */ /* 0x000fe20000410000 */
[----:B------:R-:W-:Y:S01]  /*b4b0*/  IADD3 R10, P1, P0, R11, R4, R3 ;  /* 0x000000040b0a7210 */ /* 0x000fe2000783e003 */
[----:B---3--:R-:W-:Y:S01]  /*b4c0*/  @P3 FMUL.FTZ R7, R12, 0.69314718246459960938 ;  /* 0x3f3172180c073820 */ /* 0x008fe20000410000 */
[----:B------:R-:W-:-:S02]  /*b4d0*/  SHF.R.S32.HI R4, RZ, 0x1f, R11 ;  /* 0x0000001fff047819 */ /* 0x000fc4000001140b */
[----:B------:R-:W-:Y:S02]  /*b4e0*/  SHF.R.S32.HI R3, RZ, 0x1f, R3 ;  /* 0x0000001fff037819 */ /* 0x000fe40000011403 */
        /* <DEDUP_REMOVED lines=8> */
[----:B--2---:R-:W-:Y:S02]  /*b570*/  SHF.R.S32.HI R2, RZ, 0x1f, R25 ;  /* 0x0000001fff027819 */ /* 0x004fe40000011419 */
[----:B------:R-:W-:-:S02]  /*b580*/  SHF.R.S32.HI R3, RZ, 0x1f, R0 ;  /* 0x0000001fff037819 */ /* 0x000fc40000011400 */
[----:B------:R-:W-:Y:S02]  /*b590*/  LEA.HI R2, R2, R25, RZ, 0x2 ;  /* 0x0000001902027211 */ /* 0x000fe400078f10ff */
[----:B------:R-:W-:Y:S02]  /*b5a0*/  LEA.HI R0, R3, R0, RZ, 0x2 ;  /* 0x0000000003007211 */ /* 0x000fe400078f10ff */
[----:B------:R-:W-:Y:S02]  /*b5b0*/  LOP3.LUT R2, R2, 0xffffffc, RZ, 0xc0, !PT ;  /* 0x0ffffffc02027812 */ /* 0x000fe400078ec0ff */
[----:B------:R-:W-:-:S03]  /*b5c0*/  SHF.R.S32.HI R0, RZ, 0x2, R0 ;  /* 0x00000002ff007819 */ /* 0x000fc60000011400 */
[----:B------:R-:W-:-:S04]  /*b5d0*/  IMAD.IADD R2, R25, 0x1, -R2 ;  /* 0x0000000119027824 */ /* 0x000fc800078e0a02 */
        /* <DEDUP_REMOVED lines=32> */
.L_x_270:
[----:B--2---:R-:W-:Y:S05]  /*b7e0*/  BSYNC B0 ;  /* 0x0000000000007941 */ /* 0x004fea0003800000 */
.L_x_269:
[----:B------:R-:W2:Y:S04]  /*b7f0*/  LDL.LU.64 R8, [R1+0x30] ;  /* 0x0000300001087983 */ /* 0x000ea80000300a00 */
[----:B------:R3:W5:Y:S01]  /*b800*/  LDL.64 R12, [R1+0x20] ;  /* 0x00002000010c7983 */ /* 0x0007620000100a00 */
[----:B------:R-:W-:Y:S01]  /*b810*/  LEA.HI R0, R19, R18, RZ, 0x2 ;  /* 0x0000001213007211 */ /* 0x000fe200078f10ff */
[----:B------:R-:W-:Y:S01]  /*b820*/  BSSY B0, `(.L_x_271) ;  /* 0x0000015000007945 */ /* 0x000fe20003800000 */
[----:B------:R-:W-:-:S02]  /*b830*/  SHF.R.S32.HI R4, RZ, 0x1f, R24 ;  /* 0x0000001fff047819 */ /* 0x000fc40000011418 */
[----:B------:R-:W-:-:S03]  /*b840*/  SHF.R.S32.HI R10, RZ, 0x2, R0 ;  /* 0x00000002ff0a7819 */ /* 0x000fc60000011400 */
[----:B------:R-:W-:-:S04]  /*b850*/  IMAD R0, R4, c[0x0][0x1f0], RZ ;  /* 0x00007c0004007a24 */ /* 0x000fc800078e02ff */
[----:B------:R-:W-:Y:S01]  /*b860*/  IMAD R0, R24, c[0x0][0x1f4], R0 ;  /* 0x00007d0018007a24 */ /* 0x000fe200078e0200 */
[----:B--2---:R-:W-:-:S05]  /*b870*/  IADD3 R2, P0, R8, R133, RZ ;  /* 0x0000008508027210 */ /* 0x004fca0007f1e0ff */
[----:B------:R-:W-:Y:S01]  /*b880*/  IMAD.X R3, R9, 0x1, R137, P0 ;  /* 0x0000000109037824 */ /* 0x000fe200000e0689 */
[----:B-----5:R-:W-:-:S03]  /*b890*/  ISETP.GE.AND P0, PT, R10, R26, PT ;  /* 0x0000001a0a00720c */ /* 0x020fc60003f06270 */
[----:B------:R-:W-:-:S04]  /*b8a0*/  IMAD.WIDE.U32 R8, R24, c[0x0][0x1f0], R2 ;  /* 0x00007c0018087a25 */ /* 0x000fc800078e0002 */
[----:B------:R-:W-:-:S06]  /*b8b0*/  IMAD.IADD R7, R9, 0x1, R0 ;  /* 0x0000000109077824 */ /* 0x000fcc00078e0200 */
[----:B------:R-:W-:Y:S05]  /*b8c0*/  @P0 BRA `(.L_x_272) ;  /* 0x000000a000000947 */ /* 0x000fea0003800000 */
[----:B---3--:R-:W-:Y:S01]  /*b8d0*/  MOV R6, R8 ;  /* 0x0000000800067202 */ /* 0x008fe20000000f00 */
[----:B------:R-:W-:-:S04]  /*b8e0*/  IMAD R0, R13, c[0x0][0x1e8], RZ ;  /* 0x00007a000d007a24 */ /* 0x000fc800078e02ff */
[----:B------:R-:W-:-:S04]  /*b8f0*/  IMAD.WIDE.U32 R4, R12, c[0x0][0x1e8], R6 ;  /* 0x00007a000c047a25 */ /* 0x000fc800078e0006 */
[----:B------:R-:W-:Y:S01]  /*b900*/  IMAD R0, R12, c[0x0][0x1ec], R0 ;  /* 0x00007b000c007a24 */ /* 0x000fe200078e0200 */
[----:B------:R-:W-:-:S04]  /*b910*/  LEA R2, P0, R4, c[0x0][0x1d0], 0x1 ;  /* 0x0000740004027a11 */ /* 0x000fc800078008ff */
[----:B------:R-:W-:-:S04]  /*b920*/  IADD3 R0, R5, R0, RZ ;  /* 0x0000000005007210 */ /* 0x000fc80007ffe0ff */
[----:B------:R-:W-:-:S05]  /*b930*/  LEA.HI.X R3, R4, c[0x0][0x1d4], R0, 0x1, P0 ;  /* 0x0000750004037a11 */ /* 0x000fca00000f0c00 */
[----:B-1----:R1:W-:Y:S04]  /*b940*/  STG.E.128 [R2.64], R32 ;  /* 0x0000002002007986 */ /* 0x0023e8000c101d14 */
[----:B------:R1:W-:Y:S04]  /*b950*/  STG.E.128 [R2.64+0x40], R28 ;  /* 0x0000401c02007986 */ /* 0x0003e8000c101d14 */
[----:B------:R1:W-:Y:S02]  /*b960*/  STG.E.128 [R2.64+0x80], R20 ;  /* 0x0000801402007986 */ /* 0x0003e4000c101d14 */
.L_x_272:
[----:B---3--:R-:W-:Y:S05]  /*b970*/  BSYNC B0 ;  /* 0x0000000000007941 */ /* 0x008fea0003800000 */
.L_x_271:
        /* <DEDUP_REMOVED lines=16> */
[----:B------:R1:W-:Y:S02]  /*ba80*/  STG.E.128 [R2.64+0x80], R36 ;  /* 0x0000802402007986 */ /* 0x0003e4000c101d14 */
.L_x_274:
[----:B------:R-:W-:Y:S05]  /*ba90*/  BSYNC B0 ;  /* 0x0000000000007941 */ /* 0x000fea0003800000 */
.L_x_273:
[----:B------:R-:W2:Y:S01]  /*baa0*/  LDL.LU R0, [R1+0x3c] ;  /* 0x00003c0001007983 */ /* 0x000ea20000300800 */
[----:B------:R-:W-:Y:S01]  /*bab0*/  BSSY B0, `(.L_x_275) ;  /* 0x0000010000007945 */ /* 0x000fe20003800000 */
[----:B--2---:R-:W-:-:S13]  /*bac0*/  ISETP.GE.AND P0, PT, R0, R26, PT ;  /* 0x0000001a0000720c */ /* 0x004fda0003f06270 */
        /* <DEDUP_REMOVED lines=14> */
.L_x_276:
[----:B------:R-:W-:Y:S05]  /*bbb0*/  BSYNC B0 ;  /* 0x0000000000007941 */ /* 0x000fea0003800000 */
.L_x_275:
        /* <DEDUP_REMOVED lines=14> */
[----:B------:R-:W-:Y:S04]  /*bca0*/  STG.E.128 [R2.64+0x40], R64 ;  /* 0x0000404002007986 */ /* 0x000fe8000c101d14 */
[----:B------:R-:W-:Y:S01]  /*bcb0*/  STG.E.128 [R2.64+0x80], R60 ;  /* 0x0000803c02007986 */ /* 0x000fe2000c101d14 */
[----:B------:R-:W-:Y:S05]  /*bcc0*/  EXIT ;  /* 0x000000000000794d */ /* 0x000fea0003800000 */
.L_x_261:
[----:B------:R-:W2:Y:S01]  /*bcd0*/  LDL.LU R14, [R1+0x28] ;  /* 0x00002800010e7983 */ /* 0x000ea20000300800 */
[----:B------:R-:W1:Y:S01]  /*bce0*/  LDC.U8 R0, c[0x0][0x329] ;  /* 0x0000ca40ff007b82 */ /* 0x000e620000000000 */
[----:B------:R-:W-:Y:S01]  /*bcf0*/  LEA.HI R10, R21, R33, RZ, 0x2 ;  /* 0x00000021150a7211 */ /* 0x000fe200078f10ff */
[----:B------:R-:W-:Y:S01]  /*bd00*/  IMAD.IADD R15, R15, 0x1, -R11 ;  /* 0x000000010f0f7824 */ /* 0x000fe200078e0a0b */
[----:B------:R-:W-:Y:S02]  /*bd10*/  BSSY B0, `(.L_x_277) ;  /* 0x000003e000007945 */ /* 0x000fe40003800000 */
[----:B------:R-:W-:-:S02]  /*bd20*/  LOP3.LUT R6, R10, 0x1ffffffc, RZ, 0xc0, !PT ;  /* 0x1ffffffc0a067812 */ /* 0x000fc400078ec0ff */
[----:B------:R-:W-:Y:S01]  /*bd30*/  SHF.R.S32.HI R10, RZ, 0x2, R10 ;  /* 0x00000002ff0a7819 */ /* 0x000fe2000001140a */
[----:B------:R-:W3:Y:S01]  /*bd40*/  LDC.U8 R4, c[0x0][0x328] ;  /* 0x0000ca00ff047b82 */ /* 0x000ee20000000000 */
[----:B-1----:R-:W-:Y:S02]  /*bd50*/  ISETP.NE.AND P3, PT, R0, RZ, PT ;  /* 0x000000ff0000720c */ /* 0x002fe40003f65270 */
[----:B---3--:R-:W-:-:S04]  /*bd60*/  ISETP.NE.AND P2, PT, R4, RZ, PT ;  /* 0x000000ff0400720c */ /* 0x008fc80003f45270 */
[----:B------:R-:W-:-:S07]  /*bd70*/  ISETP.EQ.AND P2, PT, R0, RZ, P2 ;  /* 0x000000ff0000720c */ /* 0x000fce0001742270 */
[----:B------:R-:W-:Y:S01]  /*bd80*/  @!P3 ISETP.NE.AND P1, PT, R4, RZ, PT ;  /* 0x000000ff0400b20c */ /* 0x000fe20003f25270 */
[----:B------:R-:W-:Y:S01]  /*bd90*/  @!P3 IMAD.MOV.U32 R4, RZ, RZ, c[0x0][0x214] ;  /* 0x00008500ff04b624 */ /* 0x000fe200078e00ff */
[C---:B--2---:R-:W-:Y:S02]  /*bda0*/  ISETP.NE.AND P4, PT, R14.reuse, -0x1, PT ;  /* 0xffffffff0e00780c */ /* 0x044fe40003f85270 */
[----:B------:R-:W-:-:S11]  /*bdb0*/  ISETP.NE.OR P0, PT, R14, -0x1, !P2 ;  /* 0xffffffff0e00780c */ /* 0x000fd60005705670 */
[----:B------:R-:W-:Y:S01]  /*bdc0*/  @P4 IMAD.WIDE.U32 R2, R14, c[0x0][0x1e8], RZ ;  /* 0x00007a000e024a25 */ /* 0x000fe200078e00ff */
[----:B------:R-:W-:-:S03]  /*bdd0*/  @!P4 SHF.R.S32.HI R0, RZ, 0x1f, R18 ;  /* 0x0000001fff00c819 */ /* 0x000fc60000011412 */
[----:B------:R-:W-:Y:S02]  /*bde0*/  @P4 IMAD R5, R14, c[0x0][0x1ec], R3 ;  /* 0x00007b000e054a24 */ /* 0x000fe400078e0203 */
[----:B------:R-:W-:Y:S02]  /*bdf0*/  @P3 IMAD.MOV.U32 R3, RZ, RZ, c[0x0][0x210] ;  /* 0x00008400ff033624 */ /* 0x000fe400078e00ff */
[----:B------:R-:W-:-:S04]  /*be00*/  @!P4 IMAD.WIDE.U32 R8, R18, c[0x0][0x1e0], RZ ;  /* 0x000078001208ca25 */ /* 0x000fc800078e00ff */
[----:B------:R-:W-:Y:S01]  /*be10*/  @P3 IMAD R7, R3, c[0x0][0x214], RZ ;  /* 0x0000850003073a24 */ /* 0x000fe200078e02ff */
[----:B------:R-:W-:Y:S01]  /*be20*/  @!P3 SEL R7, R4, c[0x0][0x234], !P1 ;  /* 0x00008d000407ba07 */ /* 0x000fe20004800000 */
[----:B------:R-:W-:Y:S01]  /*be30*/  @!P4 IMAD R3, R0, c[0x0][0x1e0], RZ ;  /* 0x000078000003ca24 */ /* 0x000fe200078e02ff */
[----:B------:R-:W-:Y:S01]  /*be40*/  @!P4 MOV R2, R8 ;  /* 0x000000080002c202 */ /* 0x000fe20000000f00 */
[----:B------:R-:W-:Y:S01]  /*be50*/  IMAD.IADD R0, R33, 0x1, -R6 ;  /* 0x0000000121007824 */ /* 0x000fe200078e0a06 */
[----:B------:R-:W-:Y:S01]  /*be60*/  SHF.R.S32.HI R8, RZ, 0x1f, R22 ;  /* 0x0000001fff087819 */ /* 0x000fe20000011416 */
[----:B------:R-:W-:Y:S02]  /*be70*/  @!P4 IMAD R4, R18, c[0x0][0x1e4], R3 ;  /* 0x000079001204ca24 */ /* 0x000fe400078e0203 */
[----:B------:R-:W-:Y:S02]  /*be80*/  IMAD.SHL.U32 R0, R0, 0x8, RZ ;  /* 0x0000000800007824 */ /* 0x000fe400078e00ff */
[----:B------:R-:W-:Y:S01]  /*be90*/  @P3 IMAD.MOV.U32 R3, RZ, RZ, 0x1 ;  /* 0x00000001ff033424 */ /* 0x000fe200078e00ff */
[----:B------:R-:W-:Y:S01]  /*bea0*/  @!P4 IADD3 R5, R9, R4, RZ ;  /* 0x000000040905c210 */ /* 0x000fe20007ffe0ff */
[----:B------:R-:W-:Y:S01]  /*beb0*/  @!P3 IMAD R3, R7, c[0x0][0x1c0], RZ ;  /* 0x000070000703ba24 */ /* 0x000fe200078e02ff */
[----:B------:R-:W-:Y:S01]  /*bec0*/  IADD3 R4, P1, R0, R2, RZ ;  /* 0x0000000200047210 */ /* 0x000fe20007f3e0ff */
[----:B------:R-:W-:-:S02]  /*bed0*/  @!P0 IMAD R14, R18, c[0x0][0x214], RZ ;  /* 0x00008500120e8a24 */ /* 0x000fc400078e02ff */
[----:B------:R-:W-:Y:S01]  /*bee0*/  IMAD R8, R8, c[0x0][0x1f0], RZ ;  /* 0x00007c0008087a24 */ /* 0x000fe200078e02ff */
[----:B------:R-:W-:Y:S01]  /*bef0*/  LEA.HI.X.SX32 R5, R0, R5, 0x1, P1 ;  /* 0x0000000500057211 */ /* 0x000fe200008f0eff */
[----:B------:R-:W-:Y:S01]  /*bf00*/  IMAD R0, R18, R3, RZ ;  /* 0x0000000312007224 */ /* 0x000fe200078e02ff */
[----:B------:R1:W-:Y:S01]  /*bf10*/  @!P0 STL [R1+0x28], R14 ;  /* 0x0000280e01008387 */ /* 0x0003e20000100800 */
[----:B------:R-:W-:Y:S01]  /*bf20*/  @!P2 CS2R R2, SRZ ;  /* 0x000000000002a805 */ /* 0x000fe2000001ff00 */
[----:B------:R-:W-:Y:S01]  /*bf30*/  @P3 IMAD.MOV.U32 R18, RZ, RZ, c[0x0][0x210] ;  /* 0x00008400ff123624 */ /* 0x000fe200078e00ff */
[--C-:B------:R-:W-:Y:S01]  /*bf40*/  @P2 SHF.R.S32.HI R3, RZ, 0x1f, R14.reuse ;  /* 0x0000001fff032819 */ /* 0x100fe2000001140e */
[----:B------:R-:W-:Y:S01]  /*bf50*/  @P2 IMAD.MOV.U32 R2, RZ, RZ, R14 ;  /* 0x000000ffff022224 */ /* 0x000fe200078e000e */
[----:B------:R-:W-:Y:S01]  /*bf60*/  SEL R0, R0, RZ, !P2 ;  /* 0x000000ff00007207 */ /* 0x000fe20005000000 */
[C---:B------:R-:W-:Y:S01]  /*bf70*/  IMAD R8, R22.reuse, c[0x0][0x1f4], R8 ;  /* 0x00007d0016087a24 */ /* 0x040fe200078e0208 */
[----:B------:R-:W-:Y:S01]  /*bf80*/  @!P3 MOV R18, 0x1 ;  /* 0x000000010012b802 */ /* 0x000fe20000000f00 */
[----:B------:R-:W-:Y:S01]  /*bf90*/  IMAD.WIDE.U32 R12, R22, c[0x0][0x1f0], R4 ;  /* 0x00007c00160c7a25 */ /* 0x000fe200078e0004 */
[----:B------:R-:W-:-:S03]  /*bfa0*/  ISETP.GE.AND P2, PT, R10, R15, PT ;  /* 0x0000000f0a00720c */ /* 0x000fc60003f46270 */
[----:B------:R-:W-:Y:S01]  /*bfb0*/  IMAD R6, R11, R18, RZ ;  /* 0x000000120b067224 */ /* 0x000fe200078e02ff */
[----:B------:R-:W-:Y:S01]  /*bfc0*/  SHF.R.S32.HI R11, RZ, 0x1f, R10 ;  /* 0x0000001fff0b7819 */ /* 0x000fe2000001140a */
[----:B------:R-:W-:Y:S01]  /*bfd0*/  IMAD R0, R22, R7, R0 ;  /* 0x0000000716007224 */ /* 0x000fe200078e0200 */
[----:B------:R-:W-:Y:S02]  /*bfe0*/  IADD3 R9, R8, R13, RZ ;  /* 0x0000000d08097210 */ /* 0x000fe40007ffe0ff */
[----:B------:R-:W-:Y:S02]  /*bff0*/  SHF.R.S32.HI R4, RZ, 0x1f, R6 ;  /* 0x0000001fff047819 */ /* 0x000fe40000011406 */
[----:B------:R-:W-:Y:S01]  /*c000*/  IADD3 R20, P1, P0, R6, R2, R0 ;  /* 0x0000000206147210 */ /* 0x000fe2000783e000 */
[----:B------:R-:W-:Y:S01]  /*c010*/  IMAD.WIDE R6, R247, 0x80, R10 ;  /* 0x00000080f7067825 */ /* 0x000fe200078e020a */
[----:B------:R-:W-:-:S04]  /*c020*/  SHF.R.S32.HI R0, RZ, 0x1f, R0 ;  /* 0x0000001fff007819 */ /* 0x000fc80000011400 */
[----:B------:R-:W-:Y:S01]  /*c030*/  IADD3.X R19, R4, R3, R0, P1, P0 ;  /* 0x0000000304137210 */ /* 0x000fe20000fe0400 */
        /* <DEDUP_REMOVED lines=11> */
.L_x_278:
[----:B-1----:R-:W-:Y:S05]  /*c0f0*/  BSYNC B0 ;  /* 0x0000000000007941 */ /* 0x002fea0003800000 */
.L_x_277:
        /* <DEDUP_REMOVED lines=17> */
.L_x_280:
[----:B------:R-:W-:Y:S05]  /*c210*/  BSYNC B0 ;  /* 0x0000000000007941 */ /* 0x000fea0003800000 */
.L_x_279:
        /* <DEDUP_REMOVED lines=17> */
.L_x_282:
[----:B------:R-:W-:Y:S05]  /*c330*/  BSYNC B0 ;  /* 0x0000000000007941 */ /* 0x000fea0003800000 */
.L_x_281:
        /* <DEDUP_REMOVED lines=17> */
.L_x_284:
[----:B------:R-:W-:Y:S05]  /*c450*/  BSYNC B0 ;  /* 0x0000000000007941 */ /* 0x000fea0003800000 */
.L_x_283:
        /* <DEDUP_REMOVED lines=35> */
.L_x_285:
        /* <DEDUP_REMOVED lines=15> */
.L_x_1032:


//--------------------- .text._ZN5flash16flash_fwd_kernelI23Flash_fwd_kernel_traitsILi96ELi128ELi64ELi4ELb0ELb0EN7cutlass6half_tE19Flash_kernel_traitsILi96ELi128ELi64ELi4ES3_EELb0ELb0ELb0ELb0ELb0ELb1ELb1ELb0EEEvNS_16Flash_fwd_paramsE --------------------------
	.section	.text._ZN5flash16flash_fwd_kernelI23Flash_fwd_kernel_traitsILi96ELi128ELi64ELi4ELb0ELb0EN7cutlass6half_tE19Flash_kernel_traitsILi96ELi128ELi64ELi4ES3_EELb0ELb0ELb0ELb0ELb0ELb1ELb1ELb0EEEvNS_16Flash_fwd_paramsE,"ax",@progbits
	.sectioninfo	@"SHI_REGISTERS=255"
	.align	128
        .global         _ZN5flash16flash_fwd_kernelI23Flash_fwd_kernel_traitsILi96ELi128ELi64ELi4ELb0ELb0EN7cutlass6half_tE19Flash_kernel_traitsILi96ELi128ELi64ELi4ES3_EELb0ELb0ELb0ELb0ELb0ELb1ELb1ELb0EEEvNS_16Flash_fwd_paramsE
        .type           _ZN5flash16flash_fwd_kernelI23Flash_fwd_kernel_traitsILi96ELi128ELi64ELi4ELb0ELb0EN7cutlass6half_tE19Flash_kernel_traitsILi96ELi128ELi64ELi4ES3_EELb0ELb0ELb0ELb0ELb0ELb1ELb1ELb0EEEvNS_16Flash_fwd_paramsE,@function
        .size           _ZN5flash16flash_fwd_kernelI23Flash_fwd_kernel_traitsILi96ELi128ELi64ELi4ELb0ELb0EN7cutlass6half_tE19Flash_kernel_traitsILi96ELi128ELi64ELi4ES3_EELb0ELb0ELb0ELb0ELb0ELb1ELb1ELb0EEEvNS_16Flash_fwd_paramsE,(.L_x_1033 - _ZN5flash16flash_fwd_kernelI23Flash_fwd_kernel_traitsILi96ELi128ELi64ELi4ELb0ELb0EN7cutlass6half_tE19Flash_kernel_traitsILi96ELi128ELi64ELi4ES3_EELb0ELb0ELb0ELb0ELb0ELb1ELb1ELb0EEEvNS_16Flash_fwd_paramsE)
        .other          _ZN5flash16flash_fwd_kernelI23Flash_fwd_kernel_traitsILi96ELi128ELi64ELi4ELb0ELb0EN7cutlass6half_tE19Flash_kernel_traitsILi96ELi128ELi64ELi4ES3_EELb0ELb0ELb0ELb0ELb0ELb1ELb1ELb0EEEvNS_16Flash_fwd_paramsE,@"STO_CUDA_ENTRY STV_DEFAULT"
_ZN5flash16flash_fwd_kernelI23Flash_fwd_kernel_traitsILi96ELi128ELi64ELi4ELb0ELb0EN7cutlass6half_tE19Flash_kernel_traitsILi96ELi128ELi64ELi4ES3_EELb0ELb0ELb0ELb0ELb0ELb1ELb1ELb0EEEvNS_16Flash_fwd_paramsE:
.text._ZN5flash16flash_fwd_kernelI23Flash_fwd_kernel_traitsILi96ELi128ELi64ELi4ELb0ELb0EN7cutlass6half_tE19Flash_kernel_traitsILi96ELi128ELi64ELi4ES3_EELb0ELb0ELb0ELb0ELb0ELb1ELb1ELb0EEEvNS_16Flash_fwd_paramsE:
        /* <DEDUP_REMOVED lines=23> */
[----:B-1----:R-:W-:-:S03]  /*0170*/  @P0 IMAD.WIDE R2, R11, R7, c[0x0][0x250] ;  /* 0x000094000b020625 */ /* 0x002fc600078e0207 */
[----:B------:R-:W1:Y:S04]  /*0180*/  S2R R155, SR_TID.X ;  /* 0x00000000009b7919 */ /* 0x000e680000002100 */
[----:B------:R4:W5:Y:S01]  /*0190*/  @P0 LDG.E R6, [R2.64] ;  /* 0x0000000602060981 */ /* 0x000962000c1e1900 */
[----:B------:R-:W-:-:S04]  /*01a0*/  ISETP.NE.U32.AND P0, PT, RZ, c[0x0][0x248], PT ;  /* 0x00009200ff007a0c */ /* 0x000fc80003f05070 */
[----:B------:R-:W-:Y:S01]  /*01b0*/  ISETP.NE.AND.EX P0, PT, RZ, c[0x0][0x24c], PT, P0 ;  /* 0x00009300ff007a0c */ /* 0x000fe20003f05300 */
[----:B--2---:R4:W-:Y:S01]  /*01c0*/  STL [R1+0x40], R9 ;  /* 0x0000400901007387 */ /* 0x0049e20000100800 */
[----:B---3--:R-:W-:Y:S02]  /*01d0*/  @P2 IMAD.IADD R15, R0, 0x1, -R9 ;  /* 0x00000001000f2824 */ /* 0x008fe400078e0a09 */
[----:B------:R-:W-:-:S09]  /*01e0*/  @!P2 IMAD.MOV.U32 R15, RZ, RZ, c[0x0][0x214] ;  /* 0x00008500ff0fa624 */ /* 0x000fd200078e00ff */
[----:B------:R-:W-:Y:S05]  /*01f0*/  @!P0 BRA `(.L_x_286) ;  /* 0x0000004000008947 */ /* 0x000fea0003800000 */
[----:B-1----:R-:W2:Y:S02]  /*0200*/  @P3 LDG.E R0, [R4.64+0x4] ;  /* 0x0000040604003981 */ /* 0x002ea4000c1e1900 */
[----:B--2--5:R-:W-:-:S06]  /*0210*/  @P3 IADD3 R0, R0, -R8, RZ ;  /* 0x8000000800003210 */ /* 0x024fcc0007ffe0ff */
[----:B------:R1:W5:Y:S01]  /*0220*/  @!P3 LDG.E R0, [R4.64] ;  /* 0x000000060400b981 */ /* 0x000362000c1e1900 */
[----:B------:R-:W-:Y:S05]  /*0230*/  BRA `(.L_x_287) ;  /* 0x0000001000007947 */ /* 0x000fea0003800000 */
.L_x_286:
[----:B-1----:R-:W-:Y:S02]  /*0240*/  MOV R0, c[0x0][0x218] ;  /* 0x0000860000007a02 */ /* 0x002fe40000000f00 */
.L_x_287:
        /* <DEDUP_REMOVED lines=22> */
[----:B------:R-:W-:Y:S02]  /*03b0*/  @!P1 IMAD R7, R4, c[0x0][0x178], RZ ;  /* 0x00005e0004079a24 */ /* 0x000fe400078e02ff */
[----:B------:R-:W-:Y:S01]  /*03c0*/  @P1 IMAD R10, R9, c[0x0][0x194], R3 ;  /* 0x00006500090a1a24 */ /* 0x000fe200078e0203 */
[----:B------:R-:W-:Y:S01]  /*03d0*/  @P1 MOV R9, R2 ;  /* 0x0000000200091202 */ /* 0x000fe20000000f00 */
        /* <DEDUP_REMOVED lines=19> */
.L_x_289:
        /* <DEDUP_REMOVED lines=42> */
.L_x_290:
        /* <DEDUP_REMOVED lines=16> */
[----:B------:R-:W-:Y:S02]  /*08b0*/  SHF.R.S32.HI R27, RZ, 0x1f, R26 ;  /* 0x0000001fff1b7819 */ /* 0x000fe4000001141a */
[----:B------:R-:W-:-:S02]  /*08c0*/  LOP3.LUT R0, R2, 0xc0, RZ, 0xc0, !PT ;  /* 0x000000c002007812 */ /* 0x000fc400078ec0ff */
[----:B------:R-:W-:Y:S01]  /*08d0*/  ISETP.GE.AND P0, PT, R22, R32, PT ;  /* 0x000000201600720c */ /* 0x000fe20003f06270 */
[----:B------:R-:W-:Y:S01]  /*08e0*/  IMAD.WIDE R30, R21, 0x80, R26 ;  /* 0x00000080151e7825 */ /* 0x000fe200078e021a */
[----:B------:R-:W-:Y:S01]  /*08f0*/  LOP3.LUT R2, R0, 0x18, R28, 0xf8, !PT ;  /* 0x0000001800027812 */ /* 0x000fe200078ef81c */
[----:B------:R-:W-:Y:S01]  /*0900*/  STL.64 [R1+0x30], R26 ;  /* 0x0000301a01007387 */ /* 0x000fe20000100a00 */
[----:B------:R-:W-:Y:S02]  /*0910*/  SHF.R.U32.HI R0, RZ, 0x3, R0 ;  /* 0x00000003ff007819 */ /* 0x000fe40000011600 */
[----:B------:R-:W-:Y:S01]  /*0920*/  SHF.R.S32.HI R29, RZ, 0x1f, R28 ;  /* 0x0000001fff1d7819 */ /* 0x000fe2000001141c */
[----:B------:R-:W-:Y:S01]  /*0930*/  STL [R1+0x44], R32 ;  /* 0x0000442001007387 */ /* 0x000fe20000100800 */
[----:B------:R-:W-:Y:S02]  /*0940*/  LOP3.LUT R226, R2, R0, RZ, 0x3c, !PT ;  /* 0x0000000002e27212 */ /* 0x000fe400078e3cff */
[----:B------:R-:W-:Y:S01]  /*0950*/  IADD3 R2, P1, R28, R9, RZ ;  /* 0x000000091c027210 */ /* 0x000fe20007f3e0ff */
[----:B------:R-:W-:Y:S01]  /*0960*/  STL [R1+0x54], R22 ;  /* 0x0000541601007387 */ /* 0x000fe20000100800 */
[----:B------:R-:W-:-:S02]  /*0970*/  IADD3 R4, R26, 0x40, RZ ;  /* 0x000000401a047810 */ /* 0x000fc40007ffe0ff */
[----:B------:R-:W-:Y:S01]  /*0980*/  ISETP.GE.AND P2, PT, R26, R32, PT ;  /* 0x000000201a00720c */ /* 0x000fe20003f46270 */
[----:B------:R-:W-:Y:S01]  /*0990*/  STL.64 [R1+0x38], R30 ;  /* 0x0000381e01007387 */ /* 0x000fe20000100a00 */
[----:B------:R-:W-:Y:S01]  /*09a0*/  LEA.HI R0, R3, R26, RZ, 0x1 ;  /* 0x0000001a03007211 */ /* 0x000fe200078f08ff */
[----:B------:R-:W-:Y:S01]  /*09b0*/  IMAD.X R3, R29, 0x1, R10, P1 ;  /* 0x000000011d037824 */ /* 0x000fe200008e060a */
[----:B------:R-:W-:Y:S01]  /*09c0*/  ISETP.GE.AND P1, PT, R4, R32, PT ;  /* 0x000000200400720c */ /* 0x000fe20003f26270 */
[----:B------:R-:W-:Y:S01]  /*09d0*/  STL.64 [R1+0x48], R28 ;  /* 0x0000481c01007387 */ /* 0x000fe20000100a00 */
[----:B------:R-:W-:Y:S01]  /*09e0*/  LOP3.LUT R0, R0, 0x7fffffe, RZ, 0xc0, !PT ;  /* 0x07fffffe00007812 */ /* 0x000fe200078ec0ff */
[----:B------:R-:W-:Y:S01]  /*09f0*/  IMAD.WIDE.U32 R2, R17, c[0x0][0x1a8], R2 ;  /* 0x00006a0011027a25 */ /* 0x000fe200078e0002 */
[----:B------:R-:W-:Y:S01]  /*0a00*/  @!P0 IADD3 R10, P3, R30, 0x20, RZ ;  /* 0x000000201e0a8810 */ /* 0x000fe20007f7e0ff */
[----:B------:R1:W-:Y:S01]  /*0a10*/  STL [R1+0x5c], R4 ;  /* 0x00005c0401007387 */ /* 0x0003e20000100800 */
        /* <DEDUP_REMOVED lines=75> */
[----:B------:R-:W-:Y:S01]  /*0ed0*/  LOP3.LUT R5, R24, 0xfffffff8, RZ, 0xc0, !PT ;  /* 0xfffffff818057812 */ /* 0x000fe200078ec0ff */
[----:B------:R2:W-:Y:S02]  /*0ee0*/  STL.64 [R1+0x28], R26 ;  /* 0x0000281a01007387 */ /* 0x0005e40000100a00 */
[----:B------:R-:W-:Y:S01]  /*0ef0*/  IMAD.MOV.U32 R18, RZ, RZ, c[0x0][0x198] ;  /* 0x00006600ff127624 */ /* 0x000fe200078e00ff */
[----:B------:R-:W-:Y:S01]  /*0f00*/  @!P0 LEA R6, P2, R8, c[0x0][0x160], 0x1 ;  /* 0x0000580008068a11 */ /* 0x000fe200078408ff */
[----:B------:R-:W-:-:S02]  /*0f10*/  IMAD.MOV.U32 R3, RZ, RZ, 0x6 ;  /* 0x00000006ff037424 */ /* 0x000fc400078e00ff */
[----:B------:R-:W-:Y:S01]  /*0f20*/  IMAD R2, R0, c[0x0][0x1b0], RZ ;  /* 0x00006c0000027a24 */ /* 0x000fe200078e02ff */
[----:B------:R-:W-:Y:S01]  /*0f30*/  SHF.L.U64.HI R161, R18, R161, c[0x0][0x19c] ;  /* 0x0000670012a17619 */ /* 0x000fe200000102a1 */
[----:B------:R-:W-:Y:S01]  /*0f40*/  @!P0 IMAD R14, R12, c[0x0][0x194], R14 ;  /* 0x000065000c0e8a24 */ /* 0x000fe200078e020e */
[----:B------:R-:W-:Y:S01]  /*0f50*/  SHF.L.U64.HI R170, R18, R3, c[0x0][0x19c] ;  /* 0x0000670012aa7619 */ /* 0x000fe20000010203 */
[----:B------:R-:W-:Y:S01]  /*0f60*/  IMAD R2, R13, c[0x0][0x1b4], R2 ;  /* 0x00006d000d027a24 */ /* 0x000fe200078e0202 */
[----:B------:R-:W-:Y:S01]  /*0f70*/  SHF.R.S32.HI R12, RZ, 0x1f, R41 ;  /* 0x0000001fff0c7819 */ /* 0x000fe20000011429 */
[----:B------:R-:W-:Y:S02]  /*0f80*/  IMAD R0, R0, c[0x0][0x1b8], RZ ;  /* 0x00006e0000007a24 */ /* 0x000fe400078e02ff */
[----:B------:R-:W-:Y:S02]  /*0f90*/  IMAD.SHL.U32 R162, R18, 0x40, RZ ;  /* 0x0000004012a27824 */ /* 0x000fe400078e00ff */
[----:B------:R-:W-:-:S02]  /*0fa0*/  IMAD R3, R170, R41, RZ ;  /* 0x00000029aa037224 */ /* 0x000fc400078e02ff */
[----:B------:R-:W-:Y:S02]  /*0fb0*/  IMAD.IADD R169, R27, 0x1, R2 ;  /* 0x000000011ba97824 */ /* 0x000fe400078e0202 */
[----:B------:R-:W-:Y:S02]  /*0fc0*/  IMAD.MOV.U32 R168, RZ, RZ, R26 ;  /* 0x000000ffffa87224 */ /* 0x000fe400078e001a */
[----:B------:R-:W-:Y:S02]  /*0fd0*/  IMAD R20, R13, c[0x0][0x1bc], R0 ;  /* 0x00006f000d147a24 */ /* 0x000fe400078e0200 */
[----:B------:R-:W-:Y:S01]  /*0fe0*/  @!P0 IMAD.IADD R0, R9, 0x1, R14 ;  /* 0x0000000109008824 */ /* 0x000fe200078e020e */
[----:B------:R-:W-:Y:S01]  /*0ff0*/  STL.64 [R1+0x18], R168 ;  /* 0x000018a801007387 */ /* 0x000fe20000100a00 */
        /* <DEDUP_REMOVED lines=9> */
[----:B--2---:R-:W-:Y:S01]  /*1090*/  IMAD.WIDE.U32 R26, R13, c[0x0][0x1b8], R10 ;  /* 0x00006e000d1a7a25 */ /* 0x004fe200078e000a */
[----:B------:R-:W-:Y:S01]  /*10a0*/  @!P5 IADD3 R3, P2, R163, R2, RZ ;  /* 0x00000002a303d210 */ /* 0x000fe20007f5e0ff */
[----:B------:R3:W-:Y:S01]  /*10b0*/  @!P0 LDGSTS.E.BYPASS.LTC128B.128 [R226+0x3800], [R6.64+0x40] ;  /* 0x0380004006e28fae */ /* 0x0007e2000b901d46 */
[----:B------:R-:W-:Y:S01]  /*10c0*/  LEA.HI R9, R14, R14, RZ, 0x1 ;  /* 0x0000000e0e097211 */ /* 0x000fe200078f08ff */
[----:B------:R-:W-:Y:S01]  /*10d0*/  IMAD R8, R12, c[0x0][0x1a0], RZ ;  /* 0x000068000c087a24 */ /* 0x000fe200078e02ff */
[----:B------:R-:W-:Y:S01]  /*10e0*/  SHF.R.S32.HI R11, RZ, 0x1, R15 ;  /* 0x00000001ff0b7819 */ /* 0x000fe2000001140f */
[----:B------:R-:W-:Y:S01]  /*10f0*/  @!P5 IMAD.X R0, R161, 0x1, R0, P2 ;  /* 0x00000001a100d824 */ /* 0x000fe200010e0600 */
[----:B------:R-:W-:Y:S01]  /*1100*/  @!P5 LEA R2, P2, R3, c[0x0][0x168], 0x1 ;  /* 0x00005a000302da11 */ /* 0x000fe200078408ff */
        /* <DEDUP_REMOVED lines=27> */
[----:B---3--:R-:W-:Y:S02]  /*12c0*/  @!P3 IMAD.MOV.U32 R7, RZ, RZ, c[0x0][0x1a4] ;  /* 0x00006900ff07b624 */ /* 0x008fe400078e00ff */
[----:B------:R-:W-:Y:S01]  /*12d0*/  LOP3.LUT R0, R0, 0xc0, RZ, 0xc0, !PT ;  /* 0x000000c000007812 */ /* 0x000fe200078ec0ff */
[----:B------:R-:W-:Y:S01]  /*12e0*/  IMAD.IADD R10, R14, 0x1, -R12 ;  /* 0x000000010e0a7824 */ /* 0x000fe200078e0a0c */
[----:B------:R-:W-:Y:S01]  /*12f0*/  LEA.HI.X R8, R18, R20, R15, 0x6, P2 ;  /* 0x0000001412087211 */ /* 0x000fe200010f340f */
[----:B------:R-:W-:Y:S02]  /*1300*/  STL.64 [R1+0x20], R26 ;  /* 0x0000201a01007387 */ /* 0x000fe40000100a00 */
[----:B------:R-:W-:-:S02]  /*1310*/  IMAD R10, R21, 0x8, R10 ;  /* 0x00000008150a7824 */ /* 0x000fc400078e020a */
[----:B------:R-:W-:Y:S01]  /*1320*/  STL [R1+0x10], R20 ;  /* 0x0000101401007387 */ /* 0x000fe20000100800 */
[----:B--2---:R-:W-:Y:S01]  /*1330*/  @!P3 IMAD.MOV.U32 R5, RZ, RZ, c[0x0][0x1a0] ;  /* 0x00006800ff05b624 */ /* 0x004fe200078e00ff */
        /* <DEDUP_REMOVED lines=25> */
[----:B------:R-:W-:Y:S01]  /*14d0*/  SEL R0, R0, 0xffffffe0, !P0 ;  /* 0xffffffe000007807 */ /* 0x000fe20004000000 */
[----:B------:R-:W-:Y:S01]  /*14e0*/  IMAD.SHL.U32 R3, R155, 0x2, RZ ;  /* 0x000000029b037824 */ /* 0x000fe200078e00ff */
[----:B------:R-:W-:Y:S02]  /*14f0*/  @P4 STS [R226+0x9004], RZ ;  /* 0x009004ffe2004388 */ /* 0x000fe40000000800 */
[----:B------:R-:W-:Y:S01]  /*1500*/  SEL R2, R2, 0xfffffff0, !P1 ;  /* 0xfffffff002027807 */ /* 0x000fe20004800000 */
[----:B------:R-:W-:Y:S01]  /*1510*/  IMAD.IADD R223, R221, 0x1, R0 ;  /* 0x00000001dddf7824 */ /* 0x000fe200078e0200 */
[----:B------:R-:W-:Y:S03]  /*1520*/  @P4 STS.64 [R226+0x9008], RZ ;  /* 0x009008ffe2004388 */ /* 0x000fe60000000a00 */
[----:B------:R-:W-:Y:S01]  /*1530*/  IMAD R225, R2, 0x2, R224 ;  /* 0x0000000202e17824 */ /* 0x000fe200078e02e0 */
        /* <DEDUP_REMOVED lines=17> */
[----:B------:R-:W-:Y:S04]  /*1650*/  LDSM.16.M88.4 R12, [R224] ;  /* 0x00000000e00c783b */ /* 0x000fe80000000200 */
[----:B-1----:R-:W1:Y:S04]  /*1660*/  LDSM.16.M88.4 R16, [R221+0x6000] ;  /* 0x00600000dd10783b */ /* 0x002e680000000200 */
[----:B------:R-:W3:Y:S04]  /*1670*/  LDSM.16.M88.4 R8, [R224+0x1000] ;  /* 0x00100000e008783b */ /* 0x000ee80000000200 */
[----:B------:R-:W4:Y:S04]  /*1680*/  LDSM.16.M88.4 R28, [R221+0x6400] ;  /* 0x00640000dd1c783b */ /* 0x000f280000000200 */
[----:B------:R-:W5:Y:S04]  /*1690*/  LDSM.16.M88.4 R24, [R221+0x6800] ;  /* 0x00680000dd18783b */ /* 0x000f680000000200 */
[----:B------:R-:W4:Y:S04]  /*16a0*/  LDSM.16.M88.4 R20, [R221+0x6c00] ;  /* 0x006c0000dd14783b */ /* 0x000f280000000200 */
[----:B------:R-:W-:Y:S04]  /*16b0*/  LDSM.16.M88.4 R36, [R225] ;  /* 0x00000000e124783b */ /* 0x000fe80000000200 */
[----:B------:R-:W4:Y:S04]  /*16c0*/  LDSM.16.M88.4 R44, [R223+0x6000] ;  /* 0x00600000df2c783b */ /* 0x000f280000000200 */
[----:B--2---:R-:W2:Y:S04]  /*16d0*/  LDSM.16.M88.4 R4, [R225+0x1000] ;  /* 0x00100000e104783b */ /* 0x004ea80000000200 */
[----:B------:R-:W-:Y:S04]  /*16e0*/  LDSM.16.M88.4 R76, [R221+0x7000] ;  /* 0x00700000dd4c783b */ /* 0x000fe80000000200 */
[----:B------:R-:W2:Y:S01]  /*16f0*/  LDSM.16.M88.4 R32, [R224+0x2000] ;  /* 0x00200000e020783b */ /* 0x000ea20000000200 */
[-C--:B-1----:R-:W-:Y:S03]  /*1700*/  HMMA.16816.F32 R48, R12, R16.reuse, RZ ;  /* 0x000000100c30723c */ /* 0x082fe600000018ff */
[----:B------:R-:W1:Y:S04]  /*1710*/  LDSM.16.M88.4 R64, [R223+0x6400] ;  /* 0x00640000df40783b */ /* 0x000e680000000200 */
[----:B------:R-:W1:Y:S01]  /*1720*/  LDSM.16.M88.4 R96, [R223+0x6800] ;  /* 0x00680000df60783b */ /* 0x000e620000000200 */
[C---:B---3--:R-:W-:Y:S03]  /*1730*/  HMMA.16816.F32 R52, R8.reuse, R16, RZ ;  /* 0x000000100834723c */ /* 0x048fe600000018ff */
[----:B------:R-:W3:Y:S04]  /*1740*/  LDSM.16.M88.4 R104, [R223+0x6c00] ;  /* 0x006c0000df68783b */ /* 0x000ee80000000200 */
[----:B------:R-:W-:Y:S01]  /*1750*/  LDSM.16.M88.4 R56, [R223+0x7000] ;  /* 0x00700000df38783b */ /* 0x000fe20000000200 */
[C---:B------:R-:W-:Y:S03]  /*1760*/  HMMA.16816.F32 R100, R8.reuse, R18, RZ ;  /* 0x000000120864723c */ /* 0x040fe600000018ff */
[----:B------:R-:W0:Y:S05]  /*1770*/  LDGDEPBAR ;  /* 0x00000000000079af */ /* 0x000e2a0000000000 */
[C---:B----4-:R-:W-:Y:S08]  /*1780*/  HMMA.16816.F32 R92, R8.reuse, R28, RZ ;  /* 0x0000001c085c723c */ /* 0x050ff000000018ff */
[C---:B-----5:R-:W-:Y:S08]  /*1790*/  HMMA.16816.F32 R84, R8.reuse, R24, RZ ;  /* 0x000000180854723c */ /* 0x060ff000000018ff */
[C---:B------:R-:W-:Y:S08]  /*17a0*/  HMMA.16816.F32 R72, R8.reuse, R20, RZ ;  /* 0x000000140848723c */ /* 0x040ff000000018ff */
[C---:B------:R-:W-:Y:S08]  /*17b0*/  HMMA.16816.F32 R88, R8.reuse, R30, RZ ;  /* 0x0000001e0858723c */ /* 0x040ff000000018ff */
[C---:B------:R-:W-:Y:S08]  /*17c0*/  HMMA.16816.F32 R80, R8.reuse, R26, RZ ;  /* 0x0000001a0850723c */ /* 0x040ff000000018ff */
[----:B------:R-:W-:Y:S08]  /*17d0*/  HMMA.16816.F32 R68, R8, R22, RZ ;  /* 0x000000160844723c */ /* 0x000ff000000018ff */
[----:B------:R-:W-:Y:S01]  /*17e0*/  HMMA.16816.F32 R8, R36, R44, R48 ;  /* 0x0000002c2408723c */ /* 0x000fe20000001830 */
[----:B------:R-:W-:Y:S07]  /*17f0*/  LDSM.16.M88.4 R48, [R221+0x8000] ;  /* 0x00800000dd30783b */ /* 0x000fee0000000200 */
[C---:B------:R-:W-:Y:S08]  /*1800*/  HMMA.16816.F32 R60, R12.reuse, R28, RZ ;  /* 0x0000001c0c3c723c */ /* 0x040ff000000018ff */
[C---:B------:R-:W-:Y:S01]  /*1810*/  HMMA.16816.F32 R120, R12.reuse, R30, RZ ;  /* 0x0000001e0c78723c */ /* 0x040fe200000018ff */
[----:B------:R-:W4:Y:S07]  /*1820*/  LDSM.16.M88.4 R28, [R224+0x3000] ;  /* 0x00300000e01c783b */ /* 0x000f2e0000000200 */
[C---:B------:R-:W-:Y:S08]  /*1830*/  HMMA.16816.F32 R112, R12.reuse, R24, RZ ;  /* 0x000000180c70723c */ /* 0x040ff000000018ff */
[C---:B------:R-:W-:Y:S01]  /*1840*/  HMMA.16816.F32 R132, R12.reuse, R26, RZ ;  /* 0x0000001a0c84723c */ /* 0x040fe200000018ff */
[----:B------:R-:W5:Y:S07]  /*1850*/  LDSM.16.M88.4 R24, [R225+0x2000] ;  /* 0x00200000e118783b */ /* 0x000f6e0000000200 */
[C---:B------:R-:W-:Y:S08]  /*1860*/  HMMA.16816.F32 R108, R12.reuse, R18, RZ ;  /* 0x000000120c6c723c */ /* 0x040ff000000018ff */
[C---:B------:R-:W-:Y:S08]  /*1870*/  HMMA.16816.F32 R116, R12.reuse, R20, RZ ;  /* 0x000000140c74723c */ /* 0x040ff000000018ff */
[----:B------:R-:W-:Y:S01]  /*1880*/  HMMA.16816.F32 R124, R12, R22, RZ ;  /* 0x000000160c7c723c */ /* 0x000fe200000018ff */
[----:B------:R-:W-:Y:S07]  /*1890*/  LDSM.16.M88.4 R20, [R224+0x5000] ;  /* 0x00500000e014783b */ /* 0x000fee0000000200 */
[----:B--2---:R-:W-:Y:S01]  /*18a0*/  HMMA.16816.F32 R16, R4, R44, R52 ;  /* 0x0000002c0410723c */ /* 0x004fe20000001834 */
[----:B------:R-:W-:Y:S07]  /*18b0*/  LDSM.16.M88.4 R52, [R223+0x8000] ;  /* 0x00800000df34783b */ /* 0x000fee0000000200 */
[----:B------:R-:W-:Y:S01]  /*18c0*/  HMMA.16816.F32 R12, R32, R76, R8 ;  /* 0x0000004c200c723c */ /* 0x000fe20000001808 */
[----:B------:R-:W2:Y:S07]  /*18d0*/  LDSM.16.M88.4 R8, [R225+0x3000] ;  /* 0x00300000e108783b */ /* 0x000eae0000000200 */
[C---:B-1----:R-:W-:Y:S08]  /*18e0*/  HMMA.16816.F32 R128, R4.reuse, R64, R92 ;  /* 0x000000400480723c */ /* 0x042ff0000000185c */
[C---:B------:R-:W-:Y:S08]  /*18f0*/  HMMA.16816.F32 R140, R4.reuse, R96, R84 ;  /* 0x00000060048c723c */ /* 0x040ff00000001854 */
[C---:B---3--:R-:W-:Y:S08]  /*1900*/  HMMA.16816.F32 R148, R4.reuse, R104, R72 ;  /* 0x000000680494723c */ /* 0x048ff00000001848 */
[C---:B------:R-:W-:Y:S08]  /*1910*/  HMMA.16816.F32 R100, R4.reuse, R46, R100 ;  /* 0x0000002e0464723c */ /* 0x040ff00000001864 */
[C---:B------:R-:W-:Y:S08]  /*1920*/  HMMA.16816.F32 R136, R4.reuse, R66, R88 ;  /* 0x000000420488723c */ /* 0x040ff00000001858 */
[C---:B------:R-:W-:Y:S08]  /*1930*/  HMMA.16816.F32 R144, R4.reuse, R98, R80 ;  /* 0x000000620490723c */ /* 0x040ff00000001850 */
[----:B------:R-:W-:Y:S01]  /*1940*/  HMMA.16816.F32 R156, R4, R106, R68 ;  /* 0x0000006a049c723c */ /* 0x000fe20000001844 */
[----:B------:R-:W1:Y:S07]  /*1950*/  LDSM.16.M88.4 R4, [R224+0x4000] ;  /* 0x00400000e004783b */ /* 0x000e6e0000000200 */
[C---:B------:R-:W-:Y:S08]  /*1960*/  HMMA.16816.F32 R88, R36.reuse, R64, R60 ;  /* 0x000000402458723c */ /* 0x040ff0000000183c */
[----:B------:R-:W-:Y:S08]  /*1970*/  HMMA.16816.F32 R68, R36, R46, R108 ;  /* 0x0000002e2444723c */ /* 0x000ff0000000186c */
[----:B----4-:R-:W-:Y:S01]  /*1980*/  HMMA.16816.F32 R44, R28, R76, R16 ;  /* 0x0000004c1c2c723c */ /* 0x010fe20000001810 */
[----:B------:R-:W3:Y:S07]  /*1990*/  LDSM.16.M88.4 R16, [R225+0x4000] ;  /* 0x00400000e110783b */ /* 0x000eee0000000200 */
[----:B-----5:R-:W-:Y:S01]  /*19a0*/  HMMA.16816.F32 R60, R24, R56, R12 ;  /* 0x00000038183c723c */ /* 0x020fe2000000180c */
[----:B------:R-:W-:Y:S07]  /*19b0*/  LDSM.16.M88.4 R12, [R225+0x5000] ;  /* 0x00500000e10c783b */ /* 0x000fee0000000200 */
[----:B------:R-:W-:Y:S08]  /*19c0*/  HMMA.16816.F32 R68, R32, R78, R68 ;  /* 0x0000004e2044723c */ /* 0x000ff00000001844 */
[----:B--2---:R-:W-:Y:S08]  /*19d0*/  HMMA.16816.F32 R44, R8, R56, R44 ;  /* 0x00000038082c723c */ /* 0x004ff0000000182c */
[----:B-1----:R-:W-:Y:S01]  /*19e0*/  HMMA.16816.F32 R72, R4, R48, R60 ;  /* 0x000000300448723c */ /* 0x002fe2000000183c */
[----:B------:R-:W1:Y:S07]  /*19f0*/  LDSM.16.M88.4 R60, [R221+0x7400] ;  /* 0x00740000dd3c783b */ /* 0x000e6e0000000200 */
[----:B------:R-:W-:Y:S08]  /*1a00*/  HMMA.16816.F32 R76, R28, R78, R100 ;  /* 0x0000004e1c4c723c */ /* 0x000ff00000001864 */
[----:B------:R-:W-:Y:S01]  /*1a10*/  HMMA.16816.F32 R92, R36, R66, R120 ;  /* 0x00000042245c723c */ /* 0x000fe20000001878 */
[----:B------:R-:W2:Y:S07]  /*1a20*/  LDSM.16.M88.4 R64, [R223+0x7400] ;  /* 0x00740000df40783b */ /* 0x000eae0000000200 */
[----:B------:R-:W-:Y:S08]  /*1a30*/  HMMA.16816.F32 R44, R20, R48, R44 ;  /* 0x00000030142c723c */ /* 0x000ff0000000182c */
[----:B------:R-:W-:Y:S08]  /*1a40*/  HMMA.16816.F32 R68, R24, R58, R68 ;  /* 0x0000003a1844723c */ /* 0x000ff00000001844 */
[----:B---3--:R-:W-:Y:S08]  /*1a50*/  HMMA.16816.F32 R80, R16, R52, R72 ;  /* 0x000000341050723c */ /* 0x008ff00000001848 */
[----:B------:R-:W-:Y:S08]  /*1a60*/  HMMA.16816.F32 R76, R8, R58, R76 ;  /* 0x0000003a084c723c */ /* 0x000ff0000000184c */
[----:B-1----:R-:W-:Y:S08]  /*1a70*/  HMMA.16816.F32 R72, R32, R60, R88 ;  /* 0x0000003c2048723c */ /* 0x002ff00000001858 */
[----:B------:R-:W-:Y:S01]  /*1a80*/  HMMA.16816.F32 R112, R36, R96, R112 ;  /* 0x000000602470723c */ /* 0x000fe20000001870 */
[----:B------:R-:W-:-:S04]  /*1a90*/  FMUL.FTZ R0, R80, c[0x0][0x2ec] ;  /* 0x0000bb0050007a20 */ /* 0x000fc80000410000 */
[----:B------:R1:W-:Y:S03]  /*1aa0*/  MUFU.TANH R122, R0 ;  /* 0x00000000007a7308 */ /* 0x0003e60000002400 */
[C---:B------:R-:W-:Y:S08]  /*1ab0*/  HMMA.16816.F32 R116, R36.reuse, R104, R116 ;  /* 0x000000682474723c */ /* 0x040ff00000001874 */
[----:B------:R-:W-:Y:S01]  /*1ac0*/  HMMA.16816.F32 R132, R36, R98, R132 ;  /* 0x000000622484723c */ /* 0x000fe20000001884 */
[----:B-1----:R-:W-:-:S07]  /*1ad0*/  FMUL.FTZ R0, R81, c[0x0][0x2ec] ;  /* 0x0000bb0051007a20 */ /* 0x002fce0000410000 */
[----:B------:R-:W-:Y:S01]  /*1ae0*/  HMMA.16816.F32 R124, R36, R106, R124 ;  /* 0x0000006a247c723c */ /* 0x000fe2000000187c */
[----:B------:R1:W-:Y:S07]  /*1af0*/  MUFU.TANH R121, R0 ;  /* 0x0000000000797308 */ /* 0x0003ee0000002400 */
[----:B------:R-:W-:Y:S01]  /*1b00*/  HMMA.16816.F32 R84, R12, R52, R44 ;  /* 0x000000340c54723c */ /* 0x000fe2000000182c */
[----:B------:R-:W3:Y:S07]  /*1b10*/  LDSM.16.M88.4 R44, [R221+0x8400] ;  /* 0x00840000dd2c783b */ /* 0x000eee0000000200 */
[----:B------:R-:W-:Y:S01]  /*1b20*/  HMMA.16816.F32 R36, R28, R60, R128 ;  /* 0x0000003c1c24723c */ /* 0x000fe20000001880 */
[----:B-1----:R-:W-:-:S04]  /*1b30*/  FMUL.FTZ R0, R82, c[0x0][0x2ec] ;  /* 0x0000bb0052007a20 */ /* 0x002fc80000410000 */
[----:B------:R1:W-:Y:S03]  /*1b40*/  MUFU.TANH R111, R0 ;  /* 0x00000000006f7308 */ /* 0x0003e60000002400 */
[-C--:B------:R-:W-:Y:S08]  /*1b50*/  HMMA.16816.F32 R56, R4, R50.reuse, R68 ;  /* 0x000000320438723c */ /* 0x080ff00000001844 */
[----:B------:R-:W-:Y:S01]  /*1b60*/  HMMA.16816.F32 R68, R20, R50, R76 ;  /* 0x000000321444723c */ /* 0x000fe2000000184c */
[----:B-1----:R-:W-:-:S07]  /*1b70*/  FMUL.FTZ R0, R83, c[0x0][0x2ec] ;  /* 0x0000bb0053007a20 */ /* 0x002fce0000410000 */
[-C--:B--2---:R-:W-:Y:S01]  /*1b80*/  HMMA.16816.F32 R72, R24, R64.reuse, R72 ;  /* 0x000000401848723c */ /* 0x084fe20000001848 */
[----:B------:R1:W-:Y:S07]  /*1b90*/  MUFU.TANH R120, R0 ;  /* 0x0000000000787308 */ /* 0x0003ee0000002400 */
[----:B------:R-:W-:Y:S01]  /*1ba0*/  HMMA.16816.F32 R48, R8, R64, R36 ;  /* 0x000000400830723c */ /* 0x000fe20000001824 */
[----:B------:R-:W2:Y:S07]  /*1bb0*/  LDSM.16.M88.4 R36, [R223+0x8400] ;  /* 0x00840000df24783b */ /* 0x000eae0000000200 */
[-C--:B------:R-:W-:Y:S01]  /*1bc0*/  HMMA.16816.F32 R76, R16, R54.reuse, R56 ;  /* 0x00000036104c723c */ /* 0x080fe20000001838 */
[----:B-1----:R-:W-:Y:S01]  /*1bd0*/  FMUL.FTZ R0, R84, c[0x0][0x2ec] ;  /* 0x0000bb0054007a20 */ /* 0x002fe20000410000 */
[----:B------:R-:W1:Y:S03]  /*1be0*/  LDSM.16.M88.4 R56, [R221+0x7800] ;  /* 0x00780000dd38783b */ /* 0x000e660000000200 */
[----:B------:R4:W-:Y:S03]  /*1bf0*/  MUFU.TANH R110, R0 ;  /* 0x00000000006e7308 */ /* 0x0009e60000002400 */
[----:B------:R-:W-:Y:S08]  /*1c00*/  HMMA.16816.F32 R88, R12, R54, R68 ;  /* 0x000000360c58723c */ /* 0x000ff00000001844 */
[----:B------:R-:W-:Y:S01]  /*1c10*/  HMMA.16816.F32 R52, R32, R62, R92 ;  /* 0x0000003e2034723c */ /* 0x000fe2000000185c */
[----:B----4-:R-:W-:-:S07]  /*1c20*/  FMUL.FTZ R0, R85, c[0x0][0x2ec] ;  /* 0x0000bb0055007a20 */ /* 0x010fce0000410000 */
[----:B---3--:R-:W-:Y:S01]  /*1c30*/  HMMA.16816.F32 R68, R4, R44, R72 ;  /* 0x0000002c0444723c */ /* 0x008fe20000001848 */
[----:B------:R3:W-:Y:S07]  /*1c40*/  MUFU.TANH R109, R0 ;  /* 0x00000000006d7308 */ /* 0x0007ee0000002400 */
[----:B------:R-:W-:Y:S08]  /*1c50*/  HMMA.16816.F32 R72, R28, R62, R136 ;  /* 0x0000003e1c48723c */ /* 0x000ff00000001888 */
[----:B------:R-:W-:Y:S01]  /*1c60*/  HMMA.16816.F32 R48, R20, R44, R48 ;  /* 0x0000002c1430723c */ /* 0x000fe20000001830 */
[----:B---3--:R-:W-:-:S04]  /*1c70*/  FMUL.FTZ R0, R86, c[0x0][0x2ec] ;  /* 0x0000bb0056007a20 */ /* 0x008fc80000410000 */
[----:B------:R3:W4:Y:S03]  /*1c80*/  MUFU.TANH R103, R0 ;  /* 0x0000000000677308 */ /* 0x0007260000002400 */
[----:B------:R-:W-:Y:S01]  /*1c90*/  HMMA.16816.F32 R60, R24, R66, R52 ;  /* 0x00000042183c723c */ /* 0x000fe20000001834 */
[----:B------:R-:W5:Y:S01]  /*1ca0*/  LDSM.16.M88.4 R52, [R223+0x7800] ;  /* 0x00780000df34783b */ /* 0x000f620000000200 */
[----:B---3--:R-:W-:Y:S11]  /*1cb0*/  FMUL.FTZ R0, R87, c[0x0][0x2ec] ;  /* 0x0000bb0057007a20 */ /* 0x008ff60000410000 */
[----:B------:R-:W-:Y:S03]  /*1cc0*/  @!UPT UIADD3 URZ, URZ, URZ, URZ ;  /* 0x0000003f3f3ff290 */ /* 0x000fe6000fffe03f */
[----:B--2---:R-:W-:Y:S01]  /*1cd0*/  HMMA.16816.F32 R80, R12, R36, R48 ;  /* 0x000000240c50723c */ /* 0x004fe20000001830 */
[----:B------:R2:W3:Y:S07]  /*1ce0*/  MUFU.TANH R104, R0 ;  /* 0x0000000000687308 */ /* 0x0004ee0000002400 */
[----:B-1----:R-:W-:Y:S01]  /*1cf0*/  HMMA.16816.F32 R48, R28, R56, R140 ;  /* 0x000000381c30723c */ /* 0x002fe2000000188c */
[----:B--2---:R-:W-:-:S04]  /*1d00*/  FMUL.FTZ R0, R76, c[0x0][0x2ec] ;  /* 0x0000bb004c007a20 */ /* 0x004fc80000410000 */
[----:B------:R1:W-:Y:S02]  /*1d10*/  MUFU.TANH R108, R0 ;  /* 0x00000000006c7308 */ /* 0x0003e40000002400 */
[----:B-1----:R-:W-:-:S06]  /*1d20*/  FMUL.FTZ R0, R77, c[0x0][0x2ec] ;  /* 0x0000bb004d007a20 */ /* 0x002fcc0000410000 */
[----:B------:R1:W-:Y:S02]  /*1d30*/  MUFU.TANH R105, R0 ;  /* 0x0000000000697308 */ /* 0x0003e40000002400 */
[----:B-1----:R-:W-:-:S06]  /*1d40*/  FMUL.FTZ R0, R78, c[0x0][0x2ec] ;  /* 0x0000bb004e007a20 */ /* 0x002fcc0000410000 */
[----:B------:R1:W-:Y:S02]  /*1d50*/  MUFU.TANH R101, R0 ;  /* 0x0000000000657308 */ /* 0x0003e40000002400 */
[----:B-1----:R-:W-:Y:S02]  /*1d60*/  FMUL.FTZ R0, R79, c[0x0][0x2ec] ;  /* 0x0000bb004f007a20 */ /* 0x002fe40000410000 */
[----:B------:R-:W-:Y:S04]  /*1d70*/  HMMA.16816.F32 R76, R16, R36, R68 ;  /* 0x00000024104c723c */ /* 0x000fe80000001844 */
[----:B------:R1:W-:Y:S04]  /*1d80*/  MUFU.TANH R102, R0 ;  /* 0x0000000000667308 */ /* 0x0003e80000002400 */
[----:B------:R-:W-:Y:S08]  /*1d90*/  HMMA.16816.F32 R68, R8, R66, R72 ;  /* 0x000000420844723c */ /* 0x000ff00000001848 */
[----:B------:R-:W-:Y:S01]  /*1da0*/  HMMA.16816.F32 R72, R32, R56, R112 ;  /* 0x000000382048723c */ /* 0x000fe20000001870 */
[----:B-1----:R-:W-:-:S04]  /*1db0*/  FMUL.FTZ R0, R88, c[0x0][0x2ec] ;  /* 0x0000bb0058007a20 */ /* 0x002fc80000410000 */
[----:B------:R1:W-:Y:S03]  /*1dc0*/  MUFU.TANH R99, R0 ;  /* 0x0000000000637308 */ /* 0x0003e60000002400 */
[-C--:B------:R-:W-:Y:S01]  /*1dd0*/  HMMA.16816.F32 R64, R4, R46.reuse, R60 ;  /* 0x0000002e0440723c */ /* 0x080fe2000000183c */
[----:B------:R-:W2:Y:S07]  /*1de0*/  LDSM.16.M88.4 R60, [R221+0x8800] ;  /* 0x00880000dd3c783b */ /* 0x000eae0000000200 */
[----:B------:R-:W-:Y:S01]  /*1df0*/  HMMA.16816.F32 R68, R20, R46, R68 ;  /* 0x0000002e1444723c */ /* 0x000fe20000001844 */
[----:B-1----:R-:W-:-:S07]  /*1e00*/  FMUL.FTZ R0, R89, c[0x0][0x2ec] ;  /* 0x0000bb0059007a20 */ /* 0x002fce0000410000 */
[-C--:B-----5:R-:W-:Y:S01]  /*1e10*/  HMMA.16816.F32 R72, R24, R52.reuse, R72 ;  /* 0x000000341848723c */ /* 0x0a0fe20000001848 */
[----:B------:R1:W-:Y:S07]  /*1e20*/  MUFU.TANH R98, R0 ;  /* 0x0000000000627308 */ /* 0x0003ee0000002400 */
[----:B------:R-:W-:Y:S01]  /*1e30*/  HMMA.16816.F32 R44, R8, R52, R48 ;  /* 0x00000034082c723c */ /* 0x000fe20000001830 */
[----:B------:R-:W5:Y:S07]  /*1e40*/  LDSM.16.M88.4 R48, [R223+0x8800] ;  /* 0x00880000df30783b */ /* 0x000f6e0000000200 */
[----:B------:R-:W-:Y:S01]  /*1e50*/  HMMA.16816.F32 R84, R12, R38, R68 ;  /* 0x000000260c54723c */ /* 0x000fe20000001844 */
[----:B-1----:R-:W-:-:S04]  /*1e60*/  FMUL.FTZ R0, R90, c[0x0][0x2ec] ;  /* 0x0000bb005a007a20 */ /* 0x002fc80000410000 */
[----:B------:R1:W1:Y:S03]  /*1e70*/  MUFU.TANH R42, R0 ;  /* 0x00000000002a7308 */ /* 0x0002660000002400 */
[----:B--2---:R-:W-:Y:S08]  /*1e80*/  HMMA.16816.F32 R68, R4, R60, R72 ;  /* 0x0000003c0444723c */ /* 0x004ff00000001848 */
[----:B------:R-:W-:Y:S01]  /*1e90*/  HMMA.16816.F32 R72, R28, R58, R144 ;  /* 0x0000003a1c48723c */ /* 0x000fe20000001890 */
[----:B-1----:R-:W-:-:S07]  /*1ea0*/  FMUL.FTZ R0, R91, c[0x0][0x2ec] ;  /* 0x0000bb005b007a20 */ /* 0x002fce0000410000 */
[----:B------:R-:W-:Y:S01]  /*1eb0*/  HMMA.16816.F32 R44, R20, R60, R44 ;  /* 0x0000003c142c723c */ /* 0x000fe2000000182c */
[----:B------:R1:W2:Y:S11]  /*1ec0*/  MUFU.TANH R43, R0 ;  /* 0x00000000002b7308 */ /* 0x0002b60000002400 */
[----:B------:R-:W-:Y:S04]  /*1ed0*/  @!UPT UIADD3 URZ, URZ, URZ, URZ ;  /* 0x0000003f3f3ff290 */ /* 0x000fe8000fffe03f */
[----:B------:R-:W-:Y:S01]  /*1ee0*/  HMMA.16816.F32 R72, R8, R54, R72 ;  /* 0x000000360848723c */ /* 0x000fe20000001848 */
[----:B-1----:R-:W-:-:S04]  /*1ef0*/  FMUL.FTZ R0, R76, c[0x0][0x2ec] ;  /* 0x0000bb004c007a20 */ /* 0x002fc80000410000 */
[----:B------:R1:W-:Y:S02]  /*1f00*/  MUFU.TANH R106, R0 ;  /* 0x00000000006a7308 */ /* 0x0003e40000002400 */
[----:B-1----:R-:W-:Y:S11]  /*1f10*/  FMUL.FTZ R0, R77, c[0x0][0x2ec] ;  /* 0x0000bb004d007a20 */ /* 0x002ff60000410000 */
[----:B------:R-:W-:Y:S06]  /*1f20*/  @!UPT UIADD3 URZ, URZ, URZ, URZ ;  /* 0x0000003f3f3ff290 */ /* 0x000fec000fffe03f */
[----:B------:R-:W-:Y:S01]  /*1f30*/  HMMA.16816.F32 R72, R20, R62, R72 ;  /* 0x0000003e1448723c */ /* 0x000fe20000001848 */
[----:B------:R1:W-:Y:S02]  /*1f40*/  MUFU.TANH R97, R0 ;  /* 0x0000000000617308 */ /* 0x0003e40000002400 */
[----:B-1----:R-:W-:-:S06]  /*1f50*/  FMUL.FTZ R0, R78, c[0x0][0x2ec] ;  /* 0x0000bb004e007a20 */ /* 0x002fcc0000410000 */
[----:B------:R1:W-:Y:S11]  /*1f60*/  MUFU.TANH R129, R0 ;  /* 0x0000000000817308 */ /* 0x0003f60000002400 */
[----:B------:R-:W-:Y:S04]  /*1f70*/  @!UPT UIADD3 URZ, URZ, URZ, URZ ;  /* 0x0000003f3f3ff290 */ /* 0x000fe8000fffe03f */
[----:B-----5:R-:W-:Y:S01]  /*1f80*/  HMMA.16816.F32 R72, R12, R50, R72 ;  /* 0x000000320c48723c */ /* 0x020fe20000001848 */
[----:B-1----:R-:W-:-:S07]  /*1f90*/  FMUL.FTZ R0, R79, c[0x0][0x2ec] ;  /* 0x0000bb004f007a20 */ /* 0x002fce0000410000 */
[----:B------:R-:W-:Y:S01]  /*1fa0*/  HMMA.16816.F32 R76, R16, R38, R64 ;  /* 0x00000026104c723c */ /* 0x000fe20000001840 */
[----:B------:R-:W1:Y:S01]  /*1fb0*/  LDSM.16.M88.4 R36, [R221+0x7c00] ;  /* 0x007c0000dd24783b */ /* 0x000e620000000200 */
[----:B------:R5:W-:Y:S06]  /*1fc0*/  MUFU.TANH R128, R0 ;  /* 0x0000000000807308 */ /* 0x000bec0000002400 */
[----:B------:R-:W-:Y:S01]  /*1fd0*/  HMMA.16816.F32 R64, R32, R58, R132 ;  /* 0x0000003a2040723c */ /* 0x000fe20000001884 */
[----:B------:R-:W2:Y:S07]  /*1fe0*/  LDSM.16.M88.4 R56, [R223+0x7c00] ;  /* 0x007c0000df38783b */ /* 0x000eae0000000200 */
[----:B------:R-:W-:-:S02]  /*1ff0*/  FMUL.FTZ R72, R72, c[0x0][0x2ec] ;  /* 0x0000bb0048487a20 */ /* 0x000fc40000410000 */
[----:B------:R-:W-:Y:S02]  /*2000*/  FMUL.FTZ R73, R73, c[0x0][0x2ec] ;  /* 0x0000bb0049497a20 */ /* 0x000fe40000410000 */
[----:B------:R-:W-:Y:S02]  /*2010*/  FMUL.FTZ R74, R74, c[0x0][0x2ec] ;  /* 0x0000bb004a4a7a20 */ /* 0x000fe40000410000 */
[----:B------:R-:W-:Y:S01]  /*2020*/  MUFU.TANH R72, R72 ;  /* 0x0000004800487308 */ /* 0x000fe20000002400 */
[----:B-----5:R-:W-:-:S07]  /*2030*/  FMUL.FTZ R0, R80, c[0x0][0x2ec] ;  /* 0x0000bb0050007a20 */ /* 0x020fce0000410000 */
[----:B------:R5:W-:Y:S02]  /*2040*/  MUFU.TANH R96, R0 ;  /* 0x0000000000607308 */ /* 0x000be40000002400 */
[----:B------:R-:W-:Y:S06]  /*2050*/  HMMA.16816.F32 R64, R24, R54, R64 ;  /* 0x000000361840723c */ /* 0x000fec0000001840 */
[----:B------:R-:W-:Y:S01]  /*2060*/  MUFU.TANH R73, R73 ;  /* 0x0000004900497308 */ /* 0x000fe20000002400 */
[----:B-----5:R-:W-:Y:S01]  /*2070*/  FMUL.FTZ R0, R81, c[0x0][0x2ec] ;  /* 0x0000bb0051007a20 */ /* 0x020fe20000410000 */
[----:B-1----:R-:W-:Y:S06]  /*2080*/  HMMA.16816.F32 R52, R28, R36, R148 ;  /* 0x000000241c34723c */ /* 0x002fec0000001894 */
[----:B------:R-:W-:Y:S08]  /*2090*/  MUFU.TANH R74, R74 ;  /* 0x0000004a004a7308 */ /* 0x000ff00000002400 */
[----:B------:R1:W-:Y:S02]  /*20a0*/  MUFU.TANH R95, R0 ;  /* 0x00000000005f7308 */ /* 0x0003e40000002400 */
[----:B------:R-:W-:Y:S01]  /*20b0*/  HMMA.16816.F32 R64, R4, R62, R64 ;  /* 0x0000003e0440723c */ /* 0x000fe20000001840 */
[----:B-1----:R-:W-:-:S05]  /*20c0*/  FMUL.FTZ R0, R82, c[0x0][0x2ec] ;  /* 0x0000bb0052007a20 */ /* 0x002fca0000410000 */
[----:B------:R1:W5:Y:S02]  /*20d0*/  MUFU.TANH R93, R0 ;  /* 0x00000000005d7308 */ /* 0x0003640000002400 */
[----:B-1----:R-:W-:Y:S02]  /*20e0*/  FMUL.FTZ R0, R83, c[0x0][0x2ec] ;  /* 0x0000bb0053007a20 */ /* 0x002fe40000410000 */
[----:B------:R-:W-:Y:S01]  /*20f0*/  HMMA.16816.F32 R80, R12, R48, R44 ;  /* 0x000000300c50723c */ /* 0x000fe2000000182c */
[----:B------:R-:W1:Y:S03]  /*2100*/  LDSM.16.M88.4 R44, [R221+0x8c00] ;  /* 0x008c0000dd2c783b */ /* 0x000e660000000200 */
[----:B------:R2:W1:Y:S02]  /*2110*/  MUFU.TANH R100, R0 ;  /* 0x0000000000647308 */ /* 0x0004640000002400 */
[----:B--2---:R-:W-:-:S06]  /*2120*/  FMUL.FTZ R0, R76, c[0x0][0x2ec] ;  /* 0x0000bb004c007a20 */ /* 0x004fcc0000410000 */
[----:B------:R2:W-:Y:S02]  /*2130*/  MUFU.TANH R94, R0 ;  /* 0x00000000005e7308 */ /* 0x0005e40000002400 */
[----:B--2---:R-:W-:-:S06]  /*2140*/  FMUL.FTZ R0, R77, c[0x0][0x2ec] ;  /* 0x0000bb004d007a20 */ /* 0x004fcc0000410000 */
[----:B------:R2:W-:Y:S02]  /*2150*/  MUFU.TANH R107, R0 ;  /* 0x00000000006b7308 */ /* 0x0005e40000002400 */
[----:B--2---:R-:W-:-:S06]  /*2160*/  FMUL.FTZ R0, R78, c[0x0][0x2ec] ;  /* 0x0000bb004e007a20 */ /* 0x004fcc0000410000 */
[----:B------:R2:W-:Y:S02]  /*2170*/  MUFU.TANH R91, R0 ;  /* 0x00000000005b7308 */ /* 0x0005e40000002400 */
[----:B--2---:R-:W-:Y:S02]  /*2180*/  FMUL.FTZ R0, R79, c[0x0][0x2ec] ;  /* 0x0000bb004f007a20 */ /* 0x004fe40000410000 */
[----:B------:R-:W-:Y:S04]  /*2190*/  HMMA.16816.F32 R76, R16, R48, R68 ;  /* 0x00000030104c723c */ /* 0x000fe80000001844 */
[----:B------:R2:W-:Y:S04]  /*21a0*/  MUFU.TANH R92, R0 ;  /* 0x00000000005c7308 */ /* 0x0005e80000002400 */
[C---:B------:R-:W-:Y:S08]  /*21b0*/  HMMA.16816.F32 R68, R32.reuse, R36, R116 ;  /* 0x000000242044723c */ /* 0x040ff00000001874 */
[----:B------:R-:W-:Y:S01]  /*21c0*/  HMMA.16816.F32 R32, R32, R38, R124 ;  /* 0x000000262020723c */ /* 0x000fe2000000187c */
[----:B--2---:R-:W-:-:S04]  /*21d0*/  FMUL.FTZ R0, R84, c[0x0][0x2ec] ;  /* 0x0000bb0054007a20 */ /* 0x004fc80000410000 */
[----:B------:R2:W-:Y:S03]  /*21e0*/  MUFU.TANH R90, R0 ;  /* 0x00000000005a7308 */ /* 0x0005e60000002400 */
[----:B------:R-:W-:Y:S08]  /*21f0*/  HMMA.16816.F32 R36, R28, R38, R156 ;  /* 0x000000261c24723c */ /* 0x000ff0000000189c */
[----:B------:R-:W-:Y:S01]  /*2200*/  HMMA.16816.F32 R60, R24, R56, R68 ;  /* 0x00000038183c723c */ /* 0x000fe20000001844 */
[----:B--2---:R-:W-:-:S07]  /*2210*/  FMUL.FTZ R0, R85, c[0x0][0x2ec] ;  /* 0x0000bb0055007a20 */ /* 0x004fce0000410000 */
[----:B------:R-:W-:Y:S01]  /*2220*/  HMMA.16816.F32 R68, R16, R50, R64 ;  /* 0x000000321044723c */ /* 0x000fe20000001840 */
[----:B------:R2:W-:Y:S07]  /*2230*/  MUFU.TANH R89, R0 ;  /* 0x0000000000597308 */ /* 0x0005ee0000002400 */
[----:B------:R-:W-:Y:S01]  /*2240*/  HMMA.16816.F32 R64, R8, R56, R52 ;  /* 0x000000380840723c */ /* 0x000fe20000001834 */
[----:B------:R-:W3:Y:S01]  /*2250*/  LDSM.16.M88.4 R52, [R223+0x8c00] ;  /* 0x008c0000df34783b */ /* 0x000ee20000000200 */
[----:B------:R-:W-:-:S06]  /*2260*/  DEPBAR.LE SB0, 0x0 ;  /* 0x000080000000791a */ /* 0x000fcc0000000000 */
[----:B-1----:R-:W-:Y:S01]  /*2270*/  HMMA.16816.F32 R48, R4, R44, R60 ;  /* 0x0000002c0430723c */ /* 0x002fe2000000183c */
[----:B--2---:R-:W-:-:S04]  /*2280*/  FMUL.FTZ R0, R86, c[0x0][0x2ec] ;  /* 0x0000bb0056007a20 */ /* 0x004fc80000410000 */
[----:B------:R1:W2:Y:S03]  /*2290*/  MUFU.TANH R85, R0 ;  /* 0x0000000000557308 */ /* 0x0002a60000002400 */
[----:B------:R-:W-:Y:S01]  /*22a0*/  HMMA.16816.F32 R24, R24, R58, R32 ;  /* 0x0000003a1818723c */ /* 0x000fe20000001820 */
[----:B------:R-:W-:Y:S02]  /*22b0*/  FMUL.FTZ R70, R70, c[0x0][0x2ec] ;  /* 0x0000bb0046467a20 */ /* 0x000fe40000410000 */
[----:B------:R-:W-:-:S04]  /*22c0*/  FMUL.FTZ R71, R71, c[0x0][0x2ec] ;  /* 0x0000bb0047477a20 */ /* 0x000fc80000410000 */
[----:B------:R-:W-:Y:S01]  /*22d0*/  MUFU.TANH R70, R70 ;  /* 0x0000004600467308 */ /* 0x000fe20000002400 */
[----:B------:R-:W-:Y:S01]  /*22e0*/  HMMA.16816.F32 R28, R20, R44, R64 ;  /* 0x0000002c141c723c */ /* 0x000fe20000001840 */
[----:B-1----:R-:W-:-:S06]  /*22f0*/  FMUL.FTZ R0, R87, c[0x0][0x2ec] ;  /* 0x0000bb0057007a20 */ /* 0x002fcc0000410000 */
[----:B------:R-:W-:Y:S01]  /*2300*/  MUFU.TANH R71, R71 ;  /* 0x0000004700477308 */ /* 0x000fe20000002400 */
[----:B------:R-:W-:Y:S07]  /*2310*/  HMMA.16816.F32 R8, R8, R58, R36 ;  /* 0x0000003a0808723c */ /* 0x000fee0000001824 */
[----:B------:R1:W1:Y:S01]  /*2320*/  MUFU.TANH R86, R0 ;  /* 0x0000000000567308 */ /* 0x0002620000002400 */
[----:B------:R-:W-:Y:S08]  /*2330*/  HMMA.16816.F32 R24, R4, R46, R24 ;  /* 0x0000002e0418723c */ /* 0x000ff00000001818 */
[----:B---3--:R-:W-:Y:S01]  /*2340*/  HMMA.16816.F32 R48, R16, R52, R48 ;  /* 0x000000341030723c */ /* 0x008fe20000001830 */
[----:B-1----:R-:W-:-:S07]  /*2350*/  FMUL.FTZ R0, R76, c[0x0][0x2ec] ;  /* 0x0000bb004c007a20 */ /* 0x002fce0000410000 */
[----:B------:R-:W-:Y:S01]  /*2360*/  HMMA.16816.F32 R28, R12, R52, R28 ;  /* 0x000000340c1c723c */ /* 0x000fe2000000181c */
[----:B------:R1:W-:Y:S07]  /*2370*/  MUFU.TANH R88, R0 ;  /* 0x0000000000587308 */ /* 0x0003ee0000002400 */
[----:B------:R-:W-:Y:S08]  /*2380*/  HMMA.16816.F32 R20, R20, R46, R8 ;  /* 0x0000002e1414723c */ /* 0x000ff00000001808 */
[----:B------:R-:W-:Y:S01]  /*2390*/  FMUL.FTZ R4, R50, c[0x0][0x2ec] ;  /* 0x0000bb0032047a20 */ /* 0x000fe20000410000 */
[----:B------:R-:W-:Y:S01]  /*23a0*/  HMMA.16816.F32 R16, R16, R54, R24 ;  /* 0x000000361010723c */ /* 0x000fe20000001818 */
[----:B-1----:R-:W-:-:S02]  /*23b0*/  FMUL.FTZ R0, R77, c[0x0][0x2ec] ;  /* 0x0000bb004d007a20 */ /* 0x002fc40000410000 */
[----:B------:R-:W-:Y:S04]  /*23c0*/  MUFU.TANH R35, R4 ;  /* 0x0000000400237308 */ /* 0x000fe80000002400 */
[----:B------:R-:W-:-:S04]  /*23d0*/  FMUL.FTZ R6, R28, c[0x0][0x2ec] ;  /* 0x0000bb001c067a20 */ /* 0x000fc80000410000 */
[----:B------:R1:W-:Y:S04]  /*23e0*/  MUFU.TANH R87, R0 ;  /* 0x0000000000577308 */ /* 0x0003e80000002400 */
[----:B------:R-:W-:Y:S04]  /*23f0*/  HMMA.16816.F32 R12, R12, R54, R20 ;  /* 0x000000360c0c723c */ /* 0x000fe80000001814 */
[----:B------:R3:W-:Y:S01]  /*2400*/  MUFU.TANH R34, R6 ;  /* 0x0000000600227308 */ /* 0x0007e20000002400 */
[----:B-1----:R-:W-:-:S07]  /*2410*/  FMUL.FTZ R0, R78, c[0x0][0x2ec] ;  /* 0x0000bb004e007a20 */ /* 0x002fce0000410000 */
[----:B------:R1:W-:Y:S01]  /*2420*/  MUFU.TANH R84, R0 ;  /* 0x0000000000547308 */ /* 0x0003e20000002400 */
[----:B---3--:R-:W-:-:S07]  /*2430*/  FMUL.FTZ R6, R30, c[0x0][0x2ec] ;  /* 0x0000bb001e067a20 */ /* 0x008fce0000410000 */
[----:B------:R3:W-:Y:S04]  /*2440*/  MUFU.TANH R33, R6 ;  /* 0x0000000600217308 */ /* 0x0007e80000002400 */
[----:B------:R-:W-:Y:S02]  /*2450*/  FMUL.FTZ R14, R14, c[0x0][0x2ec] ;  /* 0x0000bb000e0e7a20 */ /* 0x000fe40000410000 */
[----:B------:R-:W-:Y:S02]  /*2460*/  FMUL.FTZ R12, R12, c[0x0][0x2ec] ;  /* 0x0000bb000c0c7a20 */ /* 0x000fe40000410000 */
[----:B-1----:R-:W-:Y:S02]  /*2470*/  FMUL.FTZ R0, R79, c[0x0][0x2ec] ;  /* 0x0000bb004f007a20 */ /* 0x002fe40000410000 */
[----:B------:R-:W-:Y:S01]  /*2480*/  MUFU.TANH R14, R14 ;  /* 0x0000000e000e7308 */ /* 0x000fe20000002400 */
[----:B---3--:R-:W-:-:S07]  /*2490*/  FMUL.FTZ R6, R29, c[0x0][0x2ec] ;  /* 0x0000bb001d067a20 */ /* 0x008fce0000410000 */
[----:B------:R1:W-:Y:S08]  /*24a0*/  MUFU.TANH R79, R0 ;  /* 0x00000000004f7308 */ /* 0x0003f00000002400 */
[----:B------:R-:W-:Y:S01]  /*24b0*/  MUFU.TANH R10, R6 ;  /* 0x00000006000a7308 */ /* 0x000fe20000002400 */
[----:B-1----:R-:W-:-:S07]  /*24c0*/  FMUL.FTZ R0, R80, c[0x0][0x2ec] ;  /* 0x0000bb0050007a20 */ /* 0x002fce0000410000 */
[----:B------:R-:W-:Y:S08]  /*24d0*/  MUFU.TANH R12, R12 ;  /* 0x0000000c000c7308 */ /* 0x000ff00000002400 */
[----:B------:R1:W-:Y:S02]  /*24e0*/  MUFU.TANH R78, R0 ;  /* 0x00000000004e7308 */ /* 0x0003e40000002400 */
[----:B-1----:R-:W-:-:S06]  /*24f0*/  FMUL.FTZ R0, R81, c[0x0][0x2ec] ;  /* 0x0000bb0051007a20 */ /* 0x002fcc0000410000 */
[----:B------:R1:W-:Y:S02]  /*2500*/  MUFU.TANH R77, R0 ;  /* 0x00000000004d7308 */ /* 0x0003e40000002400 */
[----:B-1----:R-:W-:-:S06]  /*2510*/  FMUL.FTZ R0, R82, c[0x0][0x2ec] ;  /* 0x0000bb0052007a20 */ /* 0x002fcc0000410000 */
[----:B------:R1:W-:Y:S02]  /*2520*/  MUFU.TANH R76, R0 ;  /* 0x00000000004c7308 */ /* 0x0003e40000002400 */
[----:B-1----:R-:W-:-:S06]  /*2530*/  FMUL.FTZ R0, R83, c[0x0][0x2ec] ;  /* 0x0000bb0053007a20 */ /* 0x002fcc0000410000 */
[----:B------:R1:W3:Y:S02]  /*2540*/  MUFU.TANH R57, R0 ;  /* 0x0000000000397308 */ /* 0x0002e40000002400 */
[----:B-1----:R-:W-:-:S06]  /*2550*/  FMUL.FTZ R0, R68, c[0x0][0x2ec] ;  /* 0x0000bb0044007a20 */ /* 0x002fcc0000410000 */
[----:B------:R1:W1:Y:S02]  /*2560*/  MUFU.TANH R60, R0 ;  /* 0x00000000003c7308 */ /* 0x0002640000002400 */
[----:B-1----:R-:W-:-:S06]  /*2570*/  FMUL.FTZ R0, R69, c[0x0][0x2ec] ;  /* 0x0000bb0045007a20 */ /* 0x002fcc0000410000 */
[----:B------:R1:W-:Y:S02]  /*2580*/  MUFU.TANH R56, R0 ;  /* 0x0000000000387308 */ /* 0x0003e40000002400 */
[----:B-1----:R-:W-:-:S06]  /*2590*/  FMUL.FTZ R0, R75, c[0x0][0x2ec] ;  /* 0x0000bb004b007a20 */ /* 0x002fcc0000410000 */
[----:B------:R1:W1:Y:S02]  /*25a0*/  MUFU.TANH R52, R0 ;  /* 0x0000000000347308 */ /* 0x0002640000002400 */
[----:B-1----:R-:W-:-:S06]  /*25b0*/  FMUL.FTZ R0, R48, c[0x0][0x2ec] ;  /* 0x0000bb0030007a20 */ /* 0x002fcc0000410000 */
[----:B------:R1:W1:Y:S02]  /*25c0*/  MUFU.TANH R37, R0 ;  /* 0x0000000000257308 */ /* 0x0002640000002400 */
[----:B-1----:R-:W-:Y:S02]  /*25d0*/  LOP3.LUT R0, R3, 0x6, RZ, 0xc0, !PT ;  /* 0x0000000603007812 */ /* 0x002fe400078ec0ff */
[----:B------:R-:W-:-:S03]  /*25e0*/  LOP3.LUT R3, R160, 0xffffffe0, RZ, 0xc0, !PT ;  /* 0xffffffe0a0037812 */ /* 0x000fc600078ec0ff */
[----:B------:R-:W-:Y:S02]  /*25f0*/  IMAD R0, R41, 0x40, R0 ;  /* 0x0000004029007824 */ /* 0x000fe400078e0200 */
[----:B------:R-:W-:Y:S01]  /*2600*/  IMAD.IADD R3, R155, 0x1, -R3 ;  /* 0x000000019b037824 */ /* 0x000fe200078e0a03 */
[----:B------:R-:W-:Y:S02]  /*2610*/  BAR.SYNC.DEFER_BLOCKING 0x0 ;  /* 0x0000000000007b1d */ /* 0x000fe40000010000 */
[C---:B------:R-:W-:Y:S02]  /*2620*/  ISETP.GE.AND P2, PT, R0.reuse, R40, PT ;  /* 0x000000280000720c */ /* 0x040fe40003f46270 */
[----:B------:R-:W-:Y:S02]  /*2630*/  IADD3 R5, R0, 0x1, RZ ;  /* 0x0000000100057810 */ /* 0x000fe40007ffe0ff */
[----:B------:R1:W-:Y:S01]  /*2640*/  STL [R1+0x50], R3 ;  /* 0x0000500301007387 */ /* 0x0003e20000100800 */
[----:B----4-:R-:W-:-:S02]  /*2650*/  FSEL R27, R103, -INF , !P2 ;  /* 0xff800000671b7808 */ /* 0x010fc40005000000 */
[----:B------:R-:W-:Y:S02]  /*2660*/  FSEL R24, R110, -INF , !P2 ;  /* 0xff8000006e187808 */ /* 0x000fe40005000000 */
[----:B------:R-:W-:Y:S02]  /*2670*/  FSEL R46, R111, -INF , !P2 ;  /* 0xff8000006f2e7808 */ /* 0x000fe40005000000 */
[----:B------:R-:W-:Y:S02]  /*2680*/  FSEL R32, R122, -INF , !P2 ;  /* 0xff8000007a207808 */ /* 0x000fe40005000000 */
[----:B------:R-:W-:Y:S02]  /*2690*/  IADD3 R4, R0, 0x8, RZ ;  /* 0x0000000800047810 */ /* 0x000fe40007ffe0ff */
[-C--:B------:R-:W-:Y:S02]  /*26a0*/  ISETP.GE.AND P0, PT, R5, R40.reuse, PT ;  /* 0x000000280500720c */ /* 0x080fe40003f06270 */
[----:B------:R-:W-:-:S02]  /*26b0*/  ISETP.GE.AND P1, PT, R4, R40, PT ;  /* 0x000000280400720c */ /* 0x000fc40003f26270 */
[----:B------:R-:W-:Y:S02]  /*26c0*/  FSEL R26, R104, -INF , !P0 ;  /* 0xff800000681a7808 */ /* 0x000fe40004000000 */
[----:B------:R-:W-:Y:S02]  /*26d0*/  FSEL R25, R109, -INF , !P0 ;  /* 0xff8000006d197808 */ /* 0x000fe40004000000 */
[----:B------:R-:W-:Y:S02]  /*26e0*/  FSEL R45, R120, -INF , !P0 ;  /* 0xff800000782d7808 */ /* 0x000fe40004000000 */
[----:B------:R-:W-:Y:S02]  /*26f0*/  FSEL R36, R121, -INF , !P0 ;  /* 0xff80000079247808 */ /* 0x000fe40004000000 */
[C---:B------:R-:W-:Y:S02]  /*2700*/  IADD3 R4, R0.reuse, 0x11, RZ ;  /* 0x0000001100047810 */ /* 0x040fe40007ffe0ff */
[----:B-1----:R-:W-:-:S02]  /*2710*/  IADD3 R3, R0, 0x9, RZ ;  /* 0x0000000900037810 */ /* 0x002fc40007ffe0ff */
[----:B------:R-:W-:Y:S02]  /*2720*/  FSEL R21, R42, -INF , !P1 ;  /* 0xff8000002a157808 */ /* 0x000fe40004800000 */
[-C--:B------:R-:W-:Y:S02]  /*2730*/  ISETP.GE.AND P6, PT, R3, R40.reuse, PT ;  /* 0x000000280300720c */ /* 0x080fe40003fc6270 */
[C---:B------:R-:W-:Y:S02]  /*2740*/  IADD3 R3, R0.reuse, 0x18, RZ ;  /* 0x0000001800037810 */ /* 0x040fe40007ffe0ff */
[----:B------:R-:W-:Y:S02]  /*2750*/  FSEL R20, R99, -INF , !P1 ;  /* 0xff80000063147808 */ /* 0x000fe40004800000 */
[----:B------:R-:W-:Y:S02]  /*2760*/  ISETP.GE.AND P3, PT, R3, R40, PT ;  /* 0x000000280300720c */ /* 0x000fe40003f66270 */
[----:B------:R-:W-:-:S02]  /*2770*/  IADD3 R3, R0, 0x19, RZ ;  /* 0x0000001900037810 */ /* 0x000fc40007ffe0ff */
[----:B------:R-:W-:Y:S02]  /*2780*/  FSEL R44, R101, -INF , !P1 ;  /* 0xff800000652c7808 */ /* 0x000fe40004800000 */
[-C--:B------:R-:W-:Y:S02]  /*2790*/  ISETP.GE.AND P2, PT, R3, R40.reuse, PT ;  /* 0x000000280300720c */ /* 0x080fe40003f46270 */
[----:B------:R-:W-:Y:S02]  /*27a0*/  IADD3 R3, R0, 0x20, RZ ;  /* 0x0000002000037810 */ /* 0x000fe40007ffe0ff */
[----:B------:R-:W-:Y:S02]  /*27b0*/  FSEL R42, R108, -INF , !P1 ;  /* 0xff8000006c2a7808 */ /* 0x000fe40004800000 */
[----:B------:R-:W-:Y:S02]  /*27c0*/  ISETP.GE.AND P0, PT, R3, R40, PT ;  /* 0x000000280300720c */ /* 0x000fe40003f06270 */
[----:B------:R-:W-:-:S02]  /*27d0*/  IADD3 R3, R0, 0x21, RZ ;  /* 0x0000002100037810 */ /* 0x000fc40007ffe0ff */
[-C--:B------:R-:W-:Y:S01]  /*27e0*/  ISETP.GE.AND P4, PT, R4, R40.reuse, PT ;  /* 0x000000280400720c */ /* 0x080fe20003f86270 */
[----:B------:R-:W-:Y:S01]  /*27f0*/  FMUL.FTZ R4, R49, c[0x0][0x2ec] ;  /* 0x0000bb0031047a20 */ /* 0x000fe20000410000 */
[----:B------:R-:W-:Y:S02]  /*2800*/  ISETP.GE.AND P1, PT, R3, R40, PT ;  /* 0x000000280300720c */ /* 0x000fe40003f26270 */
[C---:B------:R-:W-:Y:S01]  /*2810*/  IADD3 R5, R0.reuse, 0x10, RZ ;  /* 0x0000001000057810 */ /* 0x040fe20007ffe0ff */
[----:B------:R1:W-:Y:S01]  /*2820*/  MUFU.TANH R30, R4 ;  /* 0x00000004001e7308 */ /* 0x0003e20000002400 */
[----:B------:R-:W-:Y:S02]  /*2830*/  IADD3 R3, R0, 0x28, RZ ;  /* 0x0000002800037810 */ /* 0x000fe40007ffe0ff */
[----:B------:R-:W-:Y:S02]  /*2840*/  FSEL R28, R43, -INF , !P6 ;  /* 0xff8000002b1c7808 */ /* 0x000fe40007000000 */
[----:B------:R-:W-:-:S02]  /*2850*/  FSEL R11, R98, -INF , !P6 ;  /* 0xff800000620b7808 */ /* 0x000fc40007000000 */
[----:B------:R-:W-:Y:S02]  /*2860*/  FSEL R43, R102, -INF , !P6 ;  /* 0xff800000662b7808 */ /* 0x000fe40007000000 */
[----:B------:R-:W-:Y:S02]  /*2870*/  FSEL R41, R105, -INF , !P6 ;  /* 0xff80000069297808 */ /* 0x000fe40007000000 */
[-C--:B------:R-:W-:Y:S01]  /*2880*/  ISETP.GE.AND P5, PT, R5, R40.reuse, PT ;  /* 0x000000280500720c */ /* 0x080fe20003fa6270 */
[----:B------:R-:W-:Y:S01]  /*2890*/  FMUL.FTZ R5, R51, c[0x0][0x2ec] ;  /* 0x0000bb0033057a20 */ /* 0x000fe20000410000 */
[----:B------:R-:W-:Y:S02]  /*28a0*/  ISETP.GE.AND P6, PT, R3, R40, PT ;  /* 0x000000280300720c */ /* 0x000fe40003fc6270 */
[----:B------:R-:W-:Y:S01]  /*28b0*/  IADD3 R3, R0, 0x29, RZ ;  /* 0x0000002900037810 */ /* 0x000fe20007ffe0ff */
[----:B-1----:R-:W-:Y:S01]  /*28c0*/  FMUL.FTZ R4, R31, c[0x0][0x2ec] ;  /* 0x0000bb001f047a20 */ /* 0x002fe20000410000 */
[----:B-----5:R-:W-:Y:S01]  /*28d0*/  FSEL R51, R93, -INF , !P5 ;  /* 0xff8000005d337808 */ /* 0x020fe20006800000 */
[----:B------:R-:W-:Y:S01]  /*28e0*/  MUFU.TANH R29, R5 ;  /* 0x00000005001d7308 */ /* 0x000fe20000002400 */
[----:B------:R-:W-:-:S02]  /*28f0*/  FSEL R48, R96, -INF , !P5 ;  /* 0xff80000060307808 */ /* 0x000fc40006800000 */
[----:B------:R-:W-:Y:S02]  /*2900*/  FSEL R129, R129, -INF , !P5 ;  /* 0xff80000081817808 */ /* 0x000fe40006800000 */
[----:B------:R-:W-:Y:S02]  /*2910*/  FSEL R106, R106, -INF , !P5 ;  /* 0xff8000006a6a7808 */ /* 0x000fe40006800000 */
[----:B------:R-:W-:Y:S01]  /*2920*/  ISETP.GE.AND P5, PT, R3, R40, PT ;  /* 0x000000280300720c */ /* 0x000fe20003fa6270 */
[----:B------:R1:W4:Y:S01]  /*2930*/  MUFU.TANH R9, R4 ;  /* 0x0000000400097308 */ /* 0x0003220000002400 */
[----:B------:R-:W-:Y:S02]  /*2940*/  IADD3 R3, R0, 0x30, RZ ;  /* 0x0000003000037810 */ /* 0x000fe40007ffe0ff */
[----:B------:R-:W-:Y:S02]  /*2950*/  FSEL R100, R100, -INF , !P4 ;  /* 0xff80000064647808 */ /* 0x000fe40006000000 */
[----:B------:R-:W-:-:S02]  /*2960*/  FSEL R50, R95, -INF , !P4 ;  /* 0xff8000005f327808 */ /* 0x000fc40006000000 */
[----:B------:R-:W-:Y:S02]  /*2970*/  FSEL R128, R128, -INF , !P4 ;  /* 0xff80000080807808 */ /* 0x000fe40006000000 */
[----:B------:R-:W-:Y:S02]  /*2980*/  FSEL R124, R97, -INF , !P4 ;  /* 0xff800000617c7808 */ /* 0x000fe40006000000 */
[----:B------:R-:W-:Y:S02]  /*2990*/  ISETP.GE.AND P4, PT, R3, R40, PT ;  /* 0x000000280300720c */ /* 0x000fe40003f86270 */
[----:B------:R-:W-:Y:S02]  /*29a0*/  IADD3 R3, R0, 0x31, RZ ;  /* 0x0000003100037810 */ /* 0x000fe40007ffe0ff */
[----:B--2---:R-:W-:Y:S01]  /*29b0*/  FSEL R101, R85, -INF , !P3 ;  /* 0xff80000055657808 */ /* 0x004fe20005800000 */
[----:B-1----:R-:W-:Y:S01]  /*29c0*/  FMUL.FTZ R4, R16, c[0x0][0x2ec] ;  /* 0x0000bb0010047a20 */ /* 0x002fe20000410000 */
[----:B------:R-:W-:-:S02]  /*29d0*/  FSEL R47, R90, -INF , !P3 ;  /* 0xff8000005a2f7808 */ /* 0x000fc40005800000 */
[----:B------:R-:W-:Y:S01]  /*29e0*/  FSEL R127, R91, -INF , !P3 ;  /* 0xff8000005b7f7808 */ /* 0x000fe20005800000 */
[----:B------:R1:W-:Y:S01]  /*29f0*/  MUFU.TANH R8, R4 ;  /* 0x0000000400087308 */ /* 0x0003e20000002400 */
[----:B------:R-:W-:Y:S02]  /*2a00*/  FSEL R125, R94, -INF , !P3 ;  /* 0xff8000005e7d7808 */ /* 0x000fe40005800000 */
[----:B------:R-:W-:Y:S02]  /*2a10*/  ISETP.GE.AND P3, PT, R3, R40, PT ;  /* 0x000000280300720c */ /* 0x000fe40003f66270 */
[----:B------:R-:W-:Y:S02]  /*2a20*/  IADD3 R3, R0, 0x38, RZ ;  /* 0x0000003800037810 */ /* 0x000fe40007ffe0ff */
[----:B------:R-:W-:Y:S02]  /*2a30*/  FSEL R105, R86, -INF , !P2 ;  /* 0xff80000056697808 */ /* 0x000fe40005000000 */
[----:B------:R-:W-:-:S02]  /*2a40*/  FSEL R49, R89, -INF , !P2 ;  /* 0xff80000059317808 */ /* 0x000fc40005000000 */
[----:B------:R-:W-:Y:S02]  /*2a50*/  FSEL R126, R92, -INF , !P2 ;  /* 0xff8000005c7e7808 */ /* 0x000fe40005000000 */
[----:B------:R-:W-:Y:S02]  /*2a60*/  FSEL R107, R107, -INF , !P2 ;  /* 0xff8000006b6b7808 */ /* 0x000fe40005000000 */
[----:B------:R-:W-:Y:S01]  /*2a70*/  ISETP.GE.AND P2, PT, R3, R40, PT ;  /* 0x000000280300720c */ /* 0x000fe20003f46270 */
[----:B-1----:R-:W-:Y:S01]  /*2a80*/  FMUL.FTZ R4, R18, c[0x0][0x2ec] ;  /* 0x0000bb0012047a20 */ /* 0x002fe20000410000 */
[----:B------:R-:W-:Y:S01]  /*2a90*/  IADD3 R0, R0, 0x39, RZ ;  /* 0x0000003900007810 */ /* 0x000fe20007ffe0ff */
[----:B------:R-:W-:Y:S01]  /*2aa0*/  IMAD R3, R154, 0x20, R152 ;  /* 0x000000209a037824 */ /* 0x000fe200078e0298 */
[----:B---3--:R-:W-:Y:S01]  /*2ab0*/  FSEL R176, R57, -INF , !P1 ;  /* 0xff80000039b07808 */ /* 0x008fe20004800000 */
[----:B------:R1:W2:Y:S01]  /*2ac0*/  MUFU.TANH R7, R4 ;  /* 0x0000000400077308 */ /* 0x0002a20000002400 */
[----:B------:R-:W-:-:S02]  /*2ad0*/  FSEL R166, R77, -INF , !P1 ;  /* 0xff8000004da67808 */ /* 0x000fc40004800000 */
[----:B------:R-:W-:Y:S02]  /*2ae0*/  FSEL R190, R79, -INF , !P1 ;  /* 0xff8000004fbe7808 */ /* 0x000fe40004800000 */
[----:B------:R-:W-:Y:S02]  /*2af0*/  FSEL R180, R87, -INF , !P1 ;  /* 0xff80000057b47808 */ /* 0x000fe40004800000 */
[----:B------:R-:W-:Y:S01]  /*2b00*/  ISETP.GE.AND P1, PT, R0, R40, PT ;  /* 0x000000280000720c */ /* 0x000fe20003f26270 */
[----:B------:R-:W-:Y:S01]  /*2b10*/  IMAD.IADD R0, R153, 0x1, R3 ;  /* 0x0000000199007824 */ /* 0x000fe200078e0203 */
[----:B------:R-:W-:Y:S01]  /*2b20*/  FSEL R167, R76, -INF , !P0 ;  /* 0xff8000004ca77808 */ /* 0x000fe20004000000 */
[----:B------:R-:W-:Y:S01]  /*2b30*/  FMUL.FTZ R3, R15, c[0x0][0x2ec] ;  /* 0x0000bb000f037a20 */ /* 0x000fe20000410000 */
[----:B------:R-:W-:Y:S02]  /*2b40*/  FSEL R165, R78, -INF , !P0 ;  /* 0xff8000004ea57808 */ /* 0x000fe40004000000 */
[----:B------:R-:W-:-:S02]  /*2b50*/  FSEL R188, R84, -INF , !P0 ;  /* 0xff80000054bc7808 */ /* 0x000fc40004000000 */
[----:B------:R-:W-:Y:S01]  /*2b60*/  FSEL R179, R88, -INF , !P0 ;  /* 0xff80000058b37808 */ /* 0x000fe20004000000 */
[----:B-1----:R-:W-:Y:S01]  /*2b70*/  FMUL.FTZ R4, R17, c[0x0][0x2ec] ;  /* 0x0000bb0011047a20 */ /* 0x002fe20000410000 */
[----:B------:R-:W1:Y:S01]  /*2b80*/  MUFU.TANH R3, R3 ;  /* 0x0000000300037308 */ /* 0x000e620000002400 */
[----:B------:R-:W-:Y:S02]  /*2b90*/  ISETP.GE.AND P0, PT, R40, 0x41, PT ;  /* 0x000000412800780c */ /* 0x000fe40003f06270 */
[----:B------:R-:W-:Y:S02]  /*2ba0*/  FSEL R195, R14, -INF , !P2 ;  /* 0xff8000000ec37808 */ /* 0x000fe40005000000 */
[----:B------:R-:W-:Y:S02]  /*2bb0*/  FSEL R177, R74, -INF , !P6 ;  /* 0xff8000004ab17808 */ /* 0x000fe40007000000 */
[----:B------:R-:W-:Y:S01]  /*2bc0*/  FSEL R15, R72, -INF , !P6 ;  /* 0xff800000480f7808 */ /* 0x000fe20007000000 */
[----:B------:R3:W-:Y:S01]  /*2bd0*/  MUFU.TANH R6, R4 ;  /* 0x0000000400067308 */ /* 0x0007e20000002400 */
[----:B------:R-:W-:-:S02]  /*2be0*/  FSEL R183, R70, -INF , !P6 ;  /* 0xff80000046b77808 */ /* 0x000fc40007000000 */
[----:B------:R-:W-:Y:S02]  /*2bf0*/  FSEL R181, R60, -INF , !P6 ;  /* 0xff8000003cb57808 */ /* 0x000fe40007000000 */
[----:B------:R-:W-:Y:S02]  /*2c00*/  FSEL R178, R52, -INF , !P5 ;  /* 0xff80000034b27808 */ /* 0x000fe40006800000 */
[----:B------:R-:W-:Y:S02]  /*2c10*/  FSEL R164, R73, -INF , !P5 ;  /* 0xff80000049a47808 */ /* 0x000fe40006800000 */
[----:B------:R-:W-:Y:S02]  /*2c20*/  FSEL R189, R71, -INF , !P5 ;  /* 0xff80000047bd7808 */ /* 0x000fe40006800000 */
[----:B------:R-:W-:Y:S02]  /*2c30*/  FSEL R182, R56, -INF , !P5 ;  /* 0xff80000038b67808 */ /* 0x000fe40006800000 */
[----:B------:R-:W-:-:S02]  /*2c40*/  FSEL R194, R33, -INF , !P4 ;  /* 0xff80000021c27808 */ /* 0x000fc40006000000 */
[----:B------:R-:W-:Y:S01]  /*2c50*/  FSEL R191, R34, -INF , !P4 ;  /* 0xff80000022bf7808 */ /* 0x000fe20006000000 */
[----:B---3--:R-:W-:Y:S01]  /*2c60*/  FMUL.FTZ R4, R19, c[0x0][0x2ec] ;  /* 0x0000bb0013047a20 */ /* 0x008fe20000410000 */
[----:B------:R-:W-:Y:S02]  /*2c70*/  FSEL R202, R35, -INF , !P4 ;  /* 0xff80000023ca7808 */ /* 0x000fe40006000000 */
[----:B------:R-:W-:Y:S01]  /*2c80*/  FSEL R199, R37, -INF , !P4 ;  /* 0xff80000025c77808 */ /* 0x000fe20006000000 */
[----:B------:R3:W5:Y:S01]  /*2c90*/  MUFU.TANH R5, R4 ;  /* 0x0000000400057308 */ /* 0x0007620000002400 */
[----:B----4-:R-:W-:Y:S02]  /*2ca0*/  FSEL R196, R9, -INF , !P3 ;  /* 0xff80000009c47808 */ /* 0x010fe40005800000 */
[----:B------:R-:W-:Y:S02]  /*2cb0*/  FSEL R192, R10, -INF , !P3 ;  /* 0xff8000000ac07808 */ /* 0x000fe40005800000 */
[----:B------:R-:W-:-:S02]  /*2cc0*/  FSEL R203, R29, -INF , !P3 ;  /* 0xff8000001dcb7808 */ /* 0x000fc40005800000 */
[----:B------:R-:W-:Y:S02]  /*2cd0*/  FSEL R198, R30, -INF , !P3 ;  /* 0xff8000001ec67808 */ /* 0x000fe40005800000 */
[----:B------:R-:W-:Y:S02]  /*2ce0*/  FSEL R14, R12, -INF , !P2 ;  /* 0xff8000000c0e7808 */ /* 0x000fe40005000000 */
[----:B--2---:R-:W-:Y:S02]  /*2cf0*/  FSEL R204, R7, -INF , !P2 ;  /* 0xff80000007cc7808 */ /* 0x004fe40005000000 */
[----:B------:R-:W-:Y:S02]  /*2d00*/  FSEL R200, R8, -INF , !P2 ;  /* 0xff80000008c87808 */ /* 0x000fe40005000000 */
[----:B-1----:R-:W-:Y:S01]  /*2d10*/  FSEL R197, R3, -INF , !P1 ;  /* 0xff80000003c57808 */ /* 0x002fe20004800000 */
[----:B---3--:R-:W-:Y:S01]  /*2d20*/  FMUL.FTZ R4, R13, c[0x0][0x2ec] ;  /* 0x0000bb000d047a20 */ /* 0x008fe20000410000 */
[----:B-----5:R-:W-:-:S02]  /*2d30*/  FSEL R205, R5, -INF , !P1 ;  /* 0xff80000005cd7808 */ /* 0x020fc40004800000 */
[----:B------:R-:W-:-:S03]  /*2d40*/  FSEL R201, R6, -INF , !P1 ;  /* 0xff80000006c97808 */ /* 0x000fc60004800000 */
[----:B------:R-:W1:Y:S02]  /*2d50*/  MUFU.TANH R4, R4 ;  /* 0x0000000400047308 */ /* 0x000e640000002400 */
[----:B-1----:R-:W-:Y:S01]  /*2d60*/  FSEL R193, R4, -INF , !P1 ;  /* 0xff80000004c17808 */ /* 0x002fe20004800000 */
        /* <DEDUP_REMOVED lines=21> */
.L_x_291:
[----:B------:R-:W-:Y:S02]  /*2ec0*/  FMNMX.FTZ R3, R24, R25, !PT ;  /* 0x0000001918037209 */ /* 0x000fe40007810000 */
[----:B-1----:R-:W-:-:S02]  /*2ed0*/  FMNMX.FTZ R5, R32, R36, !PT ;  /* 0x0000002420057209 */ /* 0x002fc40007810000 */
[----:B------:R-:W-:Y:S02]  /*2ee0*/  FMNMX.FTZ R3, R20, R3, !PT ;  /* 0x0000000314037209 */ /* 0x000fe40007810000 */
[----:B------:R-:W-:Y:S02]  /*2ef0*/  FMNMX.FTZ R5, R42, R5, !PT ;  /* 0x000000052a057209 */ /* 0x000fe40007810000 */
[----:B------:R-:W-:Y:S02]  /*2f00*/  FMNMX.FTZ R3, R11, R3, !PT ;  /* 0x000000030b037209 */ /* 0x000fe40007810000 */
[----:B------:R-:W-:Y:S02]  /*2f10*/  SHF.L.U32 R220, R0, 0x1, RZ ;  /* 0x0000000100dc7819 */ /* 0x000fe400000006ff */
[----:B------:R-:W-:Y:S02]  /*2f20*/  FMNMX.FTZ R3, R48, R3, !PT ;  /* 0x0000000330037209 */ /* 0x000fe40007810000 */
[----:B------:R-:W-:-:S02]  /*2f30*/  LEA R222, R2, R220, 0x1 ;  /* 0x000000dc02de7211 */ /* 0x000fc400078e08ff */
[----:B------:R-:W-:-:S03]  /*2f40*/  FMNMX.FTZ R3, R50, R3, !PT ;  /* 0x0000000332037209 */ /* 0x000fc60007810000 */
[----:B------:R-:W-:Y:S01]  /*2f50*/  LDSM.16.MT88.4 R16, [R222+0x9000] ;  /* 0x00900000de10783b */ /* 0x000fe20000004200 */
        /* <DEDUP_REMOVED lines=35> */
[----:B-1----:R-:W-:Y:S01]  /*3190*/  FMNMX.FTZ R102, R102, R6, !PT ;  /* 0x0000000666667209 */ /* 0x002fe20007810000 */
        /* <DEDUP_REMOVED lines=15> */
[----:B------:R-:W-:Y:S01]  /*3290*/  FMNMX.FTZ R3, R190, R3, !PT ;  /* 0x00000003be037209 */ /* 0x000fe20007810000 */
[----:B------:R-:W1:Y:S01]  /*32a0*/  SHFL.BFLY PT, R5, R6, 0x2, 0x1f ;  /* 0x0c401f0006057f89 */ /* 0x000e6200000e0000 */
[----:B--2---:R-:W-:Y:S02]  /*32b0*/  FMNMX.FTZ R102, R102, R8, !PT ;  /* 0x0000000866667209 */ /* 0x004fe40007810000 */
        /* <DEDUP_REMOVED lines=25> */
[----:B------:R-:W-:Y:S01]  /*3450*/  LDSM.16.MT88.4 R28, [R222+0xa000] ;  /* 0x00a00000de1c783b */ /* 0x000fe20000004200 */
[----:B------:R4:W-:Y:S01]  /*3460*/  MUFU.EX2 R250, R0 ;  /* 0x0000000000fa7308 */ /* 0x0009e20000000800 */
[----:B--2---:R-:W-:Y:S01]  /*3470*/  FMNMX.FTZ R4, R4, R7, !PT ;  /* 0x0000000704047209 */ /* 0x004fe20007810000 */
[----:B-1----:R-:W-:-:S06]  /*3480*/  FFMA.FTZ R5, R11, c[0x0][0x23c], -R13 ;  /* 0x00008f000b057a23 */ /* 0x002fcc000001080d */
[----:B------:R-:W-:Y:S01]  /*3490*/  MUFU.EX2 R251, R2 ;  /* 0x0000000200fb7308 */ /* 0x000fe20000000800 */
[----:B---3--:R-:W-:-:S04]  /*34a0*/  FMNMX.FTZ R104, R6, R8, !PT ;  /* 0x0000000806687209 */ /* 0x008fc80007810000 */
[----:B------:R-:W-:Y:S01]  /*34b0*/  FSETP.NEU.FTZ.AND P1, PT, R104, -INF , PT ;  /* 0xff8000006800780b */ /* 0x000fe20003f3d000 */
[--C-:B----4-:R-:W-:Y:S02]  /*34c0*/  FFMA.FTZ R0, R21, c[0x0][0x23c], -R12.reuse ;  /* 0x00008f0015007a23 */ /* 0x110fe4000001080c */
[----:B------:R1:W2:Y:S01]  /*34d0*/  MUFU.EX2 R130, R5 ;  /* 0x0000000500827308 */ /* 0x0002a20000000800 */
[----:B------:R-:W-:Y:S07]  /*34e0*/  LDSM.16.MT88.4 R20, [R220+0xa000] ;  /* 0x00a00000dc14783b */ /* 0x000fee0000004200 */
[----:B------:R3:W4:Y:S01]  /*34f0*/  MUFU.EX2 R249, R0 ;  /* 0x0000000000f97308 */ /* 0x0007220000000800 */
[----:B-1----:R-:W-:Y:S01]  /*3500*/  FFMA.FTZ R5, R27, c[0x0][0x23c], -R12 ;  /* 0x00008f001b057a23 */ /* 0x002fe2000001080c */
[----:B--2---:R-:W-:Y:S01]  /*3510*/  F2FP.PACK_AB R6, R130, R131 ;  /* 0x000000838206723e */ /* 0x004fe200000000ff */
[----:B------:R-:W-:Y:S05]  /*3520*/  LDSM.16.MT88.4 R24, [R220+0x9000] ;  /* 0x00900000dc18783b */ /* 0x000fea0000004200 */
[----:B------:R1:W2:Y:S01]  /*3530*/  MUFU.EX2 R252, R5 ;  /* 0x0000000500fc7308 */ /* 0x0002a20000000800 */
[----:B---3--:R-:W-:Y:S01]  /*3540*/  FMUL.FTZ R0, R104, c[0x0][0x23c] ;  /* 0x00008f0068007a20 */ /* 0x008fe20000410000 */
[----:B----4-:R-:W-:-:S04]  /*3550*/  F2FP.PACK_AB R7, R251, R249 ;  /* 0x000000f9fb07723e */ /* 0x010fc800000000ff */
[----:B------:R-:W-:-:S05]  /*3560*/  FSEL R0, R0, RZ, P1 ;  /* 0x000000ff00007208 */ /* 0x000fca0000800000 */
[--C-:B------:R-:W-:Y:S01]  /*3570*/  FFMA.FTZ R2, R32, c[0x0][0x23c], -R0.reuse ;  /* 0x00008f0020027a23 */ /* 0x100fe20000010800 */
[----:B-1----:R-:W1:Y:S01]  /*3580*/  SHFL.BFLY PT, R5, R4, 0x1, 0x1f ;  /* 0x0c201f0004057f89 */ /* 0x002e6200000e0000 */
[--C-:B------:R-:W-:Y:S02]  /*3590*/  FFMA.FTZ R8, R42, c[0x0][0x23c], -R0.reuse ;  /* 0x00008f002a087a23 */ /* 0x100fe40000010800 */
[----:B------:R3:W-:Y:S01]  /*35a0*/  MUFU.EX2 R246, R2 ;  /* 0x0000000200f67308 */ /* 0x0007e20000000800 */
[----:B------:R-:W4:Y:S07]  /*35b0*/  LDSM.16.MT88.4 R32, [R220+0xb000] ;  /* 0x00b00000dc20783b */ /* 0x000f2e0000004200 */
[----:B------:R5:W-:Y:S01]  /*35c0*/  MUFU.EX2 R247, R8 ;  /* 0x0000000800f77308 */ /* 0x000be20000000800 */
[----:B---3--:R-:W-:-:S02]  /*35d0*/  FFMA.FTZ R2, R36, c[0x0][0x23c], -R0 ;  /* 0x00008f0024027a23 */ /* 0x008fc40000010800 */
[----:B------:R-:W3:Y:S05]  /*35e0*/  LDSM.16.MT88.4 R36, [R222+0xb000] ;  /* 0x00b00000de24783b */ /* 0x000eea0000004200 */
[----:B------:R4:W-:Y:S01]  /*35f0*/  MUFU.EX2 R241, R2 ;  /* 0x0000000200f17308 */ /* 0x0009e20000000800 */
[----:B-1----:R-:W-:Y:S01]  /*3600*/  FMNMX.FTZ R103, R4, R5, !PT ;  /* 0x0000000504677209 */ /* 0x002fe20007810000 */
[----:B-----5:R-:W-:Y:S01]  /*3610*/  FFMA.FTZ R8, R41, c[0x0][0x23c], -R0 ;  /* 0x00008f0029087a23 */ /* 0x020fe20000010800 */
[----:B------:R-:W-:Y:S02]  /*3620*/  F2FP.PACK_AB R4, R137, R136 ;  /* 0x000000888904723e */ /* 0x000fe400000000ff */
[----:B------:R-:W-:-:S03]  /*3630*/  FSETP.NEU.FTZ.AND P1, PT, R103, -INF , PT ;  /* 0xff8000006700780b */ /* 0x000fc60003f3d000 */
[----:B------:R-:W1:Y:S01]  /*3640*/  MUFU.EX2 R248, R8 ;  /* 0x0000000800f87308 */ /* 0x000e620000000800 */
[----:B--2---:R-:W-:Y:S01]  /*3650*/  F2FP.PACK_AB R5, R250, R252 ;  /* 0x000000fcfa05723e */ /* 0x004fe200000000ff */
[----:B----4-:R-:W-:-:S06]  /*3660*/  FMUL.FTZ R2, R103, c[0x0][0x23c] ;  /* 0x00008f0067027a20 */ /* 0x010fcc0000410000 */
        /* <DEDUP_REMOVED lines=11> */
[C---:B---3--:R-:W-:Y:S08]  /*3720*/  HMMA.16816.F32 R92, R4.reuse, R36, RZ ;  /* 0x00000024045c723c */ /* 0x048ff000000018ff */
[----:B------:R-:W-:Y:S01]  /*3730*/  HMMA.16816.F32 R88, R4, R26, RZ ;  /* 0x0000001a0458723c */ /* 0x000fe200000018ff */
[----:B-1----:R-:W-:Y:S01]  /*3740*/  FFMA.FTZ R8, R44, c[0x0][0x23c], -R2 ;  /* 0x00008f002c087a23 */ /* 0x002fe20000010802 */
[----:B--2---:R-:W-:-:S03]  /*3750*/  F2FP.PACK_AB R9, R237, R238 ;  /* 0x000000eeed09723e */ /* 0x004fc600000000ff */
[----:B------:R1:W-:Y:S03]  /*3760*/  MUFU.EX2 R240, R8 ;  /* 0x0000000800f07308 */ /* 0x0003e60000000800 */
[C---:B------:R-:W-:Y:S08]  /*3770*/  HMMA.16816.F32 R84, R4.reuse, R18, RZ ;  /* 0x000000120454723c */ /* 0x040ff000000018ff */
[----:B------:R-:W-:Y:S01]  /*3780*/  HMMA.16816.F32 R80, R4, R22, RZ ;  /* 0x000000160450723c */ /* 0x000fe200000018ff */
[----:B-1----:R-:W-:-:S02]  /*3790*/  FFMA.FTZ R8, R43, c[0x0][0x23c], -R2 ;  /* 0x00008f002b087a23 */ /* 0x002fc40000010802 */
[----:B------:R-:W-:Y:S05]  /*37a0*/  LDSM.16.MT88.4 R40, [R222+0xb400] ;  /* 0x00b40000de28783b */ /* 0x000fea0000004200 */
        /* <DEDUP_REMOVED lines=20> */
[----:B------:R-:W3:Y:S06]  /*38f0*/  LDSM.16.MT88.4 R20, [R222+0x9400] ;  /* 0x00940000de14783b */ /* 0x000eec0000004200 */
[C---:B------:R-:W-:Y:S08]  /*3900*/  HMMA.16816.F32 R52, R8.reuse, R28, RZ ;  /* 0x0000001c0834723c */ /* 0x040ff000000018ff */
[C---:B------:R-:W-:Y:S01]  /*3910*/  HMMA.16816.F32 R148, R8.reuse, R30, RZ ;  /* 0x0000001e0894723c */ /* 0x040fe200000018ff */
[----:B-1----:R-:W-:Y:S01]  /*3920*/  FFMA.FTZ R4, R49, c[0x0][0x23c], -R13 ;  /* 0x00008f0031047a23 */ /* 0x002fe2000001080d */
[----:B------:R-:W1:Y:S03]  /*3930*/  LDSM.16.MT88.4 R28, [R222+0xa400] ;  /* 0x00a40000de1c783b */ /* 0x000e660000004200 */
[----:B------:R4:W5:Y:S03]  /*3940*/  MUFU.EX2 R242, R4 ;  /* 0x0000000400f27308 */ /* 0x0009660000000800 */
[C---:B------:R-:W-:Y:S08]  /*3950*/  HMMA.16816.F32 R152, R8.reuse, R34, RZ ;  /* 0x000000220898723c */ /* 0x040ff000000018ff */
[----:B------:R-:W-:Y:S01]  /*3960*/  HMMA.16816.F32 R44, R8, R36, RZ ;  /* 0x00000024082c723c */ /* 0x000fe200000018ff */
[----:B----4-:R-:W-:Y:S01]  /*3970*/  FFMA.FTZ R4, R51, c[0x0][0x23c], -R12 ;  /* 0x00008f0033047a23 */ /* 0x010fe2000001080c */
[----:B-----5:R-:W-:-:S06]  /*3980*/  F2FP.PACK_AB R6, R242, R243 ;  /* 0x000000f3f206723e */ /* 0x020fcc00000000ff */
[C---:B------:R-:W-:Y:S01]  /*3990*/  HMMA.16816.F32 R48, R8.reuse, R32, RZ ;  /* 0x000000200830723c */ /* 0x040fe200000018ff */
[----:B------:R-:W4:Y:S01]  /*39a0*/  LDSM.16.MT88.4 R32, [R220+0xb400] ;  /* 0x00b40000dc20783b */ /* 0x000f220000004200 */
[----:B------:R5:W-:Y:S06]  /*39b0*/  MUFU.EX2 R233, R4 ;  /* 0x0000000400e97308 */ /* 0x000bec0000000800 */
[----:B------:R-:W-:Y:S01]  /*39c0*/  HMMA.16816.F32 R156, R8, R38, RZ ;  /* 0x00000026089c723c */ /* 0x000fe200000018ff */
[----:B------:R-:W-:Y:S06]  /*39d0*/  LDSM.16.MT88.4 R36, [R222+0xb800] ;  /* 0x00b80000de24783b */ /* 0x000fec0000004200 */
[----:B------:R-:W-:-:S02]  /*39e0*/  FFMA.FTZ R8, R125, c[0x0][0x23c], -R0 ;  /* 0x00008f007d087a23 */ /* 0x000fc40000010800 */
[----:B-----5:R-:W-:Y:S02]  /*39f0*/  FFMA.FTZ R4, R100, c[0x0][0x23c], -R12 ;  /* 0x00008f0064047a23 */ /* 0x020fe4000001080c */
[----:B------:R5:W-:Y:S01]  /*3a00*/  MUFU.EX2 R230, R8 ;  /* 0x0000000800e67308 */ /* 0x000be20000000800 */
[----:B------:R-:W-:-:S07]  /*3a10*/  MOV R100, R136 ;  /* 0x0000008800647202 */ /* 0x000fce0000000f00 */
[----:B------:R1:W1:Y:S01]  /*3a20*/  MUFU.EX2 R236, R4 ;  /* 0x0000000400ec7308 */ /* 0x0002620000000800 */
[----:B-----5:R-:W-:-:S07]  /*3a30*/  FFMA.FTZ R8, R107, c[0x0][0x23c], -R0 ;  /* 0x00008f006b087a23 */ /* 0x020fce0000010800 */
[----:B------:R5:W-:Y:S01]  /*3a40*/  MUFU.EX2 R229, R8 ;  /* 0x0000000800e57308 */ /* 0x000be20000000800 */
[----:B-1----:R-:W-:Y:S01]  /*3a50*/  FFMA.FTZ R4, R101, c[0x0][0x23c], -R12 ;  /* 0x00008f0065047a23 */ /* 0x002fe2000001080c */
[----:B------:R-:W-:Y:S02]  /*3a60*/  F2FP.PACK_AB R5, R236, R233 ;  /* 0x000000e9ec05723e */ /* 0x000fe400000000ff */
[----:B------:R-:W-:-:S04]  /*3a70*/  MOV R101, R131 ;  /* 0x0000008300657202 */ /* 0x000fc80000000f00 */
[----:B------:R1:W-:Y:S01]  /*3a80*/  MUFU.EX2 R235, R4 ;  /* 0x0000000400eb7308 */ /* 0x0003e20000000800 */
[----:B-----5:R-:W-:-:S07]  /*3a90*/  FFMA.FTZ R8, R129, c[0x0][0x23c], -R2 ;  /* 0x00008f0081087a23 */ /* 0x020fce0000010802 */
[----:B------:R5:W-:Y:S01]  /*3aa0*/  MUFU.EX2 R219, R8 ;  /* 0x0000000800db7308 */ /* 0x000be20000000800 */
[----:B-1----:R-:W-:Y:S01]  /*3ab0*/  FFMA.FTZ R4, R105, c[0x0][0x23c], -R12 ;  /* 0x00008f0069047a23 */ /* 0x002fe2000001080c */
[----:B------:R-:W-:-:S06]  /*3ac0*/  MOV R105, R130 ;  /* 0x0000008200697202 */ /* 0x000fcc0000000f00 */
[----:B------:R1:W1:Y:S01]  /*3ad0*/  MUFU.EX2 R234, R4 ;  /* 0x0000000400ea7308 */ /* 0x0002620000000800 */
[----:B-----5:R-:W-:-:S07]  /*3ae0*/  FFMA.FTZ R8, R128, c[0x0][0x23c], -R2 ;  /* 0x00008f0080087a23 */ /* 0x020fce0000010802 */
[----:B------:R5:W-:Y:S01]  /*3af0*/  MUFU.EX2 R228, R8 ;  /* 0x0000000800e47308 */ /* 0x000be20000000800 */
[----:B-1----:R-:W-:Y:S01]  /*3b00*/  FFMA.FTZ R4, R106, c[0x0][0x23c], -R0 ;  /* 0x00008f006a047a23 */ /* 0x002fe20000010800 */
[----:B------:R-:W-:-:S06]  /*3b10*/  F2FP.PACK_AB R7, R234, R235 ;  /* 0x000000ebea07723e */ /* 0x000fcc00000000ff */
[----:B------:R1:W-:Y:S01]  /*3b20*/  MUFU.EX2 R232, R4 ;  /* 0x0000000400e87308 */ /* 0x0003e20000000800 */
[----:B-----5:R-:W-:-:S07]  /*3b30*/  FFMA.FTZ R8, R127, c[0x0][0x23c], -R2 ;  /* 0x00008f007f087a23 */ /* 0x020fce0000010802 */
[----:B------:R5:W-:Y:S01]  /*3b40*/  MUFU.EX2 R218, R8 ;  /* 0x0000000800da7308 */ /* 0x000be20000000800 */
[----:B-1----:R-:W-:Y:S01]  /*3b50*/  FFMA.FTZ R4, R124, c[0x0][0x23c], -R0 ;  /* 0x00008f007c047a23 */ /* 0x002fe20000010800 */
[----:B------:R-:W-:-:S06]  /*3b60*/  MOV R124, R137 ;  /* 0x00000089007c7202 */ /* 0x000fcc0000000f00 */
[----:B------:R1:W1:Y:S01]  /*3b70*/  MUFU.EX2 R231, R4 ;  /* 0x0000000400e77308 */ /* 0x0002620000000800 */
[----:B-----5:R-:W-:-:S07]  /*3b80*/  FFMA.FTZ R8, R126, c[0x0][0x23c], -R2 ;  /* 0x00008f007e087a23 */ /* 0x020fce0000010802 */
[----:B------:R5:W3:Y:S01]  /*3b90*/  MUFU.EX2 R217, R8 ;  /* 0x0000000800d97308 */ /* 0x000ae20000000800 */
[----:B-1----:R-:W-:-:S07]  /*3ba0*/  F2FP.PACK_AB R4, R244, R239 ;  /* 0x000000eff404723e */ /* 0x002fce00000000ff */
[----:B--2---:R-:W-:Y:S01]  /*3bb0*/  HMMA.16816.F32 R172, R4, R24, R120 ;  /* 0x0000001804ac723c */ /* 0x004fe20000001878 */
[----:B-----5:R-:W-:-:S07]  /*3bc0*/  FFMA.FTZ R8, R165, c[0x0][0x23c], -R13 ;  /* 0x00008f00a5087a23 */ /* 0x020fce000001080d */
[C---:B---3--:R-:W-:Y:S01]  /*3bd0*/  HMMA.16816.F32 R168, R4.reuse, R20, R116 ;  /* 0x0000001404a8723c */ /* 0x048fe20000001874 */
[----:B------:R1:W-:Y:S07]  /*3be0*/  MUFU.EX2 R216, R8 ;  /* 0x0000000800d87308 */ /* 0x0003ee0000000800 */
[C---:B------:R-:W-:Y:S08]  /*3bf0*/  HMMA.16816.F32 R128, R4.reuse, R28, R108 ;  /* 0x0000001c0480723c */ /* 0x040ff0000000186c */
[----:B----4-:R-:W-:Y:S01]  /*3c00*/  HMMA.16816.F32 R116, R4, R32, R96 ;  /* 0x000000200474723c */ /* 0x010fe20000001860 */
        /* <DEDUP_REMOVED lines=13> */
[----:B-1----:R-:W-:-:S07]  /*3ce0*/  FFMA.FTZ R8, R167, c[0x0][0x23c], -R12 ;  /* 0x00008f00a7087a23 */ /* 0x002fce000001080c */
[----:B------:R-:W-:Y:S01]  /*3cf0*/  HMMA.16816.F32 R84, R4, R42, R64 ;  /* 0x0000002a0454723c */ /* 0x000fe20000001840 */
[----:B------:R1:W-:Y:S06]  /*3d00*/  MUFU.EX2 R212, R8 ;  /* 0x0000000800d47308 */ /* 0x0003ec0000000800 */
[----:B------:R-:W-:Y:S02]  /*3d10*/  F2FP.PACK_AB R4, R231, R232 ;  /* 0x000000e8e704723e */ /* 0x000fe400000000ff */
[----:B------:R-:W-:Y:S02]  /*3d20*/  F2FP.PACK_AB R5, R228, R219 ;  /* 0x000000dbe405723e */ /* 0x000fe400000000ff */
[----:B------:R-:W-:-:S02]  /*3d30*/  F2FP.PACK_AB R6, R229, R230 ;  /* 0x000000e6e506723e */ /* 0x000fc400000000ff */
[----:B------:R-:W-:Y:S01]  /*3d40*/  F2FP.PACK_AB R7, R217, R218 ;  /* 0x000000dad907723e */ /* 0x000fe200000000ff */
[----:B-1----:R-:W-:-:S06]  /*3d50*/  FFMA.FTZ R8, R176, c[0x0][0x23c], -R12 ;  /* 0x00008f00b0087a23 */ /* 0x002fcc000001080c */
[C---:B------:R-:W-:Y:S01]  /*3d60*/  HMMA.16816.F32 R80, R4.reuse, R24, R68 ;  /* 0x000000180450723c */ /* 0x040fe20000001844 */
[----:B------:R1:W3:Y:S07]  /*3d70*/  MUFU.EX2 R211, R8 ;  /* 0x0000000800d37308 */ /* 0x0002ee0000000800 */
        /* <DEDUP_REMOVED lines=8> */
[----:B------:R1:W4:Y:S07]  /*3e00*/  MUFU.EX2 R210, R8 ;  /* 0x0000000800d27308 */ /* 0x00032e0000000800 */
[C---:B------:R-:W-:Y:S01]  /*3e10*/  HMMA.16816.F32 R48, R4.reuse, R18, R132 ;  /* 0x000000120430723c */ /* 0x040fe20000001884 */
[----:B------:R-:W5:Y:S07]  /*3e20*/  LDSM.16.MT88.4 R16, [R222+0x9800] ;  /* 0x00980000de10783b */ /* 0x000f6e0000004200 */
[C---:B------:R-:W-:Y:S01]  /*3e30*/  HMMA.16816.F32 R60, R4.reuse, R26, R144 ;  /* 0x0000001a043c723c */ /* 0x040fe20000001890 */
[--C-:B-1----:R-:W-:Y:S01]  /*3e40*/  FFMA.FTZ R8, R179, c[0x0][0x23c], -R0.reuse ;  /* 0x00008f00b3087a23 */ /* 0x102fe20000010800 */
[----:B------:R-:W1:Y:S03]  /*3e50*/  LDSM.16.MT88.4 R24, [R220+0x9800] ;  /* 0x00980000dc18783b */ /* 0x000e660000004200 */
[----:B------:R2:W-:Y:S03]  /*3e60*/  MUFU.EX2 R208, R8 ;  /* 0x0000000800d07308 */ /* 0x0005e60000000800 */
[C---:B------:R-:W-:Y:S01]  /*3e70*/  HMMA.16816.F32 R52, R4.reuse, R22, R140 ;  /* 0x000000160434723c */ /* 0x040fe2000000188c */
[----:B------:R-:W1:Y:S04]  /*3e80*/  LDSM.16.MT88.4 R20, [R220+0xa800] ;  /* 0x00a80000dc14783b */ /* 0x000e680000004200 */
[----:B------:R-:W-:Y:S03]  /*3e90*/  LDSM.16.MT88.4 R140, [R222+0x9c00] ;  /* 0x009c0000de8c783b */ /* 0x000fe60000004200 */
[----:B------:R-:W-:Y:S01]  /*3ea0*/  HMMA.16816.F32 R44, R4, R30, R148 ;  /* 0x0000001e042c723c */ /* 0x000fe20000001894 */
[----:B------:R-:W1:Y:S01]  /*3eb0*/  LDSM.16.MT88.4 R28, [R222+0xa800] ;  /* 0x00a80000de1c783b */ /* 0x000e620000004200 */
[----:B--2---:R-:W-:-:S06]  /*3ec0*/  FFMA.FTZ R8, R180, c[0x0][0x23c], -R0 ;  /* 0x00008f00b4087a23 */ /* 0x004fcc0000010800 */
[C---:B------:R-:W-:Y:S01]  /*3ed0*/  HMMA.16816.F32 R56, R4.reuse, R34, R152 ;  /* 0x000000220438723c */ /* 0x040fe20000001898 */
[----:B------:R2:W1:Y:S01]  /*3ee0*/  MUFU.EX2 R207, R8 ;  /* 0x0000000800cf7308 */ /* 0x0004620000000800 */
[----:B------:R-:W1:Y:S06]  /*3ef0*/  LDSM.16.MT88.4 R32, [R220+0xb800] ;  /* 0x00b80000dc20783b */ /* 0x000e6c0000004200 */
[----:B------:R-:W-:Y:S01]  /*3f00*/  HMMA.16816.F32 R40, R4, R42, R156 ;  /* 0x0000002a0428723c */ /* 0x000fe2000000189c */
[----:B------:R-:W1:Y:S06]  /*3f10*/  LDSM.16.MT88.4 R156, [R220+0xac00] ;  /* 0x00ac0000dc9c783b */ /* 0x000e6c0000004200 */
[----:B------:R-:W-:Y:S01]  /*3f20*/  F2FP.PACK_AB R4, R215, R216 ;  /* 0x000000d8d704723e */ /* 0x000fe200000000ff */
[----:B--2---:R-:W-:Y:S01]  /*3f30*/  FFMA.FTZ R8, R181, c[0x0][0x23c], -R0 ;  /* 0x00008f00b5087a23 */ /* 0x004fe20000010800 */
[----:B---3--:R-:W-:-:S02]  /*3f40*/  F2FP.PACK_AB R5, R211, R212 ;  /* 0x000000d4d305723e */ /* 0x008fc400000000ff */
[----:B------:R-:W-:Y:S01]  /*3f50*/  F2FP.PACK_AB R6, R213, R214 ;  /* 0x000000d6d506723e */ /* 0x000fe200000000ff */
[----:B------:R2:W-:Y:S01]  /*3f60*/  MUFU.EX2 R206, R8 ;  /* 0x0000000800ce7308 */ /* 0x0005e20000000800 */
[----:B----4-:R-:W-:-:S07]  /*3f70*/  F2FP.PACK_AB R7, R210, R209 ;  /* 0x000000d1d207723e */ /* 0x010fce00000000ff */
[----:B-----5:R-:W-:Y:S01]  /*3f80*/  HMMA.16816.F32 R132, R4, R16, R168 ;  /* 0x000000100484723c */ /* 0x020fe200000018a8 */
[----:B--2---:R-:W-:-:S07]  /*3f90*/  FFMA.FTZ R8, R182, c[0x0][0x23c], -R0 ;  /* 0x00008f00b6087a23 */ /* 0x004fce0000010800 */
[C---:B-1----:R-:W-:Y:S01]  /*3fa0*/  HMMA.16816.F32 R112, R4.reuse, R24, R172 ;  /* 0x000000180470723c */ /* 0x042fe200000018ac */
[----:B------:R-:W-:Y:S01]  /*3fb0*/  LDSM.16.MT88.4 R172, [R222+0xac00] ;  /* 0x00ac0000deac783b */ /* 0x000fe20000004200 */
[----:B------:R1:W-:Y:S06]  /*3fc0*/  MUFU.EX2 R107, R8 ;  /* 0x00000008006b7308 */ /* 0x0003ec0000000800 */
[C---:B------:R-:W-:Y:S08]  /*3fd0*/  HMMA.16816.F32 R160, R4.reuse, R20, R160 ;  /* 0x0000001404a0723c */ /* 0x040ff000000018a0 */
[----:B------:R-:W-:Y:S01]  /*3fe0*/  HMMA.16816.F32 R164, R4, R28, R128 ;  /* 0x0000001c04a4723c */ /* 0x000fe20000001880 */
[----:B-1----:R-:W-:Y:S01]  /*3ff0*/  FFMA.FTZ R8, R188, c[0x0][0x23c], -R2 ;  /* 0x00008f00bc087a23 */ /* 0x002fe20000010802 */
[----:B------:R-:W-:-:S03]  /*4000*/  MOV R188, R105 ;  /* 0x0000006900bc7202 */ /* 0x000fc60000000f00 */
[----:B------:R1:W-:Y:S03]  /*4010*/  MUFU.EX2 R106, R8 ;  /* 0x00000008006a7308 */ /* 0x0003e60000000800 */
[C---:B------:R-:W-:Y:S08]  /*4020*/  HMMA.16816.F32 R176, R4.reuse, R32, R116 ;  /* 0x0000002004b0723c */ /* 0x040ff00000001874 */
[----:B------:R-:W-:Y:S01]  /*4030*/  HMMA.16816.F32 R120, R4, R26, R120 ;  /* 0x0000001a0478723c */ /* 0x000fe20000001878 */
[----:B-1----:R-:W-:Y:S01]  /*4040*/  FFMA.FTZ R8, R190, c[0x0][0x23c], -R2 ;  /* 0x00008f00be087a23 */ /* 0x002fe20000010802 */
[----:B------:R-:W-:-:S06]  /*4050*/  MOV R190, R101 ;  /* 0x0000006500be7202 */ /* 0x000fcc0000000f00 */
[C---:B------:R-:W-:Y:S01]  /*4060*/  HMMA.16816.F32 R136, R4.reuse, R18, R136 ;  /* 0x000000120488723c */ /* 0x040fe20000001888 */
[----:B------:R1:W2:Y:S07]  /*4070*/  MUFU.EX2 R105, R8 ;  /* 0x0000000800697308 */ /* 0x0002ae0000000800 */
[C---:B------:R-:W-:Y:S08]  /*4080*/  HMMA.16816.F32 R96, R4.reuse, R22, R96 ;  /* 0x000000160460723c */ /* 0x040ff00000001860 */
[----:B------:R-:W-:Y:S01]  /*4090*/  HMMA.16816.F32 R168, R4, R30, R92 ;  /* 0x0000001e04a8723c */ /* 0x000fe2000000185c */
[----:B-1----:R-:W-:-:S04]  /*40a0*/  FFMA.FTZ R8, R183, c[0x0][0x23c], -R2 ;  /* 0x00008f00b7087a23 */ /* 0x002fc80000010802 */
[----:B------:R1:W-:Y:S03]  /*40b0*/  MUFU.EX2 R101, R8 ;  /* 0x0000000800657308 */ /* 0x0003e60000000800 */
[C---:B------:R-:W-:Y:S08]  /*40c0*/  HMMA.16816.F32 R180, R4.reuse, R36, R108 ;  /* 0x0000002404b4723c */ /* 0x040ff0000000186c */
[----:B------:R-:W-:Y:S01]  /*40d0*/  HMMA.16816.F32 R88, R4, R34, R88 ;  /* 0x000000220458723c */ /* 0x000fe20000001858 */
[----:B-1----:R-:W-:Y:S01]  /*40e0*/  FFMA.FTZ R8, R189, c[0x0][0x23c], -R2 ;  /* 0x00008f00bd087a23 */ /* 0x002fe20000010802 */
[----:B------:R-:W-:-:S06]  /*40f0*/  MOV R189, R100 ;  /* 0x0000006400bd7202 */ /* 0x000fcc0000000f00 */
[----:B------:R-:W-:Y:S01]  /*4100*/  HMMA.16816.F32 R108, R4, R38, R84 ;  /* 0x00000026046c723c */ /* 0x000fe20000001854 */
[----:B------:R-:W1:Y:S06]  /*4110*/  MUFU.EX2 R100, R8 ;  /* 0x0000000800647308 */ /* 0x000e6c0000000800 */
[----:B------:R-:W-:Y:S02]  /*4120*/  F2FP.PACK_AB R4, R207, R208 ;  /* 0x000000d0cf04723e */ /* 0x000fe400000000ff */
[----:B--2---:R-:W-:Y:S02]  /*4130*/  F2FP.PACK_AB R5, R105, R106 ;  /* 0x0000006a6905723e */ /* 0x004fe400000000ff */
[----:B------:R-:W-:-:S02]  /*4140*/  F2FP.PACK_AB R6, R107, R206 ;  /* 0x000000ce6b06723e */ /* 0x000fc400000000ff */
[----:B-1----:R-:W-:Y:S01]  /*4150*/  F2FP.PACK_AB R7, R100, R101 ;  /* 0x000000656407723e */ /* 0x002fe200000000ff */
[----:B------:R-:W-:-:S06]  /*4160*/  FFMA.FTZ R8, R191, c[0x0][0x23c], -R13 ;  /* 0x00008f00bf087a23 */ /* 0x000fcc000001080d */
[C---:B------:R-:W-:Y:S01]  /*4170*/  HMMA.16816.F32 R60, R4.reuse, R26, R60 ;  /* 0x0000001a043c723c */ /* 0x040fe2000000183c */
[----:B------:R1:W-:Y:S06]  /*4180*/  MUFU.EX2 R26, R8 ;  /* 0x00000008001a7308 */ /* 0x0003ec0000000800 */
[----:B------:R-:W-:Y:S01]  /*4190*/  MOV R27, R124 ;  /* 0x0000007c001b7202 */ /* 0x000fe20000000f00 */
[C---:B------:R-:W-:Y:S01]  /*41a0*/  HMMA.16816.F32 R116, R4.reuse, R24, R80 ;  /* 0x000000180474723c */ /* 0x040fe20000001850 */
[----:B------:R-:W2:Y:S04]  /*41b0*/  LDSM.16.MT88.4 R124, [R220+0x9c00] ;  /* 0x009c0000dc7c783b */ /* 0x000ea80000004200 */
[----:B------:R-:W3:Y:S03]  /*41c0*/  LDSM.16.MT88.4 R80, [R220+0xbc00] ;  /* 0x00bc0000dc50783b */ /* 0x000ee60000004200 */
[----:B------:R-:W-:Y:S01]  /*41d0*/  HMMA.16816.F32 R48, R4, R22, R48 ;  /* 0x000000160430723c */ /* 0x000fe20000001830 */
[----:B-1----:R-:W-:-:S04]  /*41e0*/  FFMA.FTZ R8, R192, c[0x0][0x23c], -R13 ;  /* 0x00008f00c0087a23 */ /* 0x002fc8000001080d */
[----:B------:R1:W4:Y:S03]  /*41f0*/  MUFU.EX2 R25, R8 ;  /* 0x0000000800197308 */ /* 0x0003260000000800 */
[C---:B------:R-:W-:Y:S08]  /*4200*/  HMMA.16816.F32 R144, R4.reuse, R20, R72 ;  /* 0x000000140490723c */ /* 0x040ff00000001848 */
[----:B------:R-:W-:Y:S01]  /*4210*/  HMMA.16816.F32 R52, R4, R18, R52 ;  /* 0x000000120434723c */ /* 0x000fe20000001834 */
[----:B-1----:R-:W-:Y:S01]  /*4220*/  FFMA.FTZ R8, R14, c[0x0][0x23c], -R13 ;  /* 0x00008f000e087a23 */ /* 0x002fe2000001080d */
[----:B----4-:R-:W-:-:S06]  /*4230*/  F2FP.PACK_AB R92, R25, R26 ;  /* 0x0000001a195c723e */ /* 0x010fcc00000000ff */
[C---:B------:R-:W-:Y:S01]  /*4240*/  HMMA.16816.F32 R128, R4.reuse, R16, R76 ;  /* 0x000000100480723c */ /* 0x040fe2000000184c */
[----:B------:R1:W-:Y:S07]  /*4250*/  MUFU.EX2 R24, R8 ;  /* 0x0000000800187308 */ /* 0x0003ee0000000800 */
[C---:B------:R-:W-:Y:S08]  /*4260*/  HMMA.16816.F32 R68, R4.reuse, R28, R68 ;  /* 0x0000001c0444723c */ /* 0x040ff00000001844 */
        /* <DEDUP_REMOVED lines=9> */
[----:B------:R-:W-:Y:S07]  /*4300*/  HMMA.16816.F32 R40, R4, R38, R40 ;  /* 0x000000260428723c */ /* 0x000fee0000001828 */
[----:B------:R-:W-:-:S02]  /*4310*/  FFMA.FTZ R4, R200, c[0x0][0x23c], -R0 ;  /* 0x00008f00c8047a23 */ /* 0x000fc40000010800 */
[----:B-1----:R-:W-:Y:S02]  /*4320*/  FFMA.FTZ R8, R196, c[0x0][0x23c], -R12 ;  /* 0x00008f00c4087a23 */ /* 0x002fe4000001080c */
[----:B------:R-:W-:Y:S01]  /*4330*/  FADD.FTZ R5, R189, R27 ;  /* 0x0000001bbd057221 */ /* 0x000fe20000010000 */
[----:B------:R-:W-:Y:S01]  /*4340*/  MUFU.EX2 R16, R4 ;  /* 0x0000000400107308 */ /* 0x000fe20000000800 */
[----:B------:R-:W-:Y:S02]  /*4350*/  FADD.FTZ R6, R252, R250 ;  /* 0x000000fafc067221 */ /* 0x000fe40000010000 */
[----:B------:R-:W-:Y:S02]  /*4360*/  FADD.FTZ R5, R190, R5 ;  /* 0x00000005be057221 */ /* 0x000fe40000010000 */
[----:B------:R-:W-:Y:S02]  /*4370*/  FADD.FTZ R6, R249, R6 ;  /* 0x00000006f9067221 */ /* 0x000fe40000010000 */
[----:B------:R-:W-:Y:S01]  /*4380*/  FADD.FTZ R5, R188, R5 ;  /* 0x00000005bc057221 */ /* 0x000fe20000010000 */
[----:B------:R1:W4:Y:S01]  /*4390*/  MUFU.EX2 R21, R8 ;  /* 0x0000000800157308 */ /* 0x0003220000000800 */
[----:B------:R-:W-:-:S02]  /*43a0*/  FADD.FTZ R6, R251, R6 ;  /* 0x00000006fb067221 */ /* 0x000fc40000010000 */
[----:B------:R-:W-:Y:S02]  /*43b0*/  FADD.FTZ R5, R239, R5 ;  /* 0x00000005ef057221 */ /* 0x000fe40000010000 */
[----:B------:R-:W-:Y:S02]  /*43c0*/  FADD.FTZ R6, R233, R6 ;  /* 0x00000006e9067221 */ /* 0x000fe40000010000 */
[----:B-1----:R-:W-:Y:S01]  /*43d0*/  FFMA.FTZ R8, R195, c[0x0][0x23c], -R12 ;  /* 0x00008f00c3087a23 */ /* 0x002fe2000001080c */
[----:B----4-:R-:W-:-:S03]  /*43e0*/  F2FP.PACK_AB R93, R21, R22 ;  /* 0x00000016155d723e */ /* 0x010fc600000000ff */
[----:B------:R1:W-:Y:S02]  /*43f0*/  MUFU.EX2 R19, R8 ;  /* 0x0000000800137308 */ /* 0x0003e40000000800 */
[----:B-1----:R-:W-:-:S06]  /*4400*/  FFMA.FTZ R8, R197, c[0x0][0x23c], -R12 ;  /* 0x00008f00c5087a23 */ /* 0x002fcc000001080c */
[----:B------:R1:W4:Y:S02]  /*4410*/  MUFU.EX2 R20, R8 ;  /* 0x0000000800147308 */ /* 0x0003240000000800 */
[----:B-1----:R-:W-:Y:S01]  /*4420*/  FFMA.FTZ R8, R199, c[0x0][0x23c], -R0 ;  /* 0x00008f00c7087a23 */ /* 0x002fe20000010800 */
[----:B----4-:R-:W-:-:S05]  /*4430*/  F2FP.PACK_AB R95, R20, R19 ;  /* 0x00000013145f723e */ /* 0x010fca00000000ff */
[----:B------:R1:W-:Y:S02]  /*4440*/  MUFU.EX2 R18, R8 ;  /* 0x0000000800127308 */ /* 0x0003e40000000800 */
[C---:B------:R-:W-:Y:S08]  /*4450*/  HMMA.16816.F32 R152, R92.reuse, R158, R96 ;  /* 0x0000009e5c98723c */ /* 0x040ff00000001860 */
[----:B------:R-:W-:Y:S01]  /*4460*/  HMMA.16816.F32 R148, R92, R156, R160 ;  /* 0x0000009c5c94723c */ /* 0x000fe200000018a0 */
[----:B-1----:R-:W-:-:S02]  /*4470*/  FFMA.FTZ R8, R198, c[0x0][0x23c], -R0 ;  /* 0x00008f00c6087a23 */ /* 0x002fc40000010800 */
[----:B------:R-:W-:Y:S02]  /*4480*/  FFMA.FTZ R0, R201, c[0x0][0x23c], -R0 ;  /* 0x00008f00c9007a23 */ /* 0x000fe40000010800 */
[----:B------:R1:W4:Y:S03]  /*4490*/  MUFU.EX2 R17, R8 ;  /* 0x0000000800117308 */ /* 0x0003260000000800 */
[C---:B--2---:R-:W-:Y:S05]  /*44a0*/  HMMA.16816.F32 R112, R92.reuse, R124, R112 ;  /* 0x0000007c5c70723c */ /* 0x044fea0000001870 */
[----:B------:R2:W5:Y:S03]  /*44b0*/  MUFU.EX2 R15, R0 ;  /* 0x00000000000f7308 */ /* 0x0005660000000800 */
[----:B------:R-:W-:Y:S01]  /*44c0*/  HMMA.16816.F32 R120, R92, R126, R120 ;  /* 0x0000007e5c78723c */ /* 0x000fe20000001878 */
[----:B-1----:R-:W1:Y:S01]  /*44d0*/  LDSM.16.MT88.4 R8, [R222+0xbc00] ;  /* 0x00bc0000de08783b */ /* 0x002e620000004200 */
[----:B----4-:R-:W-:-:S06]  /*44e0*/  F2FP.PACK_AB R96, R17, R18 ;  /* 0x000000121160723e */ /* 0x010fcc00000000ff */
[----:B------:R-:W-:Y:S01]  /*44f0*/  HMMA.16816.F32 R132, R92, R140, R132 ;  /* 0x0000008c5c84723c */ /* 0x000fe20000001884 */
[----:B--2---:R-:W-:Y:S01]  /*4500*/  FFMA.FTZ R0, R202, c[0x0][0x23c], -R2 ;  /* 0x00008f00ca007a23 */ /* 0x004fe20000010802 */
[----:B-----5:R-:W-:-:S06]  /*4510*/  F2FP.PACK_AB R98, R15, R16 ;  /* 0x000000100f62723e */ /* 0x020fcc00000000ff */
[C---:B------:R-:W-:Y:S01]  /*4520*/  HMMA.16816.F32 R136, R92.reuse, R142, R136 ;  /* 0x0000008e5c88723c */ /* 0x040fe20000001888 */
[----:B------:R2:W-:Y:S07]  /*4530*/  MUFU.EX2 R14, R0 ;  /* 0x00000000000e7308 */ /* 0x0005ee0000000800 */
[C---:B------:R-:W-:Y:S08]  /*4540*/  HMMA.16816.F32 R164, R92.reuse, R172, R164 ;  /* 0x000000ac5ca4723c */ /* 0x040ff000000018a4 */
[----:B------:R-:W-:Y:S01]  /*4550*/  HMMA.16816.F32 R168, R92, R174, R168 ;  /* 0x000000ae5ca8723c */ /* 0x000fe200000018a8 */
[----:B--2---:R-:W-:-:S04]  /*4560*/  FFMA.FTZ R0, R203, c[0x0][0x23c], -R2 ;  /* 0x00008f00cb007a23 */ /* 0x004fc80000010802 */
[----:B------:R2:W4:Y:S03]  /*4570*/  MUFU.EX2 R13, R0 ;  /* 0x00000000000d7308 */ /* 0x0005260000000800 */
[C---:B---3--:R-:W-:Y:S08]  /*4580*/  HMMA.16816.F32 R72, R92.reuse, R80, R176 ;  /* 0x000000505c48723c */ /* 0x048ff000000018b0 */
[----:B------:R-:W-:Y:S01]  /*4590*/  HMMA.16816.F32 R76, R92, R82, R88 ;  /* 0x000000525c4c723c */ /* 0x000fe20000001858 */
[--C-:B--2---:R-:W-:Y:S01]  /*45a0*/  FFMA.FTZ R0, R204, c[0x0][0x23c], -R2.reuse ;  /* 0x00008f00cc007a23 */ /* 0x104fe20000010802 */
[----:B----4-:R-:W-:Y:S01]  /*45b0*/  F2FP.PACK_AB R97, R13, R14 ;  /* 0x0000000e0d61723e */ /* 0x010fe200000000ff */
        /* <DEDUP_REMOVED lines=68> */
[----:B------:R1:W-:Y:S01]  /*4a00*/  STL [R1], R5 ;  /* 0x0000000501007387 */ /* 0x0003e20000100800 */
[----:B------:R-:W-:Y:S01]  /*4a10*/  FADD.FTZ R2, R23, R2 ;  /* 0x0000000217027221 */ /* 0x000fe20000010000 */
[----:B------:R-:W-:Y:S02]  /*4a20*/  HMMA.16816.F32 R96, R96, R10, R40 ;  /* 0x0000000a6060723c */ /* 0x000fe40000001828 */
[----:B------:R1:W-:Y:S04]  /*4a30*/  STL [R1+0x4], R4 ;  /* 0x0000040401007387 */ /* 0x0003e80000100800 */
[----:B------:R1:W-:Y:S04]  /*4a40*/  STL [R1+0xc], R0 ;  /* 0x00000c0001007387 */ /* 0x0003e80000100800 */
[----:B------:R1:W-:Y:S01]  /*4a50*/  STL [R1+0x8], R2 ;  /* 0x0000080201007387 */ /* 0x0003e20000100800 */
[----:B------:R-:W-:Y:S05]  /*4a60*/  @!P0 BRA `(.L_x_292) ;  /* 0x000039c000008947 */ /* 0x000fea0003800000 */
[----:B------:R-:W-:Y:S01]  /*4a70*/  ULDC.64 UR4, c[0x0][0x1a0] ;  /* 0x0000680000047ab9 */ /* 0x000fe20000000a00 */
[----:B------:R-:W-:Y:S01]  /*4a80*/  LEA.HI.SX32 R227, R227, 0xfffffffe, 0x1a ;  /* 0xfffffffee3e37811 */ /* 0x000fe200078fd2ff */
[----:B------:R-:W-:Y:S01]  /*4a90*/  IMAD.MOV.U32 R105, RZ, RZ, R103 ;  /* 0x000000ffff697224 */ /* 0x000fe200078e0067 */
[----:B------:R-:W-:Y:S01]  /*4aa0*/  MOV R107, R3 ;  /* 0x00000003006b7202 */ /* 0x000fe20000000f00 */
[----:B------:R-:W-:Y:S01]  /*4ab0*/  IMAD.MOV.U32 R100, RZ, RZ, R104 ;  /* 0x000000ffff647224 */ /* 0x000fe200078e0068 */
[----:B------:R-:W-:Y:S01]  /*4ac0*/  MOV R106, R102 ;  /* 0x00000066006a7202 */ /* 0x000fe20000000f00 */
[----:B------:R-:W-:-:S02]  /*4ad0*/  USHF.L.U64.HI UR5, UR4, 0x6, UR5 ;  /* 0x0000000604057899 */ /* 0x000fc40008010205 */
[----:B------:R-:W-:Y:S01]  /*4ae0*/  USHF.L.U32 UR4, UR4, 0x6, URZ ;  /* 0x0000000604047899 */ /* 0x000fe2000800063f */
[----:B------:R-:W-:Y:S05]  /*4af0*/  BRA `(.L_x_293) ;  /* 0x000001e000007947 */ /* 0x000fea0003800000 */
.L_x_295:
[----:B------:R-:W2:Y:S01]  /*4b00*/  LDL.64 R102, [R1+0x28] ;  /* 0x0000280001667983 */ /* 0x000ea20000100a00 */
[----:B------:R-:W-:Y:S01]  /*4b10*/  IADD3 R0, R227, -0x1, RZ ;  /* 0xffffffffe3007810 */ /* 0x000fe20007ffe0ff */
[----:B------:R-:W-:Y:S02]  /*4b20*/  IMAD.MOV.U32 R101, RZ, RZ, c[0x0][0x198] ;  /* 0x00006600ff657624 */ /* 0x000fe400078e00ff */
[----:B------:R-:W3:Y:S01]  /*4b30*/  LDL.64 R242, [R1+0x18] ;  /* 0x0000180001f27983 */ /* 0x000ee20000100a00 */
[----:B------:R-:W-:Y:S01]  /*4b40*/  SHF.R.S32.HI R2, RZ, 0x1f, R0 ;  /* 0x0000001fff027819 */ /* 0x000fe20000011400 */
[----:B------:R-:W-:Y:S04]  /*4b50*/  IMAD.WIDE.U32 R4, R0, c[0x0][0x198], RZ ;  /* 0x0000660000047a25 */ /* 0x000fe800078e00ff */
[----:B------:R-:W-:Y:S04]  /*4b60*/  IMAD R2, R2, c[0x0][0x198], RZ ;  /* 0x0000660002027a24 */ /* 0x000fe800078e02ff */
[----:B------:R-:W-:Y:S04]  /*4b70*/  IMAD R2, R0, c[0x0][0x19c], R2 ;  /* 0x0000670000027a24 */ /* 0x000fe800078e0202 */
[----:B------:R-:W-:Y:S01]  /*4b80*/  IMAD.IADD R3, R5, 0x1, R2 ;  /* 0x0000000105037824 */ /* 0x000fe200078e0202 */
[----:B--2---:R-:W-:Y:S01]  /*4b90*/  LEA R0, P1, R4, R102, 0x6 ;  /* 0x0000006604007211 */ /* 0x004fe200078230ff */
[----:B------:R-:W-:Y:S02]  /*4ba0*/  IMAD.MOV.U32 R103, RZ, RZ, c[0x0][0x198] ;  /* 0x00006600ff677624 */ /* 0x000fe400078e00ff */
[----:B------:R-:W-:Y:S01]  /*4bb0*/  IMAD.MOV.U32 R102, RZ, RZ, 0x6 ;  /* 0x00000006ff667424 */ /* 0x000fe200078e00ff */
[----:B------:R-:W-:Y:S02]  /*4bc0*/  LEA R2, P2, R0, c[0x0][0x168], 0x1 ;  /* 0x00005a0000027a11 */ /* 0x000fe400078408ff */
[----:B---3--:R-:W-:Y:S02]  /*4bd0*/  LEA.HI.X R3, R4, R243, R3, 0x6, P1 ;  /* 0x000000f304037211 */ /* 0x008fe400008f3403 */
[----:B------:R-:W-:Y:S02]  /*4be0*/  SHF.L.U32 R103, R103, 0x6, RZ ;  /* 0x0000000667677819 */ /* 0x000fe400000006ff */
[----:B------:R-:W-:Y:S02]  /*4bf0*/  LEA.HI.X R3, R0, c[0x0][0x16c], R3, 0x1, P2 ;  /* 0x00005b0000037a11 */ /* 0x000fe400010f0c03 */
[----:B------:R-:W-:Y:S02]  /*4c00*/  IADD3 R4, P1, R103, R2, RZ ;  /* 0x0000000267047210 */ /* 0x000fe40007f3e0ff */
[----:B------:R-:W-:Y:S01]  /*4c10*/  SHF.L.U64.HI R101, R101, R102, c[0x0][0x19c] ;  /* 0x0000670065657619 */ /* 0x000fe20000010266 */
[----:B------:R-:W-:Y:S01]  /*4c20*/  @!PT LDS RZ, [RZ] ;  /* 0x00000000fffff984 */ /* 0x000fe20000000800 */
[----:B------:R-:W-:Y:S01]  /*4c30*/  @!PT LDS RZ, [RZ] ;  /* 0x00000000fffff984 */ /* 0x000fe20000000800 */
[----:B------:R-:W-:Y:S01]  /*4c40*/  @!PT LDS RZ, [RZ] ;  /* 0x00000000fffff984 */ /* 0x000fe20000000800 */
[----:B------:R1:W-:Y:S03]  /*4c50*/  LDGSTS.E.BYPASS.LTC128B.128 [R226+0x6000], [R2.64] ;  /* 0x0600000002e27fae */ /* 0x0003e6000b901d46 */
[----:B------:R-:W-:Y:S01]  /*4c60*/  IADD3.X R5, R101, R3, RZ, P1, !PT ;  /* 0x0000000365057210 */ /* 0x000fe20000ffe4ff */
[----:B------:R1:W-:Y:S04]  /*4c70*/  LDGSTS.E.BYPASS.LTC128B.128 [R226+0x7000], [R2.64+0x40] ;  /* 0x0700004002e27fae */ /* 0x0003e8000b901d46 */
[----:B------:R1:W-:Y:S04]  /*4c80*/  LDGSTS.E.BYPASS.LTC128B.128 [R226+0x8000], [R2.64+0x80] ;  /* 0x0800008002e27fae */ /* 0x0003e8000b901d46 */
[----:B------:R1:W-:Y:S04]  /*4c90*/  LDGSTS.E.BYPASS.LTC128B.128 [R226+0x6800], [R4.64] ;  /* 0x0680000004e27fae */ /* 0x0003e8000b901d46 */
[----:B------:R1:W-:Y:S04]  /*4ca0*/  LDGSTS.E.BYPASS.LTC128B.128 [R226+0x7800], [R4.64+0x40] ;  /* 0x0780004004e27fae */ /* 0x0003e8000b901d46 */
[----:B------:R1:W-:Y:S04]  /*4cb0*/  LDGSTS.E.BYPASS.LTC128B.128 [R226+0x8800], [R4.64+0x80] ;  /* 0x0880008004e27fae */ /* 0x0003e8000b901d46 */
[----:B------:R-:W0:Y:S01]  /*4cc0*/  LDGDEPBAR ;  /* 0x00000000000079af */ /* 0x000e220000000000 */
[----:B------:R-:W-:-:S05]  /*4cd0*/  BRA `(.L_x_294) ;  /* 0x0000121000007947 */ /* 0x000fca0003800000 */
.L_x_293:
[----:B------:R-:W2:Y:S01]  /*4ce0*/  LDL.64 R8, [R1+0x20] ;  /* 0x0000200001087983 */ /* 0x000ea20000100a00 */
[----:B-1----:R-:W-:Y:S01]  /*4cf0*/  SHF.R.S32.HI R0, RZ, 0x1f, R227 ;  /* 0x0000001fff007819 */ /* 0x002fe200000114e3 */
[----:B------:R-:W-:Y:S04]  /*4d00*/  DEPBAR.LE SB0, 0x0 ;  /* 0x000080000000791a */ /* 0x000fe80000000000 */
[----:B------:R-:W3:Y:S01]  /*4d10*/  LDL R6, [R1+0x10] ;  /* 0x0000100001067983 */ /* 0x000ee20000100800 */
[----:B------:R-:W-:Y:S02]  /*4d20*/  IMAD R0, R0, c[0x0][0x1a0], RZ ;  /* 0x0000680000007a24 */ /* 0x000fe400078e02ff */
[C---:B------:R-:W-:Y:S01]  /*4d30*/  IMAD.WIDE.U32 R4, R227.reuse, c[0x0][0x1a0], RZ ;  /* 0x00006800e3047a25 */ /* 0x040fe200078e00ff */
[----:B------:R-:W-:Y:S03]  /*4d40*/  BAR.SYNC.DEFER_BLOCKING 0x0 ;  /* 0x0000000000007b1d */ /* 0x000fe60000010000 */
[----:B------:R-:W-:Y:S05]  /*4d50*/  IMAD R2, R227, c[0x0][0x1a4], R0 ;  /* 0x00006900e3027a24 */ /* 0x000fea00078e0200 */
[----:B------:R-:W-:Y:S02]  /*4d60*/  IADD3 R5, R5, R2, RZ ;  /* 0x0000000205057210 */ /* 0x000fe40007ffe0ff */
        /* <DEDUP_REMOVED lines=10> */
[----:B------:R-:W-:Y:S07]  /*4e10*/  ISETP.GT.AND P0, PT, R227, RZ, PT ;  /* 0x000000ffe300720c */ /* 0x000fee0003f04270 */
[----:B------:R1:W-:Y:S08]  /*4e20*/  LDGSTS.E.BYPASS.LTC128B.128 [R226+0xa000], [R2.64+0x40] ;  /* 0x0a00004002e27fae */ /* 0x0003f0000b901d46 */
[----:B------:R1:W-:Y:S08]  /*4e30*/  LDGSTS.E.BYPASS.LTC128B.128 [R226+0xb000], [R2.64+0x80] ;  /* 0x0b00008002e27fae */ /* 0x0003f0000b901d46 */
[----:B------:R2:W-:Y:S08]  /*4e40*/  LDGSTS.E.BYPASS.LTC128B.128 [R226+0x9800], [R4.64] ;  /* 0x0980000004e27fae */ /* 0x0005f0000b901d46 */
[----:B------:R2:W-:Y:S08]  /*4e50*/  LDGSTS.E.BYPASS.LTC128B.128 [R226+0xa800], [R4.64+0x40] ;  /* 0x0a80004004e27fae */ /* 0x0005f0000b901d46 */
[----:B------:R2:W-:Y:S08]  /*4e60*/  LDGSTS.E.BYPASS.LTC128B.128 [R226+0xb800], [R4.64+0x80] ;  /* 0x0b80008004e27fae */ /* 0x0005f0000b901d46 */
[----:B------:R-:W-:Y:S08]  /*4e70*/  LDSM.16.M88.4 R64, [R224] ;  /* 0x00000000e040783b */ /* 0x000ff00000000200 */
[----:B------:R-:W2:Y:S08]  /*4e80*/  LDSM.16.M88.4 R16, [R221+0x6000] ;  /* 0x00600000dd10783b */ /* 0x000eb00000000200 */
[----:B------:R-:W3:Y:S08]  /*4e90*/  LDSM.16.M88.4 R60, [R224+0x1000] ;  /* 0x00100000e03c783b */ /* 0x000ef00000000200 */
[----:B------:R-:W4:Y:S08]  /*4ea0*/  LDSM.16.M88.4 R32, [R221+0x6400] ;  /* 0x00640000dd20783b */ /* 0x000f300000000200 */
[----:B------:R-:W0:Y:S08]  /*4eb0*/  LDGDEPBAR ;  /* 0x00000000000079af */ /* 0x000e300000000000 */
[----:B------:R-:W5:Y:S01]  /*4ec0*/  LDSM.16.M88.4 R48, [R221+0x6800] ;  /* 0x00680000dd30783b */ /* 0x000f620000000200 */
[-C--:B--2---:R-:W-:Y:S07]  /*4ed0*/  HMMA.16816.F32 R4, R64, R16.reuse, RZ ;  /* 0x000000104004723c */ /* 0x084fee00000018ff */
[----:B------:R-:W2:Y:S01]  /*4ee0*/  LDSM.16.M88.4 R108, [R221+0x6c00] ;  /* 0x006c0000dd6c783b */ /* 0x000ea20000000200 */
[C---:B---3--:R-:W-:Y:S07]  /*4ef0*/  HMMA.16816.F32 R8, R60.reuse, R16, RZ ;  /* 0x000000103c08723c */ /* 0x048fee00000018ff */
[----:B------:R-:W-:Y:S01]  /*4f00*/  LDSM.16.M88.4 R176, [R225] ;  /* 0x00000000e1b0783b */ /* 0x000fe20000000200 */
[-C--:B------:R-:W-:Y:S07]  /*4f10*/  HMMA.16816.F32 R12, R60, R18.reuse, RZ ;  /* 0x000000123c0c723c */ /* 0x080fee00000018ff */
[----:B------:R-:W3:Y:S01]  /*4f20*/  LDSM.16.M88.4 R180, [R223+0x6000] ;  /* 0x00600000dfb4783b */ /* 0x000ee20000000200 */
[C---:B------:R-:W-:Y:S07]  /*4f30*/  HMMA.16816.F32 R16, R64.reuse, R18, RZ ;  /* 0x000000124010723c */ /* 0x040fee00000018ff */
[----:B------:R-:W1:Y:S01]  /*4f40*/  LDSM.16.M88.4 R184, [R225+0x1000] ;  /* 0x00100000e1b8783b */ /* 0x000e620000000200 */
[-C--:B----4-:R-:W-:Y:S07]  /*4f50*/  HMMA.16816.F32 R20, R64, R32.reuse, RZ ;  /* 0x000000204014723c */ /* 0x090fee00000018ff */
[----:B------:R-:W4:Y:S01]  /*4f60*/  LDSM.16.M88.4 R188, [R223+0x6400] ;  /* 0x00640000dfbc783b */ /* 0x000f220000000200 */
[C---:B------:R-:W-:Y:S07]  /*4f70*/  HMMA.16816.F32 R24, R60.reuse, R32, RZ ;  /* 0x000000203c18723c */ /* 0x040fee00000018ff */
[----:B------:R-:W1:Y:S01]  /*4f80*/  LDSM.16.M88.4 R192, [R223+0x6800] ;  /* 0x00680000dfc0783b */ /* 0x000e620000000200 */
[-C--:B------:R-:W-:Y:S07]  /*4f90*/  HMMA.16816.F32 R28, R60, R34.reuse, RZ ;  /* 0x000000223c1c723c */ /* 0x080fee00000018ff */
[----:B------:R-:W1:Y:S01]  /*4fa0*/  LDSM.16.M88.4 R196, [R223+0x6c00] ;  /* 0x006c0000dfc4783b */ /* 0x000e620000000200 */
[C---:B------:R-:W-:Y:S07]  /*4fb0*/  HMMA.16816.F32 R32, R64.reuse, R34, RZ ;  /* 0x000000224020723c */ /* 0x040fee00000018ff */
[----:B------:R-:W-:Y:S01]  /*4fc0*/  LDSM.16.M88.4 R200, [R221+0x7800] ;  /* 0x00780000ddc8783b */ /* 0x000fe20000000200 */
[-C--:B-----5:R-:W-:Y:S07]  /*4fd0*/  HMMA.16816.F32 R36, R64, R48.reuse, RZ ;  /* 0x000000304024723c */ /* 0x0a0fee00000018ff */
[----:B------:R-:W-:Y:S01]  /*4fe0*/  LDSM.16.M88.4 R204, [R221+0x7c00] ;  /* 0x007c0000ddcc783b */ /* 0x000fe20000000200 */
[C---:B------:R-:W-:Y:S07]  /*4ff0*/  HMMA.16816.F32 R40, R60.reuse, R48, RZ ;  /* 0x000000303c28723c */ /* 0x040fee00000018ff */
[----:B------:R-:W-:Y:S01]  /*5000*/  LDSM.16.M88.4 R208, [R225+0x2000] ;  /* 0x00200000e1d0783b */ /* 0x000fe20000000200 */
[-C--:B------:R-:W-:Y:S07]  /*5010*/  HMMA.16816.F32 R44, R60, R50.reuse, RZ ;  /* 0x000000323c2c723c */ /* 0x080fee00000018ff */
[----:B------:R-:W-:Y:S01]  /*5020*/  LDSM.16.M88.4 R212, [R223+0x7000] ;  /* 0x00700000dfd4783b */ /* 0x000fe20000000200 */
[C---:B------:R-:W-:Y:S07]  /*5030*/  HMMA.16816.F32 R48, R64.reuse, R50, RZ ;  /* 0x000000324030723c */ /* 0x040fee00000018ff */
[----:B------:R-:W-:Y:S01]  /*5040*/  LDSM.16.M88.4 R216, [R223+0x8000] ;  /* 0x00800000dfd8783b */ /* 0x000fe20000000200 */
[-C--:B--2---:R-:W-:Y:S08]  /*5050*/  HMMA.16816.F32 R52, R64, R108.reuse, RZ ;  /* 0x0000006c4034723c */ /* 0x084ff000000018ff */
[C---:B------:R-:W-:Y:S08]  /*5060*/  HMMA.16816.F32 R56, R60.reuse, R108, RZ ;  /* 0x0000006c3c38723c */ /* 0x040ff000000018ff */
[-C--:B------:R-:W-:Y:S08]  /*5070*/  HMMA.16816.F32 R60, R60, R110.reuse, RZ ;  /* 0x0000006e3c3c723c */ /* 0x080ff000000018ff */
[----:B------:R-:W-:Y:S01]  /*5080*/  HMMA.16816.F32 R64, R64, R110, RZ ;  /* 0x0000006e4040723c */ /* 0x000fe200000018ff */
[----:B------:R-:W-:Y:S07]  /*5090*/  LDSM.16.M88.4 R108, [R224+0x2000] ;  /* 0x00200000e06c783b */ /* 0x000fee0000000200 */
[-C--:B---3--:R-:W-:Y:S08]  /*50a0*/  HMMA.16816.F32 R4, R176, R180.reuse, R4 ;  /* 0x000000b4b004723c */ /* 0x088ff00000001804 */
[C---:B-1----:R-:W-:Y:S08]  /*50b0*/  HMMA.16816.F32 R8, R184.reuse, R180, R8 ;  /* 0x000000b4b808723c */ /* 0x042ff00000001808 */
[-C--:B------:R-:W-:Y:S08]  /*50c0*/  HMMA.16816.F32 R12, R184, R182.reuse, R12 ;  /* 0x000000b6b80c723c */ /* 0x080ff0000000180c */
[C---:B------:R-:W-:Y:S01]  /*50d0*/  HMMA.16816.F32 R16, R176.reuse, R182, R16 ;  /* 0x000000b6b010723c */ /* 0x040fe20000001810 */
[----:B------:R-:W1:Y:S07]  /*50e0*/  LDSM.16.M88.4 R180, [R221+0x7000] ;  /* 0x00700000ddb4783b */ /* 0x000e6e0000000200 */
[-C--:B----4-:R-:W-:Y:S08]  /*50f0*/  HMMA.16816.F32 R20, R176, R188.reuse, R20 ;  /* 0x000000bcb014723c */ /* 0x090ff00000001814 */
[C---:B------:R-:W-:Y:S08]  /*5100*/  HMMA.16816.F32 R24, R184.reuse, R188, R24 ;  /* 0x000000bcb818723c */ /* 0x040ff00000001818 */
[-C--:B------:R-:W-:Y:S08]  /*5110*/  HMMA.16816.F32 R28, R184, R190.reuse, R28 ;  /* 0x000000beb81c723c */ /* 0x080ff0000000181c */
[C---:B------:R-:W-:Y:S01]  /*5120*/  HMMA.16816.F32 R32, R176.reuse, R190, R32 ;  /* 0x000000beb020723c */ /* 0x040fe20000001820 */
[----:B------:R-:W2:Y:S07]  /*5130*/  LDSM.16.M88.4 R188, [R224+0x3000] ;  /* 0x00300000e0bc783b */ /* 0x000eae0000000200 */
[-C--:B------:R-:W-:Y:S08]  /*5140*/  HMMA.16816.F32 R36, R176, R192.reuse, R36 ;  /* 0x000000c0b024723c */ /* 0x080ff00000001824 */
[C---:B------:R-:W-:Y:S08]  /*5150*/  HMMA.16816.F32 R40, R184.reuse, R192, R40 ;  /* 0x000000c0b828723c */ /* 0x040ff00000001828 */
[-C--:B------:R-:W-:Y:S08]  /*5160*/  HMMA.16816.F32 R44, R184, R194.reuse, R44 ;  /* 0x000000c2b82c723c */ /* 0x080ff0000000182c */
[C---:B------:R-:W-:Y:S01]  /*5170*/  HMMA.16816.F32 R48, R176.reuse, R194, R48 ;  /* 0x000000c2b030723c */ /* 0x040fe20000001830 */
[----:B------:R-:W3:Y:S07]  /*5180*/  LDSM.16.M88.4 R192, [R221+0x7400] ;  /* 0x00740000ddc0783b */ /* 0x000eee0000000200 */
[-C--:B------:R-:W-:Y:S08]  /*5190*/  HMMA.16816.F32 R52, R176, R196.reuse, R52 ;  /* 0x000000c4b034723c */ /* 0x080ff00000001834 */
[C---:B------:R-:W-:Y:S08]  /*51a0*/  HMMA.16816.F32 R56, R184.reuse, R196, R56 ;  /* 0x000000c4b838723c */ /* 0x040ff00000001838 */
[-C--:B------:R-:W-:Y:S01]  /*51b0*/  HMMA.16816.F32 R60, R184, R198.reuse, R60 ;  /* 0x000000c6b83c723c */ /* 0x080fe2000000183c */
[----:B------:R-:W4:Y:S07]  /*51c0*/  LDSM.16.M88.4 R184, [R225+0x3000] ;  /* 0x00300000e1b8783b */ /* 0x000f2e0000000200 */
[----:B------:R-:W-:Y:S01]  /*51d0*/  HMMA.16816.F32 R64, R176, R198, R64 ;  /* 0x000000c6b040723c */ /* 0x000fe20000001840 */
[----:B------:R-:W5:Y:S07]  /*51e0*/  LDSM.16.M88.4 R176, [R223+0x7400] ;  /* 0x00740000dfb0783b */ /* 0x000f6e0000000200 */
[-C--:B-1----:R-:W-:Y:S01]  /*51f0*/  HMMA.16816.F32 R4, R108, R180.reuse, R4 ;  /* 0x000000b46c04723c */ /* 0x082fe20000001804 */
[----:B------:R-:W-:Y:S07]  /*5200*/  LDSM.16.M88.4 R196, [R224+0x5000] ;  /* 0x00500000e0c4783b */ /* 0x000fee0000000200 */
[C---:B--2---:R-:W-:Y:S08]  /*5210*/  HMMA.16816.F32 R8, R188.reuse, R180, R8 ;  /* 0x000000b4bc08723c */ /* 0x044ff00000001808 */
        /* <DEDUP_REMOVED lines=18> */
[----:B------:R-:W1:Y:S07]  /*5340*/  LDSM.16.M88.4 R108, [R223+0x7800] ;  /* 0x00780000df6c783b */ /* 0x000e6e0000000200 */
[-C--:B------:R-:W-:Y:S01]  /*5350*/  HMMA.16816.F32 R4, R208, R212.reuse, R4 ;  /* 0x000000d4d004723c */ /* 0x080fe20000001804 */
[----:B------:R-:W2:Y:S07]  /*5360*/  LDSM.16.M88.4 R204, [R221+0x8800] ;  /* 0x00880000ddcc783b */ /* 0x000eae0000000200 */
[C---:B----4-:R-:W-:Y:S08]  /*5370*/  HMMA.16816.F32 R8, R184.reuse, R212, R8 ;  /* 0x000000d4b808723c */ /* 0x050ff00000001808 */
[-C--:B------:R-:W-:Y:S08]  /*5380*/  HMMA.16816.F32 R12, R184, R214.reuse, R12 ;  /* 0x000000d6b80c723c */ /* 0x080ff0000000180c */
[C---:B------:R-:W-:Y:S01]  /*5390*/  HMMA.16816.F32 R16, R208.reuse, R214, R16 ;  /* 0x000000d6d010723c */ /* 0x040fe20000001810 */
[----:B------:R-:W3:Y:S07]  /*53a0*/  LDSM.16.M88.4 R212, [R221+0x8c00] ;  /* 0x008c0000ddd4783b */ /* 0x000eee0000000200 */
[-C--:B-----5:R-:W-:Y:S08]  /*53b0*/  HMMA.16816.F32 R20, R208, R176.reuse, R20 ;  /* 0x000000b0d014723c */ /* 0x0a0ff00000001814 */
        /* <DEDUP_REMOVED lines=25> */
[-C--:B---3--:R-:W-:Y:S08]  /*5550*/  HMMA.16816.F32 R52, R188, R212.reuse, R52 ;  /* 0x000000d4bc34723c */ /* 0x088ff00000001834 */
[C---:B------:R-:W-:Y:S08]  /*5560*/  HMMA.16816.F32 R56, R196.reuse, R212, R56 ;  /* 0x000000d4c438723c */ /* 0x040ff00000001838 */
[-C--:B------:R-:W-:Y:S08]  /*5570*/  HMMA.16816.F32 R60, R196, R214.reuse, R60 ;  /* 0x000000d6c43c723c */ /* 0x080ff0000000183c */
[----:B------:R-:W-:Y:S08]  /*5580*/  HMMA.16816.F32 R64, R188, R214, R64 ;  /* 0x000000d6bc40723c */ /* 0x000ff00000001840 */
[-C--:B----4-:R-:W-:Y:S08]  /*5590*/  HMMA.16816.F32 R4, R176, R216.reuse, R4 ;  /* 0x000000d8b004723c */ /* 0x090ff00000001804 */
[C---:B-1----:R-:W-:Y:S08]  /*55a0*/  HMMA.16816.F32 R8, R108.reuse, R216, R8 ;  /* 0x000000d86c08723c */ /* 0x042ff00000001808 */
[-C--:B------:R-:W-:Y:S08]  /*55b0*/  HMMA.16816.F32 R12, R108, R218.reuse, R12 ;  /* 0x000000da6c0c723c */ /* 0x080ff0000000180c */
[----:B------:R-:W-:Y:S01]  /*55c0*/  FMUL.FTZ R4, R4, c[0x0][0x2ec] ;  /* 0x0000bb0004047a20 */ /* 0x000fe20000410000 */
[C---:B------:R-:W-:Y:S03]  /*55d0*/  HMMA.16816.F32 R16, R176.reuse, R218, R16 ;  /* 0x000000dab010723c */ /* 0x040fe60000001810 */
[----:B------:R-:W1:Y:S01]  /*55e0*/  MUFU.TANH R180, R4 ;  /* 0x0000000400b47308 */ /* 0x000e620000002400 */
[----:B------:R-:W-:Y:S02]  /*55f0*/  FMUL.FTZ R5, R5, c[0x0][0x2ec] ;  /* 0x0000bb0005057a20 */ /* 0x000fe40000410000 */
[----:B------:R-:W-:Y:S02]  /*5600*/  FMUL.FTZ R6, R6, c[0x0][0x2ec] ;  /* 0x0000bb0006067a20 */ /* 0x000fe40000410000 */
[----:B------:R-:W-:Y:S04]  /*5610*/  FMUL.FTZ R7, R7, c[0x0][0x2ec] ;  /* 0x0000bb0007077a20 */ /* 0x000fe80000410000 */
[----:B------:R-:W-:Y:S01]  /*5620*/  FMUL.FTZ R8, R8, c[0x0][0x2ec] ;  /* 0x0000bb0008087a20 */ /* 0x000fe20000410000 */
[----:B------:R-:W2:Y:S01]  /*5630*/  MUFU.TANH R185, R5 ;  /* 0x0000000500b97308 */ /* 0x000ea20000002400 */
[----:B------:R-:W-:Y:S02]  /*5640*/  FMUL.FTZ R9, R9, c[0x0][0x2ec] ;  /* 0x0000bb0009097a20 */ /* 0x000fe40000410000 */
[----:B------:R-:W-:Y:S02]  /*5650*/  FMUL.FTZ R10, R10, c[0x0][0x2ec] ;  /* 0x0000bb000a0a7a20 */ /* 0x000fe40000410000 */
[----:B------:R-:W-:Y:S02]  /*5660*/  FMUL.FTZ R11, R11, c[0x0][0x2ec] ;  /* 0x0000bb000b0b7a20 */ /* 0x000fe40000410000 */
[----:B------:R-:W-:Y:S02]  /*5670*/  FMUL.FTZ R12, R12, c[0x0][0x2ec] ;  /* 0x0000bb000c0c7a20 */ /* 0x000fe40000410000 */
[----:B------:R-:W-:Y:S01]  /*5680*/  FMUL.FTZ R13, R13, c[0x0][0x2ec] ;  /* 0x0000bb000d0d7a20 */ /* 0x000fe20000410000 */
[----:B------:R-:W3:Y:S01]  /*5690*/  MUFU.TANH R181, R6 ;  /* 0x0000000600b57308 */ /* 0x000ee20000002400 */
[----:B------:R-:W-:Y:S02]  /*56a0*/  FMUL.FTZ R14, R14, c[0x0][0x2ec] ;  /* 0x0000bb000e0e7a20 */ /* 0x000fe40000410000 */
[----:B------:R-:W-:Y:S07]  /*56b0*/  FMUL.FTZ R15, R15, c[0x0][0x2ec] ;  /* 0x0000bb000f0f7a20 */ /* 0x000fee0000410000 */
[----:B------:R4:W1:Y:S10]  /*56c0*/  MUFU.TANH R186, R7 ;  /* 0x0000000700ba7308 */ /* 0x0008740000002400 */
[----:B------:R-:W1:Y:S10]  /*56d0*/  MUFU.TANH R183, R8 ;  /* 0x0000000800b77308 */ /* 0x000e740000002400 */
[----:B------:R-:W1:Y:S01]  /*56e0*/  MUFU.TANH R190, R9 ;  /* 0x0000000900be7308 */ /* 0x000e620000002400 */
[----:B----4-:R-:W4:Y:S09]  /*56f0*/  LDSM.16.M88.4 R4, [R223+0x8400] ;  /* 0x00840000df04783b */ /* 0x010f320000000200 */
[----:B------:R-:W1:Y:S10]  /*5700*/  MUFU.TANH R182, R10 ;  /* 0x0000000a00b67308 */ /* 0x000e740000002400 */
[----:B------:R5:W1:Y:S10]  /*5710*/  MUFU.TANH R191, R11 ;  /* 0x0000000b00bf7308 */ /* 0x000a740000002400 */
[----:B------:R1:W1:Y:S10]  /*5720*/  MUFU.TANH R184, R12 ;  /* 0x0000000c00b87308 */ /* 0x0002740000002400 */
[----:B------:R2:W2:Y:S01]  /*5730*/  MUFU.TANH R189, R13 ;  /* 0x0000000d00bd7308 */ /* 0x0004a20000002400 */
[----:B-----5:R-:W5:Y:S01]  /*5740*/  LDSM.16.M88.4 R8, [R223+0x8800] ;  /* 0x00880000df08783b */ /* 0x020f620000000200 */
[-C--:B----4-:R-:W-:Y:S08]  /*5750*/  HMMA.16816.F32 R20, R176, R4.reuse, R20 ;  /* 0x00000004b014723c */ /* 0x090ff00000001814 */
[----:B------:R4:W3:Y:S01]  /*5760*/  MUFU.TANH R188, R14 ;  /* 0x0000000e00bc7308 */ /* 0x0008e20000002400 */
[C---:B------:R-:W-:Y:S04]  /*5770*/  HMMA.16816.F32 R24, R108.reuse, R4, R24 ;  /* 0x000000046c18723c */ /* 0x040fe80000001818 */
[----:B-1----:R-:W-:Y:S05]  /*5780*/  FMUL.FTZ R12, R18, c[0x0][0x2ec] ;  /* 0x0000bb00120c7a20 */ /* 0x002fea0000410000 */
[----:B------:R1:W1:Y:S01]  /*5790*/  MUFU.TANH R187, R15 ;  /* 0x0000000f00bb7308 */ /* 0x0002620000002400 */
[-C--:B------:R-:W-:Y:S03]  /*57a0*/  HMMA.16816.F32 R28, R108, R6.reuse, R28 ;  /* 0x000000066c1c723c */ /* 0x080fe6000000181c */
[----:B--2---:R-:W-:Y:S05]  /*57b0*/  FMUL.FTZ R13, R17, c[0x0][0x2ec] ;  /* 0x0000bb00110d7a20 */ /* 0x004fea0000410000 */
[C---:B------:R-:W-:Y:S01]  /*57c0*/  HMMA.16816.F32 R32, R176.reuse, R6, R32 ;  /* 0x00000006b020723c */ /* 0x040fe20000001820 */
[----:B------:R-:W2:Y:S01]  /*57d0*/  MUFU.TANH R12, R12 ;  /* 0x0000000c000c7308 */ /* 0x000ea20000002400 */
[----:B------:R-:W2:Y:S01]  /*57e0*/  LDSM.16.M88.4 R4, [R223+0x8c00] ;  /* 0x008c0000df04783b */ /* 0x000ea20000000200 */
[----:B------:R-:W-:Y:S04]  /*57f0*/  DEPBAR.LE SB0, 0x0 ;  /* 0x000080000000791a */ /* 0x000fe80000000000 */
[----:B----4-:R-:W-:Y:S02]  /*5800*/  FMUL.FTZ R14, R19, c[0x0][0x2ec] ;  /* 0x0000bb00130e7a20 */ /* 0x010fe40000410000 */
[----:B------:R-:W-:Y:S02]  /*5810*/  FMUL.FTZ R20, R20, c[0x0][0x2ec] ;  /* 0x0000bb0014147a20 */ /* 0x000fe40000410000 */
[----:B------:R-:W4:Y:S01]  /*5820*/  MUFU.TANH R13, R13 ;  /* 0x0000000d000d7308 */ /* 0x000f220000002400 */
[----:B------:R-:W-:Y:S01]  /*5830*/  BAR.SYNC.DEFER_BLOCKING 0x0 ;  /* 0x0000000000007b1d */ /* 0x000fe20000010000 */
[----:B------:R-:W-:Y:S01]  /*5840*/  FMUL.FTZ R21, R21, c[0x0][0x2ec] ;  /* 0x0000bb0015157a20 */ /* 0x000fe20000410000 */
[-C--:B-----5:R-:W-:Y:S05]  /*5850*/  HMMA.16816.F32 R36, R176, R8.reuse, R36 ;  /* 0x00000008b024723c */ /* 0x0a0fea0000001824 */
[----:B-1----:R-:W-:Y:S02]  /*5860*/  FMUL.FTZ R15, R16, c[0x0][0x2ec] ;  /* 0x0000bb00100f7a20 */ /* 0x002fe40000410000 */
[----:B------:R-:W1:Y:S01]  /*5870*/  MUFU.TANH R14, R14 ;  /* 0x0000000e000e7308 */ /* 0x000e620000002400 */
[----:B------:R-:W-:Y:S01]  /*5880*/  FMUL.FTZ R22, R22, c[0x0][0x2ec] ;  /* 0x0000bb0016167a20 */ /* 0x000fe20000410000 */
[C---:B------:R-:W-:Y:S04]  /*5890*/  HMMA.16816.F32 R40, R108.reuse, R8, R40 ;  /* 0x000000086c28723c */ /* 0x040fe80000001828 */
[----:B------:R-:W-:Y:S02]  /*58a0*/  FMUL.FTZ R23, R23, c[0x0][0x2ec] ;  /* 0x0000bb0017177a20 */ /* 0x000fe40000410000 */
[----:B------:R-:W-:Y:S02]  /*58b0*/  FMUL.FTZ R24, R24, c[0x0][0x2ec] ;  /* 0x0000bb0018187a20 */ /* 0x000fe40000410000 */
[----:B------:R-:W1:Y:S01]  /*58c0*/  MUFU.TANH R15, R15 ;  /* 0x0000000f000f7308 */ /* 0x000e620000002400 */
[-C--:B------:R-:W-:Y:S03]  /*58d0*/  HMMA.16816.F32 R44, R108, R10.reuse, R44 ;  /* 0x0000000a6c2c723c */ /* 0x080fe6000000182c */
[----:B------:R-:W-:Y:S02]  /*58e0*/  FMUL.FTZ R25, R25, c[0x0][0x2ec] ;  /* 0x0000bb0019197a20 */ /* 0x000fe40000410000 */
[----:B------:R-:W-:Y:S02]  /*58f0*/  FMUL.FTZ R26, R26, c[0x0][0x2ec] ;  /* 0x0000bb001a1a7a20 */ /* 0x000fe40000410000 */
[----:B------:R-:W-:Y:S01]  /*5900*/  FMUL.FTZ R27, R27, c[0x0][0x2ec] ;  /* 0x0000bb001b1b7a20 */ /* 0x000fe20000410000 */
[C---:B------:R-:W-:Y:S01]  /*5910*/  HMMA.16816.F32 R48, R176.reuse, R10, R48 ;  /* 0x0000000ab030723c */ /* 0x040fe20000001830 */
[----:B------:R1:W1:Y:S03]  /*5920*/  MUFU.TANH R192, R20 ;  /* 0x0000001400c07308 */ /* 0x0002660000002400 */
[----:B------:R-:W-:Y:S02]  /*5930*/  FMUL.FTZ R28, R28, c[0x0][0x2ec] ;  /* 0x0000bb001c1c7a20 */ /* 0x000fe40000410000 */
[----:B------:R-:W-:Y:S02]  /*5940*/  FMUL.FTZ R29, R29, c[0x0][0x2ec] ;  /* 0x0000bb001d1d7a20 */ /* 0x000fe40000410000 */
[-C--:B--2---:R-:W-:Y:S03]  /*5950*/  HMMA.16816.F32 R52, R176, R4.reuse, R52 ;  /* 0x00000004b034723c */ /* 0x084fe60000001834 */
[----:B------:R2:W1:Y:S01]  /*5960*/  MUFU.TANH R194, R21 ;  /* 0x0000001500c27308 */ /* 0x0004620000002400 */
[----:B------:R-:W-:Y:S02]  /*5970*/  FMUL.FTZ R30, R30, c[0x0][0x2ec] ;  /* 0x0000bb001e1e7a20 */ /* 0x000fe40000410000 */
[----:B------:R-:W-:Y:S02]  /*5980*/  FMUL.FTZ R31, R31, c[0x0][0x2ec] ;  /* 0x0000bb001f1f7a20 */ /* 0x000fe40000410000 */
[C---:B------:R-:W-:Y:S04]  /*5990*/  HMMA.16816.F32 R56, R108.reuse, R4, R56 ;  /* 0x000000046c38723c */ /* 0x040fe80000001838 */
[----:B------:R-:W-:Y:S01]  /*59a0*/  FMUL.FTZ R32, R32, c[0x0][0x2ec] ;  /* 0x0000bb0020207a20 */ /* 0x000fe20000410000 */
[----:B------:R2:W1:Y:S01]  /*59b0*/  MUFU.TANH R196, R22 ;  /* 0x0000001600c47308 */ /* 0x0004620000002400 */
[----:B------:R-:W-:Y:S02]  /*59c0*/  FMUL.FTZ R33, R33, c[0x0][0x2ec] ;  /* 0x0000bb0021217a20 */ /* 0x000fe40000410000 */
[-C--:B------:R-:W-:Y:S04]  /*59d0*/  HMMA.16816.F32 R60, R108, R6.reuse, R60 ;  /* 0x000000066c3c723c */ /* 0x080fe8000000183c */
[----:B------:R-:W-:Y:S02]  /*59e0*/  FMUL.FTZ R34, R34, c[0x0][0x2ec] ;  /* 0x0000bb0022227a20 */ /* 0x000fe40000410000 */
[----:B------:R-:W-:Y:S01]  /*59f0*/  FMUL.FTZ R35, R35, c[0x0][0x2ec] ;  /* 0x0000bb0023237a20 */ /* 0x000fe20000410000 */
[----:B------:R2:W1:Y:S01]  /*5a00*/  MUFU.TANH R198, R23 ;  /* 0x0000001700c67308 */ /* 0x0004620000002400 */
[----:B------:R-:W-:Y:S04]  /*5a10*/  HMMA.16816.F32 R64, R176, R6, R64 ;  /* 0x00000006b040723c */ /* 0x000fe80000001840 */
[----:B------:R-:W-:Y:S02]  /*5a20*/  FMUL.FTZ R36, R36, c[0x0][0x2ec] ;  /* 0x0000bb0024247a20 */ /* 0x000fe40000410000 */
[----:B------:R-:W-:Y:S02]  /*5a30*/  FMUL.FTZ R37, R37, c[0x0][0x2ec] ;  /* 0x0000bb0025257a20 */ /* 0x000fe40000410000 */
[----:B------:R-:W-:Y:S01]  /*5a40*/  FMUL.FTZ R38, R38, c[0x0][0x2ec] ;  /* 0x0000bb0026267a20 */ /* 0x000fe20000410000 */
[----:B------:R2:W1:Y:S03]  /*5a50*/  MUFU.TANH R200, R24 ;  /* 0x0000001800c87308 */ /* 0x0004660000002400 */
[----:B------:R-:W-:Y:S02]  /*5a60*/  FMUL.FTZ R39, R39, c[0x0][0x2ec] ;  /* 0x0000bb0027277a20 */ /* 0x000fe40000410000 */
[----:B------:R-:W-:Y:S02]  /*5a70*/  FMUL.FTZ R40, R40, c[0x0][0x2ec] ;  /* 0x0000bb0028287a20 */ /* 0x000fe40000410000 */
[----:B------:R-:W-:Y:S02]  /*5a80*/  FMUL.FTZ R41, R41, c[0x0][0x2ec] ;  /* 0x0000bb0029297a20 */ /* 0x000fe40000410000 */
[----:B------:R-:W-:Y:S01]  /*5a90*/  FMUL.FTZ R42, R42, c[0x0][0x2ec] ;  /* 0x0000bb002a2a7a20 */ /* 0x000fe20000410000 */
[----:B------:R2:W1:Y:S01]  /*5aa0*/  MUFU.TANH R201, R25 ;  /* 0x0000001900c97308 */ /* 0x0004620000002400 */
[----:B------:R-:W-:Y:S02]  /*5ab0*/  FMUL.FTZ R43, R43, c[0x0][0x2ec] ;  /* 0x0000bb002b2b7a20 */ /* 0x000fe40000410000 */
        /* <DEDUP_REMOVED lines=28> */
[----:B------:R2:W1:Y:S10]  /*5c80*/  MUFU.TANH R206, R30 ;  /* 0x0000001e00ce7308 */ /* 0x0004740000002400 */
        /* <DEDUP_REMOVED lines=36> */
[----:B------:R2:W1:Y:S02]  /*5ed0*/  MUFU.TANH R179, R67 ;  /* 0x0000004300b37308 */ /* 0x0004640000002400 */
[----:B-1234-:R-:W-:-:S05]  /*5ee0*/  @P0 BRA `(.L_x_295) ;  /* 0xffffec1000000947 */ /* 0x01efca000383ffff */
.L_x_294:
[----:B------:R-:W-:Y:S01]  /*5ef0*/  FMNMX.FTZ R0, R180, R100, !PT ;  /* 0x00000064b4007209 */ /* 0x000fe20007810000 */
[----:B------:R-:W-:Y:S01]  /*5f00*/  LDSM.16.MT88.4 R20, [R220+0x9000] ;  /* 0x00900000dc14783b */ /* 0x000fe20000004200 */
[----:B------:R-:W-:Y:S02]  /*5f10*/  IADD3 R227, R227, -0x1, RZ ;  /* 0xffffffffe3e37810 */ /* 0x000fe40007ffe0ff */
[----:B-1----:R-:W-:Y:S02]  /*5f20*/  FMNMX.FTZ R2, R185, R0, !PT ;  /* 0x00000000b9027209 */ /* 0x002fe40007810000 */
[----:B------:R-:W-:Y:S02]  /*5f30*/  FMNMX.FTZ R0, R181, R105, !PT ;  /* 0x00000069b5007209 */ /* 0x000fe40007810000 */
[----:B------:R-:W-:Y:S01]  /*5f40*/  FMNMX.FTZ R3, R15, R2, !PT ;  /* 0x000000020f037209 */ /* 0x000fe20007810000 */
[----:B------:R-:W-:Y:S01]  /*5f50*/  LDSM.16.MT88.4 R36, [R222+0x9000] ;  /* 0x00900000de24783b */ /* 0x000fe20000004200 */
[----:B------:R-:W-:Y:S02]  /*5f60*/  FMNMX.FTZ R2, R186, R0, !PT ;  /* 0x00000000ba027209 */ /* 0x000fe40007810000 */
[----:B------:R-:W-:Y:S02]  /*5f70*/  FMNMX.FTZ R4, R13, R3, !PT ;  /* 0x000000030d047209 */ /* 0x000fe40007810000 */
[----:B------:R-:W-:Y:S02]  /*5f80*/  FMNMX.FTZ R0, R183, R106, !PT ;  /* 0x0000006ab7007209 */ /* 0x000fe40007810000 */
        /* <DEDUP_REMOVED lines=62> */
[----:B------:R-:W3:Y:S01]  /*6370*/  SHFL.BFLY PT, R2, R0, 0x2, 0x1f ;  /* 0x0c401f0000027f89 */ /* 0x000ee200000e0000 */
[----:B-1----:R-:W-:Y:S07]  /*6380*/  FMNMX.FTZ R104, R104, R6, !PT ;  /* 0x0000000668687209 */ /* 0x002fee0007810000 */
[----:B------:R-:W1:Y:S01]  /*6390*/  SHFL.BFLY PT, R5, R4, 0x2, 0x1f ;  /* 0x0c401f0004057f89 */ /* 0x000e6200000e0000 */
[----:B------:R-:W-:Y:S02]  /*63a0*/  FSETP.NEU.FTZ.AND P1, PT, R104, -INF , PT ;  /* 0xff8000006800780b */ /* 0x000fe40003f3d000 */
[----:B--2---:R-:W-:Y:S05]  /*63b0*/  FMNMX.FTZ R103, R3, R103, !PT ;  /* 0x0000006703677209 */ /* 0x004fea0007810000 */
[----:B------:R-:W2:Y:S01]  /*63c0*/  SHFL.BFLY PT, R7, R103, 0x1, 0x1f ;  /* 0x0c201f0067077f89 */ /* 0x000ea200000e0000 */
[----:B---3--:R-:W-:Y:S01]  /*63d0*/  FMNMX.FTZ R2, R0, R2, !PT ;  /* 0x0000000200027209 */ /* 0x008fe20007810000 */
[----:B------:R-:W-:Y:S04]  /*63e0*/  FADD.FTZ R0, -R104, R100 ;  /* 0x0000006468007221 */ /* 0x000fe80000010100 */
[----:B------:R-:W-:Y:S02]  /*63f0*/  FMUL.FTZ R0, R0, c[0x0][0x23c] ;  /* 0x00008f0000007a20 */ /* 0x000fe40000410000 */
[----:B------:R-:W3:Y:S02]  /*6400*/  SHFL.BFLY PT, R3, R2, 0x1, 0x1f ;  /* 0x0c201f0002037f89 */ /* 0x000ee400000e0000 */
[----:B------:R4:W5:Y:S01]  /*6410*/  MUFU.EX2 R101, R0 ;  /* 0x0000000000657308 */ /* 0x0009620000000800 */
[----:B-1----:R-:W-:Y:S05]  /*6420*/  FMNMX.FTZ R4, R4, R5, !PT ;  /* 0x0000000504047209 */ /* 0x002fea0007810000 */
[----:B------:R-:W1:Y:S01]  /*6430*/  SHFL.BFLY PT, R102, R4, 0x1, 0x1f ;  /* 0x0c201f0004667f89 */ /* 0x000e6200000e0000 */
[----:B--2---:R-:W-:Y:S02]  /*6440*/  FMNMX.FTZ R103, R103, R7, !PT ;  /* 0x0000000767677209 */ /* 0x004fe40007810000 */
[----:B---3--:R-:W-:Y:S03]  /*6450*/  FMNMX.FTZ R3, R2, R3, !PT ;  /* 0x0000000302037209 */ /* 0x008fe60007810000 */
[----:B----4-:R-:W-:Y:S02]  /*6460*/  FADD.FTZ R0, -R103, R105 ;  /* 0x0000006967007221 */ /* 0x010fe40000010100 */
[----:B------:R-:W-:Y:S02]  /*6470*/  FMUL.FTZ R105, R104, c[0x0][0x23c] ;  /* 0x00008f0068697a20 */ /* 0x000fe40000410000 */
[----:B------:R-:W-:Y:S01]  /*6480*/  FMUL.FTZ R0, R0, c[0x0][0x23c] ;  /* 0x00008f0000007a20 */ /* 0x000fe20000410000 */
[----:B-1----:R-:W-:Y:S01]  /*6490*/  FMNMX.FTZ R102, R4, R102, !PT ;  /* 0x0000006604667209 */ /* 0x002fe20007810000 */
[----:B------:R-:W-:Y:S02]  /*64a0*/  FMUL.FTZ R110, R3, c[0x0][0x23c] ;  /* 0x00008f00036e7a20 */ /* 0x000fe40000410000 */
[----:B------:R1:W2:Y:S01]  /*64b0*/  MUFU.EX2 R100, R0 ;  /* 0x0000000000647308 */ /* 0x0002a20000000800 */
[----:B------:R-:W-:Y:S01]  /*64c0*/  FSEL R105, R105, RZ, P1 ;  /* 0x000000ff69697208 */ /* 0x000fe20000800000 */
[----:B-----5:R-:W-:Y:S01]  /*64d0*/  FMUL.FTZ R16, R101, R124 ;  /* 0x0000007c65107220 */ /* 0x020fe20000410000 */
[----:B------:R-:W-:Y:S01]  /*64e0*/  FSETP.NEU.FTZ.AND P1, PT, R103, -INF , PT ;  /* 0xff8000006700780b */ /* 0x000fe20003f3d000 */
[----:B------:R-:W-:Y:S02]  /*64f0*/  FMUL.FTZ R17, R101, R125 ;  /* 0x0000007d65117220 */ /* 0x000fe40000410000 */
[--C-:B------:R-:W-:Y:S02]  /*6500*/  FFMA.FTZ R4, R180, c[0x0][0x23c], -R105.reuse ;  /* 0x00008f00b4047a23 */ /* 0x100fe40000010869 */
[--C-:B------:R-:W-:Y:S02]  /*6510*/  FFMA.FTZ R5, R185, c[0x0][0x23c], -R105.reuse ;  /* 0x00008f00b9057a23 */ /* 0x100fe40000010869 */
[----:B------:R-:W3:Y:S01]  /*6520*/  MUFU.EX2 R8, R4 ;  /* 0x0000000400087308 */ /* 0x000ee20000000800 */
[--C-:B------:R-:W-:Y:S02]  /*6530*/  FFMA.FTZ R41, R192, c[0x0][0x23c], -R105.reuse ;  /* 0x00008f00c0297a23 */ /* 0x100fe40000010869 */
[C---:B------:R-:W-:Y:S02]  /*6540*/  FMUL.FTZ R32, R101.reuse, R140 ;  /* 0x0000008c65207220 */ /* 0x040fe40000410000 */
[----:B------:R-:W-:Y:S02]  /*6550*/  FMUL.FTZ R33, R101, R141 ;  /* 0x0000008d65217220 */ /* 0x000fe40000410000 */
[--C-:B------:R-:W-:Y:S02]  /*6560*/  FFMA.FTZ R44, R194, c[0x0][0x23c], -R105.reuse ;  /* 0x00008f00c22c7a23 */ /* 0x100fe40000010869 */
[--C-:B------:R-:W-:Y:S01]  /*6570*/  FFMA.FTZ R57, R193, c[0x0][0x23c], -R105.reuse ;  /* 0x00008f00c1397a23 */ /* 0x100fe20000010869 */
[----:B------:R-:W-:Y:S01]  /*6580*/  MUFU.EX2 R5, R5 ;  /* 0x0000000500057308 */ /* 0x000fe20000000800 */
[----:B------:R-:W-:Y:S02]  /*6590*/  FMUL.FTZ R48, R101, R156 ;  /* 0x0000009c65307220 */ /* 0x000fe40000410000 */
[----:B------:R-:W-:Y:S02]  /*65a0*/  FFMA.FTZ R60, R195, c[0x0][0x23c], -R105 ;  /* 0x00008f00c33c7a23 */ /* 0x000fe40000010869 */
[----:B-1----:R-:W-:Y:S02]  /*65b0*/  FADD.FTZ R0, -R102, R106 ;  /* 0x0000006a66007221 */ /* 0x002fe40000010100 */
[----:B------:R-:W-:Y:S02]  /*65c0*/  FMUL.FTZ R106, R103, c[0x0][0x23c] ;  /* 0x00008f00676a7a20 */ /* 0x000fe40000410000 */
[----:B------:R-:W-:Y:S01]  /*65d0*/  FMUL.FTZ R0, R0, c[0x0][0x23c] ;  /* 0x00008f0000007a20 */ /* 0x000fe20000410000 */
[----:B------:R-:W-:Y:S01]  /*65e0*/  MUFU.EX2 R140, R44 ;  /* 0x0000002c008c7308 */ /* 0x000fe20000000800 */
[----:B--2---:R-:W-:Y:S01]  /*65f0*/  FMUL.FTZ R18, R100, R126 ;  /* 0x0000007e64127220 */ /* 0x004fe20000410000 */
[----:B------:R-:W-:Y:S01]  /*6600*/  FSEL R106, R106, RZ, P1 ;  /* 0x000000ff6a6a7208 */ /* 0x000fe20000800000 */
[----:B------:R-:W-:Y:S01]  /*6610*/  FMUL.FTZ R19, R100, R127 ;  /* 0x0000007f64137220 */ /* 0x000fe20000410000 */
[----:B------:R-:W-:Y:S01]  /*6620*/  FSETP.NEU.FTZ.AND P1, PT, R102, -INF , PT ;  /* 0xff8000006600780b */ /* 0x000fe20003f3d000 */
[C---:B------:R-:W-:Y:S01]  /*6630*/  FMUL.FTZ R35, R100.reuse, R143 ;  /* 0x0000008f64237220 */ /* 0x040fe20000410000 */
[----:B---3--:R-:W-:Y:S01]  /*6640*/  MOV R185, R8 ;  /* 0x0000000800b97202 */ /* 0x008fe20000000f00 */
[--C-:B------:R-:W-:Y:S01]  /*6650*/  FFMA.FTZ R111, R199, c[0x0][0x23c], -R106.reuse ;  /* 0x00008f00c76f7a23 */ /* 0x100fe2000001086a */
[----:B------:R-:W-:Y:S01]  /*6660*/  LDSM.16.MT88.4 R124, [R220+0xb000] ;  /* 0x00b00000dc7c783b */ /* 0x000fe20000004200 */
[--C-:B------:R-:W-:Y:S01]  /*6670*/  FFMA.FTZ R4, R181, c[0x0][0x23c], -R106.reuse ;  /* 0x00008f00b5047a23 */ /* 0x100fe2000001086a */
[----:B------:R1:W2:Y:S01]  /*6680*/  MUFU.EX2 R2, R0 ;  /* 0x0000000000027308 */ /* 0x0002a20000000800 */
[----:B------:R-:W-:Y:S02]  /*6690*/  FMUL.FTZ R34, R100, R142 ;  /* 0x0000008e64227220 */ /* 0x000fe40000410000 */
[--C-:B------:R-:W-:Y:S02]  /*66a0*/  FFMA.FTZ R49, R196, c[0x0][0x23c], -R106.reuse ;  /* 0x00008f00c4317a23 */ /* 0x100fe4000001086a */
[C---:B------:R-:W-:Y:S02]  /*66b0*/  FMUL.FTZ R50, R100.reuse, R158 ;  /* 0x0000009e64327220 */ /* 0x040fe40000410000 */
[C---:B------:R-:W-:Y:S02]  /*66c0*/  FMUL.FTZ R51, R100.reuse, R159 ;  /* 0x0000009f64337220 */ /* 0x040fe40000410000 */
[--C-:B------:R-:W-:Y:S01]  /*66d0*/  FFMA.FTZ R65, R197, c[0x0][0x23c], -R106.reuse ;  /* 0x00008f00c5417a23 */ /* 0x100fe2000001086a */
[----:B------:R3:W-:Y:S01]  /*66e0*/  MUFU.EX2 R252, R111 ;  /* 0x0000006f00fc7308 */ /* 0x0007e20000000800 */
[C---:B------:R-:W-:Y:S02]  /*66f0*/  FMUL.FTZ R64, R101.reuse, R172 ;  /* 0x000000ac65407220 */ /* 0x040fe40000410000 */
[C---:B------:R-:W-:Y:S02]  /*6700*/  FMUL.FTZ R66, R100.reuse, R174 ;  /* 0x000000ae64427220 */ /* 0x040fe40000410000 */
[C---:B------:R-:W-:Y:S02]  /*6710*/  FMUL.FTZ R67, R100.reuse, R175 ;  /* 0x000000af64437220 */ /* 0x040fe40000410000 */
[C---:B------:R-:W-:Y:S02]  /*6720*/  FMUL.FTZ R68, R101.reuse, R68 ;  /* 0x0000004465447220 */ /* 0x040fe40000410000 */
[----:B------:R-:W-:Y:S01]  /*6730*/  FMUL.FTZ R69, R101, R69 ;  /* 0x0000004565457220 */ /* 0x000fe20000410000 */
[----:B------:R4:W-:Y:S01]  /*6740*/  MUFU.EX2 R9, R4 ;  /* 0x0000000400097308 */ /* 0x0009e20000000800 */
[C---:B------:R-:W-:Y:S02]  /*6750*/  FMUL.FTZ R70, R100.reuse, R70 ;  /* 0x0000004664467220 */ /* 0x040fe40000410000 */
[----:B------:R-:W-:Y:S02]  /*6760*/  FMUL.FTZ R71, R100, R71 ;  /* 0x0000004764477220 */ /* 0x000fe40000410000 */
[----:B-1----:R-:W-:Y:S02]  /*6770*/  FADD.FTZ R0, -R3, R107 ;  /* 0x0000006b03007221 */ /* 0x002fe40000010100 */
[----:B------:R-:W-:Y:S02]  /*6780*/  FMUL.FTZ R107, R102, c[0x0][0x23c] ;  /* 0x00008f00666b7a20 */ /* 0x000fe40000410000 */
[----:B------:R-:W-:Y:S01]  /*6790*/  FMUL.FTZ R0, R0, c[0x0][0x23c] ;  /* 0x00008f0000007a20 */ /* 0x000fe20000410000 */
[----:B------:R1:W-:Y:S01]  /*67a0*/  MUFU.EX2 R142, R57 ;  /* 0x00000039008e7308 */ /* 0x0003e20000000800 */
[C---:B--2---:R-:W-:Y:S01]  /*67b0*/  FMUL.FTZ R24, R2.reuse, R132 ;  /* 0x0000008402187220 */ /* 0x044fe20000410000 */
[----:B------:R-:W-:Y:S01]  /*67c0*/  FSEL R107, R107, RZ, P1 ;  /* 0x000000ff6b6b7208 */ /* 0x000fe20000800000 */
[C---:B------:R-:W-:Y:S01]  /*67d0*/  FMUL.FTZ R25, R2.reuse, R133 ;  /* 0x0000008502197220 */ /* 0x040fe20000410000 */
[----:B------:R-:W-:Y:S01]  /*67e0*/  FSETP.NEU.FTZ.AND P1, PT, R3, -INF , PT ;  /* 0xff8000000300780b */ /* 0x000fe20003f3d000 */
[----:B------:R-:W-:Y:S02]  /*67f0*/  FMUL.FTZ R40, R2, R148 ;  /* 0x0000009402287220 */ /* 0x000fe40000410000 */
[--C-:B---3--:R-:W-:Y:S01]  /*6800*/  FFMA.FTZ R111, R200, c[0x0][0x23c], -R107.reuse ;  /* 0x00008f00c86f7a23 */ /* 0x108fe2000001086b */
[----:B------:R-:W-:Y:S01]  /*6810*/  FSEL R110, R110, RZ, P1 ;  /* 0x000000ff6e6e7208 */ /* 0x000fe20000800000 */
[C---:B------:R-:W-:Y:S01]  /*6820*/  FMUL.FTZ R44, R2.reuse, R152 ;  /* 0x00000098022c7220 */ /* 0x040fe20000410000 */
[----:B------:R-:W2:Y:S01]  /*6830*/  MUFU.EX2 R0, R0 ;  /* 0x0000000000007308 */ /* 0x000ea20000000800 */
[C---:B------:R-:W-:Y:S02]  /*6840*/  FMUL.FTZ R45, R2.reuse, R153 ;  /* 0x00000099022d7220 */ /* 0x040fe40000410000 */
[----:B------:R-:W-:Y:S02]  /*6850*/  FMUL.FTZ R56, R2, R164 ;  /* 0x000000a402387220 */ /* 0x000fe40000410000 */
[--C-:B----4-:R-:W-:Y:S01]  /*6860*/  FFMA.FTZ R4, R186, c[0x0][0x23c], -R106.reuse ;  /* 0x00008f00ba047a23 */ /* 0x110fe2000001086a */
[----:B------:R-:W-:Y:S01]  /*6870*/  MOV R186, R5 ;  /* 0x0000000500ba7202 */ /* 0x000fe20000000f00 */
[----:B------:R-:W-:Y:S02]  /*6880*/  FFMA.FTZ R5, R14, c[0x0][0x23c], -R106 ;  /* 0x00008f000e057a23 */ /* 0x000fe4000001086a */
[C---:B------:R-:W-:Y:S01]  /*6890*/  FMUL.FTZ R61, R2.reuse, R169 ;  /* 0x000000a9023d7220 */ /* 0x040fe20000410000 */
[----:B------:R3:W-:Y:S01]  /*68a0*/  MUFU.EX2 R251, R111 ;  /* 0x0000006f00fb7308 */ /* 0x0007e20000000800 */
[C---:B------:R-:W-:Y:S02]  /*68b0*/  FMUL.FTZ R72, R2.reuse, R72 ;  /* 0x0000004802487220 */ /* 0x040fe40000410000 */
[C---:B------:R-:W-:Y:S02]  /*68c0*/  FMUL.FTZ R73, R2.reuse, R73 ;  /* 0x0000004902497220 */ /* 0x040fe40000410000 */
[C---:B-1----:R-:W-:Y:S02]  /*68d0*/  FMUL.FTZ R57, R2.reuse, R165 ;  /* 0x000000a502397220 */ /* 0x042fe40000410000 */
[C---:B------:R-:W-:Y:S02]  /*68e0*/  FMUL.FTZ R76, R2.reuse, R76 ;  /* 0x0000004c024c7220 */ /* 0x040fe40000410000 */
[----:B------:R-:W-:Y:S01]  /*68f0*/  FMUL.FTZ R77, R2, R77 ;  /* 0x0000004d024d7220 */ /* 0x000fe20000410000 */
[----:B------:R1:W-:Y:S01]  /*6900*/  MUFU.EX2 R8, R4 ;  /* 0x0000000400087308 */ /* 0x0003e20000000800 */
[C---:B------:R-:W-:Y:S02]  /*6910*/  FMUL.FTZ R80, R101.reuse, R80 ;  /* 0x0000005065507220 */ /* 0x040fe40000410000 */
[----:B------:R-:W-:Y:S02]  /*6920*/  FMUL.FTZ R81, R101, R81 ;  /* 0x0000005165517220 */ /* 0x000fe40000410000 */
[C---:B--2---:R-:W-:Y:S02]  /*6930*/  FMUL.FTZ R10, R0.reuse, R114 ;  /* 0x00000072000a7220 */ /* 0x044fe40000410000 */
[C---:B------:R-:W-:Y:S02]  /*6940*/  FMUL.FTZ R11, R0.reuse, R115 ;  /* 0x00000073000b7220 */ /* 0x040fe40000410000 */
[C---:B------:R-:W-:Y:S01]  /*6950*/  FMUL.FTZ R14, R0.reuse, R122 ;  /* 0x0000007a000e7220 */ /* 0x040fe20000410000 */
[----:B------:R-:W-:Y:S01]  /*6960*/  MUFU.EX2 R30, R5 ;  /* 0x00000005001e7308 */ /* 0x000fe20000000800 */
[C---:B------:R-:W-:Y:S02]  /*6970*/  FMUL.FTZ R31, R0.reuse, R139 ;  /* 0x0000008b001f7220 */ /* 0x040fe40000410000 */
[C---:B------:R-:W-:Y:S02]  /*6980*/  FMUL.FTZ R42, R0.reuse, R150 ;  /* 0x00000096002a7220 */ /* 0x040fe40000410000 */
[----:B---3--:R-:W-:Y:S02]  /*6990*/  FFMA.FTZ R111, R201, c[0x0][0x23c], -R107 ;  /* 0x00008f00c96f7a23 */ /* 0x008fe4000001086b */
[C---:B------:R-:W-:Y:S02]  /*69a0*/  FMUL.FTZ R43, R0.reuse, R151 ;  /* 0x00000097002b7220 */ /* 0x040fe40000410000 */
[C---:B------:R-:W-:Y:S01]  /*69b0*/  FMUL.FTZ R46, R0.reuse, R154 ;  /* 0x0000009a002e7220 */ /* 0x040fe20000410000 */
[----:B------:R2:W-:Y:S01]  /*69c0*/  MUFU.EX2 R250, R111 ;  /* 0x0000006f00fa7308 */ /* 0x0005e20000000800 */
[C---:B------:R-:W-:Y:S02]  /*69d0*/  FMUL.FTZ R47, R0.reuse, R155 ;  /* 0x0000009b002f7220 */ /* 0x040fe40000410000 */
[C---:B------:R-:W-:Y:S02]  /*69e0*/  FMUL.FTZ R58, R0.reuse, R166 ;  /* 0x000000a6003a7220 */ /* 0x040fe40000410000 */
[--C-:B-1----:R-:W-:Y:S02]  /*69f0*/  FFMA.FTZ R4, R15, c[0x0][0x23c], -R105.reuse ;  /* 0x00008f000f047a23 */ /* 0x102fe40000010869 */
[C---:B------:R-:W-:Y:S02]  /*6a00*/  FMUL.FTZ R15, R0.reuse, R123 ;  /* 0x0000007b000f7220 */ /* 0x040fe40000410000 */
[C---:B------:R-:W-:Y:S01]  /*6a10*/  FMUL.FTZ R59, R0.reuse, R167 ;  /* 0x000000a7003b7220 */ /* 0x040fe20000410000 */
[----:B------:R1:W3:Y:S01]  /*6a20*/  MUFU.EX2 R7, R4 ;  /* 0x0000000400077308 */ /* 0x0002e20000000800 */
[C---:B------:R-:W-:Y:S02]  /*6a30*/  FMUL.FTZ R62, R0.reuse, R170 ;  /* 0x000000aa003e7220 */ /* 0x040fe40000410000 */
[C---:B------:R-:W-:Y:S02]  /*6a40*/  FMUL.FTZ R63, R0.reuse, R171 ;  /* 0x000000ab003f7220 */ /* 0x040fe40000410000 */
[C---:B------:R-:W-:Y:S02]  /*6a50*/  FMUL.FTZ R74, R0.reuse, R74 ;  /* 0x0000004a004a7220 */ /* 0x040fe40000410000 */
[C---:B------:R-:W-:Y:S02]  /*6a60*/  FMUL.FTZ R75, R0.reuse, R75 ;  /* 0x0000004b004b7220 */ /* 0x040fe40000410000 */
[C---:B------:R-:W-:Y:S01]  /*6a70*/  FMUL.FTZ R78, R0.reuse, R78 ;  /* 0x0000004e004e7220 */ /* 0x040fe20000410000 */
[----:B------:R4:W-:Y:S01]  /*6a80*/  MUFU.EX2 R139, R49 ;  /* 0x00000031008b7308 */ /* 0x0009e20000000800 */
[----:B------:R-:W-:Y:S02]  /*6a90*/  FMUL.FTZ R79, R0, R79 ;  /* 0x0000004f004f7220 */ /* 0x000fe40000410000 */
[----:B------:R-:W-:Y:S02]  /*6aa0*/  FMUL.FTZ R82, R100, R82 ;  /* 0x0000005264527220 */ /* 0x000fe40000410000 */
[--C-:B--2---:R-:W-:Y:S02]  /*6ab0*/  FFMA.FTZ R111, R202, c[0x0][0x23c], -R110.reuse ;  /* 0x00008f00ca6f7a23 */ /* 0x104fe4000001086e */
[C---:B------:R-:W-:Y:S02]  /*6ac0*/  FMUL.FTZ R83, R100.reuse, R83 ;  /* 0x0000005364537220 */ /* 0x040fe40000410000 */
[C---:B------:R-:W-:Y:S01]  /*6ad0*/  FMUL.FTZ R84, R101.reuse, R84 ;  /* 0x0000005465547220 */ /* 0x040fe20000410000 */
[----:B------:R2:W-:Y:S01]  /*6ae0*/  MUFU.EX2 R249, R111 ;  /* 0x0000006f00f97308 */ /* 0x0005e20000000800 */
[----:B------:R-:W-:Y:S02]  /*6af0*/  FMUL.FTZ R85, R101, R85 ;  /* 0x0000005565557220 */ /* 0x000fe40000410000 */
[----:B------:R-:W-:Y:S02]  /*6b00*/  FMUL.FTZ R86, R100, R86 ;  /* 0x0000005664567220 */ /* 0x000fe40000410000 */
[----:B-1----:R-:W-:Y:S02]  /*6b10*/  FFMA.FTZ R4, R13, c[0x0][0x23c], -R105 ;  /* 0x00008f000d047a23 */ /* 0x002fe40000010869 */
[----:B------:R-:W-:Y:S02]  /*6b20*/  FMUL.FTZ R13, R2, R121 ;  /* 0x00000079020d7220 */ /* 0x000fe40000410000 */
[----:B------:R-:W-:Y:S01]  /*6b30*/  FMUL.FTZ R87, R100, R87 ;  /* 0x0000005764577220 */ /* 0x000fe20000410000 */
[----:B------:R1:W-:Y:S01]  /*6b40*/  MUFU.EX2 R27, R4 ;  /* 0x00000004001b7308 */ /* 0x0003e20000000800 */
[C---:B------:R-:W-:Y:S02]  /*6b50*/  FMUL.FTZ R88, R2.reuse, R88 ;  /* 0x0000005802587220 */ /* 0x040fe40000410000 */
[----:B------:R-:W-:Y:S02]  /*6b60*/  FMUL.FTZ R89, R2, R89 ;  /* 0x0000005902597220 */ /* 0x000fe40000410000 */
[----:B----4-:R-:W-:Y:S02]  /*6b70*/  FMUL.FTZ R49, R101, R157 ;  /* 0x0000009d65317220 */ /* 0x010fe40000410000 */
[C---:B------:R-:W-:Y:S01]  /*6b80*/  FMUL.FTZ R90, R0.reuse, R90 ;  /* 0x0000005a005a7220 */ /* 0x040fe20000410000 */
[----:B------:R-:W-:Y:S01]  /*6b90*/  LDSM.16.MT88.4 R156, [R220+0xac00] ;  /* 0x00ac0000dc9c783b */ /* 0x000fe20000004200 */
[----:B------:R-:W-:Y:S01]  /*6ba0*/  FMUL.FTZ R91, R0, R91 ;  /* 0x0000005b005b7220 */ /* 0x000fe20000410000 */
[----:B------:R4:W-:Y:S01]  /*6bb0*/  MUFU.EX2 R180, R60 ;  /* 0x0000003c00b47308 */ /* 0x0009e20000000800 */
[C---:B------:R-:W-:Y:S02]  /*6bc0*/  FMUL.FTZ R92, R2.reuse, R92 ;  /* 0x0000005c025c7220 */ /* 0x040fe40000410000 */
[----:B------:R-:W-:Y:S02]  /*6bd0*/  FMUL.FTZ R93, R2, R93 ;  /* 0x0000005d025d7220 */ /* 0x000fe40000410000 */
[----:B--2---:R-:W-:Y:S02]  /*6be0*/  FFMA.FTZ R111, R205, c[0x0][0x23c], -R110 ;  /* 0x00008f00cd6f7a23 */ /* 0x004fe4000001086e */
[C---:B------:R-:W-:Y:S02]  /*6bf0*/  FMUL.FTZ R94, R0.reuse, R94 ;  /* 0x0000005e005e7220 */ /* 0x040fe40000410000 */
[----:B------:R-:W-:Y:S01]  /*6c00*/  FMUL.FTZ R95, R0, R95 ;  /* 0x0000005f005f7220 */ /* 0x000fe20000410000 */
[----:B------:R2:W-:Y:S01]  /*6c10*/  MUFU.EX2 R248, R111 ;  /* 0x0000006f00f87308 */ /* 0x0005e20000000800 */
[C---:B------:R-:W-:Y:S02]  /*6c20*/  FMUL.FTZ R96, R101.reuse, R96 ;  /* 0x0000006065607220 */ /* 0x040fe40000410000 */
[----:B------:R-:W-:Y:S02]  /*6c30*/  FMUL.FTZ R97, R101, R97 ;  /* 0x0000006165617220 */ /* 0x000fe40000410000 */
[----:B-1----:R-:W-:Y:S02]  /*6c40*/  FFMA.FTZ R4, R12, c[0x0][0x23c], -R106 ;  /* 0x00008f000c047a23 */ /* 0x002fe4000001086a */
[----:B------:R-:W-:Y:S02]  /*6c50*/  FMUL.FTZ R12, R2, R120 ;  /* 0x00000078020c7220 */ /* 0x000fe40000410000 */
[----:B------:R-:W1:Y:S01]  /*6c60*/  LDSM.16.MT88.4 R120, [R222+0xa000] ;  /* 0x00a00000de78783b */ /* 0x000e620000004200 */
[----:B------:R5:W-:Y:S01]  /*6c70*/  MUFU.EX2 R6, R4 ;  /* 0x0000000400067308 */ /* 0x000be20000000800 */
[C---:B------:R-:W-:Y:S02]  /*6c80*/  FMUL.FTZ R98, R100.reuse, R98 ;  /* 0x0000006264627220 */ /* 0x040fe40000410000 */
[----:B------:R-:W-:Y:S02]  /*6c90*/  FMUL.FTZ R99, R100, R99 ;  /* 0x0000006364637220 */ /* 0x000fe40000410000 */
[----:B----4-:R-:W-:Y:S02]  /*6ca0*/  FMUL.FTZ R60, R2, R168 ;  /* 0x000000a8023c7220 */ /* 0x010fe40000410000 */
[--C-:B------:R-:W-:Y:S02]  /*6cb0*/  FFMA.FTZ R108, R108, c[0x0][0x23c], -R110.reuse ;  /* 0x00008f006c6c7a23 */ /* 0x100fe4000001086e */
[--C-:B--2---:R-:W-:Y:S04]  /*6cc0*/  FFMA.FTZ R111, R203, c[0x0][0x23c], -R107.reuse ;  /* 0x00008f00cb6f7a23 */ /* 0x104fe8000001086b */
[----:B------:R2:W-:Y:S01]  /*6cd0*/  MUFU.EX2 R247, R111 ;  /* 0x0000006f00f77308 */ /* 0x0005e20000000800 */
[--C-:B-----5:R-:W-:Y:S01]  /*6ce0*/  FFMA.FTZ R4, R183, c[0x0][0x23c], -R107.reuse ;  /* 0x00008f00b7047a23 */ /* 0x120fe2000001086b */
[----:B------:R-:W-:Y:S01]  /*6cf0*/  MOV R183, R9 ;  /* 0x0000000900b77202 */ /* 0x000fe20000000f00 */
[--C-:B------:R-:W-:Y:S01]  /*6d00*/  FFMA.FTZ R9, R189, c[0x0][0x23c], -R107.reuse ;  /* 0x00008f00bd097a23 */ /* 0x100fe2000001086b */
[----:B---3--:R-:W-:Y:S06]  /*6d10*/  MOV R189, R7 ;  /* 0x0000000700bd7202 */ /* 0x008fec0000000f00 */
[----:B------:R3:W-:Y:S01]  /*6d20*/  MUFU.EX2 R181, R4 ;  /* 0x0000000400b57308 */ /* 0x0007e20000000800 */
[----:B------:R-:W-:Y:S09]  /*6d30*/  FMUL.FTZ R7, R100, R119 ;  /* 0x0000007764077220 */ /* 0x000ff20000410000 */
[----:B------:R4:W-:Y:S01]  /*6d40*/  MUFU.EX2 R29, R9 ;  /* 0x00000009001d7308 */ /* 0x0009e20000000800 */
[--C-:B--2---:R-:W-:Y:S09]  /*6d50*/  FFMA.FTZ R111, R204, c[0x0][0x23c], -R107.reuse ;  /* 0x00008f00cc6f7a23 */ /* 0x104ff2000001086b */
[----:B------:R2:W-:Y:S01]  /*6d60*/  MUFU.EX2 R246, R111 ;  /* 0x0000006f00f67308 */ /* 0x0005e20000000800 */
[----:B---3--:R-:W-:Y:S09]  /*6d70*/  FFMA.FTZ R4, R190, c[0x0][0x23c], -R107 ;  /* 0x00008f00be047a23 */ /* 0x008ff2000001086b */
[----:B------:R3:W5:Y:S01]  /*6d80*/  MUFU.EX2 R190, R4 ;  /* 0x0000000400be7308 */ /* 0x0007620000000800 */
[----:B----4-:R-:W-:Y:S02]  /*6d90*/  FMUL.FTZ R9, R2, R113 ;  /* 0x0000007102097220 */ /* 0x010fe40000410000 */
[--C-:B--2---:R-:W-:Y:S07]  /*6da0*/  FFMA.FTZ R111, R206, c[0x0][0x23c], -R110.reuse ;  /* 0x00008f00ce6f7a23 */ /* 0x104fee000001086e */
[----:B------:R2:W-:Y:S01]  /*6db0*/  MUFU.EX2 R245, R111 ;  /* 0x0000006f00f57308 */ /* 0x0005e20000000800 */
[--C-:B---3--:R-:W-:Y:S09]  /*6dc0*/  FFMA.FTZ R4, R182, c[0x0][0x23c], -R110.reuse ;  /* 0x00008f00b6047a23 */ /* 0x108ff2000001086e */
[----:B------:R3:W-:Y:S01]  /*6dd0*/  MUFU.EX2 R182, R4 ;  /* 0x0000000400b67308 */ /* 0x0007e20000000800 */
[--C-:B--2---:R-:W-:Y:S09]  /*6de0*/  FFMA.FTZ R111, R207, c[0x0][0x23c], -R110.reuse ;  /* 0x00008f00cf6f7a23 */ /* 0x104ff2000001086e */
[----:B------:R2:W-:Y:S01]  /*6df0*/  MUFU.EX2 R244, R111 ;  /* 0x0000006f00f47308 */ /* 0x0005e20000000800 */
[--C-:B---3--:R-:W-:Y:S09]  /*6e00*/  FFMA.FTZ R4, R191, c[0x0][0x23c], -R110.reuse ;  /* 0x00008f00bf047a23 */ /* 0x108ff2000001086e */
[----:B------:R3:W4:Y:S01]  /*6e10*/  MUFU.EX2 R191, R4 ;  /* 0x0000000400bf7308 */ /* 0x0007220000000800 */
[----:B--2---:R-:W-:Y:S09]  /*6e20*/  FFMA.FTZ R111, R212, c[0x0][0x23c], -R105 ;  /* 0x00008f00d46f7a23 */ /* 0x004ff20000010869 */
[----:B------:R2:W-:Y:S01]  /*6e30*/  MUFU.EX2 R243, R111 ;  /* 0x0000006f00f37308 */ /* 0x0005e20000000800 */
[----:B---3--:R-:W-:Y:S01]  /*6e40*/  FFMA.FTZ R4, R184, c[0x0][0x23c], -R107 ;  /* 0x00008f00b8047a23 */ /* 0x008fe2000001086b */
[----:B------:R-:W-:Y:S01]  /*6e50*/  MOV R184, R8 ;  /* 0x0000000800b87202 */ /* 0x000fe20000000f00 */
[----:B------:R-:W-:Y:S01]  /*6e60*/  FMUL.FTZ R8, R2, R112 ;  /* 0x0000007002087220 */ /* 0x000fe20000410000 */
[----:B-----5:R-:W-:Y:S06]  /*6e70*/  F2FP.PACK_AB R112, R190, R181 ;  /* 0x000000b5be70723e */ /* 0x020fec00000000ff */
[----:B------:R3:W5:Y:S01]  /*6e80*/  MUFU.EX2 R5, R4 ;  /* 0x0000000400057308 */ /* 0x0007620000000800 */
[----:B----4-:R-:W-:Y:S01]  /*6e90*/  F2FP.PACK_AB R113, R191, R182 ;  /* 0x000000b6bf71723e */ /* 0x010fe200000000ff */
[--C-:B--2---:R-:W-:Y:S08]  /*6ea0*/  FFMA.FTZ R111, R213, c[0x0][0x23c], -R105.reuse ;  /* 0x00008f00d56f7a23 */ /* 0x104ff00000010869 */
[----:B------:R2:W-:Y:S01]  /*6eb0*/  MUFU.EX2 R242, R111 ;  /* 0x0000006f00f27308 */ /* 0x0005e20000000800 */
[----:B---3--:R-:W-:Y:S01]  /*6ec0*/  FFMA.FTZ R4, R188, c[0x0][0x23c], -R110 ;  /* 0x00008f00bc047a23 */ /* 0x008fe2000001086e */
[----:B------:R-:W-:Y:S01]  /*6ed0*/  MOV R188, R6 ;  /* 0x0000000600bc7202 */ /* 0x000fe20000000f00 */
[----:B------:R-:W-:Y:S01]  /*6ee0*/  FMUL.FTZ R6, R100, R118 ;  /* 0x0000007664067220 */ /* 0x000fe20000410000 */
[----:B------:R-:W-:Y:S06]  /*6ef0*/  F2FP.PACK_AB R118, R27, R189 ;  /* 0x000000bd1b76723e */ /* 0x000fec00000000ff */
[----:B------:R3:W4:Y:S01]  /*6f00*/  MUFU.EX2 R26, R4 ;  /* 0x00000004001a7308 */ /* 0x0007220000000800 */
[----:B------:R-:W-:Y:S01]  /*6f10*/  F2FP.PACK_AB R119, R30, R188 ;  /* 0x000000bc1e77723e */ /* 0x000fe200000000ff */
[----:B--2---:R-:W-:Y:S01]  /*6f20*/  FFMA.FTZ R111, R214, c[0x0][0x23c], -R106 ;  /* 0x00008f00d66f7a23 */ /* 0x004fe2000001086a */
[----:B------:R-:W-:Y:S07]  /*6f30*/  MOV R214, R180 ;  /* 0x000000b400d67202 */ /* 0x000fee0000000f00 */
[----:B------:R2:W-:Y:S01]  /*6f40*/  MUFU.EX2 R213, R111 ;  /* 0x0000006f00d57308 */ /* 0x0005e20000000800 */
[----:B---3--:R-:W-:Y:S01]  /*6f50*/  FFMA.FTZ R4, R187, c[0x0][0x23c], -R110 ;  /* 0x00008f00bb047a23 */ /* 0x008fe2000001086e */
[----:B-----5:R-:W-:Y:S01]  /*6f60*/  MOV R187, R5 ;  /* 0x0000000500bb7202 */ /* 0x020fe20000000f00 */
[----:B------:R-:W-:Y:S01]  /*6f70*/  FMUL.FTZ R5, R101, R117 ;  /* 0x0000007565057220 */ /* 0x000fe20000410000 */
[----:B------:R-:W-:Y:S06]  /*6f80*/  F2FP.PACK_AB R117, R184, R183 ;  /* 0x000000b7b875723e */ /* 0x000fec00000000ff */
[----:B------:R3:W5:Y:S01]  /*6f90*/  MUFU.EX2 R28, R4 ;  /* 0x00000004001c7308 */ /* 0x0007620000000800 */
[----:B------:R-:W-:Y:S02]  /*6fa0*/  F2FP.PACK_AB R114, R29, R187 ;  /* 0x000000bb1d72723e */ /* 0x000fe400000000ff */
[----:B----4-:R-:W-:Y:S01]  /*6fb0*/  MOV R133, R26 ;  /* 0x0000001a00857202 */ /* 0x010fe20000000f00 */
[--C-:B--2---:R-:W-:Y:S06]  /*6fc0*/  FFMA.FTZ R111, R215, c[0x0][0x23c], -R106.reuse ;  /* 0x00008f00d76f7a23 */ /* 0x104fec000001086a */
[----:B------:R2:W-:Y:S01]  /*6fd0*/  MUFU.EX2 R212, R111 ;  /* 0x0000006f00d47308 */ /* 0x0005e20000000800 */
[C---:B---3--:R-:W-:Y:S01]  /*6fe0*/  FMUL.FTZ R4, R101.reuse, R116 ;  /* 0x0000007465047220 */ /* 0x048fe20000410000 */
[----:B------:R-:W-:Y:S02]  /*6ff0*/  F2FP.PACK_AB R116, R186, R185 ;  /* 0x000000b9ba74723e */ /* 0x000fe400000000ff */
[----:B-----5:R-:W-:Y:S01]  /*7000*/  F2FP.PACK_AB R115, R28, R26 ;  /* 0x0000001a1c73723e */ /* 0x020fe200000000ff */
[----:B------:R-:W-:Y:S01]  /*7010*/  FMUL.FTZ R26, R0, R134 ;  /* 0x00000086001a7220 */ /* 0x000fe20000410000 */
[----:B------:R-:W-:Y:S01]  /*7020*/  MOV R132, R28 ;  /* 0x0000001c00847202 */ /* 0x000fe20000000f00 */
[----:B------:R-:W-:Y:S01]  /*7030*/  FMUL.FTZ R28, R2, R136 ;  /* 0x00000088021c7220 */ /* 0x000fe20000410000 */
[----:B------:R-:W-:Y:S01]  /*7040*/  MOV R134, R27 ;  /* 0x0000001b00867202 */ /* 0x000fe20000000f00 */
[-C--:B------:R-:W-:Y:S05]  /*7050*/  HMMA.16816.F32 R4, R116, R20.reuse, R4 ;  /* 0x000000147404723c */ /* 0x080fea0000001804 */
[C---:B------:R-:W-:Y:S01]  /*7060*/  FMUL.FTZ R27, R0.reuse, R135 ;  /* 0x00000087001b7220 */ /* 0x040fe20000410000 */
[----:B------:R-:W-:Y:S01]  /*7070*/  MOV R135, R30 ;  /* 0x0000001e00877202 */ /* 0x000fe20000000f00 */
[----:B------:R-:W-:Y:S01]  /*7080*/  FMUL.FTZ R30, R0, R138 ;  /* 0x0000008a001e7220 */ /* 0x000fe20000410000 */
[C---:B------:R-:W-:Y:S01]  /*7090*/  HMMA.16816.F32 R8, R112.reuse, R20, R8 ;  /* 0x000000147008723c */ /* 0x040fe20000001808 */
[----:B------:R3:W-:Y:S03]  /*70a0*/  MUFU.EX2 R138, R41 ;  /* 0x00000029008a7308 */ /* 0x0007e60000000800 */
[----:B--2---:R-:W-:Y:S01]  /*70b0*/  FFMA.FTZ R111, R208, c[0x0][0x23c], -R105 ;  /* 0x00008f00d06f7a23 */ /* 0x004fe20000010869 */
[----:B------:R-:W-:Y:S01]  /*70c0*/  MOV R136, R29 ;  /* 0x0000001d00887202 */ /* 0x000fe20000000f00 */
[----:B------:R-:W-:Y:S02]  /*70d0*/  FMUL.FTZ R29, R2, R137 ;  /* 0x00000089021d7220 */ /* 0x000fe40000410000 */
[-C--:B------:R-:W-:Y:S03]  /*70e0*/  HMMA.16816.F32 R12, R112, R22.reuse, R12 ;  /* 0x00000016700c723c */ /* 0x080fe6000000180c */
[----:B------:R2:W-:Y:S01]  /*70f0*/  MUFU.EX2 R208, R111 ;  /* 0x0000006f00d07308 */ /* 0x0005e20000000800 */
[C---:B------:R-:W-:Y:S02]  /*7100*/  FMUL.FTZ R20, R101.reuse, R128 ;  /* 0x0000008065147220 */ /* 0x040fe40000410000 */
[C---:B------:R-:W-:Y:S02]  /*7110*/  FMUL.FTZ R21, R101.reuse, R129 ;  /* 0x0000008165157220 */ /* 0x040fe40000410000 */
[C---:B------:R-:W-:Y:S05]  /*7120*/  HMMA.16816.F32 R16, R116.reuse, R22, R16 ;  /* 0x000000167410723c */ /* 0x040fea0000001810 */
[----:B------:R4:W5:Y:S02]  /*7130*/  MUFU.EX2 R137, R65 ;  /* 0x0000004100897308 */ /* 0x0009640000000800 */
[C---:B------:R-:W-:Y:S02]  /*7140*/  FMUL.FTZ R22, R100.reuse, R130 ;  /* 0x0000008264167220 */ /* 0x040fe40000410000 */
[----:B------:R-:W-:Y:S02]  /*7150*/  FMUL.FTZ R23, R100, R131 ;  /* 0x0000008364177220 */ /* 0x000fe40000410000 */
[----:B------:R-:W-:Y:S01]  /*7160*/  LDSM.16.MT88.4 R128, [R222+0x9400] ;  /* 0x00940000de80783b */ /* 0x000fe20000004200 */
[----:B---3--:R-:W-:Y:S04]  /*7170*/  FMUL.FTZ R41, R2, R149 ;  /* 0x0000009502297220 */ /* 0x008fe80000410000 */
[-C--:B------:R-:W-:Y:S03]  /*7180*/  HMMA.16816.F32 R20, R116, R36.reuse, R20 ;  /* 0x000000247414723c */ /* 0x080fe60000001814 */
[--C-:B--2---:R-:W-:Y:S04]  /*7190*/  FFMA.FTZ R111, R210, c[0x0][0x23c], -R106.reuse ;  /* 0x00008f00d26f7a23 */ /* 0x104fe8000001086a */
[----:B------:R2:W-:Y:S01]  /*71a0*/  MUFU.EX2 R206, R111 ;  /* 0x0000006f00ce7308 */ /* 0x0005e20000000800 */
[C---:B------:R-:W-:Y:S04]  /*71b0*/  HMMA.16816.F32 R24, R112.reuse, R36, R24 ;  /* 0x000000247018723c */ /* 0x040fe80000001818 */
[C---:B----4-:R-:W-:Y:S01]  /*71c0*/  FMUL.FTZ R65, R101.reuse, R173 ;  /* 0x000000ad65417220 */ /* 0x050fe20000410000 */
[----:B-----5:R-:W-:Y:S01]  /*71d0*/  MOV R215, R137 ;  /* 0x0000008900d77202 */ /* 0x020fe20000000f00 */
[----:B------:R-:W-:Y:S02]  /*71e0*/  LDSM.16.MT88.4 R172, [R222+0xac00] ;  /* 0x00ac0000deac783b */ /* 0x000fe40000004200 */
[-C--:B------:R-:W-:Y:S04]  /*71f0*/  HMMA.16816.F32 R28, R112, R38.reuse, R28 ;  /* 0x00000026701c723c */ /* 0x080fe8000000181c */
[C---:B------:R-:W-:Y:S02]  /*7200*/  FMUL.FTZ R36, R101.reuse, R144 ;  /* 0x0000009065247220 */ /* 0x040fe40000410000 */
[----:B------:R-:W-:Y:S02]  /*7210*/  FMUL.FTZ R37, R101, R145 ;  /* 0x0000009165257220 */ /* 0x000fe40000410000 */
[C---:B------:R-:W-:Y:S07]  /*7220*/  HMMA.16816.F32 R32, R116.reuse, R38, R32 ;  /* 0x000000267420723c */ /* 0x040fee0000001820 */
[C---:B------:R-:W-:Y:S02]  /*7230*/  FMUL.FTZ R38, R100.reuse, R146 ;  /* 0x0000009264267220 */ /* 0x040fe40000410000 */
[----:B------:R-:W-:Y:S03]  /*7240*/  FMUL.FTZ R39, R100, R147 ;  /* 0x0000009364277220 */ /* 0x000fe60000410000 */
[--C-:B--2---:R-:W-:Y:S01]  /*7250*/  FFMA.FTZ R111, R211, c[0x0][0x23c], -R106.reuse ;  /* 0x00008f00d36f7a23 */ /* 0x104fe2000001086a */
[----:B------:R-:W-:Y:S03]  /*7260*/  MOV R211, R140 ;  /* 0x0000008c00d37202 */ /* 0x000fe60000000f00 */
[-C--:B------:R-:W-:Y:S01]  /*7270*/  HMMA.16816.F32 R36, R116, R52.reuse, R36 ;  /* 0x000000347424723c */ /* 0x080fe20000001824 */
[----:B------:R2:W-:Y:S07]  /*7280*/  MUFU.EX2 R205, R111 ;  /* 0x0000006f00cd7308 */ /* 0x0005ee0000000800 */
[C---:B------:R-:W-:Y:S07]  /*7290*/  HMMA.16816.F32 R40, R112.reuse, R52, R40 ;  /* 0x000000347028723c */ /* 0x040fee0000001828 */
[----:B------:R-:W-:Y:S01]  /*72a0*/  FFMA.FTZ R52, R198, c[0x0][0x23c], -R106 ;  /* 0x00008f00c6347a23 */ /* 0x000fe2000001086a */
[-C--:B------:R-:W-:Y:S03]  /*72b0*/  HMMA.16816.F32 R44, R112, R54.reuse, R44 ;  /* 0x00000036702c723c */ /* 0x080fe6000000182c */
[----:B------:R3:W4:Y:S01]  /*72c0*/  MUFU.EX2 R141, R52 ;  /* 0x00000034008d7308 */ /* 0x0007220000000800 */
[C---:B------:R-:W-:Y:S04]  /*72d0*/  FMUL.FTZ R53, R101.reuse, R161 ;  /* 0x000000a165357220 */ /* 0x040fe80000410000 */
[C---:B------:R-:W-:Y:S04]  /*72e0*/  HMMA.16816.F32 R48, R116.reuse, R54, R48 ;  /* 0x000000367430723c */ /* 0x040fe80000001830 */
[--C-:B--2---:R-:W-:Y:S01]  /*72f0*/  FFMA.FTZ R111, R216, c[0x0][0x23c], -R107.reuse ;  /* 0x00008f00d86f7a23 */ /* 0x104fe2000001086b */
[----:B------:R-:W-:Y:S02]  /*7300*/  MOV R216, R139 ;  /* 0x0000008b00d87202 */ /* 0x000fe40000000f00 */
[C---:B------:R-:W-:Y:S01]  /*7310*/  FMUL.FTZ R54, R100.reuse, R162 ;  /* 0x000000a264367220 */ /* 0x040fe20000410000 */
[----:B------:R2:W-:Y:S01]  /*7320*/  MUFU.EX2 R204, R111 ;  /* 0x0000006f00cc7308 */ /* 0x0005e20000000800 */
[----:B------:R-:W-:Y:S03]  /*7330*/  FMUL.FTZ R55, R100, R163 ;  /* 0x000000a364377220 */ /* 0x000fe60000410000 */
[----:B---3--:R-:W-:Y:S01]  /*7340*/  FMUL.FTZ R52, R101, R160 ;  /* 0x000000a065347220 */ /* 0x008fe20000410000 */
[----:B----4-:R-:W-:Y:S06]  /*7350*/  MOV R210, R141 ;  /* 0x0000008d00d27202 */ /* 0x010fec0000000f00 */
[-C--:B-1----:R-:W-:Y:S03]  /*7360*/  HMMA.16816.F32 R52, R116, R120.reuse, R52 ;  /* 0x000000787434723c */ /* 0x082fe60000001834 */
[--C-:B--2---:R-:W-:Y:S05]  /*7370*/  FFMA.FTZ R111, R218, c[0x0][0x23c], -R110.reuse ;  /* 0x00008f00da6f7a23 */ /* 0x104fea000001086e */
[C---:B------:R-:W-:Y:S01]  /*7380*/  HMMA.16816.F32 R56, R112.reuse, R120, R56 ;  /* 0x000000787038723c */ /* 0x040fe20000001838 */
[----:B------:R1:W-:Y:S07]  /*7390*/  MUFU.EX2 R201, R111 ;  /* 0x0000006f00c97308 */ /* 0x0003ee0000000800 */
[-C--:B------:R-:W-:Y:S08]  /*73a0*/  HMMA.16816.F32 R60, R112, R122.reuse, R60 ;  /* 0x0000007a703c723c */ /* 0x080ff0000000183c */
[C---:B------:R-:W-:Y:S01]  /*73b0*/  HMMA.16816.F32 R64, R116.reuse, R122, R64 ;  /* 0x0000007a7440723c */ /* 0x040fe20000001840 */
[----:B------:R-:W2:Y:S07]  /*73c0*/  LDSM.16.MT88.4 R120, [R222+0xb000] ;  /* 0x00b00000de78783b */ /* 0x000eae0000004200 */
[-C--:B------:R-:W-:Y:S04]  /*73d0*/  HMMA.16816.F32 R68, R116, R124.reuse, R68 ;  /* 0x0000007c7444723c */ /* 0x080fe80000001844 */
[--C-:B-1----:R-:W-:Y:S01]  /*73e0*/  FFMA.FTZ R111, R219, c[0x0][0x23c], -R110.reuse ;  /* 0x00008f00db6f7a23 */ /* 0x102fe2000001086e */
[----:B------:R-:W-:Y:S03]  /*73f0*/  MOV R219, R136 ;  /* 0x0000008800db7202 */ /* 0x000fe60000000f00 */
[C---:B------:R-:W-:Y:S01]  /*7400*/  HMMA.16816.F32 R72, R112.reuse, R124, R72 ;  /* 0x0000007c7048723c */ /* 0x040fe20000001848 */
[----:B------:R1:W-:Y:S07]  /*7410*/  MUFU.EX2 R202, R111 ;  /* 0x0000006f00ca7308 */ /* 0x0003ee0000000800 */
[-C--:B------:R-:W-:Y:S08]  /*7420*/  HMMA.16816.F32 R76, R112, R126.reuse, R76 ;  /* 0x0000007e704c723c */ /* 0x080ff0000000184c */
[C---:B------:R-:W-:Y:S01]  /*7430*/  HMMA.16816.F32 R80, R116.reuse, R126, R80 ;  /* 0x0000007e7450723c */ /* 0x040fe20000001850 */
[----:B------:R-:W3:Y:S07]  /*7440*/  LDSM.16.MT88.4 R124, [R220+0x9400] ;  /* 0x00940000dc7c783b */ /* 0x000eee0000004200 */
[-C--:B--2---:R-:W-:Y:S04]  /*7450*/  HMMA.16816.F32 R84, R116, R120.reuse, R84 ;  /* 0x000000787454723c */ /* 0x084fe80000001854 */
[--C-:B-1----:R-:W-:Y:S01]  /*7460*/  FFMA.FTZ R111, R228, c[0x0][0x23c], -R107.reuse ;  /* 0x00008f00e46f7a23 */ /* 0x102fe2000001086b */
[----:B------:R-:W-:Y:S03]  /*7470*/  MOV R228, R135 ;  /* 0x0000008700e47202 */ /* 0x000fe60000000f00 */
[----:B------:R1:W-:Y:S01]  /*7480*/  MUFU.EX2 R199, R111 ;  /* 0x0000006f00c77308 */ /* 0x0003e20000000800 */
[C---:B------:R-:W-:Y:S08]  /*7490*/  HMMA.16816.F32 R88, R112.reuse, R120, R88 ;  /* 0x000000787058723c */ /* 0x040ff00000001858 */
[-C--:B------:R-:W-:Y:S07]  /*74a0*/  HMMA.16816.F32 R92, R112, R122.reuse, R92 ;  /* 0x0000007a705c723c */ /* 0x080fee000000185c */
[----:B------:R-:W-:Y:S01]  /*74b0*/  F2FP.PACK_AB R112, R140, R138 ;  /* 0x0000008a8c70723e */ /* 0x000fe200000000ff */
[----:B------:R-:W-:Y:S01]  /*74c0*/  HMMA.16816.F32 R96, R116, R122, R96 ;  /* 0x0000007a7460723c */ /* 0x000fe20000001860 */
[----:B------:R-:W2:Y:S03]  /*74d0*/  LDSM.16.MT88.4 R120, [R220+0xa400] ;  /* 0x00a40000dc78783b */ /* 0x000ea60000004200 */
[----:B------:R-:W-:Y:S02]  /*74e0*/  F2FP.PACK_AB R113, R141, R139 ;  /* 0x0000008b8d71723e */ /* 0x000fe400000000ff */
[----:B------:R-:W-:Y:S01]  /*74f0*/  F2FP.PACK_AB R114, R180, R142 ;  /* 0x0000008eb472723e */ /* 0x000fe200000000ff */
[----:B-1----:R-:W-:Y:S01]  /*7500*/  FFMA.FTZ R111, R229, c[0x0][0x23c], -R107 ;  /* 0x00008f00e56f7a23 */ /* 0x002fe2000001086b */
[----:B------:R-:W-:Y:S03]  /*7510*/  F2FP.PACK_AB R115, R252, R137 ;  /* 0x00000089fc73723e */ /* 0x000fe600000000ff */
[----:B------:R1:W-:Y:S01]  /*7520*/  MUFU.EX2 R200, R111 ;  /* 0x0000006f00c87308 */ /* 0x0003e20000000800 */
[----:B------:R-:W-:Y:S02]  /*7530*/  F2FP.PACK_AB R116, R250, R251 ;  /* 0x000000fbfa74723e */ /* 0x000fe400000000ff */
[----:B------:R-:W-:Y:S01]  /*7540*/  F2FP.PACK_AB R117, R248, R249 ;  /* 0x000000f9f875723e */ /* 0x000fe200000000ff */
[-C--:B---3--:R-:W-:Y:S05]  /*7550*/  HMMA.16816.F32 R4, R112, R124.reuse, R4 ;  /* 0x0000007c7004723c */ /* 0x088fea0000001804 */
[----:B------:R-:W-:Y:S02]  /*7560*/  F2FP.PACK_AB R118, R246, R247 ;  /* 0x000000f7f676723e */ /* 0x000fe400000000ff */
[----:B------:R-:W-:Y:S02]  /*7570*/  F2FP.PACK_AB R119, R244, R245 ;  /* 0x000000f5f477723e */ /* 0x000fe400000000ff */
[----:B------:R-:W-:Y:S03]  /*7580*/  MOV R137, R132 ;  /* 0x0000008400897202 */ /* 0x000fe60000000f00 */
[--C-:B------:R-:W-:Y:S01]  /*7590*/  FFMA.FTZ R132, R209, c[0x0][0x23c], -R105.reuse ;  /* 0x00008f00d1847a23 */ /* 0x100fe20000010869 */
[----:B------:R-:W-:Y:S01]  /*75a0*/  MOV R209, R142 ;  /* 0x0000008e00d17202 */ /* 0x000fe20000000f00 */
[C---:B------:R-:W-:Y:S01]  /*75b0*/  HMMA.16816.F32 R8, R116.reuse, R124, R8 ;  /* 0x0000007c7408723c */ /* 0x040fe20000001808 */
[----:B------:R-:W-:Y:S01]  /*75c0*/  LDSM.16.MT88.4 R140, [R222+0x9c00] ;  /* 0x009c0000de8c783b */ /* 0x000fe20000004200 */
[----:B------:R-:W-:Y:S02]  /*75d0*/  MUFU.EX2 R207, R132 ;  /* 0x0000008400cf7308 */ /* 0x000fe40000000800 */
[----:B------:R-:W-:Y:S01]  /*75e0*/  MOV R229, R134 ;  /* 0x0000008600e57202 */ /* 0x000fe20000000f00 */
[--C-:B-1----:R-:W-:Y:S01]  /*75f0*/  FFMA.FTZ R111, R230, c[0x0][0x23c], -R110.reuse ;  /* 0x00008f00e66f7a23 */ /* 0x102fe2000001086e */
[----:B------:R-:W-:Y:S02]  /*7600*/  MOV R230, R133 ;  /* 0x0000008500e67202 */ /* 0x000fe40000000f00 */
[-C--:B------:R-:W-:Y:S04]  /*7610*/  HMMA.16816.F32 R12, R116, R126.reuse, R12 ;  /* 0x0000007e740c723c */ /* 0x080fe8000000180c */
[----:B------:R1:W-:Y:S01]  /*7620*/  MUFU.EX2 R198, R111 ;  /* 0x0000006f00c67308 */ /* 0x0003e20000000800 */
[----:B------:R-:W-:Y:S02]  /*7630*/  MOV R133, R183 ;  /* 0x000000b700857202 */ /* 0x000fe40000000f00 */
[----:B------:R-:W-:Y:S01]  /*7640*/  MOV R134, R185 ;  /* 0x000000b900867202 */ /* 0x000fe20000000f00 */
[C---:B------:R-:W-:Y:S01]  /*7650*/  HMMA.16816.F32 R16, R112.reuse, R126, R16 ;  /* 0x0000007e7010723c */ /* 0x040fe20000001810 */
[----:B------:R-:W3:Y:S03]  /*7660*/  LDSM.16.MT88.4 R124, [R222+0xa400] ;  /* 0x00a40000de7c783b */ /* 0x000ee60000004200 */
[----:B------:R-:W-:Y:S04]  /*7670*/  MOV R218, R137 ;  /* 0x0000008900da7202 */ /* 0x000fe80000000f00 */
[-C--:B------:R-:W-:Y:S08]  /*7680*/  HMMA.16816.F32 R20, R112, R128.reuse, R20 ;  /* 0x000000807014723c */ /* 0x080ff00000001814 */
[C---:B------:R-:W-:Y:S04]  /*7690*/  HMMA.16816.F32 R24, R116.reuse, R128, R24 ;  /* 0x000000807418723c */ /* 0x040fe80000001818 */
[----:B-1----:R-:W-:Y:S01]  /*76a0*/  FFMA.FTZ R111, R231, c[0x0][0x23c], -R110 ;  /* 0x00008f00e76f7a23 */ /* 0x002fe2000001086e */
[----:B------:R-:W-:Y:S03]  /*76b0*/  MOV R231, R187 ;  /* 0x000000bb00e77202 */ /* 0x000fe60000000f00 */
[-C--:B------:R-:W-:Y:S01]  /*76c0*/  HMMA.16816.F32 R28, R116, R130.reuse, R28 ;  /* 0x00000082741c723c */ /* 0x080fe2000000181c */
[----:B------:R1:W-:Y:S07]  /*76d0*/  MUFU.EX2 R197, R111 ;  /* 0x0000006f00c57308 */ /* 0x0003ee0000000800 */
[C---:B------:R-:W-:Y:S01]  /*76e0*/  HMMA.16816.F32 R32, R112.reuse, R130, R32 ;  /* 0x000000827020723c */ /* 0x040fe20000001820 */
[----:B------:R-:W4:Y:S07]  /*76f0*/  LDSM.16.MT88.4 R128, [R220+0xb400] ;  /* 0x00b40000dc80783b */ /* 0x000f2e0000004200 */
[-C--:B--2---:R-:W-:Y:S08]  /*7700*/  HMMA.16816.F32 R36, R112, R120.reuse, R36 ;  /* 0x000000787024723c */ /* 0x084ff00000001824 */
[C---:B------:R-:W-:Y:S04]  /*7710*/  HMMA.16816.F32 R40, R116.reuse, R120, R40 ;  /* 0x000000787428723c */ /* 0x040fe80000001828 */
[--C-:B-1----:R-:W-:Y:S01]  /*7720*/  FFMA.FTZ R111, R233, c[0x0][0x23c], -R105.reuse ;  /* 0x00008f00e96f7a23 */ /* 0x102fe20000010869 */
[----:B------:R-:W-:Y:S03]  /*7730*/  MOV R233, R188 ;  /* 0x000000bc00e97202 */ /* 0x000fe60000000f00 */
[-C--:B------:R-:W-:Y:S01]  /*7740*/  HMMA.16816.F32 R44, R116, R122.reuse, R44 ;  /* 0x0000007a742c723c */ /* 0x080fe2000000182c */
[----:B------:R1:W-:Y:S07]  /*7750*/  MUFU.EX2 R196, R111 ;  /* 0x0000006f00c47308 */ /* 0x0003ee0000000800 */
[C---:B------:R-:W-:Y:S01]  /*7760*/  HMMA.16816.F32 R48, R112.reuse, R122, R48 ;  /* 0x0000007a7030723c */ /* 0x040fe20000001830 */
[----:B------:R-:W2:Y:S07]  /*7770*/  LDSM.16.MT88.4 R120, [R222+0xb400] ;  /* 0x00b40000de78783b */ /* 0x000eae0000004200 */
[-C--:B---3--:R-:W-:Y:S08]  /*7780*/  HMMA.16816.F32 R52, R112, R124.reuse, R52 ;  /* 0x0000007c7034723c */ /* 0x088ff00000001834 */
[C---:B------:R-:W-:Y:S04]  /*7790*/  HMMA.16816.F32 R56, R116.reuse, R124, R56 ;  /* 0x0000007c7438723c */ /* 0x040fe80000001838 */
[----:B-1----:R-:W-:Y:S01]  /*77a0*/  FFMA.FTZ R111, R232, c[0x0][0x23c], -R105 ;  /* 0x00008f00e86f7a23 */ /* 0x002fe20000010869 */
[----:B------:R-:W-:Y:S02]  /*77b0*/  MOV R232, R189 ;  /* 0x000000bd00e87202 */ /* 0x000fe40000000f00 */
[----:B------:R-:W-:Y:S01]  /*77c0*/  FFMA.FTZ R124, R217, c[0x0][0x23c], -R107 ;  /* 0x00008f00d97c7a23 */ /* 0x000fe2000001086b */
[-C--:B------:R-:W-:Y:S01]  /*77d0*/  HMMA.16816.F32 R60, R116, R126.reuse, R60 ;  /* 0x0000007e743c723c */ /* 0x080fe2000000183c */
[----:B------:R1:W-:Y:S03]  /*77e0*/  MUFU.EX2 R195, R111 ;  /* 0x0000006f00c37308 */ /* 0x0003e60000000800 */
[----:B------:R-:W-:Y:S04]  /*77f0*/  MOV R217, R138 ;  /* 0x0000008a00d97202 */ /* 0x000fe80000000f00 */
[C---:B------:R-:W-:Y:S03]  /*7800*/  HMMA.16816.F32 R64, R112.reuse, R126, R64 ;  /* 0x0000007e7040723c */ /* 0x040fe60000001840 */
[----:B------:R3:W5:Y:S05]  /*7810*/  MUFU.EX2 R203, R124 ;  /* 0x0000007c00cb7308 */ /* 0x00076a0000000800 */
[-C--:B----4-:R-:W-:Y:S08]  /*7820*/  HMMA.16816.F32 R68, R112, R128.reuse, R68 ;  /* 0x000000807044723c */ /* 0x090ff00000001844 */
[C---:B------:R-:W-:Y:S04]  /*7830*/  HMMA.16816.F32 R72, R116.reuse, R128, R72 ;  /* 0x000000807448723c */ /* 0x040fe80000001848 */
[--C-:B-1----:R-:W-:Y:S01]  /*7840*/  FFMA.FTZ R111, R234, c[0x0][0x23c], -R106.reuse ;  /* 0x00008f00ea6f7a23 */ /* 0x102fe2000001086a */
[----:B------:R-:W-:Y:S03]  /*7850*/  MOV R234, R191 ;  /* 0x000000bf00ea7202 */ /* 0x000fe60000000f00 */
[-C--:B------:R-:W-:Y:S01]  /*7860*/  HMMA.16816.F32 R76, R116, R130.reuse, R76 ;  /* 0x00000082744c723c */ /* 0x080fe2000000184c */
[----:B------:R1:W-:Y:S01]  /*7870*/  MUFU.EX2 R193, R111 ;  /* 0x0000006f00c17308 */ /* 0x0003e20000000800 */
[----:B---3--:R-:W3:Y:S06]  /*7880*/  LDSM.16.MT88.4 R124, [R220+0x9800] ;  /* 0x00980000dc7c783b */ /* 0x008eec0000004200 */
[C---:B------:R-:W-:Y:S02]  /*7890*/  HMMA.16816.F32 R80, R112.reuse, R130, R80 ;  /* 0x000000827050723c */ /* 0x040fe40000001850 */
[----:B------:R-:W4:Y:S06]  /*78a0*/  LDSM.16.MT88.4 R128, [R222+0x9800] ;  /* 0x00980000de80783b */ /* 0x000f2c0000004200 */
[-C--:B--2---:R-:W-:Y:S08]  /*78b0*/  HMMA.16816.F32 R84, R112, R120.reuse, R84 ;  /* 0x000000787054723c */ /* 0x084ff00000001854 */
[C---:B------:R-:W-:Y:S04]  /*78c0*/  HMMA.16816.F32 R88, R116.reuse, R120, R88 ;  /* 0x000000787458723c */ /* 0x040fe80000001858 */
[--C-:B-1----:R-:W-:Y:S01]  /*78d0*/  FFMA.FTZ R111, R235, c[0x0][0x23c], -R106.reuse ;  /* 0x00008f00eb6f7a23 */ /* 0x102fe2000001086a */
[----:B------:R-:W-:Y:S03]  /*78e0*/  MOV R235, R190 ;  /* 0x000000be00eb7202 */ /* 0x000fe60000000f00 */
[-C--:B------:R-:W-:Y:S01]  /*78f0*/  HMMA.16816.F32 R92, R116, R122.reuse, R92 ;  /* 0x0000007a745c723c */ /* 0x080fe2000000185c */
[----:B------:R1:W-:Y:S06]  /*7900*/  MUFU.EX2 R194, R111 ;  /* 0x0000006f00c27308 */ /* 0x0003ec0000000800 */
[----:B-----5:R-:W-:Y:S01]  /*7910*/  F2FP.PACK_AB R116, R203, R204 ;  /* 0x000000cccb74723e */ /* 0x020fe200000000ff */
[----:B------:R-:W-:Y:S01]  /*7920*/  HMMA.16816.F32 R96, R112, R122, R96 ;  /* 0x0000007a7060723c */ /* 0x000fe20000001860 */
[----:B------:R-:W2:Y:S03]  /*7930*/  LDSM.16.MT88.4 R120, [R220+0xa800] ;  /* 0x00a80000dc78783b */ /* 0x000ea60000004200 */
[----:B------:R-:W-:Y:S02]  /*7940*/  F2FP.PACK_AB R117, R202, R201 ;  /* 0x000000c9ca75723e */ /* 0x000fe400000000ff */
[----:B------:R-:W-:Y:S02]  /*7950*/  F2FP.PACK_AB R118, R200, R199 ;  /* 0x000000c7c876723e */ /* 0x000fe400000000ff */
[----:B------:R-:W-:Y:S04]  /*7960*/  F2FP.PACK_AB R112, R242, R243 ;  /* 0x000000f3f270723e */ /* 0x000fe800000000ff */
[----:B------:R-:W-:Y:S02]  /*7970*/  F2FP.PACK_AB R113, R212, R213 ;  /* 0x000000d5d471723e */ /* 0x000fe400000000ff */
[----:B------:R-:W-:Y:S02]  /*7980*/  F2FP.PACK_AB R114, R207, R208 ;  /* 0x000000d0cf72723e */ /* 0x000fe400000000ff */
[----:B------:R-:W-:Y:S01]  /*7990*/  F2FP.PACK_AB R115, R205, R206 ;  /* 0x000000cecd73723e */ /* 0x000fe200000000ff */
[--C-:B-1----:R-:W-:Y:S01]  /*79a0*/  FFMA.FTZ R111, R176, c[0x0][0x23c], -R105.reuse ;  /* 0x00008f00b06f7a23 */ /* 0x102fe20000010869 */
[----:B------:R-:W-:Y:S01]  /*79b0*/  F2FP.PACK_AB R119, R197, R198 ;  /* 0x000000c6c577723e */ /* 0x000fe200000000ff */
[----:B------:R-:W-:Y:S02]  /*79c0*/  FFMA.FTZ R105, R177, c[0x0][0x23c], -R105 ;  /* 0x00008f00b1697a23 */ /* 0x000fe40000010869 */
[----:B------:R-:W-:Y:S02]  /*79d0*/  MUFU.EX2 R192, R111 ;  /* 0x0000006f00c07308 */ /* 0x000fe40000000800 */
[-C--:B---3--:R-:W-:Y:S08]  /*79e0*/  HMMA.16816.F32 R4, R112, R124.reuse, R4 ;  /* 0x0000007c7004723c */ /* 0x088ff00000001804 */
[C---:B------:R-:W-:Y:S01]  /*79f0*/  HMMA.16816.F32 R8, R116.reuse, R124, R8 ;  /* 0x0000007c7408723c */ /* 0x040fe20000001808 */
[----:B------:R1:W-:Y:S07]  /*7a00*/  MUFU.EX2 R191, R105 ;  /* 0x0000006900bf7308 */ /* 0x0003ee0000000800 */
[-C--:B------:R-:W-:Y:S08]  /*7a10*/  HMMA.16816.F32 R12, R116, R126.reuse, R12 ;  /* 0x0000007e740c723c */ /* 0x080ff0000000180c */
[C---:B------:R-:W-:Y:S01]  /*7a20*/  HMMA.16816.F32 R16, R112.reuse, R126, R16 ;  /* 0x0000007e7010723c */ /* 0x040fe20000001810 */
[----:B------:R-:W3:Y:S07]  /*7a30*/  LDSM.16.MT88.4 R124, [R222+0xa800] ;  /* 0x00a80000de7c783b */ /* 0x000eee0000004200 */
[-C--:B----4-:R-:W-:Y:S04]  /*7a40*/  HMMA.16816.F32 R20, R112, R128.reuse, R20 ;  /* 0x000000807014723c */ /* 0x090fe80000001814 */
[--C-:B-1----:R-:W-:Y:S02]  /*7a50*/  FFMA.FTZ R105, R178, c[0x0][0x23c], -R106.reuse ;  /* 0x00008f00b2697a23 */ /* 0x102fe4000001086a */
[----:B------:R-:W-:Y:S02]  /*7a60*/  FFMA.FTZ R106, R179, c[0x0][0x23c], -R106 ;  /* 0x00008f00b36a7a23 */ /* 0x000fe4000001086a */
[C---:B------:R-:W-:Y:S01]  /*7a70*/  HMMA.16816.F32 R24, R116.reuse, R128, R24 ;  /* 0x000000807418723c */ /* 0x040fe20000001818 */
[----:B------:R1:W-:Y:S07]  /*7a80*/  MUFU.EX2 R190, R105 ;  /* 0x0000006900be7308 */ /* 0x0003ee0000000800 */
[-C--:B------:R-:W-:Y:S03]  /*7a90*/  HMMA.16816.F32 R28, R116, R130.reuse, R28 ;  /* 0x00000082741c723c */ /* 0x080fe6000000181c */
[----:B------:R-:W4:Y:S05]  /*7aa0*/  MUFU.EX2 R189, R106 ;  /* 0x0000006a00bd7308 */ /* 0x000f2a0000000800 */
[C---:B------:R-:W-:Y:S01]  /*7ab0*/  HMMA.16816.F32 R32, R112.reuse, R130, R32 ;  /* 0x000000827020723c */ /* 0x040fe20000001820 */
[----:B------:R-:W5:Y:S04]  /*7ac0*/  LDSM.16.MT88.4 R128, [R220+0xb800] ;  /* 0x00b80000dc80783b */ /* 0x000f680000004200 */
[----:B------:R3:W-:Y:S03]  /*7ad0*/  MUFU.EX2 R106, R108 ;  /* 0x0000006c006a7308 */ /* 0x0007e60000000800 */
[-C--:B--2---:R-:W-:Y:S04]  /*7ae0*/  HMMA.16816.F32 R36, R112, R120.reuse, R36 ;  /* 0x000000787024723c */ /* 0x084fe80000001824 */
[--C-:B-1----:R-:W-:Y:S01]  /*7af0*/  FFMA.FTZ R105, R236, c[0x0][0x23c], -R107.reuse ;  /* 0x00008f00ec697a23 */ /* 0x102fe2000001086b */
[----:B------:R-:W-:Y:S03]  /*7b00*/  MOV R236, R184 ;  /* 0x000000b800ec7202 */ /* 0x000fe60000000f00 */
[C---:B------:R-:W-:Y:S01]  /*7b10*/  HMMA.16816.F32 R40, R116.reuse, R120, R40 ;  /* 0x000000787428723c */ /* 0x040fe20000001828 */
[----:B------:R1:W-:Y:S03]  /*7b20*/  MUFU.EX2 R188, R105 ;  /* 0x0000006900bc7308 */ /* 0x0003e60000000800 */
[----:B----4-:R-:W-:Y:S04]  /*7b30*/  F2FP.PACK_AB R111, R189, R190 ;  /* 0x000000bebd6f723e */ /* 0x010fe800000000ff */
[-C--:B------:R-:W-:Y:S04]  /*7b40*/  HMMA.16816.F32 R44, R116, R122.reuse, R44 ;  /* 0x0000007a742c723c */ /* 0x080fe8000000182c */
[----:B---3--:R-:W-:Y:S04]  /*7b50*/  F2FP.PACK_AB R108, R195, R196 ;  /* 0x000000c4c36c723e */ /* 0x008fe800000000ff */
[C---:B------:R-:W-:Y:S01]  /*7b60*/  HMMA.16816.F32 R48, R112.reuse, R122, R48 ;  /* 0x0000007a7030723c */ /* 0x040fe20000001830 */
[----:B------:R-:W2:Y:S07]  /*7b70*/  LDSM.16.MT88.4 R120, [R222+0xb800] ;  /* 0x00b80000de78783b */ /* 0x000eae0000004200 */
[-C--:B------:R-:W-:Y:S04]  /*7b80*/  HMMA.16816.F32 R52, R112, R124.reuse, R52 ;  /* 0x0000007c7034723c */ /* 0x080fe80000001834 */
[--C-:B-1----:R-:W-:Y:S01]  /*7b90*/  FFMA.FTZ R105, R237, c[0x0][0x23c], -R107.reuse ;  /* 0x00008f00ed697a23 */ /* 0x102fe2000001086b */
[----:B------:R-:W-:Y:S03]  /*7ba0*/  MOV R237, R186 ;  /* 0x000000ba00ed7202 */ /* 0x000fe60000000f00 */
[C---:B------:R-:W-:Y:S01]  /*7bb0*/  HMMA.16816.F32 R56, R116.reuse, R124, R56 ;  /* 0x0000007c7438723c */ /* 0x040fe20000001838 */
[----:B------:R1:W3:Y:S07]  /*7bc0*/  MUFU.EX2 R187, R105 ;  /* 0x0000006900bb7308 */ /* 0x0002ee0000000800 */
[-C--:B------:R-:W-:Y:S08]  /*7bd0*/  HMMA.16816.F32 R60, R116, R126.reuse, R60 ;  /* 0x0000007e743c723c */ /* 0x080ff0000000183c */
[C---:B------:R-:W-:Y:S01]  /*7be0*/  HMMA.16816.F32 R64, R112.reuse, R126, R64 ;  /* 0x0000007e7040723c */ /* 0x040fe20000001840 */
[----:B------:R-:W4:Y:S07]  /*7bf0*/  LDSM.16.MT88.4 R124, [R220+0x9c00] ;  /* 0x009c0000dc7c783b */ /* 0x000f2e0000004200 */
[-C--:B-----5:R-:W-:Y:S04]  /*7c00*/  HMMA.16816.F32 R68, R112, R128.reuse, R68 ;  /* 0x000000807044723c */ /* 0x0a0fe80000001844 */
[--C-:B-1----:R-:W-:Y:S01]  /*7c10*/  FFMA.FTZ R105, R239, c[0x0][0x23c], -R110.reuse ;  /* 0x00008f00ef697a23 */ /* 0x102fe2000001086e */
[----:B---3--:R-:W-:Y:S01]  /*7c20*/  F2FP.PACK_AB R176, R187, R188 ;  /* 0x000000bcbbb0723e */ /* 0x008fe200000000ff */
[----:B------:R-:W3:Y:S02]  /*7c30*/  LDL.LU R239, [R1+0xc] ;  /* 0x00000c0001ef7983 */ /* 0x000ee40000300800 */
[C---:B------:R-:W-:Y:S01]  /*7c40*/  HMMA.16816.F32 R72, R116.reuse, R128, R72 ;  /* 0x000000807448723c */ /* 0x040fe20000001848 */
[----:B------:R1:W-:Y:S07]  /*7c50*/  MUFU.EX2 R186, R105 ;  /* 0x0000006900ba7308 */ /* 0x0003ee0000000800 */
[-C--:B------:R-:W-:Y:S08]  /*7c60*/  HMMA.16816.F32 R76, R116, R130.reuse, R76 ;  /* 0x00000082744c723c */ /* 0x080ff0000000184c */
[C---:B------:R-:W-:Y:S08]  /*7c70*/  HMMA.16816.F32 R80, R112.reuse, R130, R80 ;  /* 0x000000827050723c */ /* 0x040ff00000001850 */
[-C--:B--2---:R-:W-:Y:S04]  /*7c80*/  HMMA.16816.F32 R84, R112, R120.reuse, R84 ;  /* 0x000000787054723c */ /* 0x084fe80000001854 */
[--C-:B-1----:R-:W-:Y:S01]  /*7c90*/  FFMA.FTZ R105, R240, c[0x0][0x23c], -R110.reuse ;  /* 0x00008f00f0697a23 */ /* 0x102fe2000001086e */
[----:B------:R-:W-:Y:S01]  /*7ca0*/  MOV R240, R182 ;  /* 0x000000b600f07202 */ /* 0x000fe20000000f00 */
[----:B------:R-:W-:Y:S01]  /*7cb0*/  FFMA.FTZ R110, R109, c[0x0][0x23c], -R110 ;  /* 0x00008f006d6e7a23 */ /* 0x000fe2000001086e */
[----:B------:R-:W-:Y:S01]  /*7cc0*/  F2FP.PACK_AB R109, R194, R193 ;  /* 0x000000c1c26d723e */ /* 0x000fe200000000ff */
[C---:B------:R-:W-:Y:S01]  /*7cd0*/  HMMA.16816.F32 R88, R116.reuse, R120, R88 ;  /* 0x000000787458723c */ /* 0x040fe20000001858 */
[----:B------:R1:W2:Y:S07]  /*7ce0*/  MUFU.EX2 R185, R105 ;  /* 0x0000006900b97308 */ /* 0x0002ae0000000800 */
[-C--:B------:R-:W-:Y:S08]  /*7cf0*/  HMMA.16816.F32 R92, R116, R122.reuse, R92 ;  /* 0x0000007a745c723c */ /* 0x080ff0000000185c */
[----:B------:R-:W-:Y:S04]  /*7d00*/  HMMA.16816.F32 R96, R112, R122, R96 ;  /* 0x0000007a7060723c */ /* 0x000fe80000001860 */
[--C-:B-1----:R-:W-:Y:S02]  /*7d10*/  FFMA.FTZ R105, R241, c[0x0][0x23c], -R107.reuse ;  /* 0x00008f00f1697a23 */ /* 0x102fe4000001086b */
[----:B------:R-:W5:Y:S01]  /*7d20*/  LDL.LU R241, [R1+0x8] ;  /* 0x0000080001f17983 */ /* 0x000f620000300800 */
[----:B------:R-:W-:Y:S01]  /*7d30*/  FFMA.FTZ R107, R238, c[0x0][0x23c], -R107 ;  /* 0x00008f00ee6b7a23 */ /* 0x000fe2000001086b */
[----:B------:R-:W-:Y:S01]  /*7d40*/  MUFU.EX2 R184, R105 ;  /* 0x0000006900b87308 */ /* 0x000fe20000000800 */
[----:B--2---:R-:W-:Y:S03]  /*7d50*/  F2FP.PACK_AB R177, R185, R186 ;  /* 0x000000bab9b1723e */ /* 0x004fe600000000ff */
[----:B------:R-:W-:Y:S02]  /*7d60*/  MOV R238, R181 ;  /* 0x000000b500ee7202 */ /* 0x000fe40000000f00 */
[----:B------:R-:W1:Y:S04]  /*7d70*/  LDSM.16.MT88.4 R180, [R220+0xbc00] ;  /* 0x00bc0000dcb4783b */ /* 0x000e680000004200 */
[----:B------:R2:W2:Y:S10]  /*7d80*/  MUFU.EX2 R105, R110 ;  /* 0x0000006e00697308 */ /* 0x0004b40000000800 */
[----:B------:R-:W1:Y:S01]  /*7d90*/  MUFU.EX2 R107, R107 ;  /* 0x0000006b006b7308 */ /* 0x000e620000000800 */
[----:B--2---:R-:W-:Y:S02]  /*7da0*/  F2FP.PACK_AB R110, R191, R192 ;  /* 0x000000c0bf6e723e */ /* 0x004fe400000000ff */
[----:B------:R-:W-:Y:S05]  /*7db0*/  F2FP.PACK_AB R179, R105, R106 ;  /* 0x0000006a69b3723e */ /* 0x000fea00000000ff */
[-C--:B----4-:R-:W-:Y:S01]  /*7dc0*/  HMMA.16816.F32 R116, R108, R124.reuse, R4 ;  /* 0x0000007c6c74723c */ /* 0x090fe20000001804 */
[----:B------:R-:W2:Y:S04]  /*7dd0*/  LDSM.16.MT88.4 R4, [R222+0xbc00] ;  /* 0x00bc0000de04783b */ /* 0x000ea80000004200 */
[----:B-1----:R-:W-:Y:S07]  /*7de0*/  F2FP.PACK_AB R178, R107, R184 ;  /* 0x000000b86bb2723e */ /* 0x002fee00000000ff */
[C---:B------:R-:W-:Y:S01]  /*7df0*/  HMMA.16816.F32 R112, R176.reuse, R124, R8 ;  /* 0x0000007cb070723c */ /* 0x040fe20000001808 */
[----:B------:R-:W4:Y:S04]  /*7e00*/  LDL.LU R9, [R1] ;  /* 0x0000000001097983 */ /* 0x000f280000300800 */
[----:B------:R-:W4:Y:S02]  /*7e10*/  LDL.LU R11, [R1+0x4] ;  /* 0x00000400010b7983 */ /* 0x000f240000300800 */
[----:B------:R-:W-:Y:S01]  /*7e20*/  MOV R10, R133 ;  /* 0x00000085000a7202 */ /* 0x000fe20000000f00 */
[-C--:B------:R-:W-:Y:S04]  /*7e30*/  HMMA.16816.F32 R120, R176, R126.reuse, R12 ;  /* 0x0000007eb078723c */ /* 0x080fe8000000180c */
[----:B------:R-:W-:Y:S04]  /*7e40*/  MOV R8, R134 ;  /* 0x0000008600087202 */ /* 0x000fe80000000f00 */
        /* <DEDUP_REMOVED lines=20> */
[----:B------:R-:W-:Y:S04]  /*7f90*/  HMMA.16816.F32 R96, R108, R6, R96 ;  /* 0x000000066c60723c */ /* 0x000fe80000001860 */
[----:B---3--:R-:W-:Y:S04]  /*7fa0*/  FFMA.FTZ R0, R0, R239, R240 ;  /* 0x000000ef00007223 */ /* 0x008fe800000100f0 */
[----:B------:R-:W-:Y:S04]  /*7fb0*/  FADD.FTZ R0, R234, R0 ;  /* 0x00000000ea007221 */ /* 0x000fe80000010000 */
[----:B------:R-:W-:Y:S04]  /*7fc0*/  FADD.FTZ R0, R230, R0 ;  /* 0x00000000e6007221 */ /* 0x000fe80000010000 */
[----:B------:R-:W-:Y:S04]  /*7fd0*/  FADD.FTZ R0, R218, R0 ;  /* 0x00000000da007221 */ /* 0x000fe80000010000 */
[----:B------:R-:W-:Y:S04]  /*7fe0*/  FADD.FTZ R0, R249, R0 ;  /* 0x00000000f9007221 */ /* 0x000fe80000010000 */
[----:B------:R-:W-:Y:S04]  /*7ff0*/  FADD.FTZ R0, R248, R0 ;  /* 0x00000000f8007221 */ /* 0x000fe80000010000 */
[----:B------:R-:W-:Y:S02]  /*8000*/  FADD.FTZ R0, R245, R0 ;  /* 0x00000000f5007221 */ /* 0x000fe40000010000 */
[----:B-----5:R-:W-:Y:S04]  /*8010*/  FFMA.FTZ R2, R2, R241, R238 ;  /* 0x000000f102027223 */ /* 0x020fe800000100ee */
[----:B------:R-:W-:Y:S04]  /*8020*/  FADD.FTZ R2, R235, R2 ;  /* 0x00000002eb027221 */ /* 0x000fe80000010000 */
[----:B------:R-:W-:Y:S04]  /*8030*/  FADD.FTZ R2, R231, R2 ;  /* 0x00000002e7027221 */ /* 0x000fe80000010000 */
[----:B------:R-:W-:Y:S04]  /*8040*/  FADD.FTZ R2, R219, R2 ;  /* 0x00000002db027221 */ /* 0x000fe80000010000 */
[----:B------:R-:W-:Y:S04]  /*8050*/  FADD.FTZ R2, R251, R2 ;  /* 0x00000002fb027221 */ /* 0x000fe80000010000 */
[----:B------:R-:W-:Y:S04]  /*8060*/  FADD.FTZ R2, R250, R2 ;  /* 0x00000002fa027221 */ /* 0x000fe80000010000 */
[----:B------:R-:W-:Y:S02]  /*8070*/  FADD.FTZ R2, R247, R2 ;  /* 0x00000002f7027221 */ /* 0x000fe40000010000 */
[----:B----4-:R-:W-:Y:S02]  /*8080*/  FFMA.FTZ R101, R101, R9, R8 ;  /* 0x0000000965657223 */ /* 0x010fe40000010008 */
        /* <DEDUP_REMOVED lines=45> */
[----:B------:R1:W-:Y:S01]  /*8360*/  STL [R1], R6 ;  /* 0x0000000601007387 */ /* 0x0003e20000100800 */
[----:B------:R-:W-:Y:S02]  /*8370*/  FADD.FTZ R2, R184, R0 ;  /* 0x00000000b8027221 */ /* 0x000fe40000010000 */
[----:B------:R-:W-:Y:S01]  /*8380*/  FADD.FTZ R0, R106, R4 ;  /* 0x000000046a007221 */ /* 0x000fe20000010000 */
[----:B------:R-:W-:Y:S01]  /*8390*/  MOV R106, R102 ;  /* 0x00000066006a7202 */ /* 0x000fe20000000f00 */
[----:B------:R-:W-:Y:S02]  /*83a0*/  FADD.FTZ R4, R189, R5 ;  /* 0x00000005bd047221 */ /* 0x000fe40000010000 */
[----:B------:R-:W-:Y:S01]  /*83b0*/  FADD.FTZ R2, R107, R2 ;  /* 0x000000026b027221 */ /* 0x000fe20000010000 */
[----:B------:R-:W-:Y:S01]  /*83c0*/  MOV R107, R3 ;  /* 0x00000003006b7202 */ /* 0x000fe20000000f00 */
[----:B------:R-:W-:Y:S01]  /*83d0*/  FADD.FTZ R0, R105, R0 ;  /* 0x0000000069007221 */ /* 0x000fe20000010000 */
[----:B------:R1:W-:Y:S01]  /*83e0*/  STL [R1+0x4], R4 ;  /* 0x0000040401007387 */ /* 0x0003e20000100800 */
[----:B------:R-:W-:Y:S03]  /*83f0*/  MOV R105, R103 ;  /* 0x0000006700697202 */ /* 0x000fe60000000f00 */
[----:B------:R1:W-:Y:S04]  /*8400*/  STL [R1+0x8], R2 ;  /* 0x0000080201007387 */ /* 0x0003e80000100800 */
[----:B------:R1:W-:Y:S02]  /*8410*/  STL [R1+0xc], R0 ;  /* 0x00000c0001007387 */ /* 0x0003e40000100800 */
[----:B-1----:R-:W-:-:S05]  /*8420*/  @P0 BRA `(.L_x_293) ;  /* 0xffffc8b000000947 */ /* 0x002fca000383ffff */
.L_x_292:
[----:B-1----:R-:W2:Y:S04]  /*8430*/  LDL.LU R4, [R1] ;  /* 0x0000000001047983 */ /* 0x002ea80000300800 */
[----:B------:R-:W3:Y:S04]  /*8440*/  LDL.LU R5, [R1+0x4] ;  /* 0x0000040001057983 */ /* 0x000ee80000300800 */
[----:B------:R-:W4:Y:S04]  /*8450*/  LDL.LU R9, [R1+0x8] ;  /* 0x0000080001097983 */ /* 0x000f280000300800 */
[----:B------:R-:W4:Y:S04]  /*8460*/  LDL.LU R8, [R1+0xc] ;  /* 0x00000c0001087983 */ /* 0x000f280000300800 */
[----:B------:R-:W4:Y:S04]  /*8470*/  LDL.LU R52, [R1+0x40] ;  /* 0x0000400001347983 */ /* 0x000f280000300800 */
[----:B------:R-:W1:Y:S02]  /*8480*/  S2R R51, SR_TID.X ;  /* 0x0000000000337919 */ /* 0x000e640000002100 */
[----:B-1----:R-:W-:-:S04]  /*8490*/  SHF.R.S32.HI R24, RZ, 0x1f, R51 ;  /* 0x0000001fff187819 */ /* 0x002fc80000011433 */
[CC--:B------:R-:W-:Y:S02]  /*84a0*/  LEA.HI R13, R24.reuse, R51.reuse, RZ, 0x2 ;  /* 0x00000033180d7211 */ /* 0x0c0fe400078f10ff */
[----:B------:R-:W-:-:S04]  /*84b0*/  LEA.HI R24, R24, R51, RZ, 0x5 ;  /* 0x0000003318187211 */ /* 0x000fc800078f28ff */
        /* <DEDUP_REMOVED lines=16> */
[----:B--2---:R-:W-:-:S03]  /*85c0*/  FADD.FTZ R50, R2, R5 ;  /* 0x0000000502327221 */ /* 0x004fc60000010000 */
[----:B------:R-:W-:Y:S01]  /*85d0*/  FSETP.NE.FTZ.AND P6, PT, R49, RZ, PT ;  /* 0x000000ff3100720b */ /* 0x000fe20003fd5000 */
[----:B------:R-:W-:Y:S01]  /*85e0*/  @P0 IMAD.WIDE.U32 R4, R52, c[0x0][0x1e8], RZ ;  /* 0x00007a0034040a25 */ /* 0x000fe200078e00ff */
[----:B------:R-:W-:Y:S02]  /*85f0*/  LOP3.LUT R2, R13, 0xfffffffc, RZ, 0xc0, !PT ;  /* 0xfffffffc0d027812 */ /* 0x000fe400078ec0ff */
[----:B------:R-:W-:Y:S01]  /*8600*/  FSETP.NE.FTZ.AND P5, PT, R50, RZ, PT ;  /* 0x000000ff3200720b */ /* 0x000fe20003fb5000 */
[----:B---3--:R-:W-:Y:S01]  /*8610*/  FADD.FTZ R100, R7, R8 ;  /* 0x0000000807647221 */ /* 0x008fe20000010000 */
[----:B------:R-:W-:Y:S01]  /*8620*/  IADD3 R51, -R2, R51, RZ ;  /* 0x0000003302337210 */ /* 0x000fe20007ffe1ff */
[----:B------:R-:W-:Y:S01]  /*8630*/  @P0 IMAD R106, R52, c[0x0][0x1ec], R5 ;  /* 0x00007b00346a0a24 */ /* 0x000fe200078e0205 */
[----:B------:R-:W-:Y:S01]  /*8640*/  MOV R2, 0x3f800000 ;  /* 0x3f80000000027802 */ /* 0x000fe20000000f00 */
[----:B----4-:R-:W-:Y:S01]  /*8650*/  FADD.FTZ R101, R6, R9 ;  /* 0x0000000906657221 */ /* 0x010fe20000010000 */
[----:B------:R-:W-:-:S02]  /*8660*/  FSETP.NE.FTZ.AND P4, PT, R100, RZ, PT ;  /* 0x000000ff6400720b */ /* 0x000fc40003f95000 */
[----:B------:R-:W-:Y:S01]  /*8670*/  @P0 MOV R105, R4 ;  /* 0x0000000400690202 */ /* 0x000fe20000000f00 */
[----:B------:R-:W1:Y:S01]  /*8680*/  @P6 MUFU.RCP R0, R49 ;  /* 0x0000003100006308 */ /* 0x000e620000001000 */
[----:B------:R-:W-:Y:S02]  /*8690*/  FSETP.NE.FTZ.AND P3, PT, R101, RZ, PT ;  /* 0x000000ff6500720b */ /* 0x000fe40003f75000 */
[----:B------:R-:W-:-:S06]  /*86a0*/  MOV R4, 0x3f800000 ;  /* 0x3f80000000047802 */ /* 0x000fcc0000000f00 */
[----:B------:R-:W-:Y:S01]  /*86b0*/  @P5 MUFU.RCP R4, R50 ;  /* 0x0000003200045308 */ /* 0x000fe20000001000 */
[----:B-1----:R-:W-:-:S07]  /*86c0*/  FMUL.FTZ R116, R0, R116 ;  /* 0x0000007400747220 */ /* 0x002fce0000410000 */
[----:B------:R-:W1:Y:S01]  /*86d0*/  @P4 MUFU.RCP R2, R100 ;  /* 0x0000006400024308 */ /* 0x000e620000001000 */
        /* <DEDUP_REMOVED lines=34> */
[----:B-1----:R-:W-:Y:S01]  /*8900*/  FMUL.FTZ R112, R2, R112 ;  /* 0x0000007002707220 */ /* 0x002fe20000410000 */
        /* <DEDUP_REMOVED lines=107> */
[C---:B------:R-:W-:Y:S01]  /*8fc0*/  FMUL.FTZ R21, R4.reuse, R71 ;  /* 0x0000004704157220 */ /* 0x040fe20000410000 */
[----:B------:R-:W1:Y:S01]  /*8fd0*/  LDC.U8 R51, c[0x0][0x329] ;  /* 0x0000ca40ff337b82 */ /* 0x000e620000000000 */
[----:B------:R-:W-:Y:S01]  /*8fe0*/  FMUL.FTZ R82, R4, R82 ;  /* 0x0000005204527220 */ /* 0x000fe20000410000 */
[----:B------:R-:W-:Y:S01]  /*8ff0*/  LEA R0, R0, R2, 0x1 ;  /* 0x0000000200007211 */ /* 0x000fe200078e08ff */
[----:B------:R-:W-:Y:S01]  /*9000*/  FMUL.FTZ R17, R4, R83 ;  /* 0x0000005304117220 */ /* 0x000fe20000410000 */
[----:B------:R-:W-:Y:S01]  /*9010*/  LOP3.LUT P1, RZ, R6, 0x2, RZ, 0xc0, !PT ;  /* 0x0000000206ff7812 */ /* 0x000fe2000782c0ff */
        /* <DEDUP_REMOVED lines=19> */
[----:B-1----:R-:W-:Y:S02]  /*9150*/  ISETP.NE.AND P1, PT, R51, RZ, PT ;  /* 0x000000ff3300720c */ /* 0x002fe40003f25270 */
        /* <DEDUP_REMOVED lines=8> */
[----:B------:R-:W-:-:S03]  /*91e0*/  F2FP.PACK_AB R6, R95, R94 ;  /* 0x0000005e5f06723e */ /* 0x000fc600000000ff */
        /* <DEDUP_REMOVED lines=25> */
[----:B------:R2:W-:Y:S04]  /*9380*/  STS [R5+0x3200], R27 ;  /* 0x0032001b05007388 */ /* 0x0005e80000000800 */
[----:B------:R-:W-:Y:S04]  /*9390*/  STS [R5+0x3000], R28 ;  /* 0x0030001c05007388 */ /* 0x000fe80000000800 */
[----:B------:R3:W-:Y:S04]  /*93a0*/  STS [R4+0x3000], R12 ;  /* 0x0030000c04007388 */ /* 0x0007e80000000800 */
[----:B------:R-:W-:Y:S04]  /*93b0*/  STS [R4+0x3200], R23 ;  /* 0x0032001704007388 */ /* 0x000fe80000000800 */
[----:B------:R-:W-:Y:S04]  /*93c0*/  STS [R0+0x4000], R22 ;  /* 0x0040001600007388 */ /* 0x000fe80000000800 */
[----:B------:R-:W-:Y:S01]  /*93d0*/  STS [R0+0x4200], R21 ;  /* 0x0042001500007388 */ /* 0x000fe20000000800 */
[----:B-1----:R-:W-:-:S03]  /*93e0*/  @P1 MOV R25, c[0x0][0x210] ;  /* 0x0000840000191a02 */ /* 0x002fc60000000f00 */
[----:B------:R-:W-:Y:S04]  /*93f0*/  STS [R2+0x4000], R18 ;  /* 0x0040001202007388 */ /* 0x000fe80000000800 */
[----:B--2---:R-:W2:Y:S04]  /*9400*/  LDL R27, [R1+0x50] ;  /* 0x00005000011b7983 */ /* 0x004ea80000100800 */
[----:B------:R-:W-:Y:S01]  /*9410*/  STS [R2+0x4200], R17 ;  /* 0x0042001102007388 */ /* 0x000fe20000000800 */
[----:B---3--:R-:W-:Y:S01]  /*9420*/  @P1 IMAD R12, R25, c[0x0][0x214], RZ ;  /* 0x00008500190c1a24 */ /* 0x008fe200078e02ff */
[----:B------:R-:W-:-:S02]  /*9430*/  @!P1 MOV R25, c[0x0][0x214] ;  /* 0x0000850000199a02 */ /* 0x000fc40000000f00 */
[----:B------:R-:W1:Y:S02]  /*9440*/  S2R R26, SR_CTAID.Y ;  /* 0x00000000001a7919 */ /* 0x000e640000002600 */
[----:B------:R-:W-:Y:S02]  /*9450*/  @!P1 SEL R12, R25, c[0x0][0x234], !P2 ;  /* 0x00008d00190c9a07 */ /* 0x000fe40005000000 */
[----:B------:R3:W5:Y:S01]  /*9460*/  LDL R25, [R1+0x44] ;  /* 0x0000440001197983 */ /* 0x0007620000100800 */
[----:B------:R-:W-:-:S03]  /*9470*/  ISETP.NE.OR P2, PT, R51, RZ, !P2 ;  /* 0x000000ff3300720c */ /* 0x000fc60005745670 */
        /* <DEDUP_REMOVED lines=10> */
[----:B-1----:R-:W-:-:S03]  /*9520*/  @!P2 IMAD R2, R26, c[0x0][0x214], RZ ;  /* 0x000085001a02aa24 */ /* 0x002fc600078e02ff */
[----:B------:R1:W-:Y:S01]  /*9530*/  STS [R4+0x5000], R7 ;  /* 0x0050000704007388 */ /* 0x0003e20000000800 */
[----:B----4-:R-:W-:Y:S01]  /*9540*/  @P5 MUFU.LG2 R14, R50 ;  /* 0x00000032000e5308 */ /* 0x010fe20000000c00 */
[----:B------:R-:W-:Y:S02]  /*9550*/  @!P2 SEL R2, R2, R52, !P0 ;  /* 0x000000340202a207 */ /* 0x000fe40004000000 */
[----:B------:R4:W-:Y:S04]  /*9560*/  STS [R4+0x5200], R6 ;  /* 0x0052000604007388 */ /* 0x0009e80000000800 */
[----:B------:R-:W-:Y:S06]  /*9570*/  BAR.SYNC.DEFER_BLOCKING 0x0 ;  /* 0x0000000000007b1d */ /* 0x000fec0000010000 */
[----:B---3--:R-:W3:Y:S04]  /*9580*/  S2R R9, SR_CTAID.X ;  /* 0x0000000000097919 */ /* 0x008ee80000002500 */
[----:B------:R-:W3:Y:S01]  /*9590*/  S2R R19, SR_CTAID.Z ;  /* 0x0000000000137919 */ /* 0x000ee20000002700 */
[----:B-1----:R1:W1:Y:S01]  /*95a0*/  @P6 MUFU.LG2 R7, R49 ;  /* 0x0000003100076308 */ /* 0x0022620000000c00 */
[----:B------:R-:W-:Y:S01]  /*95b0*/  @!P0 IMAD.WIDE.U32 R10, R26, c[0x0][0x1e0], RZ ;  /* 0x000078001a0a8a25 */ /* 0x000fe200078e00ff */
[----:B------:R-:W-:-:S02]  /*95c0*/  @P1 MOV R0, 0x1 ;  /* 0x0000000100001802 */ /* 0x000fc40000000f00 */
[----:B----4-:R-:W-:Y:S01]  /*95d0*/  @!P0 SHF.R.S32.HI R4, RZ, 0x1f, R26 ;  /* 0x0000001fff048819 */ /* 0x010fe2000001141a */
[----:B------:R4:W1:Y:S04]  /*95e0*/  LDS.128 R32, [R226] ;  /* 0x00000000e2207984 */ /* 0x0008680000000c00 */
[----:B------:R4:W2:Y:S04]  /*95f0*/  LDS.128 R44, [R226+0x800] ;  /* 0x00080000e22c7984 */ /* 0x0008a80000000c00 */
        /* <DEDUP_REMOVED lines=8> */
[----:B-1----:R4:W1:Y:S04]  /*9680*/  LDS.128 R48, [R226+0x5000] ;  /* 0x00500000e2307984 */ /* 0x0028680000000c00 */
[----:B------:R4:W1:Y:S01]  /*9690*/  LDS.128 R60, [R226+0x5800] ;  /* 0x00580000e23c7984 */ /* 0x0008620000000c00 */
[----:B------:R-:W-:Y:S01]  /*96a0*/  @!P1 IMAD R0, R12, c[0x0][0x1c0], RZ ;  /* 0x000070000c009a24 */ /* 0x000fe200078e02ff */
[----:B------:R-:W-:Y:S01]  /*96b0*/  @!P0 MOV R105, R10 ;  /* 0x0000000a00698202 */ /* 0x000fe20000000f00 */
[----:B------:R-:W-:Y:S01]  /*96c0*/  @!P0 IMAD R4, R4, c[0x0][0x1e0], RZ ;  /* 0x0000780004048a24 */ /* 0x000fe200078e02ff */
[----:B------:R-:W4:Y:S01]  /*96d0*/  @P3 MUFU.LG2 R10, R101 ;  /* 0x00000065000a3308 */ /* 0x000f220000000c00 */
[C---:B------:R-:W-:Y:S01]  /*96e0*/  IMAD R0, R26.reuse, R0, RZ ;  /* 0x000000001a007224 */ /* 0x040fe200078e02ff */
[----:B------:R-:W-:Y:S01]  /*96f0*/  @P1 MOV R6, c[0x0][0x210] ;  /* 0x0000840000061a02 */ /* 0x000fe20000000f00 */
[----:B------:R-:W-:Y:S01]  /*9700*/  @!P0 IMAD R8, R26, c[0x0][0x1e4], R4 ;  /* 0x000079001a088a24 */ /* 0x000fe200078e0204 */
[----:B------:R-:W-:Y:S01]  /*9710*/  @!P1 MOV R6, 0x1 ;  /* 0x0000000100069802 */ /* 0x000fe20000000f00 */
[----:B------:R-:W-:-:S03]  /*9720*/  CS2R R4, SRZ ;  /* 0x0000000000047805 */ /* 0x000fc6000001ff00 */
[----:B------:R-:W4:Y:S01]  /*9730*/  @P4 MUFU.LG2 R13, R100 ;  /* 0x00000064000d4308 */ /* 0x000f220000000c00 */
[----:B------:R-:W-:Y:S02]  /*9740*/  @!P2 SHF.R.S32.HI R5, RZ, 0x1f, R2 ;  /* 0x0000001fff05a819 */ /* 0x000fe40000011402 */
[----:B------:R-:W-:Y:S02]  /*9750*/  SEL R0, R0, RZ, P2 ;  /* 0x000000ff00007207 */ /* 0x000fe40001000000 */
[----:B------:R-:W-:Y:S01]  /*9760*/  @!P2 MOV R4, R2 ;  /* 0x000000020004a202 */ /* 0x000fe20000000f00 */
[----:B---3--:R-:W-:Y:S02]  /*9770*/  IMAD R2, R9, R6, RZ ;  /* 0x0000000609027224 */ /* 0x008fe400078e02ff */
[----:B------:R-:W-:Y:S02]  /*9780*/  IMAD R0, R19, R12, R0 ;  /* 0x0000000c13007224 */ /* 0x000fe400078e0200 */
[----:B------:R-:W-:Y:S01]  /*9790*/  @P6 FMUL.FTZ R7, R7, 0.69314718246459960938 ;  /* 0x3f31721807076820 */ /* 0x000fe20000410000 */
[----:B------:R-:W-:Y:S01]  /*97a0*/  SHF.L.U32 R9, R2, 0x7, RZ ;  /* 0x0000000702097819 */ /* 0x000fe200000006ff */
[----:B----4-:R-:W-:Y:S01]  /*97b0*/  @P3 FMUL.FTZ R2, R10, 0.69314718246459960938 ;  /* 0x3f3172180a023820 */ /* 0x010fe20000410000 */
[----:B------:R-:W-:Y:S01]  /*97c0*/  MOV R18, 0x7f800000 ;  /* 0x7f80000000127802 */ /* 0x000fe20000000f00 */
[----:B------:R-:W-:Y:S01]  /*97d0*/  @P6 FFMA.FTZ R18, R104, c[0x0][0x238], R7 ;  /* 0x00008e0068126a23 */ /* 0x000fe20000010007 */
[----:B------:R-:W-:Y:S01]  /*97e0*/  @!P0 IADD3 R106, R11, R8, RZ ;  /* 0x000000080b6a8210 */ /* 0x000fe20007ffe0ff */
[----:B------:R-:W-:Y:S01]  /*97f0*/  @P5 FMUL.FTZ R8, R14, 0.69314718246459960938 ;  /* 0x3f3172180e085820 */ /* 0x000fe20000410000 */
[--C-:B------:R-:W-:Y:S01]  /*9800*/  IADD3 R10, P1, P0, R9, R4, R0.reuse ;  /* 0x00000004090a7210 */ /* 0x100fe2000783e000 */
[----:B------:R-:W-:Y:S01]  /*9810*/  @P4 FMUL.FTZ R7, R13, 0.69314718246459960938 ;  /* 0x3f3172180d074820 */ /* 0x000fe20000410000 */
        /* <DEDUP_REMOVED lines=9> */
[----:B------:R-:W-:Y:S02]  /*98b0*/  IADD3.X R11, R4, R5, R0, P1, P0 ;  /* 0x00000005040b7210 */ /* 0x000fe40000fe0400 */
[----:B--2---:R-:W-:-:S13]  /*98c0*/  LOP3.LUT P2, RZ, R27, 0x3, RZ, 0xc0, !PT ;  /* 0x000000031bff7812 */ /* 0x004fda000784c0ff */
[----:B------:R-:W-:Y:S05]  /*98d0*/  @P2 BRA `(.L_x_297) ;  /* 0x0000027000002947 */ /* 0x000fea0003800000 */
[----:B-1----:R-:W-:Y:S02]  /*98e0*/  SHF.R.S32.HI R0, RZ, 0x1f, R24 ;  /* 0x0000001fff007819 */ /* 0x002fe40000011418 */
[----:B------:R-:W-:Y:S02]  /*98f0*/  SHF.R.S32.HI R3, RZ, 0x1f, R27 ;  /* 0x0000001fff037819 */ /* 0x000fe4000001141b */
        /* <DEDUP_REMOVED lines=37> */
.L_x_297:
[----:B-1----:R-:W-:Y:S05]  /*9b50*/  BSYNC B0 ;  /* 0x0000000000007941 */ /* 0x002fea0003800000 */
.L_x_296:
[----:B------:R-:W2:Y:S04]  /*9b60*/  LDL.LU.64 R8, [R1+0x48] ;  /* 0x0000480001087983 */ /* 0x000ea80000300a00 */
[----:B------:R-:W3:Y:S04]  /*9b70*/  LDL.LU.64 R4, [R1+0x30] ;  /* 0x0000300001047983 */ /* 0x000ee80000300a00 */
[----:B------:R1:W5:Y:S01]  /*9b80*/  LDL.64 R12, [R1+0x38] ;  /* 0x00003800010c7983 */ /* 0x0003620000100a00 */
[----:B------:R-:W-:Y:S01]  /*9b90*/  SHF.R.S32.HI R0, RZ, 0x1f, R19 ;  /* 0x0000001fff007819 */ /* 0x000fe20000011413 */
[----:B------:R-:W-:Y:S04]  /*9ba0*/  BSSY B0, `(.L_x_298) ;  /* 0x0000013000007945 */ /* 0x000fe80003800000 */
[----:B------:R-:W-:-:S04]  /*9bb0*/  IMAD R0, R0, c[0x0][0x1f0], RZ ;  /* 0x00007c0000007a24 */ /* 0x000fc800078e02ff */
[----:B------:R-:W-:Y:S01]  /*9bc0*/  IMAD R0, R19, c[0x0][0x1f4], R0 ;  /* 0x00007d0013007a24 */ /* 0x000fe200078e0200 */
[----:B--2---:R-:W-:-:S04]  /*9bd0*/  IADD3 R2, P0, R8, R105, RZ ;  /* 0x0000006908027210 */ /* 0x004fc80007f1e0ff */
[----:B------:R-:W-:Y:S02]  /*9be0*/  IADD3.X R3, R9, R106, RZ, P0, !PT ;  /* 0x0000006a09037210 */ /* 0x000fe400007fe4ff */
[----:B---3-5:R-:W-:-:S03]  /*9bf0*/  ISETP.GE.AND P0, PT, R4, R25, PT ;  /* 0x000000190400720c */ /* 0x028fc60003f06270 */
[----:B------:R-:W-:-:S05]  /*9c00*/  IMAD.WIDE.U32 R8, R19, c[0x0][0x1f0], R2 ;  /* 0x00007c0013087a25 */ /* 0x000fca00078e0002 */
[----:B------:R-:W-:-:S05]  /*9c10*/  IADD3 R7, R9, R0, RZ ;  /* 0x0000000009077210 */ /* 0x000fca0007ffe0ff */
        /* <DEDUP_REMOVED lines=10> */
[----:B------:R1:W-:Y:S02]  /*9cc0*/  STG.E.128 [R2.64+0x80], R20 ;  /* 0x0000801402007986 */ /* 0x0003e4000c101d06 */
.L_x_299:
[----:B-1----:R-:W-:Y:S05]  /*9cd0*/  BSYNC B0 ;  /* 0x0000000000007941 */ /* 0x002fea0003800000 */
.L_x_298:
[----:B------:R-:W2:Y:S01]  /*9ce0*/  LDL.LU R0, [R1+0x54] ;  /* 0x0000540001007983 */ /* 0x000ea20000300800 */
[----:B------:R-:W-:Y:S01]  /*9cf0*/  BSSY B0, `(.L_x_300) ;  /* 0x0000010000007945 */ /* 0x000fe20003800000 */
[----:B--2---:R-:W-:-:S13]  /*9d00*/  ISETP.GE.AND P0, PT, R0, R25, PT ;  /* 0x000000190000720c */ /* 0x004fda0003f06270 */
        /* <DEDUP_REMOVED lines=14> */
.L_x_301:
[----:B------:R-:W-:Y:S05]  /*9df0*/  BSYNC B0 ;  /* 0x0000000000007941 */ /* 0x000fea0003800000 */
.L_x_300:
        /* <DEDUP_REMOVED lines=17> */
.L_x_303:
[----:B------:R-:W-:Y:S05]  /*9f10*/  BSYNC B0 ;  /* 0x0000000000007941 */ /* 0x000fea0003800000 */
.L_x_302:
        /* <DEDUP_REMOVED lines=17> */
.L_x_288:
[----:B------:R-:W2:Y:S01]  /*a030*/  LDL.LU R14, [R1+0x40] ;  /* 0x00004000010e7983 */ /* 0x000ea20000300800 */
[----:B-1----:R-:W1:Y:S01]  /*a040*/  LDC.U8 R4, c[0x0][0x329] ;  /* 0x0000ca40ff047b82 */ /* 0x002e620000000000 */
[----:B------:R-:W-:Y:S01]  /*a050*/  SHF.R.S32.HI R10, RZ, 0x1f, R155 ;  /* 0x0000001fff0a7819 */ /* 0x000fe2000001149b */
[----:B------:R-:W-:Y:S01]  /*a060*/  IMAD.IADD R15, R15, 0x1, -R12 ;  /* 0x000000010f0f7824 */ /* 0x000fe200078e0a0c */
[----:B------:R-:W-:Y:S02]  /*a070*/  BSSY B0, `(.L_x_304) ;  /* 0x000003e000007945 */ /* 0x000fe40003800000 */
[----:B------:R-:W-:-:S03]  /*a080*/  LEA.HI R10, R10, R155, RZ, 0x2 ;  /* 0x0000009b0a0a7211 */ /* 0x000fc600078f10ff */
[----:B------:R-:W3:Y:S01]  /*a090*/  LDC.U8 R0, c[0x0][0x328] ;  /* 0x0000ca00ff007b82 */ /* 0x000ee20000000000 */
[----:B-1----:R-:W-:Y:S02]  /*a0a0*/  ISETP.NE.AND P1, PT, R4, RZ, PT ;  /* 0x000000ff0400720c */ /* 0x002fe40003f25270 */
[----:B---3--:R-:W-:-:S04]  /*a0b0*/  ISETP.NE.AND P3, PT, R0, RZ, PT ;  /* 0x000000ff0000720c */ /* 0x008fc80003f65270 */
[----:B------:R-:W-:-:S07]  /*a0c0*/  ISETP.NE.OR P2, PT, R4, RZ, !P3 ;  /* 0x000000ff0400720c */ /* 0x000fce0005f45670 */
[----:B------:R-:W-:Y:S01]  /*a0d0*/  @P1 IMAD.MOV.U32 R7, RZ, RZ, c[0x0][0x210] ;  /* 0x00008400ff071624 */ /* 0x000fe200078e00ff */
[----:B------:R-:W-:Y:S01]  /*a0e0*/  LOP3.LUT R4, R10, 0x1ffffffc, RZ, 0xc0, !PT ;  /* 0x1ffffffc0a047812 */ /* 0x000fe200078ec0ff */
[----:B------:R-:W-:Y:S01]  /*a0f0*/  @!P1 IMAD.MOV.U32 R6, RZ, RZ, c[0x0][0x214] ;  /* 0x00008500ff069624 */ /* 0x000fe200078e00ff */
[----:B------:R-:W-:Y:S01]  /*a100*/  SHF.R.S32.HI R10, RZ, 0x2, R10 ;  /* 0x00000002ff0a7819 */ /* 0x000fe2000001140a */
[----:B------:R-:W-:Y:S02]  /*a110*/  @P1 IMAD R7, R7, c[0x0][0x214], RZ ;  /* 0x0000850007071a24 */ /* 0x000fe400078e02ff */
[----:B------:R-:W-:Y:S01]  /*a120*/  @P1 IMAD.MOV.U32 R18, RZ, RZ, c[0x0][0x210] ;  /* 0x00008400ff121624 */ /* 0x000fe200078e00ff */
[----:B------:R-:W-:Y:S02]  /*a130*/  @!P1 SEL R7, R6, c[0x0][0x234], !P3 ;  /* 0x00008d0006079a07 */ /* 0x000fe40005800000 */
[----:B------:R-:W-:-:S05]  /*a140*/  @!P1 MOV R18, 0x1 ;  /* 0x0000000100129802 */ /* 0x000fca0000000f00 */
[----:B------:R-:W-:Y:S01]  /*a150*/  IMAD R6, R12, R18, RZ ;  /* 0x000000120c067224 */ /* 0x000fe200078e02ff */
[C---:B--2---:R-:W-:Y:S02]  /*a160*/  ISETP.NE.AND P4, PT, R14.reuse, -0x1, PT ;  /* 0xffffffff0e00780c */ /* 0x044fe40003f85270 */
[----:B------:R-:W-:-:S11]  /*a170*/  ISETP.NE.OR P0, PT, R14, -0x1, P2 ;  /* 0xffffffff0e00780c */ /* 0x000fd60001705670 */
[----:B------:R-:W-:Y:S01]  /*a180*/  @P4 IMAD.WIDE.U32 R2, R14, c[0x0][0x1e8], RZ ;  /* 0x00007a000e024a25 */ /* 0x000fe200078e00ff */
[----:B------:R-:W-:-:S03]  /*a190*/  @!P4 SHF.R.S32.HI R0, RZ, 0x1f, R11 ;  /* 0x0000001fff00c819 */ /* 0x000fc6000001140b */
[----:B------:R-:W-:Y:S02]  /*a1a0*/  @P4 IMAD R5, R14, c[0x0][0x1ec], R3 ;  /* 0x00007b000e054a24 */ /* 0x000fe400078e0203 */
[----:B------:R-:W-:Y:S02]  /*a1b0*/  @!P4 IMAD R3, R0, c[0x0][0x1e0], RZ ;  /* 0x000078000003ca24 */ /* 0x000fe400078e02ff */
[----:B------:R-:W-:-:S04]  /*a1c0*/  @!P4 IMAD.WIDE.U32 R8, R11, c[0x0][0x1e0], RZ ;  /* 0x000078000b08ca25 */ /* 0x000fc800078e00ff */
[----:B------:R-:W-:Y:S01]  /*a1d0*/  IMAD.IADD R0, R155, 0x1, -R4 ;  /* 0x000000019b007824 */ /* 0x000fe200078e0a04 */
[----:B------:R-:W-:Y:S01]  /*a1e0*/  @!P4 MOV R2, R8 ;  /* 0x000000080002c202 */ /* 0x000fe20000000f00 */
[----:B------:R-:W-:Y:S01]  /*a1f0*/  @!P4 IMAD R4, R11, c[0x0][0x1e4], R3 ;  /* 0x000079000b04ca24 */ /* 0x000fe200078e0203 */
[----:B------:R-:W-:Y:S01]  /*a200*/  SHF.R.S32.HI R8, RZ, 0x1f, R17 ;  /* 0x0000001fff087819 */ /* 0x000fe20000011411 */
        /* <DEDUP_REMOVED lines=10> */
[----:B------:R-:W-:Y:S01]  /*a2b0*/  CS2R R2, SRZ ;  /* 0x0000000000027805 */ /* 0x000fe2000001ff00 */
[C---:B------:R-:W-:Y:S01]  /*a2c0*/  IMAD R8, R17.reuse, c[0x0][0x1f4], R8 ;  /* 0x00007d0011087a24 */ /* 0x040fe200078e0208 */
[--C-:B------:R-:W-:Y:S01]  /*a2d0*/  @!P2 SHF.R.S32.HI R3, RZ, 0x1f, R14.reuse ;  /* 0x0000001fff03a819 */ /* 0x100fe2000001140e */
[----:B------:R-:W-:Y:S01]  /*a2e0*/  @!P2 IMAD.MOV.U32 R2, RZ, RZ, R14 ;  /* 0x000000ffff02a224 */ /* 0x000fe200078e000e */
[----:B------:R-:W-:Y:S01]  /*a2f0*/  SEL R0, R0, RZ, P2 ;  /* 0x000000ff00007207 */ /* 0x000fe20001000000 */
[----:B------:R-:W-:Y:S01]  /*a300*/  IMAD.WIDE.U32 R12, R17, c[0x0][0x1f0], R4 ;  /* 0x00007c00110c7a25 */ /* 0x000fe200078e0004 */
[----:B------:R-:W-:-:S02]  /*a310*/  ISETP.GE.AND P2, PT, R10, R15, PT ;  /* 0x0000000f0a00720c */ /* 0x000fc40003f46270 */
[----:B------:R-:W-:Y:S01]  /*a320*/  SHF.R.S32.HI R11, RZ, 0x1f, R10 ;  /* 0x0000001fff0b7819 */ /* 0x000fe2000001140a */
[----:B------:R-:W-:Y:S01]  /*a330*/  IMAD R0, R17, R7, R0 ;  /* 0x0000000711007224 */ /* 0x000fe200078e0200 */
[----:B------:R-:W-:Y:S02]  /*a340*/  SHF.R.S32.HI R4, RZ, 0x1f, R6 ;  /* 0x0000001fff047819 */ /* 0x000fe40000011406 */
[----:B------:R-:W-:Y:S02]  /*a350*/  IADD3 R9, R8, R13, RZ ;  /* 0x0000000d08097210 */ /* 0x000fe40007ffe0ff */
        /* <DEDUP_REMOVED lines=15> */
.L_x_305:
[----:B------:R-:W-:Y:S05]  /*a450*/  BSYNC B0 ;  /* 0x0000000000007941 */ /* 0x000fea0003800000 */
.L_x_304:
        /* <DEDUP_REMOVED lines=17> */
.L_x_307:
[----:B------:R-:W-:Y:S05]  /*a570*/  BSYNC B0 ;  /* 0x0000000000007941 */ /* 0x000fea0003800000 */
.L_x_306:
[----:B-1----:R-:W-:Y:S01]  /*a580*/  IADD3 R14, R10, 0x40, RZ ;  /* 0x000000400a0e7810 */ /* 0x002fe20007ffe0ff */
        /* <DEDUP_REMOVED lines=16> */
.L_x_309:
[----:B------:R-:W-:Y:S05]  /*a690*/  BSYNC B0 ;  /* 0x0000000000007941 */ /* 0x000fea0003800000 */
.L_x_308:
[----:B------:R-:W-:Y:S01]  /*a6a0*/  IADD3 R16, R10, 0x60, RZ ;  /* 0x000000600a107810 */ /* 0x000fe20007ffe0ff */
[----:B------:R-:W-:Y:S03]  /*a6b0*/  BSSY B0, `(.L_x_310) ;  /* 0x0000010000007945 */ /* 0x000fe60003800000 */
[----:B------:R-:W-:-:S13]  /*a6c0*/  ISETP.GE.AND P0, PT, R16, R15, PT ;  /* 0x0000000f1000720c */ /* 0x000fda0003f06270 */
[----:B------:R-:W-:Y:S05]  /*a6d0*/  @P0 BRA `(.L_x_311) ;  /* 0x000000d000000947 */ /* 0x000fea0003800000 */
[----:B------:R-:W-:Y:S01]  /*a6e0*/  IADD3 R0, P0, R6, 0x60, RZ ;  /* 0x0000006006007810 */ /* 0x000fe20007f1e0ff */
[----:B-12---:R-:W-:Y:S01]  /*a6f0*/  IMAD.MOV.U32 R2, RZ, RZ, R12 ;  /* 0x000000ffff027224 */ /* 0x006fe200078e000c */
        /* <DEDUP_REMOVED lines=11> */
.L_x_311:
[----:B------:R-:W-:Y:S05]  /*a7b0*/  BSYNC B0 ;  /* 0x0000000000007941 */ /* 0x000fea0003800000 */
.L_x_310:
[----:B------:R-:W-:-:S04]  /*a7c0*/  LOP3.LUT P6, RZ, R155, 0x3, RZ, 0xc0, !PT ;  /* 0x000000039bff7812 */ /* 0x000fc800078cc0ff */
[-C--:B------:R-:W-:Y:S02]  /*a7d0*/  ISETP.GE.OR P5, PT, R10, R15.reuse, P6 ;  /* 0x0000000f0a00720c */ /* 0x080fe400037a6670 */
[-C--:B------:R-:W-:Y:S02]  /*a7e0*/  ISETP.GE.OR P4, PT, R17, R15.reuse, P6 ;  /* 0x0000000f1100720c */ /* 0x080fe40003786670 */
[-C--:B------:R-:W-:Y:S02]  /*a7f0*/  ISETP.GE.OR P3, PT, R14, R15.reuse, P6 ;  /* 0x0000000f0e00720c */ /* 0x080fe40003766670 */
[----:B------:R-:W-:-:S07]  /*a800*/  ISETP.GE.OR P6, PT, R16, R15, P6 ;  /* 0x0000000f1000720c */ /* 0x000fce00037c6670 */
[-C--:B------:R-:W-:Y:S02]  /*a810*/  @!P5 IMAD R0, R10, R18.reuse, RZ ;  /* 0x000000120a00d224 */ /* 0x080fe400078e02ff */
[-C--:B-12---:R-:W-:Y:S02]  /*a820*/  @!P4 IMAD R3, R17, R18.reuse, RZ ;  /* 0x000000121103c224 */ /* 0x086fe400078e02ff */
        /* <DEDUP_REMOVED lines=28> */
.L_x_312:
        /* <DEDUP_REMOVED lines=9> */
.L_x_1033:


//--------------------- .text._ZN5flash16flash_fwd_kernelI23Flash_fwd_kernel_traitsILi96ELi128ELi64ELi4ELb0ELb0EN7cutlass6half_tE19Flash_kernel_traitsILi96ELi128ELi64ELi4ES3_EELb1ELb0ELb0ELb0ELb0ELb0ELb0ELb0EEEvNS_16Flash_fwd_paramsE --------------------------
	.section	.text._ZN5flash16flash_fwd_kernelI23Flash_fwd_kernel_traitsILi96ELi128ELi64ELi4ELb0ELb0EN7cutlass6half_tE19Flash_kernel_traitsILi96ELi128ELi64ELi4ES3_EELb1ELb0ELb0ELb0ELb0ELb0ELb0ELb0EEEvNS_16Flash_fwd_paramsE,"ax",@progbits
	.sectioninfo	@"SHI_REGISTERS=255"
	.align	128
        .global         _ZN5flash16flash_fwd_kernelI23Flash_fwd_kernel_traitsILi96ELi128ELi64ELi4ELb0ELb0EN7cutlass6half_tE19Flash_kernel_traitsILi96ELi128ELi64ELi4ES3_EELb1ELb0ELb0ELb0ELb0ELb0ELb0ELb0EEEvNS_16Flash_fwd_paramsE
        .type           _ZN5flash16flash_fwd_kernelI23Flash_fwd_kernel_traitsILi96ELi128ELi64ELi4ELb0ELb0EN7cutlass6half_tE19Flash_kernel_traitsILi96ELi128ELi64ELi4ES3_EELb1ELb0ELb0ELb0ELb0ELb0ELb0ELb0EEEvNS_16Flash_fwd_paramsE,@function
        .size           _ZN5flash16flash_fwd_kernelI23Flash_fwd_kernel_traitsILi96ELi128ELi64ELi4ELb0ELb0EN7cutlass6half_tE19Flash_kernel_traitsILi96ELi128ELi64ELi4ES3_EELb1ELb0ELb0ELb0ELb0ELb0ELb0ELb0EEEvNS_16Flash_fwd_paramsE,(.L_x_1034 - _ZN5flash16flash_fwd_kernelI23Flash_fwd_kernel_traitsILi96ELi128ELi64ELi4ELb0ELb0EN7cutlass6half_tE19Flash_kernel_traitsILi96ELi128ELi64ELi4ES3_EELb1ELb0ELb0ELb0ELb0ELb0ELb0ELb0EEEvNS_16Flash_fwd_paramsE)
        .other          _ZN5flash16flash_fwd_kernelI23Flash_fwd_kernel_traitsILi96ELi128ELi64ELi4ELb0ELb0EN7cutlass6half_tE19Flash_kernel_traitsILi96ELi128ELi64ELi4ES3_EELb1ELb0ELb0ELb0ELb0ELb0ELb0ELb0EEEvNS_16Flash_fwd_paramsE,@"STO_CUDA_ENTRY STV_DEFAULT"
_ZN5flash16flash_fwd_kernelI23Flash_fwd_kernel_traitsILi96ELi128ELi64ELi4ELb0ELb0EN7cutlass6half_tE19Flash_kernel_traitsILi96ELi128ELi64ELi4ES3_EELb1ELb0ELb0ELb0ELb0ELb0ELb0ELb0EEEvNS_16Flash_fwd_paramsE:
.text._ZN5flash16flash_fwd_kernelI23Flash_fwd_kernel_traitsILi96ELi128ELi64ELi4ELb0ELb0EN7cutlass6half_tE19Flash_kernel_traitsILi96ELi128ELi64ELi4ES3_EELb1ELb0ELb0ELb0ELb0ELb0ELb0ELb0EEEvNS_16Flash_fwd_paramsE:
        /* <DEDUP_REMOVED lines=72> */
.L_x_313:
[----:B------:R-:W-:Y:S02]  /*0480*/  MOV R0, c[0x0][0x218] ;  /* 0x0000860000007a02 */ /* 0x000fe40000000f00 */
.L_x_314:
        /* <DEDUP_REMOVED lines=12> */
[C---:B------:R-:W-:Y:S02]  /*0550*/  IADD3 R0, R36.reuse, 0x3f, RZ ;  /* 0x0000003f24007810 */ /* 0x040fe40007ffe0ff */
[----:B------:R-:W-:Y:S02]  /*0560*/  ISETP.GE.AND P0, PT, R36, 0x1, PT ;  /* 0x000000012400780c */ /* 0x000fe40003f06270 */
[----:B------:R-:W-:-:S04]  /*0570*/  SHF.R.S32.HI R2, RZ, 0x1f, R0 ;  /* 0x0000001fff027819 */ /* 0x000fc80000011400 */
[----:B------:R-:W-:-:S05]  /*0580*/  LEA.HI R166, R2, R0, RZ, 0x6 ;  /* 0x0000000002a67211 */ /* 0x000fca00078f30ff */
[----:B------:R2:W-:Y:S02]  /*0590*/  STL [R1+0x8], R166 ;  /* 0x000008a601007387 */ /* 0x0005e40000100800 */
[----:B------:R-:W-:Y:S05]  /*05a0*/  @!P0 BRA `(.L_x_315) ;  /* 0x0000c89000008947 */ /* 0x000fea0003800000 */
[----:B------:R-:W-:Y:S01]  /*05b0*/  ISETP.NE.AND P1, PT, R13, -0x1, PT ;  /* 0xffffffff0d00780c */ /* 0x000fe20003f25270 */
[----:B------:R-:W3:Y:S01]  /*05c0*/  LDC.U8 R245, c[0x0][0x2d8] ;  /* 0x0000b600fff57b82 */ /* 0x000ee20000000000 */
[----:B------:R-:W-:-:S11]  /*05d0*/  ISETP.NE.AND P0, PT, R9, -0x1, PT ;  /* 0xffffffff0900780c */ /* 0x000fd60003f05270 */
[----:B------:R-:W-:Y:S01]  /*05e0*/  @!P1 SHF.R.S32.HI R4, RZ, 0x1f, R16 ;  /* 0x0000001fff049819 */ /* 0x000fe20000011410 */
[----:B------:R-:W-:Y:S01]  /*05f0*/  @P1 IMAD.WIDE.U32 R2, R13, c[0x0][0x190], RZ ;  /* 0x000064000d021a25 */ /* 0x000fe200078e00ff */
[----:B------:R-:W-:-:S03]  /*0600*/  @P0 IADD3 R0, R7, R9, RZ ;  /* 0x0000000907000210 */ /* 0x000fc60007ffe0ff */
[----:B------:R-:W-:Y:S01]  /*0610*/  @!P1 IMAD R6, R4, c[0x0][0x178], RZ ;  /* 0x00005e0004069a24 */ /* 0x000fe200078e02ff */
[----:B-1--4-:R-:W-:Y:S01]  /*0620*/  @P1 MOV R10, R2 ;  /* 0x00000002000a1202 */ /* 0x012fe20000000f00 */
        /* <DEDUP_REMOVED lines=9> */
[----:B---3--:R-:W-:Y:S01]  /*06c0*/  SHF.R.S32.HI R0, RZ, 0x1f, R7 ;  /* 0x0000001fff007819 */ /* 0x008fe20000011407 */
        /* <DEDUP_REMOVED lines=10> */
.L_x_316:
[----:B---3--:R-:W-:Y:S02]  /*0770*/  IABS R4, c[0x0][0x1c8] ;  /* 0x0000720000047a13 */ /* 0x008fe40000000000 */
        /* <DEDUP_REMOVED lines=19> */
[----:B------:R-:W-:Y:S02]  /*08b0*/  LOP3.LUT R2, R21, c[0x0][0x1c8], RZ, 0x3c, !PT ;  /* 0x0000720015027a12 */ /* 0x000fe400078e3cff */
[----:B------:R-:W-:Y:S02]  /*08c0*/  SHF.R.S32.HI R9, RZ, 0x1f, R21 ;  /* 0x0000001fff097819 */ /* 0x000fe40000011415 */
        /* <DEDUP_REMOVED lines=20> */
.L_x_317:
[-C--:B------:R-:W-:Y:S01]  /*0a10*/  LEA.HI R3, R17, R146.reuse, RZ, 0x2 ;  /* 0x0000009211037211 */ /* 0x080fe200078f10ff */
[----:B------:R-:W-:Y:S01]  /*0a20*/  IMAD.IADD R32, R15, 0x1, -R12 ;  /* 0x000000010f207824 */ /* 0x000fe200078e0a0c */
[-C--:B------:R-:W-:Y:S01]  /*0a30*/  LEA.HI R24, R17, R146.reuse, RZ, 0x3 ;  /* 0x0000009211187211 */ /* 0x080fe200078f18ff */
[----:B------:R-:W-:Y:S01]  /*0a40*/  IMAD R15, R9, c[0x0][0x1a8], RZ ;  /* 0x00006a00090f7a24 */ /* 0x000fe200078e02ff */
[----:B------:R-:W-:Y:S01]  /*0a50*/  LOP3.LUT R0, R3, 0xfffffffc, RZ, 0xc0, !PT ;  /* 0xfffffffc03007812 */ /* 0x000fe200078ec0ff */
[----:B------:R-:W-:Y:S01]  /*0a60*/  BSSY B0, `(.L_x_318) ;  /* 0x0000064000007945 */ /* 0x000fe20003800000 */
[----:B------:R-:W-:Y:S01]  /*0a70*/  SHF.R.S32.HI R22, RZ, 0x3, R24 ;  /* 0x00000003ff167819 */ /* 0x000fe20000011418 */
[----:B------:R-:W-:Y:S01]  /*0a80*/  IMAD R15, R21, c[0x0][0x1ac], R15 ;  /* 0x00006b00150f7a24 */ /* 0x000fe200078e020f */
[----:B------:R-:W-:Y:S01]  /*0a90*/  SHF.R.S32.HI R4, RZ, 0x2, R3 ;  /* 0x00000002ff047819 */ /* 0x000fe20000011403 */
[----:B------:R-:W-:Y:S01]  /*0aa0*/  IMAD.IADD R2, R146, 0x1, -R0 ;  /* 0x0000000192027824 */ /* 0x000fe200078e0a00 */
[----:B------:R-:W-:Y:S01]  /*0ab0*/  SHF.R.S32.HI R145, RZ, 0x5, R20 ;  /* 0x00000005ff917819 */ /* 0x000fe20000011414 */
[----:B------:R-:W-:Y:S01]  /*0ac0*/  IMAD.SHL.U32 R0, R22, 0x40, RZ ;  /* 0x0000004016007824 */ /* 0x000fe200078e00ff */
[----:B------:R-:W-:Y:S01]  /*0ad0*/  LEA.HI R23, R17, R146, RZ, 0x4 ;  /* 0x0000009211177211 */ /* 0x000fe200078f20ff */
[----:B------:R-:W-:Y:S01]  /*0ae0*/  IMAD.SHL.U32 R168, R2, 0x8, RZ ;  /* 0x0000000802a87824 */ /* 0x000fe200078e00ff */
[----:B------:R-:W-:Y:S01]  /*0af0*/  LEA.HI R2, R3, R4, RZ, 0x1 ;  /* 0x0000000403027211 */ /* 0x000fe200078f08ff */
[----:B------:R1:W-:Y:S01]  /*0b00*/  STL [R1+0x3c], R32 ;  /* 0x00003c2001007387 */ /* 0x0003e20000100800 */
[----:B------:R-:W-:-:S02]  /*0b10*/  LOP3.LUT R0, R0, 0xc0, RZ, 0xc0, !PT ;  /* 0x000000c000007812 */ /* 0x000fc400078ec0ff */
[----:B------:R-:W-:Y:S02]  /*0b20*/  LOP3.LUT R2, R2, 0x7fffffe, RZ, 0xc0, !PT ;  /* 0x07fffffe02027812 */ /* 0x000fe400078ec0ff */
[----:B------:R-:W-:Y:S02]  /*0b30*/  LOP3.LUT R3, R0, 0x18, R168, 0xf8, !PT ;  /* 0x0000001800037812 */ /* 0x000fe400078ef8a8 */
[----:B------:R-:W-:Y:S02]  /*0b40*/  SHF.R.U32.HI R0, RZ, 0x3, R0 ;  /* 0x00000003ff007819 */ /* 0x000fe40000011600 */
[----:B------:R-:W-:Y:S02]  /*0b50*/  SHF.R.S32.HI R169, RZ, 0x1f, R168 ;  /* 0x0000001fffa97819 */ /* 0x000fe400000114a8 */
[----:B------:R-:W-:Y:S01]  /*0b60*/  LOP3.LUT R5, R3, R0, RZ, 0x3c, !PT ;  /* 0x0000000003057212 */ /* 0x000fe200078e3cff */
[----:B------:R-:W-:Y:S01]  /*0b70*/  IMAD.IADD R0, R4, 0x1, -R2 ;  /* 0x0000000104007824 */ /* 0x000fe200078e0a02 */
[C---:B------:R-:W-:Y:S01]  /*0b80*/  IADD3 R2, P0, R168.reuse, R10, RZ ;  /* 0x0000000aa8027210 */ /* 0x040fe20007f1e0ff */
[----:B------:R1:W-:Y:S01]  /*0b90*/  STL.64 [R1+0x10], R168 ;  /* 0x000010a801007387 */ /* 0x0003e20000100a00 */
[C---:B------:R-:W-:Y:S01]  /*0ba0*/  IADD3 R165, R168.reuse, 0x20, RZ ;  /* 0x00000020a8a57810 */ /* 0x040fe20007ffe0ff */
[----:B------:R-:W-:Y:S01]  /*0bb0*/  IMAD R6, R145, 0x8, R0 ;  /* 0x0000000891067824 */ /* 0x000fe200078e0200 */
[----:B------:R-:W-:Y:S01]  /*0bc0*/  LOP3.LUT R0, R23, 0xfffffff0, RZ, 0xc0, !PT ;  /* 0xfffffff017007812 */ /* 0x000fe200078ec0ff */
[----:B------:R-:W-:Y:S01]  /*0bd0*/  IMAD.X R3, R169, 0x1, R11, P0 ;  /* 0x00000001a9037824 */ /* 0x000fe200000e060b */
[----:B------:R-:W-:Y:S01]  /*0be0*/  IADD3 R164, R168, 0x40, RZ ;  /* 0x00000040a8a47810 */ /* 0x000fe20007ffe0ff */
[----:B------:R-:W-:Y:S01]  /*0bf0*/  IMAD.U32 R222, R6, 0x20, R5 ;  /* 0x0000002006de7824 */ /* 0x000fe200078e0005 */
[----:B------:R-:W-:Y:S01]  /*0c00*/  SHF.R.S32.HI R5, RZ, 0x1f, R4 ;  /* 0x0000001fff057819 */ /* 0x000fe20000011404 */
[----:B------:R-:W-:-:S02]  /*0c10*/  IMAD.IADD R20, R146, 0x1, -R0 ;  /* 0x0000000192147824 */ /* 0x000fc400078e0a00 */
[----:B------:R-:W-:-:S04]  /*0c20*/  IMAD.WIDE.U32 R6, R4, c[0x0][0x198], R168 ;  /* 0x0000660004067a25 */ /* 0x000fc800078e00a8 */
[----:B------:R-:W-:Y:S01]  /*0c30*/  IMAD R0, R5, c[0x0][0x198], RZ ;  /* 0x0000660005007a24 */ /* 0x000fe200078e02ff */
[----:B------:R-:W-:Y:S01]  /*0c40*/  IADD3 R6, P0, R18, R6, RZ ;  /* 0x0000000612067210 */ /* 0x000fe20007f1e0ff */
[----:B------:R-:W-:Y:S01]  /*0c50*/  IMAD.WIDE.U32 R16, R21, c[0x0][0x1a8], R2 ;  /* 0x00006a0015107a25 */ /* 0x000fe200078e0002 */
[----:B------:R-:W-:-:S03]  /*0c60*/  LEA.HI R21, R20, R20, RZ, 0x1 ;  /* 0x0000001414157211 */ /* 0x000fc600078f08ff */
[C---:B------:R-:W-:Y:S01]  /*0c70*/  IMAD R10, R4.reuse, c[0x0][0x19c], R0 ;  /* 0x00006700040a7a24 */ /* 0x040fe200078e0200 */
[--C-:B------:R-:W-:Y:S01]  /*0c80*/  SHF.R.S32.HI R9, RZ, 0x1, R21.reuse ;  /* 0x00000001ff097819 */ /* 0x100fe20000011415 */
[----:B------:R-:W-:Y:S01]  /*0c90*/  IMAD R12, R5, c[0x0][0x1a0], RZ ;  /* 0x00006800050c7a24 */ /* 0x000fe200078e02ff */
[----:B------:R-:W-:Y:S01]  /*0ca0*/  SHF.R.S32.HI R11, RZ, 0x1f, R21 ;  /* 0x0000001fff0b7819 */ /* 0x000fe20000011415 */
[C---:B------:R-:W-:Y:S01]  /*0cb0*/  IMAD.WIDE.U32 R2, R4.reuse, c[0x0][0x1a0], R168 ;  /* 0x0000680004027a25 */ /* 0x040fe200078e00a8 */
[----:B------:R-:W-:Y:S02]  /*0cc0*/  IADD3.X R7, R19, R7, R10, P0, !PT ;  /* 0x0000000713077210 */ /* 0x000fe400007fe40a */
[----:B------:R-:W-:Y:S01]  /*0cd0*/  SHF.R.S32.HI R0, RZ, 0x1f, R8 ;  /* 0x0000001fff007819 */ /* 0x000fe20000011408 */
[----:B------:R-:W-:Y:S01]  /*0ce0*/  IMAD R10, R4, c[0x0][0x1a4], R12 ;  /* 0x00006900040a7a24 */ /* 0x000fe200078e020c */
[----:B------:R-:W-:Y:S01]  /*0cf0*/  LEA.HI R11, R11, R9, RZ, 0x2 ;  /* 0x000000090b0b7211 */ /* 0x000fe200078f10ff */
[----:B------:R-:W-:Y:S01]  /*0d00*/  IMAD.WIDE.U32 R28, R8, c[0x0][0x1b0], R6 ;  /* 0x00006c00081c7a25 */ /* 0x000fe200078e0006 */
[----:B------:R-:W-:-:S02]  /*0d10*/  IADD3 R2, P0, R13, R2, RZ ;  /* 0x000000020d027210 */ /* 0x000fc40007f1e0ff */
[----:B------:R-:W-:Y:S01]  /*0d20*/  LOP3.LUT R12, R11, 0xfffffffc, RZ, 0xc0, !PT ;  /* 0xfffffffc0b0c7812 */ /* 0x000fe200078ec0ff */
[----:B------:R-:W-:Y:S01]  /*0d30*/  IMAD R11, R0, c[0x0][0x1b0], RZ ;  /* 0x00006c00000b7a24 */ /* 0x000fe200078e02ff */
[----:B------:R-:W-:Y:S01]  /*0d40*/  IADD3.X R3, R14, R3, R10, P0, !PT ;  /* 0x000000030e037210 */ /* 0x000fe200007fe40a */
[----:B------:R-:W-:Y:S01]  /*0d50*/  IMAD R0, R0, c[0x0][0x1b8], RZ ;  /* 0x00006e0000007a24 */ /* 0x000fe200078e02ff */
[----:B------:R1:W-:Y:S01]  /*0d60*/  STL.64 [R1+0x28], R28 ;  /* 0x0000281c01007387 */ /* 0x0003e20000100a00 */
[----:B------:R-:W-:Y:S01]  /*0d70*/  IMAD.IADD R19, R9, 0x1, -R12 ;  /* 0x0000000109137824 */ /* 0x000fe200078e0a0c */
[----:B------:R-:W-:Y:S01]  /*0d80*/  ISETP.GE.AND P0, PT, R4, R32, PT ;  /* 0x000000200400720c */ /* 0x000fe20003f06270 */
[C---:B------:R-:W-:Y:S02]  /*0d90*/  IMAD R0, R8.reuse, c[0x0][0x1bc], R0 ;  /* 0x00006f0008007a24 */ /* 0x040fe400078e0200 */
[----:B------:R-:W-:Y:S01]  /*0da0*/  IMAD.WIDE.U32 R26, R8, c[0x0][0x1b8], R2 ;  /* 0x00006e00081a7a25 */ /* 0x000fe200078e0002 */
[----:B------:R-:W-:-:S03]  /*0db0*/  LOP3.LUT P1, RZ, R19, 0x2, RZ, 0xc0, !PT ;  /* 0x0000000213ff7812 */ /* 0x000fc6000782c0ff */
[----:B------:R-:W-:Y:S01]  /*0dc0*/  IMAD R9, R8, c[0x0][0x1b4], R11 ;  /* 0x00006d0008097a24 */ /* 0x000fe200078e020b */
[----:B------:R1:W-:Y:S01]  /*0dd0*/  STL.64 [R1+0x20], R26 ;  /* 0x0000201a01007387 */ /* 0x0003e20000100a00 */
[----:B------:R-:W-:Y:S02]  /*0de0*/  IMAD.IADD R25, R27, 0x1, R0 ;  /* 0x000000011b197824 */ /* 0x000fe400078e0200 */
[----:B------:R-:W-:Y:S01]  /*0df0*/  IMAD.IADD R31, R29, 0x1, R9 ;  /* 0x000000011d1f7824 */ /* 0x000fe200078e0209 */
[----:B------:R1:W-:Y:S01]  /*0e00*/  STL [R1+0x34], R165 ;  /* 0x000034a501007387 */ /* 0x0003e20000100800 */
[----:B------:R-:W-:Y:S02]  /*0e10*/  IMAD.MOV.U32 R3, RZ, RZ, 0x10 ;  /* 0x00000010ff037424 */ /* 0x000fe400078e00ff */
[----:B------:R-:W-:Y:S01]  /*0e20*/  IMAD.WIDE R6, R153, 0x80, R4 ;  /* 0x0000008099067825 */ /* 0x000fe200078e0204 */
[----:B------:R1:W-:Y:S02]  /*0e30*/  STL [R1+0x38], R164 ;  /* 0x000038a401007387 */ /* 0x0003e40000100800 */
[----:B------:R-:W-:Y:S01]  /*0e40*/  SEL R3, R3, 0xfffffff0, !P1 ;  /* 0xfffffff003037807 */ /* 0x000fe20004800000 */
[----:B------:R-:W-:Y:S01]  /*0e50*/  IMAD.SHL.U32 R222, R222, 0x2, RZ ;  /* 0x00000002dede7824 */ /* 0x000fe200078e00ff */
[----:B------:R1:W-:Y:S01]  /*0e60*/  STL [R1+0xc], R25 ;  /* 0x00000c1901007387 */ /* 0x0003e20000100800 */
[----:B------:R-:W-:-:S03]  /*0e70*/  IMAD.IADD R11, R17, 0x1, R15 ;  /* 0x00000001110b7824 */ /* 0x000fc600078e020f */
[----:B------:R1:W-:Y:S01]  /*0e80*/  STL [R1+0x1c], R31 ;  /* 0x00001c1f01007387 */ /* 0x0003e20000100800 */
        /* <DEDUP_REMOVED lines=33> */
.L_x_319:
[----:B------:R-:W-:Y:S05]  /*10a0*/  BSYNC B0 ;  /* 0x0000000000007941 */ /* 0x000fea0003800000 */
.L_x_318:
        /* <DEDUP_REMOVED lines=37> */
.L_x_321:
[----:B------:R-:W-:Y:S05]  /*1300*/  BSYNC B0 ;  /* 0x0000000000007941 */ /* 0x000fea0003800000 */
.L_x_320:
        /* <DEDUP_REMOVED lines=37> */
.L_x_323:
[----:B------:R-:W-:Y:S05]  /*1560*/  BSYNC B0 ;  /* 0x0000000000007941 */ /* 0x000fea0003800000 */
.L_x_322:
        /* <DEDUP_REMOVED lines=40> */
.L_x_325:
[----:B------:R-:W-:Y:S05]  /*17f0*/  BSYNC B0 ;  /* 0x0000000000007941 */ /* 0x000fea0003800000 */
.L_x_324:
[----:B------:R-:W-:Y:S01]  /*1800*/  MOV R154, R30 ;  /* 0x0000001e009a7202 */ /* 0x000fe20000000f00 */
[----:B------:R-:W-:Y:S01]  /*1810*/  BSSY B0, `(.L_x_326) ;  /* 0x0000028000007945 */ /* 0x000fe20003800000 */
[----:B------:R-:W-:Y:S02]  /*1820*/  MOV R155, R31 ;  /* 0x0000001f009b7202 */ /* 0x000fe40000000f00 */
[----:B------:R-:W-:Y:S02]  /*1830*/  LEA.HI.SX32 R37, R166, 0xffffffff, 0x1a ;  /* 0xffffffffa6257811 */ /* 0x000fe400078fd2ff */
[----:B------:R-:W-:Y:S02]  /*1840*/  MOV R154, R28 ;  /* 0x0000001c009a7202 */ /* 0x000fe40000000f00 */
[----:B------:R-:W-:Y:S01]  /*1850*/  SHF.R.S32.HI R2, RZ, 0x1f, R37 ;  /* 0x0000001fff027819 */ /* 0x000fe20000011425 */
[C---:B---3--:R-:W-:Y:S02]  /*1860*/  IMAD R12, R37.reuse, -0x40, R36 ;  /* 0xffffffc0250c7824 */ /* 0x048fe400078e0224 */
[----:B------:R3:W-:Y:S01]  /*1870*/  STL.64 [R1+0x18], R154 ;  /* 0x0000189a01007387 */ /* 0x0007e20000100a00 */
[----:B------:R-:W-:-:S02]  /*1880*/  IMAD R0, R37, UR4, RZ ;  /* 0x0000000425007c24 */ /* 0x000fc4000f8e02ff */
[----:B------:R-:W-:Y:S01]  /*1890*/  ISETP.GE.AND P0, PT, R4, R12, PT ;  /* 0x0000000c0400720c */ /* 0x000fe20003f06270 */
[----:B------:R-:W-:-:S04]  /*18a0*/  IMAD.WIDE.U32 R6, R37, UR5, R154 ;  /* 0x0000000525067c25 */ /* 0x000fc8000f8e009a */
[----:B------:R-:W-:-:S05]  /*18b0*/  IMAD R0, R2, UR5, R0 ;  /* 0x0000000502007c24 */ /* 0x000fca000f8e0200 */
[----:B------:R-:W-:-:S03]  /*18c0*/  IADD3 R0, R7, R0, RZ ;  /* 0x0000000007007210 */ /* 0x000fc60007ffe0ff */
        /* <DEDUP_REMOVED lines=22> */
[----:B----4-:R-:W-:-:S04]  /*1a30*/  LEA R8, P0, R6, c[0x0][0x168], 0x1 ;  /* 0x00005a0006087a11 */ /* 0x010fc800078008ff */
[----:B------:R-:W-:-:S05]  /*1a40*/  LEA.HI.X R9, R6, c[0x0][0x16c], R0, 0x1, P0 ;  /* 0x00005b0006097a11 */ /* 0x000fca00000f0c00 */
[----:B------:R-:W-:Y:S01]  /*1a50*/  @!PT LDS RZ, [RZ] ;  /* 0x00000000fffff984 */ /* 0x000fe20000000800 */
[----:B------:R-:W-:Y:S01]  /*1a60*/  @!PT LDS RZ, [RZ] ;  /* 0x00000000fffff984 */ /* 0x000fe20000000800 */
[----:B------:R-:W-:Y:S01]  /*1a70*/  @!PT LDS RZ, [RZ] ;  /* 0x00000000fffff984 */ /* 0x000fe20000000800 */
[----:B------:R4:W-:Y:S04]  /*1a80*/  LDGSTS.E.BYPASS.LTC128B.128 [R222+0x8000], [R8.64+0x80] ;  /* 0x0800008008de7fae */ /* 0x0009e8000b901d52 */
.L_x_327:
[----:B------:R-:W-:Y:S05]  /*1a90*/  BSYNC B0 ;  /* 0x0000000000007941 */ /* 0x000fea0003800000 */
.L_x_326:
        /* <DEDUP_REMOVED lines=12> */
[C---:B----4-:R-:W-:Y:S01]  /*1b60*/  @!P3 LEA R10, P4, R6.reuse, c[0x0][0x168], 0x1 ;  /* 0x00005a00060aba11 */ /* 0x050fe200078808ff */
        /* <DEDUP_REMOVED lines=21> */
.L_x_329:
[----:B------:R-:W-:Y:S05]  /*1cc0*/  BSYNC B0 ;  /* 0x0000000000007941 */ /* 0x000fea0003800000 */
.L_x_328:
        /* <DEDUP_REMOVED lines=44> */
.L_x_331:
[----:B------:R-:W-:Y:S05]  /*1f90*/  BSYNC B0 ;  /* 0x0000000000007941 */ /* 0x000fea0003800000 */
.L_x_330:
[----:B------:R-:W-:Y:S01]  /*1fa0*/  ISETP.GE.AND P0, PT, R18, R12, PT ;  /* 0x0000000c1200720c */ /* 0x000fe20003f06270 */
[----:B------:R-:W-:Y:S01]  /*1fb0*/  BSSY B0, `(.L_x_332) ;  /* 0x0000023000007945 */ /* 0x000fe20003800000 */
[----:B-1----:R-:W-:-:S11]  /*1fc0*/  MOV R28, 0x20 ;  /* 0x00000020001c7802 */ /* 0x002fd60000000f00 */
        /* <DEDUP_REMOVED lines=33> */
.L_x_333:
[----:B------:R-:W-:Y:S05]  /*21e0*/  BSYNC B0 ;  /* 0x0000000000007941 */ /* 0x000fea0003800000 */
.L_x_332:
[----:B------:R-:W-:Y:S01]  /*21f0*/  LOP3.LUT R2, R24, 0xfffffff8, RZ, 0xc0, !PT ;  /* 0xfffffff818027812 */ /* 0x000fe200078ec0ff */
[----:B-1----:R-:W-:Y:S01]  /*2200*/  IMAD.SHL.U32 R5, R19, 0x40, RZ ;  /* 0x0000004013057824 */ /* 0x002fe200078e00ff */
[----:B----4-:R-:W-:Y:S01]  /*2210*/  SHF.R.S32.HI R8, RZ, 0x4, R23 ;  /* 0x00000004ff087819 */ /* 0x010fe20000011417 */
        /* <DEDUP_REMOVED lines=8> */
[----:B------:R-:W-:Y:S02]  /*22a0*/  LEA.HI R7, R7, R20, RZ, 0x3 ;  /* 0x0000001407077211 */ /* 0x000fe400078f18ff */
[----:B------:R-:W-:Y:S01]  /*22b0*/  LOP3.LUT R4, R0, 0x3fffffe, RZ, 0xc0, !PT ;  /* 0x03fffffe00047812 */ /* 0x000fe200078ec0ff */
[----:B------:R-:W-:Y:S01]  /*22c0*/  IMAD.IADD R8, R8, 0x1, -R6 ;  /* 0x0000000108087824 */ /* 0x000fe200078e0a06 */
[----:B------:R-:W-:-:S03]  /*22d0*/  SHF.R.S32.HI R20, RZ, 0x1, R0 ;  /* 0x00000001ff147819 */ /* 0x000fc60000011400 */
[----:B------:R-:W-:Y:S01]  /*22e0*/  IMAD.IADD R9, R2, 0x1, -R4 ;  /* 0x0000000102097824 */ /* 0x000fe200078e0a04 */
[----:B------:R-:W-:Y:S01]  /*22f0*/  LOP3.LUT R2, R5, 0xc0, RZ, 0xc0, !PT ;  /* 0x000000c005027812 */ /* 0x000fe200078ec0ff */
[C---:B------:R-:W-:Y:S01]  /*2300*/  IMAD.SHL.U32 R0, R20.reuse, 0x40, RZ ;  /* 0x0000004014007824 */ /* 0x040fe200078e00ff */
[----:B------:R-:W-:Y:S01]  /*2310*/  LOP3.LUT P0, RZ, R20, 0x2, RZ, 0xc0, !PT ;  /* 0x0000000214ff7812 */ /* 0x000fe2000780c0ff */
[----:B------:R-:W-:Y:S02]  /*2320*/  IMAD.SHL.U32 R4, R7, 0x20, RZ ;  /* 0x0000002007047824 */ /* 0x000fe400078e00ff */
[----:B------:R-:W-:Y:S01]  /*2330*/  IMAD.SHL.U32 R5, R8, 0x8, RZ ;  /* 0x0000000808057824 */ /* 0x000fe200078e00ff */
[----:B------:R-:W-:Y:S01]  /*2340*/  LOP3.LUT R0, R0, 0xc0, RZ, 0xc0, !PT ;  /* 0x000000c000007812 */ /* 0x000fe200078ec0ff */
[----:B------:R-:W-:Y:S01]  /*2350*/  IMAD.SHL.U32 R7, R22, 0x8, RZ ;  /* 0x0000000816077824 */ /* 0x000fe200078e00ff */
[----:B------:R-:W-:Y:S02]  /*2360*/  LOP3.LUT R38, R4, 0xffffff00, RZ, 0xc0, !PT ;  /* 0xffffff0004267812 */ /* 0x000fe400078ec0ff */
[----:B------:R-:W-:-:S02]  /*2370*/  LOP3.LUT R6, R2, 0x8, R5, 0xf8, !PT ;  /* 0x0000000802067812 */ /* 0x000fc400078ef805 */
[----:B------:R-:W-:Y:S01]  /*2380*/  LOP3.LUT R5, R0, 0x8, R7, 0xf8, !PT ;  /* 0x0000000800057812 */ /* 0x000fe200078ef807 */
[----:B------:R-:W-:Y:S01]  /*2390*/  IMAD R7, R8, 0x8, R9 ;  /* 0x0000000808077824 */ /* 0x000fe200078e0209 */
[----:B------:R-:W-:Y:S01]  /*23a0*/  SHF.R.U32.HI R4, RZ, 0x3, R2 ;  /* 0x00000003ff047819 */ /* 0x000fe20000011602 */
[----:B------:R-:W-:Y:S01]  /*23b0*/  IMAD R2, R145, 0x200, R38 ;  /* 0x0000020091027824 */ /* 0x000fe200078e0226 */
[----:B------:R-:W-:Y:S01]  /*23c0*/  SHF.R.U32.HI R0, RZ, 0x3, R0 ;  /* 0x00000003ff007819 */ /* 0x000fe20000011600 */
[C---:B------:R-:W-:Y:S01]  /*23d0*/  IMAD R38, R39.reuse, 0x20, R38 ;  /* 0x0000002027267824 */ /* 0x040fe200078e0226 */
[----:B------:R-:W-:Y:S01]  /*23e0*/  LOP3.LUT R144, R6, R4, RZ, 0x3c, !PT ;  /* 0x0000000406907212 */ /* 0x000fe200078e3cff */
[----:B------:R-:W-:Y:S01]  /*23f0*/  IMAD R2, R39, 0x20, R2 ;  /* 0x0000002027027824 */ /* 0x000fe200078e0202 */
[----:B------:R-:W-:-:S03]  /*2400*/  LOP3.LUT R0, R5, R0, RZ, 0x3c, !PT ;  /* 0x0000000005007212 */ /* 0x000fc600078e3cff */
        /* <DEDUP_REMOVED lines=8> */
[----:B------:R-:W1:Y:S01]  /*2490*/  LDSM.16.M88.4 R8, [R217+0x6000] ;  /* 0x00600000d908783b */ /* 0x000e620000000200 */
[----:B------:R-:W-:-:S03]  /*24a0*/  IMAD.SHL.U32 R0, R146, 0x2, RZ ;  /* 0x0000000292007824 */ /* 0x000fc600078e00ff */
[----:B------:R-:W4:Y:S02]  /*24b0*/  LDSM.16.M88.4 R12, [R217+0x6400] ;  /* 0x00640000d90c783b */ /* 0x000f240000000200 */
[----:B------:R-:W-:Y:S02]  /*24c0*/  LOP3.LUT R0, R0, 0x6, RZ, 0xc0, !PT ;  /* 0x0000000600007812 */ /* 0x000fe400078ec0ff */
[----:B------:R-:W5:Y:S03]  /*24d0*/  LDSM.16.M88.4 R24, [R217+0x6800] ;  /* 0x00680000d918783b */ /* 0x000f660000000200 */
[----:B------:R-:W-:Y:S01]  /*24e0*/  IMAD R0, R37, 0x40, R0 ;  /* 0x0000004025007824 */ /* 0x000fe200078e0200 */
[----:B------:R-:W2:Y:S04]  /*24f0*/  LDSM.16.M88.4 R44, [R217+0x6c00] ;  /* 0x006c0000d92c783b */ /* 0x000ea80000000200 */
[----:B------:R-:W3:Y:S01]  /*2500*/  LDSM.16.M88.4 R16, [R220] ;  /* 0x00000000dc10783b */ /* 0x000ee20000000200 */
[----:B------:R-:W-:-:S02]  /*2510*/  IADD3 R2, R0, 0x1, RZ ;  /* 0x0000000100027810 */ /* 0x000fc40007ffe0ff */
[-C--:B------:R-:W-:Y:S01]  /*2520*/  ISETP.GE.AND P1, PT, R0, R36.reuse, PT ;  /* 0x000000240000720c */ /* 0x080fe20003f26270 */
[----:B------:R-:W-:Y:S01]  /*2530*/  LDSM.16.M88.4 R40, [R219+0x6000] ;  /* 0x00600000db28783b */ /* 0x000fe20000000200 */
[-C--:B------:R-:W-:Y:S02]  /*2540*/  ISETP.GE.AND P5, PT, R2, R36.reuse, PT ;  /* 0x000000240200720c */ /* 0x080fe40003fa6270 */
[----:B------:R-:W-:Y:S01]  /*2550*/  IADD3 R2, R0, 0x10, RZ ;  /* 0x0000001000027810 */ /* 0x000fe20007ffe0ff */
[----:B------:R-:W-:Y:S03]  /*2560*/  LDSM.16.M88.4 R32, [R219+0x6400] ;  /* 0x00640000db20783b */ /* 0x000fe60000000200 */
[----:B------:R-:W-:Y:S01]  /*2570*/  ISETP.GE.AND P4, PT, R2, R36, PT ;  /* 0x000000240200720c */ /* 0x000fe20003f86270 */
[----:B------:R-:W-:Y:S01]  /*2580*/  LDSM.16.M88.4 R20, [R219+0x6c00] ;  /* 0x006c0000db14783b */ /* 0x000fe20000000200 */
[----:B------:R-:W-:-:S03]  /*2590*/  IADD3 R2, R0, 0x18, RZ ;  /* 0x0000001800027810 */ /* 0x000fc60007ffe0ff */
[----:B------:R-:W-:Y:S01]  /*25a0*/  LDSM.16.M88.4 R28, [R219+0x6800] ;  /* 0x00680000db1c783b */ /* 0x000fe20000000200 */
[----:B------:R-:W-:Y:S02]  /*25b0*/  ISETP.GE.AND P2, PT, R2, R36, PT ;  /* 0x000000240200720c */ /* 0x000fe40003f46270 */
[----:B------:R-:W-:Y:S01]  /*25c0*/  IADD3 R2, R0, 0x19, RZ ;  /* 0x0000001900027810 */ /* 0x000fe20007ffe0ff */
[----:B------:R-:W-:Y:S01]  /*25d0*/  LDSM.16.M88.4 R56, [R217+0x7800] ;  /* 0x00780000d938783b */ /* 0x000fe20000000200 */
[C---:B-1----:R-:W-:Y:S08]  /*25e0*/  HMMA.16816.F32 R52, R4.reuse, R8, RZ ;  /* 0x000000080434723c */ /* 0x042ff000000018ff */
[C---:B------:R-:W-:Y:S08]  /*25f0*/  HMMA.16816.F32 R48, R4.reuse, R10, RZ ;  /* 0x0000000a0430723c */ /* 0x040ff000000018ff */
[C---:B----4-:R-:W-:Y:S08]  /*2600*/  HMMA.16816.F32 R64, R4.reuse, R12, RZ ;  /* 0x0000000c0440723c */ /* 0x050ff000000018ff */
[C---:B------:R-:W-:Y:S08]  /*2610*/  HMMA.16816.F32 R60, R4.reuse, R14, RZ ;  /* 0x0000000e043c723c */ /* 0x040ff000000018ff */
[C---:B-----5:R-:W-:Y:S08]  /*2620*/  HMMA.16816.F32 R72, R4.reuse, R24, RZ ;  /* 0x000000180448723c */ /* 0x060ff000000018ff */
[C---:B--2---:R-:W-:Y:S08]  /*2630*/  HMMA.16816.F32 R68, R4.reuse, R44, RZ ;  /* 0x0000002c0444723c */ /* 0x044ff000000018ff */
[C---:B------:R-:W-:Y:S08]  /*2640*/  HMMA.16816.F32 R80, R4.reuse, R26, RZ ;  /* 0x0000001a0450723c */ /* 0x040ff000000018ff */
[----:B------:R-:W-:Y:S01]  /*2650*/  HMMA.16816.F32 R76, R4, R46, RZ ;  /* 0x0000002e044c723c */ /* 0x000fe200000018ff */
[----:B------:R-:W1:Y:S07]  /*2660*/  LDSM.16.M88.4 R4, [R221+0x1000] ;  /* 0x00100000dd04783b */ /* 0x000e6e0000000200 */
[C---:B---3--:R-:W-:Y:S08]  /*2670*/  HMMA.16816.F32 R104, R16.reuse, R8, RZ ;  /* 0x000000081068723c */ /* 0x048ff000000018ff */
[C---:B------:R-:W-:Y:S01]  /*2680*/  HMMA.16816.F32 R96, R16.reuse, R10, RZ ;  /* 0x0000000a1060723c */ /* 0x040fe200000018ff */
[----:B------:R-:W2:Y:S07]  /*2690*/  LDSM.16.M88.4 R8, [R221] ;  /* 0x00000000dd08783b */ /* 0x000eae0000000200 */
[C---:B------:R-:W-:Y:S08]  /*26a0*/  HMMA.16816.F32 R84, R16.reuse, R12, RZ ;  /* 0x0000000c1054723c */ /* 0x040ff000000018ff */
[C---:B------:R-:W-:Y:S01]  /*26b0*/  HMMA.16816.F32 R88, R16.reuse, R14, RZ ;  /* 0x0000000e1058723c */ /* 0x040fe200000018ff */
[----:B------:R-:W-:Y:S07]  /*26c0*/  LDSM.16.M88.4 R12, [R220+0x3000] ;  /* 0x00300000dc0c783b */ /* 0x000fee0000000200 */
[C---:B------:R-:W-:Y:S08]  /*26d0*/  HMMA.16816.F32 R92, R16.reuse, R24, RZ ;  /* 0x00000018105c723c */ /* 0x040ff000000018ff */
[C---:B------:R-:W-:Y:S01]  /*26e0*/  HMMA.16816.F32 R108, R16.reuse, R26, RZ ;  /* 0x0000001a106c723c */ /* 0x040fe200000018ff */
[----:B------:R-:W3:Y:S07]  /*26f0*/  LDSM.16.M88.4 R24, [R217+0x7000] ;  /* 0x00700000d918783b */ /* 0x000eee0000000200 */
[C---:B------:R-:W-:Y:S08]  /*2700*/  HMMA.16816.F32 R100, R16.reuse, R44, RZ ;  /* 0x0000002c1064723c */ /* 0x040ff000000018ff */
[----:B------:R-:W-:Y:S01]  /*2710*/  HMMA.16816.F32 R128, R16, R46, RZ ;  /* 0x0000002e1080723c */ /* 0x000fe200000018ff */
[----:B------:R-:W4:Y:S04]  /*2720*/  LDSM.16.M88.4 R16, [R220+0x2000] ;  /* 0x00200000dc10783b */ /* 0x000f280000000200 */
[----:B------:R-:W5:Y:S03]  /*2730*/  LDSM.16.M88.4 R44, [R217+0x7400] ;  /* 0x00740000d92c783b */ /* 0x000f660000000200 */
[C---:B-1----:R-:W-:Y:S08]  /*2740*/  HMMA.16816.F32 R112, R4.reuse, R40, R52 ;  /* 0x000000280470723c */ /* 0x042ff00000001834 */
[----:B------:R-:W-:Y:S01]  /*2750*/  HMMA.16816.F32 R124, R4, R42, R48 ;  /* 0x0000002a047c723c */ /* 0x000fe20000001830 */
[----:B------:R-:W1:Y:S07]  /*2760*/  LDSM.16.M88.4 R48, [R217+0x7c00] ;  /* 0x007c0000d930783b */ /* 0x000e6e0000000200 */
[C---:B--2---:R-:W-:Y:S08]  /*2770*/  HMMA.16816.F32 R52, R8.reuse, R40, R104 ;  /* 0x000000280834723c */ /* 0x044ff00000001868 */
[----:B------:R-:W-:Y:S08]  /*2780*/  HMMA.16816.F32 R40, R8, R42, R96 ;  /* 0x0000002a0828723c */ /* 0x000ff00000001860 */
[C---:B------:R-:W-:Y:S08]  /*2790*/  HMMA.16816.F32 R116, R4.reuse, R34, R60 ;  /* 0x000000220474723c */ /* 0x040ff0000000183c */
[C---:B------:R-:W-:Y:S08]  /*27a0*/  HMMA.16816.F32 R120, R4.reuse, R32, R64 ;  /* 0x000000200478723c */ /* 0x040ff00000001840 */
[C---:B------:R-:W-:Y:S08]  /*27b0*/  HMMA.16816.F32 R60, R4.reuse, R22, R76 ;  /* 0x00000016043c723c */ /* 0x040ff0000000184c */
[C---:B------:R-:W-:Y:S08]  /*27c0*/  HMMA.16816.F32 R72, R4.reuse, R28, R72 ;  /* 0x0000001c0448723c */ /* 0x040ff00000001848 */
[----:B------:R-:W-:Y:S08]  /*27d0*/  HMMA.16816.F32 R64, R4, R20, R68 ;  /* 0x000000140440723c */ /* 0x000ff00000001844 */
[----:B------:R-:W-:Y:S08]  /*27e0*/  HMMA.16816.F32 R76, R8, R32, R84 ;  /* 0x00000020084c723c */ /* 0x000ff00000001854 */
[----:B------:R-:W-:Y:S01]  /*27f0*/  HMMA.16816.F32 R68, R4, R30, R80 ;  /* 0x0000001e0444723c */ /* 0x000fe20000001850 */
[----:B------:R-:W-:Y:S07]  /*2800*/  LDSM.16.M88.4 R4, [R221+0x3000] ;  /* 0x00300000dd04783b */ /* 0x000fee0000000200 */
[C---:B------:R-:W-:Y:S08]  /*2810*/  HMMA.16816.F32 R92, R8.reuse, R28, R92 ;  /* 0x0000001c085c723c */ /* 0x040ff0000000185c */
[C---:B------:R-:W-:Y:S01]  /*2820*/  HMMA.16816.F32 R84, R8.reuse, R34, R88 ;  /* 0x000000220854723c */ /* 0x040fe20000001858 */
[----:B------:R-:W2:Y:S07]  /*2830*/  LDSM.16.M88.4 R32, [R219+0x7000] ;  /* 0x00700000db20783b */ /* 0x000eae0000000200 */
[C---:B------:R-:W-:Y:S08]  /*2840*/  HMMA.16816.F32 R100, R8.reuse, R20, R100 ;  /* 0x000000140864723c */ /* 0x040ff00000001864 */
[C---:B------:R-:W-:Y:S01]  /*2850*/  HMMA.16816.F32 R108, R8.reuse, R30, R108 ;  /* 0x0000001e086c723c */ /* 0x040fe2000000186c */
[----:B------:R-:W-:Y:S07]  /*2860*/  LDSM.16.M88.4 R28, [R219+0x7400] ;  /* 0x00740000db1c783b */ /* 0x000fee0000000200 */
[----:B------:R-:W-:Y:S01]  /*2870*/  HMMA.16816.F32 R96, R8, R22, R128 ;  /* 0x000000160860723c */ /* 0x000fe20000001880 */
[----:B------:R-:W1:Y:S04]  /*2880*/  LDSM.16.M88.4 R8, [R221+0x2000] ;  /* 0x00200000dd08783b */ /* 0x000e680000000200 */
[----:B------:R-:W-:Y:S03]  /*2890*/  LDSM.16.M88.4 R20, [R219+0x7c00] ;  /* 0x007c0000db14783b */ /* 0x000fe60000000200 */
[C---:B---3--:R-:W-:Y:S08]  /*28a0*/  HMMA.16816.F32 R112, R12.reuse, R24, R112 ;  /* 0x000000180c70723c */ /* 0x048ff00000001870 */
[----:B------:R-:W-:Y:S08]  /*28b0*/  HMMA.16816.F32 R128, R12, R26, R124 ;  /* 0x0000001a0c80723c */ /* 0x000ff0000000187c */
[C---:B----4-:R-:W-:Y:S01]  /*28c0*/  HMMA.16816.F32 R104, R16.reuse, R24, R52 ;  /* 0x000000181068723c */ /* 0x050fe20000001834 */
[----:B------:R-:W-:Y:S07]  /*28d0*/  LDSM.16.M88.4 R52, [R217+0x8000] ;  /* 0x00800000d934783b */ /* 0x000fee0000000200 */
[----:B------:R-:W-:Y:S01]  /*28e0*/  HMMA.16816.F32 R88, R16, R26, R40 ;  /* 0x0000001a1058723c */ /* 0x000fe20000001828 */
[----:B------:R-:W3:Y:S04]  /*28f0*/  LDSM.16.M88.4 R24, [R219+0x7800] ;  /* 0x00780000db18783b */ /* 0x000ee80000000200 */
[----:B------:R-:W-:Y:S03]  /*2900*/  LDSM.16.M88.4 R40, [R217+0x8c00] ;  /* 0x008c0000d928783b */ /* 0x000fe60000000200 */
[C---:B-----5:R-:W-:Y:S08]  /*2910*/  HMMA.16816.F32 R140, R12.reuse, R44, R120 ;  /* 0x0000002c0c8c723c */ /* 0x060ff00000001878 */
[C---:B------:R-:W-:Y:S08]  /*2920*/  HMMA.16816.F32 R136, R12.reuse, R46, R116 ;  /* 0x0000002e0c88723c */ /* 0x040ff00000001874 */
[----:B------:R-:W-:Y:S08]  /*2930*/  HMMA.16816.F32 R132, R12, R56, R72 ;  /* 0x000000380c84723c */ /* 0x000ff00000001848 */
[----:B------:R-:W-:Y:S08]  /*2940*/  HMMA.16816.F32 R80, R16, R44, R76 ;  /* 0x0000002c1050723c */ /* 0x000ff0000000184c */
[C---:B-1----:R-:W-:Y:S08]  /*2950*/  HMMA.16816.F32 R124, R12.reuse, R48, R64 ;  /* 0x000000300c7c723c */ /* 0x042ff00000001840 */
[C---:B------:R-:W-:Y:S08]  /*2960*/  HMMA.16816.F32 R120, R12.reuse, R58, R68 ;  /* 0x0000003a0c78723c */ /* 0x040ff00000001844 */
[----:B------:R-:W-:Y:S01]  /*2970*/  HMMA.16816.F32 R116, R12, R50, R60 ;  /* 0x000000320c74723c */ /* 0x000fe2000000183c */
[----:B------:R-:W1:Y:S07]  /*2980*/  LDSM.16.M88.4 R12, [R220+0x5000] ;  /* 0x00500000dc0c783b */ /* 0x000e6e0000000200 */
        /* <DEDUP_REMOVED lines=8> */
[-C--:B--2---:R-:W-:Y:S08]  /*2a10*/  HMMA.16816.F32 R56, R4, R32.reuse, R112 ;  /* 0x000000200438723c */ /* 0x084ff00000001870 */
[----:B------:R-:W-:Y:S08]  /*2a20*/  HMMA.16816.F32 R104, R8, R32, R104 ;  /* 0x000000200868723c */ /* 0x000ff00000001868 */
        /* <DEDUP_REMOVED lines=18> */
[-C--:B-1----:R-:W-:Y:S08]  /*2b50*/  HMMA.16816.F32 R56, R12, R52.reuse, R56 ;  /* 0x000000340c38723c */ /* 0x082ff00000001838 */
[----:B----4-:R-:W-:Y:S08]  /*2b60*/  HMMA.16816.F32 R28, R16, R52, R104 ;  /* 0x00000034101c723c */ /* 0x010ff00000001868 */
[-C--:B------:R-:W-:Y:S08]  /*2b70*/  HMMA.16816.F32 R64, R12, R54.reuse, R92 ;  /* 0x000000360c40723c */ /* 0x080ff0000000185c */
[----:B------:R-:W-:Y:S08]  /*2b80*/  HMMA.16816.F32 R52, R16, R54, R96 ;  /* 0x000000361034723c */ /* 0x000ff00000001860 */
[C---:B-----5:R-:W-:Y:S08]  /*2b90*/  HMMA.16816.F32 R76, R12.reuse, R48, R100 ;  /* 0x000000300c4c723c */ /* 0x060ff00000001864 */
[----:B------:R-:W-:Y:S08]  /*2ba0*/  HMMA.16816.F32 R88, R12, R50, R108 ;  /* 0x000000320c58723c */ /* 0x000ff0000000186c */
[C---:B------:R-:W-:Y:S08]  /*2bb0*/  HMMA.16816.F32 R32, R16.reuse, R48, R32 ;  /* 0x000000301020723c */ /* 0x040ff00000001820 */
[C---:B------:R-:W-:Y:S08]  /*2bc0*/  HMMA.16816.F32 R48, R16.reuse, R50, R84 ;  /* 0x000000321030723c */ /* 0x040ff00000001854 */
[----:B------:R-:W-:Y:S08]  /*2bd0*/  HMMA.16816.F32 R92, R16, R46, R72 ;  /* 0x0000002e105c723c */ /* 0x000ff00000001848 */
[C---:B------:R-:W-:Y:S08]  /*2be0*/  HMMA.16816.F32 R112, R12.reuse, R44, R112 ;  /* 0x0000002c0c70723c */ /* 0x040ff00000001870 */
[C---:B------:R-:W-:Y:S08]  /*2bf0*/  HMMA.16816.F32 R120, R12.reuse, R46, R120 ;  /* 0x0000002e0c78723c */ /* 0x040ff00000001878 */
[C---:B------:R-:W-:Y:S08]  /*2c00*/  HMMA.16816.F32 R124, R12.reuse, R40, R124 ;  /* 0x000000280c7c723c */ /* 0x040ff0000000187c */
[----:B------:R-:W-:Y:S01]  /*2c10*/  HMMA.16816.F32 R116, R12, R42, R116 ;  /* 0x0000002a0c74723c */ /* 0x000fe20000001874 */
[----:B------:R-:W1:Y:S07]  /*2c20*/  LDSM.16.M88.4 R12, [R219+0x8800] ;  /* 0x00880000db0c783b */ /* 0x000e6e0000000200 */
        /* <DEDUP_REMOVED lines=18> */
[C---:B------:R-:W-:Y:S01]  /*2d50*/  HMMA.16816.F32 R40, R4.reuse, R24, R76 ;  /* 0x000000180428723c */ /* 0x040fe2000000184c */
[----:B------:R-:W-:Y:S02]  /*2d60*/  FSEL R142, R31, -INF , !P5 ;  /* 0xff8000001f8e7808 */ /* 0x000fe40006800000 */
[----:B------:R-:W-:Y:S02]  /*2d70*/  FSEL R132, R29, -INF , !P5 ;  /* 0xff8000001d847808 */ /* 0x000fe40006800000 */
[----:B------:R-:W-:Y:S02]  /*2d80*/  ISETP.GE.AND P5, PT, R2, R36, PT ;  /* 0x000000240200720c */ /* 0x000fe40003fa6270 */
[C---:B------:R-:W-:Y:S01]  /*2d90*/  IADD3 R25, R0.reuse, 0x8, RZ ;  /* 0x0000000800197810 */ /* 0x040fe20007ffe0ff */
[----:B------:R-:W-:Y:S01]  /*2da0*/  HMMA.16816.F32 R60, R4, R26, R88 ;  /* 0x0000001a043c723c */ /* 0x000fe20000001858 */
[----:B------:R-:W-:-:S02]  /*2db0*/  IADD3 R24, R0, 0x9, RZ ;  /* 0x0000000900187810 */ /* 0x000fc40007ffe0ff */
[-C--:B------:R-:W-:Y:S02]  /*2dc0*/  ISETP.GE.AND P0, PT, R25, R36.reuse, PT ;  /* 0x000000241900720c */ /* 0x080fe40003f06270 */
[----:B------:R-:W-:Y:S02]  /*2dd0*/  IADD3 R25, R0, 0x11, RZ ;  /* 0x0000001100197810 */ /* 0x000fe40007ffe0ff */
[----:B------:R-:W-:Y:S01]  /*2de0*/  ISETP.GE.AND P6, PT, R24, R36, PT ;  /* 0x000000241800720c */ /* 0x000fe20003fc6270 */
[----:B------:R-:W-:Y:S01]  /*2df0*/  HMMA.16816.F32 R48, R8, R26, R48 ;  /* 0x0000001a0830723c */ /* 0x000fe20000001830 */
[----:B------:R-:W-:Y:S02]  /*2e00*/  IADD3 R2, R0, 0x21, RZ ;  /* 0x0000002100027810 */ /* 0x000fe40007ffe0ff */
[----:B------:R-:W-:Y:S02]  /*2e10*/  FSEL R58, R58, -INF , !P0 ;  /* 0xff8000003a3a7808 */ /* 0x000fe40004000000 */
[----:B------:R-:W-:-:S02]  /*2e20*/  FSEL R56, R56, -INF , !P0 ;  /* 0xff80000038387808 */ /* 0x000fc40004000000 */
[----:B------:R-:W-:Y:S01]  /*2e30*/  FSEL R140, R22, -INF , !P0 ;  /* 0xff800000168c7808 */ /* 0x000fe20004000000 */
[C---:B-1----:R-:W-:Y:S01]  /*2e40*/  HMMA.16816.F32 R32, R4.reuse, R12, R112 ;  /* 0x0000000c0420723c */ /* 0x042fe20000001870 */
[----:B------:R-:W-:Y:S02]  /*2e50*/  FSEL R137, R20, -INF , !P0 ;  /* 0xff80000014897808 */ /* 0x000fe40004000000 */
[-C--:B------:R-:W-:Y:S02]  /*2e60*/  ISETP.GE.AND P3, PT, R25, R36.reuse, PT ;  /* 0x000000241900720c */ /* 0x080fe40003f66270 */
[----:B------:R-:W-:Y:S02]  /*2e70*/  ISETP.GE.AND P0, PT, R2, R36, PT ;  /* 0x000000240200720c */ /* 0x000fe40003f06270 */
[----:B------:R-:W-:Y:S01]  /*2e80*/  FSEL R139, R23, -INF , !P6 ;  /* 0xff800000178b7808 */ /* 0x000fe20007000000 */
[----:B------:R-:W-:Y:S01]  /*2e90*/  HMMA.16816.F32 R28, R4, R14, R120 ;  /* 0x0000000e041c723c */ /* 0x000fe20000001878 */
[----:B------:R-:W-:-:S02]  /*2ea0*/  FSEL R138, R21, -INF , !P6 ;  /* 0xff800000158a7808 */ /* 0x000fc40007000000 */
[----:B------:R-:W-:Y:S02]  /*2eb0*/  IADD3 R2, R0, 0x28, RZ ;  /* 0x0000002800027810 */ /* 0x000fe40007ffe0ff */
[----:B------:R-:W-:Y:S02]  /*2ec0*/  FSEL R59, R59, -INF , !P6 ;  /* 0xff8000003b3b7808 */ /* 0x000fe40007000000 */
[----:B------:R-:W-:Y:S01]  /*2ed0*/  FSEL R57, R57, -INF , !P6 ;  /* 0xff80000039397808 */ /* 0x000fe20007000000 */
[----:B----4-:R-:W-:Y:S01]  /*2ee0*/  HMMA.16816.F32 R24, R4, R16, R124 ;  /* 0x000000100418723c */ /* 0x010fe2000000187c */
[----:B------:R-:W-:Y:S02]  /*2ef0*/  ISETP.GE.AND P6, PT, R2, R36, PT ;  /* 0x000000240200720c */ /* 0x000fe40003fc6270 */
[----:B------:R-:W-:Y:S02]  /*2f00*/  IADD3 R2, R0, 0x29, RZ ;  /* 0x0000002900027810 */ /* 0x000fe40007ffe0ff */
[----:B------:R-:W-:-:S02]  /*2f10*/  FSEL R156, R46, -INF , !P4 ;  /* 0xff8000002e9c7808 */ /* 0x000fc40006000000 */
[----:B------:R-:W-:Y:S01]  /*2f20*/  FSEL R46, R42, -INF , !P4 ;  /* 0xff8000002a2e7808 */ /* 0x000fe20006000000 */
[----:B------:R-:W-:Y:S01]  /*2f30*/  HMMA.16816.F32 R20, R4, R18, R116 ;  /* 0x000000120414723c */ /* 0x000fe20000001874 */
        /* <DEDUP_REMOVED lines=14> */
[C---:B------:R-:W-:Y:S01]  /*3020*/  HMMA.16816.F32 R12, R8.reuse, R14, R92 ;  /* 0x0000000e080c723c */ /* 0x040fe2000000185c */
        /* <DEDUP_REMOVED lines=8> */
[----:B------:R-:W-:Y:S02]  /*30b0*/  FSEL R143, R49, -INF , !P1 ;  /* 0xff800000318f7808 */ /* 0x000fe40004800000 */
[----:B------:R-:W-:Y:S02]  /*30c0*/  ISETP.GE.AND P1, PT, R2, R36, PT ;  /* 0x000000240200720c */ /* 0x000fe40003f26270 */
[----:B------:R-:W-:Y:S02]  /*30d0*/  FSEL R2, R7, -INF , !P2 ;  /* 0xff80000007027808 */ /* 0x000fe40005000000 */
[----:B------:R-:W-:-:S02]  /*30e0*/  FSEL R238, R54, -INF , !P5 ;  /* 0xff80000036ee7808 */ /* 0x000fc40006800000 */
[----:B------:R-:W-:Y:S01]  /*30f0*/  FSEL R161, R34, -INF , !P5 ;  /* 0xff80000022a17808 */ /* 0x000fe20006800000 */
[----:B------:R1:W-:Y:S01]  /*3100*/  STL [R1], R2 ;  /* 0x0000000201007387 */ /* 0x0003e20000100800 */
[----:B------:R-:W-:Y:S02]  /*3110*/  FSEL R158, R32, -INF , !P5 ;  /* 0xff800000209e7808 */ /* 0x000fe40006800000 */
[----:B------:R-:W-:Y:S02]  /*3120*/  FSEL R233, R52, -INF , !P5 ;  /* 0xff80000034e97808 */ /* 0x000fe40006800000 */
[----:B------:R-:W-:Y:S02]  /*3130*/  ISETP.GE.AND P5, PT, R36, 0x41, PT ;  /* 0x000000412400780c */ /* 0x000fe40003fa6270 */
[----:B------:R-:W-:Y:S02]  /*3140*/  IADD3 R0, R0, 0x39, RZ ;  /* 0x0000003900007810 */ /* 0x000fe40007ffe0ff */
        /* <DEDUP_REMOVED lines=31> */
[----:B-1----:R-:W-:Y:S01]  /*3340*/  LEA.HI.SX32 R4, R166, 0xfffffffe, 0x1a ;  /* 0xfffffffea6047811 */ /* 0x002fe200078fd2ff */
        /* <DEDUP_REMOVED lines=56> */
.L_x_336:
[----:B------:R-:W-:Y:S05]  /*36d0*/  BSYNC B0 ;  /* 0x0000000000007941 */ /* 0x000fea0003800000 */
.L_x_335:
[----:B------:R-:W0:Y:S02]  /*36e0*/  LDGDEPBAR ;  /* 0x00000000000079af */ /* 0x000e240000000000 */
.L_x_334:
[----:B-1----:R-:W-:Y:S01]  /*36f0*/  FMNMX.FTZ R2, R64, R39, !PT ;  /* 0x0000002740027209 */ /* 0x002fe20007810000 */
[----:B------:R-:W-:Y:S01]  /*3700*/  IMAD R72, R153, 0x8, R145 ;  /* 0x0000000899487824 */ /* 0x000fe200078e0291 */
[----:B------:R-:W-:Y:S01]  /*3710*/  STL [R1+0x58], R222 ;  /* 0x000058de01007387 */ /* 0x000fe20000100800 */
[----:B------:R-:W-:Y:S01]  /*3720*/  LOP3.LUT R184, R184, UR20, RZ, 0x3c, !PT ;  /* 0x00000014b8b87c12 */ /* 0x000fe2000f8e3cff */
[----:B------:R-:W-:Y:S01]  /*3730*/  UIADD3 UR12, UR21, -0x4498517b, URZ ;  /* 0xbb67ae85150c7890 */ /* 0x000fe2000fffe03f */
[----:B------:R-:W-:Y:S01]  /*3740*/  FMNMX.FTZ R2, R56, R2, !PT ;  /* 0x0000000238027209 */ /* 0x000fe20007810000 */
[----:B------:R-:W-:Y:S01]  /*3750*/  STL [R1+0x54], R221 ;  /* 0x000054dd01007387 */ /* 0x000fe20000100800 */
[----:B------:R-:W-:Y:S01]  /*3760*/  IADD3 R5, R72, 0x4, RZ ;  /* 0x0000000448057810 */ /* 0x000fe20007ffe0ff */
[----:B------:R-:W-:Y:S01]  /*3770*/  IMAD.SHL.U32 R21, R37, 0x2, RZ ;  /* 0x0000000225157824 */ /* 0x000fe200078e00ff */
[----:B------:R-:W-:Y:S01]  /*3780*/  FMNMX.FTZ R2, R57, R2, !PT ;  /* 0x0000000239027209 */ /* 0x000fe20007810000 */
[----:B------:R-:W-:Y:S01]  /*3790*/  STL [R1+0x50], R220 ;  /* 0x000050dc01007387 */ /* 0x000fe20000100800 */
[----:B------:R-:W-:-:S02]  /*37a0*/  IMAD.WIDE.U32 R144, R152, -0x2daee0ad, RZ ;  /* 0xd2511f5398907825 */ /* 0x000fc400078e00ff */
[----:B------:R-:W-:Y:S01]  /*37b0*/  FMNMX.FTZ R2, R40, R2, !PT ;  /* 0x0000000228027209 */ /* 0x000fe20007810000 */
[----:B------:R-:W-:Y:S01]  /*37c0*/  STL [R1+0x4c], R219 ;  /* 0x00004cdb01007387 */ /* 0x000fe20000100800 */
[----:B------:R-:W-:Y:S02]  /*37d0*/  IMAD.WIDE.U32 R82, R5, -0x326172a9, RZ ;  /* 0xcd9e8d5705527825 */ /* 0x000fe400078e00ff */
[----:B------:R-:W-:Y:S01]  /*37e0*/  FMNMX.FTZ R2, R41, R2, !PT ;  /* 0x0000000229027209 */ /* 0x000fe20007810000 */
[----:B------:R-:W-:Y:S03]  /*37f0*/  STL [R1+0x48], R217 ;  /* 0x000048d901007387 */ /* 0x000fe60000100800 */
[----:B------:R-:W-:Y:S01]  /*3800*/  FMNMX.FTZ R2, R60, R2, !PT ;  /* 0x000000023c027209 */ /* 0x000fe20007810000 */
[----:B------:R1:W-:Y:S03]  /*3810*/  STL [R1+0x64], R235 ;  /* 0x000064eb01007387 */ /* 0x0003e60000100800 */
[----:B------:R-:W-:Y:S01]  /*3820*/  FMNMX.FTZ R4, R61, R2, !PT ;  /* 0x000000023d047209 */ /* 0x000fe20007810000 */
[----:B------:R-:W-:Y:S01]  /*3830*/  STL [R1+0x4], R72 ;  /* 0x0000044801007387 */ /* 0x000fe20000100800 */
[----:B------:R-:W-:-:S02]  /*3840*/  FMNMX.FTZ R2, R66, R65, !PT ;  /* 0x0000004142027209 */ /* 0x000fc40007810000 */
[----:B------:R-:W-:Y:S01]  /*3850*/  FMNMX.FTZ R4, R158, R4, !PT ;  /* 0x000000049e047209 */ /* 0x000fe20007810000 */
[----:B------:R2:W-:Y:S01]  /*3860*/  STL [R1+0x44], R5 ;  /* 0x0000440501007387 */ /* 0x0005e20000100800 */
        /* <DEDUP_REMOVED lines=8> */
[----:B-1----:R-:W3:Y:S01]  /*38f0*/  LDL.LU R235, [R1] ;  /* 0x0000000001eb7983 */ /* 0x002ee20000300800 */
[----:B------:R-:W-:Y:S02]  /*3900*/  FMNMX.FTZ R2, R62, R2, !PT ;  /* 0x000000023e027209 */ /* 0x000fe40007810000 */
[----:B------:R-:W-:Y:S02]  /*3910*/  FMNMX.FTZ R4, R236, R4, !PT ;  /* 0x00000004ec047209 */ /* 0x000fe40007810000 */
[----:B------:R-:W-:-:S02]  /*3920*/  FMNMX.FTZ R2, R63, R2, !PT ;  /* 0x000000023f027209 */ /* 0x000fc40007810000 */
[----:B------:R-:W-:Y:S02]  /*3930*/  FMNMX.FTZ R4, R239, R4, !PT ;  /* 0x00000004ef047209 */ /* 0x000fe40007810000 */
[----:B------:R-:W-:Y:S02]  /*3940*/  FMNMX.FTZ R2, R161, R2, !PT ;  /* 0x00000002a1027209 */ /* 0x000fe40007810000 */
[----:B------:R-:W-:Y:S02]  /*3950*/  FMNMX.FTZ R4, R240, R4, !PT ;  /* 0x00000004f0047209 */ /* 0x000fe40007810000 */
[----:B------:R-:W-:Y:S02]  /*3960*/  FMNMX.FTZ R2, R162, R2, !PT ;  /* 0x00000002a2027209 */ /* 0x000fe40007810000 */
[----:B--2---:R-:W-:Y:S01]  /*3970*/  LOP3.LUT R5, R83, R184, RZ, 0x3c, !PT ;  /* 0x000000b853057212 */ /* 0x004fe200078e3cff */
[----:B------:R-:W1:Y:S01]  /*3980*/  SHFL.BFLY PT, R134, R4, 0x2, 0x1f ;  /* 0x0c401f0004867f89 */ /* 0x000e6200000e0000 */
[----:B------:R-:W-:-:S04]  /*3990*/  FMNMX.FTZ R2, R163, R2, !PT ;  /* 0x00000002a3027209 */ /* 0x000fc80007810000 */
[----:B------:R-:W-:-:S04]  /*39a0*/  FMNMX.FTZ R2, R185, R2, !PT ;  /* 0x00000002b9027209 */ /* 0x000fc80007810000 */
[----:B------:R-:W-:-:S04]  /*39b0*/  FMNMX.FTZ R2, R242, R2, !PT ;  /* 0x00000002f2027209 */ /* 0x000fc80007810000 */
[----:B------:R-:W-:-:S04]  /*39c0*/  FMNMX.FTZ R2, R241, R2, !PT ;  /* 0x00000002f1027209 */ /* 0x000fc80007810000 */
[----:B------:R-:W-:-:S04]  /*39d0*/  FMNMX.FTZ R2, R243, R2, !PT ;  /* 0x00000002f3027209 */ /* 0x000fc80007810000 */
[----:B------:R-:W-:Y:S01]  /*39e0*/  FMNMX.FTZ R8, R244, R2, !PT ;  /* 0x00000002f4087209 */ /* 0x000fe20007810000 */
[----:B------:R-:W-:Y:S01]  /*39f0*/  IMAD.WIDE.U32 R130, R5, -0x2daee0ad, RZ ;  /* 0xd2511f5305827825 */ /* 0x000fe200078e00ff */
[----:B-1----:R-:W-:-:S03]  /*3a00*/  FMNMX.FTZ R134, R4, R134, !PT ;  /* 0x0000008604867209 */ /* 0x002fc60007810000 */
[----:B------:R-:W1:Y:S01]  /*3a10*/  SHFL.BFLY PT, R9, R8, 0x2, 0x1f ;  /* 0x0c401f0008097f89 */ /* 0x000e6200000e0000 */
[----:B------:R-:W-:-:S03]  /*3a20*/  LOP3.LUT R4, R145, UR21, R21, 0x96, !PT ;  /* 0x0000001591047c12 */ /* 0x000fc6000f8e9615 */
[----:B------:R-:W2:Y:S01]  /*3a30*/  SHFL.BFLY PT, R10, R134, 0x1, 0x1f ;  /* 0x0c201f00860a7f89 */ /* 0x000ea200000e0000 */
[----:B------:R-:W-:Y:S01]  /*3a40*/  LOP3.LUT R2, R131, UR12, R144, 0x96, !PT ;  /* 0x0000000c83027c12 */ /* 0x000fe2000f8e9690 */
[----:B------:R-:W-:Y:S01]  /*3a50*/  UIADD3 UR13, UR20, -0x61c88647, URZ ;  /* 0x9e3779b9140d7890 */ /* 0x000fe2000fffe03f */
[----:B------:R-:W-:Y:S01]  /*3a60*/  IMAD.WIDE.U32 R22, R4, -0x326172a9, RZ ;  /* 0xcd9e8d5704167825 */ /* 0x000fe200078e00ff */
[----:B------:R-:W-:-:S03]  /*3a70*/  UIADD3 UR11, UR20, 0x3c6ef372, URZ ;  /* 0x3c6ef372140b7890 */ /* 0x000fc6000fffe03f */
[----:B------:R-:W-:Y:S01]  /*3a80*/  IMAD.WIDE.U32 R42, R2, -0x326172a9, RZ ;  /* 0xcd9e8d57022a7825 */ /* 0x000fe200078e00ff */
[----:B------:R-:W-:-:S04]  /*3a90*/  LOP3.LUT R4, R23, UR13, R82, 0x96, !PT ;  /* 0x0000000d17047c12 */ /* 0x000fc8000f8e9652 */
[----:B------:R-:W-:Y:S01]  /*3aa0*/  LOP3.LUT R6, R43, UR11, R22, 0x96, !PT ;  /* 0x0000000b2b067c12 */ /* 0x000fe2000f8e9616 */
[----:B------:R-:W-:Y:S01]  /*3ab0*/  UIADD3 UR10, UR21, 0x76cf5d0a, URZ ;  /* 0x76cf5d0a150a7890 */ /* 0x000fe2000fffe03f */
[----:B------:R-:W-:Y:S01]  /*3ac0*/  IMAD.WIDE.U32 R4, R4, -0x2daee0ad, RZ ;  /* 0xd2511f5304047825 */ /* 0x000fe200078e00ff */
[----:B------:R-:W-:-:S03]  /*3ad0*/  UIADD3 UR8, UR21, 0x32370b8f, URZ ;  /* 0x32370b8f15087890 */ /* 0x000fc6000fffe03f */
[----:B------:R-:W-:Y:S01]  /*3ae0*/  IMAD.WIDE.U32 R6, R6, -0x2daee0ad, RZ ;  /* 0xd2511f5306067825 */ /* 0x000fe200078e00ff */
[----:B-1----:R-:W-:Y:S02]  /*3af0*/  FMNMX.FTZ R8, R8, R9, !PT ;  /* 0x0000000908087209 */ /* 0x002fe40007810000 */
[----:B------:R-:W-:Y:S02]  /*3b00*/  LOP3.LUT R5, R5, UR10, R130, 0x96, !PT ;  /* 0x0000000a05057c12 */ /* 0x000fe4000f8e9682 */
[----:B------:R-:W-:Y:S01]  /*3b10*/  LOP3.LUT R2, R7, UR8, R4, 0x96, !PT ;  /* 0x0000000807027c12 */ /* 0x000fe2000f8e9604 */
[----:B------:R-:W1:Y:S01]  /*3b20*/  SHFL.BFLY PT, R9, R8, 0x1, 0x1f ;  /* 0x0c201f0008097f89 */ /* 0x000e6200000e0000 */
[----:B--2---:R-:W-:Y:S01]  /*3b30*/  FMNMX.FTZ R134, R134, R10, !PT ;  /* 0x0000000a86867209 */ /* 0x004fe20007810000 */
[----:B------:R-:W-:Y:S01]  /*3b40*/  UIADD3 UR9, UR20, -0x255992d5, URZ ;  /* 0xdaa66d2b14097890 */ /* 0x000fe2000fffe03f */
[----:B------:R-:W-:Y:S01]  /*3b50*/  IMAD.WIDE.U32 R4, R5, -0x326172a9, RZ ;  /* 0xcd9e8d5705047825 */ /* 0x000fe200078e00ff */
[----:B------:R-:W-:-:S03]  /*3b60*/  UIADD3 UR7, UR20, 0x78dde6e4, URZ ;  /* 0x78dde6e414077890 */ /* 0x000fc6000fffe03f */
[----:B------:R-:W-:Y:S01]  /*3b70*/  IMAD.WIDE.U32 R16, R2, -0x326172a9, RZ ;  /* 0xcd9e8d5702107825 */ /* 0x000fe200078e00ff */
[----:B------:R-:W-:-:S03]  /*3b80*/  FSETP.NEU.FTZ.AND P0, PT, R134, -INF , PT ;  /* 0xff8000008600780b */ /* 0x000fc60003f1d000 */
[----:B------:R-:W-:Y:S01]  /*3b90*/  FMUL.FTZ R7, R134, c[0x0][0x23c] ;  /* 0x00008f0086077a20 */ /* 0x000fe20000410000 */
[----:B------:R-:W-:Y:S02]  /*3ba0*/  LOP3.LUT R5, R5, UR9, R42, 0x96, !PT ;  /* 0x0000000905057c12 */ /* 0x000fe4000f8e962a */
[----:B------:R-:W-:Y:S02]  /*3bb0*/  LOP3.LUT R2, R17, UR7, R4, 0x96, !PT ;  /* 0x0000000711027c12 */ /* 0x000fe4000f8e9604 */
[----:B------:R-:W-:Y:S01]  /*3bc0*/  FSEL R20, R7, RZ, P0 ;  /* 0x000000ff07147208 */ /* 0x000fe20000000000 */
[----:B------:R-:W-:Y:S01]  /*3bd0*/  UIADD3 UR6, UR21, -0x126145ec, URZ ;  /* 0xed9eba1415067890 */ /* 0x000fe2000fffe03f */
[----:B------:R-:W-:Y:S01]  /*3be0*/  IMAD.WIDE.U32 R4, R5, -0x2daee0ad, RZ ;  /* 0xd2511f5305047825 */ /* 0x000fe200078e00ff */
[----:B------:R-:W-:-:S03]  /*3bf0*/  UIADD3 UR4, UR21, -0x56f99767, URZ ;  /* 0xa906689915047890 */ /* 0x000fc6000fffe03f */
[----:B------:R-:W-:Y:S01]  /*3c00*/  IMAD.WIDE.U32 R18, R2, -0x2daee0ad, RZ ;  /* 0xd2511f5302127825 */ /* 0x000fe200078e00ff */
[----:B------:R-:W-:-:S03]  /*3c10*/  LOP3.LUT R6, R5, UR6, R6, 0x96, !PT ;  /* 0x0000000605067c12 */ /* 0x000fc6000f8e9606 */
[----:B------:R-:W-:Y:S01]  /*3c20*/  FFMA.FTZ R2, R64, c[0x0][0x23c], -R20 ;  /* 0x00008f0040027a23 */ /* 0x000fe20000010814 */
[----:B------:R-:W-:-:S03]  /*3c30*/  LOP3.LUT R4, R19, UR4, R4, 0x96, !PT ;  /* 0x0000000413047c12 */ /* 0x000fc6000f8e9604 */
[----:B------:R2:W-:Y:S01]  /*3c40*/  MUFU.EX2 R219, R2 ;  /* 0x0000000200db7308 */ /* 0x0005e20000000800 */
[----:B------:R-:W-:Y:S01]  /*3c50*/  UIADD3 UR15, UR20, -0x4ab325aa, URZ ;  /* 0xb54cda56140f7890 */ /* 0x000fe2000fffe03f */
[----:B------:R-:W-:-:S04]  /*3c60*/  IMAD.WIDE.U32 R14, R6, -0x326172a9, RZ ;  /* 0xcd9e8d57060e7825 */ /* 0x000fc800078e00ff */
[----:B------:R-:W-:-:S04]  /*3c70*/  IMAD.WIDE.U32 R4, R4, -0x326172a9, RZ ;  /* 0xcd9e8d5704047825 */ /* 0x000fc800078e00ff */
[----:B--2---:R-:W-:-:S04]  /*3c80*/  FFMA.FTZ R2, R39, c[0x0][0x23c], -R20 ;  /* 0x00008f0027027a23 */ /* 0x004fc80000010814 */
[----:B------:R1:W-:Y:S01]  /*3c90*/  MUFU.EX2 R220, R2 ;  /* 0x0000000200dc7308 */ /* 0x0003e20000000800 */
[----:B------:R-:W-:Y:S02]  /*3ca0*/  LOP3.LUT R6, R5, UR15, R14, 0x96, !PT ;  /* 0x0000000f05067c12 */ /* 0x000fe4000f8e960e */
[C---:B------:R-:W-:Y:S02]  /*3cb0*/  LOP3.LUT R5, R4.reuse, 0xffff, RZ, 0xc0, !PT ;  /* 0x0000ffff04057812 */ /* 0x040fe400078ec0ff */
[----:B------:R-:W-:Y:S02]  /*3cc0*/  LOP3.LUT R13, R4, 0xff, RZ, 0xc0, !PT ;  /* 0x000000ff040d7812 */ /* 0x000fe400078ec0ff */
[--C-:B------:R-:W-:Y:S02]  /*3cd0*/  SHF.R.U32.HI R12, RZ, 0x18, R4.reuse ;  /* 0x00000018ff0c7819 */ /* 0x100fe40000011604 */
[----:B-1----:R-:W-:Y:S02]  /*3ce0*/  FMNMX.FTZ R2, R8, R9, !PT ;  /* 0x0000000908027209 */ /* 0x002fe40007810000 */
[----:B------:R-:W-:-:S02]  /*3cf0*/  SHF.R.U32.HI R8, RZ, 0x10, R4 ;  /* 0x00000010ff087819 */ /* 0x000fc40000011604 */
[C---:B------:R-:W-:Y:S01]  /*3d00*/  FSETP.NEU.FTZ.AND P0, PT, R2.reuse, -INF , PT ;  /* 0xff8000000200780b */ /* 0x040fe20003f1d000 */
[----:B------:R-:W-:Y:S01]  /*3d10*/  FMUL.FTZ R4, R2, c[0x0][0x23c] ;  /* 0x00008f0002047a20 */ /* 0x000fe20000410000 */
[----:B------:R-:W-:Y:S01]  /*3d20*/  SHF.R.U32.HI R11, RZ, 0x8, R5 ;  /* 0x00000008ff0b7819 */ /* 0x000fe20000011605 */
[----:B------:R-:W-:Y:S01]  /*3d30*/  FFMA.FTZ R5, R57, c[0x0][0x23c], -R20 ;  /* 0x00008f0039057a23 */ /* 0x000fe20000010814 */
[----:B------:R-:W-:Y:S02]  /*3d40*/  LOP3.LUT R10, R8, 0xff, RZ, 0xc0, !PT ;  /* 0x000000ff080a7812 */ /* 0x000fe400078ec0ff */
[----:B------:R-:W-:Y:S02]  /*3d50*/  LOP3.LUT R8, R6, 0xffff, RZ, 0xc0, !PT ;  /* 0x0000ffff06087812 */ /* 0x000fe400078ec0ff */
[----:B------:R-:W-:Y:S02]  /*3d60*/  FSEL R19, R4, RZ, P0 ;  /* 0x000000ff04137208 */ /* 0x000fe40000000000 */
[----:B------:R-:W-:Y:S01]  /*3d70*/  SHF.R.U32.HI R4, RZ, 0x10, R6 ;  /* 0x00000010ff047819 */ /* 0x000fe20000011606 */
[----:B------:R-:W-:Y:S01]  /*3d80*/  FFMA.FTZ R7, R56, c[0x0][0x23c], -R20 ;  /* 0x00008f0038077a23 */ /* 0x000fe20000010814 */
[----:B------:R1:W-:Y:S01]  /*3d90*/  MUFU.EX2 R153, R5 ;  /* 0x0000000500997308 */ /* 0x0003e20000000800 */
[----:B------:R-:W-:-:S02]  /*3da0*/  LOP3.LUT R9, R6, 0xff, RZ, 0xc0, !PT ;  /* 0x000000ff06097812 */ /* 0x000fc400078ec0ff */
[----:B------:R-:W-:Y:S02]  /*3db0*/  SHF.R.U32.HI R6, RZ, 0x18, R6 ;  /* 0x00000018ff067819 */ /* 0x000fe40000011606 */
[----:B------:R-:W-:-:S03]  /*3dc0*/  LOP3.LUT R4, R4, 0xff, RZ, 0xc0, !PT ;  /* 0x000000ff04047812 */ /* 0x000fc600078ec0ff */
[----:B------:R2:W4:Y:S01]  /*3dd0*/  MUFU.EX2 R177, R7 ;  /* 0x0000000700b17308 */ /* 0x0005220000000800 */
[----:B------:R-:W-:Y:S01]  /*3de0*/  IMAD.SHL.U32 R216, R0, 0x2, RZ ;  /* 0x0000000200d87824 */ /* 0x000fe200078e00ff */
[----:B-1----:R-:W-:Y:S02]  /*3df0*/  SHF.R.U32.HI R5, RZ, 0x8, R8 ;  /* 0x00000008ff057819 */ /* 0x002fe40000011608 */
[----:B------:R-:W-:Y:S01]  /*3e00*/  FMNMX.FTZ R0, R141, R142, !PT ;  /* 0x0000008e8d007209 */ /* 0x000fe20007810000 */
[----:B--2---:R-:W-:Y:S01]  /*3e10*/  FFMA.FTZ R7, R58, c[0x0][0x23c], -R19 ;  /* 0x00008f003a077a23 */ /* 0x004fe20000010813 */
[----:B------:R-:W-:Y:S01]  /*3e20*/  PRMT R9, R9, 0x5410, R5 ;  /* 0x0000541009097816 */ /* 0x000fe20000000005 */
[----:B------:R-:W-:Y:S01]  /*3e30*/  FFMA.FTZ R5, R59, c[0x0][0x23c], -R19 ;  /* 0x00008f003b057a23 */ /* 0x000fe20000010813 */
[----:B------:R-:W-:Y:S01]  /*3e40*/  PRMT R8, R4, 0x5410, R6 ;  /* 0x0000541004087816 */ /* 0x000fe20000000006 */
[----:B------:R-:W-:Y:S01]  /*3e50*/  IMAD R152, R245, 0x10000, R245 ;  /* 0x00010000f5987824 */ /* 0x000fe200078e02f5 */
[----:B------:R-:W-:Y:S01]  /*3e60*/  FMNMX.FTZ R4, R133, R132, !PT ;  /* 0x0000008485047209 */ /* 0x000fe20007810000 */
[----:B------:R-:W-:Y:S01]  /*3e70*/  MUFU.EX2 R178, R7 ;  /* 0x0000000700b27308 */ /* 0x000fe20000000800 */
[----:B------:R-:W-:Y:S01]  /*3e80*/  PRMT R11, R13, 0x5410, R11 ;  /* 0x000054100d0b7816 */ /* 0x000fe2000000000b */
[----:B------:R-:W-:Y:S01]  /*3e90*/  IMAD R218, R3, 0x2, R216 ;  /* 0x0000000203da7824 */ /* 0x000fe200078e02d8 */
[----:B------:R-:W-:Y:S01]  /*3ea0*/  PRMT R10, R10, 0x5410, R12 ;  /* 0x000054100a0a7816 */ /* 0x000fe2000000000c */
[----:B------:R-:W-:Y:S01]  /*3eb0*/  UIADD3 UR5, UR20, 0x1715609d, URZ ;  /* 0x1715609d14057890 */ /* 0x000fe2000fffe03f */
[----:B------:R-:W-:Y:S03]  /*3ec0*/  LDSM.16.MT88.4 R76, [R216+0x9000] ;  /* 0x00900000d84c783b */ /* 0x000fe60000004200 */
[----:B------:R1:W2:Y:S01]  /*3ed0*/  MUFU.EX2 R154, R5 ;  /* 0x00000005009a7308 */ /* 0x0002a20000000800 */
[----:B----4-:R-:W-:Y:S01]  /*3ee0*/  F2FP.PACK_AB R3, R153, R177 ;  /* 0x000000b19903723e */ /* 0x010fe200000000ff */
[----:B------:R-:W-:Y:S01]  /*3ef0*/  UIADD3 UR14, UR21, 0x646e171e, URZ ;  /* 0x646e171e150e7890 */ /* 0x000fe2000fffe03f */
[----:B------:R-:W-:Y:S04]  /*3f00*/  LDSM.16.MT88.4 R84, [R218+0x9000] ;  /* 0x00900000da54783b */ /* 0x000fe80000004200 */
[----:B------:R-:W-:Y:S04]  /*3f10*/  LDSM.16.MT88.4 R88, [R216+0xa000] ;  /* 0x00a00000d858783b */ /* 0x000fe80000004200 */
[----:B------:R-:W-:Y:S04]  /*3f20*/  LDSM.16.MT88.4 R96, [R218+0xa000] ;  /* 0x00a00000da60783b */ /* 0x000fe80000004200 */
[----:B------:R-:W-:Y:S01]  /*3f30*/  LDSM.16.MT88.4 R92, [R216+0xb000] ;  /* 0x00b00000d85c783b */ /* 0x000fe20000004200 */
[----:B-1----:R-:W-:-:S02]  /*3f40*/  FMNMX.FTZ R5, R137, R4, !PT ;  /* 0x0000000489057209 */ /* 0x002fc40007810000 */
[----:B------:R-:W-:Y:S01]  /*3f50*/  FMNMX.FTZ R4, R140, R0, !PT ;  /* 0x000000008c047209 */ /* 0x000fe20007810000 */
[--C-:B------:R-:W-:Y:S01]  /*3f60*/  FFMA.FTZ R0, R66, c[0x0][0x23c], -R19.reuse ;  /* 0x00008f0042007a23 */ /* 0x100fe20000010813 */
[----:B------:R-:W-:Y:S01]  /*3f70*/  FMNMX.FTZ R7, R138, R5, !PT ;  /* 0x000000058a077209 */ /* 0x000fe20007810000 */
[----:B------:R-:W-:Y:S01]  /*3f80*/  LDSM.16.MT88.4 R100, [R218+0xb000] ;  /* 0x00b00000da64783b */ /* 0x000fe20000004200 */
[----:B------:R-:W-:Y:S01]  /*3f90*/  FMNMX.FTZ R5, R139, R4, !PT ;  /* 0x000000048b057209 */ /* 0x000fe20007810000 */
[----:B------:R-:W-:Y:S01]  /*3fa0*/  FFMA.FTZ R4, R65, c[0x0][0x23c], -R19 ;  /* 0x00008f0041047a23 */ /* 0x000fe20000010813 */
[----:B------:R1:W-:Y:S01]  /*3fb0*/  MUFU.EX2 R245, R0 ;  /* 0x0000000000f57308 */ /* 0x0003e20000000800 */
[----:B------:R-:W-:Y:S01]  /*3fc0*/  FMNMX.FTZ R7, R150, R7, !PT ;  /* 0x0000000796077209 */ /* 0x000fe20007810000 */
[----:B------:R-:W-:Y:S01]  /*3fd0*/  IMAD.WIDE.U32 R80, R72, -0x326172a9, RZ ;  /* 0xcd9e8d5748507825 */ /* 0x000fe200078e00ff */
[----:B------:R-:W-:Y:S04]  /*3fe0*/  LDSM.16.MT88.4 R112, [R216+0x9400] ;  /* 0x00940000d870783b */ /* 0x000fe80000004200 */
[----:B------:R-:W-:Y:S01]  /*3ff0*/  STL [R1+0x5c], R134 ;  /* 0x00005c8601007387 */ /* 0x000fe20000100800 */
[----:B------:R4:W2:Y:S03]  /*4000*/  MUFU.EX2 R217, R4 ;  /* 0x0000000400d97308 */ /* 0x0008a60000000800 */
[----:B------:R-:W-:Y:S04]  /*4010*/  LDSM.16.MT88.4 R120, [R218+0x9400] ;  /* 0x00940000da78783b */ /* 0x000fe80000004200 */
[----:B------:R-:W-:Y:S01]  /*4020*/  LDSM.16.MT88.4 R104, [R216+0xa400] ;  /* 0x00a40000d868783b */ /* 0x000fe20000004200 */
[----:B-1----:R-:W-:-:S03]  /*4030*/  HSET2.LE.AND R0, R11, R152, PT ;  /* 0x000000980b007233 */ /* 0x002fc60003803000 */
[----:B------:R-:W-:Y:S02]  /*4040*/  LDSM.16.MT88.4 R116, [R218+0xa400] ;  /* 0x00a40000da74783b */ /* 0x000fe40000004200 */
[----:B------:R-:W-:Y:S02]  /*4050*/  LOP3.LUT R6, R0, R3, RZ, 0xc0, !PT ;  /* 0x0000000300067212 */ /* 0x000fe400078ec0ff */
[----:B------:R-:W-:Y:S01]  /*4060*/  LDSM.16.MT88.4 R108, [R216+0xb400] ;  /* 0x00b40000d86c783b */ /* 0x000fe20000004200 */
[----:B----4-:R-:W-:Y:S01]  /*4070*/  FMNMX.FTZ R4, R156, R5, !PT ;  /* 0x000000059c047209 */ /* 0x010fe20007810000 */
[----:B------:R-:W-:Y:S01]  /*4080*/  HSET2.LE.AND R0, R10, R152, PT ;  /* 0x000000980a007233 */ /* 0x000fe20003803000 */
[----:B------:R-:W-:Y:S01]  /*4090*/  FMNMX.FTZ R5, R148, R7, !PT ;  /* 0x0000000794057209 */ /* 0x000fe20007810000 */
[----:B------:R-:W-:Y:S01]  /*40a0*/  LDSM.16.MT88.4 R124, [R218+0xb400] ;  /* 0x00b40000da7c783b */ /* 0x000fe20000004200 */
[----:B--2---:R-:W-:Y:S02]  /*40b0*/  F2FP.PACK_AB R3, R154, R178 ;  /* 0x000000b29a03723e */ /* 0x004fe400000000ff */
[----:B------:R-:W-:-:S02]  /*40c0*/  FMNMX.FTZ R4, R151, R4, !PT ;  /* 0x0000000497047209 */ /* 0x000fc40007810000 */
[----:B------:R-:W-:Y:S02]  /*40d0*/  FMNMX.FTZ R5, R146, R5, !PT ;  /* 0x0000000592057209 */ /* 0x000fe40007810000 */
[----:B------:R-:W-:Y:S01]  /*40e0*/  LOP3.LUT R7, R0, R3, RZ, 0xc0, !PT ;  /* 0x0000000300077212 */ /* 0x000fe200078ec0ff */
[----:B------:R-:W-:Y:S01]  /*40f0*/  HSET2.LE.AND R0, R9, R152, PT ;  /* 0x0000009809007233 */ /* 0x000fe20003803000 */
[----:B------:R-:W-:Y:S02]  /*4100*/  FMNMX.FTZ R4, R149, R4, !PT ;  /* 0x0000000495047209 */ /* 0x000fe40007810000 */
[----:B------:R-:W-:Y:S02]  /*4110*/  F2FP.PACK_AB R3, R220, R219 ;  /* 0x000000dbdc03723e */ /* 0x000fe400000000ff */
[----:B------:R-:W-:Y:S02]  /*4120*/  FMNMX.FTZ R10, R143, R5, !PT ;  /* 0x000000058f0a7209 */ /* 0x000fe40007810000 */
[----:B------:R-:W-:-:S02]  /*4130*/  FMNMX.FTZ R9, R147, R4, !PT ;  /* 0x0000000493097209 */ /* 0x000fc40007810000 */
[----:B------:R-:W-:Y:S02]  /*4140*/  LOP3.LUT R4, R0, R3, RZ, 0xc0, !PT ;  /* 0x0000000300047212 */ /* 0x000fe400078ec0ff */
[----:B------:R-:W-:Y:S02]  /*4150*/  FMNMX.FTZ R3, R233, R10, !PT ;  /* 0x0000000ae9037209 */ /* 0x000fe40007810000 */
[----:B------:R-:W-:Y:S02]  /*4160*/  FMNMX.FTZ R0, R238, R9, !PT ;  /* 0x00000009ee007209 */ /* 0x000fe40007810000 */
[----:B------:R-:W-:Y:S02]  /*4170*/  FMNMX.FTZ R3, R234, R3, !PT ;  /* 0x00000003ea037209 */ /* 0x000fe40007810000 */
[----:B------:R-:W-:Y:S02]  /*4180*/  FMNMX.FTZ R0, R237, R0, !PT ;  /* 0x00000000ed007209 */ /* 0x000fe40007810000 */
[----:B------:R-:W-:-:S02]  /*4190*/  FMNMX.FTZ R3, R186, R3, !PT ;  /* 0x00000003ba037209 */ /* 0x000fc40007810000 */
[----:B------:R-:W-:Y:S02]  /*41a0*/  FMNMX.FTZ R0, R223, R0, !PT ;  /* 0x00000000df007209 */ /* 0x000fe40007810000 */
[----:B------:R-:W-:Y:S01]  /*41b0*/  FMNMX.FTZ R3, R187, R3, !PT ;  /* 0x00000003bb037209 */ /* 0x000fe20007810000 */
[----:B------:R-:W-:Y:S01]  /*41c0*/  HSET2.LE.AND R5, R8, R152, PT ;  /* 0x0000009808057233 */ /* 0x000fe20003803000 */
[----:B------:R-:W-:Y:S02]  /*41d0*/  FMNMX.FTZ R0, R232, R0, !PT ;  /* 0x00000000e8007209 */ /* 0x000fe40007810000 */
[----:B------:R-:W-:Y:S02]  /*41e0*/  F2FP.PACK_AB R8, R217, R245 ;  /* 0x000000f5d908723e */ /* 0x000fe400000000ff */
[----:B------:R-:W-:Y:S02]  /*41f0*/  FMNMX.FTZ R3, R246, R3, !PT ;  /* 0x00000003f6037209 */ /* 0x000fe40007810000 */
[----:B------:R-:W-:-:S02]  /*4200*/  FMNMX.FTZ R0, R251, R0, !PT ;  /* 0x00000000fb007209 */ /* 0x000fc40007810000 */
[----:B------:R-:W-:Y:S01]  /*4210*/  LOP3.LUT R5, R5, R8, RZ, 0xc0, !PT ;  /* 0x0000000805057212 */ /* 0x000fe200078ec0ff */
[----:B------:R-:W-:Y:S01]  /*4220*/  FFMA.FTZ R8, R40, c[0x0][0x23c], -R20 ;  /* 0x00008f0028087a23 */ /* 0x000fe20000010814 */
[----:B------:R-:W-:-:S03]  /*4230*/  FMNMX.FTZ R3, R248, R3, !PT ;  /* 0x00000003f8037209 */ /* 0x000fc60007810000 */
[----:B------:R1:W-:Y:S01]  /*4240*/  MUFU.EX2 R175, R8 ;  /* 0x0000000800af7308 */ /* 0x0003e20000000800 */
[----:B------:R-:W-:-:S04]  /*4250*/  FMNMX.FTZ R3, R247, R3, !PT ;  /* 0x00000003f7037209 */ /* 0x000fc80007810000 */
[----:B------:R-:W-:Y:S02]  /*4260*/  FMNMX.FTZ R10, R249, R3, !PT ;  /* 0x00000003f90a7209 */ /* 0x000fe40007810000 */
[----:B---3--:R-:W-:-:S04]  /*4270*/  FMNMX.FTZ R0, R235, R0, !PT ;  /* 0x00000000eb007209 */ /* 0x008fc80007810000 */
[----:B-1----:R-:W-:Y:S01]  /*4280*/  FMNMX.FTZ R8, R250, R0, !PT ;  /* 0x00000000fa087209 */ /* 0x002fe20007810000 */
[----:B------:R-:W-:-:S03]  /*4290*/  FFMA.FTZ R0, R41, c[0x0][0x23c], -R20 ;  /* 0x00008f0029007a23 */ /* 0x000fc60000010814 */
[----:B------:R-:W-:Y:S01]  /*42a0*/  FMNMX.FTZ R3, R252, R8, !PT ;  /* 0x00000008fc037209 */ /* 0x000fe20007810000 */
[----:B------:R1:W-:Y:S01]  /*42b0*/  MUFU.EX2 R166, R0 ;  /* 0x0000000000a67308 */ /* 0x0003e20000000800 */
[----:B------:R-:W-:Y:S01]  /*42c0*/  FFMA.FTZ R11, R60, c[0x0][0x23c], -R20 ;  /* 0x00008f003c0b7a23 */ /* 0x000fe20000010814 */
[----:B-1----:R-:W-:Y:S02]  /*42d0*/  LOP3.LUT R0, R15, UR5, R16, 0x96, !PT ;  /* 0x000000050f007c12 */ /* 0x002fe4000f8e9610 */
[----:B------:R-:W1:Y:S04]  /*42e0*/  SHFL.BFLY PT, R15, R10, 0x2, 0x1f ;  /* 0x0c401f000a0f7f89 */ /* 0x000e6800000e0000 */
[----:B------:R-:W2:Y:S01]  /*42f0*/  SHFL.BFLY PT, R16, R3, 0x2, 0x1f ;  /* 0x0c401f0003107f89 */ /* 0x000ea200000e0000 */
[----:B------:R-:W-:Y:S01]  /*4300*/  IMAD.WIDE.U32 R8, R0, -0x2daee0ad, RZ ;  /* 0xd2511f5300087825 */ /* 0x000fe200078e00ff */
[----:B------:R3:W-:Y:S03]  /*4310*/  MUFU.EX2 R174, R11 ;  /* 0x0000000b00ae7308 */ /* 0x0007e60000000800 */
[----:B------:R-:W-:Y:S01]  /*4320*/  FFMA.FTZ R12, R61, c[0x0][0x23c], -R20 ;  /* 0x00008f003d0c7a23 */ /* 0x000fe20000010814 */
[----:B------:R-:W-:-:S02]  /*4330*/  LOP3.LUT R0, R8, 0xffff, RZ, 0xc0, !PT ;  /* 0x0000ffff08007812 */ /* 0x000fc400078ec0ff */
[----:B------:R-:W-:Y:S02]  /*4340*/  LOP3.LUT R14, R8, 0xff, RZ, 0xc0, !PT ;  /* 0x000000ff080e7812 */ /* 0x000fe400078ec0ff */
[----:B------:R4:W1:Y:S01]  /*4350*/  MUFU.EX2 R172, R12 ;  /* 0x0000000c00ac7308 */ /* 0x0008620000000800 */
[--C-:B------:R-:W-:Y:S02]  /*4360*/  SHF.R.U32.HI R13, RZ, 0x18, R8.reuse ;  /* 0x00000018ff0d7819 */ /* 0x100fe40000011608 */
[----:B---3--:R-:W-:-:S04]  /*4370*/  SHF.R.U32.HI R11, RZ, 0x10, R8 ;  /* 0x00000010ff0b7819 */ /* 0x008fc80000011608 */
[----:B------:R-:W-:Y:S01]  /*4380*/  LOP3.LUT R8, R11, 0xff, RZ, 0xc0, !PT ;  /* 0x000000ff0b087812 */ /* 0x000fe200078ec0ff */
[----:B------:R-:W-:Y:S01]  /*4390*/  FFMA.FTZ R11, R46, c[0x0][0x23c], -R19 ;  /* 0x00008f002e0b7a23 */ /* 0x000fe20000010813 */
[----:B----4-:R-:W-:Y:S02]  /*43a0*/  SHF.R.U32.HI R12, RZ, 0x8, R0 ;  /* 0x00000008ff0c7819 */ /* 0x010fe40000011600 */
[----:B------:R-:W-:Y:S01]  /*43b0*/  LOP3.LUT R0, R9, UR14, R18, 0x96, !PT ;  /* 0x0000000e09007c12 */ /* 0x000fe2000f8e9612 */
[----:B------:R3:W-:Y:S01]  /*43c0*/  MUFU.EX2 R167, R11 ;  /* 0x0000000b00a77308 */ /* 0x0007e20000000800 */
[----:B------:R-:W-:Y:S02]  /*43d0*/  PRMT R12, R14, 0x5410, R12 ;  /* 0x000054100e0c7816 */ /* 0x000fe4000000000c */
[----:B------:R-:W-:Y:S02]  /*43e0*/  PRMT R17, R8, 0x5410, R13 ;  /* 0x0000541008117816 */ /* 0x000fe4000000000d */
[----:B------:R-:W-:-:S02]  /*43f0*/  LOP3.LUT R8, R0, 0xffff, RZ, 0xc0, !PT ;  /* 0x0000ffff00087812 */ /* 0x000fc400078ec0ff */
[----:B-1----:R-:W-:Y:S02]  /*4400*/  FMNMX.FTZ R14, R10, R15, !PT ;  /* 0x0000000f0a0e7209 */ /* 0x002fe40007810000 */
[----:B--2---:R-:W-:Y:S01]  /*4410*/  FMNMX.FTZ R16, R3, R16, !PT ;  /* 0x0000001003107209 */ /* 0x004fe20007810000 */
[--C-:B------:R-:W-:Y:S01]  /*4420*/  FFMA.FTZ R3, R63, c[0x0][0x23c], -R19.reuse ;  /* 0x00008f003f037a23 */ /* 0x100fe20000010813 */
[----:B------:R-:W-:Y:S01]  /*4430*/  LOP3.LUT R9, R0, 0xff, RZ, 0xc0, !PT ;  /* 0x000000ff00097812 */ /* 0x000fe200078ec0ff */
[----:B------:R-:W1:Y:S01]  /*4440*/  SHFL.BFLY PT, R15, R14, 0x1, 0x1f ;  /* 0x0c201f000e0f7f89 */ /* 0x000e6200000e0000 */
[----:B------:R-:W-:Y:S01]  /*4450*/  SHF.R.U32.HI R8, RZ, 0x8, R8 ;  /* 0x00000008ff087819 */ /* 0x000fe20000011608 */
[----:B---3--:R-:W-:Y:S01]  /*4460*/  FFMA.FTZ R11, R62, c[0x0][0x23c], -R19 ;  /* 0x00008f003e0b7a23 */ /* 0x008fe20000010813 */
[----:B------:R2:W-:Y:S08]  /*4470*/  MUFU.EX2 R164, R3 ;  /* 0x0000000300a47308 */ /* 0x0005f00000000800 */
[----:B------:R3:W4:Y:S01]  /*4480*/  MUFU.EX2 R173, R11 ;  /* 0x0000000b00ad7308 */ /* 0x0007220000000800 */
[----:B------:R-:W-:-:S02]  /*4490*/  SHF.R.U32.HI R10, RZ, 0x18, R0 ;  /* 0x00000018ff0a7819 */ /* 0x000fc40000011600 */
[----:B--2---:R-:W-:Y:S01]  /*44a0*/  SHF.R.U32.HI R3, RZ, 0x10, R0 ;  /* 0x00000010ff037819 */ /* 0x004fe20000011600 */
[----:B------:R-:W-:Y:S01]  /*44b0*/  HSET2.LE.AND R0, R12, R152, PT ;  /* 0x000000980c007233 */ /* 0x000fe20003803000 */
[----:B---3--:R-:W-:Y:S01]  /*44c0*/  PRMT R11, R9, 0x5410, R8 ;  /* 0x00005410090b7816 */ /* 0x008fe20000000008 */
[----:B------:R-:W-:Y:S01]  /*44d0*/  FFMA.FTZ R9, R67, c[0x0][0x23c], -R19 ;  /* 0x00008f0043097a23 */ /* 0x000fe20000010813 */
[----:B------:R-:W-:-:S03]  /*44e0*/  LOP3.LUT R8, R3, 0xff, RZ, 0xc0, !PT ;  /* 0x000000ff03087812 */ /* 0x000fc600078ec0ff */
[----:B------:R2:W3:Y:S01]  /*44f0*/  MUFU.EX2 R165, R9 ;  /* 0x0000000900a57308 */ /* 0x0004e20000000800 */
[----:B------:R-:W-:Y:S02]  /*4500*/  F2FP.PACK_AB R3, R172, R174 ;  /* 0x000000aeac03723e */ /* 0x000fe400000000ff */
[----:B------:R-:W-:Y:S02]  /*4510*/  LOP3.LUT R13, R81, R184, RZ, 0x3c, !PT ;  /* 0x000000b8510d7212 */ /* 0x000fe400078e3cff */
[----:B------:R-:W-:Y:S02]  /*4520*/  PRMT R12, R8, 0x5410, R10 ;  /* 0x00005410080c7816 */ /* 0x000fe4000000000a */
[----:B------:R-:W-:Y:S01]  /*4530*/  LOP3.LUT R10, R0, R3, RZ, 0xc0, !PT ;  /* 0x00000003000a7212 */ /* 0x000fe200078ec0ff */
[--C-:B------:R-:W-:Y:S01]  /*4540*/  HSET2.LE.AND R0, R17, R152.reuse, PT ;  /* 0x0000009811007233 */ /* 0x100fe20003803000 */
[----:B----4-:R-:W-:Y:S01]  /*4550*/  F2FP.PACK_AB R3, R164, R173 ;  /* 0x000000ada403723e */ /* 0x010fe200000000ff */
[----:B------:R-:W-:Y:S01]  /*4560*/  IMAD.WIDE.U32 R128, R13, -0x2daee0ad, RZ ;  /* 0xd2511f530d807825 */ /* 0x000fe200078e00ff */
[----:B------:R-:W-:-:S02]  /*4570*/  HSET2.LE.AND R8, R11, R152, PT ;  /* 0x000000980b087233 */ /* 0x000fc40003803000 */
[----:B------:R-:W-:Y:S01]  /*4580*/  LOP3.LUT R11, R0, R3, RZ, 0xc0, !PT ;  /* 0x00000003000b7212 */ /* 0x000fe200078ec0ff */
[----:B------:R-:W-:Y:S01]  /*4590*/  HSET2.LE.AND R0, R12, R152, PT ;  /* 0x000000980c007233 */ /* 0x000fe20003803000 */
[----:B------:R-:W-:Y:S02]  /*45a0*/  LOP3.LUT R12, R129, UR12, R144, 0x96, !PT ;  /* 0x0000000c810c7c12 */ /* 0x000fe4000f8e9690 */
[----:B--2---:R-:W-:Y:S01]  /*45b0*/  F2FP.PACK_AB R9, R166, R175 ;  /* 0x000000afa609723e */ /* 0x004fe200000000ff */
[----:B------:R-:W-:Y:S01]  /*45c0*/  HMMA.16816.F32 R24, R4, R76, RZ ;  /* 0x0000004c0418723c */ /* 0x000fe200000018ff */
[----:B---3--:R-:W-:Y:S02]  /*45d0*/  F2FP.PACK_AB R3, R165, R167 ;  /* 0x000000a7a503723e */ /* 0x008fe400000000ff */
[----:B-1----:R-:W-:Y:S01]  /*45e0*/  FMNMX.FTZ R136, R14, R15, !PT ;  /* 0x0000000f0e887209 */ /* 0x002fe20007810000 */
[----:B------:R-:W-:Y:S01]  /*45f0*/  IMAD.WIDE.U32 R40, R12, -0x326172a9, RZ ;  /* 0xcd9e8d570c287825 */ /* 0x000fe200078e00ff */
[----:B------:R-:W-:Y:S01]  /*4600*/  LOP3.LUT R8, R8, R9, RZ, 0xc0, !PT ;  /* 0x0000000908087212 */ /* 0x000fe200078ec0ff */
[----:B------:R-:W1:Y:S01]  /*4610*/  SHFL.BFLY PT, R12, R16, 0x1, 0x1f ;  /* 0x0c201f00100c7f89 */ /* 0x000e6200000e0000 */
[----:B------:R-:W-:Y:S01]  /*4620*/  LOP3.LUT R9, R0, R3, RZ, 0xc0, !PT ;  /* 0x0000000300097212 */ /* 0x000fe200078ec0ff */
[C---:B------:R-:W-:Y:S01]  /*4630*/  FMUL.FTZ R3, R136.reuse, c[0x0][0x23c] ;  /* 0x00008f0088037a20 */ /* 0x040fe20000410000 */
[----:B------:R-:W-:-:S02]  /*4640*/  FSETP.NEU.FTZ.AND P0, PT, R136, -INF , PT ;  /* 0xff8000008800780b */ /* 0x000fc40003f1d000 */
[----:B------:R-:W-:Y:S01]  /*4650*/  LOP3.LUT R0, R23, UR13, R80, 0x96, !PT ;  /* 0x0000000d17007c12 */ /* 0x000fe2000f8e9650 */
[----:B------:R-:W-:Y:S01]  /*4660*/  HMMA.16816.F32 R36, R4, R84, RZ ;  /* 0x000000540424723c */ /* 0x000fe200000018ff */
[----:B------:R-:W-:-:S07]  /*4670*/  FSEL R18, R3, RZ, P0 ;  /* 0x000000ff03127208 */ /* 0x000fce0000000000 */
[C---:B------:R-:W-:Y:S08]  /*4680*/  HMMA.16816.F32 R32, R4.reuse, R88, RZ ;  /* 0x000000580420723c */ /* 0x040ff000000018ff */
        /* <DEDUP_REMOVED lines=8> */
[----:B------:R-:W-:Y:S07]  /*4710*/  HMMA.16816.F32 R60, R4, R102, RZ ;  /* 0x00000066043c723c */ /* 0x000fee00000018ff */
[----:B------:R-:W-:Y:S01]  /*4720*/  LOP3.LUT R6, R41, UR11, R22, 0x96, !PT ;  /* 0x0000000b29067c12 */ /* 0x000fe2000f8e9616 */
[----:B------:R-:W-:-:S04]  /*4730*/  IMAD.WIDE.U32 R4, R0, -0x2daee0ad, RZ ;  /* 0xd2511f5300047825 */ /* 0x000fc800078e00ff */
[----:B------:R-:W-:Y:S01]  /*4740*/  IMAD.WIDE.U32 R6, R6, -0x2daee0ad, RZ ;  /* 0xd2511f5306067825 */ /* 0x000fe200078e00ff */
[----:B------:R-:W-:-:S03]  /*4750*/  LOP3.LUT R3, R5, UR10, R128, 0x96, !PT ;  /* 0x0000000a05037c12 */ /* 0x000fc6000f8e9680 */
[----:B------:R-:W-:-:S04]  /*4760*/  FFMA.FTZ R0, R133, c[0x0][0x23c], -R18 ;  /* 0x00008f0085007a23 */ /* 0x000fc80000010812 */
[----:B------:R2:W-:Y:S01]  /*4770*/  MUFU.EX2 R134, R0 ;  /* 0x0000000000867308 */ /* 0x0005e20000000800 */
[----:B------:R-:W-:Y:S01]  /*4780*/  HMMA.16816.F32 R228, R8, R112, R24 ;  /* 0x0000007008e4723c */ /* 0x000fe20000001818 */
[----:B-1----:R-:W-:Y:S02]  /*4790*/  FMNMX.FTZ R135, R16, R12, !PT ;  /* 0x0000000c10877209 */ /* 0x002fe40007810000 */
[----:B--2---:R-:W-:Y:S01]  /*47a0*/  LOP3.LUT R0, R7, UR8, R4, 0x96, !PT ;  /* 0x0000000807007c12 */ /* 0x004fe2000f8e9604 */
[----:B------:R-:W-:-:S04]  /*47b0*/  IMAD.WIDE.U32 R4, R3, -0x326172a9, RZ ;  /* 0xcd9e8d5703047825 */ /* 0x000fc800078e00ff */
[----:B------:R-:W-:Y:S02]  /*47c0*/  FFMA.FTZ R3, R132, c[0x0][0x23c], -R18 ;  /* 0x00008f0084037a23 */ /* 0x000fe40000010812 */
[----:B------:R-:W-:Y:S02]  /*47d0*/  IMAD.WIDE.U32 R24, R0, -0x326172a9, RZ ;  /* 0xcd9e8d5700187825 */ /* 0x000fe400078e00ff */
[----:B------:R1:W-:Y:S03]  /*47e0*/  MUFU.EX2 R176, R3 ;  /* 0x0000000300b07308 */ /* 0x0003e60000000800 */
[----:B------:R-:W-:Y:S02]  /*47f0*/  LOP3.LUT R0, R25, UR7, R4, 0x96, !PT ;  /* 0x0000000719007c12 */ /* 0x000fe4000f8e9604 */
[----:B------:R-:W-:Y:S02]  /*4800*/  FSETP.NEU.FTZ.AND P0, PT, R135, -INF , PT ;  /* 0xff8000008700780b */ /* 0x000fe40003f1d000 */
[----:B-1----:R-:W-:-:S05]  /*4810*/  LOP3.LUT R3, R5, UR9, R40, 0x96, !PT ;  /* 0x0000000905037c12 */ /* 0x002fca000f8e9628 */
[----:B------:R-:W-:-:S04]  /*4820*/  IMAD.WIDE.U32 R4, R3, -0x2daee0ad, RZ ;  /* 0xd2511f5303047825 */ /* 0x000fc800078e00ff */
[----:B------:R-:W-:Y:S02]  /*4830*/  FMUL.FTZ R3, R135, c[0x0][0x23c] ;  /* 0x00008f0087037a20 */ /* 0x000fe40000410000 */
[----:B------:R-:W-:-:S03]  /*4840*/  IMAD.WIDE.U32 R22, R0, -0x2daee0ad, RZ ;  /* 0xd2511f5300167825 */ /* 0x000fc600078e00ff */
[----:B------:R-:W-:Y:S01]  /*4850*/  FSEL R17, R3, RZ, P0 ;  /* 0x000000ff03117208 */ /* 0x000fe20000000000 */
[----:B------:R-:W-:Y:S01]  /*4860*/  FFMA.FTZ R0, R138, c[0x0][0x23c], -R18 ;  /* 0x00008f008a007a23 */ /* 0x000fe20000010812 */
[----:B------:R-:W-:-:S03]  /*4870*/  LOP3.LUT R3, R23, UR4, R4, 0x96, !PT ;  /* 0x0000000417037c12 */ /* 0x000fc6000f8e9604 */
[----:B------:R-:W-:Y:S01]  /*4880*/  FFMA.FTZ R4, R141, c[0x0][0x23c], -R17 ;  /* 0x00008f008d047a23 */ /* 0x000fe20000010811 */
[----:B------:R1:W2:Y:S01]  /*4890*/  MUFU.EX2 R13, R0 ;  /* 0x00000000000d7308 */ /* 0x0002a20000000800 */
[----:B------:R-:W-:-:S07]  /*48a0*/  FFMA.FTZ R7, R137, c[0x0][0x23c], -R18 ;  /* 0x00008f0089077a23 */ /* 0x000fce0000010812 */
[----:B------:R3:W-:Y:S01]  /*48b0*/  MUFU.EX2 R221, R4 ;  /* 0x0000000400dd7308 */ /* 0x0007e20000000800 */
[----:B-1----:R-:W-:Y:S01]  /*48c0*/  LOP3.LUT R0, R5, UR6, R6, 0x96, !PT ;  /* 0x0000000605007c12 */ /* 0x002fe2000f8e9606 */
[----:B------:R1:W-:Y:S04]  /*48d0*/  STL [R1+0x60], R2 ;  /* 0x0000600201007387 */ /* 0x0003e80000100800 */
[----:B------:R-:W-:-:S04]  /*48e0*/  IMAD.WIDE.U32 R14, R0, -0x326172a9, RZ ;  /* 0xcd9e8d57000e7825 */ /* 0x000fc800078e00ff */
[----:B---3--:R-:W-:-:S05]  /*48f0*/  IMAD.WIDE.U32 R4, R3, -0x326172a9, RZ ;  /* 0xcd9e8d5703047825 */ /* 0x008fca00078e00ff */
[----:B------:R-:W-:Y:S01]  /*4900*/  LOP3.LUT R3, R4, 0xffff, RZ, 0xc0, !PT ;  /* 0x0000ffff04037812 */ /* 0x000fe200078ec0ff */
[----:B------:R-:W-:Y:S01]  /*4910*/  FFMA.FTZ R6, R140, c[0x0][0x23c], -R17 ;  /* 0x00008f008c067a23 */ /* 0x000fe20000010811 */
[----:B------:R-:W-:Y:S02]  /*4920*/  LOP3.LUT R0, R5, UR15, R14, 0x96, !PT ;  /* 0x0000000f05007c12 */ /* 0x000fe4000f8e960e */
[----:B------:R-:W-:Y:S01]  /*4930*/  SHF.R.U32.HI R5, RZ, 0x8, R3 ;  /* 0x00000008ff057819 */ /* 0x000fe20000011603 */
[----:B------:R3:W-:Y:S01]  /*4940*/  MUFU.EX2 R140, R6 ;  /* 0x00000006008c7308 */ /* 0x0007e20000000800 */
[----:B------:R-:W-:-:S07]  /*4950*/  SHF.R.U32.HI R3, RZ, 0x10, R4 ;  /* 0x00000010ff037819 */ /* 0x000fce0000011604 */
[----:B-1----:R1:W4:Y:S01]  /*4960*/  MUFU.EX2 R2, R7 ;  /* 0x0000000700027308 */ /* 0x0023220000000800 */
[----:B------:R-:W-:Y:S02]  /*4970*/  LOP3.LUT R12, R3, 0xff, RZ, 0xc0, !PT ;  /* 0x000000ff030c7812 */ /* 0x000fe400078ec0ff */
[----:B------:R-:W-:Y:S01]  /*4980*/  SHF.R.U32.HI R16, RZ, 0x18, R4 ;  /* 0x00000018ff107819 */ /* 0x000fe20000011604 */
[----:B---3--:R-:W-:Y:S01]  /*4990*/  FFMA.FTZ R6, R139, c[0x0][0x23c], -R17 ;  /* 0x00008f008b067a23 */ /* 0x008fe20000010811 */
[----:B-1----:R-:W-:-:S04]  /*49a0*/  LOP3.LUT R7, R4, 0xff, RZ, 0xc0, !PT ;  /* 0x000000ff04077812 */ /* 0x002fc800078ec0ff */
[----:B------:R-:W-:Y:S01]  /*49b0*/  PRMT R7, R7, 0x5410, R5 ;  /* 0x0000541007077816 */ /* 0x000fe20000000005 */
[----:B------:R-:W-:Y:S01]  /*49c0*/  FFMA.FTZ R5, R142, c[0x0][0x23c], -R17 ;  /* 0x00008f008e057a23 */ /* 0x000fe20000010811 */
[----:B------:R1:W3:Y:S01]  /*49d0*/  MUFU.EX2 R141, R6 ;  /* 0x00000006008d7308 */ /* 0x0002e20000000800 */
[----:B------:R-:W-:Y:S01]  /*49e0*/  LOP3.LUT R3, R0, 0xffff, RZ, 0xc0, !PT ;  /* 0x0000ffff00037812 */ /* 0x000fe200078ec0ff */
[----:B------:R-:W-:Y:S01]  /*49f0*/  IMAD.MOV.U32 R132, RZ, RZ, R152 ;  /* 0x000000ffff847224 */ /* 0x000fe200078e0098 */
[----:B------:R-:W-:Y:S01]  /*4a00*/  SHF.R.U32.HI R4, RZ, 0x10, R0 ;  /* 0x00000010ff047819 */ /* 0x000fe20000011600 */
[----:B--2---:R-:W-:-:S04]  /*4a10*/  IMAD.MOV.U32 R142, RZ, RZ, R13 ;  /* 0x000000ffff8e7224 */ /* 0x004fc800078e000d */
[----:B------:R2:W2:Y:S01]  /*4a20*/  MUFU.EX2 R222, R5 ;  /* 0x0000000500de7308 */ /* 0x0004a20000000800 */
[----:B------:R-:W-:Y:S02]  /*4a30*/  LOP3.LUT R14, R0, 0xff, RZ, 0xc0, !PT ;  /* 0x000000ff000e7812 */ /* 0x000fe400078ec0ff */
[----:B------:R-:W-:Y:S02]  /*4a40*/  SHF.R.U32.HI R13, RZ, 0x18, R0 ;  /* 0x00000018ff0d7819 */ /* 0x000fe40000011600 */
[----:B------:R-:W-:Y:S02]  /*4a50*/  LOP3.LUT R4, R4, 0xff, RZ, 0xc0, !PT ;  /* 0x000000ff04047812 */ /* 0x000fe400078ec0ff */
[----:B-1----:R-:W-:Y:S01]  /*4a60*/  SHF.R.U32.HI R6, RZ, 0x8, R3 ;  /* 0x00000008ff067819 */ /* 0x002fe20000011603 */
[----:B------:R-:W-:Y:S01]  /*4a70*/  HSET2.LE.AND R0, R7, R132, PT ;  /* 0x0000008407007233 */ /* 0x000fe20003803000 */
[----:B----4-:R-:W-:Y:S02]  /*4a80*/  F2FP.PACK_AB R3, R142, R2 ;  /* 0x000000028e03723e */ /* 0x010fe400000000ff */
[----:B------:R-:W-:-:S02]  /*4a90*/  PRMT R7, R14, 0x5410, R6 ;  /* 0x000054100e077816 */ /* 0x000fc40000000006 */
[----:B--2---:R-:W-:Y:S02]  /*4aa0*/  PRMT R5, R12, 0x5410, R16 ;  /* 0x000054100c057816 */ /* 0x004fe40000000010 */
[----:B------:R-:W-:Y:S01]  /*4ab0*/  PRMT R12, R4, 0x5410, R13 ;  /* 0x00005410040c7816 */ /* 0x000fe2000000000d */
[--C-:B------:R-:W-:Y:S01]  /*4ac0*/  HSET2.LE.AND R4, R7, R132.reuse, PT ;  /* 0x0000008407047233 */ /* 0x100fe20003803000 */
[----:B------:R-:W-:Y:S01]  /*4ad0*/  LOP3.LUT R6, R0, R3, RZ, 0xc0, !PT ;  /* 0x0000000300067212 */ /* 0x000fe200078ec0ff */
[--C-:B------:R-:W-:Y:S01]  /*4ae0*/  HSET2.LE.AND R0, R5, R132.reuse, PT ;  /* 0x0000008405007233 */ /* 0x100fe20003803000 */
[----:B------:R-:W-:Y:S01]  /*4af0*/  F2FP.PACK_AB R5, R176, R134 ;  /* 0x00000086b005723e */ /* 0x000fe200000000ff */
[----:B------:R-:W-:Y:S01]  /*4b00*/  HSET2.LE.AND R12, R12, R132, PT ;  /* 0x000000840c0c7233 */ /* 0x000fe20003803000 */
[----:B---3--:R-:W-:Y:S02]  /*4b10*/  F2FP.PACK_AB R3, R141, R140 ;  /* 0x0000008c8d03723e */ /* 0x008fe400000000ff */
[----:B------:R-:W-:-:S02]  /*4b20*/  F2FP.PACK_AB R13, R222, R221 ;  /* 0x000000ddde0d723e */ /* 0x000fc400000000ff */
[----:B------:R-:W-:Y:S02]  /*4b30*/  LOP3.LUT R4, R4, R5, RZ, 0xc0, !PT ;  /* 0x0000000504047212 */ /* 0x000fe400078ec0ff */
[----:B------:R-:W-:Y:S01]  /*4b40*/  LOP3.LUT R7, R0, R3, RZ, 0xc0, !PT ;  /* 0x0000000300077212 */ /* 0x000fe200078ec0ff */
[----:B------:R-:W-:Y:S01]  /*4b50*/  FFMA.FTZ R0, R150, c[0x0][0x23c], -R18 ;  /* 0x00008f0096007a23 */ /* 0x000fe20000010812 */
[----:B------:R-:W-:Y:S02]  /*4b60*/  LOP3.LUT R5, R12, R13, RZ, 0xc0, !PT ;  /* 0x0000000d0c057212 */ /* 0x000fe400078ec0ff */
[----:B------:R-:W-:Y:S01]  /*4b70*/  LOP3.LUT R3, R15, UR5, R24, 0x96, !PT ;  /* 0x000000050f037c12 */ /* 0x000fe2000f8e9618 */
[----:B------:R-:W-:Y:S01]  /*4b80*/  IMAD.MOV.U32 R137, RZ, RZ, R154 ;  /* 0x000000ffff897224 */ /* 0x000fe200078e009a */
[----:B------:R1:W-:Y:S01]  /*4b90*/  MUFU.EX2 R133, R0 ;  /* 0x0000000000857308 */ /* 0x0003e20000000800 */
[----:B------:R-:W-:Y:S01]  /*4ba0*/  IMAD.MOV.U32 R138, RZ, RZ, R153 ;  /* 0x000000ffff8a7224 */ /* 0x000fe200078e0099 */
[C---:B------:R-:W-:Y:S08]  /*4bb0*/  HMMA.16816.F32 R224, R8.reuse, R120, R36 ;  /* 0x0000007808e0723c */ /* 0x040ff00000001824 */
[----:B------:R-:W-:Y:S01]  /*4bc0*/  HMMA.16816.F32 R212, R8, R104, R32 ;  /* 0x0000006808d4723c */ /* 0x000fe20000001820 */
[----:B-1----:R-:W-:-:S07]  /*4bd0*/  FFMA.FTZ R0, R148, c[0x0][0x23c], -R18 ;  /* 0x00008f0094007a23 */ /* 0x002fce0000010812 */
        /* <DEDUP_REMOVED lines=8> */
[C---:B------:R-:W-:Y:S01]  /*4c60*/  HMMA.16816.F32 R32, R4.reuse, R76, RZ ;  /* 0x0000004c0420723c */ /* 0x040fe200000018ff */
[----:B------:R1:W-:Y:S07]  /*4c70*/  MUFU.EX2 R76, R0 ;  /* 0x00000000004c7308 */ /* 0x0003ee0000000800 */
[C---:B------:R-:W-:Y:S08]  /*4c80*/  HMMA.16816.F32 R48, R4.reuse, R78, RZ ;  /* 0x0000004e0430723c */ /* 0x040ff000000018ff */
[----:B------:R-:W-:Y:S01]  /*4c90*/  HMMA.16816.F32 R28, R4, R84, RZ ;  /* 0x00000054041c723c */ /* 0x000fe200000018ff */
[----:B-1----:R-:W-:-:S07]  /*4ca0*/  FFMA.FTZ R0, R146, c[0x0][0x23c], -R18 ;  /* 0x00008f0092007a23 */ /* 0x002fce0000010812 */
        /* <DEDUP_REMOVED lines=9> */
[----:B------:R-:W-:Y:S01]  /*4d40*/  IMAD.WIDE.U32 R4, R3, -0x2daee0ad, RZ ;  /* 0xd2511f5303047825 */ /* 0x000fe200078e00ff */
[----:B------:R1:W-:Y:S01]  /*4d50*/  MUFU.EX2 R16, R0 ;  /* 0x0000000000107308 */ /* 0x0003e20000000800 */
[----:B------:R-:W-:Y:S03]  /*4d60*/  HMMA.16816.F32 R168, R8, R110, R72 ;  /* 0x0000006e08a8723c */ /* 0x000fe60000001848 */
[----:B------:R-:W-:Y:S01]  /*4d70*/  LOP3.LUT R3, R4, 0xffff, RZ, 0xc0, !PT ;  /* 0x0000ffff04037812 */ /* 0x000fe200078ec0ff */
[----:B------:R-:W-:Y:S01]  /*4d80*/  FFMA.FTZ R6, R143, c[0x0][0x23c], -R18 ;  /* 0x00008f008f067a23 */ /* 0x000fe20000010812 */
[----:B------:R-:W-:-:S02]  /*4d90*/  SHF.R.U32.HI R7, RZ, 0x10, R4 ;  /* 0x00000010ff077819 */ /* 0x000fc40000011604 */
[----:B------:R-:W-:Y:S02]  /*4da0*/  LOP3.LUT R8, R4, 0xff, RZ, 0xc0, !PT ;  /* 0x000000ff04087812 */ /* 0x000fe400078ec0ff */
[----:B------:R-:W-:Y:S02]  /*4db0*/  SHF.R.U32.HI R3, RZ, 0x8, R3 ;  /* 0x00000008ff037819 */ /* 0x000fe40000011603 */
[----:B-1----:R-:W-:Y:S02]  /*4dc0*/  LOP3.LUT R0, R5, UR14, R22, 0x96, !PT ;  /* 0x0000000e05007c12 */ /* 0x002fe4000f8e9616 */
[----:B------:R-:W-:Y:S01]  /*4dd0*/  SHF.R.U32.HI R5, RZ, 0x18, R4 ;  /* 0x00000018ff057819 */ /* 0x000fe20000011604 */
[----:B------:R-:W-:Y:S01]  /*4de0*/  FFMA.FTZ R4, R149, c[0x0][0x23c], -R17 ;  /* 0x00008f0095047a23 */ /* 0x000fe20000010811 */
[----:B------:R-:W-:Y:S01]  /*4df0*/  PRMT R10, R8, 0x5410, R3 ;  /* 0x00005410080a7816 */ /* 0x000fe20000000003 */
[----:B------:R-:W1:Y:S01]  /*4e00*/  MUFU.EX2 R73, R6 ;  /* 0x0000000600497308 */ /* 0x000e620000000800 */
[----:B------:R-:W-:-:S07]  /*4e10*/  LOP3.LUT R3, R7, 0xff, RZ, 0xc0, !PT ;  /* 0x000000ff07037812 */ /* 0x000fce00078ec0ff */
[----:B------:R2:W-:Y:S01]  /*4e20*/  MUFU.EX2 R72, R4 ;  /* 0x0000000400487308 */ /* 0x0005e20000000800 */
[----:B------:R-:W-:Y:S02]  /*4e30*/  PRMT R9, R3, 0x5410, R5 ;  /* 0x0000541003097816 */ /* 0x000fe40000000005 */
[C---:B------:R-:W-:Y:S02]  /*4e40*/  LOP3.LUT R3, R0.reuse, 0xffff, RZ, 0xc0, !PT ;  /* 0x0000ffff00037812 */ /* 0x040fe400078ec0ff */
[----:B------:R-:W-:Y:S02]  /*4e50*/  LOP3.LUT R7, R0, 0xff, RZ, 0xc0, !PT ;  /* 0x000000ff00077812 */ /* 0x000fe400078ec0ff */
[----:B------:R-:W-:Y:S01]  /*4e60*/  SHF.R.U32.HI R5, RZ, 0x8, R3 ;  /* 0x00000008ff057819 */ /* 0x000fe20000011603 */
[----:B--2---:R-:W-:-:S04]  /*4e70*/  FFMA.FTZ R4, R147, c[0x0][0x23c], -R17 ;  /* 0x00008f0093047a23 */ /* 0x004fc80000010811 */
[----:B------:R2:W3:Y:S01]  /*4e80*/  MUFU.EX2 R74, R4 ;  /* 0x00000004004a7308 */ /* 0x0004e20000000800 */
[----:B------:R-:W-:Y:S01]  /*4e90*/  SHF.R.U32.HI R6, RZ, 0x18, R0 ;  /* 0x00000018ff067819 */ /* 0x000fe20000011600 */
[----:B------:R-:W-:Y:S01]  /*4ea0*/  FFMA.FTZ R3, R156, c[0x0][0x23c], -R17 ;  /* 0x00008f009c037a23 */ /* 0x000fe20000010811 */
[----:B------:R-:W-:Y:S01]  /*4eb0*/  PRMT R8, R7, 0x5410, R5 ;  /* 0x0000541007087816 */ /* 0x000fe20000000005 */
[----:B------:R-:W-:Y:S01]  /*4ec0*/  IMAD.MOV.U32 R156, RZ, RZ, R134 ;  /* 0x000000ffff9c7224 */ /* 0x000fe200078e0086 */
[----:B--2---:R-:W-:-:S04]  /*4ed0*/  SHF.R.U32.HI R4, RZ, 0x10, R0 ;  /* 0x00000010ff047819 */ /* 0x004fc80000011600 */
[----:B------:R-:W-:Y:S01]  /*4ee0*/  LOP3.LUT R0, R4, 0xff, RZ, 0xc0, !PT ;  /* 0x000000ff04007812 */ /* 0x000fe200078ec0ff */
[----:B------:R-:W-:Y:S01]  /*4ef0*/  FFMA.FTZ R4, R151, c[0x0][0x23c], -R17 ;  /* 0x00008f0097047a23 */ /* 0x000fe20000010811 */
[----:B------:R1:W-:Y:S02]  /*4f00*/  MUFU.EX2 R134, R3 ;  /* 0x0000000300867308 */ /* 0x0003e40000000800 */
[----:B------:R-:W-:Y:S01]  /*4f10*/  PRMT R5, R0, 0x5410, R6 ;  /* 0x0000541000057816 */ /* 0x000fe20000000006 */
[----:B------:R-:W-:-:S05]  /*4f20*/  HSET2.LE.AND R0, R10, R132, PT ;  /* 0x000000840a007233 */ /* 0x000fca0003803000 */
[----:B------:R2:W4:Y:S01]  /*4f30*/  MUFU.EX2 R11, R4 ;  /* 0x00000004000b7308 */ /* 0x0005220000000800 */
[----:B-1----:R-:W-:-:S04]  /*4f40*/  F2FP.PACK_AB R3, R73, R16 ;  /* 0x000000104903723e */ /* 0x002fc800000000ff */
[----:B------:R-:W-:Y:S01]  /*4f50*/  LOP3.LUT R6, R0, R3, RZ, 0xc0, !PT ;  /* 0x0000000300067212 */ /* 0x000fe200078ec0ff */
[----:B------:R-:W-:Y:S01]  /*4f60*/  HSET2.LE.AND R0, R9, R132, PT ;  /* 0x0000008409007233 */ /* 0x000fe20003803000 */
[----:B---3--:R-:W-:-:S04]  /*4f70*/  F2FP.PACK_AB R3, R74, R72 ;  /* 0x000000484a03723e */ /* 0x008fc800000000ff */
[----:B------:R-:W-:Y:S01]  /*4f80*/  LOP3.LUT R7, R0, R3, RZ, 0xc0, !PT ;  /* 0x0000000300077212 */ /* 0x000fe200078ec0ff */
[----:B------:R-:W-:Y:S01]  /*4f90*/  HSET2.LE.AND R0, R8, R132, PT ;  /* 0x0000008408007233 */ /* 0x000fe20003803000 */
[----:B------:R-:W-:-:S04]  /*4fa0*/  F2FP.PACK_AB R3, R76, R133 ;  /* 0x000000854c03723e */ /* 0x000fc800000000ff */
[----:B--2---:R-:W-:Y:S01]  /*4fb0*/  LOP3.LUT R4, R0, R3, RZ, 0xc0, !PT ;  /* 0x0000000300047212 */ /* 0x004fe200078ec0ff */
[----:B------:R-:W-:Y:S01]  /*4fc0*/  HSET2.LE.AND R0, R5, R132, PT ;  /* 0x0000008405007233 */ /* 0x000fe20003803000 */
[----:B----4-:R-:W-:-:S04]  /*4fd0*/  F2FP.PACK_AB R3, R11, R134 ;  /* 0x000000860b03723e */ /* 0x010fc800000000ff */
[----:B------:R-:W-:Y:S02]  /*4fe0*/  LOP3.LUT R5, R0, R3, RZ, 0xc0, !PT ;  /* 0x0000000300057212 */ /* 0x000fe400078ec0ff */
[----:B------:R-:W-:-:S04]  /*4ff0*/  IADD3 R0, R21, 0x1, RZ ;  /* 0x0000000115007810 */ /* 0x000fc80007ffe0ff */
[----:B------:R-:W-:-:S05]  /*5000*/  LOP3.LUT R0, R145, UR21, R0, 0x96, !PT ;  /* 0x0000001591007c12 */ /* 0x000fca000f8e9600 */
[----:B------:R-:W-:Y:S01]  /*5010*/  IMAD.WIDE.U32 R22, R0, -0x326172a9, RZ ;  /* 0xcd9e8d5700167825 */ /* 0x000fe200078e00ff */
[----:B------:R-:W-:Y:S04]  /*5020*/  HMMA.16816.F32 R96, R4, R108, R12 ;  /* 0x0000006c0460723c */ /* 0x000fe8000000180c */
[----:B------:R-:W-:Y:S02]  /*5030*/  LOP3.LUT R0, R23, UR13, R82, 0x96, !PT ;  /* 0x0000000d17007c12 */ /* 0x000fe4000f8e9652 */
[----:B------:R-:W-:Y:S01]  /*5040*/  LOP3.LUT R3, R43, UR11, R22, 0x96, !PT ;  /* 0x0000000b2b037c12 */ /* 0x000fe2000f8e9616 */
[----:B------:R-:W-:Y:S02]  /*5050*/  IMAD.MOV.U32 R109, RZ, RZ, R11 ;  /* 0x000000ffff6d7224 */ /* 0x000fe400078e000b */
[----:B------:R-:W-:-:S04]  /*5060*/  IMAD.WIDE.U32 R10, R0, -0x2daee0ad, RZ ;  /* 0xd2511f53000a7825 */ /* 0x000fc800078e00ff */
[----:B------:R-:W-:Y:S01]  /*5070*/  IMAD.WIDE.U32 R8, R3, -0x2daee0ad, RZ ;  /* 0xd2511f5303087825 */ /* 0x000fe200078e00ff */
[----:B------:R-:W-:-:S04]  /*5080*/  LOP3.LUT R3, R11, UR10, R130, 0x96, !PT ;  /* 0x0000000a0b037c12 */ /* 0x000fc8000f8e9682 */
[----:B------:R-:W-:Y:S01]  /*5090*/  LOP3.LUT R0, R9, UR8, R10, 0x96, !PT ;  /* 0x0000000809007c12 */ /* 0x000fe2000f8e960a */
[----:B------:R-:W-:Y:S01]  /*50a0*/  HMMA.16816.F32 R100, R4, R116, R44 ;  /* 0x000000740464723c */ /* 0x000fe2000000182c */
[----:B------:R-:W-:-:S06]  /*50b0*/  IMAD.WIDE.U32 R10, R3, -0x326172a9, RZ ;  /* 0xcd9e8d57030a7825 */ /* 0x000fcc00078e00ff */
[----:B------:R-:W-:Y:S01]  /*50c0*/  IMAD.WIDE.U32 R46, R0, -0x326172a9, RZ ;  /* 0xcd9e8d57002e7825 */ /* 0x000fe200078e00ff */
[----:B------:R-:W-:-:S04]  /*50d0*/  LOP3.LUT R0, R11, UR9, R42, 0x96, !PT ;  /* 0x000000090b007c12 */ /* 0x000fc8000f8e962a */
[----:B------:R-:W-:Y:S01]  /*50e0*/  LOP3.LUT R3, R47, UR7, R10, 0x96, !PT ;  /* 0x000000072f037c12 */ /* 0x000fe2000f8e960a */
[----:B------:R-:W-:-:S04]  /*50f0*/  IMAD.WIDE.U32 R10, R0, -0x2daee0ad, RZ ;  /* 0xd2511f53000a7825 */ /* 0x000fc800078e00ff */
[----:B------:R-:W-:Y:S02]  /*5100*/  FFMA.FTZ R0, R158, c[0x0][0x23c], -R20 ;  /* 0x00008f009e007a23 */ /* 0x000fe40000010814 */
[----:B------:R-:W-:Y:S01]  /*5110*/  IMAD.WIDE.U32 R44, R3, -0x2daee0ad, RZ ;  /* 0xd2511f53032c7825 */ /* 0x000fe200078e00ff */
[----:B------:R-:W-:Y:S01]  /*5120*/  LOP3.LUT R3, R11, UR6, R8, 0x96, !PT ;  /* 0x000000060b037c12 */ /* 0x000fe2000f8e9608 */
[----:B------:R1:W-:Y:S02]  /*5130*/  MUFU.EX2 R95, R0 ;  /* 0x00000000005f7308 */ /* 0x0003e40000000800 */
[----:B------:R-:W-:Y:S02]  /*5140*/  FFMA.FTZ R8, R159, c[0x0][0x23c], -R20 ;  /* 0x00008f009f087a23 */ /* 0x000fe40000010814 */
[----:B------:R-:W-:-:S04]  /*5150*/  IMAD.WIDE.U32 R42, R3, -0x326172a9, RZ ;  /* 0xcd9e8d57032a7825 */ /* 0x000fc800078e00ff */
[----:B------:R-:W-:Y:S01]  /*5160*/  FFMA.FTZ R3, R157, c[0x0][0x23c], -R20 ;  /* 0x00008f009d037a23 */ /* 0x000fe20000010814 */
[----:B-1----:R-:W-:Y:S01]  /*5170*/  LOP3.LUT R0, R45, UR4, R10, 0x96, !PT ;  /* 0x000000042d007c12 */ /* 0x002fe2000f8e960a */
[----:B------:R-:W-:Y:S02]  /*5180*/  IMAD.MOV.U32 R45, RZ, RZ, R140 ;  /* 0x000000ffff2d7224 */ /* 0x000fe400078e008c */
[----:B------:R1:W2:Y:S01]  /*5190*/  MUFU.EX2 R140, R8 ;  /* 0x00000008008c7308 */ /* 0x0002a20000000800 */
[----:B------:R-:W-:Y:S02]  /*51a0*/  IMAD.MOV.U32 R157, RZ, RZ, R132 ;  /* 0x000000ffff9d7224 */ /* 0x000fe400078e0084 */
[----:B------:R-:W-:-:S05]  /*51b0*/  IMAD.MOV.U32 R159, RZ, RZ, R16 ;  /* 0x000000ffff9f7224 */ /* 0x000fca00078e0010 */
[----:B------:R3:W-:Y:S01]  /*51c0*/  MUFU.EX2 R132, R3 ;  /* 0x0000000300847308 */ /* 0x0007e20000000800 */
[----:B-1----:R-:W-:-:S05]  /*51d0*/  IMAD.WIDE.U32 R8, R0, -0x326172a9, RZ ;  /* 0xcd9e8d5700087825 */ /* 0x002fca00078e00ff */
[----:B------:R-:W-:Y:S02]  /*51e0*/  LOP3.LUT R0, R9, UR15, R42, 0x96, !PT ;  /* 0x0000000f09007c12 */ /* 0x000fe4000f8e962a */
[----:B------:R-:W-:Y:S01]  /*51f0*/  SHF.R.U32.HI R12, RZ, 0x10, R8 ;  /* 0x00000010ff0c7819 */ /* 0x000fe20000011608 */
[----:B---3--:R-:W-:Y:S01]  /*5200*/  FFMA.FTZ R3, R160, c[0x0][0x23c], -R20 ;  /* 0x00008f00a0037a23 */ /* 0x008fe20000010814 */
[C---:B------:R-:W-:Y:S02]  /*5210*/  LOP3.LUT R9, R8.reuse, 0xffff, RZ, 0xc0, !PT ;  /* 0x0000ffff08097812 */ /* 0x040fe400078ec0ff */
[----:B------:R-:W-:Y:S02]  /*5220*/  LOP3.LUT R16, R8, 0xff, RZ, 0xc0, !PT ;  /* 0x000000ff08107812 */ /* 0x000fe400078ec0ff */
[----:B------:R-:W-:Y:S01]  /*5230*/  SHF.R.U32.HI R13, RZ, 0x18, R8 ;  /* 0x00000018ff0d7819 */ /* 0x000fe20000011608 */
[----:B------:R-:W-:Y:S01]  /*5240*/  FFMA.FTZ R8, R161, c[0x0][0x23c], -R19 ;  /* 0x00008f00a1087a23 */ /* 0x000fe20000010813 */
[----:B------:R-:W-:-:S02]  /*5250*/  LOP3.LUT R10, R0, 0xffff, RZ, 0xc0, !PT ;  /* 0x0000ffff000a7812 */ /* 0x000fc400078ec0ff */
[----:B------:R-:W-:Y:S02]  /*5260*/  LOP3.LUT R15, R0, 0xff, RZ, 0xc0, !PT ;  /* 0x000000ff000f7812 */ /* 0x000fe400078ec0ff */
[--C-:B------:R-:W-:Y:S02]  /*5270*/  SHF.R.U32.HI R11, RZ, 0x10, R0.reuse ;  /* 0x00000010ff0b7819 */ /* 0x100fe40000011600 */
[----:B------:R-:W-:Y:S01]  /*5280*/  SHF.R.U32.HI R14, RZ, 0x18, R0 ;  /* 0x00000018ff0e7819 */ /* 0x000fe20000011600 */
[----:B------:R1:W-:Y:S01]  /*5290*/  MUFU.EX2 R21, R3 ;  /* 0x0000000300157308 */ /* 0x0003e20000000800 */
[----:B------:R-:W-:Y:S01]  /*52a0*/  LOP3.LUT R0, R12, 0xff, RZ, 0xc0, !PT ;  /* 0x000000ff0c007812 */ /* 0x000fe200078ec0ff */
[----:B------:R-:W-:Y:S02]  /*52b0*/  IMAD.MOV.U32 R139, RZ, RZ, R174 ;  /* 0x000000ffff8b7224 */ /* 0x000fe400078e00ae */
[----:B------:R-:W-:-:S04]  /*52c0*/  IMAD.MOV.U32 R93, RZ, RZ, R178 ;  /* 0x000000ffff5d7224 */ /* 0x000fc800078e00b2 */
[----:B------:R3:W-:Y:S01]  /*52d0*/  MUFU.EX2 R92, R8 ;  /* 0x00000008005c7308 */ /* 0x0007e20000000800 */
[----:B------:R-:W-:Y:S02]  /*52e0*/  IMAD.MOV.U32 R94, RZ, RZ, R177 ;  /* 0x000000ffff5e7224 */ /* 0x000fe400078e00b1 */
[----:B------:R-:W-:Y:S01]  /*52f0*/  IMAD.MOV.U32 R143, RZ, RZ, R176 ;  /* 0x000000ffff8f7224 */ /* 0x000fe200078e00b0 */
[----:B-1----:R-:W-:Y:S02]  /*5300*/  SHF.R.U32.HI R3, RZ, 0x8, R9 ;  /* 0x00000008ff037819 */ /* 0x002fe40000011609 */
[----:B------:R-:W-:Y:S01]  /*5310*/  SHF.R.U32.HI R9, RZ, 0x8, R10 ;  /* 0x00000008ff097819 */ /* 0x000fe2000001160a */
[----:B------:R-:W-:Y:S01]  /*5320*/  HMMA.16816.F32 R176, R4, R120, R28 ;  /* 0x0000007804b0723c */ /* 0x000fe2000000181c */
[----:B------:R-:W-:Y:S01]  /*5330*/  PRMT R10, R16, 0x5410, R3 ;  /* 0x00005410100a7816 */ /* 0x000fe20000000003 */
[----:B------:R-:W-:Y:S01]  /*5340*/  IMAD.MOV.U32 R79, RZ, RZ, R175 ;  /* 0x000000ffff4f7224 */ /* 0x000fe200078e00af */
[----:B---3--:R-:W-:Y:S01]  /*5350*/  LOP3.LUT R8, R11, 0xff, RZ, 0xc0, !PT ;  /* 0x000000ff0b087812 */ /* 0x008fe200078ec0ff */
[----:B------:R-:W-:Y:S01]  /*5360*/  IMAD.MOV.U32 R75, RZ, RZ, R173 ;  /* 0x000000ffff4b7224 */ /* 0x000fe200078e00ad */
[----:B------:R-:W-:Y:S01]  /*5370*/  PRMT R11, R0, 0x5410, R13 ;  /* 0x00005410000b7816 */ /* 0x000fe2000000000d */
[----:B------:R-:W-:-:S02]  /*5380*/  FFMA.FTZ R0, R162, c[0x0][0x23c], -R19 ;  /* 0x00008f00a2007a23 */ /* 0x000fc40000010813 */
[C---:B------:R-:W-:Y:S01]  /*5390*/  HMMA.16816.F32 R120, R4.reuse, R122, R52 ;  /* 0x0000007a0478723c */ /* 0x040fe20000001834 */
[----:B------:R-:W-:Y:S01]  /*53a0*/  PRMT R3, R15, 0x5410, R9 ;  /* 0x000054100f037816 */ /* 0x000fe20000000009 */
[----:B------:R-:W-:Y:S01]  /*53b0*/  IMAD.MOV.U32 R77, RZ, RZ, R172 ;  /* 0x000000ffff4d7224 */ /* 0x000fe200078e00ac */
[----:B------:R-:W-:Y:S01]  /*53c0*/  PRMT R8, R8, 0x5410, R14 ;  /* 0x0000541008087816 */ /* 0x000fe2000000000e */
[----:B------:R-:W-:Y:S01]  /*53d0*/  IMAD.MOV.U32 R83, RZ, RZ, R167 ;  /* 0x000000ffff537224 */ /* 0x000fe200078e00a7 */
[----:B------:R-:W1:Y:S02]  /*53e0*/  LDSM.16.MT88.4 R12, [R218+0x9800] ;  /* 0x00980000da0c783b */ /* 0x000e640000004200 */
[----:B------:R-:W-:Y:S02]  /*53f0*/  IMAD.MOV.U32 R53, RZ, RZ, R139 ;  /* 0x000000ffff357224 */ /* 0x000fe400078e008b */
[----:B------:R3:W4:Y:S01]  /*5400*/  MUFU.EX2 R139, R0 ;  /* 0x00000000008b7308 */ /* 0x0007220000000800 */
[----:B------:R-:W-:Y:S01]  /*5410*/  HMMA.16816.F32 R84, R4, R112, R32 ;  /* 0x000000700454723c */ /* 0x000fe20000001820 */
[----:B------:R-:W-:Y:S01]  /*5420*/  IMAD.MOV.U32 R108, RZ, RZ, R166 ;  /* 0x000000ffff6c7224 */ /* 0x000fe200078e00a6 */
[----:B------:R-:W1:Y:S01]  /*5430*/  LDSM.16.MT88.4 R28, [R216+0xa800] ;  /* 0x00a80000d81c783b */ /* 0x000e620000004200 */
[----:B------:R-:W-:-:S02]  /*5440*/  IMAD.MOV.U32 R131, RZ, RZ, R165 ;  /* 0x000000ffff837224 */ /* 0x000fc400078e00a5 */
[----:B------:R-:W-:Y:S01]  /*5450*/  IMAD.MOV.U32 R130, RZ, RZ, R164 ;  /* 0x000000ffff827224 */ /* 0x000fe200078e00a4 */
[----:B------:R-:W1:Y:S02]  /*5460*/  LDSM.16.MT88.4 R32, [R218+0xa800] ;  /* 0x00a80000da20783b */ /* 0x000e640000004200 */
[C---:B------:R-:W-:Y:S08]  /*5470*/  HMMA.16816.F32 R172, R4.reuse, R104, R36 ;  /* 0x0000006804ac723c */ /* 0x040ff00000001824 */
[C---:B------:R-:W-:Y:S01]  /*5480*/  HMMA.16816.F32 R56, R4.reuse, R106, R56 ;  /* 0x0000006a0438723c */ /* 0x040fe20000001838 */
[----:B---3--:R-:W-:Y:S01]  /*5490*/  FFMA.FTZ R0, R163, c[0x0][0x23c], -R19 ;  /* 0x00008f00a3007a23 */ /* 0x008fe20000010813 */
[----:B------:R-:W-:Y:S06]  /*54a0*/  LDSM.16.MT88.4 R36, [R216+0xb800] ;  /* 0x00b80000d824783b */ /* 0x000fec0000004200 */
[C---:B------:R-:W-:Y:S08]  /*54b0*/  HMMA.16816.F32 R164, R4.reuse, R124, R24 ;  /* 0x0000007c04a4723c */ /* 0x040ff00000001818 */
[C---:B------:R-:W-:Y:S08]  /*54c0*/  HMMA.16816.F32 R60, R4.reuse, R118, R60 ;  /* 0x00000076043c723c */ /* 0x040ff0000000183c */
[C---:B------:R-:W-:Y:S08]  /*54d0*/  HMMA.16816.F32 R64, R4.reuse, R110, R64 ;  /* 0x0000006e0440723c */ /* 0x040ff00000001840 */
[C---:B------:R-:W-:Y:S01]  /*54e0*/  HMMA.16816.F32 R68, R4.reuse, R126, R68 ;  /* 0x0000007e0444723c */ /* 0x040fe20000001844 */
[----:B------:R-:W-:Y:S01]  /*54f0*/  IMAD.MOV.U32 R116, RZ, RZ, R79 ;  /* 0x000000ffff747224 */ /* 0x000fe200078e004f */
[----:B------:R-:W3:Y:S06]  /*5500*/  LDSM.16.MT88.4 R24, [R216+0x9800] ;  /* 0x00980000d818783b */ /* 0x000eec0000004200 */
[----:B------:R-:W-:Y:S01]  /*5510*/  HMMA.16816.F32 R112, R4, R114, R48 ;  /* 0x000000720470723c */ /* 0x000fe20000001830 */
[----:B------:R-:W-:Y:S01]  /*5520*/  IMAD.MOV.U32 R82, RZ, RZ, R76 ;  /* 0x000000ffff527224 */ /* 0x000fe200078e004c */
[----:B------:R-:W1:Y:S05]  /*5530*/  LDSM.16.MT88.4 R48, [R218+0xb800] ;  /* 0x00b80000da30783b */ /* 0x000e6a0000004200 */
[----:B------:R-:W-:-:S02]  /*5540*/  FFMA.FTZ R4, R185, c[0x0][0x23c], -R19 ;  /* 0x00008f00b9047a23 */ /* 0x000fc40000010813 */
[----:B------:R2:W-:Y:S08]  /*5550*/  MUFU.EX2 R185, R0 ;  /* 0x0000000000b97308 */ /* 0x0005f00000000800 */
[----:B------:R4:W1:Y:S01]  /*5560*/  MUFU.EX2 R117, R4 ;  /* 0x0000000400757308 */ /* 0x0008620000000800 */
[----:B--2---:R-:W-:Y:S01]  /*5570*/  HSET2.LE.AND R0, R3, R157, PT ;  /* 0x0000009d03007233 */ /* 0x004fe20003803000 */
[----:B------:R-:W-:-:S04]  /*5580*/  F2FP.PACK_AB R3, R140, R95 ;  /* 0x0000005f8c03723e */ /* 0x000fc800000000ff */
[----:B----4-:R-:W-:Y:S01]  /*5590*/  LOP3.LUT R4, R0, R3, RZ, 0xc0, !PT ;  /* 0x0000000300047212 */ /* 0x010fe200078ec0ff */
[----:B------:R-:W-:Y:S01]  /*55a0*/  HSET2.LE.AND R0, R8, R157, PT ;  /* 0x0000009d08007233 */ /* 0x000fe20003803000 */
[----:B------:R-:W-:-:S04]  /*55b0*/  F2FP.PACK_AB R3, R139, R92 ;  /* 0x0000005c8b03723e */ /* 0x000fc800000000ff */
[----:B------:R-:W-:Y:S01]  /*55c0*/  LOP3.LUT R5, R0, R3, RZ, 0xc0, !PT ;  /* 0x0000000300057212 */ /* 0x000fe200078ec0ff */
[----:B------:R-:W-:Y:S01]  /*55d0*/  HSET2.LE.AND R0, R10, R157, PT ;  /* 0x0000009d0a007233 */ /* 0x000fe20003803000 */
[----:B------:R-:W-:-:S04]  /*55e0*/  F2FP.PACK_AB R3, R21, R132 ;  /* 0x000000841503723e */ /* 0x000fc800000000ff */
[----:B------:R-:W-:Y:S01]  /*55f0*/  LOP3.LUT R6, R0, R3, RZ, 0xc0, !PT ;  /* 0x0000000300067212 */ /* 0x000fe200078ec0ff */
[----:B------:R-:W-:Y:S01]  /*5600*/  HSET2.LE.AND R0, R11, R157, PT ;  /* 0x0000009d0b007233 */ /* 0x000fe20003803000 */
[----:B-1----:R-:W-:-:S04]  /*5610*/  F2FP.PACK_AB R3, R117, R185 ;  /* 0x000000b97503723e */ /* 0x002fc800000000ff */
[----:B------:R-:W-:Y:S01]  /*5620*/  LOP3.LUT R7, R0, R3, RZ, 0xc0, !PT ;  /* 0x0000000300077212 */ /* 0x000fe200078ec0ff */
[----:B------:R-:W-:-:S06]  /*5630*/  IMAD.MOV.U32 R47, RZ, RZ, R77 ;  /* 0x000000ffff2f7224 */ /* 0x000fcc00078e004d */
[----:B------:R-:W-:Y:S07]  /*5640*/  HMMA.16816.F32 R76, R4, R14, R192 ;  /* 0x0000000e044c723c */ /* 0x000fee00000018c0 */
[----:B------:R-:W-:Y:S02]  /*5650*/  IMAD.MOV.U32 R192, RZ, RZ, R235 ;  /* 0x000000ffffc07224 */ /* 0x000fe400078e00eb */
[----:B------:R-:W2:Y:S01]  /*5660*/  LDL.LU R235, [R1+0x64] ;  /* 0x0000640001eb7983 */ /* 0x000ea20000300800 */
[----:B------:R-:W-:-:S02]  /*5670*/  LOP3.LUT R0, R23, UR13, R80, 0x96, !PT ;  /* 0x0000000d17007c12 */ /* 0x000fc4000f8e9650 */
[----:B------:R-:W-:-:S03]  /*5680*/  LOP3.LUT R3, R41, UR11, R22, 0x96, !PT ;  /* 0x0000000b29037c12 */ /* 0x000fc6000f8e9616 */
[----:B------:R-:W-:-:S04]  /*5690*/  IMAD.WIDE.U32 R10, R0, -0x2daee0ad, RZ ;  /* 0xd2511f53000a7825 */ /* 0x000fc800078e00ff */
[----:B------:R-:W-:Y:S01]  /*56a0*/  IMAD.WIDE.U32 R8, R3, -0x2daee0ad, RZ ;  /* 0xd2511f5303087825 */ /* 0x000fe200078e00ff */
[----:B------:R-:W-:-:S04]  /*56b0*/  LOP3.LUT R11, R11, UR10, R128, 0x96, !PT ;  /* 0x0000000a0b0b7c12 */ /* 0x000fc8000f8e9680 */
[----:B------:R-:W-:Y:S01]  /*56c0*/  LOP3.LUT R0, R9, UR8, R10, 0x96, !PT ;  /* 0x0000000809007c12 */ /* 0x000fe2000f8e960a */
[----:B------:R-:W-:-:S05]  /*56d0*/  IMAD.WIDE.U32 R10, R11, -0x326172a9, RZ ;  /* 0xcd9e8d570b0a7825 */ /* 0x000fca00078e00ff */
[----:B------:R-:W-:Y:S01]  /*56e0*/  LOP3.LUT R9, R11, UR9, R40, 0x96, !PT ;  /* 0x000000090b097c12 */ /* 0x000fe2000f8e9628 */
[----:B------:R-:W-:Y:S01]  /*56f0*/  IMAD.WIDE.U32 R40, R0, -0x326172a9, RZ ;  /* 0xcd9e8d5700287825 */ /* 0x000fe200078e00ff */
[C---:B------:R-:W-:Y:S03]  /*5700*/  HMMA.16816.F32 R88, R4.reuse, R28, R212 ;  /* 0x0000001c0458723c */ /* 0x040fe600000018d4 */
[----:B------:R-:W-:Y:S01]  /*5710*/  IMAD.MOV.U32 R158, RZ, RZ, R74 ;  /* 0x000000ffff9e7224 */ /* 0x000fe200078e004a */
[----:B------:R-:W-:Y:S01]  /*5720*/  LOP3.LUT R3, R41, UR7, R10, 0x96, !PT ;  /* 0x0000000729037c12 */ /* 0x000fe2000f8e960a */
[----:B------:R-:W-:Y:S02]  /*5730*/  IMAD.MOV.U32 R52, RZ, RZ, R72 ;  /* 0x000000ffff347224 */ /* 0x000fe400078e0048 */
[----:B------:R-:W-:Y:S01]  /*5740*/  IMAD.MOV.U32 R55, RZ, RZ, R73 ;  /* 0x000000ffff377224 */ /* 0x000fe200078e0049 */
[----:B------:R-:W-:Y:S01]  /*5750*/  HMMA.16816.F32 R104, R4, R32, R208 ;  /* 0x000000200468723c */ /* 0x000fe200000018d0 */
[----:B------:R-:W-:-:S02]  /*5760*/  IMAD.MOV.U32 R54, RZ, RZ, R75 ;  /* 0x000000ffff367224 */ /* 0x000fc400078e004b */
[----:B------:R-:W-:Y:S02]  /*5770*/  IMAD.MOV.U32 R193, RZ, RZ, R157 ;  /* 0x000000ffffc17224 */ /* 0x000fe400078e009d */
[----:B------:R-:W-:Y:S02]  /*5780*/  IMAD.MOV.U32 R215, RZ, RZ, R158 ;  /* 0x000000ffffd77224 */ /* 0x000fe400078e009e */
[----:B------:R-:W-:Y:S01]  /*5790*/  IMAD.MOV.U32 R210, RZ, RZ, R159 ;  /* 0x000000ffffd27224 */ /* 0x000fe200078e009f */
[----:B---3--:R-:W-:Y:S01]  /*57a0*/  HMMA.16816.F32 R144, R4, R24, R228 ;  /* 0x000000180490723c */ /* 0x008fe200000018e4 */
[----:B------:R-:W-:Y:S02]  /*57b0*/  IMAD.MOV.U32 R194, RZ, RZ, R156 ;  /* 0x000000ffffc27224 */ /* 0x000fe400078e009c */
[----:B------:R-:W-:Y:S02]  /*57c0*/  IMAD.MOV.U32 R211, RZ, RZ, R52 ;  /* 0x000000ffffd37224 */ /* 0x000fe400078e0034 */
[----:B------:R-:W-:-:S02]  /*57d0*/  IMAD.MOV.U32 R212, RZ, RZ, R53 ;  /* 0x000000ffffd47224 */ /* 0x000fc400078e0035 */
[----:B------:R-:W-:Y:S01]  /*57e0*/  IMAD.MOV.U32 R231, RZ, RZ, R117 ;  /* 0x000000ffffe77224 */ /* 0x000fe200078e0075 */
[----:B------:R-:W-:Y:S01]  /*57f0*/  HMMA.16816.F32 R72, R4, R12, R224 ;  /* 0x0000000c0448723c */ /* 0x000fe200000018e0 */
[----:B------:R-:W-:Y:S02]  /*5800*/  FFMA.FTZ R0, R233, c[0x0][0x23c], -R18 ;  /* 0x00008f00e9007a23 */ /* 0x000fe40000010812 */
[----:B------:R-:W-:-:S04]  /*5810*/  IMAD.WIDE.U32 R52, R3, -0x2daee0ad, RZ ;  /* 0xd2511f5303347825 */ /* 0x000fc800078e00ff */
[----:B------:R-:W-:Y:S01]  /*5820*/  IMAD.MOV.U32 R226, RZ, RZ, R95 ;  /* 0x000000ffffe27224 */ /* 0x000fe200078e005f */
[----:B------:R-:W-:Y:S01]  /*5830*/  HMMA.16816.F32 R160, R4, R36, R204 ;  /* 0x0000002404a0723c */ /* 0x000fe200000018cc */
[----:B------:R-:W-:-:S06]  /*5840*/  IMAD.MOV.U32 R227, RZ, RZ, R92 ;  /* 0x000000ffffe37224 */ /* 0x000fcc00078e005c */
[----:B------:R-:W-:Y:S01]  /*5850*/  IMAD.MOV.U32 R204, RZ, RZ, R116 ;  /* 0x000000ffffcc7224 */ /* 0x000fe200078e0074 */
[C---:B------:R-:W-:Y:S07]  /*5860*/  HMMA.16816.F32 R148, R4.reuse, R26, R196 ;  /* 0x0000001a0494723c */ /* 0x040fee00000018c4 */
[----:B------:R-:W-:Y:S01]  /*5870*/  IMAD.MOV.U32 R197, RZ, RZ, R94 ;  /* 0x000000ffffc57224 */ /* 0x000fe200078e005e */
[----:B------:R-:W-:Y:S01]  /*5880*/  HMMA.16816.F32 R156, R4, R34, R180 ;  /* 0x00000022049c723c */ /* 0x000fe200000018b4 */
[----:B------:R-:W-:-:S07]  /*5890*/  IMAD.MOV.U32 R198, RZ, RZ, R93 ;  /* 0x000000ffffc67224 */ /* 0x000fce00078e005d */
[C---:B------:R-:W-:Y:S08]  /*58a0*/  HMMA.16816.F32 R124, R4.reuse, R48, R200 ;  /* 0x00000030047c723c */ /* 0x040ff000000018c8 */
[C---:B------:R-:W-:Y:S01]  /*58b0*/  HMMA.16816.F32 R92, R4.reuse, R30, R188 ;  /* 0x0000001e045c723c */ /* 0x040fe200000018bc */
[----:B------:R-:W-:Y:S02]  /*58c0*/  IMAD.MOV.U32 R202, RZ, RZ, R137 ;  /* 0x000000ffffca7224 */ /* 0x000fe400078e0089 */
[----:B------:R1:W-:Y:S05]  /*58d0*/  MUFU.EX2 R137, R0 ;  /* 0x0000000000897308 */ /* 0x0003ea0000000800 */
[C---:B------:R-:W-:Y:S08]  /*58e0*/  HMMA.16816.F32 R116, R4.reuse, R38, R168 ;  /* 0x000000260474723c */ /* 0x040ff000000018a8 */
[----:B------:R-:W-:Y:S01]  /*58f0*/  HMMA.16816.F32 R180, R4, R50, R152 ;  /* 0x0000003204b4723c */ /* 0x000fe20000001898 */
[----:B------:R-:W-:Y:S01]  /*5900*/  FFMA.FTZ R3, R234, c[0x0][0x23c], -R18 ;  /* 0x00008f00ea037a23 */ /* 0x000fe20000010812 */
[----:B------:R-:W3:Y:S05]  /*5910*/  LDSM.16.MT88.4 R152, [R216+0x9c00] ;  /* 0x009c0000d898783b */ /* 0x000eea0000004200 */
[----:B------:R-:W-:-:S05]  /*5920*/  IMAD.WIDE.U32 R6, R9, -0x2daee0ad, RZ ;  /* 0xd2511f5309067825 */ /* 0x000fca00078e00ff */
[----:B-1----:R-:W-:Y:S01]  /*5930*/  LOP3.LUT R0, R53, UR4, R6, 0x96, !PT ;  /* 0x0000000435007c12 */ /* 0x002fe2000f8e9606 */
[----:B------:R-:W-:-:S04]  /*5940*/  IMAD.MOV.U32 R201, RZ, RZ, R138 ;  /* 0x000000ffffc97224 */ /* 0x000fc800078e008a */
[----:B------:R-:W-:Y:S01]  /*5950*/  IMAD.WIDE.U32 R4, R0, -0x326172a9, RZ ;  /* 0xcd9e8d5700047825 */ /* 0x000fe200078e00ff */
[----:B------:R1:W-:Y:S04]  /*5960*/  MUFU.EX2 R138, R3 ;  /* 0x00000003008a7308 */ /* 0x0003e80000000800 */
[----:B------:R-:W-:Y:S01]  /*5970*/  LOP3.LUT R0, R4, 0xffff, RZ, 0xc0, !PT ;  /* 0x0000ffff04007812 */ /* 0x000fe200078ec0ff */
[----:B------:R-:W-:Y:S01]  /*5980*/  IMAD.MOV.U32 R229, RZ, RZ, R132 ;  /* 0x000000ffffe57224 */ /* 0x000fe200078e0084 */
[----:B------:R-:W-:Y:S02]  /*5990*/  LOP3.LUT R6, R7, UR6, R8, 0x96, !PT ;  /* 0x0000000607067c12 */ /* 0x000fe4000f8e9608 */
[----:B------:R-:W-:Y:S01]  /*59a0*/  SHF.R.U32.HI R0, RZ, 0x8, R0 ;  /* 0x00000008ff007819 */ /* 0x000fe20000011600 */
[----:B-1----:R-:W-:-:S04]  /*59b0*/  FFMA.FTZ R3, R186, c[0x0][0x23c], -R18 ;  /* 0x00008f00ba037a23 */ /* 0x002fc80000010812 */
[----:B------:R1:W-:Y:S01]  /*59c0*/  MUFU.EX2 R132, R3 ;  /* 0x0000000300847308 */ /* 0x0003e20000000800 */
[----:B------:R-:W-:Y:S02]  /*59d0*/  FFMA.FTZ R7, R187, c[0x0][0x23c], -R18 ;  /* 0x00008f00bb077a23 */ /* 0x000fe40000010812 */
[----:B------:R-:W-:-:S04]  /*59e0*/  IMAD.WIDE.U32 R22, R6, -0x326172a9, RZ ;  /* 0xcd9e8d5706167825 */ /* 0x000fc800078e00ff */
[----:B------:R-:W-:Y:S01]  /*59f0*/  IMAD.MOV.U32 R203, RZ, RZ, R133 ;  /* 0x000000ffffcb7224 */ /* 0x000fe200078e0085 */
[----:B-1----:R-:W-:-:S04]  /*5a00*/  LOP3.LUT R3, R4, 0xff, RZ, 0xc0, !PT ;  /* 0x000000ff04037812 */ /* 0x002fc800078ec0ff */
[----:B------:R-:W-:Y:S02]  /*5a10*/  PRMT R10, R3, 0x5410, R0 ;  /* 0x00005410030a7816 */ /* 0x000fe40000000000 */
[----:B------:R-:W-:Y:S01]  /*5a20*/  SHF.R.U32.HI R3, RZ, 0x10, R4 ;  /* 0x00000010ff037819 */ /* 0x000fe20000011604 */
[----:B------:R1:W4:Y:S01]  /*5a30*/  MUFU.EX2 R133, R7 ;  /* 0x0000000700857308 */ /* 0x0003220000000800 */
[----:B------:R-:W-:Y:S02]  /*5a40*/  LOP3.LUT R0, R5, UR15, R22, 0x96, !PT ;  /* 0x0000000f05007c12 */ /* 0x000fe4000f8e9616 */
[----:B------:R-:W-:Y:S01]  /*5a50*/  LOP3.LUT R3, R3, 0xff, RZ, 0xc0, !PT ;  /* 0x000000ff03037812 */ /* 0x000fe200078ec0ff */
[----:B------:R-:W-:Y:S02]  /*5a60*/  FFMA.FTZ R6, R223, c[0x0][0x23c], -R17 ;  /* 0x00008f00df067a23 */ /* 0x000fe40000010811 */
[----:B------:R-:W-:Y:S02]  /*5a70*/  IMAD.MOV.U32 R213, RZ, RZ, R54 ;  /* 0x000000ffffd57224 */ /* 0x000fe400078e0036 */
[----:B------:R-:W-:-:S02]  /*5a80*/  IMAD.MOV.U32 R214, RZ, RZ, R55 ;  /* 0x000000ffffd67224 */ /* 0x000fc400078e0037 */
[----:B------:R3:W-:Y:S01]  /*5a90*/  MUFU.EX2 R55, R6 ;  /* 0x0000000600377308 */ /* 0x0007e20000000800 */
[----:B-1----:R-:W-:Y:S01]  /*5aa0*/  SHF.R.U32.HI R7, RZ, 0x18, R4 ;  /* 0x00000018ff077819 */ /* 0x002fe20000011604 */
[----:B------:R-:W-:-:S03]  /*5ab0*/  FFMA.FTZ R4, R232, c[0x0][0x23c], -R17 ;  /* 0x00008f00e8047a23 */ /* 0x000fc60000010811 */
[----:B------:R-:W-:-:S03]  /*5ac0*/  PRMT R9, R3, 0x5410, R7 ;  /* 0x0000541003097816 */ /* 0x000fc60000000007 */
[----:B------:R1:W1:Y:S01]  /*5ad0*/  MUFU.EX2 R54, R4 ;  /* 0x0000000400367308 */ /* 0x0002620000000800 */
[C---:B------:R-:W-:Y:S02]  /*5ae0*/  LOP3.LUT R3, R0.reuse, 0xffff, RZ, 0xc0, !PT ;  /* 0x0000ffff00037812 */ /* 0x040fe400078ec0ff */
[----:B------:R-:W-:Y:S02]  /*5af0*/  LOP3.LUT R7, R0, 0xff, RZ, 0xc0, !PT ;  /* 0x000000ff00077812 */ /* 0x000fe400078ec0ff */
[--C-:B---3--:R-:W-:Y:S02]  /*5b00*/  SHF.R.U32.HI R6, RZ, 0x18, R0.reuse ;  /* 0x00000018ff067819 */ /* 0x108fe40000011600 */
[----:B------:R-:W-:Y:S01]  /*5b10*/  SHF.R.U32.HI R5, RZ, 0x8, R3 ;  /* 0x00000008ff057819 */ /* 0x000fe20000011603 */
[----:B------:R-:W-:Y:S01]  /*5b20*/  FFMA.FTZ R3, R238, c[0x0][0x23c], -R17 ;  /* 0x00008f00ee037a23 */ /* 0x000fe20000010811 */
[----:B-1----:R-:W-:-:S04]  /*5b30*/  SHF.R.U32.HI R4, RZ, 0x10, R0 ;  /* 0x00000010ff047819 */ /* 0x002fc80000011600 */
[----:B------:R-:W-:Y:S01]  /*5b40*/  LOP3.LUT R0, R4, 0xff, RZ, 0xc0, !PT ;  /* 0x000000ff04007812 */ /* 0x000fe200078ec0ff */
[----:B------:R-:W-:Y:S01]  /*5b50*/  FFMA.FTZ R4, R237, c[0x0][0x23c], -R17 ;  /* 0x00008f00ed047a23 */ /* 0x000fe20000010811 */
[----:B------:R-:W-:Y:S01]  /*5b60*/  PRMT R8, R7, 0x5410, R5 ;  /* 0x0000541007087816 */ /* 0x000fe20000000005 */
[----:B------:R4:W-:Y:S01]  /*5b70*/  MUFU.EX2 R53, R3 ;  /* 0x0000000300357308 */ /* 0x0009e20000000800 */
[----:B------:R-:W-:Y:S01]  /*5b80*/  PRMT R5, R0, 0x5410, R6 ;  /* 0x0000541000057816 */ /* 0x000fe20000000006 */
[----:B------:R-:W-:Y:S01]  /*5b90*/  HSET2.LE.AND R0, R10, R193, PT ;  /* 0x000000c10a007233 */ /* 0x000fe20003803000 */
[----:B------:R-:W-:-:S05]  /*5ba0*/  IMAD.MOV.U32 R224, RZ, RZ, R47 ;  /* 0x000000ffffe07224 */ /* 0x000fca00078e002f */
[----:B------:R1:W3:Y:S01]  /*5bb0*/  MUFU.EX2 R47, R4 ;  /* 0x00000004002f7308 */ /* 0x0002e20000000800 */
[----:B----4-:R-:W-:-:S04]  /*5bc0*/  F2FP.PACK_AB R3, R133, R132 ;  /* 0x000000848503723e */ /* 0x010fc800000000ff */
        /* <DEDUP_REMOVED lines=8> */
[----:B---3--:R-:W-:-:S04]  /*5c50*/  F2FP.PACK_AB R3, R47, R53 ;  /* 0x000000352f03723e */ /* 0x008fc800000000ff */
[----:B------:R-:W-:Y:S01]  /*5c60*/  LOP3.LUT R5, R0, R3, RZ, 0xc0, !PT ;  /* 0x0000000300057212 */ /* 0x000fe200078ec0ff */
[----:B------:R-:W-:Y:S02]  /*5c70*/  IMAD.MOV.U32 R195, RZ, RZ, R45 ;  /* 0x000000ffffc37224 */ /* 0x000fe400078e002d */
[----:B------:R-:W-:-:S04]  /*5c80*/  FFMA.FTZ R3, R240, c[0x0][0x23c], -R20 ;  /* 0x00008f00f0037a23 */ /* 0x000fc80000010814 */
[C---:B------:R-:W-:Y:S01]  /*5c90*/  HMMA.16816.F32 R100, R4.reuse, R32, R100 ;  /* 0x000000200464723c */ /* 0x040fe20000001864 */
[----:B------:R-:W-:Y:S02]  /*5ca0*/  FFMA.FTZ R10, R241, c[0x0][0x23c], -R19 ;  /* 0x00008f00f10a7a23 */ /* 0x000fe40000010813 */
[----:B------:R-:W-:Y:S02]  /*5cb0*/  IMAD.MOV.U32 R196, RZ, RZ, R143 ;  /* 0x000000ffffc47224 */ /* 0x000fe400078e008f */
[----:B------:R-:W-:Y:S02]  /*5cc0*/  IMAD.MOV.U32 R199, RZ, RZ, R142 ;  /* 0x000000ffffc77224 */ /* 0x000fe400078e008e */
[----:B------:R-:W-:Y:S01]  /*5cd0*/  IMAD.MOV.U32 R228, RZ, RZ, R140 ;  /* 0x000000ffffe47224 */ /* 0x000fe200078e008c */
[----:B------:R-:W-:Y:S01]  /*5ce0*/  HMMA.16816.F32 R56, R4, R30, R56 ;  /* 0x0000001e0438723c */ /* 0x000fe20000001838 */
[----:B------:R-:W-:Y:S01]  /*5cf0*/  IMAD.MOV.U32 R200, RZ, RZ, R141 ;  /* 0x000000ffffc87224 */ /* 0x000fe200078e008d */
[----:B------:R-:W-:Y:S01]  /*5d00*/  MUFU.EX2 R31, R10 ;  /* 0x0000000a001f7308 */ /* 0x000fe20000000800 */
[----:B--2---:R-:W-:-:S07]  /*5d10*/  FFMA.FTZ R0, R235, c[0x0][0x23c], -R20 ;  /* 0x00008f00eb007a23 */ /* 0x004fce0000010814 */
[----:B------:R1:W-:Y:S02]  /*5d20*/  MUFU.EX2 R45, R0 ;  /* 0x00000000002d7308 */ /* 0x0003e40000000800 */
[----:B-1----:R-:W-:-:S06]  /*5d30*/  FFMA.FTZ R0, R236, c[0x0][0x23c], -R20 ;  /* 0x00008f00ec007a23 */ /* 0x002fcc0000010814 */
[----:B------:R1:W2:Y:S02]  /*5d40*/  MUFU.EX2 R42, R0 ;  /* 0x00000000002a7308 */ /* 0x0002a40000000800 */
[----:B-1----:R-:W-:-:S06]  /*5d50*/  FFMA.FTZ R0, R239, c[0x0][0x23c], -R20 ;  /* 0x00008f00ef007a23 */ /* 0x002fcc0000010814 */
[----:B------:R1:W-:Y:S02]  /*5d60*/  MUFU.EX2 R41, R0 ;  /* 0x0000000000297308 */ /* 0x0003e40000000800 */
[----:B-1----:R-:W-:-:S05]  /*5d70*/  LOP3.LUT R0, R43, UR5, R46, 0x96, !PT ;  /* 0x000000052b007c12 */ /* 0x002fca000f8e962e */
[----:B------:R-:W-:-:S04]  /*5d80*/  IMAD.WIDE.U32 R8, R0, -0x2daee0ad, RZ ;  /* 0xd2511f5300087825 */ /* 0x000fc800078e00ff */
[----:B------:R-:W-:-:S04]  /*5d90*/  FFMA.FTZ R0, R242, c[0x0][0x23c], -R19 ;  /* 0x00008f00f2007a23 */ /* 0x000fc80000010813 */
[----:B------:R1:W3:Y:S01]  /*5da0*/  MUFU.EX2 R32, R0 ;  /* 0x0000000000207308 */ /* 0x0002e20000000800 */
[----:B------:R-:W-:Y:S01]  /*5db0*/  LOP3.LUT R11, R8, 0xffff, RZ, 0xc0, !PT ;  /* 0x0000ffff080b7812 */ /* 0x000fe200078ec0ff */
[C---:B------:R-:W-:Y:S06]  /*5dc0*/  HMMA.16816.F32 R140, R4.reuse, R24, R84 ;  /* 0x00000018048c723c */ /* 0x040fec0000001854 */
[----:B------:R4:W2:Y:S01]  /*5dd0*/  MUFU.EX2 R236, R3 ;  /* 0x0000000300ec7308 */ /* 0x0008a20000000800 */
[----:B-1----:R-:W-:Y:S01]  /*5de0*/  LOP3.LUT R0, R9, UR14, R44, 0x96, !PT ;  /* 0x0000000e09007c12 */ /* 0x002fe2000f8e962c */
[----:B------:R-:W-:Y:S01]  /*5df0*/  FFMA.FTZ R9, R243, c[0x0][0x23c], -R19 ;  /* 0x00008f00f3097a23 */ /* 0x000fe20000010813 */
[----:B------:R-:W-:Y:S02]  /*5e00*/  HMMA.16816.F32 R84, R4, R26, R112 ;  /* 0x0000001a0454723c */ /* 0x000fe40000001870 */
[----:B------:R-:W-:-:S02]  /*5e10*/  LOP3.LUT R10, R0, 0xff, RZ, 0xc0, !PT ;  /* 0x000000ff000a7812 */ /* 0x000fc400078ec0ff */
[----:B----4-:R-:W-:Y:S01]  /*5e20*/  LOP3.LUT R3, R0, 0xffff, RZ, 0xc0, !PT ;  /* 0x0000ffff00037812 */ /* 0x010fe200078ec0ff */
[----:B------:R1:W-:Y:S03]  /*5e30*/  MUFU.EX2 R30, R9 ;  /* 0x00000009001e7308 */ /* 0x0003e60000000800 */
[----:B------:R-:W-:Y:S01]  /*5e40*/  HMMA.16816.F32 R176, R4, R12, R176 ;  /* 0x0000000c04b0723c */ /* 0x000fe200000018b0 */
[----:B------:R-:W-:-:S06]  /*5e50*/  SHF.R.U32.HI R3, RZ, 0x8, R3 ;  /* 0x00000008ff037819 */ /* 0x000fcc0000011603 */
[----:B------:R-:W-:Y:S01]  /*5e60*/  SHF.R.U32.HI R12, RZ, 0x10, R8 ;  /* 0x00000010ff0c7819 */ /* 0x000fe20000011608 */
[----:B------:R-:W-:Y:S01]  /*5e70*/  HMMA.16816.F32 R24, R4, R14, R120 ;  /* 0x0000000e0418723c */ /* 0x000fe20000001878 */
[----:B------:R-:W-:Y:S01]  /*5e80*/  PRMT R3, R10, 0x5410, R3 ;  /* 0x000054100a037816 */ /* 0x000fe20000000003 */
[----:B------:R-:W-:-:S05]  /*5e90*/  IMAD.MOV.U32 R225, RZ, RZ, R130 ;  /* 0x000000ffffe17224 */ /* 0x000fca00078e0082 */
[----:B------:R-:W-:Y:S01]  /*5ea0*/  LOP3.LUT R15, R8, 0xff, RZ, 0xc0, !PT ;  /* 0x000000ff080f7812 */ /* 0x000fe200078ec0ff */
[----:B-1----:R-:W-:Y:S01]  /*5eb0*/  FFMA.FTZ R9, R244, c[0x0][0x23c], -R19 ;  /* 0x00008f00f4097a23 */ /* 0x002fe20000010813 */
[----:B------:R-:W-:Y:S01]  /*5ec0*/  SHF.R.U32.HI R14, RZ, 0x18, R8 ;  /* 0x00000018ff0e7819 */ /* 0x000fe20000011608 */
[C---:B------:R-:W-:Y:S01]  /*5ed0*/  HMMA.16816.F32 R172, R4.reuse, R28, R172 ;  /* 0x0000001c04ac723c */ /* 0x040fe200000018ac */
[--C-:B------:R-:W-:Y:S01]  /*5ee0*/  SHF.R.U32.HI R8, RZ, 0x10, R0.reuse ;  /* 0x00000010ff087819 */ /* 0x100fe20000011600 */
[----:B------:R1:W4:Y:S01]  /*5ef0*/  MUFU.EX2 R237, R9 ;  /* 0x0000000900ed7308 */ /* 0x0003220000000800 */
[----:B------:R-:W-:Y:S01]  /*5f00*/  SHF.R.U32.HI R13, RZ, 0x18, R0 ;  /* 0x00000018ff0d7819 */ /* 0x000fe20000011600 */
[----:B------:R-:W-:Y:S01]  /*5f10*/  HSET2.LE.AND R0, R3, R193, PT ;  /* 0x000000c103007233 */ /* 0x000fe20003803000 */
[----:B--2---:R-:W-:Y:S01]  /*5f20*/  F2FP.PACK_AB R3, R42, R45 ;  /* 0x0000002d2a03723e */ /* 0x004fe200000000ff */
[----:B------:R-:W-:Y:S01]  /*5f30*/  IMAD.MOV.U32 R209, RZ, RZ, R131 ;  /* 0x000000ffffd17224 */ /* 0x000fe200078e0083 */
[----:B------:R-:W-:Y:S01]  /*5f40*/  SHF.R.U32.HI R11, RZ, 0x8, R11 ;  /* 0x00000008ff0b7819 */ /* 0x000fe2000001160b */
[----:B------:R-:W-:Y:S01]  /*5f50*/  HMMA.16816.F32 R164, R4, R48, R164 ;  /* 0x0000003004a4723c */ /* 0x000fe200000018a4 */
[----:B------:R-:W-:Y:S01]  /*5f60*/  LOP3.LUT R128, R0, R3, RZ, 0xc0, !PT ;  /* 0x0000000300807212 */ /* 0x000fe200078ec0ff */
[----:B------:R-:W-:Y:S01]  /*5f70*/  IMAD.MOV.U32 R205, RZ, RZ, R83 ;  /* 0x000000ffffcd7224 */ /* 0x000fe200078e0053 */
[----:B------:R-:W-:Y:S01]  /*5f80*/  LDSM.16.MT88.4 R120, [R216+0xbc00] ;  /* 0x00bc0000d878783b */ /* 0x000fe20000004200 */
[----:B-1----:R-:W-:-:S04]  /*5f90*/  LOP3.LUT R9, R8, 0xff, RZ, 0xc0, !PT ;  /* 0x000000ff08097812 */ /* 0x002fc800078ec0ff */
[----:B------:R-:W-:Y:S02]  /*5fa0*/  PRMT R9, R9, 0x5410, R13 ;  /* 0x0000541009097816 */ /* 0x000fe4000000000d */
[----:B---3--:R-:W-:-:S03]  /*5fb0*/  F2FP.PACK_AB R3, R31, R32 ;  /* 0x000000201f03723e */ /* 0x008fc600000000ff */
[----:B------:R-:W-:-:S05]  /*5fc0*/  HSET2.LE.AND R0, R9, R193, PT ;  /* 0x000000c109007233 */ /* 0x000fca0003803000 */
[----:B------:R-:W-:Y:S01]  /*5fd0*/  LOP3.LUT R129, R0, R3, RZ, 0xc0, !PT ;  /* 0x0000000300817212 */ /* 0x000fe200078ec0ff */
[----:B------:R-:W-:-:S04]  /*5fe0*/  FFMA.FTZ R0, R246, c[0x0][0x23c], -R18 ;  /* 0x00008f00f6007a23 */ /* 0x000fc80000010812 */
[----:B------:R1:W-:Y:S01]  /*5ff0*/  MUFU.EX2 R29, R0 ;  /* 0x00000000001d7308 */ /* 0x0003e20000000800 */
[----:B------:R-:W-:Y:S02]  /*6000*/  FFMA.FTZ R3, R251, c[0x0][0x23c], -R17 ;  /* 0x00008f00fb037a23 */ /* 0x000fe40000010811 */
[----:B-1----:R-:W-:-:S05]  /*6010*/  FFMA.FTZ R0, R248, c[0x0][0x23c], -R18 ;  /* 0x00008f00f8007a23 */ /* 0x002fca0000010812 */
[----:B------:R1:W-:Y:S01]  /*6020*/  MUFU.EX2 R28, R0 ;  /* 0x00000000001c7308 */ /* 0x0003e20000000800 */
[----:B------:R-:W-:Y:S01]  /*6030*/  PRMT R8, R15, 0x5410, R11 ;  /* 0x000054100f087816 */ /* 0x000fe2000000000b */
[----:B------:R-:W-:Y:S01]  /*6040*/  HMMA.16816.F32 R60, R4, R34, R60 ;  /* 0x00000022043c723c */ /* 0x000fe2000000183c */
[----:B-1----:R-:W-:-:S05]  /*6050*/  FFMA.FTZ R0, R247, c[0x0][0x23c], -R18 ;  /* 0x00008f00f7007a23 */ /* 0x002fca0000010812 */
[----:B------:R1:W-:Y:S02]  /*6060*/  MUFU.EX2 R19, R0 ;  /* 0x0000000000137308 */ /* 0x0003e40000000800 */
[----:B------:R-:W-:Y:S01]  /*6070*/  HMMA.16816.F32 R112, R4, R36, R96 ;  /* 0x000000240470723c */ /* 0x000fe20000001860 */
[----:B------:R-:W-:Y:S01]  /*6080*/  LOP3.LUT R10, R12, 0xff, RZ, 0xc0, !PT ;  /* 0x000000ff0c0a7812 */ /* 0x000fe200078ec0ff */
[----:B------:R-:W-:-:S04]  /*6090*/  HSET2.LE.AND R8, R8, R193, PT ;  /* 0x000000c108087233 */ /* 0x000fc80003803000 */
[----:B------:R2:W-:Y:S01]  /*60a0*/  MUFU.EX2 R15, R3 ;  /* 0x00000003000f7308 */ /* 0x0005e20000000800 */
[----:B-1----:R-:W-:Y:S01]  /*60b0*/  FFMA.FTZ R0, R249, c[0x0][0x23c], -R18 ;  /* 0x00008f00f9007a23 */ /* 0x002fe20000010812 */
[----:B------:R-:W-:Y:S01]  /*60c0*/  HMMA.16816.F32 R64, R4, R38, R64 ;  /* 0x000000260440723c */ /* 0x000fe20000001840 */
[----:B------:R-:W-:Y:S01]  /*60d0*/  F2FP.PACK_AB R9, R236, R41 ;  /* 0x00000029ec09723e */ /* 0x000fe200000000ff */
[----:B------:R-:W-:-:S04]  /*60e0*/  IMAD.MOV.U32 R206, RZ, RZ, R82 ;  /* 0x000000ffffce7224 */ /* 0x000fc800078e0052 */
[----:B------:R1:W3:Y:S01]  /*60f0*/  MUFU.EX2 R16, R0 ;  /* 0x0000000000107308 */ /* 0x0002e20000000800 */
[----:B------:R-:W-:Y:S01]  /*6100*/  PRMT R10, R10, 0x5410, R14 ;  /* 0x000054100a0a7816 */ /* 0x000fe2000000000e */
[----:B------:R-:W-:Y:S01]  /*6110*/  IMAD.MOV.U32 R208, RZ, RZ, R108 ;  /* 0x000000ffffd07224 */ /* 0x000fe200078e006c */
[----:B------:R-:W-:Y:S01]  /*6120*/  HMMA.16816.F32 R48, R4, R50, R68 ;  /* 0x000000320430723c */ /* 0x000fe20000001844 */
[----:B--2---:R-:W-:Y:S01]  /*6130*/  FFMA.FTZ R3, R250, c[0x0][0x23c], -R17 ;  /* 0x00008f00fa037a23 */ /* 0x004fe20000010811 */
[----:B------:R-:W-:Y:S01]  /*6140*/  LOP3.LUT R130, R8, R9, RZ, 0xc0, !PT ;  /* 0x0000000908827212 */ /* 0x000fe200078ec0ff */
[----:B------:R-:W-:Y:S01]  /*6150*/  IMAD.MOV.U32 R207, RZ, RZ, R109 ;  /* 0x000000ffffcf7224 */ /* 0x000fe200078e006d */
[----:B----4-:R-:W-:Y:S01]  /*6160*/  F2FP.PACK_AB R11, R237, R30 ;  /* 0x0000001eed0b723e */ /* 0x010fe200000000ff */
[----:B------:R-:W-:Y:S01]  /*6170*/  IMAD.MOV.U32 R230, RZ, RZ, R21 ;  /* 0x000000ffffe67224 */ /* 0x000fe200078e0015 */
[----:B------:R-:W2:Y:S04]  /*6180*/  LDSM.16.MT88.4 R80, [R218+0x9c00] ;  /* 0x009c0000da50783b */ /* 0x000ea80000004200 */
[----:B------:R-:W4:Y:S01]  /*6190*/  LDSM.16.MT88.4 R96, [R216+0xac00] ;  /* 0x00ac0000d860783b */ /* 0x000f220000004200 */
[----:B-1----:R-:W-:Y:S01]  /*61a0*/  LOP3.LUT R0, R23, UR5, R40, 0x96, !PT ;  /* 0x0000000517007c12 */ /* 0x002fe2000f8e9628 */
[----:B------:R1:W-:Y:S01]  /*61b0*/  MUFU.EX2 R14, R3 ;  /* 0x00000003000e7308 */ /* 0x0003e20000000800 */
[----:B------:R-:W-:Y:S01]  /*61c0*/  HSET2.LE.AND R10, R10, R193, PT ;  /* 0x000000c10a0a7233 */ /* 0x000fe20003803000 */
[----:B------:R-:W-:Y:S01]  /*61d0*/  FFMA.FTZ R7, R192, c[0x0][0x23c], -R17 ;  /* 0x00008f00c0077a23 */ /* 0x000fe20000010811 */
[----:B------:R-:W2:Y:S01]  /*61e0*/  LDSM.16.MT88.4 R108, [R218+0xac00] ;  /* 0x00ac0000da6c783b */ /* 0x000ea20000004200 */
[----:B------:R-:W-:-:S03]  /*61f0*/  IMAD.WIDE.U32 R4, R0, -0x2daee0ad, RZ ;  /* 0xd2511f5300047825 */ /* 0x000fc600078e00ff */
[----:B------:R-:W2:Y:S02]  /*6200*/  LDSM.16.MT88.4 R20, [R218+0xbc00] ;  /* 0x00bc0000da14783b */ /* 0x000ea40000004200 */
[----:B------:R-:W-:Y:S02]  /*6210*/  LOP3.LUT R0, R5, UR14, R52, 0x96, !PT ;  /* 0x0000000e05007c12 */ /* 0x000fe4000f8e9634 */
[----:B------:R-:W-:Y:S01]  /*6220*/  LOP3.LUT R6, R4, 0xffff, RZ, 0xc0, !PT ;  /* 0x0000ffff04067812 */ /* 0x000fe200078ec0ff */
[----:B------:R-:W-:Y:S01]  /*6230*/  FFMA.FTZ R5, R252, c[0x0][0x23c], -R17 ;  /* 0x00008f00fc057a23 */ /* 0x000fe20000010811 */
[----:B-1----:R-:W-:Y:S02]  /*6240*/  SHF.R.U32.HI R3, RZ, 0x10, R4 ;  /* 0x00000010ff037819 */ /* 0x002fe40000011604 */
[----:B------:R-:W-:Y:S02]  /*6250*/  LOP3.LUT R9, R4, 0xff, RZ, 0xc0, !PT ;  /* 0x000000ff04097812 */ /* 0x000fe400078ec0ff */
[----:B------:R-:W-:-:S02]  /*6260*/  LOP3.LUT R8, R3, 0xff, RZ, 0xc0, !PT ;  /* 0x000000ff03087812 */ /* 0x000fc400078ec0ff */
[----:B------:R-:W-:Y:S02]  /*6270*/  SHF.R.U32.HI R12, RZ, 0x18, R4 ;  /* 0x00000018ff0c7819 */ /* 0x000fe40000011604 */
[----:B------:R-:W-:Y:S02]  /*6280*/  LOP3.LUT R3, R0, 0xffff, RZ, 0xc0, !PT ;  /* 0x0000ffff00037812 */ /* 0x000fe400078ec0ff */
[----:B------:R-:W-:Y:S01]  /*6290*/  SHF.R.U32.HI R4, RZ, 0x10, R0 ;  /* 0x00000010ff047819 */ /* 0x000fe20000011600 */
[----:B------:R1:W-:Y:S01]  /*62a0*/  MUFU.EX2 R235, R5 ;  /* 0x0000000500eb7308 */ /* 0x0003e20000000800 */
[----:B------:R-:W-:Y:S02]  /*62b0*/  LOP3.LUT R131, R10, R11, RZ, 0xc0, !PT ;  /* 0x0000000b0a837212 */ /* 0x000fe400078ec0ff */
[----:B------:R-:W-:Y:S02]  /*62c0*/  SHF.R.U32.HI R6, RZ, 0x8, R6 ;  /* 0x00000008ff067819 */ /* 0x000fe40000011606 */
[----:B------:R-:W-:-:S02]  /*62d0*/  LOP3.LUT R11, R0, 0xff, RZ, 0xc0, !PT ;  /* 0x000000ff000b7812 */ /* 0x000fc400078ec0ff */
[----:B------:R-:W-:Y:S02]  /*62e0*/  SHF.R.U32.HI R10, RZ, 0x18, R0 ;  /* 0x00000018ff0a7819 */ /* 0x000fe40000011600 */
[----:B------:R-:W-:Y:S02]  /*62f0*/  LOP3.LUT R4, R4, 0xff, RZ, 0xc0, !PT ;  /* 0x000000ff04047812 */ /* 0x000fe400078ec0ff */
[----:B------:R-:W-:Y:S02]  /*6300*/  PRMT R0, R9, 0x5410, R6 ;  /* 0x0000541009007816 */ /* 0x000fe40000000006 */
[----:B-1----:R-:W-:Y:S02]  /*6310*/  SHF.R.U32.HI R5, RZ, 0x8, R3 ;  /* 0x00000008ff057819 */ /* 0x002fe40000011603 */
[----:B------:R-:W-:Y:S01]  /*6320*/  PRMT R3, R8, 0x5410, R12 ;  /* 0x0000541008037816 */ /* 0x000fe2000000000c */
[----:B------:R-:W-:Y:S01]  /*6330*/  IMAD.MOV.U32 R192, RZ, RZ, R196 ;  /* 0x000000ffffc07224 */ /* 0x000fe200078e00c4 */
[----:B------:R-:W-:Y:S01]  /*6340*/  PRMT R6, R11, 0x5410, R5 ;  /* 0x000054100b067816 */ /* 0x000fe20000000005 */
[----:B------:R-:W-:Y:S01]  /*6350*/  IMAD.MOV.U32 R196, RZ, RZ, R197 ;  /* 0x000000ffffc47224 */ /* 0x000fe200078e00c5 */
[----:B------:R-:W-:Y:S01]  /*6360*/  PRMT R5, R4, 0x5410, R10 ;  /* 0x0000541004057816 */ /* 0x000fe2000000000a */
[----:B------:R-:W-:Y:S01]  /*6370*/  IMAD.MOV.U32 R197, RZ, RZ, R198 ;  /* 0x000000ffffc57224 */ /* 0x000fe200078e00c6 */
[--C-:B------:R-:W-:Y:S01]  /*6380*/  HSET2.LE.AND R0, R0, R193.reuse, PT ;  /* 0x000000c100007233 */ /* 0x100fe20003803000 */
[----:B------:R-:W-:Y:S01]  /*6390*/  IMAD.MOV.U32 R198, RZ, RZ, R199 ;  /* 0x000000ffffc67224 */ /* 0x000fe200078e00c7 */
[--C-:B------:R-:W-:Y:S01]  /*63a0*/  HSET2.LE.AND R4, R3, R193.reuse, PT ;  /* 0x000000c103047233 */ /* 0x100fe20003803000 */
[----:B---3--:R-:W-:Y:S01]  /*63b0*/  F2FP.PACK_AB R3, R16, R19 ;  /* 0x000000131003723e */ /* 0x008fe200000000ff */
[----:B------:R-:W-:Y:S01]  /*63c0*/  IMAD.MOV.U32 R199, RZ, RZ, R200 ;  /* 0x000000ffffc77224 */ /* 0x000fe200078e00c8 */
[----:B------:R1:W3:Y:S01]  /*63d0*/  MUFU.EX2 R13, R7 ;  /* 0x00000007000d7308 */ /* 0x0002e20000000800 */
[--C-:B------:R-:W-:Y:S01]  /*63e0*/  HSET2.LE.AND R6, R6, R193.reuse, PT ;  /* 0x000000c106067233 */ /* 0x100fe20003803000 */
[----:B------:R-:W-:Y:S01]  /*63f0*/  IMAD.MOV.U32 R200, RZ, RZ, R201 ;  /* 0x000000ffffc87224 */ /* 0x000fe200078e00c9 */
[----:B------:R-:W-:Y:S01]  /*6400*/  HSET2.LE.AND R8, R5, R193, PT ;  /* 0x000000c105087233 */ /* 0x000fe20003803000 */
[----:B------:R-:W-:-:S02]  /*6410*/  IMAD.MOV.U32 R193, RZ, RZ, R194 ;  /* 0x000000ffffc17224 */ /* 0x000fc400078e00c2 */
[----:B------:R-:W-:Y:S01]  /*6420*/  IMAD.MOV.U32 R201, RZ, RZ, R202 ;  /* 0x000000ffffc97224 */ /* 0x000fe200078e00ca */
[----:B------:R-:W-:Y:S01]  /*6430*/  LOP3.LUT R170, R0, R3, RZ, 0xc0, !PT ;  /* 0x0000000300aa7212 */ /* 0x000fe200078ec0ff */
[----:B------:R-:W-:Y:S02]  /*6440*/  IMAD.MOV.U32 R202, RZ, RZ, R203 ;  /* 0x000000ffffca7224 */ /* 0x000fe400078e00cb */
[----:B------:R-:W-:Y:S02]  /*6450*/  IMAD.MOV.U32 R194, RZ, RZ, R2 ;  /* 0x000000ffffc27224 */ /* 0x000fe400078e0002 */
[----:B------:R2:W5:Y:S01]  /*6460*/  LDL.LU R2, [R1+0x60] ;  /* 0x0000600001027983 */ /* 0x0005620000300800 */
[----:B------:R-:W-:Y:S01]  /*6470*/  IMAD.MOV.U32 R203, RZ, RZ, R134 ;  /* 0x000000ffffcb7224 */ /* 0x000fe200078e0086 */
[----:B-1----:R-:W-:Y:S02]  /*6480*/  F2FP.PACK_AB R7, R28, R29 ;  /* 0x0000001d1c07723e */ /* 0x002fe400000000ff */
[----:B------:R1:W5:Y:S01]  /*6490*/  LDL.LU R134, [R1+0x5c] ;  /* 0x00005c0001867983 */ /* 0x0003620000300800 */
[----:B------:R-:W-:Y:S01]  /*64a0*/  FADD.FTZ R3, R221, R222 ;  /* 0x000000dedd037221 */ /* 0x000fe20000010000 */
[----:B------:R-:W-:-:S02]  /*64b0*/  LOP3.LUT R168, R6, R7, RZ, 0xc0, !PT ;  /* 0x0000000706a87212 */ /* 0x000fc400078ec0ff */
[----:B------:R1:W5:Y:S01]  /*64c0*/  LDL.LU R222, [R1+0x58] ;  /* 0x0000580001de7983 */ /* 0x0003620000300800 */
[----:B------:R-:W-:-:S03]  /*64d0*/  FADD.FTZ R6, R219, R220 ;  /* 0x000000dcdb067221 */ /* 0x000fc60000010000 */
[----:B------:R1:W5:Y:S01]  /*64e0*/  LDL.LU R221, [R1+0x54] ;  /* 0x0000540001dd7983 */ /* 0x0003620000300800 */
[----:B------:R-:W-:-:S03]  /*64f0*/  FADD.FTZ R7, R245, R217 ;  /* 0x000000d9f5077221 */ /* 0x000fc60000010000 */
[----:B------:R1:W5:Y:S04]  /*6500*/  LDL.LU R220, [R1+0x50] ;  /* 0x0000500001dc7983 */ /* 0x0003680000300800 */
[----:B------:R1:W5:Y:S04]  /*6510*/  LDL.LU R219, [R1+0x4c] ;  /* 0x00004c0001db7983 */ /* 0x0003680000300800 */
[----:B------:R1:W5:Y:S01]  /*6520*/  LDL.LU R217, [R1+0x48] ;  /* 0x0000480001d97983 */ /* 0x0003620000300800 */
[----:B---3--:R-:W-:-:S04]  /*6530*/  F2FP.PACK_AB R0, R13, R15 ;  /* 0x0000000f0d00723e */ /* 0x008fc800000000ff */
[----:B------:R-:W-:Y:S01]  /*6540*/  LOP3.LUT R169, R8, R0, RZ, 0xc0, !PT ;  /* 0x0000000008a97212 */ /* 0x000fe200078ec0ff */
[----:B------:R-:W-:Y:S02]  /*6550*/  FADD.FTZ R0, R193, R192 ;  /* 0x000000c0c1007221 */ /* 0x000fe40000010000 */
[----:B------:R-:W-:Y:S02]  /*6560*/  FADD.FTZ R3, R195, R3 ;  /* 0x00000003c3037221 */ /* 0x000fe40000010000 */
[----:B------:R-:W-:Y:S01]  /*6570*/  FADD.FTZ R0, R194, R0 ;  /* 0x00000000c2007221 */ /* 0x000fe20000010000 */
[----:B------:R-:W-:Y:S01]  /*6580*/  F2FP.PACK_AB R5, R235, R14 ;  /* 0x0000000eeb05723e */ /* 0x000fe200000000ff */
[----:B------:R-:W-:Y:S02]  /*6590*/  FADD.FTZ R6, R196, R6 ;  /* 0x00000006c4067221 */ /* 0x000fe40000010000 */
[----:B------:R-:W-:Y:S02]  /*65a0*/  FADD.FTZ R7, R197, R7 ;  /* 0x00000007c5077221 */ /* 0x000fe40000010000 */
[----:B------:R-:W-:-:S02]  /*65b0*/  FADD.FTZ R0, R198, R0 ;  /* 0x00000000c6007221 */ /* 0x000fc40000010000 */
[----:B------:R-:W-:Y:S01]  /*65c0*/  FADD.FTZ R3, R199, R3 ;  /* 0x00000003c7037221 */ /* 0x000fe20000010000 */
[----:B------:R-:W-:Y:S01]  /*65d0*/  LOP3.LUT R171, R4, R5, RZ, 0xc0, !PT ;  /* 0x0000000504ab7212 */ /* 0x000fe200078ec0ff */
        /* <DEDUP_REMOVED lines=25> */
[----:B------:R-:W-:Y:S01]  /*6770*/  FADD.FTZ R0, R139, R0 ;  /* 0x000000008b007221 */ /* 0x000fe20000010000 */
[----:B------:R-:W3:Y:S01]  /*6780*/  LDC.U8 R245, c[0x0][0x2d8] ;  /* 0x0000b600fff57b82 */ /* 0x000ee20000000000 */
        /* <DEDUP_REMOVED lines=18> */
[----:B------:R-:W-:Y:S02]  /*68b0*/  FADD.FTZ R233, R19, R233 ;  /* 0x000000e913e97221 */ /* 0x000fe40000010000 */
[----:B------:R-:W-:Y:S02]  /*68c0*/  FADD.FTZ R4, R14, R4 ;  /* 0x000000040e047221 */ /* 0x000fe40000010000 */
[----:B------:R-:W-:-:S03]  /*68d0*/  FADD.FTZ R3, R41, R3 ;  /* 0x0000000329037221 */ /* 0x000fc60000010000 */
[----:B------:R-:W-:Y:S01]  /*68e0*/  HMMA.16816.F32 R140, R168, R152, R140 ;  /* 0x00000098a88c723c */ /* 0x000fe2000000188c */
[----:B------:R-:W-:-:S07]  /*68f0*/  FADD.FTZ R0, R30, R0 ;  /* 0x000000001e007221 */ /* 0x000fce0000010000 */
[----:B------:R-:W-:Y:S01]  /*6900*/  HMMA.16816.F32 R152, R168, R154, R84 ;  /* 0x0000009aa898723c */ /* 0x000fe20000001854 */
[----:B------:R-:W-:Y:S02]  /*6910*/  FADD.FTZ R233, R16, R233 ;  /* 0x000000e910e97221 */ /* 0x000fe40000010000 */
[----:B------:R-:W-:-:S05]  /*6920*/  FADD.FTZ R235, R235, R4 ;  /* 0x00000004ebeb7221 */ /* 0x000fca0000010000 */
        /* <DEDUP_REMOVED lines=13> */
[----:B------:R-:W-:Y:S08]  /*6a00*/  HMMA.16816.F32 R112, R168, R120, R112 ;  /* 0x00000078a870723c */ /* 0x000ff00000001870 */
[----:B------:R-:W-:Y:S08]  /*6a10*/  HMMA.16816.F32 R124, R128, R20, R124 ;  /* 0x00000014807c723c */ /* 0x000ff0000000187c */
[C---:B------:R-:W-:Y:S08]  /*6a20*/  HMMA.16816.F32 R80, R168.reuse, R82, R24 ;  /* 0x00000052a850723c */ /* 0x040ff00000001818 */
[C---:B------:R-:W-:Y:S08]  /*6a30*/  HMMA.16816.F32 R96, R168.reuse, R98, R56 ;  /* 0x00000062a860723c */ /* 0x040ff00000001838 */
[C---:B------:R-:W-:Y:S08]  /*6a40*/  HMMA.16816.F32 R108, R168.reuse, R110, R60 ;  /* 0x0000006ea86c723c */ /* 0x040ff0000000183c */
[C---:B------:R-:W-:Y:S08]  /*6a50*/  HMMA.16816.F32 R120, R168.reuse, R122, R64 ;  /* 0x0000007aa878723c */ /* 0x040ff00000001840 */
[----:B------:R-:W-:Y:S08]  /*6a60*/  HMMA.16816.F32 R164, R168, R20, R164 ;  /* 0x00000014a8a4723c */ /* 0x000ff000000018a4 */
[-C--:B------:R-:W-:Y:S08]  /*6a70*/  HMMA.16816.F32 R128, R128, R22.reuse, R180 ;  /* 0x000000168080723c */ /* 0x080ff000000018b4 */
[----:B------:R-:W-:Y:S01]  /*6a80*/  HMMA.16816.F32 R168, R168, R22, R48 ;  /* 0x00000016a8a8723c */ /* 0x000fe20000001830 */
[----:B------:R-:W-:Y:S07]  /*6a90*/  @!P5 BRA `(.L_x_337) ;  /* 0x000046200000d947 */ /* 0x000fee0003800000 */
[----:B-1-3--:R-:W2:Y:S01]  /*6aa0*/  LDL.LU R231, [R1+0x8] ;  /* 0x0000080001e77983 */ /* 0x00aea20000300800 */
[----:B------:R-:W-:Y:S01]  /*6ab0*/  IMAD.MOV.U32 R132, RZ, RZ, R135 ;  /* 0x000000ffff847224 */ /* 0x000fe200078e0087 */
[----:B-----5:R-:W-:Y:S01]  /*6ac0*/  MOV R138, R2 ;  /* 0x00000002008a7202 */ /* 0x020fe20000000f00 */
[----:B------:R-:W-:Y:S01]  /*6ad0*/  IMAD.MOV.U32 R0, RZ, RZ, R136 ;  /* 0x000000ffff007224 */ /* 0x000fe200078e0088 */
[----:B------:R-:W3:Y:S01]  /*6ae0*/  LDL.LU R227, [R1+0x4] ;  /* 0x0000040001e37983 */ /* 0x000ee20000300800 */
[----:B------:R-:W-:-:S03]  /*6af0*/  IMAD.MOV.U32 R137, RZ, RZ, R134 ;  /* 0x000000ffff897224 */ /* 0x000fc600078e0086 */
[----:B------:R-:W4:Y:S04]  /*6b00*/  LDL.LU R228, [R1+0x44] ;  /* 0x0000440001e47983 */ /* 0x000f280000300800 */
[----:B------:R-:W4:Y:S04]  /*6b10*/  LDL R230, [R1+0x38] ;  /* 0x0000380001e67983 */ /* 0x000f280000100800 */
[----:B------:R-:W4:Y:S01]  /*6b20*/  LDL R229, [R1+0x34] ;  /* 0x0000340001e57983 */ /* 0x000f220000100800 */
[----:B--2---:R-:W-:-:S03]  /*6b30*/  LEA.HI.SX32 R223, R231, 0xfffffffe, 0x1a ;  /* 0xfffffffee7df7811 */ /* 0x004fc600078fd2ff */
[----:B------:R-:W2:Y:S04]  /*6b40*/  LDL.LU R231, [R1+0x40] ;  /* 0x0000400001e77983 */ /* 0x000ea80000300800 */
[----:B------:R-:W2:Y:S01]  /*6b50*/  LDL.64 R224, [R1+0x10] ;  /* 0x0000100001e07983 */ /* 0x000ea20000100a00 */
[----:B---3--:R-:W-:-:S04]  /*6b60*/  IMAD.WIDE.U32 R242, R227, -0x326172a9, RZ ;  /* 0xcd9e8d57e3f27825 */ /* 0x008fc800078e00ff */
[----:B----4-:R-:W-:Y:S01]  /*6b70*/  IMAD.WIDE.U32 R240, R228, -0x326172a9, RZ ;  /* 0xcd9e8d57e4f07825 */ /* 0x010fe200078e00ff */
[----:B------:R-:W-:Y:S02]  /*6b80*/  ISETP.GE.AND P2, PT, R230, c[0x0][0x220], PT ;  /* 0x00008800e6007a0c */ /* 0x000fe40003f46270 */
[-C--:B------:R-:W-:Y:S02]  /*6b90*/  LOP3.LUT R230, R243, R184.reuse, RZ, 0x3c, !PT ;  /* 0x000000b8f3e67212 */ /* 0x080fe400078e3cff */
[----:B------:R-:W-:Y:S02]  /*6ba0*/  LOP3.LUT R228, R241, R184, RZ, 0x3c, !PT ;  /* 0x000000b8f1e47212 */ /* 0x000fe400078e3cff */
[----:B------:R-:W-:Y:S02]  /*6bb0*/  ISETP.GE.AND P3, PT, R229, c[0x0][0x220], PT ;  /* 0x00008800e5007a0c */ /* 0x000fe40003f66270 */
[----:B------:R-:W-:Y:S01]  /*6bc0*/  PRMT R226, R245, 0x7054, R245 ;  /* 0x00007054f5e27816 */ /* 0x000fe200000000f5 */
[----:B------:R-:W-:Y:S01]  /*6bd0*/  IMAD.WIDE.U32 R228, R228, -0x2daee0ad, RZ ;  /* 0xd2511f53e4e47825 */ /* 0x000fe200078e00ff */
[----:B--2---:R-:W-:-:S03]  /*6be0*/  ISETP.GE.AND P4, PT, R224, c[0x0][0x220], PT ;  /* 0x00008800e0007a0c */ /* 0x004fc60003f86270 */
[----:B------:R-:W-:-:S04]  /*6bf0*/  IMAD.WIDE.U32 R224, R231, -0x2daee0ad, RZ ;  /* 0xd2511f53e7e07825 */ /* 0x000fc800078e00ff */
[----:B------:R-:W-:Y:S01]  /*6c00*/  IMAD.WIDE.U32 R230, R230, -0x2daee0ad, RZ ;  /* 0xd2511f53e6e67825 */ /* 0x000fe200078e00ff */
[----:B------:R-:W-:Y:S05]  /*6c10*/  BRA `(.L_x_338) ;  /* 0x000003a000007947 */ /* 0x000fea0003800000 */
.L_x_340:
[----:B------:R-:W2:Y:S01]  /*6c20*/  LDL.64 R244, [R1+0x28] ;  /* 0x0000280001f47983 */ /* 0x000ea20000100a00 */
[----:B------:R-:W-:Y:S03]  /*6c30*/  IADD3 R2, R223, -0x1, RZ ;  /* 0xffffffffdf027810 */ /* 0x000fe60007ffe0ff */
[----:B------:R-:W3:Y:S01]  /*6c40*/  LDL.64 R238, [R1+0x18] ;  /* 0x0000180001ee7983 */ /* 0x000ee20000100a00 */
[----:B------:R-:W-:Y:S01]  /*6c50*/  SHF.R.S32.HI R3, RZ, 0x1f, R2 ;  /* 0x0000001fff037819 */ /* 0x000fe20000011402 */
[C---:B------:R-:W-:Y:S02]  /*6c60*/  IMAD.WIDE.U32 R134, R2.reuse, c[0x0][0x198], RZ ;  /* 0x0000660002867a25 */ /* 0x040fe400078e00ff */
        /* <DEDUP_REMOVED lines=21> */
[----:B------:R-:W-:Y:S01]  /*6dc0*/  @!P2 LEA R2, P0, R3, c[0x0][0x168], 0x1 ;  /* 0x00005a000302aa11 */ /* 0x000fe200078008ff */
        /* <DEDUP_REMOVED lines=31> */
.L_x_338:
[----:B------:R-:W2:Y:S01]  /*6fc0*/  LDL.64 R8, [R1+0x20] ;  /* 0x0000200001087983 */ /* 0x000ea20000100a00 */
[----:B------:R-:W-:Y:S04]  /*6fd0*/  DEPBAR.LE SB0, 0x0 ;  /* 0x000080000000791a */ /* 0x000fe80000000000 */
[----:B------:R-:W-:Y:S01]  /*6fe0*/  SHF.R.S32.HI R2, RZ, 0x1f, R223 ;  /* 0x0000001fff027819 */ /* 0x000fe200000114df */
[----:B------:R-:W3:Y:S01]  /*6ff0*/  LDL R7, [R1+0xc] ;  /* 0x00000c0001077983 */ /* 0x000ee20000100800 */
[C---:B------:R-:W-:Y:S04]  /*7000*/  IMAD.WIDE.U32 R4, R223.reuse, c[0x0][0x1a0], RZ ;  /* 0x00006800df047a25 */ /* 0x040fe800078e00ff */
[----:B------:R-:W-:Y:S01]  /*7010*/  IMAD R2, R2, c[0x0][0x1a0], RZ ;  /* 0x0000680002027a24 */ /* 0x000fe200078e02ff */
[----:B------:R-:W-:Y:S01]  /*7020*/  BAR.SYNC.DEFER_BLOCKING 0x0 ;  /* 0x0000000000007b1d */ /* 0x000fe20000010000 */
[----:B------:R-:W-:Y:S02]  /*7030*/  IMAD.MOV.U32 R6, RZ, RZ, c[0x0][0x1a0] ;  /* 0x00006800ff067624 */ /* 0x000fe400078e00ff */
[----:B------:R-:W-:Y:S04]  /*7040*/  IMAD R3, R223, c[0x0][0x1a4], R2 ;  /* 0x00006900df037a24 */ /* 0x000fe800078e0202 */
[----:B------:R-:W-:Y:S01]  /*7050*/  IMAD.IADD R5, R5, 0x1, R3 ;  /* 0x0000000105057824 */ /* 0x000fe200078e0203 */
[----:B------:R-:W-:Y:S06]  /*7060*/  @P4 STS [R222+0x9000], RZ ;  /* 0x009000ffde004388 */ /* 0x000fec0000000800 */
[----:B------:R-:W-:Y:S06]  /*7070*/  @P4 STS [R222+0x9004], RZ ;  /* 0x009004ffde004388 */ /* 0x000fec0000000800 */
[----:B------:R-:W-:Y:S01]  /*7080*/  @P4 STS.64 [R222+0x9008], RZ ;  /* 0x009008ffde004388 */ /* 0x000fe20000000a00 */
[----:B--2---:R-:W-:Y:S04]  /*7090*/  LEA R2, P0, R4, R8, 0x6 ;  /* 0x0000000804027211 */ /* 0x004fe800078030ff */
[----:B------:R-:W-:Y:S02]  /*70a0*/  @!P4 LEA R16, P1, R2, c[0x0][0x170], 0x1 ;  /* 0x00005c000210ca11 */ /* 0x000fe400078208ff */
[----:B---3--:R-:W-:Y:S01]  /*70b0*/  LEA.HI.X R4, R4, R7, R5, 0x6, P0 ;  /* 0x0000000704047211 */ /* 0x008fe200000f3405 */
[----:B------:R-:W-:Y:S01]  /*70c0*/  IMAD.MOV.U32 R7, RZ, RZ, c[0x0][0x1a4] ;  /* 0x00006900ff077624 */ /* 0x000fe200078e00ff */
[C---:B------:R-:W-:Y:S02]  /*70d0*/  @!P3 LEA R12, P0, R2.reuse, c[0x0][0x170], 0x1 ;  /* 0x00005c00020cba11 */ /* 0x040fe400078008ff */
[C-C-:B------:R-:W-:Y:S02]  /*70e0*/  @!P4 LEA.HI.X R17, R2.reuse, c[0x0][0x174], R4.reuse, 0x1, P1 ;  /* 0x00005d000211ca11 */ /* 0x140fe400008f0c04 */
[C-C-:B------:R-:W-:Y:S02]  /*70f0*/  @!P3 LEA.HI.X R13, R2.reuse, c[0x0][0x174], R4.reuse, 0x1, P0 ;  /* 0x00005d00020dba11 */ /* 0x140fe400000f0c04 */
[----:B------:R-:W-:Y:S01]  /*7100*/  @!P2 LEA R10, P5, R2, c[0x0][0x170], 0x1 ;  /* 0x00005c00020aaa11 */ /* 0x000fe200078a08ff */
[----:B------:R-:W-:Y:S01]  /*7110*/  @!PT LDS RZ, [RZ] ;  /* 0x00000000fffff984 */ /* 0x000fe20000000800 */
[----:B------:R-:W-:Y:S01]  /*7120*/  @!PT LDS RZ, [RZ] ;  /* 0x00000000fffff984 */ /* 0x000fe20000000800 */
[----:B------:R-:W-:Y:S01]  /*7130*/  @!PT LDS RZ, [RZ] ;  /* 0x00000000fffff984 */ /* 0x000fe20000000800 */
[----:B------:R1:W-:Y:S01]  /*7140*/  @!P4 LDGSTS.E.BYPASS.LTC128B.128 [R222+0x9000], [R16.64] ;  /* 0x0900000010decfae */ /* 0x0003e2000b901d52 */
[----:B------:R-:W-:Y:S02]  /*7150*/  LEA R3, P6, R6, R2, 0x5 ;  /* 0x0000000206037211 */ /* 0x000fe400078c28ff */
[----:B------:R-:W-:Y:S02]  /*7160*/  @!P2 LEA.HI.X R11, R2, c[0x0][0x174], R4, 0x1, P5 ;  /* 0x00005d00020baa11 */ /* 0x000fe400028f0c04 */
[----:B------:R-:W-:Y:S01]  /*7170*/  LEA.HI.X R5, R6, R4, R7, 0x5, P6 ;  /* 0x0000000406057211 */ /* 0x000fe200030f2c07 */
        /* <DEDUP_REMOVED lines=9> */
[----:B------:R-:W-:Y:S02]  /*7210*/  @!P2 LEA R6, P0, R3, c[0x0][0x170], 0x1 ;  /* 0x00005c000306aa11 */ /* 0x000fe400078008ff */
[----:B------:R-:W-:Y:S01]  /*7220*/  ISETP.GT.AND P5, PT, R223, RZ, PT ;  /* 0x000000ffdf00720c */ /* 0x000fe20003fa4270 */
[----:B------:R-:W-:Y:S01]  /*7230*/  @P2 STS.128 [R222+0xb000], RZ ;  /* 0x00b000ffde002388 */ /* 0x000fe20000000c00 */
[----:B------:R-:W-:Y:S05]  /*7240*/  @!P2 LEA.HI.X R7, R3, c[0x0][0x174], R5, 0x1, P0 ;  /* 0x00005d000307aa11 */ /* 0x000fea00000f0c05 */
        /* <DEDUP_REMOVED lines=155> */
.L_x_339:
        /* <DEDUP_REMOVED lines=844> */
.L_x_337:
[----:B-1-3--:R-:W2:Y:S04]  /*b0c0*/  LDL.LU R139, [R1+0x30] ;  /* 0x00003000018b7983 */ /* 0x00aea80000300800 */
[----:B------:R-:W1:Y:S04]  /*b0d0*/  SHFL.BFLY PT, R0, R235, 0x2, 0x1f ;  /* 0x0c401f00eb007f89 */ /* 0x000e6800000e0000 */
[----:B------:R-:W3:Y:S04]  /*b0e0*/  SHFL.BFLY PT, R3, R233, 0x2, 0x1f ;  /* 0x0c401f00e9037f89 */ /* 0x000ee800000e0000 */
[----:B------:R-:W4:Y:S04]  /*b0f0*/  SHFL.BFLY PT, R7, R236, 0x2, 0x1f ;  /* 0x0c401f00ec077f89 */ /* 0x000f2800000e0000 */
[----:B------:R-:W2:Y:S04]  /*b100*/  S2R R138, SR_CTAID.Y ;  /* 0x00000000008a7919 */ /* 0x000ea80000002600 */
[----:B------:R-:W4:Y:S04]  /*b110*/  SHFL.BFLY PT, R6, R237, 0x2, 0x1f ;  /* 0x0c401f00ed067f89 */ /* 0x000f2800000e0000 */
[----:B------:R-:W4:Y:S01]  /*b120*/  S2R R54, SR_TID.X ;  /* 0x0000000000367919 */ /* 0x000f220000002100 */
[----:B-1----:R-:W-:-:S02]  /*b130*/  FADD.FTZ R0, R0, R235 ;  /* 0x000000eb00007221 */ /* 0x002fc40000010000 */
[----:B---3--:R-:W-:-:S03]  /*b140*/  FADD.FTZ R3, R3, R233 ;  /* 0x000000e903037221 */ /* 0x008fc60000010000 */
[----:B------:R-:W1:Y:S01]  /*b150*/  SHFL.BFLY PT, R5, R0, 0x1, 0x1f ;  /* 0x0c201f0000057f89 */ /* 0x000e6200000e0000 */
[----:B----4-:R-:W-:-:S03]  /*b160*/  FADD.FTZ R7, R7, R236 ;  /* 0x000000ec07077221 */ /* 0x010fc60000010000 */
[----:B------:R-:W3:Y:S04]  /*b170*/  SHFL.BFLY PT, R4, R3, 0x1, 0x1f ;  /* 0x0c201f0003047f89 */ /* 0x000ee800000e0000 */
[----:B------:R-:W4:Y:S01]  /*b180*/  SHFL.BFLY PT, R9, R7, 0x1, 0x1f ;  /* 0x0c201f0007097f89 */ /* 0x000f2200000e0000 */
[----:B------:R-:W-:Y:S01]  /*b190*/  FADD.FTZ R6, R6, R237 ;  /* 0x000000ed06067221 */ /* 0x000fe20000010000 */
[----:B------:R-:W-:-:S04]  /*b1a0*/  SHF.R.S32.HI R25, RZ, 0x1f, R54 ;  /* 0x0000001fff197819 */ /* 0x000fc80000011436 */
[----:B------:R-:W4:Y:S01]  /*b1b0*/  SHFL.BFLY PT, R8, R6, 0x1, 0x1f ;  /* 0x0c201f0006087f89 */ /* 0x000f2200000e0000 */
[----:B-1----:R-:W-:Y:S01]  /*b1c0*/  FADD.FTZ R52, R0, R5 ;  /* 0x0000000500347221 */ /* 0x002fe20000010000 */
[----:B------:R-:W-:Y:S01]  /*b1d0*/  MOV R0, 0x3f800000 ;  /* 0x3f80000000007802 */ /* 0x000fe20000000f00 */
[----:B---3--:R-:W-:-:S03]  /*b1e0*/  FADD.FTZ R53, R3, R4 ;  /* 0x0000000403357221 */ /* 0x008fc60000010000 */
[----:B------:R-:W-:Y:S02]  /*b1f0*/  FSETP.NE.FTZ.AND P5, PT, R52, RZ, PT ;  /* 0x000000ff3400720b */ /* 0x000fe40003fb5000 */
[----:B------:R-:W-:Y:S01]  /*b200*/  MOV R3, 0x3f800000 ;  /* 0x3f80000000037802 */ /* 0x000fe20000000f00 */
[----:B----4-:R-:W-:Y:S01]  /*b210*/  FADD.FTZ R51, R7, R9 ;  /* 0x0000000907337221 */ /* 0x010fe20000010000 */
[----:B------:R-:W-:-:S04]  /*b220*/  FSETP.NE.FTZ.AND P6, PT, R53, RZ, PT ;  /* 0x000000ff3500720b */ /* 0x000fc80003fd5000 */
[----:B------:R-:W-:Y:S01]  /*b230*/  FSETP.NE.FTZ.AND P4, PT, R51, RZ, PT ;  /* 0x000000ff3300720b */ /* 0x000fe20003f95000 */
[----:B------:R-:W-:-:S04]  /*b240*/  FADD.FTZ R132, R6, R8 ;  /* 0x0000000806847221 */ /* 0x000fc80000010000 */
[----:B------:R-:W-:Y:S01]  /*b250*/  @P5 MUFU.RCP R3, R52 ;  /* 0x0000003400035308 */ /* 0x000fe20000001000 */
[----:B------:R-:W-:-:S07]  /*b260*/  FSETP.NE.FTZ.AND P3, PT, R132, RZ, PT ;  /* 0x000000ff8400720b */ /* 0x000fce0003f75000 */
        /* <DEDUP_REMOVED lines=107> */
[----:B-1----:R-:W-:Y:S02]  /*b920*/  FMUL.FTZ R3, R3, c[0x0][0x2dc] ;  /* 0x0000b70003037a20 */ /* 0x002fe40000410000 */
[----:B------:R-:W-:Y:S01]  /*b930*/  FMUL.FTZ R98, R4, R98 ;  /* 0x0000006204627220 */ /* 0x000fe20000410000 */
[----:B------:R-:W-:Y:S01]  /*b940*/  F2FP.PACK_AB R37, R37, R86 ;  /* 0x000000562525723e */ /* 0x000fe200000000ff */
[C---:B------:R-:W-:Y:S02]  /*b950*/  FMUL.FTZ R72, R3.reuse, R72 ;  /* 0x0000004803487220 */ /* 0x040fe40000410000 */
[C---:B------:R-:W-:Y:S02]  /*b960*/  FMUL.FTZ R42, R3.reuse, R73 ;  /* 0x00000049032a7220 */ /* 0x040fe40000410000 */
[----:B------:R-:W-:-:S02]  /*b970*/  FMUL.FTZ R144, R3, R144 ;  /* 0x0000009003907220 */ /* 0x000fc40000410000 */
[C---:B------:R-:W-:Y:S01]  /*b980*/  FMUL.FTZ R50, R3.reuse, R145 ;  /* 0x0000009103327220 */ /* 0x040fe20000410000 */
[----:B------:R-:W-:Y:S01]  /*b990*/  F2FP.PACK_AB R42, R42, R72 ;  /* 0x000000482a2a723e */ /* 0x000fe200000000ff */
[C---:B------:R-:W-:Y:S01]  /*b9a0*/  FMUL.FTZ R148, R3.reuse, R148 ;  /* 0x0000009403947220 */ /* 0x040fe20000410000 */
[----:B------:R1:W5:Y:S01]  /*b9b0*/  LDL R72, [R1+0x3c] ;  /* 0x00003c0001487983 */ /* 0x0003620000100800 */
        /* <DEDUP_REMOVED lines=73> */
[----:B------:R2:W-:Y:S01]  /*be50*/  STS [R0+0x200], R47 ;  /* 0x0002002f00007388 */ /* 0x0005e20000000800 */
[----:B------:R-:W-:Y:S02]  /*be60*/  SEL R4, R4, 0xffffffe0, !P1 ;  /* 0xffffffe004047807 */ /* 0x000fe40004800000 */
[C---:B------:R-:W-:Y:S01]  /*be70*/  @P2 IADD3 R3, R0.reuse, 0x10, RZ ;  /* 0x0000001000032810 */ /* 0x040fe20007ffe0ff */
[----:B------:R-:W-:Y:S01]  /*be80*/  STS [R0], R48 ;  /* 0x0000003000007388 */ /* 0x000fe20000000800 */
[----:B------:R-:W-:-:S02]  /*be90*/  IADD3 R5, R0, R4, RZ ;  /* 0x0000000400057210 */ /* 0x000fc40007ffe0ff */
[----:B------:R-:W-:Y:S01]  /*bea0*/  IADD3 R4, R4, R3, RZ ;  /* 0x0000000304047210 */ /* 0x000fe20007ffe0ff */
[----:B------:R-:W-:Y:S04]  /*beb0*/  STS [R3], R46 ;  /* 0x0000002e03007388 */ /* 0x000fe80000000800 */
[----:B------:R-:W-:Y:S04]  /*bec0*/  STS [R3+0x200], R45 ;  /* 0x0002002d03007388 */ /* 0x000fe80000000800 */
[----:B------:R-:W-:Y:S04]  /*bed0*/  STS [R0+0x1000], R50 ;  /* 0x0010003200007388 */ /* 0x000fe80000000800 */
[----:B------:R-:W-:Y:S04]  /*bee0*/  STS [R0+0x1200], R146 ;  /* 0x0012009200007388 */ /* 0x000fe80000000800 */
[----:B------:R-:W-:Y:S01]  /*bef0*/  STS [R3+0x1000], R49 ;  /* 0x0010003103007388 */ /* 0x000fe20000000800 */
[----:B--2---:R-:W2:Y:S03]  /*bf00*/  LDC.U8 R47, c[0x0][0x329] ;  /* 0x0000ca40ff2f7b82 */ /* 0x004ea60000000000 */
[----:B------:R-:W-:Y:S04]  /*bf10*/  STS [R3+0x1200], R150 ;  /* 0x0012009603007388 */ /* 0x000fe80000000800 */
[----:B------:R-:W-:Y:S04]  /*bf20*/  STS [R5], R44 ;  /* 0x0000002c05007388 */ /* 0x000fe80000000800 */
[----:B------:R-:W-:Y:S04]  /*bf30*/  STS [R5+0x200], R43 ;  /* 0x0002002b05007388 */ /* 0x000fe80000000800 */
[----:B------:R-:W-:Y:S04]  /*bf40*/  STS [R4], R41 ;  /* 0x0000002904007388 */ /* 0x000fe80000000800 */
[----:B------:R-:W-:Y:S04]  /*bf50*/  STS [R4+0x200], R40 ;  /* 0x0002002804007388 */ /* 0x000fe80000000800 */
[----:B------:R-:W-:Y:S01]  /*bf60*/  STS [R5+0x1000], R42 ;  /* 0x0010002a05007388 */ /* 0x000fe20000000800 */
[----:B--2---:R-:W-:-:S03]  /*bf70*/  ISETP.NE.AND P2, PT, R47, RZ, PT ;  /* 0x000000ff2f00720c */ /* 0x004fc60003f45270 */
[----:B------:R-:W-:Y:S04]  /*bf80*/  STS [R5+0x1200], R74 ;  /* 0x0012004a05007388 */ /* 0x000fe80000000800 */
[----:B------:R2:W-:Y:S04]  /*bf90*/  STS [R4+0x1000], R39 ;  /* 0x0010002704007388 */ /* 0x0005e80000000800 */
[----:B------:R-:W-:Y:S02]  /*bfa0*/  STS [R4+0x1200], R78 ;  /* 0x0012004e04007388 */ /* 0x000fe40000000800 */
[----:B------:R-:W-:-:S02]  /*bfb0*/  @P2 MOV R10, c[0x0][0x210] ;  /* 0x00008400000a2a02 */ /* 0x000fc40000000f00 */
[----:B------:R-:W-:Y:S03]  /*bfc0*/  STS [R0+0x2000], R38 ;  /* 0x0020002600007388 */ /* 0x000fe60000000800 */
[----:B------:R-:W-:Y:S01]  /*bfd0*/  @P2 IMAD R10, R10, c[0x0][0x214], RZ ;  /* 0x000085000a0a2a24 */ /* 0x000fe200078e02ff */
[----:B------:R-:W-:Y:S04]  /*bfe0*/  STS [R0+0x2200], R37 ;  /* 0x0022002500007388 */ /* 0x000fe80000000800 */
[----:B------:R-:W-:Y:S04]  /*bff0*/  STS [R3+0x2000], R33 ;  /* 0x0020002103007388 */ /* 0x000fe80000000800 */
[----:B------:R-:W-:Y:S04]  /*c000*/  STS [R3+0x2200], R32 ;  /* 0x0022002003007388 */ /* 0x000fe80000000800 */
[----:B------:R-:W-:Y:S01]  /*c010*/  STS [R0+0x3000], R36 ;  /* 0x0030002400007388 */ /* 0x000fe20000000800 */
[----:B--2---:R-:W2:Y:S03]  /*c020*/  LDC.U8 R39, c[0x0][0x328] ;  /* 0x0000ca00ff277b82 */ /* 0x004ea60000000000 */
[----:B------:R-:W-:Y:S04]  /*c030*/  STS [R0+0x3200], R91 ;  /* 0x0032005b00007388 */ /* 0x000fe80000000800 */
[----:B------:R-:W-:Y:S04]  /*c040*/  STS [R3+0x3000], R31 ;  /* 0x0030001f03007388 */ /* 0x000fe80000000800 */
[----:B------:R-:W-:Y:S04]  /*c050*/  STS [R3+0x3200], R30 ;  /* 0x0032001e03007388 */ /* 0x000fe80000000800 */
[----:B------:R-:W-:Y:S04]  /*c060*/  STS [R5+0x2000], R29 ;  /* 0x0020001d05007388 */ /* 0x000fe80000000800 */
[----:B------:R-:W-:Y:S04]  /*c070*/  STS [R5+0x2200], R28 ;  /* 0x0022001c05007388 */ /* 0x000fe80000000800 */
[----:B------:R-:W-:Y:S01]  /*c080*/  STS [R4+0x2000], R24 ;  /* 0x0020001804007388 */ /* 0x000fe20000000800 */
[----:B--2---:R-:W-:-:S03]  /*c090*/  @!P2 ISETP.NE.AND P1, PT, R39, RZ, PT ;  /* 0x000000ff2700a20c */ /* 0x004fc60003f25270 */
        /* <DEDUP_REMOVED lines=42> */
[----:B-----5:R1:W1:Y:S04]  /*c340*/  LDS.128 R32, [R222] ;  /* 0x00000000de207984 */ /* 0x0202680000000c00 */
        /* <DEDUP_REMOVED lines=78> */
.L_x_342:
[----:B--2---:R-:W-:Y:S05]  /*c830*/  BSYNC B0 ;  /* 0x0000000000007941 */ /* 0x004fea0003800000 */
.L_x_341:
[----:B------:R-:W2:Y:S04]  /*c840*/  LDL.64 R26, [R1+0x10] ;  /* 0x00001000011a7983 */ /* 0x000ea80000100a00 */
[----:B------:R3:W5:Y:S04]  /*c850*/  LDL R16, [R1+0x34] ;  /* 0x0000340001107983 */ /* 0x0007680000100800 */
[----:B------:R3:W5:Y:S01]  /*c860*/  LDL R15, [R1+0x38] ;  /* 0x00003800010f7983 */ /* 0x0007620000100800 */
[----:B------:R-:W-:Y:S01]  /*c870*/  LEA.HI R4, R19, R18, RZ, 0x2 ;  /* 0x0000001213047211 */ /* 0x000fe200078f10ff */
[----:B------:R-:W-:Y:S01]  /*c880*/  BSSY B0, `(.L_x_343) ;  /* 0x000001c000007945 */ /* 0x000fe20003800000 */
[----:B------:R-:W-:Y:S01]  /*c890*/  SHF.R.S32.HI R5, RZ, 0x1f, R24 ;  /* 0x0000001fff057819 */ /* 0x000fe20000011418 */
[----:B------:R-:W4:Y:S01]  /*c8a0*/  S2R R7, SR_CTAID.X ;  /* 0x0000000000077919 */ /* 0x000f220000002500 */
[----:B------:R-:W-:-:S04]  /*c8b0*/  SHF.R.S32.HI R8, RZ, 0x2, R4 ;  /* 0x00000002ff087819 */ /* 0x000fc80000011404 */
[----:B------:R-:W-:Y:S02]  /*c8c0*/  SHF.R.S32.HI R9, RZ, 0x1f, R8 ;  /* 0x0000001fff097819 */ /* 0x000fe40000011408 */
[----:B--2---:R-:W-:Y:S02]  /*c8d0*/  IADD3 R2, P0, R26, R133, RZ ;  /* 0x000000851a027210 */ /* 0x004fe40007f1e0ff */
[----:B------:R-:W-:-:S05]  /*c8e0*/  SHF.R.S32.HI R0, RZ, 0x1f, R26 ;  /* 0x0000001fff007819 */ /* 0x000fca000001141a */
[----:B------:R-:W-:Y:S01]  /*c8f0*/  IMAD.X R3, R0, 0x1, R137, P0 ;  /* 0x0000000100037824 */ /* 0x000fe200000e0689 */
[----:B------:R-:W-:Y:S01]  /*c900*/  ISETP.GE.AND P0, PT, R8, R72, PT ;  /* 0x000000480800720c */ /* 0x000fe20003f06270 */
[----:B------:R-:W-:Y:S02]  /*c910*/  IMAD R0, R5, c[0x0][0x1f0], RZ ;  /* 0x00007c0005007a24 */ /* 0x000fe400078e02ff */
[----:B------:R-:W-:-:S04]  /*c920*/  IMAD.WIDE.U32 R12, R24, c[0x0][0x1f0], R2 ;  /* 0x00007c00180c7a25 */ /* 0x000fc800078e0002 */
[----:B------:R-:W-:Y:S02]  /*c930*/  IMAD R0, R24, c[0x0][0x1f4], R0 ;  /* 0x00007d0018007a24 */ /* 0x000fe400078e0200 */
[----:B----4-:R-:W-:-:S04]  /*c940*/  IMAD.WIDE R2, R7, 0x80, R8 ;  /* 0x0000008007027825 */ /* 0x010fc800078e0208 */
[----:B------:R-:W-:Y:S01]  /*c950*/  IMAD.IADD R7, R13, 0x1, R0 ;  /* 0x000000010d077824 */ /* 0x000fe200078e0200 */
[----:B------:R-:W-:Y:S05]  /*c960*/  @P0 BRA `(.L_x_344) ;  /* 0x000000d000000947 */ /* 0x000fea0003800000 */
[----:B---3--:R-:W-:Y:S01]  /*c970*/  IMAD R0, R3, c[0x0][0x1e8], RZ ;  /* 0x00007a0003007a24 */ /* 0x008fe200078e02ff */
        /* <DEDUP_REMOVED lines=9> */
[----:B-1----:R1:W-:Y:S04]  /*ca10*/  @!P3 STG.E.128 [R4.64], R32 ;  /* 0x000000200400b986 */ /* 0x0023e8000c101d12 */
[----:B------:R1:W-:Y:S04]  /*ca20*/  @!P2 STG.E.128 [R4.64+0x40], R28 ;  /* 0x0000401c0400a986 */ /* 0x0003e8000c101d12 */
[----:B------:R1:W-:Y:S02]  /*ca30*/  @!P1 STG.E.128 [R4.64+0x80], R20 ;  /* 0x0000801404009986 */ /* 0x0003e4000c101d12 */
.L_x_344:
[----:B---3--:R-:W-:Y:S05]  /*ca40*/  BSYNC B0 ;  /* 0x0000000000007941 */ /* 0x008fea0003800000 */
.L_x_343:
[----:B------:R-:W-:Y:S01]  /*ca50*/  IADD3 R0, R8, 0x20, RZ ;  /* 0x0000002008007810 */ /* 0x000fe20007ffe0ff */
[----:B------:R-:W-:Y:S03]  /*ca60*/  BSSY B0, `(.L_x_345) ;  /* 0x0000013000007945 */ /* 0x000fe60003800000 */
[----:B------:R-:W-:-:S13]  /*ca70*/  ISETP.GE.AND P0, PT, R0, R72, PT ;  /* 0x000000480000720c */ /* 0x000fda0003f06270 */
[----:B------:R-:W-:Y:S05]  /*ca80*/  @P0 BRA `(.L_x_346) ;  /* 0x0000010000000947 */ /* 0x000fea0003800000 */
[----:B------:R-:W-:Y:S02]  /*ca90*/  IADD3 R0, P0, R2, 0x20, RZ ;  /* 0x0000002002007810 */ /* 0x000fe40007f1e0ff */
[----:B-1----:R-:W-:Y:S02]  /*caa0*/  MOV R5, R7 ;  /* 0x0000000700057202 */ /* 0x002fe40000000f00 */
[----:B------:R-:W-:Y:S01]  /*cab0*/  ISETP.GE.AND P2, PT, R26, c[0x0][0x220], PT ;  /* 0x000088001a007a0c */ /* 0x000fe20003f46270 */
[----:B------:R-:W-:Y:S01]  /*cac0*/  IMAD.X R4, RZ, RZ, R3, P0 ;  /* 0x000000ffff047224 */ /* 0x000fe200000e0603 */
[----:B-----5:R-:W-:Y:S02]  /*cad0*/  ISETP.GE.AND P1, PT, R16, c[0x0][0x220], PT ;  /* 0x0000880010007a0c */ /* 0x020fe40003f26270 */
[----:B------:R-:W-:Y:S01]  /*cae0*/  ISETP.GE.AND P0, PT, R15, c[0x0][0x220], PT ;  /* 0x000088000f007a0c */ /* 0x000fe20003f06270 */
[----:B------:R-:W-:Y:S02]  /*caf0*/  IMAD R14, R4, c[0x0][0x1e8], RZ ;  /* 0x00007a00040e7a24 */ /* 0x000fe400078e02ff */
[----:B------:R-:W-:-:S04]  /*cb00*/  IMAD.MOV.U32 R4, RZ, RZ, R12 ;  /* 0x000000ffff047224 */ /* 0x000fc800078e000c */
[----:B------:R-:W-:-:S04]  /*cb10*/  IMAD.WIDE.U32 R10, R0, c[0x0][0x1e8], R4 ;  /* 0x00007a00000a7a25 */ /* 0x000fc800078e0004 */
[----:B------:R-:W-:Y:S01]  /*cb20*/  IMAD R0, R0, c[0x0][0x1ec], R14 ;  /* 0x00007b0000007a24 */ /* 0x000fe200078e020e */
[----:B------:R-:W-:-:S03]  /*cb30*/  LEA R4, P3, R10, c[0x0][0x1d0], 0x1 ;  /* 0x000074000a047a11 */ /* 0x000fc600078608ff */
[----:B------:R-:W-:-:S05]  /*cb40*/  IMAD.IADD R0, R11, 0x1, R0 ;  /* 0x000000010b007824 */ /* 0x000fca00078e0200 */
[----:B------:R-:W-:-:S05]  /*cb50*/  LEA.HI.X R5, R10, c[0x0][0x1d4], R0, 0x1, P3 ;  /* 0x000075000a057a11 */ /* 0x000fca00018f0c00 */
[----:B------:R1:W-:Y:S04]  /*cb60*/  @!P2 STG.E.128 [R4.64], R44 ;  /* 0x0000002c0400a986 */ /* 0x0003e8000c101d12 */
[----:B------:R1:W-:Y:S04]  /*cb70*/  @!P1 STG.E.128 [R4.64+0x40], R40 ;  /* 0x0000402804009986 */ /* 0x0003e8000c101d12 */
[----:B------:R1:W-:Y:S02]  /*cb80*/  @!P0 STG.E.128 [R4.64+0x80], R36 ;  /* 0x0000802404008986 */ /* 0x0003e4000c101d12 */
.L_x_346:
[----:B------:R-:W-:Y:S05]  /*cb90*/  BSYNC B0 ;  /* 0x0000000000007941 */ /* 0x000fea0003800000 */
.L_x_345:
        /* <DEDUP_REMOVED lines=20> */
.L_x_348:
[----:B------:R-:W-:Y:S05]  /*cce0*/  BSYNC B0 ;  /* 0x0000000000007941 */ /* 0x000fea0003800000 */
.L_x_347:
[----:B------:R-:W-:-:S04]  /*ccf0*/  IADD3 R0, R8, 0x60, RZ ;  /* 0x0000006008007810 */ /* 0x000fc80007ffe0ff */
[----:B------:R-:W-:-:S13]  /*cd00*/  ISETP.GE.AND P0, PT, R0, R72, PT ;  /* 0x000000480000720c */ /* 0x000fda0003f06270 */
[----:B------:R-:W-:Y:S05]  /*cd10*/  @P0 EXIT ;  /* 0x000000000000094d */ /* 0x000fea0003800000 */
[----:B------:R-:W-:Y:S02]  /*cd20*/  IADD3 R0, P0, R2, 0x60, RZ ;  /* 0x0000006002007810 */ /* 0x000fe40007f1e0ff */
[----:B------:R-:W-:-:S03]  /*cd30*/  ISETP.GE.AND P1, PT, R26, c[0x0][0x220], PT ;  /* 0x000088001a007a0c */ /* 0x000fc60003f26270 */
[----:B------:R-:W-:Y:S01]  /*cd40*/  IMAD.X R2, RZ, RZ, R3, P0 ;  /* 0x000000ffff027224 */ /* 0x000fe200000e0603 */
[----:B------:R-:W-:Y:S02]  /*cd50*/  MOV R3, R7 ;  /* 0x0000000700037202 */ /* 0x000fe40000000f00 */
[----:B-----5:R-:W-:Y:S01]  /*cd60*/  ISETP.GE.AND P0, PT, R16, c[0x0][0x220], PT ;  /* 0x0000880010007a0c */ /* 0x020fe20003f06270 */
        /* <DEDUP_REMOVED lines=13> */
.L_x_315:
[----:B------:R-:W3:Y:S01]  /*ce40*/  LDL.LU R9, [R1+0x30] ;  /* 0x0000300001097983 */ /* 0x000ee20000300800 */
[----:B------:R-:W5:Y:S01]  /*ce50*/  LDC.U8 R3, c[0x0][0x329] ;  /* 0x0000ca40ff037b82 */ /* 0x000f620000000000 */
[----:B-1--4-:R-:W-:Y:S01]  /*ce60*/  LEA.HI R10, R17, R146, RZ, 0x2 ;  /* 0x00000092110a7211 */ /* 0x012fe200078f10ff */
[----:B------:R-:W-:Y:S01]  /*ce70*/  BSSY B0, `(.L_x_349) ;  /* 0x0000045000007945 */ /* 0x000fe20003800000 */
[----:B------:R-:W-:-:S02]  /*ce80*/  IADD3 R15, -R12, R15, RZ ;  /* 0x0000000f0c0f7210 */ /* 0x000fc40007ffe1ff */
[----:B------:R-:W-:Y:S02]  /*ce90*/  LOP3.LUT R8, R10, 0xfffffffc, RZ, 0xc0, !PT ;  /* 0xfffffffc0a087812 */ /* 0x000fe400078ec0ff */
[----:B------:R-:W-:Y:S01]  /*cea0*/  SHF.R.S32.HI R10, RZ, 0x2, R10 ;  /* 0x00000002ff0a7819 */ /* 0x000fe2000001140a */
[----:B------:R-:W1:Y:S02]  /*ceb0*/  LDC.U8 R2, c[0x0][0x328] ;  /* 0x0000ca00ff027b82 */ /* 0x000e640000000000 */
[----:B------:R-:W-:Y:S01]  /*cec0*/  IMAD.IADD R20, R146, 0x1, -R8 ;  /* 0x0000000192147824 */ /* 0x000fe200078e0a08 */
[----:B------:R-:W-:Y:S02]  /*ced0*/  SHF.R.S32.HI R8, RZ, 0x1f, R21 ;  /* 0x0000001fff087819 */ /* 0x000fe40000011415 */
[----:B------:R-:W-:Y:S01]  /*cee0*/  SHF.R.S32.HI R11, RZ, 0x1f, R10 ;  /* 0x0000001fff0b7819 */ /* 0x000fe2000001140a */
[----:B------:R-:W-:Y:S02]  /*cef0*/  IMAD.SHL.U32 R14, R20, 0x8, RZ ;  /* 0x00000008140e7824 */ /* 0x000fe400078e00ff */
[----:B------:R-:W-:-:S03]  /*cf00*/  IMAD R8, R8, c[0x0][0x1f0], RZ ;  /* 0x00007c0008087a24 */ /* 0x000fc600078e02ff */
[C---:B------:R-:W-:Y:S01]  /*cf10*/  IADD3 R24, R14.reuse, 0x20, RZ ;  /* 0x000000200e187810 */ /* 0x040fe20007ffe0ff */
[----:B------:R-:W-:Y:S01]  /*cf20*/  IMAD R8, R21, c[0x0][0x1f4], R8 ;  /* 0x00007d0015087a24 */ /* 0x000fe200078e0208 */
[----:B------:R-:W-:Y:S02]  /*cf30*/  IADD3 R23, R14, 0x40, RZ ;  /* 0x000000400e177810 */ /* 0x000fe40007ffe0ff */
[----:B-----5:R-:W-:Y:S02]  /*cf40*/  ISETP.NE.AND P2, PT, R3, RZ, PT ;  /* 0x000000ff0300720c */ /* 0x020fe40003f45270 */
[----:B-1----:R-:W-:-:S04]  /*cf50*/  ISETP.NE.AND P1, PT, R2, RZ, PT ;  /* 0x000000ff0200720c */ /* 0x002fc80003f25270 */
[----:B------:R-:W-:-:S07]  /*cf60*/  ISETP.EQ.AND P1, PT, R3, RZ, P1 ;  /* 0x000000ff0300720c */ /* 0x000fce0000f22270 */
[----:B------:R-:W-:Y:S01]  /*cf70*/  @P2 IMAD.MOV.U32 R0, RZ, RZ, c[0x0][0x210] ;  /* 0x00008400ff002624 */ /* 0x000fe200078e00ff */
[----:B------:R-:W-:Y:S01]  /*cf80*/  @!P2 ISETP.NE.AND P0, PT, R2, RZ, PT ;  /* 0x000000ff0200a20c */ /* 0x000fe20003f05270 */
[----:B------:R-:W-:Y:S02]  /*cf90*/  @!P2 IMAD.MOV.U32 R2, RZ, RZ, c[0x0][0x214] ;  /* 0x00008500ff02a624 */ /* 0x000fe400078e00ff */
[----:B------:R-:W-:Y:S02]  /*cfa0*/  @P2 IMAD R0, R0, c[0x0][0x214], RZ ;  /* 0x0000850000002a24 */ /* 0x000fe400078e02ff */
[----:B------:R-:W-:Y:S01]  /*cfb0*/  @P2 IMAD.MOV.U32 R4, RZ, RZ, 0x1 ;  /* 0x00000001ff042424 */ /* 0x000fe200078e00ff */
[----:B------:R-:W-:Y:S01]  /*cfc0*/  @!P2 SEL R0, R2, c[0x0][0x234], !P0 ;  /* 0x00008d000200aa07 */ /* 0x000fe20004000000 */
[----:B------:R-:W-:Y:S02]  /*cfd0*/  @P2 IMAD.MOV.U32 R19, RZ, RZ, c[0x0][0x210] ;  /* 0x00008400ff132624 */ /* 0x000fe400078e00ff */
[----:B------:R-:W-:-:S02]  /*cfe0*/  @!P2 IMAD.MOV.U32 R19, RZ, RZ, 0x1 ;  /* 0x00000001ff13a424 */ /* 0x000fc400078e00ff */
[----:B------:R-:W-:Y:S01]  /*cff0*/  @!P2 IMAD R4, R0, c[0x0][0x1c0], RZ ;  /* 0x000070000004aa24 */ /* 0x000fe200078e02ff */
[----:B------:R-:W-:Y:S02]  /*d000*/  ISETP.GE.AND P2, PT, R10, R15, PT ;  /* 0x0000000f0a00720c */ /* 0x000fe40003f46270 */
[C---:B---3--:R-:W-:Y:S02]  /*d010*/  ISETP.NE.AND P3, PT, R9.reuse, -0x1, PT ;  /* 0xffffffff0900780c */ /* 0x048fe40003f65270 */
[----:B------:R-:W-:-:S11]  /*d020*/  ISETP.NE.OR P0, PT, R9, -0x1, !P1 ;  /* 0xffffffff0900780c */ /* 0x000fd60004f05670 */
[----:B------:R-:W-:Y:S01]  /*d030*/  @P3 IMAD.WIDE.U32 R2, R9, c[0x0][0x1e8], RZ ;  /* 0x00007a0009023a25 */ /* 0x000fe200078e00ff */
[----:B------:R-:W-:-:S03]  /*d040*/  @!P3 SHF.R.S32.HI R5, RZ, 0x1f, R16 ;  /* 0x0000001fff05b819 */ /* 0x000fc60000011410 */
[----:B------:R-:W-:Y:S02]  /*d050*/  @P3 IMAD R7, R9, c[0x0][0x1ec], R3 ;  /* 0x00007b0009073a24 */ /* 0x000fe400078e0203 */
[----:B------:R-:W-:Y:S02]  /*d060*/  @!P3 IMAD R6, R5, c[0x0][0x1e0], RZ ;  /* 0x000078000506ba24 */ /* 0x000fe400078e02ff */
[C---:B------:R-:W-:Y:S02]  /*d070*/  IMAD R3, R16.reuse, R4, RZ ;  /* 0x0000000410037224 */ /* 0x040fe400078e02ff */
[----:B------:R-:W-:-:S03]  /*d080*/  @!P3 IMAD.WIDE.U32 R4, R16, c[0x0][0x1e0], RZ ;  /* 0x000078001004ba25 */ /* 0x000fc600078e00ff */
[----:B------:R-:W-:Y:S01]  /*d090*/  SEL R3, R3, RZ, !P1 ;  /* 0x000000ff03037207 */ /* 0x000fe20004800000 */
[C---:B------:R-:W-:Y:S01]  /*d0a0*/  @!P0 IMAD R9, R16.reuse, c[0x0][0x214], RZ ;  /* 0x0000850010098a24 */ /* 0x040fe200078e02ff */
[----:B------:R-:W-:Y:S01]  /*d0b0*/  @!P3 MOV R2, R4 ;  /* 0x000000040002b202 */ /* 0x000fe20000000f00 */
[----:B------:R-:W-:-:S03]  /*d0c0*/  @!P3 IMAD R6, R16, c[0x0][0x1e4], R6 ;  /* 0x000079001006ba24 */ /* 0x000fc600078e0206 */
[----:B------:R1:W-:Y:S01]  /*d0d0*/  @!P0 STL [R1+0x30], R9 ;  /* 0x0000300901008387 */ /* 0x0003e20000100800 */
[----:B------:R-:W-:Y:S01]  /*d0e0*/  @!P3 IMAD.IADD R7, R5, 0x1, R6 ;  /* 0x000000010507b824 */ /* 0x000fe200078e0206 */
[C---:B------:R-:W-:Y:S01]  /*d0f0*/  IADD3 R4, P0, R14.reuse, R2, RZ ;  /* 0x000000020e047210 */ /* 0x040fe20007f1e0ff */
[C---:B------:R-:W-:Y:S02]  /*d100*/  IMAD R6, R21.reuse, R0, R3 ;  /* 0x0000000015067224 */ /* 0x040fe400078e0203 */
[----:B------:R-:W-:Y:S01]  /*d110*/  @!P1 CS2R R2, SRZ ;  /* 0x0000000000029805 */ /* 0x000fe2000001ff00 */
[----:B------:R-:W-:Y:S01]  /*d120*/  LEA.HI.X.SX32 R5, R14, R7, 0x1, P0 ;  /* 0x000000070e057211 */ /* 0x000fe200000f0eff */
[----:B------:R-:W-:Y:S01]  /*d130*/  IMAD R0, R12, R19, RZ ;  /* 0x000000130c007224 */ /* 0x000fe200078e02ff */
[----:B------:R-:W-:Y:S02]  /*d140*/  @P1 SHF.R.S32.HI R3, RZ, 0x1f, R9 ;  /* 0x0000001fff031819 */ /* 0x000fe40000011409 */
[----:B------:R-:W-:Y:S01]  /*d150*/  @P1 MOV R2, R9 ;  /* 0x0000000900021202 */ /* 0x000fe20000000f00 */
[----:B------:R-:W-:Y:S01]  /*d160*/  IMAD.WIDE.U32 R12, R21, c[0x0][0x1f0], R4 ;  /* 0x00007c00150c7a25 */ /* 0x000fe200078e0004 */
[----:B------:R-:W-:-:S02]  /*d170*/  SHF.R.S32.HI R4, RZ, 0x1f, R0 ;  /* 0x0000001fff047819 */ /* 0x000fc40000011400 */
[--C-:B------:R-:W-:Y:S02]  /*d180*/  IADD3 R22, P1, P0, R0, R2, R6.reuse ;  /* 0x0000000200167210 */ /* 0x100fe4000783e006 */
[----:B------:R-:W-:-:S04]  /*d190*/  SHF.R.S32.HI R0, RZ, 0x1f, R6 ;  /* 0x0000001fff007819 */ /* 0x000fc80000011406 */
[----:B------:R-:W-:Y:S01]  /*d1a0*/  IADD3.X R21, R4, R3, R0, P1, P0 ;  /* 0x0000000304157210 */ /* 0x000fe20000fe0400 */
[----:B-1----:R-:W1:Y:S02]  /*d1b0*/  S2R R9, SR_CTAID.X ;  /* 0x0000000000097919 */ /* 0x002e640000002500 */
[----:B-1----:R-:W-:-:S04]  /*d1c0*/  IMAD.WIDE R6, R9, 0x80, R10 ;  /* 0x0000008009067825 */ /* 0x002fc800078e020a */
        /* <DEDUP_REMOVED lines=15> */
.L_x_350:
[----:B------:R-:W-:Y:S05]  /*d2c0*/  BSYNC B0 ;  /* 0x0000000000007941 */ /* 0x000fea0003800000 */
.L_x_349:
        /* <DEDUP_REMOVED lines=20> */
.L_x_352:
[----:B------:R-:W-:Y:S05]  /*d410*/  BSYNC B0 ;  /* 0x0000000000007941 */ /* 0x000fea0003800000 */
.L_x_351:
        /* <DEDUP_REMOVED lines=20> */
.L_x_354:
[----:B------:R-:W-:Y:S05]  /*d560*/  BSYNC B0 ;  /* 0x0000000000007941 */ /* 0x000fea0003800000 */
.L_x_353:
        /* <DEDUP_REMOVED lines=20> */
.L_x_356:
[----:B------:R-:W-:Y:S05]  /*d6b0*/  BSYNC B0 ;  /* 0x0000000000007941 */ /* 0x000fea0003800000 */
.L_x_355:
        /* <DEDUP_REMOVED lines=35> */
.L_x_357:
        /* <DEDUP_REMOVED lines=9> */
.L_x_1034:


//--------------------- .text._ZN5flash16flash_fwd_kernelI23Flash_fwd_kernel_traitsILi96ELi128ELi64ELi4ELb0ELb0EN7cutlass6half_tE19Flash_kernel_traitsILi96ELi128ELi64ELi4ES3_EELb1ELb0ELb1ELb0ELb0ELb0ELb0ELb0EEEvNS_16Flash_fwd_paramsE --------------------------
	.section	.text._ZN5flash16flash_fwd_kernelI23Flash_fwd_kernel_traitsILi96ELi128ELi64ELi4ELb0ELb0EN7cutlass6half_tE19Flash_kernel_traitsILi96ELi128ELi64ELi4ES3_EELb1ELb0ELb1ELb0ELb0ELb0ELb0ELb0EEEvNS_16Flash_fwd_paramsE,"ax",@progbits
	.sectioninfo	@"SHI_REGISTERS=255"
	.align	128
        .global         _ZN5flash16flash_fwd_kernelI23Flash_fwd_kernel_traitsILi96ELi128ELi64ELi4ELb0ELb0EN7cutlass6half_tE19Flash_kernel_traitsILi96ELi128ELi64ELi4ES3_EELb1ELb0ELb1ELb0ELb0ELb0ELb0ELb0EEEvNS_16Flash_fwd_paramsE
        .type           _ZN5flash16flash_fwd_kernelI23Flash_fwd_kernel_traitsILi96ELi128ELi64ELi4ELb0ELb0EN7cutlass6half_tE19Flash_kernel_traitsILi96ELi128ELi64ELi4ES3_EELb1ELb0ELb1ELb0ELb0ELb0ELb0ELb0EEEvNS_16Flash_fwd_paramsE,@function
        .size           _ZN5flash16flash_fwd_kernelI23Flash_fwd_kernel_traitsILi96ELi128ELi64ELi4ELb0ELb0EN7cutlass6half_tE19Flash_kernel_traitsILi96ELi128ELi64ELi4ES3_EELb1ELb0ELb1ELb0ELb0ELb0ELb0ELb0EEEvNS_16Flash_fwd_paramsE,(.L_x_1035 - _ZN5flash16flash_fwd_kernelI23Flash_fwd_kernel_traitsILi96ELi128ELi64ELi4ELb0ELb0EN7cutlass6half_tE19Flash_kernel_traitsILi96ELi128ELi64ELi4ES3_EELb1ELb0ELb1ELb0ELb0ELb0ELb0ELb0EEEvNS_16Flash_fwd_paramsE)
        .other          _ZN5flash16flash_fwd_kernelI23Flash_fwd_kernel_traitsILi96ELi128ELi64ELi4ELb0ELb0EN7cutlass6half_tE19Flash_kernel_traitsILi96ELi128ELi64ELi4ES3_EELb1ELb0ELb1ELb0ELb0ELb0ELb0ELb0EEEvNS_16Flash_fwd_paramsE,@"STO_CUDA_ENTRY STV_DEFAULT"
_ZN5flash16flash_fwd_kernelI23Flash_fwd_kernel_traitsILi96ELi128ELi64ELi4ELb0ELb0EN7cutlass6half_tE19Flash_kernel_traitsILi96ELi128ELi64ELi4ES3_EELb1ELb0ELb1ELb0ELb0ELb0ELb0ELb0EEEvNS_16Flash_fwd_paramsE:
.text._ZN5flash16flash_fwd_kernelI23Flash_fwd_kernel_traitsILi96ELi128ELi64ELi4ELb0ELb0EN7cutlass6half_tE19Flash_kernel_traitsILi96ELi128ELi64ELi4ES3_EELb1ELb0ELb1ELb0ELb0ELb0ELb0ELb0EEEvNS_16Flash_fwd_paramsE:
        /* <DEDUP_REMOVED lines=8> */
[----:B------:R-:W-:Y:S02]  /*0080*/  IMAD.MOV.U32 R8, RZ, RZ, c[0x0][0x2fc] ;  /* 0x0000bf00ff087624 */ /* 0x000fe400078e00ff */
[----:B------:R-:W-:Y:S01]  /*0090*/  IMAD.MOV.U32 R7, RZ, RZ, c[0x0][0x2f8] ;  /* 0x0000be00ff077624 */ /* 0x000fe200078e00ff */
[----:B------:R-:W1:Y:S01]  /*00a0*/  S2UR UR27, SR_CTAID.X ;  /* 0x00000000001b79c3 */ /* 0x000e620000002500 */
[----:B------:R-:W2:Y:S01]  /*00b0*/  S2R R25, SR_TID.X ;  /* 0x0000000000197919 */ /* 0x000ea20000002100 */
[----:B------:R-:W-:-:S02]  /*00c0*/  ULDC.64 UR6, c[0x0][0x240] ;  /* 0x0000900000067ab9 */ /* 0x000fc40000000a00 */
[----:B------:R-:W-:Y:S01]  /*00d0*/  ULDC.64 UR4, c[0x0][0x250] ;  /* 0x0000940000047ab9 */ /* 0x000fe20000000a00 */
[----:B------:R3:W4:Y:S02]  /*00e0*/  @P2 LDG.E.64 R4, [R2.64] ;  /* 0x0000001e02042981 */ /* 0x000724000c1e1b00 */
[----:B---3--:R-:W-:Y:S01]  /*00f0*/  @P2 IMAD.MOV.U32 R2, RZ, RZ, R7 ;  /* 0x000000ffff022224 */ /* 0x008fe200078e0007 */
[----:B------:R-:W-:-:S06]  /*0100*/  @P2 MOV R3, R8 ;  /* 0x0000000800032202 */ /* 0x000fcc0000000f00 */
[----:B------:R-:W3:Y:S01]  /*0110*/  @P2 LDG.E.64 R2, [R2.64] ;  /* 0x0000001e02022981 */ /* 0x000ee2000c1e1b00 */
[----:B------:R-:W1:Y:S01]  /*0120*/  S2UR UR11, SR_CTAID.Y ;  /* 0x00000000000b79c3 */ /* 0x000e620000002600 */
[----:B------:R-:W-:Y:S02]  /*0130*/  UISETP.NE.U32.AND UP2, UPT, URZ, UR6, UPT ;  /* 0x000000063f00728c */ /* 0x000fe4000bf45070 */
[----:B------:R-:W-:Y:S02]  /*0140*/  UISETP.NE.U32.AND UP1, UPT, URZ, UR4, UPT ;  /* 0x000000043f00728c */ /* 0x000fe4000bf25070 */
[----:B------:R-:W-:Y:S02]  /*0150*/  UISETP.NE.AND.EX UP2, UPT, URZ, UR7, UPT, UP2 ;  /* 0x000000073f00728c */ /* 0x000fe4000bf45320 */
[----:B------:R-:W-:Y:S01]  /*0160*/  UISETP.NE.AND.EX UP1, UPT, URZ, UR5, UPT, UP1 ;  /* 0x000000053f00728c */ /* 0x000fe2000bf25310 */
[----:B------:R-:W1:Y:S01]  /*0170*/  S2UR UR10, SR_CTAID.Z ;  /* 0x00000000000a79c3 */ /* 0x000e620000002700 */
[----:B------:R-:W-:-:S02]  /*0180*/  ULDC.U8 UR6, c[0x0][0x312] ;  /* 0x0000c48000067ab9 */ /* 0x000fc40000000000 */
[----:B------:R-:W-:Y:S01]  /*0190*/  ULDC.64 UR4, c[0x0][0x248] ;  /* 0x0000920000047ab9 */ /* 0x000fe20000000a00 */
[----:B------:R-:W-:Y:S01]  /*01a0*/  PLOP3.LUT P0, PT, PT, PT, UP2, 0x80, 0x0 ;  /* 0x000000000000781c */ /* 0x000fe20003f0f028 */
[----:B------:R-:W-:Y:S02]  /*01b0*/  UISETP.NE.AND UP3, UPT, UR6, URZ, UPT ;  /* 0x0000003f0600728c */ /* 0x000fe4000bf65270 */
[----:B------:R-:W-:Y:S02]  /*01c0*/  UISETP.EQ.U32.AND UP0, UPT, URZ, UR4, UPT ;  /* 0x000000043f00728c */ /* 0x000fe4000bf02070 */
[----:B------:R-:W-:Y:S02]  /*01d0*/  UMOV UR7, 0x4 ;  /* 0x0000000400077882 */ /* 0x000fe40000000000 */
[----:B------:R-:W-:Y:S02]  /*01e0*/  UISETP.EQ.OR.EX UP0, UPT, URZ, UR5, !UP3, UP0 ;  /* 0x000000053f00728c */ /* 0x000fe4000df02700 */
[----:B-1----:R-:W-:-:S06]  /*01f0*/  ULOP3.LUT UR8, UR10, UR27, UR11, 0xfe, !UPT ;  /* 0x0000001b0a087292 */ /* 0x002fcc000f8efe0b */
[----:B--2---:R-:W-:Y:S01]  /*0200*/  LOP3.LUT P3, RZ, R25, UR8, RZ, 0xfc, !PT ;  /* 0x0000000819ff7c12 */ /* 0x004fe2000f86fcff */
[----:B------:R-:W-:Y:S02]  /*0210*/  ULDC.64 UR8, c[0x0][0x240] ;  /* 0x0000900000087ab9 */ /* 0x000fe40000000a00 */
[----:B------:R-:W-:Y:S02]  /*0220*/  UIMAD.WIDE UR8, UR11, UR7, UR8 ;  /* 0x000000070b0872a5 */ /* 0x000fe4000f8e0208 */
[----:B------:R-:W-:-:S08]  /*0230*/  ULDC.64 UR4, c[0x0][0x248] ;  /* 0x0000920000047ab9 */ /* 0x000fd00000000a00 */
[----:B------:R-:W-:Y:S02]  /*0240*/  @!P3 IMAD.MOV.U32 R10, RZ, RZ, c[0x0][0x308] ;  /* 0x0000c200ff0ab624 */ /* 0x000fe400078e00ff */
[----:B------:R-:W-:Y:S01]  /*0250*/  @!P3 IMAD.MOV.U32 R11, RZ, RZ, c[0x0][0x30c] ;  /* 0x0000c300ff0bb624 */ /* 0x000fe200078e00ff */
[----:B------:R-:W-:Y:S01]  /*0260*/  UIMAD.WIDE UR4, UR11, UR7, UR4 ;  /* 0x000000070b0472a5 */ /* 0x000fe2000f8e0204 */
[----:B----4-:R-:W1:Y:S08]  /*0270*/  @P2 R2UR UR32, R4 ;  /* 0x00000000042023c2 */ /* 0x010e7000000e0000 */
[----:B------:R-:W2:Y:S01]  /*0280*/  @P2 R2UR UR33, R5 ;  /* 0x00000000052123c2 */ /* 0x000ea200000e0000 */
[----:B-1----:R-:W-:Y:S01]  /*0290*/  IMAD.U32 R4, RZ, RZ, UR32 ;  /* 0x00000020ff047e24 */ /* 0x002fe2000f8e00ff */
[----:B---3--:R-:W-:Y:S01]  /*02a0*/  @P2 IADD3 R7, P1, R2, c[0x0][0x300], RZ ;  /* 0x0000c00002072a10 */ /* 0x008fe20007f3e0ff */
[----:B------:R-:W-:Y:S01]  /*02b0*/  IMAD.U32 R2, RZ, RZ, UR8 ;  /* 0x00000008ff027e24 */ /* 0x000fe2000f8e00ff */
[----:B--2---:R-:W-:-:S03]  /*02c0*/  MOV R5, UR33 ;  /* 0x0000002100057c02 */ /* 0x004fc60008000f00 */
[----:B------:R-:W-:Y:S02]  /*02d0*/  @P2 IMAD.X R8, RZ, RZ, R3, P1 ;  /* 0x000000ffff082224 */ /* 0x000fe400008e0603 */
[----:B------:R1:W-:Y:S01]  /*02e0*/  @!P3 STG.E.64 [R10.64], R4 ;  /* 0x000000040a00b986 */ /* 0x0003e2000c101b1e */
[----:B------:R-:W-:Y:S01]  /*02f0*/  IMAD.U32 R3, RZ, RZ, UR9 ;  /* 0x00000009ff037e24 */ /* 0x000fe2000f8e00ff */
[----:B------:R-:W-:Y:S01]  /*0300*/  PLOP3.LUT P2, PT, PT, PT, UP0, 0x80, 0x0 ;  /* 0x000000000000781c */ /* 0x000fe20003f4f008 */
[----:B------:R-:W-:Y:S01]  /*0310*/  ULDC.64 UR8, c[0x0][0x250] ;  /* 0x0000940000087ab9 */ /* 0x000fe20000000a00 */
[----:B------:R-:W-:Y:S01]  /*0320*/  PLOP3.LUT P1, PT, PT, PT, UP1, 0x80, 0x0 ;  /* 0x000000000000781c */ /* 0x000fe20003f2f018 */
[----:B------:R-:W-:Y:S01]  /*0330*/  @UP1 UIMAD.WIDE UR8, UR11, UR7, UR8 ;  /* 0x000000070b0812a5 */ /* 0x000fe2000f8e0208 */
[----:B-1----:R-:W-:Y:S01]  /*0340*/  @!P3 MOV R4, R7 ;  /* 0x000000070004b202 */ /* 0x002fe20000000f00 */
[----:B------:R-:W-:-:S05]  /*0350*/  @!P3 IMAD.MOV.U32 R5, RZ, RZ, R8 ;  /* 0x000000ffff05b224 */ /* 0x000fca00078e0008 */
[----:B------:R1:W-:Y:S04]  /*0360*/  @!P3 STG.E.64 [R10.64+0x8], R4 ;  /* 0x000008040a00b986 */ /* 0x0003e8000c101b1e */
[----:B------:R2:W3:Y:S04]  /*0370*/  @P0 LDG.E R6, [R2.64+0x4] ;  /* 0x0000041e02060981 */ /* 0x0004e8000c1e1900 */
[----:B------:R2:W4:Y:S02]  /*0380*/  @P0 LDG.E R9, [R2.64] ;  /* 0x0000001e02090981 */ /* 0x000524000c1e1900 */
[----:B--2---:R-:W-:Y:S01]  /*0390*/  MOV R2, UR4 ;  /* 0x0000000400027c02 */ /* 0x004fe20008000f00 */
[----:B------:R-:W-:-:S05]  /*03a0*/  IMAD.U32 R3, RZ, RZ, UR5 ;  /* 0x00000005ff037e24 */ /* 0x000fca000f8e00ff */
[----:B------:R-:W2:Y:S01]  /*03b0*/  @!P2 LDG.E R0, [R2.64] ;  /* 0x0000001e0200a981 */ /* 0x000ea2000c1e1900 */
[----:B-1----:R-:W-:Y:S02]  /*03c0*/  IMAD.U32 R4, RZ, RZ, UR8 ;  /* 0x00000008ff047e24 */ /* 0x002fe4000f8e00ff */
[----:B------:R-:W-:-:S05]  /*03d0*/  IMAD.U32 R5, RZ, RZ, UR9 ;  /* 0x00000009ff057e24 */ /* 0x000fca000f8e00ff */
[----:B------:R-:W5:Y:S01]  /*03e0*/  @P1 LDG.E R4, [R4.64] ;  /* 0x0000001e04041981 */ /* 0x000f62000c1e1900 */
[----:B------:R-:W-:Y:S02]  /*03f0*/  UMOV UR14, 0xffffffff ;  /* 0xffffffff000e7882 */ /* 0x000fe40000000000 */
[----:B------:R-:W-:Y:S02]  /*0400*/  UMOV UR26, 0xffffffff ;  /* 0xffffffff001a7882 */ /* 0x000fe40000000000 */
[----:B------:R-:W-:Y:S02]  /*0410*/  ULDC UR4, c[0x0][0x1c0] ;  /* 0x0000700000047ab9 */ /* 0x000fe40000000800 */
[----:B------:R-:W-:Y:S02]  /*0420*/  UIMAD UR4, UR11, UR4, UR10 ;  /* 0x000000040b0472a4 */ /* 0x000fe4000f8e020a */
[----:B------:R-:W-:Y:S02]  /*0430*/  UMOV UR13, URZ ;  /* 0x0000003f000d7c82 */ /* 0x000fe40008000000 */
[----:B------:R-:W-:-:S04]  /*0440*/  USHF.L.U32 UR5, UR4, 0x5, URZ ;  /* 0x0000000504057899 */ /* 0x000fc8000800063f */
[----:B------:R-:W-:Y:S01]  /*0450*/  USHF.R.S32.HI UR4, URZ, 0x1f, UR5 ;  /* 0x0000001f3f047899 */ /* 0x000fe20008011405 */
[----:B---3--:R1:W3:Y:S08]  /*0460*/  @P0 R2UR UR28, R6 ;  /* 0x00000000061c03c2 */ /* 0x0082f000000e0000 */
[----:B----4-:R-:W3:Y:S01]  /*0470*/  @P0 R2UR UR26, R9 ;  /* 0x00000000091a03c2 */ /* 0x010ee200000e0000 */
[----:B-1----:R-:W-:-:S04]  /*0480*/  SHF.R.S32.HI R6, RZ, 0x1f, R25 ;  /* 0x0000001fff067819 */ /* 0x002fc80000011419 */
[----:B------:R-:W-:-:S03]  /*0490*/  LEA.HI R10, R6, R25, RZ, 0x5 ;  /* 0x00000019060a7211 */ /* 0x000fc600078f28ff */
[----:B--2---:R1:W2:Y:S01]  /*04a0*/  @!P2 R2UR UR14, R0 ;  /* 0x00000000000ea3c2 */ /* 0x0042a200000e0000 */
[----:B------:R-:W-:-:S07]  /*04b0*/  ISETP.NE.U32.AND P2, PT, RZ, c[0x0][0x248], PT ;  /* 0x00009200ff007a0c */ /* 0x000fce0003f45070 */
[----:B-----5:R4:W2:Y:S01]  /*04c0*/  @P1 R2UR UR13, R4 ;  /* 0x00000000040d13c2 */ /* 0x0208a200000e0000 */
[----:B-1----:R-:W-:-:S05]  /*04d0*/  LOP3.LUT R0, R10, 0xffffffe0, RZ, 0xc0, !PT ;  /* 0xffffffe00a007812 */ /* 0x002fca00078ec0ff */
[----:B------:R-:W-:-:S05]  /*04e0*/  IMAD.IADD R20, R25, 0x1, -R0 ;  /* 0x0000000119147824 */ /* 0x000fca00078e0a00 */
[----:B------:R-:W-:-:S05]  /*04f0*/  IADD3 R155, P1, P0, R7, UR5, R20 ;  /* 0x00000005079b7c10 */ /* 0x000fca000f83e014 */
[----:B------:R4:W-:Y:S01]  /*0500*/  STL [R1+0x18], R155 ;  /* 0x0000189b01007387 */ /* 0x0009e20000100800 */
[----:B------:R-:W-:Y:S01]  /*0510*/  ISETP.NE.AND.EX P2, PT, RZ, c[0x0][0x24c], PT, P2 ;  /* 0x00009300ff007a0c */ /* 0x000fe20003f45320 */
[----:B---3--:R-:W-:Y:S01]  /*0520*/  @UP2 UIADD3 UR28, UR28, -UR26, URZ ;  /* 0x8000001a1c1c2290 */ /* 0x008fe2000fffe03f */
[----:B------:R-:W-:-:S04]  /*0530*/  SHF.R.S32.HI R0, RZ, 0x1f, R20 ;  /* 0x0000001fff007819 */ /* 0x000fc80000011414 */
[----:B------:R-:W-:Y:S02]  /*0540*/  IADD3.X R152, R8, UR4, R0, P1, P0 ;  /* 0x0000000408987c10 */ /* 0x000fe40008fe0400 */
[----:B------:R-:W-:-:S05]  /*0550*/  @!UP2 ULDC UR28, c[0x0][0x214] ;  /* 0x00008500001caab9 */ /* 0x000fca0000000800 */
[----:B--2-4-:R-:W-:Y:S05]  /*0560*/  @!P2 BRA `(.L_x_358) ;  /* 0x000000700000a947 */ /* 0x014fea0003800000 */
[----:B------:R-:W-:-:S13]  /*0570*/  PLOP3.LUT P0, PT, PT, PT, UP3, 0x80, 0x0 ;  /* 0x000000000000781c */ /* 0x000fda0003f0f038 */
[----:B------:R-:W2:Y:S04]  /*0580*/  @P0 LDG.E R0, [R2.64+0x4] ;  /* 0x0000041e02000981 */ /* 0x000ea8000c1e1900 */
[----:B------:R-:W3:Y:S01]  /*0590*/  @!P0 LDG.E R2, [R2.64] ;  /* 0x0000001e02028981 */ /* 0x000ee2000c1e1900 */
[----:B--2---:R-:W1:Y:S02]  /*05a0*/  @P0 R2UR UR6, R0 ;  /* 0x00000000000603c2 */ /* 0x004e6400000e0000 */
[----:B-1----:R-:W-:-:S11]  /*05b0*/  @UP3 UIADD3 UR6, UR6, -UR14, URZ ;  /* 0x8000000e06063290 */ /* 0x002fd6000fffe03f */
[----:B---3--:R1:W2:Y:S02]  /*05c0*/  @!P0 R2UR UR6, R2 ;  /* 0x00000000020683c2 */ /* 0x0082a400000e0000 */
[----:B-12---:R-:W-:Y:S05]  /*05d0*/  BRA `(.L_x_359) ;  /* 0x0000001000007947 */ /* 0x006fea0003800000 */
.L_x_358:
[----:B------:R-:W-:Y:S02]  /*05e0*/  ULDC UR6, c[0x0][0x218] ;  /* 0x0000860000067ab9 */ /* 0x000fe40000000800 */
.L_x_359:
[----:B------:R-:W-:Y:S02]  /*05f0*/  ULDC.64 UR4, c[0x0][0x258] ;  /* 0x0000960000047ab9 */ /* 0x000fe40000000a00 */
[----:B------:R-:W-:-:S04]  /*0600*/  UISETP.NE.U32.AND UP2, UPT, URZ, UR4, UPT ;  /* 0x000000043f00728c */ /* 0x000fc8000bf45070 */
[----:B------:R-:W-:-:S03]  /*0610*/  UISETP.NE.AND.EX UP2, UPT, URZ, UR5, UPT, UP2 ;  /* 0x000000053f00728c */ /* 0x000fc6000bf45320 */
[----:B------:R-:W-:-:S03]  /*0620*/  ULDC.64 UR4, c[0x0][0x258] ;  /* 0x0000960000047ab9 */ /* 0x000fc60000000a00 */
[----:B------:R-:W-:-:S05]  /*0630*/  PLOP3.LUT P0, PT, PT, PT, UP2, 0x80, 0x0 ;  /* 0x000000000000781c */ /* 0x000fca0003f0f028 */
[----:B------:R-:W-:-:S06]  /*0640*/  @UP2 UIMAD.WIDE UR4, UR11, UR7, UR4 ;  /* 0x000000070b0422a5 */ /* 0x000fcc000f8e0204 */
[----:B------:R-:W-:Y:S02]  /*0650*/  IMAD.U32 R2, RZ, RZ, UR4 ;  /* 0x00000004ff027e24 */ /* 0x000fe4000f8e00ff */
[----:B------:R-:W-:Y:S01]  /*0660*/  IMAD.U32 R3, RZ, RZ, UR5 ;  /* 0x00000005ff037e24 */ /* 0x000fe2000f8e00ff */
[----:B------:R-:W-:Y:S02]  /*0670*/  USHF.L.U32 UR8, UR27, 0x7, URZ ;  /* 0x000000071b087899 */ /* 0x000fe4000800063f */
[----:B------:R-:W-:Y:S02]  /*0680*/  ULDC.64 UR4, c[0x0][0x268] ;  /* 0x00009a0000047ab9 */ /* 0x000fe40000000a00 */
[----:B------:R-:W2:Y:S01]  /*0690*/  @P0 LDG.E R0, [R2.64] ;  /* 0x0000001e02000981 */ /* 0x000ea2000c1e1900 */
[----:B------:R-:W-:Y:S02]  /*06a0*/  UISETP.GT.AND UP0, UPT, UR28, UR8, UPT ;  /* 0x000000081c00728c */ /* 0x000fe4000bf04270 */
[----:B------:R-:W-:-:S03]  /*06b0*/  @!UP2 UISETP.NE.U32.AND UP1, UPT, URZ, UR4, UPT ;  /* 0x000000043f00a28c */ /* 0x000fc6000bf25070 */
[----:B------:R-:W-:Y:S02]  /*06c0*/  ULDC UR4, c[0x0][0x21c] ;  /* 0x0000870000047ab9 */ /* 0x000fe40000000800 */
[----:B------:R-:W-:-:S04]  /*06d0*/  @!UP2 UISETP.NE.AND.EX UP1, UPT, URZ, UR5, UPT, UP1 ;  /* 0x000000053f00a28c */ /* 0x000fc8000bf25310 */
[----:B------:R-:W-:Y:S01]  /*06e0*/  @!UP2 USEL UR4, URZ, UR4, !UP1 ;  /* 0x000000043f04a287 */ /* 0x000fe2000c800000 */
[----:B--2---:R-:W1:Y:S01]  /*06f0*/  @P0 R2UR UR9, R0 ;  /* 0x00000000000903c2 */ /* 0x004e6200000e0000 */
[----:B------:R-:W-:Y:S01]  /*0700*/  PLOP3.LUT P0, PT, PT, PT, UP0, 0x80, 0x0 ;  /* 0x000000000000781c */ /* 0x000fe20003f0f008 */
[----:B-1----:R-:W-:Y:S02]  /*0710*/  @UP2 UIADD3 UR9, UR9, -UR13, URZ ;  /* 0x8000000d09092290 */ /* 0x002fe4000fffe03f */
[----:B------:R-:W-:-:S10]  /*0720*/  @!UP2 UIADD3 UR9, UR4, UR6, -UR13 ;  /* 0x000000060409a290 */ /* 0x000fd4000fffe80d */
[----:B------:R-:W-:Y:S05]  /*0730*/  @!P0 EXIT ;  /* 0x000000000000894d */ /* 0x000fea0003800000 */
[----:B------:R-:W-:Y:S02]  /*0740*/  UIADD3 UR6, UR9, UR8, -UR28 ;  /* 0x0000000809067290 */ /* 0x000fe4000fffe81c */
[----:B------:R-:W-:Y:S02]  /*0750*/  UIADD3 UR4, -UR28, 0xbf, UR8 ;  /* 0x000000bf1c047890 */ /* 0x000fe4000fffe108 */
[----:B------:R-:W-:Y:S02]  /*0760*/  ULDC UR15, c[0x0][0x2e4] ;  /* 0x0000b900000f7ab9 */ /* 0x000fe40000000800 */
[----:B------:R-:W-:Y:S02]  /*0770*/  ULDC UR5, c[0x0][0x2e8] ;  /* 0x0000ba0000057ab9 */ /* 0x000fe40000000800 */
[----:B------:R-:W-:Y:S02]  /*0780*/  UIADD3 UR7, UR9, 0x3f, URZ ;  /* 0x0000003f09077890 */ /* 0x000fe4000fffe03f */
[----:B------:R-:W-:-:S02]  /*0790*/  UIADD3 UR15, UR6, -UR15, URZ ;  /* 0x8000000f060f7290 */ /* 0x000fc4000fffe03f */
[----:B------:R-:W-:Y:S02]  /*07a0*/  UIADD3 UR5, UR4, UR5, UR9 ;  /* 0x0000000504057290 */ /* 0x000fe4000fffe009 */
[----:B------:R-:W-:Y:S02]  /*07b0*/  USHF.R.S32.HI UR6, URZ, 0x1f, UR7 ;  /* 0x0000001f3f067899 */ /* 0x000fe40008011407 */
[----:B------:R-:W-:Y:S02]  /*07c0*/  USHF.R.S32.HI UR12, URZ, 0x1f, UR15 ;  /* 0x0000001f3f0c7899 */ /* 0x000fe4000801140f */
[----:B------:R-:W-:Y:S02]  /*07d0*/  USHF.R.S32.HI UR4, URZ, 0x1f, UR5 ;  /* 0x0000001f3f047899 */ /* 0x000fe40008011405 */
[----:B------:R-:W-:Y:S02]  /*07e0*/  ULEA.HI UR6, UR6, UR7, URZ, 0x6 ;  /* 0x0000000706067291 */ /* 0x000fe4000f8f303f */
[----:B------:R-:W-:-:S02]  /*07f0*/  ULEA.HI UR12, UR12, UR15, URZ, 0x6 ;  /* 0x0000000f0c0c7291 */ /* 0x000fc4000f8f303f */
[----:B------:R-:W-:Y:S02]  /*0800*/  ULEA.HI UR4, UR4, UR5, URZ, 0x6 ;  /* 0x0000000504047291 */ /* 0x000fe4000f8f303f */
[----:B------:R-:W-:Y:S02]  /*0810*/  USHF.R.S32.HI UR6, URZ, 0x6, UR6 ;  /* 0x000000063f067899 */ /* 0x000fe40008011406 */
[----:B------:R-:W-:Y:S02]  /*0820*/  USHF.R.S32.HI UR12, URZ, 0x6, UR12 ;  /* 0x000000063f0c7899 */ /* 0x000fe4000801140c */
[----:B------:R-:W-:Y:S02]  /*0830*/  USHF.R.S32.HI UR4, URZ, 0x6, UR4 ;  /* 0x000000063f047899 */ /* 0x000fe40008011404 */
[----:B------:R-:W-:Y:S02]  /*0840*/  UISETP.LT.AND UP1, UPT, URZ, UR12, UPT ;  /* 0x0000000c3f00728c */ /* 0x000fe4000bf21270 */
[----:B------:R-:W-:-:S02]  /*0850*/  UISETP.LT.AND UP0, UPT, UR6, UR4, UPT ;  /* 0x000000040600728c */ /* 0x000fc4000bf01270 */
[----:B------:R-:W-:Y:S02]  /*0860*/  USEL UR19, URZ, UR12, !UP1 ;  /* 0x0000000c3f137287 */ /* 0x000fe4000c800000 */
[----:B------:R-:W-:-:S04]  /*0870*/  USEL UR34, UR6, UR4, UP0 ;  /* 0x0000000406227287 */ /* 0x000fc80008000000 */
[----:B------:R-:W-:-:S06]  /*0880*/  UISETP.GT.AND UP0, UPT, UR34, UR19, UPT ;  /* 0x000000132200728c */ /* 0x000fcc000bf04270 */
[----:B------:R-:W-:-:S13]  /*0890*/  PLOP3.LUT P0, PT, PT, PT, UP0, 0x80, 0x0 ;  /* 0x000000000000781c */ /* 0x000fda0003f0f008 */
[----:B------:R-:W-:Y:S05]  /*08a0*/  @P0 BRA `(.L_x_360) ;  /* 0x00000af000000947 */ /* 0x000fea0003800000 */
[----:B------:R-:W-:Y:S01]  /*08b0*/  UISETP.NE.AND UP0, UPT, UR26, -0x1, UPT ;  /* 0xffffffff1a00788c */ /* 0x000fe2000bf05270 */
[----:B------:R-:W-:Y:S01]  /*08c0*/  LEA.HI R6, R6, R25, RZ, 0x2 ;  /* 0x0000001906067211 */ /* 0x000fe200078f10ff */
[----:B------:R-:W-:Y:S01]  /*08d0*/  ULDC.U8 UR14, c[0x0][0x329] ;  /* 0x0000ca40000e7ab9 */ /* 0x000fe20000000000 */
[----:B------:R-:W1:Y:S01]  /*08e0*/  S2R R12, SR_CTAID.Z ;  /* 0x00000000000c7919 */ /* 0x000e620000002700 */
[----:B------:R-:W-:Y:S01]  /*08f0*/  UISETP.NE.AND UP2, UPT, UR14, URZ, UPT ;  /* 0x0000003f0e00728c */ /* 0x000fe2000bf45270 */
[----:B------:R-:W-:Y:S01]  /*0900*/  LOP3.LUT R0, R6, 0xfffffffc, RZ, 0xc0, !PT ;  /* 0xfffffffc06007812 */ /* 0x000fe200078ec0ff */
[----:B------:R-:W-:Y:S01]  /*0910*/  ULDC.64 UR6, c[0x0][0x1e8] ;  /* 0x00007a0000067ab9 */ /* 0x000fe20000000a00 */
[----:B------:R-:W-:Y:S01]  /*0920*/  SHF.R.S32.HI R6, RZ, 0x2, R6 ;  /* 0x00000002ff067819 */ /* 0x000fe20000011406 */
[----:B------:R-:W-:Y:S01]  /*0930*/  ULDC.U8 UR15, c[0x0][0x328] ;  /* 0x0000ca00000f7ab9 */ /* 0x000fe20000000000 */
[----:B------:R-:W-:Y:S01]  /*0940*/  BSSY B0, `(.L_x_361) ;  /* 0x0000044000007945 */ /* 0x000fe20003800000 */
[----:B------:R-:W-:Y:S01]  /*0950*/  UISETP.NE.AND UP3, UPT, UR15, URZ, UPT ;  /* 0x0000003f0f00728c */ /* 0x000fe2000bf65270 */
[----:B------:R-:W-:Y:S01]  /*0960*/  IMAD.IADD R15, R25, 0x1, -R0 ;  /* 0x00000001190f7824 */ /* 0x000fe200078e0a00 */
[----:B------:R-:W-:Y:S01]  /*0970*/  @UP0 UIMAD.WIDE.U32 UR12, UR26, UR6, URZ ;  /* 0x000000061a0c02a5 */ /* 0x000fe2000f8e003f */
[----:B------:R-:W-:Y:S01]  /*0980*/  SHF.R.S32.HI R7, RZ, 0x1f, R6 ;  /* 0x0000001fff077819 */ /* 0x000fe20000011406 */
[----:B------:R-:W-:Y:S01]  /*0990*/  @!UP0 USHF.R.S32.HI UR16, URZ, 0x1f, UR11 ;  /* 0x0000001f3f108899 */ /* 0x000fe2000801140b */
[----:B------:R-:W-:Y:S01]  /*09a0*/  IMAD.SHL.U32 R0, R15, 0x8, RZ ;  /* 0x000000080f007824 */ /* 0x000fe200078e00ff */
[----:B------:R-:W-:-:S02]  /*09b0*/  ULDC.64 UR4, c[0x0][0x1e0] ;  /* 0x0000780000047ab9 */ /* 0x000fc40000000a00 */
[----:B------:R-:W-:Y:S02]  /*09c0*/  @!UP0 UIMAD UR16, UR16, UR4, URZ ;  /* 0x00000004101082a4 */ /* 0x000fe4000f8e023f */
[----:B------:R-:W-:Y:S01]  /*09d0*/  @UP0 UIMAD UR7, UR26, UR7, UR13 ;  /* 0x000000071a0702a4 */ /* 0x000fe2000f8e020d */
[C---:B------:R-:W-:Y:S01]  /*09e0*/  IADD3 R18, R0.reuse, 0x20, RZ ;  /* 0x0000002000127810 */ /* 0x040fe20007ffe0ff */
[----:B------:R-:W-:Y:S01]  /*09f0*/  USHF.R.S32.HI UR17, URZ, 0x1f, UR10 ;  /* 0x0000001f3f117899 */ /* 0x000fe2000801140a */
[----:B------:R-:W-:Y:S01]  /*0a00*/  IADD3 R17, R0, 0x40, RZ ;  /* 0x0000004000117810 */ /* 0x000fe20007ffe0ff */
[----:B------:R-:W-:Y:S02]  /*0a10*/  UISETP.EQ.AND UP3, UPT, UR14, URZ, UP3 ;  /* 0x0000003f0e00728c */ /* 0x000fe40009f62270 */
[----:B------:R-:W-:Y:S02]  /*0a20*/  @!UP2 UISETP.NE.AND UP1, UPT, UR15, URZ, UPT ;  /* 0x0000003f0f00a28c */ /* 0x000fe4000bf25270 */
[----:B------:R-:W-:-:S02]  /*0a30*/  ULDC UR13, c[0x0][0x214] ;  /* 0x00008500000d7ab9 */ /* 0x000fc40000000800 */
[----:B------:R-:W-:Y:S02]  /*0a40*/  @UP2 ULDC UR14, c[0x0][0x210] ;  /* 0x00008400000e2ab9 */ /* 0x000fe40000000800 */
[----:B------:R-:W-:Y:S02]  /*0a50*/  @!UP0 UIMAD.WIDE.U32 UR18, UR11, UR4, URZ ;  /* 0x000000040b1282a5 */ /* 0x000fe4000f8e003f */
[----:B------:R-:W-:Y:S02]  /*0a60*/  ULDC UR9, c[0x0][0x234] ;  /* 0x00008d0000097ab9 */ /* 0x000fe40000000800 */
[----:B------:R-:W-:Y:S02]  /*0a70*/  @!UP0 UIMAD UR16, UR11, UR5, UR16 ;  /* 0x000000050b1082a4 */ /* 0x000fe4000f8e0210 */
[----:B------:R-:W-:Y:S02]  /*0a80*/  @UP2 UIMAD UR14, UR14, UR13, URZ ;  /* 0x0000000d0e0e22a4 */ /* 0x000fe4000f8e023f */
[----:B------:R-:W-:-:S02]  /*0a90*/  ULDC.64 UR4, c[0x0][0x1f0] ;  /* 0x00007c0000047ab9 */ /* 0x000fc40000000a00 */
[----:B------:R-:W-:Y:S02]  /*0aa0*/  @!UP2 USEL UR14, UR13, UR9, !UP1 ;  /* 0x000000090d0ea287 */ /* 0x000fe4000c800000 */
[----:B------:R-:W-:Y:S02]  /*0ab0*/  ULDC UR6, c[0x0][0x1c0] ;  /* 0x0000700000067ab9 */ /* 0x000fe40000000800 */
[----:B------:R-:W-:Y:S02]  /*0ac0*/  UIMAD UR4, UR17, UR4, URZ ;  /* 0x00000004110472a4 */ /* 0x000fe4000f8e023f */
[----:B------:R-:W-:Y:S02]  /*0ad0*/  @!UP0 UMOV UR12, UR18 ;  /* 0x00000012000c8c82 */ /* 0x000fe40008000000 */
[----:B------:R-:W-:Y:S01]  /*0ae0*/  @UP2 UMOV UR17, 0x1 ;  /* 0x0000000100112882 */ /* 0x000fe20000000000 */
[----:B------:R-:W-:Y:S01]  /*0af0*/  IADD3 R2, P0, R0, UR12, RZ ;  /* 0x0000000c00027c10 */ /* 0x000fe2000ff1e0ff */
[----:B------:R-:W-:-:S02]  /*0b00*/  @!UP2 UIMAD UR17, UR14, UR6, URZ ;  /* 0x000000060e11a2a4 */ /* 0x000fc4000f8e023f */
[----:B------:R-:W-:Y:S02]  /*0b10*/  @!UP0 UIADD3 UR7, UR19, UR16, URZ ;  /* 0x0000001013078290 */ /* 0x000fe4000fffe03f */
[----:B------:R-:W-:Y:S02]  /*0b20*/  UIADD3 UR28, -UR8, UR28, URZ ;  /* 0x0000001c081c7290 */ /* 0x000fe4000fffe13f */
[----:B------:R-:W-:Y:S02]  /*0b30*/  @UP3 UIMAD UR15, UR11, UR13, URZ ;  /* 0x0000000d0b0f32a4 */ /* 0x000fe4000f8e023f */
[----:B------:R-:W-:Y:S01]  /*0b40*/  UIMAD UR17, UR11, UR17, URZ ;  /* 0x000000110b1172a4 */ /* 0x000fe2000f8e023f */
[----:B------:R-:W-:Y:S01]  /*0b50*/  LEA.HI.X.SX32 R3, R0, UR7, 0x1, P0 ;  /* 0x0000000700037c11 */ /* 0x000fe200080f0eff */
[----:B------:R-:W-:Y:S01]  /*0b60*/  @UP3 USEL UR15, UR15, UR26, !UP0 ;  /* 0x0000001a0f0f3287 */ /* 0x000fe2000c000000 */
[----:B------:R-:W-:Y:S01]  /*0b70*/  ISETP.GE.AND P0, PT, R6, UR28, PT ;  /* 0x0000001c06007c0c */ /* 0x000fe2000bf06270 */
[----:B------:R-:W-:-:S02]  /*0b80*/  @UP2 ULDC UR20, c[0x0][0x210] ;  /* 0x0000840000142ab9 */ /* 0x000fc40000000800 */
[----:B------:R-:W-:Y:S01]  /*0b90*/  USEL UR17, UR17, URZ, !UP3 ;  /* 0x0000003f11117287 */ /* 0x000fe2000d800000 */
[----:B-1----:R-:W-:Y:S01]  /*0ba0*/  IMAD.WIDE.U32 R12, R12, c[0x0][0x1f0], R2 ;  /* 0x00007c000c0c7a25 */ /* 0x002fe200078e0002 */
[----:B------:R-:W-:Y:S02]  /*0bb0*/  @!UP2 UMOV UR20, 0x1 ;  /* 0x000000010014a882 */ /* 0x000fe40000000000 */
[----:B------:R-:W-:Y:S01]  /*0bc0*/  UIMAD UR8, UR8, UR20, URZ ;  /* 0x00000014080872a4 */ /* 0x000fe2000f8e023f */
[----:B------:R-:W-:Y:S01]  /*0bd0*/  IMAD.U32 R2, RZ, RZ, UR27 ;  /* 0x0000001bff027e24 */ /* 0x000fe2000f8e00ff */
[----:B------:R-:W-:Y:S02]  /*0be0*/  UIMAD UR14, UR10, UR14, UR17 ;  /* 0x0000000e0a0e72a4 */ /* 0x000fe4000f8e0211 */
[----:B------:R-:W-:Y:S01]  /*0bf0*/  @!UP3 UMOV UR22, URZ ;  /* 0x0000003f0016bc82 */ /* 0x000fe20008000000 */
[----:B------:R-:W-:Y:S01]  /*0c00*/  IMAD.WIDE R2, R2, 0x80, R6 ;  /* 0x0000008002027825 */ /* 0x000fe200078e0206 */
[----:B------:R-:W-:-:S02]  /*0c10*/  @UP3 UMOV UR22, UR15 ;  /* 0x0000000f00163c82 */ /* 0x000fc40008000000 */
[----:B------:R-:W-:Y:S02]  /*0c20*/  UIMAD UR4, UR10, UR5, UR4 ;  /* 0x000000050a0472a4 */ /* 0x000fe4000f8e0204 */
[----:B------:R-:W-:Y:S02]  /*0c30*/  @!UP3 UMOV UR23, URZ ;  /* 0x0000003f0017bc82 */ /* 0x000fe40008000000 */
[----:B------:R-:W-:Y:S02]  /*0c40*/  USHF.R.S32.HI UR6, URZ, 0x1f, UR8 ;  /* 0x0000001f3f067899 */ /* 0x000fe40008011408 */
[----:B------:R-:W-:Y:S01]  /*0c50*/  @UP3 USHF.R.S32.HI UR23, URZ, 0x1f, UR15 ;  /* 0x0000001f3f173899 */ /* 0x000fe2000801140f */
[----:B------:R-:W-:Y:S01]  /*0c60*/  IADD3 R9, R13, UR4, RZ ;  /* 0x000000040d097c10 */ /* 0x000fe2000fffe0ff */
[----:B------:R-:W-:Y:S02]  /*0c70*/  USHF.R.S32.HI UR7, URZ, 0x1f, UR14 ;  /* 0x0000001f3f077899 */ /* 0x000fe4000801140e */
[----:B------:R-:W-:-:S04]  /*0c80*/  UIADD3 UR8, UP1, UP0, UR8, UR22, UR14 ;  /* 0x0000001608087290 */ /* 0x000fc8000f83e00e */
[----:B------:R-:W-:Y:S01]  /*0c90*/  UIADD3.X UR6, UR6, UR23, UR7, UP1, UP0 ;  /* 0x0000001706067290 */ /* 0x000fe20008fe0407 */
[----:B------:R-:W-:Y:S06]  /*0ca0*/  @P0 BRA `(.L_x_362) ;  /* 0x000000d000000947 */ /* 0x000fec0003800000 */
        /* <DEDUP_REMOVED lines=13> */
.L_x_362:
[----:B------:R-:W-:Y:S05]  /*0d80*/  BSYNC B0 ;  /* 0x0000000000007941 */ /* 0x000fea0003800000 */
.L_x_361:
[----:B------:R-:W-:Y:S01]  /*0d90*/  IADD3 R16, R6, 0x20, RZ ;  /* 0x0000002006107810 */ /* 0x000fe20007ffe0ff */
[----:B------:R-:W-:Y:S03]  /*0da0*/  BSSY B0, `(.L_x_363) ;  /* 0x0000013000007945 */ /* 0x000fe60003800000 */
[----:B------:R-:W-:-:S13]  /*0db0*/  ISETP.GE.AND P0, PT, R16, UR28, PT ;  /* 0x0000001c10007c0c */ /* 0x000fda000bf06270 */
[----:B------:R-:W-:Y:S05]  /*0dc0*/  @P0 BRA `(.L_x_364) ;  /* 0x0000010000000947 */ /* 0x000fea0003800000 */
[----:B-1----:R-:W-:Y:S01]  /*0dd0*/  IADD3 R4, P0, R2, 0x20, RZ ;  /* 0x0000002002047810 */ /* 0x002fe20007f1e0ff */
[----:B------:R-:W-:Y:S01]  /*0de0*/  IMAD.MOV.U32 R10, RZ, RZ, R12 ;  /* 0x000000ffff0a7224 */ /* 0x000fe200078e000c */
[----:B------:R-:W-:Y:S02]  /*0df0*/  MOV R11, R9 ;  /* 0x00000009000b7202 */ /* 0x000fe40000000f00 */
[----:B------:R-:W-:Y:S01]  /*0e00*/  ISETP.GE.AND P2, PT, R0, c[0x0][0x220], PT ;  /* 0x0000880000007a0c */ /* 0x000fe20003f46270 */
[----:B------:R-:W-:Y:S01]  /*0e10*/  IMAD.X R5, RZ, RZ, R3, P0 ;  /* 0x000000ffff057224 */ /* 0x000fe200000e0603 */
        /* <DEDUP_REMOVED lines=11> */
.L_x_364:
[----:B------:R-:W-:Y:S05]  /*0ed0*/  BSYNC B0 ;  /* 0x0000000000007941 */ /* 0x000fea0003800000 */
.L_x_363:
        /* <DEDUP_REMOVED lines=20> */
.L_x_366:
[----:B------:R-:W-:Y:S05]  /*1020*/  BSYNC B0 ;  /* 0x0000000000007941 */ /* 0x000fea0003800000 */
.L_x_365:
[----:B------:R-:W-:Y:S01]  /*1030*/  IADD3 R10, R6, 0x60, RZ ;  /* 0x00000060060a7810 */ /* 0x000fe20007ffe0ff */
[----:B------:R-:W-:Y:S03]  /*1040*/  BSSY B0, `(.L_x_367) ;  /* 0x0000012000007945 */ /* 0x000fe60003800000 */
[----:B------:R-:W-:-:S13]  /*1050*/  ISETP.GE.AND P0, PT, R10, UR28, PT ;  /* 0x0000001c0a007c0c */ /* 0x000fda000bf06270 */
[----:B------:R-:W-:Y:S05]  /*1060*/  @P0 BRA `(.L_x_368) ;  /* 0x000000f000000947 */ /* 0x000fea0003800000 */
[----:B-1----:R-:W-:Y:S01]  /*1070*/  IADD3 R4, P0, R2, 0x60, RZ ;  /* 0x0000006002047810 */ /* 0x002fe20007f1e0ff */
        /* <DEDUP_REMOVED lines=14> */
.L_x_368:
[----:B------:R-:W-:Y:S05]  /*1160*/  BSYNC B0 ;  /* 0x0000000000007941 */ /* 0x000fea0003800000 */
.L_x_367:
[----:B------:R-:W-:-:S04]  /*1170*/  ISETP.NE.AND P6, PT, R15, RZ, PT ;  /* 0x000000ff0f00720c */ /* 0x000fc80003fc5270 */
[----:B------:R-:W-:Y:S02]  /*1180*/  ISETP.GE.OR P5, PT, R6, UR28, P6 ;  /* 0x0000001c06007c0c */ /* 0x000fe4000b7a6670 */
[----:B------:R-:W-:Y:S02]  /*1190*/  ISETP.GE.OR P4, PT, R16, UR28, P6 ;  /* 0x0000001c10007c0c */ /* 0x000fe4000b786670 */
[----:B------:R-:W-:Y:S02]  /*11a0*/  ISETP.GE.OR P3, PT, R14, UR28, P6 ;  /* 0x0000001c0e007c0c */ /* 0x000fe4000b766670 */
[----:B------:R-:W-:-:S07]  /*11b0*/  ISETP.GE.OR P6, PT, R10, UR28, P6 ;  /* 0x0000001c0a007c0c */ /* 0x000fce000b7c6670 */
[----:B------:R-:W-:Y:S02]  /*11c0*/  @!P5 IMAD R0, R6, UR20, RZ ;  /* 0x000000140600dc24 */ /* 0x000fe4000f8e02ff */
[----:B-1----:R-:W-:Y:S02]  /*11d0*/  @!P4 IMAD R3, R16, UR20, RZ ;  /* 0x000000141003cc24 */ /* 0x002fe4000f8e02ff */
[----:B------:R-:W-:Y:S01]  /*11e0*/  @!P3 IMAD R5, R14, UR20, RZ ;  /* 0x000000140e05bc24 */ /* 0x000fe2000f8e02ff */
[C---:B------:R-:W-:Y:S02]  /*11f0*/  @!P5 IADD3 R2, P0, R0.reuse, UR8, RZ ;  /* 0x000000080002dc10 */ /* 0x040fe4000ff1e0ff */
[----:B------:R-:W-:Y:S02]  /*1200*/  @!P4 IADD3 R9, P1, R3, UR8, RZ ;  /* 0x000000080309cc10 */ /* 0x000fe4000ff3e0ff */
[----:B------:R-:W-:Y:S02]  /*1210*/  @!P5 LEA.HI.X.SX32 R0, R0, UR6, 0x1, P0 ;  /* 0x000000060000dc11 */ /* 0x000fe400080f0eff */
[----:B------:R-:W-:-:S02]  /*1220*/  @!P5 LEA R6, P2, R2, c[0x0][0x200], 0x2 ;  /* 0x000080000206da11 */ /* 0x000fc400078410ff */
[----:B------:R-:W-:Y:S02]  /*1230*/  @!P3 IADD3 R8, P0, R5, UR8, RZ ;  /* 0x000000080508bc10 */ /* 0x000fe4000ff1e0ff */
[----:B------:R-:W-:Y:S02]  /*1240*/  @!P4 LEA.HI.X.SX32 R3, R3, UR6, 0x1, P1 ;  /* 0x000000060303cc11 */ /* 0x000fe400088f0eff */
[----:B------:R-:W-:Y:S02]  /*1250*/  @!P5 LEA.HI.X R7, R2, c[0x0][0x204], R0, 0x2, P2 ;  /* 0x000081000207da11 */ /* 0x000fe400010f1400 */
[----:B------:R-:W-:Y:S02]  /*1260*/  @!P4 LEA R4, P1, R9, c[0x0][0x200], 0x2 ;  /* 0x000080000904ca11 */ /* 0x000fe400078210ff */
[----:B------:R-:W-:Y:S02]  /*1270*/  @!P3 LEA.HI.X.SX32 R0, R5, UR6, 0x1, P0 ;  /* 0x000000060500bc11 */ /* 0x000fe400080f0eff */
        /* <DEDUP_REMOVED lines=10> */
[----:B-1----:R-:W-:-:S05]  /*1320*/  IMAD R0, R10, UR20, RZ ;  /* 0x000000140a007c24 */ /* 0x002fca000f8e02ff */
[----:B------:R-:W-:-:S04]  /*1330*/  IADD3 R3, P0, R0, UR8, RZ ;  /* 0x0000000800037c10 */ /* 0x000fc8000ff1e0ff */
[----:B------:R-:W-:Y:S02]  /*1340*/  LEA.HI.X.SX32 R0, R0, UR6, 0x1, P0 ;  /* 0x0000000600007c11 */ /* 0x000fe400080f0eff */
[----:B------:R-:W-:-:S04]  /*1350*/  LEA R2, P0, R3, c[0x0][0x200], 0x2 ;  /* 0x0000800003027a11 */ /* 0x000fc800078010ff */
[----:B------:R-:W-:Y:S01]  /*1360*/  LEA.HI.X R3, R3, c[0x0][0x204], R0, 0x2, P0 ;  /* 0x0000810003037a11 */ /* 0x000fe200000f1400 */
[----:B------:R-:W-:-:S05]  /*1370*/  IMAD.MOV.U32 R0, RZ, RZ, 0x7f800000 ;  /* 0x7f800000ff007424 */ /* 0x000fca00078e00ff */
[----:B------:R-:W-:Y:S01]  /*1380*/  STG.E [R2.64], R0 ;  /* 0x0000000002007986 */ /* 0x000fe2000c10191e */
[----:B------:R-:W-:Y:S05]  /*1390*/  EXIT ;  /* 0x000000000000794d */ /* 0x000fea0003800000 */
.L_x_360:
[----:B------:R-:W-:Y:S01]  /*13a0*/  UISETP.NE.AND UP0, UPT, UR26, -0x1, UPT ;  /* 0xffffffff1a00788c */ /* 0x000fe2000bf05270 */
[----:B------:R-:W1:Y:S01]  /*13b0*/  LDC.U8 R144, c[0x0][0x2d8] ;  /* 0x0000b600ff907b82 */ /* 0x000e620000000000 */
[----:B------:R-:W-:Y:S02]  /*13c0*/  UISETP.NE.AND UP1, UPT, UR14, -0x1, UPT ;  /* 0xffffffff0e00788c */ /* 0x000fe4000bf25270 */
[----:B------:R-:W-:Y:S02]  /*13d0*/  ULDC.64 UR4, c[0x0][0x190] ;  /* 0x0000640000047ab9 */ /* 0x000fe40000000a00 */
[----:B------:R-:W-:Y:S02]  /*13e0*/  ULDC.64 UR6, c[0x0][0x178] ;  /* 0x00005e0000067ab9 */ /* 0x000fe40000000a00 */
[----:B------:R-:W-:-:S03]  /*13f0*/  PLOP3.LUT P0, PT, PT, PT, UP1, 0x80, 0x0 ;  /* 0x000000000000781c */ /* 0x000fc60003f0f018 */
[----:B------:R-:W-:Y:S02]  /*1400*/  @UP0 UIMAD.WIDE.U32 UR22, UR26, UR4, URZ ;  /* 0x000000041a1602a5 */ /* 0x000fe4000f8e003f */
[----:B------:R-:W-:Y:S02]  /*1410*/  @!UP0 USHF.R.S32.HI UR15, URZ, 0x1f, UR11 ;  /* 0x0000001f3f0f8899 */ /* 0x000fe4000801140b */
[----:B------:R-:W-:Y:S02]  /*1420*/  @UP1 UIADD3 UR16, UR13, UR14, URZ ;  /* 0x0000000e0d101290 */ /* 0x000fe4000fffe03f */
[----:B------:R-:W-:Y:S02]  /*1430*/  @UP0 UIMAD UR12, UR26, UR5, UR23 ;  /* 0x000000051a0c02a4 */ /* 0x000fe4000f8e0217 */
[----:B------:R-:W-:Y:S02]  /*1440*/  @!UP0 UIMAD UR15, UR15, UR6, URZ ;  /* 0x000000060f0f82a4 */ /* 0x000fe4000f8e023f */
[----:B------:R-:W-:-:S02]  /*1450*/  ULDC.64 UR4, c[0x0][0x198] ;  /* 0x0000660000047ab9 */ /* 0x000fc40000000a00 */
[----:B------:R-:W-:Y:S02]  /*1460*/  @!UP0 UIMAD.WIDE.U32 UR20, UR11, UR6, URZ ;  /* 0x000000060b1482a5 */ /* 0x000fe4000f8e003f */
[----:B------:R-:W-:Y:S02]  /*1470*/  @UP1 UIMAD.WIDE.U32 UR24, UR16, UR4, URZ ;  /* 0x00000004101812a5 */ /* 0x000fe4000f8e003f */
[----:B------:R-:W-:Y:S02]  /*1480*/  @!UP0 UIMAD UR7, UR11, UR7, UR15 ;  /* 0x000000070b0782a4 */ /* 0x000fe4000f8e020f */
[----:B------:R-:W-:Y:S02]  /*1490*/  @UP1 UIMAD UR15, UR16, UR5, UR25 ;  /* 0x00000005100f12a4 */ /* 0x000fe4000f8e0219 */
[----:B------:R-:W-:Y:S02]  /*14a0*/  @UP0 UMOV UR6, UR22 ;  /* 0x0000001600060c82 */ /* 0x000fe40008000000 */
[----:B------:R-:W-:-:S02]  /*14b0*/  @!UP0 UIADD3 UR12, UR21, UR7, URZ ;  /* 0x00000007150c8290 */ /* 0x000fc4000fffe03f */
[----:B------:R-:W-:Y:S02]  /*14c0*/  @!UP0 UMOV UR6, UR20 ;  /* 0x0000001400068c82 */ /* 0x000fe40008000000 */
[----:B------:R-:W-:Y:S01]  /*14d0*/  @UP1 UMOV UR16, UR24 ;  /* 0x0000001800101c82 */ /* 0x000fe20008000000 */
[----:B------:R-:W-:Y:S05]  /*14e0*/  @P0 BRA `(.L_x_369) ;  /* 0x000000c000000947 */ /* 0x000fea0003800000 */
[----:B-1----:R-:W-:Y:S02]  /*14f0*/  USHF.R.S32.HI UR15, URZ, 0x1f, UR13 ;  /* 0x0000001f3f0f7899 */ /* 0x002fe4000801140d */
[----:B------:R-:W-:Y:S02]  /*1500*/  ULDC.64 UR4, c[0x0][0x198] ;  /* 0x0000660000047ab9 */ /* 0x000fe40000000a00 */
[----:B------:R-:W-:Y:S02]  /*1510*/  UIMAD UR15, UR15, UR4, URZ ;  /* 0x000000040f0f72a4 */ /* 0x000fe4000f8e023f */
[----:B------:R-:W-:Y:S02]  /*1520*/  UIMAD.WIDE.U32 UR16, UR13, UR4, URZ ;  /* 0x000000040d1072a5 */ /* 0x000fe4000f8e003f */
[----:B------:R-:W-:-:S02]  /*1530*/  UIMAD UR15, UR13, UR5, UR15 ;  /* 0x000000050d0f72a4 */ /* 0x000fc4000f8e020f */
[----:B------:R-:W-:Y:S02]  /*1540*/  USHF.R.S32.HI UR7, URZ, 0x1f, UR11 ;  /* 0x0000001f3f077899 */ /* 0x000fe4000801140b */
[----:B------:R-:W-:Y:S02]  /*1550*/  ULDC.64 UR4, c[0x0][0x180] ;  /* 0x0000600000047ab9 */ /* 0x000fe40000000a00 */
[----:B------:R-:W-:Y:S02]  /*1560*/  UIADD3 UR17, UR17, UR15, URZ ;  /* 0x0000000f11117290 */ /* 0x000fe4000fffe03f */
[----:B------:R-:W-:Y:S02]  /*1570*/  UIMAD UR7, UR7, UR4, URZ ;  /* 0x00000004070772a4 */ /* 0x000fe4000f8e023f */
[----:B------:R-:W-:Y:S02]  /*1580*/  UIMAD.WIDE.U32 UR16, UR11, UR4, UR16 ;  /* 0x000000040b1072a5 */ /* 0x000fe4000f8e0010 */
[----:B------:R-:W-:-:S04]  /*1590*/  UIMAD UR5, UR11, UR5, UR7 ;  /* 0x000000050b0572a4 */ /* 0x000fc8000f8e0207 */
[----:B------:R-:W-:Y:S02]  /*15a0*/  UIADD3 UR15, UR17, UR5, URZ ;  /* 0x00000005110f7290 */ /* 0x000fe4000fffe03f */
.L_x_369:
[----:B-1----:R-:W-:Y:S01]  /*15b0*/  IABS R4, c[0x0][0x1c8] ;  /* 0x0000720000047a13 */ /* 0x002fe20000000000 */
[----:B------:R-:W1:Y:S01]  /*15c0*/  S2R R5, SR_CTAID.Z ;  /* 0x0000000000057919 */ /* 0x000e620000002700 */
[----:B------:R-:W-:Y:S02]  /*15d0*/  ULDC UR4, c[0x0][0x1c8] ;  /* 0x0000720000047ab9 */ /* 0x000fe40000000800 */
[----:B------:R-:W2:Y:S01]  /*15e0*/  I2F.RP R2, R4 ;  /* 0x0000000400027306 */ /* 0x000ea20000209400 */
[----:B------:R-:W-:Y:S02]  /*15f0*/  ULOP3.LUT UR4, UR10, UR4, URZ, 0x3c, !UPT ;  /* 0x000000040a047292 */ /* 0x000fe4000f8e3c3f */
[----:B------:R-:W-:Y:S02]  /*1600*/  @UP1 UIADD3 UR14, UR13, UR14, URZ ;  /* 0x0000000e0d0e1290 */ /* 0x000fe4000fffe03f */
[----:B------:R-:W-:Y:S02]  /*1610*/  USHF.R.S32.HI UR7, URZ, 0x1f, UR10 ;  /* 0x0000001f3f077899 */ /* 0x000fe4000801140a */
[----:B------:R-:W-:Y:S01]  /*1620*/  ISETP.LE.AND P1, PT, RZ, UR4, PT ;  /* 0x00000004ff007c0c */ /* 0x000fe2000bf23270 */
[----:B------:R-:W-:-:S02]  /*1630*/  ULDC.64 UR4, c[0x0][0x1a0] ;  /* 0x0000680000047ab9 */ /* 0x000fc40000000a00 */
[----:B------:R-:W-:-:S04]  /*1640*/  @UP1 UIMAD.WIDE.U32 UR20, UR14, UR4, URZ ;  /* 0x000000040e1412a5 */ /* 0x000fc8000f8e003f */
[----:B------:R-:W-:Y:S01]  /*1650*/  @UP1 UIMAD UR14, UR14, UR5, UR21 ;  /* 0x000000050e0e12a4 */ /* 0x000fe2000f8e0215 */
[----:B--2---:R-:W2:Y:S02]  /*1660*/  MUFU.RCP R2, R2 ;  /* 0x0000000200027308 */ /* 0x004ea40000001000 */
[----:B------:R-:W-:Y:S01]  /*1670*/  @UP1 UMOV UR4, UR20 ;  /* 0x0000001400041c82 */ /* 0x000fe20008000000 */
[----:B-1----:R-:W-:Y:S02]  /*1680*/  IABS R5, R5 ;  /* 0x0000000500057213 */ /* 0x002fe40000000000 */
[----:B--2---:R-:W-:-:S04]  /*1690*/  IADD3 R2, R2, 0xffffffe, RZ ;  /* 0x0ffffffe02027810 */ /* 0x004fc80007ffe0ff */
[----:B------:R-:W1:Y:S02]  /*16a0*/  F2I.FTZ.U32.TRUNC.NTZ R3, R2 ;  /* 0x0000000200037305 */ /* 0x000e64000021f000 */
[----:B-1----:R-:W-:Y:S02]  /*16b0*/  IMAD.MOV R0, RZ, RZ, -R3 ;  /* 0x000000ffff007224 */ /* 0x002fe400078e0a03 */
[----:B------:R-:W-:Y:S02]  /*16c0*/  IMAD.MOV.U32 R2, RZ, RZ, RZ ;  /* 0x000000ffff027224 */ /* 0x000fe400078e00ff */
[----:B------:R-:W-:-:S04]  /*16d0*/  IMAD R0, R0, R4, RZ ;  /* 0x0000000400007224 */ /* 0x000fc800078e02ff */
[----:B------:R-:W-:-:S04]  /*16e0*/  IMAD.HI.U32 R0, R3, R0, R2 ;  /* 0x0000000003007227 */ /* 0x000fc800078e0002 */
[----:B------:R-:W-:-:S04]  /*16f0*/  IMAD.MOV.U32 R3, RZ, RZ, R5 ;  /* 0x000000ffff037224 */ /* 0x000fc800078e0005 */
[----:B------:R-:W-:-:S04]  /*1700*/  IMAD.HI.U32 R0, R0, R3, RZ ;  /* 0x0000000300007227 */ /* 0x000fc800078e00ff */
[----:B------:R-:W-:-:S04]  /*1710*/  IMAD.MOV R2, RZ, RZ, -R0 ;  /* 0x000000ffff027224 */ /* 0x000fc800078e0a00 */
[----:B------:R-:W-:-:S05]  /*1720*/  IMAD R2, R4, R2, R3 ;  /* 0x0000000204027224 */ /* 0x000fca00078e0203 */
[----:B------:R-:W-:-:S13]  /*1730*/  ISETP.GT.U32.AND P2, PT, R4, R2, PT ;  /* 0x000000020400720c */ /* 0x000fda0003f44070 */
[----:B------:R-:W-:Y:S01]  /*1740*/  @!P2 IMAD.IADD R2, R2, 0x1, -R4 ;  /* 0x000000010202a824 */ /* 0x000fe200078e0a04 */
[----:B------:R-:W-:Y:S02]  /*1750*/  @!P2 IADD3 R0, R0, 0x1, RZ ;  /* 0x000000010000a810 */ /* 0x000fe40007ffe0ff */
[----:B------:R-:W-:Y:S02]  /*1760*/  ISETP.NE.AND P2, PT, RZ, c[0x0][0x1c8], PT ;  /* 0x00007200ff007a0c */ /* 0x000fe40003f45270 */
[----:B------:R-:W-:-:S13]  /*1770*/  ISETP.GE.U32.AND P3, PT, R2, R4, PT ;  /* 0x000000040200720c */ /* 0x000fda0003f66070 */
[----:B------:R-:W-:-:S05]  /*1780*/  @P3 IADD3 R0, R0, 0x1, RZ ;  /* 0x0000000100003810 */ /* 0x000fca0007ffe0ff */
[----:B------:R-:W-:Y:S01]  /*1790*/  @!P1 IMAD.MOV R0, RZ, RZ, -R0 ;  /* 0x000000ffff009224 */ /* 0x000fe200078e0a00 */
[----:B------:R-:W-:Y:S01]  /*17a0*/  @!P2 LOP3.LUT R0, RZ, c[0x0][0x1c8], RZ, 0x33, !PT ;  /* 0x00007200ff00aa12 */ /* 0x000fe200078e33ff */
[----:B------:R-:W-:Y:S05]  /*17b0*/  @P0 BRA `(.L_x_370) ;  /* 0x000000d000000947 */ /* 0x000fea0003800000 */
[----:B------:R-:W-:Y:S02]  /*17c0*/  USHF.R.S32.HI UR14, URZ, 0x1f, UR13 ;  /* 0x0000001f3f0e7899 */ /* 0x000fe4000801140d */
[----:B------:R-:W-:Y:S02]  /*17d0*/  ULDC.64 UR4, c[0x0][0x1a0] ;  /* 0x0000680000047ab9 */ /* 0x000fe40000000a00 */
[----:B------:R-:W-:Y:S02]  /*17e0*/  UIMAD UR14, UR14, UR4, URZ ;  /* 0x000000040e0e72a4 */ /* 0x000fe4000f8e023f */
[----:B------:R-:W-:Y:S02]  /*17f0*/  UIMAD.WIDE.U32 UR20, UR13, UR4, URZ ;  /* 0x000000040d1472a5 */ /* 0x000fe4000f8e003f */
[----:B------:R-:W-:-:S02]  /*1800*/  UIMAD UR14, UR13, UR5, UR14 ;  /* 0x000000050d0e72a4 */ /* 0x000fc4000f8e020e */
[----:B------:R-:W-:Y:S02]  /*1810*/  USHF.R.S32.HI UR13, URZ, 0x1f, UR11 ;  /* 0x0000001f3f0d7899 */ /* 0x000fe4000801140b */
[----:B------:R-:W-:Y:S02]  /*1820*/  UIADD3 UR21, UR21, UR14, URZ ;  /* 0x0000000e15157290 */ /* 0x000fe4000fffe03f */
[----:B------:R-:W-:Y:S02]  /*1830*/  ULDC.64 UR4, c[0x0][0x188] ;  /* 0x0000620000047ab9 */ /* 0x000fe40000000a00 */
[----:B------:R-:W-:Y:S02]  /*1840*/  UIMAD UR13, UR13, UR4, URZ ;  /* 0x000000040d0d72a4 */ /* 0x000fe4000f8e023f */
[----:B------:R-:W-:Y:S02]  /*1850*/  UIMAD.WIDE.U32 UR20, UR11, UR4, UR20 ;  /* 0x000000040b1472a5 */ /* 0x000fe4000f8e0014 */
[----:B------:R-:W-:-:S04]  /*1860*/  UIMAD UR5, UR11, UR5, UR13 ;  /* 0x000000050b0572a4 */ /* 0x000fc8000f8e020d */
[----:B------:R-:W-:Y:S02]  /*1870*/  UIADD3 UR14, UR21, UR5, URZ ;  /* 0x00000005150e7290 */ /* 0x000fe4000fffe03f */
[----:B------:R-:W-:Y:S02]  /*1880*/  UMOV UR4, UR20 ;  /* 0x0000001400047c82 */ /* 0x000fe40008000000 */
.L_x_370:
[CC--:B------:R-:W-:Y:S01]  /*1890*/  LEA.HI R7, R6.reuse, R25.reuse, RZ, 0x2 ;  /* 0x0000001906077211 */ /* 0x0c0fe200078f10ff */
[----:B------:R-:W1:Y:S01]  /*18a0*/  S2R R16, SR_CTAID.Z ;  /* 0x0000000000107919 */ /* 0x000e620000002700 */
[CC--:B------:R-:W-:Y:S01]  /*18b0*/  LEA.HI R26, R6.reuse, R25.reuse, RZ, 0x3 ;  /* 0x00000019061a7211 */ /* 0x0c0fe200078f18ff */
[----:B------:R-:W-:Y:S01]  /*18c0*/  IMAD.U32 R8, RZ, RZ, UR27 ;  /* 0x0000001bff087e24 */ /* 0x000fe2000f8e00ff */
[----:B------:R-:W-:Y:S01]  /*18d0*/  LOP3.LUT R2, R7, 0xfffffffc, RZ, 0xc0, !PT ;  /* 0xfffffffc07027812 */ /* 0x000fe200078ec0ff */
[----:B------:R-:W-:Y:S01]  /*18e0*/  BSSY B0, `(.L_x_371) ;  /* 0x0000066000007945 */ /* 0x000fe20003800000 */
[----:B------:R-:W-:Y:S02]  /*18f0*/  SHF.R.S32.HI R23, RZ, 0x3, R26 ;  /* 0x00000003ff177819 */ /* 0x000fe4000001141a */
[----:B------:R-:W-:Y:S01]  /*1900*/  LEA.HI R24, R6, R25, RZ, 0x4 ;  /* 0x0000001906187211 */ /* 0x000fe200078f20ff */
[----:B------:R-:W-:Y:S01]  /*1910*/  IMAD.IADD R2, R25, 0x1, -R2 ;  /* 0x0000000119027824 */ /* 0x000fe200078e0a02 */
[----:B------:R-:W-:Y:S01]  /*1920*/  SHF.R.S32.HI R4, RZ, 0x2, R7 ;  /* 0x00000002ff047819 */ /* 0x000fe20000011407 */
[----:B------:R-:W-:Y:S01]  /*1930*/  IMAD.SHL.U32 R3, R23, 0x40, RZ ;  /* 0x0000004017037824 */ /* 0x000fe200078e00ff */
[----:B------:R-:W-:Y:S01]  /*1940*/  LOP3.LUT R6, R24, 0xfffffff0, RZ, 0xc0, !PT ;  /* 0xfffffff018067812 */ /* 0x000fe200078ec0ff */
[----:B------:R-:W-:Y:S01]  /*1950*/  IMAD.SHL.U32 R162, R2, 0x8, RZ ;  /* 0x0000000802a27824 */ /* 0x000fe200078e00ff */
[----:B------:R-:W-:-:S02]  /*1960*/  LEA.HI R7, R7, R4, RZ, 0x1 ;  /* 0x0000000407077211 */ /* 0x000fc400078f08ff */
[----:B------:R-:W-:Y:S01]  /*1970*/  LOP3.LUT R2, R3, 0xc0, RZ, 0xc0, !PT ;  /* 0x000000c003027812 */ /* 0x000fe200078ec0ff */
[----:B------:R-:W-:Y:S01]  /*1980*/  IMAD.IADD R19, R25, 0x1, -R6 ;  /* 0x0000000119137824 */ /* 0x000fe200078e0a06 */
[----:B------:R-:W-:Y:S02]  /*1990*/  SHF.R.S32.HI R145, RZ, 0x5, R10 ;  /* 0x00000005ff917819 */ /* 0x000fe4000001140a */
[----:B------:R-:W-:Y:S02]  /*19a0*/  LOP3.LUT R3, R2, 0x18, R162, 0xf8, !PT ;  /* 0x0000001802037812 */ /* 0x000fe400078ef8a2 */
[----:B------:R-:W-:Y:S02]  /*19b0*/  SHF.R.U32.HI R2, RZ, 0x3, R2 ;  /* 0x00000003ff027819 */ /* 0x000fe40000011602 */
[----:B------:R-:W-:Y:S02]  /*19c0*/  LEA.HI R21, R19, R19, RZ, 0x1 ;  /* 0x0000001313157211 */ /* 0x000fe400078f08ff */
[----:B------:R-:W-:-:S02]  /*19d0*/  LOP3.LUT R13, R3, R2, RZ, 0x3c, !PT ;  /* 0x00000002030d7212 */ /* 0x000fc400078e3cff */
[----:B------:R-:W-:Y:S02]  /*19e0*/  LOP3.LUT R3, R7, 0x7fffffe, RZ, 0xc0, !PT ;  /* 0x07fffffe07037812 */ /* 0x000fe400078ec0ff */
[--C-:B------:R-:W-:Y:S02]  /*19f0*/  SHF.R.S32.HI R10, RZ, 0x1, R21.reuse ;  /* 0x00000001ff0a7819 */ /* 0x100fe40000011415 */
[----:B------:R-:W-:Y:S01]  /*1a00*/  SHF.R.S32.HI R6, RZ, 0x1f, R21 ;  /* 0x0000001fff067819 */ /* 0x000fe20000011415 */
[----:B------:R-:W-:Y:S01]  /*1a10*/  IMAD.IADD R3, R4, 0x1, -R3 ;  /* 0x0000000104037824 */ /* 0x000fe200078e0a03 */
[----:B------:R-:W-:Y:S02]  /*1a20*/  SHF.R.S32.HI R5, RZ, 0x1f, R4 ;  /* 0x0000001fff057819 */ /* 0x000fe40000011404 */
[----:B------:R-:W-:Y:S01]  /*1a30*/  SHF.R.S32.HI R163, RZ, 0x1f, R162 ;  /* 0x0000001fffa37819 */ /* 0x000fe200000114a2 */
[----:B------:R-:W-:Y:S01]  /*1a40*/  IMAD R14, R145, 0x8, R3 ;  /* 0x00000008910e7824 */ /* 0x000fe200078e0203 */
[----:B------:R-:W-:Y:S01]  /*1a50*/  IADD3 R2, P0, R162, UR6, RZ ;  /* 0x00000006a2027c10 */ /* 0x000fe2000ff1e0ff */
[----:B------:R-:W-:Y:S01]  /*1a60*/  IMAD R12, R5, c[0x0][0x198], RZ ;  /* 0x00006600050c7a24 */ /* 0x000fe200078e02ff */
[----:B------:R-:W-:Y:S01]  /*1a70*/  LEA.HI R6, R6, R10, RZ, 0x2 ;  /* 0x0000000a06067211 */ /* 0x000fe200078f10ff */
[----:B------:R2:W-:Y:S01]  /*1a80*/  STL.64 [R1+0x60], R162 ;  /* 0x000060a201007387 */ /* 0x0005e20000100a00 */
[----:B------:R-:W-:Y:S01]  /*1a90*/  IADD3.X R3, R163, UR12, RZ, P0, !PT ;  /* 0x0000000ca3037c10 */ /* 0x000fe200087fe4ff */
[----:B------:R-:W-:Y:S01]  /*1aa0*/  IMAD R12, R4, c[0x0][0x19c], R12 ;  /* 0x00006700040c7a24 */ /* 0x000fe200078e020c */
[----:B------:R-:W-:Y:S01]  /*1ab0*/  LOP3.LUT R11, R6, 0xfffffffc, RZ, 0xc0, !PT ;  /* 0xfffffffc060b7812 */ /* 0x000fe200078ec0ff */
[----:B------:R-:W-:Y:S01]  /*1ac0*/  IMAD.WIDE.U32 R6, R4, c[0x0][0x198], R162 ;  /* 0x0000660004067a25 */ /* 0x000fe200078e00a2 */
[C---:B------:R-:W-:Y:S01]  /*1ad0*/  IADD3 R159, R162.reuse, 0x20, RZ ;  /* 0x00000020a29f7810 */ /* 0x040fe20007ffe0ff */
[----:B------:R-:W-:Y:S01]  /*1ae0*/  UIADD3 UR6, -UR8, UR28, URZ ;  /* 0x0000001c08067290 */ /* 0x000fe2000fffe13f */
[----:B------:R-:W-:Y:S01]  /*1af0*/  IADD3 R158, R162, 0x40, RZ ;  /* 0x00000040a29e7810 */ /* 0x000fe20007ffe0ff */
[----:B------:R-:W-:Y:S01]  /*1b00*/  IMAD.IADD R22, R10, 0x1, -R11 ;  /* 0x000000010a167824 */ /* 0x000fe200078e0a0b */
[----:B------:R-:W-:Y:S01]  /*1b10*/  IADD3 R6, P0, R6, UR16, RZ ;  /* 0x0000001006067c10 */ /* 0x000fe2000ff1e0ff */
[----:B-1----:R-:W-:Y:S01]  /*1b20*/  IMAD.WIDE.U32 R16, R16, c[0x0][0x1a8], R2 ;  /* 0x00006a0010107a25 */ /* 0x002fe200078e0002 */
[----:B------:R-:W-:-:S02]  /*1b30*/  SHF.R.S32.HI R10, RZ, 0x1f, R0 ;  /* 0x0000001fff0a7819 */ /* 0x000fc40000011400 */
[----:B------:R-:W-:Y:S01]  /*1b40*/  IADD3.X R7, R7, UR15, R12, P0, !PT ;  /* 0x0000000f07077c10 */ /* 0x000fe200087fe40c */
[----:B------:R-:W-:Y:S01]  /*1b50*/  IMAD R11, R5, c[0x0][0x1a0], RZ ;  /* 0x00006800050b7a24 */ /* 0x000fe200078e02ff */
[----:B------:R-:W-:Y:S01]  /*1b60*/  LOP3.LUT P1, RZ, R22, 0x2, RZ, 0xc0, !PT ;  /* 0x0000000216ff7812 */ /* 0x000fe2000782c0ff */
[----:B------:R-:W-:-:S04]  /*1b70*/  IMAD.WIDE.U32 R2, R4, c[0x0][0x1a0], R162 ;  /* 0x0000680004027a25 */ /* 0x000fc800078e00a2 */
[----:B------:R-:W-:Y:S01]  /*1b80*/  IMAD R11, R4, c[0x0][0x1a4], R11 ;  /* 0x00006900040b7a24 */ /* 0x000fe200078e020b */
[----:B------:R-:W-:Y:S01]  /*1b90*/  IADD3 R2, P0, R2, UR4, RZ ;  /* 0x0000000402027c10 */ /* 0x000fe2000ff1e0ff */
[C---:B------:R-:W-:Y:S01]  /*1ba0*/  IMAD R12, R10.reuse, c[0x0][0x1b0], RZ ;  /* 0x00006c000a0c7a24 */ /* 0x040fe200078e02ff */
[----:B------:R-:W-:Y:S01]  /*1bb0*/  ULDC.64 UR4, c[0x0][0x1a8] ;  /* 0x00006a0000047ab9 */ /* 0x000fe20000000a00 */
[----:B------:R-:W-:Y:S01]  /*1bc0*/  IMAD R10, R10, c[0x0][0x1b8], RZ ;  /* 0x00006e000a0a7a24 */ /* 0x000fe200078e02ff */
[----:B------:R-:W-:Y:S01]  /*1bd0*/  IADD3.X R3, R3, UR14, R11, P0, !PT ;  /* 0x0000000e03037c10 */ /* 0x000fe200087fe40b */
[----:B------:R-:W-:Y:S01]  /*1be0*/  IMAD.WIDE.U32 R32, R0, c[0x0][0x1b0], R6 ;  /* 0x00006c0000207a25 */ /* 0x000fe200078e0006 */
[----:B------:R-:W-:Y:S01]  /*1bf0*/  ISETP.GE.AND P0, PT, R4, UR6, PT ;  /* 0x0000000604007c0c */ /* 0x000fe2000bf06270 */
[----:B------:R-:W-:Y:S02]  /*1c00*/  UIMAD UR4, UR7, UR4, URZ ;  /* 0x00000004070472a4 */ /* 0x000fe4000f8e023f */
[C---:B------:R-:W-:Y:S01]  /*1c10*/  IMAD R10, R0.reuse, c[0x0][0x1bc], R10 ;  /* 0x00006f00000a7a24 */ /* 0x040fe200078e020a */
[----:B------:R2:W-:Y:S01]  /*1c20*/  STL.64 [R1+0x70], R32 ;  /* 0x0000702001007387 */ /* 0x0005e20000100a00 */
[----:B------:R-:W-:Y:S01]  /*1c30*/  IMAD.WIDE.U32 R28, R0, c[0x0][0x1b8], R2 ;  /* 0x00006e00001c7a25 */ /* 0x000fe200078e0002 */
[----:B------:R-:W-:-:S03]  /*1c40*/  UIMAD UR4, UR10, UR5, UR4 ;  /* 0x000000050a0472a4 */ /* 0x000fc6000f8e0204 */
[----:B------:R-:W-:Y:S01]  /*1c50*/  IMAD R12, R0, c[0x0][0x1b4], R12 ;  /* 0x00006d00000c7a24 */ /* 0x000fe200078e020c */
[----:B------:R2:W-:Y:S01]  /*1c60*/  STL.64 [R1+0x58], R28 ;  /* 0x0000581c01007387 */ /* 0x0005e20000100a00 */
[----:B------:R-:W-:Y:S01]  /*1c70*/  IMAD.IADD R31, R29, 0x1, R10 ;  /* 0x000000011d1f7824 */ /* 0x000fe200078e020a */
[----:B------:R-:W-:Y:S01]  /*1c80*/  IADD3 R11, R17, UR4, RZ ;  /* 0x00000004110b7c10 */ /* 0x000fe2000fffe0ff */
[----:B------:R-:W-:Y:S01]  /*1c90*/  IMAD.IADD R35, R33, 0x1, R12 ;  /* 0x0000000121237824 */ /* 0x000fe200078e020c */
[----:B------:R2:W-:Y:S01]  /*1ca0*/  STL [R1+0x78], R159 ;  /* 0x0000789f01007387 */ /* 0x0005e20000100800 */
[----:B------:R-:W-:Y:S02]  /*1cb0*/  IMAD.MOV.U32 R3, RZ, RZ, 0x10 ;  /* 0x00000010ff037424 */ /* 0x000fe400078e00ff */
[----:B------:R-:W-:Y:S01]  /*1cc0*/  IMAD.U32 R13, R14, 0x20, R13 ;  /* 0x000000200e0d7824 */ /* 0x000fe200078e000d */
[----:B------:R2:W-:Y:S01]  /*1cd0*/  STL [R1+0x7c], R158 ;  /* 0x00007c9e01007387 */ /* 0x0005e20000100800 */
[----:B------:R-:W-:Y:S01]  /*1ce0*/  IMAD.WIDE R8, R8, 0x80, R4 ;  /* 0x0000008008087825 */ /* 0x000fe200078e0204 */
[----:B------:R-:W-:-:S02]  /*1cf0*/  SEL R3, R3, 0xfffffff0, !P1 ;  /* 0xfffffff003037807 */ /* 0x000fc40004800000 */
[----:B------:R2:W-:Y:S01]  /*1d00*/  STL [R1+0x14], R31 ;  /* 0x0000141f01007387 */ /* 0x0005e20000100800 */
[----:B------:R-:W-:-:S03]  /*1d10*/  IMAD.SHL.U32 R222, R13, 0x2, RZ ;  /* 0x000000020dde7824 */ /* 0x000fc600078e00ff */
        /* <DEDUP_REMOVED lines=34> */
.L_x_372:
[----:B------:R-:W-:Y:S05]  /*1f40*/  BSYNC B0 ;  /* 0x0000000000007941 */ /* 0x000fea0003800000 */
.L_x_371:
[----:B------:R-:W-:Y:S01]  /*1f50*/  IADD3 R18, R4, 0x20, RZ ;  /* 0x0000002004127810 */ /* 0x000fe20007ffe0ff */
[----:B------:R-:W-:Y:S03]  /*1f60*/  BSSY B0, `(.L_x_373) ;  /* 0x0000024000007945 */ /* 0x000fe60003800000 */
[----:B------:R-:W-:-:S13]  /*1f70*/  ISETP.GE.AND P0, PT, R18, UR6, PT ;  /* 0x0000000612007c0c */ /* 0x000fda000bf06270 */
        /* <DEDUP_REMOVED lines=34> */
.L_x_374:
[----:B------:R-:W-:Y:S05]  /*21a0*/  BSYNC B0 ;  /* 0x0000000000007941 */ /* 0x000fea0003800000 */
.L_x_373:
        /* <DEDUP_REMOVED lines=37> */
.L_x_376:
[----:B------:R-:W-:Y:S05]  /*2400*/  BSYNC B0 ;  /* 0x0000000000007941 */ /* 0x000fea0003800000 */
.L_x_375:
[----:B------:R-:W-:Y:S01]  /*2410*/  IADD3 R0, R4, 0x60, RZ ;  /* 0x0000006004007810 */ /* 0x000fe20007ffe0ff */
[----:B------:R-:W-:Y:S01]  /*2420*/  UMOV UR20, 0x6 ;  /* 0x0000000600147882 */ /* 0x000fe20000000000 */
[----:B------:R-:W-:Y:S01]  /*2430*/  BSSY B0, `(.L_x_377) ;  /* 0x0000026000007945 */ /* 0x000fe20003800000 */
[----:B------:R-:W-:Y:S01]  /*2440*/  ULDC.64 UR22, c[0x0][0x198] ;  /* 0x0000660000167ab9 */ /* 0x000fe20000000a00 */
[----:B------:R-:W-:Y:S01]  /*2450*/  ISETP.GE.AND P0, PT, R0, UR6, PT ;  /* 0x0000000600007c0c */ /* 0x000fe2000bf06270 */
        /* <DEDUP_REMOVED lines=14> */
[----:B-1----:R-:W-:Y:S01]  /*2540*/  @!P2 LEA R6, P1, R10, c[0x0][0x160], 0x1 ;  /* 0x000058000a06aa11 */ /* 0x002fe200078208ff */
        /* <DEDUP_REMOVED lines=20> */
.L_x_378:
[----:B------:R-:W-:Y:S05]  /*2690*/  BSYNC B0 ;  /* 0x0000000000007941 */ /* 0x000fea0003800000 */
.L_x_377:
[----:B------:R-:W-:Y:S01]  /*26a0*/  IMAD.MOV.U32 R156, RZ, RZ, R34 ;  /* 0x000000ffff9c7224 */ /* 0x000fe200078e0022 */
[----:B------:R-:W-:Y:S01]  /*26b0*/  UIADD3 UR4, UR34, -0x1, URZ ;  /* 0xffffffff22047890 */ /* 0x000fe2000fffe03f */
[----:B------:R-:W-:Y:S01]  /*26c0*/  IMAD.MOV.U32 R157, RZ, RZ, R35 ;  /* 0x000000ffff9d7224 */ /* 0x000fe200078e0023 */
[----:B------:R-:W-:Y:S01]  /*26d0*/  MOV R156, R32 ;  /* 0x00000020009c7202 */ /* 0x000fe20000000f00 */
[----:B------:R-:W-:Y:S01]  /*26e0*/  BSSY B0, `(.L_x_379) ;  /* 0x0000026000007945 */ /* 0x000fe20003800000 */
[----:B------:R-:W-:Y:S01]  /*26f0*/  UIMAD UR11, UR4, -0x40, UR9 ;  /* 0xffffffc0040b78a4 */ /* 0x000fe2000f8e0209 */
[----:B------:R-:W-:Y:S01]  /*2700*/  MOV R153, UR7 ;  /* 0x0000000700997c02 */ /* 0x000fe20008000f00 */
[----:B------:R-:W-:Y:S01]  /*2710*/  USHF.R.S32.HI UR12, URZ, 0x1f, UR4 ;  /* 0x0000001f3f0c7899 */ /* 0x000fe20008011404 */
[----:B------:R4:W-:Y:S01]  /*2720*/  STL.64 [R1+0x68], R156 ;  /* 0x0000689c01007387 */ /* 0x0009e20000100a00 */
[----:B------:R-:W-:Y:S02]  /*2730*/  UIMAD UR10, UR5, UR4, URZ ;  /* 0x00000004050a72a4 */ /* 0x000fe4000f8e023f */
[----:B------:R-:W-:Y:S01]  /*2740*/  ISETP.GE.AND P0, PT, R4, UR11, PT ;  /* 0x0000000b04007c0c */ /* 0x000fe2000bf06270 */
[----:B-1-3--:R-:W-:Y:S01]  /*2750*/  IMAD.WIDE.U32 R6, R153, UR4, R156 ;  /* 0x0000000499067c25 */ /* 0x00afe2000f8e009c */
[----:B------:R-:W-:-:S06]  /*2760*/  UIMAD UR10, UR12, UR7, UR10 ;  /* 0x000000070c0a72a4 */ /* 0x000fcc000f8e020a */
[----:B------:R-:W-:-:S05]  /*2770*/  IADD3 R0, R7, UR10, RZ ;  /* 0x0000000a07007c10 */ /* 0x000fca000fffe0ff */
        /* <DEDUP_REMOVED lines=28> */
.L_x_380:
[----:B------:R-:W-:Y:S05]  /*2940*/  BSYNC B0 ;  /* 0x0000000000007941 */ /* 0x000fea0003800000 */
.L_x_379:
[----:B------:R-:W-:Y:S01]  /*2950*/  ISETP.GE.AND P0, PT, R18, UR11, PT ;  /* 0x0000000b12007c0c */ /* 0x000fe2000bf06270 */
[----:B------:R-:W-:Y:S01]  /*2960*/  UMOV UR10, 0x5 ;  /* 0x00000005000a7882 */ /* 0x000fe20000000000 */
[----:B------:R-:W-:Y:S01]  /*2970*/  BSSY B0, `(.L_x_381) ;  /* 0x0000023000007945 */ /* 0x000fe20003800000 */
[----:B------:R-:W-:Y:S02]  /*2980*/  ULDC UR13, c[0x0][0x19c] ;  /* 0x00006700000d7ab9 */ /* 0x000fe40000000800 */
[----:B------:R-:W-:Y:S02]  /*2990*/  ULDC.64 UR24, c[0x0][0x1a0] ;  /* 0x0000680000187ab9 */ /* 0x000fe40000000a00 */
[----:B------:R-:W-:Y:S02]  /*29a0*/  USHF.L.U32 UR23, UR22, 0x5, URZ ;  /* 0x0000000516177899 */ /* 0x000fe4000800063f */
        /* <DEDUP_REMOVED lines=31> */
.L_x_382:
[----:B------:R-:W-:Y:S05]  /*2ba0*/  BSYNC B0 ;  /* 0x0000000000007941 */ /* 0x000fea0003800000 */
.L_x_381:
[----:B------:R-:W0:Y:S01]  /*2bb0*/  LDGDEPBAR ;  /* 0x00000000000079af */ /* 0x000e220000000000 */
[----:B------:R-:W-:Y:S01]  /*2bc0*/  ISETP.GE.AND P0, PT, R4, UR11, PT ;  /* 0x0000000b04007c0c */ /* 0x000fe2000bf06270 */
[----:B------:R-:W-:Y:S01]  /*2bd0*/  IMAD.U32 R2, RZ, RZ, UR27 ;  /* 0x0000001bff027e24 */ /* 0x000fe2000f8e00ff */
[----:B------:R-:W-:Y:S01]  /*2be0*/  UIMAD UR13, UR20, UR4, URZ ;  /* 0x00000004140d72a4 */ /* 0x000fe2000f8e023f */
[----:B-1----:R-:W-:Y:S01]  /*2bf0*/  IMAD.MOV.U32 R8, RZ, RZ, R30 ;  /* 0x000000ffff087224 */ /* 0x002fe200078e001e */
[----:B------:R-:W-:Y:S01]  /*2c00*/  SHF.R.S32.HI R0, RZ, 0x1f, R20 ;  /* 0x0000001fff007819 */ /* 0x000fe20000011414 */
[----:B------:R-:W-:Y:S01]  /*2c10*/  IMAD.MOV.U32 R9, RZ, RZ, R31 ;  /* 0x000000ffff097224 */ /* 0x000fe200078e001f */
[----:B------:R-:W-:Y:S01]  /*2c20*/  LEA R154, R2, R145, 0x3 ;  /* 0x00000091029a7211 */ /* 0x000fe200078e18ff */
[----:B------:R-:W-:Y:S01]  /*2c30*/  IMAD.MOV.U32 R8, RZ, RZ, R28 ;  /* 0x000000ffff087224 */ /* 0x000fe200078e001c */
[----:B------:R-:W-:Y:S01]  /*2c40*/  UIMAD UR13, UR12, UR21, UR13 ;  /* 0x000000150c0d72a4 */ /* 0x000fe2000f8e020d */
[----:B------:R-:W-:Y:S01]  /*2c50*/  IMAD.U32 R7, RZ, RZ, UR21 ;  /* 0x00000015ff077e24 */ /* 0x000fe2000f8e00ff */
[----:B------:R-:W-:Y:S01]  /*2c60*/  LEA.HI R0, R0, R20, RZ, 0x2 ;  /* 0x0000001400007211 */ /* 0x000fe200078f10ff */
[----:B------:R-:W-:Y:S01]  /*2c70*/  BSSY B0, `(.L_x_383) ;  /* 0x000002b000007945 */ /* 0x000fe20003800000 */
[----:B------:R1:W-:Y:S01]  /*2c80*/  STL.64 [R1+0x10], R8 ;  /* 0x0000100801007387 */ /* 0x0003e20000100a00 */
[----:B------:R-:W-:Y:S01]  /*2c90*/  IMAD.WIDE.U32 R4, R7, UR4, R8 ;  /* 0x0000000407047c25 */ /* 0x000fe2000f8e0008 */
[----:B------:R-:W-:-:S02]  /*2ca0*/  SHF.L.U32 R6, R25, 0x1, RZ ;  /* 0x0000000119067819 */ /* 0x000fc400000006ff */
[----:B------:R1:W-:Y:S01]  /*2cb0*/  STL [R1+0x8], R154 ;  /* 0x0000089a01007387 */ /* 0x0003e20000100800 */
[----:B------:R-:W-:Y:S02]  /*2cc0*/  SHF.R.S32.HI R149, RZ, 0x2, R0 ;  /* 0x00000002ff957819 */ /* 0x000fe40000011400 */
[----:B------:R-:W-:Y:S02]  /*2cd0*/  IADD3 R0, R5, UR13, RZ ;  /* 0x0000000d05007c10 */ /* 0x000fe4000fffe0ff */
[----:B------:R-:W-:Y:S01]  /*2ce0*/  LOP3.LUT R150, R6, 0x6, RZ, 0xc0, !PT ;  /* 0x0000000606967812 */ /* 0x000fe200078ec0ff */
        /* <DEDUP_REMOVED lines=35> */
.L_x_384:
[----:B------:R-:W-:Y:S05]  /*2f20*/  BSYNC B0 ;  /* 0x0000000000007941 */ /* 0x000fea0003800000 */
.L_x_383:
[----:B------:R-:W-:Y:S01]  /*2f30*/  ISETP.GE.AND P0, PT, R18, UR11, PT ;  /* 0x0000000b12007c0c */ /* 0x000fe2000bf06270 */
        /* <DEDUP_REMOVED lines=35> */
.L_x_386:
[----:B------:R-:W-:Y:S05]  /*3170*/  BSYNC B0 ;  /* 0x0000000000007941 */ /* 0x000fea0003800000 */
.L_x_385:
[----:B------:R-:W-:Y:S01]  /*3180*/  LOP3.LUT R2, R26, 0xfffffff8, RZ, 0xc0, !PT ;  /* 0xfffffff81a027812 */ /* 0x000fe200078ec0ff */
[----:B------:R-:W-:Y:S01]  /*3190*/  IMAD.SHL.U32 R5, R22, 0x40, RZ ;  /* 0x0000004016057824 */ /* 0x000fe200078e00ff */
[----:B-1----:R-:W-:Y:S01]  /*31a0*/  SHF.R.S32.HI R8, RZ, 0x4, R24 ;  /* 0x00000004ff087819 */ /* 0x002fe20000011418 */
[----:B------:R-:W-:Y:S01]  /*31b0*/  UIADD3 UR12, UR9, 0x1, -UR28 ;  /* 0x00000001090c7890 */ /* 0x000fe2000fffe81c */
[----:B------:R-:W-:Y:S01]  /*31c0*/  LOP3.LUT R4, R21, 0x7fffffe, RZ, 0xc0, !PT ;  /* 0x07fffffe15047812 */ /* 0x000fe200078ec0ff */
[----:B------:R-:W-:Y:S01]  /*31d0*/  IMAD.IADD R2, R25, 0x1, -R2 ;  /* 0x0000000119027824 */ /* 0x000fe200078e0a02 */
[----:B------:R-:W-:Y:S01]  /*31e0*/  LEA.HI R6, R24, R8, RZ, 0x1 ;  /* 0x0000000818067211 */ /* 0x000fe200078f08ff */
[----:B------:R-:W-:Y:S01]  /*31f0*/  ULDC UR11, c[0x0][0x2e4] ;  /* 0x0000b900000b7ab9 */ /* 0x000fe20000000800 */
[----:B------:R-:W-:Y:S01]  /*3200*/  SHF.R.S32.HI R7, RZ, 0x1f, R19 ;  /* 0x0000001fff077819 */ /* 0x000fe20000011413 */
[----:B------:R-:W-:Y:S01]  /*3210*/  IMAD.IADD R147, R19, 0x1, -R4 ;  /* 0x0000000113937824 */ /* 0x000fe200078e0a04 */
[----:B------:R-:W-:Y:S01]  /*3220*/  LEA.HI R0, R2, R2, RZ, 0x1 ;  /* 0x0000000202007211 */ /* 0x000fe200078f08ff */
[----:B------:R-:W-:Y:S01]  /*3230*/  ULDC UR10, c[0x0][0x2e8] ;  /* 0x0000ba00000a7ab9 */ /* 0x000fe20000000800 */
[----:B------:R-:W-:Y:S01]  /*3240*/  LOP3.LUT R6, R6, 0xfffffffe, RZ, 0xc0, !PT ;  /* 0xfffffffe06067812 */ /* 0x000fe200078ec0ff */
[----:B------:R-:W-:Y:S01]  /*3250*/  UIADD3 UR11, UR9, -UR11, -UR28 ;  /* 0x8000000b090b7290 */ /* 0x000fe2000fffe81c */
[----:B------:R-:W-:Y:S01]  /*3260*/  LOP3.LUT R4, R0, 0x3fffffe, RZ, 0xc0, !PT ;  /* 0x03fffffe00047812 */ /* 0x000fe200078ec0ff */
[----:B------:R-:W-:Y:S01]  /*3270*/  UIADD3 UR10, UR12, UR10, URZ ;  /* 0x0000000a0c0a7290 */ /* 0x000fe2000fffe03f */
[----:B------:R-:W-:Y:S01]  /*3280*/  SHF.R.S32.HI R12, RZ, 0x1, R0 ;  /* 0x00000001ff0c7819 */ /* 0x000fe20000011400 */
[----:B------:R-:W-:Y:S01]  /*3290*/  IMAD.IADD R8, R8, 0x1, -R6 ;  /* 0x0000000108087824 */ /* 0x000fe200078e0a06 */
[----:B------:R-:W-:Y:S01]  /*32a0*/  LEA.HI R7, R7, R19, RZ, 0x3 ;  /* 0x0000001307077211 */ /* 0x000fe200078f18ff */
[----:B------:R-:W-:Y:S01]  /*32b0*/  IMAD.IADD R9, R2, 0x1, -R4 ;  /* 0x0000000102097824 */ /* 0x000fe200078e0a04 */
[----:B------:R-:W-:Y:S01]  /*32c0*/  LOP3.LUT R2, R5, 0xc0, RZ, 0xc0, !PT ;  /* 0x000000c005027812 */ /* 0x000fe200078ec0ff */
[C---:B------:R-:W-:Y:S01]  /*32d0*/  IMAD.SHL.U32 R0, R12.reuse, 0x40, RZ ;  /* 0x000000400c007824 */ /* 0x040fe200078e00ff */
[----:B------:R-:W-:Y:S01]  /*32e0*/  LOP3.LUT P0, RZ, R12, 0x2, RZ, 0xc0, !PT ;  /* 0x000000020cff7812 */ /* 0x000fe2000780c0ff */
[----:B------:R-:W-:Y:S01]  /*32f0*/  IMAD.SHL.U32 R4, R7, 0x20, RZ ;  /* 0x0000002007047824 */ /* 0x000fe200078e00ff */
[----:B------:R-:W0:Y:S01]  /*3300*/  LDGDEPBAR ;  /* 0x00000000000079af */ /* 0x000e220000000000 */
[----:B------:R-:W-:Y:S01]  /*3310*/  IMAD.SHL.U32 R5, R8, 0x8, RZ ;  /* 0x0000000808057824 */ /* 0x000fe200078e00ff */
[----:B------:R-:W-:Y:S01]  /*3320*/  LOP3.LUT R0, R0, 0xc0, RZ, 0xc0, !PT ;  /* 0x000000c000007812 */ /* 0x000fe200078ec0ff */
[----:B------:R-:W-:Y:S01]  /*3330*/  IMAD.SHL.U32 R7, R23, 0x8, RZ ;  /* 0x0000000817077824 */ /* 0x000fe200078e00ff */
[----:B------:R-:W-:Y:S01]  /*3340*/  LOP3.LUT R146, R4, 0xffffff00, RZ, 0xc0, !PT ;  /* 0xffffff0004927812 */ /* 0x000fe200078ec0ff */
[----:B------:R-:W-:Y:S01]  /*3350*/  UISETP.GT.AND UP0, UPT, UR4, UR19, UPT ;  /* 0x000000130400728c */ /* 0x000fe2000bf04270 */
[----:B------:R-:W-:-:S02]  /*3360*/  LOP3.LUT R6, R2, 0x8, R5, 0xf8, !PT ;  /* 0x0000000802067812 */ /* 0x000fc400078ef805 */
[----:B------:R-:W-:Y:S01]  /*3370*/  LOP3.LUT R5, R0, 0x8, R7, 0xf8, !PT ;  /* 0x0000000800057812 */ /* 0x000fe200078ef807 */
[----:B------:R-:W-:Y:S01]  /*3380*/  IMAD R7, R8, 0x8, R9 ;  /* 0x0000000808077824 */ /* 0x000fe200078e0209 */
[----:B------:R-:W-:Y:S01]  /*3390*/  SHF.R.U32.HI R4, RZ, 0x3, R2 ;  /* 0x00000003ff047819 */ /* 0x000fe20000011602 */
[----:B------:R-:W-:Y:S01]  /*33a0*/  IMAD R2, R145, 0x200, R146 ;  /* 0x0000020091027824 */ /* 0x000fe200078e0292 */
[----:B------:R-:W-:Y:S02]  /*33b0*/  SHF.R.U32.HI R0, RZ, 0x3, R0 ;  /* 0x00000003ff007819 */ /* 0x000fe40000011600 */
[----:B------:R-:W-:Y:S01]  /*33c0*/  LOP3.LUT R148, R6, R4, RZ, 0x3c, !PT ;  /* 0x0000000406947212 */ /* 0x000fe200078e3cff */
[----:B------:R-:W-:Y:S01]  /*33d0*/  IMAD R2, R147, 0x20, R2 ;  /* 0x0000002093027824 */ /* 0x000fe200078e0202 */
[----:B------:R-:W-:-:S03]  /*33e0*/  LOP3.LUT R0, R5, R0, RZ, 0x3c, !PT ;  /* 0x0000000005007212 */ /* 0x000fc600078e3cff */
[----:B------:R-:W-:Y:S02]  /*33f0*/  IMAD.IADD R2, R148, 0x1, R2 ;  /* 0x0000000194027824 */ /* 0x000fe400078e0202 */
[----:B------:R-:W-:Y:S02]  /*3400*/  IMAD.U32 R0, R7, 0x20, R0 ;  /* 0x0000002007007824 */ /* 0x000fe400078e0000 */
[----:B------:R-:W-:Y:S01]  /*3410*/  IMAD.SHL.U32 R220, R2, 0x2, RZ ;  /* 0x0000000202dc7824 */ /* 0x000fe200078e00ff */
[----:B------:R-:W-:Y:S01]  /*3420*/  LEA R2, R145, UR8, 0x4 ;  /* 0x0000000891027c11 */ /* 0x000fe2000f8e20ff */
[----:B------:R-:W-:Y:S02]  /*3430*/  IMAD.SHL.U32 R217, R0, 0x2, RZ ;  /* 0x0000000200d97824 */ /* 0x000fe400078e00ff */
[----:B------:R-:W-:Y:S01]  /*3440*/  IMAD.MOV.U32 R0, RZ, RZ, 0x20 ;  /* 0x00000020ff007424 */ /* 0x000fe200078e00ff */
[----:B------:R-:W-:Y:S01]  /*3450*/  LDSM.16.M88.4 R4, [R220+0x1000] ;  /* 0x00100000dc04783b */ /* 0x000fe20000000200 */
[----:B------:R-:W-:-:S02]  /*3460*/  IMAD R221, R3, 0x2, R220 ;  /* 0x0000000203dd7824 */ /* 0x000fc400078e02dc */
[----:B------:R-:W-:Y:S01]  /*3470*/  IMAD.IADD R2, R149, 0x1, R2 ;  /* 0x0000000195027824 */ /* 0x000fe200078e0202 */
[----:B------:R-:W1:Y:S01]  /*3480*/  LDSM.16.M88.4 R16, [R217+0x6000] ;  /* 0x00600000d910783b */ /* 0x000e620000000200 */
[----:B------:R-:W-:-:S03]  /*3490*/  SEL R0, R0, 0xffffffe0, !P0 ;  /* 0xffffffe000007807 */ /* 0x000fc60004000000 */
[----:B--2---:R-:W2:Y:S02]  /*34a0*/  LDSM.16.M88.4 R28, [R217+0x6400] ;  /* 0x00640000d91c783b */ /* 0x004ea40000000200 */
[----:B------:R-:W-:Y:S02]  /*34b0*/  IMAD.IADD R219, R217, 0x1, R0 ;  /* 0x00000001d9db7824 */ /* 0x000fe400078e0200 */
[----:B------:R-:W5:Y:S01]  /*34c0*/  LDSM.16.M88.4 R24, [R217+0x6800] ;  /* 0x00680000d918783b */ /* 0x000f620000000200 */
[----:B------:R-:W-:-:S03]  /*34d0*/  IMAD.U32 R0, RZ, RZ, UR4 ;  /* 0x00000004ff007e24 */ /* 0x000fc6000f8e00ff */
[----:B------:R-:W3:Y:S01]  /*34e0*/  LDSM.16.M88.4 R20, [R217+0x6c00] ;  /* 0x006c0000d914783b */ /* 0x000ee20000000200 */
[----:B------:R-:W-:-:S03]  /*34f0*/  IMAD R0, R0, 0x40, R150 ;  /* 0x0000004000007824 */ /* 0x000fc600078e0296 */
[----:B------:R-:W4:Y:S04]  /*3500*/  LDSM.16.M88.4 R8, [R220] ;  /* 0x00000000dc08783b */ /* 0x000f280000000200 */
[----:B------:R-:W-:Y:S04]  /*3510*/  LDSM.16.M88.4 R12, [R221+0x1000] ;  /* 0x00100000dd0c783b */ /* 0x000fe80000000200 */
[----:B------:R-:W3:Y:S04]  /*3520*/  LDSM.16.M88.4 R56, [R219+0x6000] ;  /* 0x00600000db38783b */ /* 0x000ee80000000200 */
[----:B------:R-:W3:Y:S04]  /*3530*/  LDSM.16.M88.4 R52, [R219+0x6400] ;  /* 0x00640000db34783b */ /* 0x000ee80000000200 */
[----:B------:R-:W3:Y:S04]  /*3540*/  LDSM.16.M88.4 R48, [R219+0x6800] ;  /* 0x00680000db30783b */ /* 0x000ee80000000200 */
[----:B------:R-:W3:Y:S01]  /*3550*/  LDSM.16.M88.4 R60, [R219+0x6c00] ;  /* 0x006c0000db3c783b */ /* 0x000ee20000000200 */
[C---:B-1----:R-:W-:Y:S08]  /*3560*/  HMMA.16816.F32 R68, R4.reuse, R16, RZ ;  /* 0x000000100444723c */ /* 0x042ff000000018ff */
[C---:B------:R-:W-:Y:S08]  /*3570*/  HMMA.16816.F32 R64, R4.reuse, R18, RZ ;  /* 0x000000120440723c */ /* 0x040ff000000018ff */
[C---:B--2---:R-:W-:Y:S08]  /*3580*/  HMMA.16816.F32 R44, R4.reuse, R28, RZ ;  /* 0x0000001c042c723c */ /* 0x044ff000000018ff */
[C---:B------:R-:W-:Y:S08]  /*3590*/  HMMA.16816.F32 R40, R4.reuse, R30, RZ ;  /* 0x0000001e0428723c */ /* 0x040ff000000018ff */
[C---:B-----5:R-:W-:Y:S08]  /*35a0*/  HMMA.16816.F32 R36, R4.reuse, R24, RZ ;  /* 0x000000180424723c */ /* 0x060ff000000018ff */
[----:B---3--:R-:W-:Y:S08]  /*35b0*/  HMMA.16816.F32 R32, R4, R20, RZ ;  /* 0x000000140420723c */ /* 0x008ff000000018ff */
[C---:B----4-:R-:W-:Y:S08]  /*35c0*/  HMMA.16816.F32 R92, R8.reuse, R16, RZ ;  /* 0x00000010085c723c */ /* 0x050ff000000018ff */
[----:B------:R-:W-:Y:S01]  /*35d0*/  HMMA.16816.F32 R88, R8, R18, RZ ;  /* 0x000000120858723c */ /* 0x000fe200000018ff */
[----:B------:R-:W1:Y:S07]  /*35e0*/  LDSM.16.M88.4 R16, [R221] ;  /* 0x00000000dd10783b */ /* 0x000e6e0000000200 */
[C---:B------:R-:W-:Y:S08]  /*35f0*/  HMMA.16816.F32 R72, R4.reuse, R26, RZ ;  /* 0x0000001a0448723c */ /* 0x040ff000000018ff */
[----:B------:R-:W-:Y:S08]  /*3600*/  HMMA.16816.F32 R76, R4, R22, RZ ;  /* 0x00000016044c723c */ /* 0x000ff000000018ff */
[C---:B------:R-:W-:Y:S08]  /*3610*/  HMMA.16816.F32 R84, R8.reuse, R28, RZ ;  /* 0x0000001c0854723c */ /* 0x040ff000000018ff */
[C---:B------:R-:W-:Y:S08]  /*3620*/  HMMA.16816.F32 R80, R8.reuse, R30, RZ ;  /* 0x0000001e0850723c */ /* 0x040ff000000018ff */
[C---:B------:R-:W-:Y:S08]  /*3630*/  HMMA.16816.F32 R28, R8.reuse, R24, RZ ;  /* 0x00000018081c723c */ /* 0x040ff000000018ff */
[----:B------:R-:W-:Y:S08]  /*3640*/  HMMA.16816.F32 R4, R8, R20, RZ ;  /* 0x000000140804723c */ /* 0x000ff000000018ff */
[C---:B------:R-:W-:Y:S08]  /*3650*/  HMMA.16816.F32 R140, R12.reuse, R56, R68 ;  /* 0x000000380c8c723c */ /* 0x040ff00000001844 */
[----:B------:R-:W-:Y:S08]  /*3660*/  HMMA.16816.F32 R136, R12, R58, R64 ;  /* 0x0000003a0c88723c */ /* 0x000ff00000001840 */
[C---:B------:R-:W-:Y:S08]  /*3670*/  HMMA.16816.F32 R24, R8.reuse, R26, RZ ;  /* 0x0000001a0818723c */ /* 0x040ff000000018ff */
[----:B------:R-:W-:Y:S01]  /*3680*/  HMMA.16816.F32 R20, R8, R22, RZ ;  /* 0x000000160814723c */ /* 0x000fe200000018ff */
[----:B------:R-:W-:Y:S07]  /*3690*/  LDSM.16.M88.4 R8, [R220+0x3000] ;  /* 0x00300000dc08783b */ /* 0x000fee0000000200 */
[C---:B------:R-:W-:Y:S01]  /*36a0*/  HMMA.16816.F32 R132, R12.reuse, R52, R44 ;  /* 0x000000340c84723c */ /* 0x040fe2000000182c */
[----:B------:R-:W-:Y:S07]  /*36b0*/  LDSM.16.M88.4 R44, [R217+0x7800] ;  /* 0x00780000d92c783b */ /* 0x000fee0000000200 */
[C---:B------:R-:W-:Y:S01]  /*36c0*/  HMMA.16816.F32 R68, R12.reuse, R54, R40 ;  /* 0x000000360c44723c */ /* 0x040fe20000001828 */
[----:B------:R-:W-:Y:S07]  /*36d0*/  LDSM.16.M88.4 R40, [R217+0x7c00] ;  /* 0x007c0000d928783b */ /* 0x000fee0000000200 */
[C---:B------:R-:W-:Y:S01]  /*36e0*/  HMMA.16816.F32 R64, R12.reuse, R48, R36 ;  /* 0x000000300c40723c */ /* 0x040fe20000001824 */
[----:B------:R-:W2:Y:S07]  /*36f0*/  LDSM.16.M88.4 R36, [R217+0x7000] ;  /* 0x00700000d924783b */ /* 0x000eae0000000200 */
[C---:B------:R-:W-:Y:S01]  /*3700*/  HMMA.16816.F32 R124, R12.reuse, R60, R32 ;  /* 0x0000003c0c7c723c */ /* 0x040fe20000001820 */
[----:B------:R-:W3:Y:S07]  /*3710*/  LDSM.16.M88.4 R32, [R217+0x7400] ;  /* 0x00740000d920783b */ /* 0x000eee0000000200 */
[C---:B------:R-:W-:Y:S08]  /*3720*/  HMMA.16816.F32 R128, R12.reuse, R50, R72 ;  /* 0x000000320c80723c */ /* 0x040ff00000001848 */
[----:B------:R-:W-:Y:S01]  /*3730*/  HMMA.16816.F32 R120, R12, R62, R76 ;  /* 0x0000003e0c78723c */ /* 0x000fe2000000184c */
[----:B------:R-:W4:Y:S07]  /*3740*/  LDSM.16.M88.4 R12, [R220+0x2000] ;  /* 0x00200000dc0c783b */ /* 0x000f2e0000000200 */
[C---:B-1----:R-:W-:Y:S08]  /*3750*/  HMMA.16816.F32 R108, R16.reuse, R52, R84 ;  /* 0x00000034106c723c */ /* 0x042ff00000001854 */
[C---:B------:R-:W-:Y:S08]  /*3760*/  HMMA.16816.F32 R116, R16.reuse, R56, R92 ;  /* 0x000000381074723c */ /* 0x040ff0000000185c */
[C---:B------:R-:W-:Y:S08]  /*3770*/  HMMA.16816.F32 R104, R16.reuse, R54, R80 ;  /* 0x000000361068723c */ /* 0x040ff00000001850 */
[C---:B------:R-:W-:Y:S01]  /*3780*/  HMMA.16816.F32 R112, R16.reuse, R58, R88 ;  /* 0x0000003a1070723c */ /* 0x040fe20000001858 */
[----:B------:R-:W-:Y:S07]  /*3790*/  LDSM.16.M88.4 R88, [R219+0x7c00] ;  /* 0x007c0000db58783b */ /* 0x000fee0000000200 */
[C---:B------:R-:W-:Y:S01]  /*37a0*/  HMMA.16816.F32 R96, R16.reuse, R60, R4 ;  /* 0x0000003c1060723c */ /* 0x040fe20000001804 */
[----:B------:R-:W1:Y:S07]  /*37b0*/  LDSM.16.M88.4 R4, [R221+0x3000] ;  /* 0x00300000dd04783b */ /* 0x000e6e0000000200 */
[C---:B------:R-:W-:Y:S01]  /*37c0*/  HMMA.16816.F32 R100, R16.reuse, R48, R28 ;  /* 0x000000301064723c */ /* 0x040fe2000000181c */
[----:B------:R-:W-:Y:S07]  /*37d0*/  LDSM.16.M88.4 R28, [R219+0x7000] ;  /* 0x00700000db1c783b */ /* 0x000fee0000000200 */
[C---:B------:R-:W-:Y:S01]  /*37e0*/  HMMA.16816.F32 R92, R16.reuse, R50, R24 ;  /* 0x00000032105c723c */ /* 0x040fe20000001818 */
[----:B------:R-:W-:Y:S04]  /*37f0*/  LDSM.16.M88.4 R24, [R219+0x7400] ;  /* 0x00740000db18783b */ /* 0x000fe80000000200 */
[----:B------:R-:W-:Y:S03]  /*3800*/  LDSM.16.M88.4 R48, [R219+0x7800] ;  /* 0x00780000db30783b */ /* 0x000fe60000000200 */
[----:B------:R-:W-:Y:S01]  /*3810*/  HMMA.16816.F32 R84, R16, R62, R20 ;  /* 0x0000003e1054723c */ /* 0x000fe20000001814 */
[----:B------:R-:W5:Y:S07]  /*3820*/  LDSM.16.M88.4 R20, [R221+0x2000] ;  /* 0x00200000dd14783b */ /* 0x000f6e0000000200 */
        /* <DEDUP_REMOVED lines=14> */
[----:B------:R-:W-:Y:S08]  /*3910*/  HMMA.16816.F32 R36, R12, R38, R112 ;  /* 0x000000260c24723c */ /* 0x000ff00000001870 */
[C---:B-----5:R-:W-:Y:S01]  /*3920*/  HMMA.16816.F32 R40, R20.reuse, R28, R16 ;  /* 0x0000001c1428723c */ /* 0x060fe20000001810 */
[----:B------:R-:W-:Y:S07]  /*3930*/  LDSM.16.M88.4 R16, [R220+0x4000] ;  /* 0x00400000dc10783b */ /* 0x000fee0000000200 */
[----:B------:R-:W-:Y:S01]  /*3940*/  HMMA.16816.F32 R52, R20, R26, R32 ;  /* 0x0000001a1434723c */ /* 0x000fe20000001820 */
[----:B------:R-:W1:Y:S07]  /*3950*/  LDSM.16.M88.4 R32, [R217+0x8000] ;  /* 0x00800000d920783b */ /* 0x000e6e0000000200 */
[C---:B------:R-:W-:Y:S08]  /*3960*/  HMMA.16816.F32 R100, R12.reuse, R44, R100 ;  /* 0x0000002c0c64723c */ /* 0x040ff00000001864 */
[----:B------:R-:W-:Y:S01]  /*3970*/  HMMA.16816.F32 R92, R12, R46, R92 ;  /* 0x0000002e0c5c723c */ /* 0x000fe2000000185c */
[----:B------:R-:W2:Y:S07]  /*3980*/  LDSM.16.M88.4 R12, [R220+0x5000] ;  /* 0x00500000dc0c783b */ /* 0x000eae0000000200 */
[C---:B------:R-:W-:Y:S08]  /*3990*/  HMMA.16816.F32 R104, R4.reuse, R24, R72 ;  /* 0x000000180468723c */ /* 0x040ff00000001848 */
[C---:B------:R-:W-:Y:S08]  /*39a0*/  HMMA.16816.F32 R116, R4.reuse, R88, R56 ;  /* 0x000000580474723c */ /* 0x040ff00000001838 */
[----:B------:R-:W-:Y:S08]  /*39b0*/  HMMA.16816.F32 R72, R4, R26, R68 ;  /* 0x0000001a0448723c */ /* 0x000ff00000001844 */
[----:B------:R-:W-:Y:S01]  /*39c0*/  HMMA.16816.F32 R56, R20, R24, R8 ;  /* 0x000000181438723c */ /* 0x000fe20000001808 */
[----:B------:R-:W3:Y:S04]  /*39d0*/  LDSM.16.M88.4 R24, [R217+0x8800] ;  /* 0x00880000d918783b */ /* 0x000ee80000000200 */
[----:B------:R-:W-:Y:S03]  /*39e0*/  LDSM.16.M88.4 R8, [R221+0x4000] ;  /* 0x00400000dd08783b */ /* 0x000fe60000000200 */
[C---:B------:R-:W-:Y:S08]  /*39f0*/  HMMA.16816.F32 R80, R4.reuse, R28, R80 ;  /* 0x0000001c0450723c */ /* 0x040ff00000001850 */
[----:B------:R-:W-:Y:S08]  /*3a00*/  HMMA.16816.F32 R108, R4, R50, R60 ;  /* 0x00000032046c723c */ /* 0x000ff0000000183c */
[-C--:B------:R-:W-:Y:S01]  /*3a10*/  HMMA.16816.F32 R60, R20, R30.reuse, R36 ;  /* 0x0000001e143c723c */ /* 0x080fe20000001824 */
[----:B------:R-:W4:Y:S07]  /*3a20*/  LDSM.16.M88.4 R36, [R219+0x8000] ;  /* 0x00800000db24783b */ /* 0x000f2e0000000200 */
[C---:B------:R-:W-:Y:S01]  /*3a30*/  HMMA.16816.F32 R76, R4.reuse, R30, R76 ;  /* 0x0000001e044c723c */ /* 0x040fe2000000184c */
[----:B------:R-:W5:Y:S07]  /*3a40*/  LDSM.16.M88.4 R28, [R217+0x8400] ;  /* 0x00840000d91c783b */ /* 0x000f6e0000000200 */
[-C--:B------:R-:W-:Y:S01]  /*3a50*/  HMMA.16816.F32 R112, R4, R48.reuse, R64 ;  /* 0x000000300470723c */ /* 0x080fe20000001840 */
[----:B------:R-:W2:Y:S07]  /*3a60*/  LDSM.16.M88.4 R4, [R221+0x5000] ;  /* 0x00500000dd04783b */ /* 0x000eae0000000200 */
[C---:B------:R-:W-:Y:S08]  /*3a70*/  HMMA.16816.F32 R44, R20.reuse, R48, R100 ;  /* 0x00000030142c723c */ /* 0x040ff00000001864 */
[C---:B------:R-:W-:Y:S08]  /*3a80*/  HMMA.16816.F32 R48, R20.reuse, R50, R92 ;  /* 0x000000321430723c */ /* 0x040ff0000000185c */
[C---:B------:R-:W-:Y:S08]  /*3a90*/  HMMA.16816.F32 R96, R20.reuse, R88, R96 ;  /* 0x000000581460723c */ /* 0x040ff00000001860 */
[----:B------:R-:W-:Y:S07]  /*3aa0*/  HMMA.16816.F32 R100, R20, R90, R84 ;  /* 0x0000005a1464723c */ /* 0x000fee0000001854 */
[----:B------:R-:W-:Y:S01]  /*3ab0*/  IMAD R91, R147, 0x20, R146 ;  /* 0x00000020935b7824 */ /* 0x000fe200078e0292 */
[-C--:B-1----:R-:W-:Y:S08]  /*3ac0*/  HMMA.16816.F32 R40, R16, R32.reuse, R40 ;  /* 0x000000201028723c */ /* 0x082ff00000001828 */
[C---:B--2---:R-:W-:Y:S08]  /*3ad0*/  HMMA.16816.F32 R20, R12.reuse, R32, R80 ;  /* 0x000000200c14723c */ /* 0x044ff00000001850 */
[-C--:B------:R-:W-:Y:S08]  /*3ae0*/  HMMA.16816.F32 R64, R12, R34.reuse, R76 ;  /* 0x000000220c40723c */ /* 0x080ff0000000184c */
[C---:B------:R-:W-:Y:S08]  /*3af0*/  HMMA.16816.F32 R60, R16.reuse, R34, R60 ;  /* 0x00000022103c723c */ /* 0x040ff0000000183c */
[-C--:B---3--:R-:W-:Y:S08]  /*3b00*/  HMMA.16816.F32 R80, R16, R24.reuse, R44 ;  /* 0x000000181050723c */ /* 0x088ff0000000182c */
[C---:B------:R-:W-:Y:S08]  /*3b10*/  HMMA.16816.F32 R84, R12.reuse, R24, R112 ;  /* 0x000000180c54723c */ /* 0x040ff00000001870 */
[-C--:B------:R-:W-:Y:S08]  /*3b20*/  HMMA.16816.F32 R108, R12, R26.reuse, R108 ;  /* 0x0000001a0c6c723c */ /* 0x080ff0000000186c */
[----:B------:R-:W-:Y:S01]  /*3b30*/  HMMA.16816.F32 R92, R16, R26, R48 ;  /* 0x0000001a105c723c */ /* 0x000fe20000001830 */
[----:B------:R-:W1:Y:S07]  /*3b40*/  LDSM.16.M88.4 R24, [R219+0x8400] ;  /* 0x00840000db18783b */ /* 0x000e6e0000000200 */
[----:B----4-:R-:W-:Y:S08]  /*3b50*/  HMMA.16816.F32 R40, R8, R36, R40 ;  /* 0x000000240828723c */ /* 0x010ff00000001828 */
[-C--:B-----5:R-:W-:Y:S08]  /*3b60*/  HMMA.16816.F32 R56, R16, R28.reuse, R56 ;  /* 0x0000001c1038723c */ /* 0x0a0ff00000001838 */
[----:B------:R-:W-:Y:S07]  /*3b70*/  HMMA.16816.F32 R68, R12, R28, R104 ;  /* 0x0000001c0c44723c */ /* 0x000fee0000001868 */
[----:B------:R-:W-:Y:S01]  /*3b80*/  IADD3 R28, R2, UR10, RZ ;  /* 0x0000000a021c7c10 */ /* 0x000fe2000fffe0ff */
[----:B------:R-:W-:Y:S03]  /*3b90*/  HMMA.16816.F32 R44, R4, R36, R20 ;  /* 0x00000024042c723c */ /* 0x000fe60000001814 */
[----:B------:R-:W-:-:S04]  /*3ba0*/  IMNMX R230, R28, UR9, PT ;  /* 0x000000091ce67c17 */ /* 0x000fc8000b800200 */
[C---:B------:R-:W-:Y:S01]  /*3bb0*/  IADD3 R23, R2.reuse, UR11, RZ ;  /* 0x0000000b02177c10 */ /* 0x040fe2000fffe0ff */
[-C--:B------:R-:W-:Y:S01]  /*3bc0*/  HMMA.16816.F32 R32, R4, R38.reuse, R64 ;  /* 0x000000260420723c */ /* 0x080fe20000001840 */
[C---:B------:R-:W-:Y:S02]  /*3bd0*/  IADD3 R22, R2.reuse, 0x8, RZ ;  /* 0x0000000802167810 */ /* 0x040fe40007ffe0ff */
[C---:B------:R-:W-:Y:S02]  /*3be0*/  IADD3 R21, R2.reuse, 0x40, RZ ;  /* 0x0000004002157810 */ /* 0x040fe40007ffe0ff */
[----:B------:R-:W-:Y:S02]  /*3bf0*/  IADD3 R20, R2, 0x48, RZ ;  /* 0x0000004802147810 */ /* 0x000fe40007ffe0ff */
[----:B------:R-:W-:Y:S01]  /*3c00*/  IMNMX R226, RZ, R23, !PT ;  /* 0x00000017ffe27217 */ /* 0x000fe20007800200 */
[----:B------:R-:W-:Y:S01]  /*3c10*/  HMMA.16816.F32 R36, R8, R38, R60 ;  /* 0x000000260824723c */ /* 0x000fe2000000183c */
[----:B------:R-:W-:-:S02]  /*3c20*/  IADD3 R23, R22, UR11, RZ ;  /* 0x0000000b16177c10 */ /* 0x000fc4000fffe0ff */
[C---:B------:R-:W-:Y:S02]  /*3c30*/  IADD3 R28, R21.reuse, UR11, RZ ;  /* 0x0000000b151c7c10 */ /* 0x040fe4000fffe0ff */
[----:B------:R-:W-:Y:S02]  /*3c40*/  IADD3 R29, R20, UR11, RZ ;  /* 0x0000000b141d7c10 */ /* 0x000fe4000fffe0ff */
[----:B------:R-:W-:Y:S01]  /*3c50*/  IADD3 R22, R22, UR10, RZ ;  /* 0x0000000a16167c10 */ /* 0x000fe2000fffe0ff */
[----:B------:R-:W-:Y:S01]  /*3c60*/  HMMA.16816.F32 R76, R12, R30, R72 ;  /* 0x0000001e0c4c723c */ /* 0x000fe20000001848 */
[----:B------:R-:W-:Y:S02]  /*3c70*/  IADD3 R21, R21, UR10, RZ ;  /* 0x0000000a15157c10 */ /* 0x000fe4000fffe0ff */
[----:B------:R-:W-:Y:S02]  /*3c80*/  IADD3 R20, R20, UR10, RZ ;  /* 0x0000000a14147c10 */ /* 0x000fe4000fffe0ff */
[----:B------:R-:W-:-:S02]  /*3c90*/  IADD3 R2, R0, 0x1, RZ ;  /* 0x0000000100027810 */ /* 0x000fc40007ffe0ff */
[----:B------:R-:W-:Y:S01]  /*3ca0*/  IMNMX R229, R22, UR9, PT ;  /* 0x0000000916e57c17 */ /* 0x000fe2000b800200 */
[----:B------:R-:W-:Y:S01]  /*3cb0*/  HMMA.16816.F32 R72, R16, R30, R52 ;  /* 0x0000001e1048723c */ /* 0x000fe20000001834 */
[----:B------:R-:W-:Y:S02]  /*3cc0*/  IMNMX R228, R21, UR9, PT ;  /* 0x0000000915e47c17 */ /* 0x000fe4000b800200 */
[----:B------:R-:W-:Y:S02]  /*3cd0*/  IMNMX R227, R20, UR9, PT ;  /* 0x0000000914e37c17 */ /* 0x000fe4000b800200 */
[----:B------:R-:W-:Y:S02]  /*3ce0*/  ISETP.GE.AND P6, PT, R0, R230, PT ;  /* 0x000000e60000720c */ /* 0x000fe40003fc6270 */
[----:B------:R-:W-:Y:S01]  /*3cf0*/  IMNMX R225, RZ, R23, !PT ;  /* 0x00000017ffe17217 */ /* 0x000fe20007800200 */
[----:B-1----:R-:W-:Y:S01]  /*3d00*/  HMMA.16816.F32 R48, R4, R24, R68 ;  /* 0x000000180430723c */ /* 0x002fe20000001844 */
[----:B------:R-:W-:-:S02]  /*3d10*/  IMNMX R224, RZ, R28, !PT ;  /* 0x0000001cffe07217 */ /* 0x000fc40007800200 */
[----:B------:R-:W-:Y:S02]  /*3d20*/  IMNMX R223, RZ, R29, !PT ;  /* 0x0000001dffdf7217 */ /* 0x000fe40007800200 */
[C---:B------:R-:W-:Y:S01]  /*3d30*/  ISETP.GE.AND P5, PT, R2.reuse, R230, PT ;  /* 0x000000e60200720c */ /* 0x040fe20003fa6270 */
[----:B------:R-:W1:Y:S01]  /*3d40*/  LDSM.16.M88.4 R28, [R219+0x8800] ;  /* 0x00880000db1c783b */ /* 0x000e620000000200 */
[C---:B------:R-:W-:Y:S01]  /*3d50*/  ISETP.GE.AND P4, PT, R2.reuse, R229, PT ;  /* 0x000000e50200720c */ /* 0x040fe20003f86270 */
[----:B------:R-:W-:Y:S01]  /*3d60*/  HMMA.16816.F32 R52, R8, R24, R56 ;  /* 0x000000180834723c */ /* 0x000fe20000001838 */
[C---:B------:R-:W-:Y:S02]  /*3d70*/  ISETP.GE.AND P3, PT, R2.reuse, R228, PT ;  /* 0x000000e40200720c */ /* 0x040fe40003f66270 */
[----:B------:R-:W-:Y:S02]  /*3d80*/  ISETP.GE.AND P0, PT, R2, R227, PT ;  /* 0x000000e30200720c */ /* 0x000fe40003f06270 */
[----:B------:R-:W-:-:S02]  /*3d90*/  ISETP.GE.AND P2, PT, R0, R229, PT ;  /* 0x000000e50000720c */ /* 0x000fc40003f46270 */
[C---:B------:R-:W-:Y:S02]  /*3da0*/  ISETP.LT.OR P5, PT, R2.reuse, R226, P5 ;  /* 0x000000e20200720c */ /* 0x040fe40002fa1670 */
[C---:B------:R-:W-:Y:S02]  /*3db0*/  ISETP.LT.OR P4, PT, R2.reuse, R225, P4 ;  /* 0x000000e10200720c */ /* 0x040fe40002781670 */
[C---:B------:R-:W-:Y:S02]  /*3dc0*/  ISETP.LT.OR P3, PT, R2.reuse, R224, P3 ;  /* 0x000000e00200720c */ /* 0x040fe40001f61670 */
[----:B------:R-:W-:Y:S02]  /*3dd0*/  ISETP.LT.OR P0, PT, R2, R223, P0 ;  /* 0x000000df0200720c */ /* 0x000fe40000701670 */
[C---:B------:R-:W-:Y:S02]  /*3de0*/  ISETP.LT.OR P6, PT, R0.reuse, R226, P6 ;  /* 0x000000e20000720c */ /* 0x040fe400037c1670 */
[----:B------:R-:W-:-:S02]  /*3df0*/  ISETP.LT.OR P2, PT, R0, R225, P2 ;  /* 0x000000e10000720c */ /* 0x000fc40001741670 */
[----:B------:R-:W-:Y:S02]  /*3e00*/  IADD3 R2, R0, 0x8, RZ ;  /* 0x0000000800027810 */ /* 0x000fe40007ffe0ff */
[----:B------:R-:W-:Y:S02]  /*3e10*/  FSEL R133, R40, -INF , !P6 ;  /* 0xff80000028857808 */ /* 0x000fe40007000000 */
[----:B------:R-:W-:Y:S02]  /*3e20*/  FSEL R140, R42, -INF , !P2 ;  /* 0xff8000002a8c7808 */ /* 0x000fe40005000000 */
[----:B------:R-:W-:Y:S02]  /*3e30*/  ISETP.GE.AND P6, PT, R0, R227, PT ;  /* 0x000000e30000720c */ /* 0x000fe40003fc6270 */
[----:B------:R-:W-:Y:S02]  /*3e40*/  ISETP.GE.AND P2, PT, R2, R230, PT ;  /* 0x000000e60200720c */ /* 0x000fe40003f46270 */
[----:B------:R-:W-:-:S02]  /*3e50*/  ISETP.LT.OR P6, PT, R0, R223, P6 ;  /* 0x000000df0000720c */ /* 0x000fc400037c1670 */
[----:B------:R-:W-:Y:S02]  /*3e60*/  ISETP.LT.OR P2, PT, R2, R226, P2 ;  /* 0x000000e20200720c */ /* 0x000fe40001741670 */
[----:B------:R-:W-:Y:S02]  /*3e70*/  IADD3 R20, R0, 0x9, RZ ;  /* 0x0000000900147810 */ /* 0x000fe40007ffe0ff */
[----:B------:R-:W-:Y:S02]  /*3e80*/  FSEL R90, R46, -INF , !P6 ;  /* 0xff8000002e5a7808 */ /* 0x000fe40007000000 */
[----:B------:R-:W-:Y:S01]  /*3e90*/  FSEL R88, R45, -INF , !P3 ;  /* 0xff8000002d587808 */ /* 0x000fe20005800000 */
[----:B-1----:R-:W-:Y:S01]  /*3ea0*/  HMMA.16816.F32 R60, R8, R28, R80 ;  /* 0x0000001c083c723c */ /* 0x002fe20000001850 */
[----:B------:R-:W-:Y:S02]  /*3eb0*/  FSEL R70, R47, -INF , !P0 ;  /* 0xff8000002f467808 */ /* 0x000fe40004000000 */
[----:B------:R-:W-:-:S02]  /*3ec0*/  FSEL R134, R36, -INF , !P2 ;  /* 0xff80000024867808 */ /* 0x000fc40005000000 */
[CC--:B------:R-:W-:Y:S02]  /*3ed0*/  ISETP.GE.AND P6, PT, R2.reuse, R228.reuse, PT ;  /* 0x000000e40200720c */ /* 0x0c0fe40003fc6270 */
[-C--:B------:R-:W-:Y:S01]  /*3ee0*/  ISETP.GE.AND P3, PT, R2, R227.reuse, PT ;  /* 0x000000e30200720c */ /* 0x080fe20003f66270 */
[----:B------:R-:W-:Y:S01]  /*3ef0*/  HMMA.16816.F32 R56, R4, R28, R84 ;  /* 0x0000001c0438723c */ /* 0x000fe20000001854 */
[C---:B------:R-:W-:Y:S02]  /*3f00*/  ISETP.GE.AND P0, PT, R20.reuse, R228, PT ;  /* 0x000000e41400720c */ /* 0x040fe40003f06270 */
[----:B------:R-:W-:Y:S02]  /*3f10*/  ISETP.GE.AND P2, PT, R20, R227, PT ;  /* 0x000000e31400720c */ /* 0x000fe40003f46270 */
[C---:B------:R-:W-:Y:S02]  /*3f20*/  ISETP.LT.OR P6, PT, R2.reuse, R224, P6 ;  /* 0x000000e00200720c */ /* 0x040fe400037c1670 */
[----:B------:R-:W-:-:S02]  /*3f30*/  ISETP.LT.OR P3, PT, R2, R223, P3 ;  /* 0x000000df0200720c */ /* 0x000fc40001f61670 */
[C---:B------:R-:W-:Y:S02]  /*3f40*/  ISETP.LT.OR P0, PT, R20.reuse, R224, P0 ;  /* 0x000000e01400720c */ /* 0x040fe40000701670 */
[----:B------:R-:W-:Y:S02]  /*3f50*/  ISETP.LT.OR P2, PT, R20, R223, P2 ;  /* 0x000000df1400720c */ /* 0x000fe40001741670 */
[----:B------:R-:W-:Y:S02]  /*3f60*/  FSEL R67, R32, -INF , !P6 ;  /* 0xff80000020437808 */ /* 0x000fe40007000000 */
[----:B------:R-:W-:Y:S02]  /*3f70*/  FSEL R69, R34, -INF , !P3 ;  /* 0xff80000022457808 */ /* 0x000fe40005800000 */
[----:B------:R-:W-:Y:S02]  /*3f80*/  FSEL R66, R33, -INF , !P0 ;  /* 0xff80000021427808 */ /* 0x000fe40004000000 */
[----:B------:R-:W-:-:S02]  /*3f90*/  FSEL R68, R35, -INF , !P2 ;  /* 0xff80000023447808 */ /* 0x000fc40005000000 */
[----:B------:R-:W1:Y:S01]  /*3fa0*/  LDSM.16.M88.4 R32, [R217+0x8c00] ;  /* 0x008c0000d920783b */ /* 0x000e620000000200 */
[C---:B------:R-:W-:Y:S02]  /*3fb0*/  ISETP.GE.AND P1, PT, R0.reuse, R228, PT ;  /* 0x000000e40000720c */ /* 0x040fe40003f26270 */
[----:B------:R-:W-:Y:S02]  /*3fc0*/  FSEL R104, R41, -INF , !P5 ;  /* 0xff80000029687808 */ /* 0x000fe40006800000 */
[----:B------:R-:W-:Y:S02]  /*3fd0*/  ISETP.LT.OR P1, PT, R0, R224, P1 ;  /* 0x000000e00000720c */ /* 0x000fe40000f21670 */
[----:B------:R-:W-:Y:S02]  /*3fe0*/  FSEL R139, R43, -INF , !P4 ;  /* 0xff8000002b8b7808 */ /* 0x000fe40006000000 */
[----:B------:R-:W-:Y:S01]  /*3ff0*/  FSEL R89, R44, -INF , !P1 ;  /* 0xff8000002c597808 */ /* 0x000fe20004800000 */
[----:B------:R-:W-:Y:S01]  /*4000*/  HMMA.16816.F32 R40, R8, R26, R72 ;  /* 0x0000001a0828723c */ /* 0x000fe20000001848 */
[----:B------:R-:W-:-:S02]  /*4010*/  ISETP.GE.AND P1, PT, R2, R229, PT ;  /* 0x000000e50200720c */ /* 0x000fc40003f26270 */
[----:B------:R-:W-:Y:S02]  /*4020*/  ISETP.GE.AND P5, PT, R20, R230, PT ;  /* 0x000000e61400720c */ /* 0x000fe40003fa6270 */
[----:B------:R-:W-:Y:S02]  /*4030*/  ISETP.LT.OR P1, PT, R2, R225, P1 ;  /* 0x000000e10200720c */ /* 0x000fe40000f21670 */
[----:B------:R-:W-:Y:S01]  /*4040*/  ISETP.GE.AND P4, PT, R20, R229, PT ;  /* 0x000000e51400720c */ /* 0x000fe20003f86270 */
[----:B------:R-:W-:Y:S01]  /*4050*/  HMMA.16816.F32 R44, R4, R26, R76 ;  /* 0x0000001a042c723c */ /* 0x000fe2000000184c */
[----:B------:R-:W-:Y:S01]  /*4060*/  IADD3 R2, R0, 0x10, RZ ;  /* 0x0000001000027810 */ /* 0x000fe20007ffe0ff */
[----:B------:R-:W2:Y:S01]  /*4070*/  LDSM.16.M88.4 R24, [R219+0x8c00] ;  /* 0x008c0000db18783b */ /* 0x000ea20000000200 */
[----:B------:R-:W-:Y:S01]  /*4080*/  ISETP.LT.OR P5, PT, R20, R226, P5 ;  /* 0x000000e21400720c */ /* 0x000fe20002fa1670 */
[----:B------:R-:W-:-:S04]  /*4090*/  DEPBAR.LE SB0, 0x0 ;  /* 0x000080000000791a */ /* 0x000fc80000000000 */
[----:B------:R-:W-:Y:S01]  /*40a0*/  BAR.SYNC.DEFER_BLOCKING 0x0 ;  /* 0x0000000000007b1d */ /* 0x000fe20000010000 */
[----:B------:R-:W-:Y:S02]  /*40b0*/  ISETP.LT.OR P4, PT, R20, R225, P4 ;  /* 0x000000e11400720c */ /* 0x000fe40002781670 */
[----:B------:R-:W-:Y:S02]  /*40c0*/  FSEL R138, R38, -INF , !P1 ;  /* 0xff800000268a7808 */ /* 0x000fe40004800000 */
[----:B------:R-:W-:Y:S02]  /*40d0*/  ISETP.GE.AND P1, PT, R2, R230, PT ;  /* 0x000000e60200720c */ /* 0x000fe40003f26270 */
[----:B------:R-:W-:Y:S02]  /*40e0*/  IADD3 R20, R0, 0x11, RZ ;  /* 0x0000001100147810 */ /* 0x000fe40007ffe0ff */
[C---:B------:R-:W-:Y:S02]  /*40f0*/  ISETP.GE.AND P6, PT, R2.reuse, R229, PT ;  /* 0x000000e50200720c */ /* 0x040fe40003fc6270 */
[----:B------:R-:W-:-:S02]  /*4100*/  ISETP.GE.AND P3, PT, R2, R228, PT ;  /* 0x000000e40200720c */ /* 0x000fc40003f66270 */
[C---:B------:R-:W-:Y:S02]  /*4110*/  ISETP.GE.AND P0, PT, R2.reuse, R227, PT ;  /* 0x000000e30200720c */ /* 0x040fe40003f06270 */
[----:B------:R-:W-:Y:S02]  /*4120*/  ISETP.LT.OR P1, PT, R2, R226, P1 ;  /* 0x000000e20200720c */ /* 0x000fe40000f21670 */
[----:B------:R-:W-:Y:S02]  /*4130*/  ISETP.GE.AND P2, PT, R20, R230, PT ;  /* 0x000000e61400720c */ /* 0x000fe40003f46270 */
[C---:B------:R-:W-:Y:S02]  /*4140*/  ISETP.LT.OR P6, PT, R2.reuse, R225, P6 ;  /* 0x000000e10200720c */ /* 0x040fe400037c1670 */
[C---:B------:R-:W-:Y:S02]  /*4150*/  ISETP.LT.OR P3, PT, R2.reuse, R224, P3 ;  /* 0x000000e00200720c */ /* 0x040fe40001f61670 */
[----:B------:R-:W-:-:S02]  /*4160*/  ISETP.LT.OR P0, PT, R2, R223, P0 ;  /* 0x000000df0200720c */ /* 0x000fc40000701670 */
[----:B------:R-:W-:Y:S02]  /*4170*/  FSEL R135, R39, -INF , !P4 ;  /* 0xff80000027877808 */ /* 0x000fe40006000000 */
[----:B------:R-:W-:Y:S02]  /*4180*/  FSEL R151, R52, -INF , !P1 ;  /* 0xff80000034977808 */ /* 0x000fe40004800000 */
[----:B------:R-:W-:Y:S02]  /*4190*/  ISETP.LT.OR P2, PT, R20, R226, P2 ;  /* 0x000000e21400720c */ /* 0x000fe40001741670 */
[----:B------:R-:W-:Y:S02]  /*41a0*/  IADD3 R2, R0, 0x18, RZ ;  /* 0x0000001800027810 */ /* 0x000fe40007ffe0ff */
[C---:B------:R-:W-:Y:S02]  /*41b0*/  ISETP.GE.AND P4, PT, R20.reuse, R228, PT ;  /* 0x000000e41400720c */ /* 0x040fe40003f86270 */
[----:B------:R-:W-:-:S02]  /*41c0*/  ISETP.GE.AND P1, PT, R20, R227, PT ;  /* 0x000000e31400720c */ /* 0x000fc40003f26270 */
[----:B------:R-:W-:Y:S02]  /*41d0*/  FSEL R132, R37, -INF , !P5 ;  /* 0xff80000025847808 */ /* 0x000fe40006800000 */
[----:B------:R-:W-:Y:S01]  /*41e0*/  FSEL R161, R54, -INF , !P6 ;  /* 0xff80000036a17808 */ /* 0x000fe20007000000 */
[----:B-1----:R-:W-:Y:S01]  /*41f0*/  HMMA.16816.F32 R36, R12, R32, R116 ;  /* 0x000000200c24723c */ /* 0x002fe20000001874 */
[----:B------:R-:W-:Y:S02]  /*4200*/  FSEL R71, R48, -INF , !P3 ;  /* 0xff80000030477808 */ /* 0x000fe40005800000 */
[----:B------:R-:W-:Y:S02]  /*4210*/  FSEL R74, R50, -INF , !P0 ;  /* 0xff800000324a7808 */ /* 0x000fe40004000000 */
[----:B------:R-:W-:Y:S02]  /*4220*/  FSEL R150, R53, -INF , !P2 ;  /* 0xff80000035967808 */ /* 0x000fe40005000000 */
[----:B------:R-:W-:-:S02]  /*4230*/  ISETP.GE.AND P5, PT, R20, R229, PT ;  /* 0x000000e51400720c */ /* 0x000fc40003fa6270 */
[C---:B------:R-:W-:Y:S02]  /*4240*/  ISETP.LT.OR P4, PT, R20.reuse, R224, P4 ;  /* 0x000000e01400720c */ /* 0x040fe40002781670 */
[----:B------:R-:W-:Y:S02]  /*4250*/  ISETP.LT.OR P1, PT, R20, R223, P1 ;  /* 0x000000df1400720c */ /* 0x000fe40000f21670 */
[C---:B------:R-:W-:Y:S02]  /*4260*/  ISETP.GE.AND P6, PT, R2.reuse, R230, PT ;  /* 0x000000e60200720c */ /* 0x040fe40003fc6270 */
[C---:B------:R-:W-:Y:S02]  /*4270*/  ISETP.GE.AND P3, PT, R2.reuse, R229, PT ;  /* 0x000000e50200720c */ /* 0x040fe40003f66270 */
[C---:B------:R-:W-:Y:S02]  /*4280*/  ISETP.GE.AND P0, PT, R2.reuse, R228, PT ;  /* 0x000000e40200720c */ /* 0x040fe40003f06270 */
[----:B------:R-:W-:-:S02]  /*4290*/  ISETP.GE.AND P2, PT, R2, R227, PT ;  /* 0x000000e30200720c */ /* 0x000fc40003f46270 */
[-C--:B------:R-:W-:Y:S02]  /*42a0*/  ISETP.LT.OR P5, PT, R20, R225.reuse, P5 ;  /* 0x000000e11400720c */ /* 0x080fe40002fa1670 */
[C---:B------:R-:W-:Y:S01]  /*42b0*/  ISETP.LT.OR P6, PT, R2.reuse, R226, P6 ;  /* 0x000000e20200720c */ /* 0x040fe200037c1670 */
[----:B--2---:R-:W-:Y:S01]  /*42c0*/  HMMA.16816.F32 R36, R4, R24, R36 ;  /* 0x000000180424723c */ /* 0x004fe20000001824 */
[C---:B------:R-:W-:Y:S02]  /*42d0*/  ISETP.LT.OR P3, PT, R2.reuse, R225, P3 ;  /* 0x000000e10200720c */ /* 0x040fe40001f61670 */
[C---:B------:R-:W-:Y:S02]  /*42e0*/  ISETP.LT.OR P0, PT, R2.reuse, R224, P0 ;  /* 0x000000e00200720c */ /* 0x040fe40000701670 */
[----:B------:R-:W-:Y:S02]  /*42f0*/  ISETP.LT.OR P2, PT, R2, R223, P2 ;  /* 0x000000df0200720c */ /* 0x000fe40001741670 */
[----:B------:R-:W-:-:S02]  /*4300*/  FSEL R52, R49, -INF , !P4 ;  /* 0xff80000031347808 */ /* 0x000fc40006000000 */
[----:B------:R-:W-:Y:S02]  /*4310*/  FSEL R75, R51, -INF , !P1 ;  /* 0xff800000334b7808 */ /* 0x000fe40004800000 */
[C---:B------:R-:W-:Y:S01]  /*4320*/  IADD3 R20, R0.reuse, 0x19, RZ ;  /* 0x0000001900147810 */ /* 0x040fe20007ffe0ff */
[C---:B------:R-:W-:Y:S01]  /*4330*/  HMMA.16816.F32 R48, R16.reuse, R32, R96 ;  /* 0x000000201030723c */ /* 0x040fe20000001860 */
[----:B------:R-:W-:Y:S02]  /*4340*/  IADD3 R2, R0, 0x20, RZ ;  /* 0x0000002000027810 */ /* 0x000fe40007ffe0ff */
[----:B------:R-:W-:Y:S02]  /*4350*/  FSEL R160, R55, -INF , !P5 ;  /* 0xff80000037a07808 */ /* 0x000fe40006800000 */
[----:B------:R-:W-:Y:S02]  /*4360*/  FSEL R147, R40, -INF , !P6 ;  /* 0xff80000028937808 */ /* 0x000fe40007000000 */
[----:B------:R-:W-:Y:S01]  /*4370*/  FSEL R149, R42, -INF , !P3 ;  /* 0xff8000002a957808 */ /* 0x000fe20005800000 */
[----:B------:R-:W-:Y:S01]  /*4380*/  HMMA.16816.F32 R16, R16, R34, R100 ;  /* 0x000000221010723c */ /* 0x000fe20000001864 */
[----:B------:R-:W-:-:S02]  /*4390*/  ISETP.GE.AND P5, PT, R20, R230, PT ;  /* 0x000000e61400720c */ /* 0x000fc40003fa6270 */
[----:B------:R-:W-:Y:S02]  /*43a0*/  ISETP.GE.AND P1, PT, R2, R230, PT ;  /* 0x000000e60200720c */ /* 0x000fe40003f26270 */
[C---:B------:R-:W-:Y:S02]  /*43b0*/  ISETP.GE.AND P4, PT, R20.reuse, R229, PT ;  /* 0x000000e51400720c */ /* 0x040fe40003f86270 */
[C---:B------:R-:W-:Y:S02]  /*43c0*/  ISETP.GE.AND P6, PT, R20.reuse, R228, PT ;  /* 0x000000e41400720c */ /* 0x040fe40003fc6270 */
[C---:B------:R-:W-:Y:S02]  /*43d0*/  ISETP.GE.AND P3, PT, R20.reuse, R227, PT ;  /* 0x000000e31400720c */ /* 0x040fe40003f66270 */
        /* <DEDUP_REMOVED lines=19> */
[C---:B------:R-:W-:Y:S01]  /*4510*/  ISETP.LT.OR P4, PT, R20.reuse, R226, P4 ;  /* 0x000000e21400720c */ /* 0x040fe20002781670 */
[----:B------:R-:W-:Y:S01]  /*4520*/  HMMA.16816.F32 R28, R4, R30, R108 ;  /* 0x0000001e041c723c */ /* 0x000fe2000000186c */
[C---:B------:R-:W-:Y:S02]  /*4530*/  ISETP.LT.OR P5, PT, R20.reuse, R225, P5 ;  /* 0x000000e11400720c */ /* 0x040fe40002fa1670 */
[C---:B------:R-:W-:Y:S02]  /*4540*/  ISETP.LT.OR P3, PT, R20.reuse, R224, P3 ;  /* 0x000000e01400720c */ /* 0x040fe40001f61670 */
[----:B------:R-:W-:-:S02]  /*4550*/  ISETP.LT.OR P1, PT, R20, R223, P1 ;  /* 0x000000df1400720c */ /* 0x000fc40000f21670 */
[C---:B------:R-:W-:Y:S01]  /*4560*/  ISETP.GE.AND P0, PT, R2.reuse, R229, PT ;  /* 0x000000e50200720c */ /* 0x040fe20003f06270 */
[----:B------:R-:W-:Y:S01]  /*4570*/  HMMA.16816.F32 R20, R12, R34, R120 ;  /* 0x000000220c14723c */ /* 0x000fe20000001878 */
[C---:B------:R-:W-:Y:S02]  /*4580*/  ISETP.GE.AND P2, PT, R2.reuse, R228, PT ;  /* 0x000000e40200720c */ /* 0x040fe40003f46270 */
[C---:B------:R-:W-:Y:S02]  /*4590*/  ISETP.GE.AND P6, PT, R2.reuse, R227, PT ;  /* 0x000000e30200720c */ /* 0x040fe40003fc6270 */
[C---:B------:R-:W-:Y:S02]  /*45a0*/  ISETP.LT.OR P0, PT, R2.reuse, R225, P0 ;  /* 0x000000e10200720c */ /* 0x040fe40000701670 */
[C---:B------:R-:W-:Y:S01]  /*45b0*/  ISETP.LT.OR P2, PT, R2.reuse, R224, P2 ;  /* 0x000000e00200720c */ /* 0x040fe20001741670 */
[----:B------:R-:W-:Y:S01]  /*45c0*/  HMMA.16816.F32 R8, R8, R26, R16 ;  /* 0x0000001a0808723c */ /* 0x000fe20000001810 */
[----:B------:R-:W-:-:S02]  /*45d0*/  ISETP.LT.OR P6, PT, R2, R223, P6 ;  /* 0x000000df0200720c */ /* 0x000fc400037c1670 */
[C---:B------:R-:W-:Y:S02]  /*45e0*/  IADD3 R2, R0.reuse, 0x28, RZ ;  /* 0x0000002800027810 */ /* 0x040fe40007ffe0ff */
[----:B------:R-:W-:Y:S02]  /*45f0*/  IADD3 R12, R0, 0x29, RZ ;  /* 0x00000029000c7810 */ /* 0x000fe40007ffe0ff */
[----:B------:R-:W-:Y:S02]  /*4600*/  FSEL R242, R62, -INF , !P0 ;  /* 0xff8000003ef27808 */ /* 0x000fe40004000000 */
[----:B------:R-:W-:Y:S02]  /*4610*/  FSEL R167, R56, -INF , !P2 ;  /* 0xff80000038a77808 */ /* 0x000fe40005000000 */
[----:B------:R-:W-:Y:S02]  /*4620*/  FSEL R203, R58, -INF , !P6 ;  /* 0xff8000003acb7808 */ /* 0x000fe40007000000 */
[----:B------:R-:W-:-:S02]  /*4630*/  FSEL R234, R61, -INF , !P4 ;  /* 0xff8000003dea7808 */ /* 0x000fc40006000000 */
[----:B------:R-:W-:Y:S01]  /*4640*/  FSEL R201, R59, -INF , !P1 ;  /* 0xff8000003bc97808 */ /* 0x000fe20004800000 */
[----:B------:R-:W-:Y:S01]  /*4650*/  HMMA.16816.F32 R4, R4, R26, R20 ;  /* 0x0000001a0404723c */ /* 0x000fe20000001814 */
[C---:B------:R-:W-:Y:S02]  /*4660*/  ISETP.GE.AND P0, PT, R2.reuse, R230, PT ;  /* 0x000000e60200720c */ /* 0x040fe40003f06270 */
[C---:B------:R-:W-:Y:S02]  /*4670*/  ISETP.GE.AND P2, PT, R2.reuse, R229, PT ;  /* 0x000000e50200720c */ /* 0x040fe40003f46270 */
[CC--:B------:R-:W-:Y:S02]  /*4680*/  ISETP.GE.AND P6, PT, R2.reuse, R228.reuse, PT ;  /* 0x000000e40200720c */ /* 0x0c0fe40003fc6270 */
[----:B------:R-:W-:Y:S02]  /*4690*/  ISETP.GE.AND P4, PT, R2, R227, PT ;  /* 0x000000e30200720c */ /* 0x000fe40003f86270 */
[----:B------:R-:W-:-:S02]  /*46a0*/  ISETP.GE.AND P1, PT, R12, R228, PT ;  /* 0x000000e40c00720c */ /* 0x000fc40003f26270 */
[C---:B------:R-:W-:Y:S02]  /*46b0*/  ISETP.LT.OR P0, PT, R2.reuse, R226, P0 ;  /* 0x000000e20200720c */ /* 0x040fe40000701670 */
[C---:B------:R-:W-:Y:S02]  /*46c0*/  ISETP.LT.OR P2, PT, R2.reuse, R225, P2 ;  /* 0x000000e10200720c */ /* 0x040fe40001741670 */
[CC--:B------:R-:W-:Y:S02]  /*46d0*/  ISETP.LT.OR P6, PT, R2.reuse, R224.reuse, P6 ;  /* 0x000000e00200720c */ /* 0x0c0fe400037c1670 */
[----:B------:R-:W-:Y:S02]  /*46e0*/  ISETP.LT.OR P4, PT, R2, R223, P4 ;  /* 0x000000df0200720c */ /* 0x000fe40002781670 */
[----:B------:R-:W-:Y:S02]  /*46f0*/  ISETP.LT.OR P1, PT, R12, R224, P1 ;  /* 0x000000e00c00720c */ /* 0x000fe40000f21670 */
[----:B------:R-:W-:-:S02]  /*4700*/  IADD3 R2, R0, 0x30, RZ ;  /* 0x0000003000027810 */ /* 0x000fc40007ffe0ff */
[----:B------:R-:W-:Y:S02]  /*4710*/  FSEL R238, R63, -INF , !P5 ;  /* 0xff8000003fee7808 */ /* 0x000fe40006800000 */
[----:B------:R-:W-:Y:S02]  /*4720*/  FSEL R165, R57, -INF , !P3 ;  /* 0xff80000039a57808 */ /* 0x000fe40005800000 */
[----:B------:R-:W-:Y:S02]  /*4730*/  FSEL R215, R44, -INF , !P0 ;  /* 0xff8000002cd77808 */ /* 0x000fe40004000000 */
[----:B------:R-:W-:Y:S02]  /*4740*/  FSEL R214, R46, -INF , !P2 ;  /* 0xff8000002ed67808 */ /* 0x000fe40005000000 */
[----:B------:R-:W-:Y:S02]  /*4750*/  FSEL R164, R28, -INF , !P6 ;  /* 0xff8000001ca47808 */ /* 0x000fe40007000000 */
[----:B------:R-:W-:-:S02]  /*4760*/  FSEL R202, R30, -INF , !P4 ;  /* 0xff8000001eca7808 */ /* 0x000fc40006000000 */
[----:B------:R-:W-:Y:S02]  /*4770*/  FSEL R166, R29, -INF , !P1 ;  /* 0xff8000001da67808 */ /* 0x000fe40004800000 */
[CC--:B------:R-:W-:Y:S02]  /*4780*/  ISETP.GE.AND P5, PT, R12.reuse, R230.reuse, PT ;  /* 0x000000e60c00720c */ /* 0x0c0fe40003fa6270 */
[C---:B------:R-:W-:Y:S02]  /*4790*/  ISETP.GE.AND P3, PT, R12.reuse, R229, PT ;  /* 0x000000e50c00720c */ /* 0x040fe40003f66270 */
[----:B------:R-:W-:Y:S02]  /*47a0*/  ISETP.GE.AND P0, PT, R12, R227, PT ;  /* 0x000000e30c00720c */ /* 0x000fe40003f06270 */
[C---:B------:R-:W-:Y:S02]  /*47b0*/  ISETP.GE.AND P2, PT, R2.reuse, R230, PT ;  /* 0x000000e60200720c */ /* 0x040fe40003f46270 */
[----:B------:R-:W-:-:S02]  /*47c0*/  ISETP.GE.AND P6, PT, R2, R229, PT ;  /* 0x000000e50200720c */ /* 0x000fc40003fc6270 */
[C---:B------:R-:W-:Y:S02]  /*47d0*/  ISETP.GE.AND P4, PT, R2.reuse, R228, PT ;  /* 0x000000e40200720c */ /* 0x040fe40003f86270 */
[----:B------:R-:W-:Y:S02]  /*47e0*/  ISETP.GE.AND P1, PT, R2, R227, PT ;  /* 0x000000e30200720c */ /* 0x000fe40003f26270 */
[CC--:B------:R-:W-:Y:S02]  /*47f0*/  ISETP.LT.OR P5, PT, R12.reuse, R226.reuse, P5 ;  /* 0x000000e20c00720c */ /* 0x0c0fe40002fa1670 */
        /* <DEDUP_REMOVED lines=17> */
[C---:B------:R-:W-:Y:S02]  /*4910*/  ISETP.LT.OR P3, PT, R2.reuse, R224, P3 ;  /* 0x000000e00200720c */ /* 0x040fe40001f61670 */
[----:B------:R-:W-:Y:S02]  /*4920*/  ISETP.LT.OR P2, PT, R2, R223, P2 ;  /* 0x000000df0200720c */ /* 0x000fe40001741670 */
[----:B------:R-:W-:Y:S02]  /*4930*/  IADD3 R2, R0, 0x38, RZ ;  /* 0x0000003800027810 */ /* 0x000fe40007ffe0ff */
[----:B------:R-:W-:-:S02]  /*4940*/  FSEL R245, R41, -INF , !P0 ;  /* 0xff80000029f57808 */ /* 0x000fc40004000000 */
[----:B------:R-:W-:Y:S02]  /*4950*/  ISETP.GE.AND P0, PT, R2, R227, PT ;  /* 0x000000e30200720c */ /* 0x000fe40003f06270 */
[----:B------:R-:W-:Y:S02]  /*4960*/  FSEL R241, R38, -INF , !P1 ;  /* 0xff80000026f17808 */ /* 0x000fe40004800000 */
[C---:B------:R-:W-:Y:S02]  /*4970*/  ISETP.LT.OR P0, PT, R2.reuse, R223, P0 ;  /* 0x000000df0200720c */ /* 0x040fe40000701670 */
[----:B------:R-:W-:Y:S02]  /*4980*/  ISETP.GE.AND P1, PT, R2, R228, PT ;  /* 0x000000e40200720c */ /* 0x000fe40003f26270 */
[----:B------:R-:W-:Y:S02]  /*4990*/  FSEL R239, R6, -INF , !P0 ;  /* 0xff80000006ef7808 */ /* 0x000fe40004000000 */
[----:B------:R-:W-:-:S02]  /*49a0*/  PLOP3.LUT P0, PT, PT, PT, UP0, 0x80, 0x0 ;  /* 0x000000000000781c */ /* 0x000fc40003f0f008 */
        /* <DEDUP_REMOVED lines=8> */
[CC--:B------:R-:W-:Y:S02]  /*4a30*/  ISETP.GE.AND P6, PT, R2.reuse, R230.reuse, PT ;  /* 0x000000e60200720c */ /* 0x0c0fe40003fc6270 */
[-C--:B------:R-:W-:Y:S02]  /*4a40*/  ISETP.GE.AND P4, PT, R2, R229.reuse, PT ;  /* 0x000000e50200720c */ /* 0x080fe40003f86270 */
[C---:B------:R-:W-:Y:S02]  /*4a50*/  ISETP.GE.AND P5, PT, R0.reuse, R230, PT ;  /* 0x000000e60000720c */ /* 0x040fe40003fa6270 */
[----:B------:R-:W-:-:S02]  /*4a60*/  ISETP.GE.AND P3, PT, R0, R229, PT ;  /* 0x000000e50000720c */ /* 0x000fc40003f66270 */
[C---:B------:R-:W-:Y:S02]  /*4a70*/  ISETP.GE.AND P2, PT, R0.reuse, R228, PT ;  /* 0x000000e40000720c */ /* 0x040fe40003f46270 */
[----:B------:R-:W-:Y:S02]  /*4a80*/  ISETP.GE.AND P1, PT, R0, R227, PT ;  /* 0x000000e30000720c */ /* 0x000fe40003f26270 */
[CC--:B------:R-:W-:Y:S02]  /*4a90*/  ISETP.LT.OR P6, PT, R2.reuse, R226.reuse, P6 ;  /* 0x000000e20200720c */ /* 0x0c0fe400037c1670 */
[-C--:B------:R-:W-:Y:S02]  /*4aa0*/  ISETP.LT.OR P4, PT, R2, R225.reuse, P4 ;  /* 0x000000e10200720c */ /* 0x080fe40002781670 */
[C---:B------:R-:W-:Y:S02]  /*4ab0*/  ISETP.LT.OR P5, PT, R0.reuse, R226, P5 ;  /* 0x000000e20000720c */ /* 0x040fe40002fa1670 */
[----:B------:R-:W-:-:S02]  /*4ac0*/  ISETP.LT.OR P3, PT, R0, R225, P3 ;  /* 0x000000e10000720c */ /* 0x000fc40001f61670 */
[C---:B------:R-:W-:Y:S02]  /*4ad0*/  ISETP.LT.OR P2, PT, R0.reuse, R224, P2 ;  /* 0x000000e00000720c */ /* 0x040fe40001741670 */
[----:B------:R-:W-:Y:S01]  /*4ae0*/  ISETP.LT.OR P1, PT, R0, R223, P1 ;  /* 0x000000df0000720c */ /* 0x000fe20000f21670 */
[----:B------:R-:W-:Y:S01]  /*4af0*/  IMAD.IADD R0, R148, 0x1, R91 ;  /* 0x0000000194007824 */ /* 0x000fe200078e025b */
[----:B------:R-:W-:Y:S02]  /*4b00*/  FSEL R232, R5, -INF , !P2 ;  /* 0xff80000005e87808 */ /* 0x000fe40005000000 */
[----:B------:R-:W-:Y:S02]  /*4b10*/  FSEL R240, R7, -INF , !P1 ;  /* 0xff80000007f07808 */ /* 0x000fe40004800000 */
[----:B------:R-:W-:Y:S02]  /*4b20*/  FSEL R243, R8, -INF , !P6 ;  /* 0xff80000008f37808 */ /* 0x000fe40007000000 */
[----:B------:R-:W-:-:S02]  /*4b30*/  FSEL R247, R10, -INF , !P4 ;  /* 0xff8000000af77808 */ /* 0x000fc40006000000 */
[----:B------:R-:W-:Y:S02]  /*4b40*/  FSEL R244, R9, -INF , !P5 ;  /* 0xff80000009f47808 */ /* 0x000fe40006800000 */
[----:B------:R-:W-:Y:S01]  /*4b50*/  FSEL R248, R11, -INF , !P3 ;  /* 0xff8000000bf87808 */ /* 0x000fe20005800000 */
[----:B------:R-:W-:Y:S05]  /*4b60*/  @!P0 BRA `(.L_x_387) ;  /* 0x000003b000008947 */ /* 0x000fea0003800000 */
[----:B------:R-:W-:Y:S01]  /*4b70*/  UIADD3 UR9, UR34, -0x2, URZ ;  /* 0xfffffffe22097890 */ /* 0x000fe2000fffe03f */
[----:B------:R-:W-:Y:S01]  /*4b80*/  ISETP.GE.AND P5, PT, R162, c[0x0][0x220], PT ;  /* 0x00008800a2007a0c */ /* 0x000fe20003fa6270 */
[----:B------:R-:W-:Y:S01]  /*4b90*/  BSSY B0, `(.L_x_388) ;  /* 0x0000037000007945 */ /* 0x000fe20003800000 */
[----:B------:R-:W-:Y:S01]  /*4ba0*/  ISETP.GE.AND P4, PT, R159, c[0x0][0x220], PT ;  /* 0x000088009f007a0c */ /* 0x000fe20003f86270 */
[----:B------:R-:W-:Y:S01]  /*4bb0*/  USHF.R.S32.HI UR8, URZ, 0x1f, UR9 ;  /* 0x0000001f3f087899 */ /* 0x000fe20008011409 */
[----:B------:R-:W-:Y:S01]  /*4bc0*/  ISETP.GE.AND P2, PT, R158, c[0x0][0x220], PT ;  /* 0x000088009e007a0c */ /* 0x000fe20003f46270 */
[----:B------:R-:W-:Y:S01]  /*4bd0*/  UIMAD UR5, UR5, UR9, URZ ;  /* 0x00000009050572a4 */ /* 0x000fe2000f8e023f */
[----:B------:R-:W-:-:S03]  /*4be0*/  IMAD.WIDE.U32 R4, R153, UR9, R156 ;  /* 0x0000000999047c25 */ /* 0x000fc6000f8e009c */
[----:B------:R-:W-:-:S04]  /*4bf0*/  UIMAD UR5, UR8, UR7, UR5 ;  /* 0x00000007080572a4 */ /* 0x000fc8000f8e0205 */
[C---:B------:R-:W-:Y:S01]  /*4c00*/  @!P5 LEA R14, P6, R4.reuse, c[0x0][0x168], 0x1 ;  /* 0x00005a00040eda11 */ /* 0x040fe200078c08ff */
[----:B------:R1:W-:Y:S01]  /*4c10*/  @P5 STS [R222+0x6000], RZ ;  /* 0x006000ffde005388 */ /* 0x0003e20000000800 */
[----:B------:R-:W-:Y:S02]  /*4c20*/  IADD3 R5, R5, UR5, RZ ;  /* 0x0000000505057c10 */ /* 0x000fe4000fffe0ff */
[C---:B------:R-:W-:Y:S01]  /*4c30*/  @!P4 LEA R12, P3, R4.reuse, c[0x0][0x168], 0x1 ;  /* 0x00005a00040cca11 */ /* 0x040fe200078608ff */
[----:B------:R1:W-:Y:S01]  /*4c40*/  @P5 STS [R222+0x6004], RZ ;  /* 0x006004ffde005388 */ /* 0x0003e20000000800 */
[C---:B------:R-:W-:Y:S02]  /*4c50*/  @!P2 LEA R10, P1, R4.reuse, c[0x0][0x168], 0x1 ;  /* 0x00005a00040aaa11 */ /* 0x040fe400078208ff */
[C---:B------:R-:W-:Y:S01]  /*4c60*/  @!P5 LEA.HI.X R15, R4.reuse, c[0x0][0x16c], R5, 0x1, P6 ;  /* 0x00005b00040fda11 */ /* 0x040fe200030f0c05 */
[----:B------:R1:W-:Y:S01]  /*4c70*/  @P5 STS.64 [R222+0x6008], RZ ;  /* 0x006008ffde005388 */ /* 0x0003e20000000a00 */
[----:B------:R-:W-:-:S02]  /*4c80*/  IADD3 R2, P6, R4, UR23, RZ ;  /* 0x0000001704027c10 */ /* 0x000fc4000ffde0ff */
[C-C-:B------:R-:W-:Y:S01]  /*4c90*/  @!P4 LEA.HI.X R13, R4.reuse, c[0x0][0x16c], R5.reuse, 0x1, P3 ;  /* 0x00005b00040dca11 */ /* 0x140fe200018f0c05 */
[----:B------:R-:W-:Y:S01]  /*4ca0*/  @!PT LDS RZ, [RZ] ;  /* 0x00000000fffff984 */ /* 0x000fe20000000800 */
[----:B------:R-:W-:Y:S01]  /*4cb0*/  @!PT LDS RZ, [RZ] ;  /* 0x00000000fffff984 */ /* 0x000fe20000000800 */
[----:B------:R-:W-:Y:S01]  /*4cc0*/  @!PT LDS RZ, [RZ] ;  /* 0x00000000fffff984 */ /* 0x000fe20000000800 */
[----:B------:R1:W-:Y:S01]  /*4cd0*/  @!P5 LDGSTS.E.BYPASS.LTC128B.128 [R222+0x6000], [R14.64] ;  /* 0x060000000ededfae */ /* 0x0003e2000b901d5e */
[----:B------:R-:W-:Y:S02]  /*4ce0*/  @!P2 LEA.HI.X R11, R4, c[0x0][0x16c], R5, 0x1, P1 ;  /* 0x00005b00040baa11 */ /* 0x000fe400008f0c05 */
[C---:B------:R-:W-:Y:S01]  /*4cf0*/  @!P5 LEA R8, P3, R2.reuse, c[0x0][0x168], 0x1 ;  /* 0x00005a000208da11 */ /* 0x040fe200078608ff */
[----:B------:R1:W-:Y:S01]  /*4d00*/  @P4 STS.128 [R222+0x7000], RZ ;  /* 0x007000ffde004388 */ /* 0x0003e20000000c00 */
[----:B------:R-:W-:Y:S02]  /*4d10*/  IADD3.X R4, R5, UR22, RZ, P6, !PT ;  /* 0x0000001605047c10 */ /* 0x000fe4000b7fe4ff */
[C---:B------:R-:W-:Y:S01]  /*4d20*/  @!P4 LEA R6, P1, R2.reuse, c[0x0][0x168], 0x1 ;  /* 0x00005a000206ca11 */ /* 0x040fe200078208ff */
[----:B------:R-:W-:Y:S01]  /*4d30*/  @!PT LDS RZ, [RZ] ;  /* 0x00000000fffff984 */ /* 0x000fe20000000800 */
[----:B------:R-:W-:Y:S01]  /*4d40*/  @!PT LDS RZ, [RZ] ;  /* 0x00000000fffff984 */ /* 0x000fe20000000800 */
[----:B------:R-:W-:Y:S01]  /*4d50*/  @!PT LDS RZ, [RZ] ;  /* 0x00000000fffff984 */ /* 0x000fe20000000800 */
[----:B------:R1:W-:Y:S01]  /*4d60*/  @!P4 LDGSTS.E.BYPASS.LTC128B.128 [R222+0x7000], [R12.64+0x40] ;  /* 0x070000400cdecfae */ /* 0x0003e2000b901d5e */
[----:B------:R-:W-:-:S02]  /*4d70*/  @!P5 LEA.HI.X R9, R2, c[0x0][0x16c], R4, 0x1, P3 ;  /* 0x00005b000209da11 */ /* 0x000fc400018f0c04 */
[----:B------:R-:W-:Y:S01]  /*4d80*/  @!P4 LEA.HI.X R7, R2, c[0x0][0x16c], R4, 0x1, P1 ;  /* 0x00005b000207ca11 */ /* 0x000fe200008f0c04 */
        /* <DEDUP_REMOVED lines=23> */
.L_x_389:
[----:B------:R-:W-:Y:S05]  /*4f00*/  BSYNC B0 ;  /* 0x0000000000007941 */ /* 0x000fea0003800000 */
.L_x_388:
[----:B------:R-:W0:Y:S02]  /*4f10*/  LDGDEPBAR ;  /* 0x00000000000079af */ /* 0x000e240000000000 */
.L_x_387:
[----:B------:R-:W-:Y:S01]  /*4f20*/  FMNMX.FTZ R2, R89, R88, !PT ;  /* 0x0000005859027209 */ /* 0x000fe20007810000 */
[----:B------:R-:W-:Y:S01]  /*4f30*/  USHF.L.U32 UR5, UR4, 0x1, URZ ;  /* 0x0000000104057899 */ /* 0x000fe2000800063f */
[----:B-1----:R-:W-:Y:S01]  /*4f40*/  IADD3 R7, R154, 0x4, RZ ;  /* 0x000000049a077810 */ /* 0x002fe20007ffe0ff */
[----:B------:R-:W-:Y:S01]  /*4f50*/  STL [R1+0x84], R219 ;  /* 0x000084db01007387 */ /* 0x000fe20000100800 */
[----:B------:R-:W-:Y:S01]  /*4f60*/  FMNMX.FTZ R2, R67, R2, !PT ;  /* 0x0000000243027209 */ /* 0x000fe20007810000 */
[----:B------:R-:W-:Y:S01]  /*4f70*/  UIADD3 UR15, UR33, -0x4498517b, URZ ;  /* 0xbb67ae85210f7890 */ /* 0x000fe2000fffe03f */
[----:B------:R-:W-:Y:S01]  /*4f80*/  LOP3.LUT R40, R152, UR32, RZ, 0x3c, !PT ;  /* 0x0000002098287c12 */ /* 0x000fe2000f8e3cff */
[----:B------:R-:W-:Y:S01]  /*4f90*/  IMAD.WIDE.U32 R106, R7, -0x326172a9, RZ ;  /* 0xcd9e8d57076a7825 */ /* 0x000fe200078e00ff */
[----:B------:R-:W-:Y:S01]  /*4fa0*/  FMNMX.FTZ R2, R66, R2, !PT ;  /* 0x0000000242027209 */ /* 0x000fe20007810000 */
[----:B------:R-:W-:Y:S01]  /*4fb0*/  STL [R1+0x80], R217 ;  /* 0x000080d901007387 */ /* 0x000fe20000100800 */
[----:B------:R-:W-:Y:S01]  /*4fc0*/  UIADD3 UR16, UR32, -0x61c88647, URZ ;  /* 0x9e3779b920107890 */ /* 0x000fe2000fffe03f */
[----:B------:R-:W-:Y:S01]  /*4fd0*/  IMAD.WIDE.U32 R136, R155, -0x2daee0ad, RZ ;  /* 0xd2511f539b887825 */ /* 0x000fe200078e00ff */
[----:B------:R-:W-:Y:S01]  /*4fe0*/  FMNMX.FTZ R2, R71, R2, !PT ;  /* 0x0000000247027209 */ /* 0x000fe20007810000 */
[----:B------:R1:W-:Y:S01]  /*4ff0*/  STL [R1+0x20], R7 ;  /* 0x0000200701007387 */ /* 0x0003e20000100800 */
[----:B------:R-:W-:Y:S01]  /*5000*/  UIADD3 UR14, UR32, 0x3c6ef372, URZ ;  /* 0x3c6ef372200e7890 */ /* 0x000fe2000fffe03f */
[----:B------:R-:W-:Y:S01]  /*5010*/  IMAD.SHL.U32 R216, R0, 0x2, RZ ;  /* 0x0000000200d87824 */ /* 0x000fe200078e00ff */
[----:B------:R-:W-:Y:S01]  /*5020*/  FMNMX.FTZ R2, R52, R2, !PT ;  /* 0x0000000234027209 */ /* 0x000fe20007810000 */
[----:B------:R-:W-:Y:S01]  /*5030*/  UIADD3 UR13, UR33, 0x76cf5d0a, URZ ;  /* 0x76cf5d0a210d7890 */ /* 0x000fe2000fffe03f */
[----:B------:R-:W-:Y:S01]  /*5040*/  IMAD.WIDE.U32 R170, R154, -0x326172a9, RZ ;  /* 0xcd9e8d579aaa7825 */ /* 0x000fe200078e00ff */
[----:B------:R-:W-:Y:S01]  /*5050*/  UIADD3 UR11, UR33, 0x32370b8f, URZ ;  /* 0x32370b8f210b7890 */ /* 0x000fe2000fffe03f */
[----:B------:R-:W-:Y:S01]  /*5060*/  FMNMX.FTZ R2, R53, R2, !PT ;  /* 0x0000000235027209 */ /* 0x000fe20007810000 */
[----:B------:R-:W-:Y:S01]  /*5070*/  UIADD3 UR12, UR32, -0x255992d5, URZ ;  /* 0xdaa66d2b200c7890 */ /* 0x000fe2000fffe03f */
[----:B------:R-:W-:Y:S01]  /*5080*/  IMAD R218, R3, 0x2, R216 ;  /* 0x0000000203da7824 */ /* 0x000fe200078e02d8 */
[----:B------:R-:W-:Y:S01]  /*5090*/  UIADD3 UR10, UR32, 0x78dde6e4, URZ ;  /* 0x78dde6e4200a7890 */ /* 0x000fe2000fffe03f */
[----:B------:R-:W-:Y:S01]  /*50a0*/  FMNMX.FTZ R2, R54, R2, !PT ;  /* 0x0000000236027209 */ /* 0x000fe20007810000 */
[----:B------:R-:W-:Y:S01]  /*50b0*/  UIADD3 UR7, UR33, -0x56f99767, URZ ;  /* 0xa906689921077890 */ /* 0x000fe2000fffe03f */
[----:B------:R-:W-:Y:S01]  /*50c0*/  LDSM.16.MT88.4 R76, [R216+0x9000] ;  /* 0x00900000d84c783b */ /* 0x000fe20000004200 */
[----:B------:R-:W-:Y:S01]  /*50d0*/  UIADD3 UR9, UR33, -0x126145ec, URZ ;  /* 0xed9eba1421097890 */ /* 0x000fe2000fffe03f */
[----:B------:R-:W-:Y:S01]  /*50e0*/  FMNMX.FTZ R2, R167, R2, !PT ;  /* 0x00000002a7027209 */ /* 0x000fe20007810000 */
[----:B------:R-:W-:Y:S01]  /*50f0*/  UIADD3 UR17, UR32, -0x4ab325aa, URZ ;  /* 0xb54cda5620117890 */ /* 0x000fe2000fffe03f */
[----:B------:R-:W-:Y:S01]  /*5100*/  LDSM.16.MT88.4 R92, [R216+0xa000] ;  /* 0x00a00000d85c783b */ /* 0x000fe20000004200 */
[----:B------:R-:W-:Y:S01]  /*5110*/  UIADD3 UR8, UR32, 0x1715609d, URZ ;  /* 0x1715609d20087890 */ /* 0x000fe2000fffe03f */
[----:B------:R-:W-:Y:S01]  /*5120*/  FMNMX.FTZ R4, R165, R2, !PT ;  /* 0x00000002a5047209 */ /* 0x000fe20007810000 */
[----:B------:R-:W-:Y:S01]  /*5130*/  UIADD3 UR18, UR33, 0x646e171e, URZ ;  /* 0x646e171e21127890 */ /* 0x000fe2000fffe03f */
[----:B------:R-:W-:Y:S01]  /*5140*/  FMNMX.FTZ R2, R90, R70, !PT ;  /* 0x000000465a027209 */ /* 0x000fe20007810000 */
[----:B------:R-:W-:Y:S01]  /*5150*/  LDSM.16.MT88.4 R80, [R218+0x9000] ;  /* 0x00900000da50783b */ /* 0x000fe20000004200 */
[----:B------:R-:W-:-:S02]  /*5160*/  FMNMX.FTZ R4, R164, R4, !PT ;  /* 0x00000004a4047209 */ /* 0x000fc40007810000 */
[----:B------:R-:W-:Y:S01]  /*5170*/  FMNMX.FTZ R2, R69, R2, !PT ;  /* 0x0000000245027209 */ /* 0x000fe20007810000 */
[----:B-1----:R-:W-:Y:S01]  /*5180*/  IMAD.U32 R7, RZ, RZ, UR5 ;  /* 0x00000005ff077e24 */ /* 0x002fe2000f8e00ff */
[----:B------:R-:W-:Y:S01]  /*5190*/  FMNMX.FTZ R5, R166, R4, !PT ;  /* 0x00000004a6057209 */ /* 0x000fe20007810000 */
[----:B------:R-:W-:Y:S01]  /*51a0*/  LDSM.16.MT88.4 R96, [R216+0xb000] ;  /* 0x00b00000d860783b */ /* 0x000fe20000004200 */
[----:B------:R-:W-:Y:S01]  /*51b0*/  FMNMX.FTZ R2, R68, R2, !PT ;  /* 0x0000000244027209 */ /* 0x000fe20007810000 */
[----:B------:R-:W-:Y:S01]  /*51c0*/  UIADD3 UR5, UR5, 0x1, URZ ;  /* 0x0000000105057890 */ /* 0x000fe2000fffe03f */
[----:B------:R-:W-:Y:S01]  /*51d0*/  FMNMX.FTZ R5, R235, R5, !PT ;  /* 0x00000005eb057209 */ /* 0x000fe20007810000 */
[----:B------:R-:W-:Y:S01]  /*51e0*/  LDSM.16.MT88.4 R84, [R218+0xa000] ;  /* 0x00a00000da54783b */ /* 0x000fe20000004200 */
[----:B------:R-:W-:Y:S02]  /*51f0*/  FMNMX.FTZ R2, R74, R2, !PT ;  /* 0x000000024a027209 */ /* 0x000fe40007810000 */
[----:B------:R-:W-:Y:S01]  /*5200*/  FMNMX.FTZ R5, R231, R5, !PT ;  /* 0x00000005e7057209 */ /* 0x000fe20007810000 */
[----:B------:R-:W-:Y:S01]  /*5210*/  LDSM.16.MT88.4 R120, [R216+0x9400] ;  /* 0x00940000d878783b */ /* 0x000fe20000004200 */
[----:B------:R-:W-:-:S02]  /*5220*/  FMNMX.FTZ R2, R75, R2, !PT ;  /* 0x000000024b027209 */ /* 0x000fc40007810000 */
[----:B------:R-:W-:Y:S01]  /*5230*/  FMNMX.FTZ R5, R233, R5, !PT ;  /* 0x00000005e9057209 */ /* 0x000fe20007810000 */
[----:B------:R-:W-:Y:S01]  /*5240*/  STL [R1+0x4], R40 ;  /* 0x0000042801007387 */ /* 0x000fe20000100800 */
[----:B------:R-:W-:Y:S02]  /*5250*/  FMNMX.FTZ R4, R72, R2, !PT ;  /* 0x0000000248047209 */ /* 0x000fe40007810000 */
[----:B------:R-:W-:Y:S01]  /*5260*/  FMNMX.FTZ R2, R232, R5, !PT ;  /* 0x00000005e8027209 */ /* 0x000fe20007810000 */
[----:B------:R-:W-:Y:S01]  /*5270*/  LDSM.16.MT88.4 R128, [R218+0x9400] ;  /* 0x00940000da80783b */ /* 0x000fe20000004200 */
[----:B------:R-:W-:Y:S02]  /*5280*/  FMNMX.FTZ R4, R73, R4, !PT ;  /* 0x0000000449047209 */ /* 0x000fe40007810000 */
[----:B------:R-:W-:Y:S01]  /*5290*/  LOP3.LUT R5, R107, R40, RZ, 0x3c, !PT ;  /* 0x000000286b057212 */ /* 0x000fe200078e3cff */
[----:B------:R-:W1:Y:S01]  /*52a0*/  SHFL.BFLY PT, R6, R2, 0x2, 0x1f ;  /* 0x0c401f0002067f89 */ /* 0x000e6200000e0000 */
[----:B------:R-:W-:-:S03]  /*52b0*/  FMNMX.FTZ R4, R203, R4, !PT ;  /* 0x00000004cb047209 */ /* 0x000fc60007810000 */
[----:B------:R-:W-:Y:S01]  /*52c0*/  IMAD.WIDE.U32 R100, R5, -0x2daee0ad, RZ ;  /* 0xd2511f5305647825 */ /* 0x000fe200078e00ff */
[----:B------:R-:W-:Y:S01]  /*52d0*/  FMNMX.FTZ R4, R201, R4, !PT ;  /* 0x00000004c9047209 */ /* 0x000fe20007810000 */
[----:B------:R-:W-:Y:S01]  /*52e0*/  LDSM.16.MT88.4 R108, [R216+0xa400] ;  /* 0x00a40000d86c783b */ /* 0x000fe20000004200 */
[----:B------:R-:W-:Y:S02]  /*52f0*/  LOP3.LUT R5, R137, UR33, R7, 0x96, !PT ;  /* 0x0000002189057c12 */ /* 0x000fe4000f8e9607 */
[----:B------:R-:W-:Y:S01]  /*5300*/  FMNMX.FTZ R4, R202, R4, !PT ;  /* 0x00000004ca047209 */ /* 0x000fe20007810000 */
[----:B------:R-:W-:Y:S02]  /*5310*/  LDSM.16.MT88.4 R124, [R218+0xb400] ;  /* 0x00b40000da7c783b */ /* 0x000fe40000004200 */
[----:B------:R-:W-:Y:S01]  /*5320*/  IMAD.WIDE.U32 R42, R5, -0x326172a9, RZ ;  /* 0xcd9e8d57052a7825 */ /* 0x000fe200078e00ff */
[----:B------:R-:W-:Y:S01]  /*5330*/  FMNMX.FTZ R4, R200, R4, !PT ;  /* 0x00000004c8047209 */ /* 0x000fe20007810000 */
[----:B------:R-:W-:Y:S03]  /*5340*/  LDSM.16.MT88.4 R116, [R218+0xa400] ;  /* 0x00a40000da74783b */ /* 0x000fe60000004200 */
[----:B------:R-:W-:Y:S01]  /*5350*/  FMNMX.FTZ R4, R241, R4, !PT ;  /* 0x00000004f1047209 */ /* 0x000fe20007810000 */
[----:B------:R-:W-:Y:S03]  /*5360*/  LDSM.16.MT88.4 R112, [R216+0xb400] ;  /* 0x00b40000d870783b */ /* 0x000fe60000004200 */
[----:B------:R-:W-:-:S02]  /*5370*/  FMNMX.FTZ R4, R237, R4, !PT ;  /* 0x00000004ed047209 */ /* 0x000fc40007810000 */
[----:B-1----:R-:W-:Y:S02]  /*5380*/  FMNMX.FTZ R2, R2, R6, !PT ;  /* 0x0000000602027209 */ /* 0x002fe40007810000 */
[----:B------:R-:W-:Y:S02]  /*5390*/  FMNMX.FTZ R6, R239, R4, !PT ;  /* 0x00000004ef067209 */ /* 0x000fe40007810000 */
[----:B------:R-:W-:Y:S01]  /*53a0*/  LOP3.LUT R4, R101, UR15, R136, 0x96, !PT ;  /* 0x0000000f65047c12 */ /* 0x000fe2000f8e9688 */
[----:B------:R-:W1:Y:S01]  /*53b0*/  SHFL.BFLY PT, R103, R2, 0x1, 0x1f ;  /* 0x0c201f0002677f89 */ /* 0x000e6200000e0000 */
[----:B------:R-:W-:Y:S01]  /*53c0*/  FMNMX.FTZ R6, R240, R6, !PT ;  /* 0x00000006f0067209 */ /* 0x000fe20007810000 */
[----:B------:R-:W-:Y:S02]  /*53d0*/  IMAD R101, R144, 0x10000, R144 ;  /* 0x0001000090657824 */ /* 0x000fe400078e0290 */
[----:B------:R-:W-:Y:S01]  /*53e0*/  IMAD.WIDE.U32 R64, R4, -0x326172a9, RZ ;  /* 0xcd9e8d5704407825 */ /* 0x000fe200078e00ff */
[----:B------:R-:W-:Y:S01]  /*53f0*/  LOP3.LUT R4, R43, UR16, R106, 0x96, !PT ;  /* 0x000000102b047c12 */ /* 0x000fe2000f8e966a */
[----:B------:R-:W2:Y:S03]  /*5400*/  SHFL.BFLY PT, R102, R6, 0x2, 0x1f ;  /* 0x0c401f0006667f89 */ /* 0x000ea600000e0000 */
[----:B------:R-:W-:Y:S01]  /*5410*/  LOP3.LUT R8, R65, UR14, R42, 0x96, !PT ;  /* 0x0000000e41087c12 */ /* 0x000fe2000f8e962a */
[----:B------:R-:W-:-:S04]  /*5420*/  IMAD.WIDE.U32 R4, R4, -0x2daee0ad, RZ ;  /* 0xd2511f5304047825 */ /* 0x000fc800078e00ff */
[----:B------:R-:W-:Y:S01]  /*5430*/  IMAD.WIDE.U32 R8, R8, -0x2daee0ad, RZ ;  /* 0xd2511f5308087825 */ /* 0x000fe200078e00ff */
[----:B------:R-:W-:-:S04]  /*5440*/  LOP3.LUT R5, R5, UR13, R100, 0x96, !PT ;  /* 0x0000000d05057c12 */ /* 0x000fc8000f8e9664 */
[----:B------:R-:W-:Y:S01]  /*5450*/  LOP3.LUT R7, R9, UR11, R4, 0x96, !PT ;  /* 0x0000000b09077c12 */ /* 0x000fe2000f8e9604 */
[----:B------:R-:W-:-:S04]  /*5460*/  IMAD.WIDE.U32 R4, R5, -0x326172a9, RZ ;  /* 0xcd9e8d5705047825 */ /* 0x000fc800078e00ff */
[----:B------:R-:W-:Y:S01]  /*5470*/  IMAD.WIDE.U32 R16, R7, -0x326172a9, RZ ;  /* 0xcd9e8d5707107825 */ /* 0x000fe200078e00ff */
[----:B------:R-:W-:Y:S02]  /*5480*/  LOP3.LUT R7, R5, UR12, R64, 0x96, !PT ;  /* 0x0000000c05077c12 */ /* 0x000fe4000f8e9640 */
[----:B-1----:R-:W-:Y:S02]  /*5490*/  FMNMX.FTZ R103, R2, R103, !PT ;  /* 0x0000006702677209 */ /* 0x002fe40007810000 */
[----:B------:R-:W-:Y:S02]  /*54a0*/  LOP3.LUT R4, R17, UR10, R4, 0x96, !PT ;  /* 0x0000000a11047c12 */ /* 0x000fe4000f8e9604 */
[----:B--2---:R-:W-:Y:S01]  /*54b0*/  FMNMX.FTZ R102, R6, R102, !PT ;  /* 0x0000006606667209 */ /* 0x004fe20007810000 */
[----:B------:R-:W-:Y:S01]  /*54c0*/  IMAD.WIDE.U32 R6, R7, -0x2daee0ad, RZ ;  /* 0xd2511f5307067825 */ /* 0x000fe200078e00ff */
[----:B------:R-:W-:-:S03]  /*54d0*/  FSETP.NEU.FTZ.AND P1, PT, R103, -INF , PT ;  /* 0xff8000006700780b */ /* 0x000fc60003f3d000 */
[----:B------:R-:W1:Y:S01]  /*54e0*/  SHFL.BFLY PT, R9, R102, 0x1, 0x1f ;  /* 0x0c201f0066097f89 */ /* 0x000e6200000e0000 */
[----:B------:R-:W-:-:S04]  /*54f0*/  IMAD.WIDE.U32 R14, R4, -0x2daee0ad, RZ ;  /* 0xd2511f53040e7825 */ /* 0x000fc800078e00ff */
[----:B------:R-:W-:Y:S01]  /*5500*/  FMUL.FTZ R2, R103, c[0x0][0x23c] ;  /* 0x00008f0067027a20 */ /* 0x000fe20000410000 */
[----:B------:R-:W-:Y:S02]  /*5510*/  LOP3.LUT R4, R15, UR7, R6, 0x96, !PT ;  /* 0x000000070f047c12 */ /* 0x000fe4000f8e9606 */
[----:B------:R-:W-:Y:S02]  /*5520*/  LOP3.LUT R6, R7, UR9, R8, 0x96, !PT ;  /* 0x0000000907067c12 */ /* 0x000fe4000f8e9608 */
[----:B------:R-:W-:Y:S01]  /*5530*/  FSEL R19, R2, RZ, P1 ;  /* 0x000000ff02137208 */ /* 0x000fe20000800000 */
[----:B------:R-:W-:-:S04]  /*5540*/  IMAD.WIDE.U32 R4, R4, -0x326172a9, RZ ;  /* 0xcd9e8d5704047825 */ /* 0x000fc800078e00ff */
[----:B------:R-:W-:Y:S01]  /*5550*/  IMAD.WIDE.U32 R12, R6, -0x326172a9, RZ ;  /* 0xcd9e8d57060c7825 */ /* 0x000fe200078e00ff */
[C---:B------:R-:W-:Y:S02]  /*5560*/  LOP3.LUT R2, R4.reuse, 0xffff, RZ, 0xc0, !PT ;  /* 0x0000ffff04027812 */ /* 0x040fe400078ec0ff */
[----:B------:R-:W-:Y:S01]  /*5570*/  LOP3.LUT R8, R4, 0xff, RZ, 0xc0, !PT ;  /* 0x000000ff04087812 */ /* 0x000fe200078ec0ff */
[----:B------:R-:W-:Y:S01]  /*5580*/  FFMA.FTZ R7, R89, c[0x0][0x23c], -R19 ;  /* 0x00008f0059077a23 */ /* 0x000fe20000010813 */
[----:B------:R-:W-:Y:S02]  /*5590*/  SHF.R.U32.HI R6, RZ, 0x8, R2 ;  /* 0x00000008ff067819 */ /* 0x000fe40000011602 */
[----:B------:R-:W-:Y:S01]  /*55a0*/  LOP3.LUT R2, R5, UR17, R12, 0x96, !PT ;  /* 0x0000001105027c12 */ /* 0x000fe2000f8e960c */
[----:B------:R2:W-:Y:S01]  /*55b0*/  MUFU.EX2 R252, R7 ;  /* 0x0000000700fc7308 */ /* 0x0005e20000000800 */
[----:B------:R-:W-:Y:S02]  /*55c0*/  SHF.R.U32.HI R5, RZ, 0x10, R4 ;  /* 0x00000010ff057819 */ /* 0x000fe40000011604 */
[----:B-1----:R-:W-:-:S02]  /*55d0*/  FMNMX.FTZ R102, R102, R9, !PT ;  /* 0x0000000966667209 */ /* 0x002fc40007810000 */
[----:B------:R-:W-:Y:S02]  /*55e0*/  SHF.R.U32.HI R11, RZ, 0x18, R4 ;  /* 0x00000018ff0b7819 */ /* 0x000fe40000011604 */
[----:B------:R-:W-:Y:S01]  /*55f0*/  LOP3.LUT R9, R5, 0xff, RZ, 0xc0, !PT ;  /* 0x000000ff05097812 */ /* 0x000fe200078ec0ff */
[--C-:B------:R-:W-:Y:S01]  /*5600*/  FFMA.FTZ R5, R67, c[0x0][0x23c], -R19.reuse ;  /* 0x00008f0043057a23 */ /* 0x100fe20000010813 */
[----:B------:R-:W-:Y:S02]  /*5610*/  LOP3.LUT R4, R2, 0xffff, RZ, 0xc0, !PT ;  /* 0x0000ffff02047812 */ /* 0x000fe400078ec0ff */
[----:B------:R-:W-:Y:S01]  /*5620*/  PRMT R12, R8, 0x5410, R6 ;  /* 0x00005410080c7816 */ /* 0x000fe20000000006 */
[C---:B------:R-:W-:Y:S01]  /*5630*/  FMUL.FTZ R6, R102.reuse, c[0x0][0x23c] ;  /* 0x00008f0066067a20 */ /* 0x040fe20000410000 */
[----:B------:R-:W-:Y:S01]  /*5640*/  SHF.R.U32.HI R8, RZ, 0x10, R2 ;  /* 0x00000010ff087819 */ /* 0x000fe20000011602 */
[----:B------:R1:W-:Y:S01]  /*5650*/  MUFU.EX2 R162, R5 ;  /* 0x0000000500a27308 */ /* 0x0003e20000000800 */
[----:B------:R-:W-:Y:S01]  /*5660*/  FSETP.NEU.FTZ.AND P1, PT, R102, -INF , PT ;  /* 0xff8000006600780b */ /* 0x000fe20003f3d000 */
[----:B--2---:R-:W-:Y:S01]  /*5670*/  FFMA.FTZ R7, R88, c[0x0][0x23c], -R19 ;  /* 0x00008f0058077a23 */ /* 0x004fe20000010813 */
[----:B------:R-:W-:-:S02]  /*5680*/  LOP3.LUT R10, R2, 0xff, RZ, 0xc0, !PT ;  /* 0x000000ff020a7812 */ /* 0x000fc400078ec0ff */
[----:B------:R-:W-:Y:S02]  /*5690*/  SHF.R.U32.HI R4, RZ, 0x8, R4 ;  /* 0x00000008ff047819 */ /* 0x000fe40000011604 */
[----:B------:R-:W-:Y:S01]  /*56a0*/  FSEL R18, R6, RZ, P1 ;  /* 0x000000ff06127208 */ /* 0x000fe20000800000 */
[----:B------:R2:W-:Y:S01]  /*56b0*/  MUFU.EX2 R217, R7 ;  /* 0x0000000700d97308 */ /* 0x0005e20000000800 */
[----:B------:R-:W-:Y:S02]  /*56c0*/  PRMT R10, R10, 0x5410, R4 ;  /* 0x000054100a0a7816 */ /* 0x000fe40000000004 */
[----:B------:R-:W-:Y:S01]  /*56d0*/  FMNMX.FTZ R4, R133, R104, !PT ;  /* 0x0000006885047209 */ /* 0x000fe20007810000 */
[----:B------:R-:W-:Y:S02]  /*56e0*/  FFMA.FTZ R3, R90, c[0x0][0x23c], -R18 ;  /* 0x00008f005a037a23 */ /* 0x000fe40000010812 */
[----:B------:R-:W-:Y:S01]  /*56f0*/  LDSM.16.MT88.4 R88, [R218+0xb000] ;  /* 0x00b00000da58783b */ /* 0x000fe20000004200 */
[----:B------:R-:W-:Y:S01]  /*5700*/  FMNMX.FTZ R4, R134, R4, !PT ;  /* 0x0000000486047209 */ /* 0x000fe20007810000 */
[----:B------:R-:W-:Y:S01]  /*5710*/  MUFU.EX2 R141, R3 ;  /* 0x00000003008d7308 */ /* 0x000fe20000000800 */
[----:B-1----:R-:W-:-:S02]  /*5720*/  SHF.R.U32.HI R5, RZ, 0x18, R2 ;  /* 0x00000018ff057819 */ /* 0x002fc40000011602 */
[----:B------:R-:W-:Y:S01]  /*5730*/  LOP3.LUT R2, R8, 0xff, RZ, 0xc0, !PT ;  /* 0x000000ff08027812 */ /* 0x000fe200078ec0ff */
[----:B--2---:R-:W-:-:S04]  /*5740*/  FFMA.FTZ R7, R66, c[0x0][0x23c], -R19 ;  /* 0x00008f0042077a23 */ /* 0x004fc80000010813 */
[----:B------:R1:W-:Y:S02]  /*5750*/  MUFU.EX2 R143, R7 ;  /* 0x00000007008f7308 */ /* 0x0003e40000000800 */
[----:B-1----:R-:W-:Y:S02]  /*5760*/  PRMT R7, R9, 0x5410, R11 ;  /* 0x0000541009077816 */ /* 0x002fe4000000000b */
[----:B------:R-:W-:Y:S01]  /*5770*/  PRMT R9, R2, 0x5410, R5 ;  /* 0x0000541002097816 */ /* 0x000fe20000000005 */
[--C-:B------:R-:W-:Y:S01]  /*5780*/  FFMA.FTZ R2, R69, c[0x0][0x23c], -R18.reuse ;  /* 0x00008f0045027a23 */ /* 0x100fe20000010812 */
[----:B------:R-:W-:Y:S01]  /*5790*/  FMNMX.FTZ R5, R140, R139, !PT ;  /* 0x0000008b8c057209 */ /* 0x000fe20007810000 */
[----:B------:R-:W-:Y:S02]  /*57a0*/  HSET2.LE.AND R3, R7, R101, PT ;  /* 0x0000006507037233 */ /* 0x000fe40003803000 */
[----:B------:R1:W-:Y:S01]  /*57b0*/  MUFU.EX2 R174, R2 ;  /* 0x0000000200ae7308 */ /* 0x0003e20000000800 */
[----:B------:R-:W-:Y:S01]  /*57c0*/  FMNMX.FTZ R0, R138, R5, !PT ;  /* 0x000000058a007209 */ /* 0x000fe20007810000 */
[----:B------:R-:W-:-:S03]  /*57d0*/  FFMA.FTZ R5, R68, c[0x0][0x23c], -R18 ;  /* 0x00008f0044057a23 */ /* 0x000fc60000010812 */
[----:B------:R-:W-:-:S03]  /*57e0*/  FMNMX.FTZ R0, R135, R0, !PT ;  /* 0x0000000087007209 */ /* 0x000fc60007810000 */
[----:B------:R2:W3:Y:S01]  /*57f0*/  MUFU.EX2 R157, R5 ;  /* 0x00000005009d7308 */ /* 0x0004e20000000800 */
[----:B------:R-:W-:-:S04]  /*5800*/  FMNMX.FTZ R0, R161, R0, !PT ;  /* 0x00000000a1007209 */ /* 0x000fc80007810000 */
[----:B------:R-:W-:Y:S02]  /*5810*/  FMNMX.FTZ R0, R160, R0, !PT ;  /* 0x00000000a0007209 */ /* 0x000fe40007810000 */
[----:B-1----:R-:W-:Y:S01]  /*5820*/  FMNMX.FTZ R2, R132, R4, !PT ;  /* 0x0000000484027209 */ /* 0x002fe20007810000 */
[----:B------:R-:W-:-:S03]  /*5830*/  FFMA.FTZ R4, R70, c[0x0][0x23c], -R18 ;  /* 0x00008f0046047a23 */ /* 0x000fc60000010812 */
[----:B------:R-:W-:Y:S01]  /*5840*/  FMNMX.FTZ R2, R151, R2, !PT ;  /* 0x0000000297027209 */ /* 0x000fe20007810000 */
[----:B------:R1:W4:Y:S03]  /*5850*/  MUFU.EX2 R156, R4 ;  /* 0x00000004009c7308 */ /* 0x0003260000000800 */
[----:B------:R-:W-:Y:S02]  /*5860*/  FMNMX.FTZ R2, R150, R2, !PT ;  /* 0x0000000296027209 */ /* 0x000fe40007810000 */
[----:B--2---:R-:W-:Y:S01]  /*5870*/  FMNMX.FTZ R5, R149, R0, !PT ;  /* 0x0000000095057209 */ /* 0x004fe20007810000 */
[----:B------:R-:W-:Y:S01]  /*5880*/  HSET2.LE.AND R0, R12, R101, PT ;  /* 0x000000650c007233 */ /* 0x000fe20003803000 */
[----:B------:R-:W-:Y:S02]  /*5890*/  FMNMX.FTZ R2, R147, R2, !PT ;  /* 0x0000000293027209 */ /* 0x000fe40007810000 */
[----:B---3--:R-:W-:-:S02]  /*58a0*/  F2FP.PACK_AB R7, R157, R174 ;  /* 0x000000ae9d07723e */ /* 0x008fc400000000ff */
[----:B------:R-:W-:Y:S02]  /*58b0*/  FMNMX.FTZ R6, R145, R2, !PT ;  /* 0x0000000291067209 */ /* 0x000fe40007810000 */
[----:B------:R-:W-:Y:S02]  /*58c0*/  F2FP.PACK_AB R2, R143, R162 ;  /* 0x000000a28f02723e */ /* 0x000fe400000000ff */
[----:B------:R-:W-:Y:S01]  /*58d0*/  LOP3.LUT R7, R3, R7, RZ, 0xc0, !PT ;  /* 0x0000000703077212 */ /* 0x000fe200078ec0ff */
[----:B------:R-:W-:Y:S01]  /*58e0*/  HSET2.LE.AND R3, R9, R101, PT ;  /* 0x0000006509037233 */ /* 0x000fe20003803000 */
[----:B-1----:R-:W-:Y:S02]  /*58f0*/  FMNMX.FTZ R4, R146, R5, !PT ;  /* 0x0000000592047209 */ /* 0x002fe40007810000 */
[----:B------:R-:W-:Y:S02]  /*5900*/  FMNMX.FTZ R5, R236, R6, !PT ;  /* 0x00000006ec057209 */ /* 0x000fe40007810000 */
[----:B------:R-:W-:-:S02]  /*5910*/  LOP3.LUT R6, R0, R2, RZ, 0xc0, !PT ;  /* 0x0000000200067212 */ /* 0x000fc400078ec0ff */
[----:B------:R-:W-:Y:S02]  /*5920*/  FMNMX.FTZ R0, R242, R4, !PT ;  /* 0x00000004f2007209 */ /* 0x000fe40007810000 */
[----:B------:R-:W-:Y:S02]  /*5930*/  FMNMX.FTZ R2, R234, R5, !PT ;  /* 0x00000005ea027209 */ /* 0x000fe40007810000 */
[----:B------:R-:W-:Y:S01]  /*5940*/  FMNMX.FTZ R8, R238, R0, !PT ;  /* 0x00000000ee087209 */ /* 0x000fe20007810000 */
[----:B------:R-:W-:Y:S01]  /*5950*/  HSET2.LE.AND R0, R10, R101, PT ;  /* 0x000000650a007233 */ /* 0x000fe20003803000 */
[----:B------:R-:W-:Y:S01]  /*5960*/  FMNMX.FTZ R4, R215, R2, !PT ;  /* 0x00000002d7047209 */ /* 0x000fe20007810000 */
[----:B------:R-:W-:Y:S01]  /*5970*/  FFMA.FTZ R10, R54, c[0x0][0x23c], -R19 ;  /* 0x00008f00360a7a23 */ /* 0x000fe20000010813 */
[----:B------:R-:W-:Y:S02]  /*5980*/  F2FP.PACK_AB R2, R217, R252 ;  /* 0x000000fcd902723e */ /* 0x000fe400000000ff */
[----:B------:R-:W-:Y:S01]  /*5990*/  FMNMX.FTZ R8, R214, R8, !PT ;  /* 0x00000008d6087209 */ /* 0x000fe20007810000 */
[----:B------:R1:W-:Y:S01]  /*59a0*/  MUFU.EX2 R159, R10 ;  /* 0x0000000a009f7308 */ /* 0x0003e20000000800 */
[----:B------:R-:W-:-:S02]  /*59b0*/  FMNMX.FTZ R9, R212, R4, !PT ;  /* 0x00000004d4097209 */ /* 0x000fc40007810000 */
[----:B------:R-:W-:Y:S02]  /*59c0*/  LOP3.LUT R4, R0, R2, RZ, 0xc0, !PT ;  /* 0x0000000200047212 */ /* 0x000fe400078ec0ff */
[----:B------:R-:W-:Y:S02]  /*59d0*/  FMNMX.FTZ R0, R213, R8, !PT ;  /* 0x00000008d5007209 */ /* 0x000fe40007810000 */
[----:B------:R-:W-:Y:S02]  /*59e0*/  FMNMX.FTZ R2, R246, R9, !PT ;  /* 0x00000009f6027209 */ /* 0x000fe40007810000 */
[----:B------:R-:W-:Y:S02]  /*59f0*/  FMNMX.FTZ R0, R249, R0, !PT ;  /* 0x00000000f9007209 */ /* 0x000fe40007810000 */
[----:B----4-:R-:W-:Y:S02]  /*5a00*/  F2FP.PACK_AB R5, R156, R141 ;  /* 0x0000008d9c05723e */ /* 0x010fe400000000ff */
[----:B------:R-:W-:-:S02]  /*5a10*/  FMNMX.FTZ R2, R245, R2, !PT ;  /* 0x00000002f5027209 */ /* 0x000fc40007810000 */
[----:B------:R-:W-:Y:S02]  /*5a20*/  FMNMX.FTZ R0, R250, R0, !PT ;  /* 0x00000000fa007209 */ /* 0x000fe40007810000 */
[----:B------:R-:W-:Y:S02]  /*5a30*/  LOP3.LUT R5, R3, R5, RZ, 0xc0, !PT ;  /* 0x0000000503057212 */ /* 0x000fe400078ec0ff */
[----:B------:R-:W-:Y:S02]  /*5a40*/  FMNMX.FTZ R2, R243, R2, !PT ;  /* 0x00000002f3027209 */ /* 0x000fe40007810000 */
[----:B------:R-:W-:Y:S01]  /*5a50*/  FMNMX.FTZ R3, R247, R0, !PT ;  /* 0x00000000f7037209 */ /* 0x000fe20007810000 */
[----:B------:R-:W-:Y:S01]  /*5a60*/  FFMA.FTZ R0, R71, c[0x0][0x23c], -R19 ;  /* 0x00008f0047007a23 */ /* 0x000fe20000010813 */
[----:B------:R-:W-:Y:S01]  /*5a70*/  FMNMX.FTZ R9, R244, R2, !PT ;  /* 0x00000002f4097209 */ /* 0x000fe20007810000 */
[C---:B------:R-:W-:Y:S01]  /*5a80*/  HMMA.16816.F32 R20, R4.reuse, R76, RZ ;  /* 0x0000004c0414723c */ /* 0x040fe200000018ff */
[----:B------:R-:W-:Y:S01]  /*5a90*/  FMNMX.FTZ R8, R248, R3, !PT ;  /* 0x00000003f8087209 */ /* 0x000fe20007810000 */
[----:B------:R2:W-:Y:S01]  /*5aa0*/  MUFU.EX2 R158, R0 ;  /* 0x00000000009e7308 */ /* 0x0005e20000000800 */
[----:B------:R-:W-:Y:S01]  /*5ab0*/  LOP3.LUT R2, R13, UR8, R16, 0x96, !PT ;  /* 0x000000080d027c12 */ /* 0x000fe2000f8e9610 */
[----:B------:R-:W3:Y:S04]  /*5ac0*/  SHFL.BFLY PT, R12, R9, 0x2, 0x1f ;  /* 0x0c401f00090c7f89 */ /* 0x000ee800000e0000 */
[----:B------:R-:W4:Y:S01]  /*5ad0*/  SHFL.BFLY PT, R11, R8, 0x2, 0x1f ;  /* 0x0c401f00080b7f89 */ /* 0x000f2200000e0000 */
[----:B------:R-:W-:Y:S01]  /*5ae0*/  IMAD.WIDE.U32 R2, R2, -0x2daee0ad, RZ ;  /* 0xd2511f5302027825 */ /* 0x000fe200078e00ff */
[----:B------:R-:W-:Y:S04]  /*5af0*/  HMMA.16816.F32 R24, R4, R80, RZ ;  /* 0x000000500418723c */ /* 0x000fe800000018ff */
[----:B-1----:R-:W-:-:S02]  /*5b00*/  SHF.R.U32.HI R10, RZ, 0x10, R2 ;  /* 0x00000010ff0a7819 */ /* 0x002fc40000011602 */
[----:B------:R-:W-:Y:S01]  /*5b10*/  SHF.R.U32.HI R13, RZ, 0x18, R2 ;  /* 0x00000018ff0d7819 */ /* 0x000fe20000011602 */
[----:B--2---:R-:W-:Y:S01]  /*5b20*/  FFMA.FTZ R0, R52, c[0x0][0x23c], -R19 ;  /* 0x00008f0034007a23 */ /* 0x004fe20000010813 */
[C---:B------:R-:W-:Y:S03]  /*5b30*/  HMMA.16816.F32 R28, R4.reuse, R92, RZ ;  /* 0x0000005c041c723c */ /* 0x040fe600000018ff */
[----:B------:R1:W2:Y:S05]  /*5b40*/  MUFU.EX2 R169, R0 ;  /* 0x0000000000a97308 */ /* 0x0002aa0000000800 */
[----:B------:R-:W-:Y:S01]  /*5b50*/  HMMA.16816.F32 R32, R4, R84, RZ ;  /* 0x000000540420723c */ /* 0x000fe200000018ff */
[----:B---3--:R-:W-:-:S02]  /*5b60*/  FMNMX.FTZ R15, R9, R12, !PT ;  /* 0x0000000c090f7209 */ /* 0x008fc40007810000 */
[----:B----4-:R-:W-:-:S03]  /*5b70*/  FMNMX.FTZ R17, R8, R11, !PT ;  /* 0x0000000b08117209 */ /* 0x010fc60007810000 */
[----:B------:R-:W3:Y:S01]  /*5b80*/  SHFL.BFLY PT, R16, R15, 0x1, 0x1f ;  /* 0x0c201f000f107f89 */ /* 0x000ee200000e0000 */
[----:B------:R-:W-:Y:S01]  /*5b90*/  LOP3.LUT R8, R10, 0xff, RZ, 0xc0, !PT ;  /* 0x000000ff0a087812 */ /* 0x000fe200078ec0ff */
[--C-:B------:R-:W-:Y:S01]  /*5ba0*/  FFMA.FTZ R10, R72, c[0x0][0x23c], -R18.reuse ;  /* 0x00008f00480a7a23 */ /* 0x100fe20000010812 */
[----:B------:R-:W-:Y:S01]  /*5bb0*/  HMMA.16816.F32 R48, R4, R88, RZ ;  /* 0x000000580430723c */ /* 0x000fe200000018ff */
[----:B-1----:R-:W-:Y:S02]  /*5bc0*/  FFMA.FTZ R0, R53, c[0x0][0x23c], -R19 ;  /* 0x00008f0035007a23 */ /* 0x002fe40000010813 */
[----:B------:R-:W-:Y:S01]  /*5bd0*/  MUFU.EX2 R251, R10 ;  /* 0x0000000a00fb7308 */ /* 0x000fe20000000800 */
[----:B------:R-:W-:Y:S01]  /*5be0*/  PRMT R13, R8, 0x5410, R13 ;  /* 0x00005410080d7816 */ /* 0x000fe2000000000d */
[----:B------:R-:W-:-:S03]  /*5bf0*/  FFMA.FTZ R8, R75, c[0x0][0x23c], -R18 ;  /* 0x00008f004b087a23 */ /* 0x000fc60000010812 */
[C---:B------:R-:W-:Y:S03]  /*5c00*/  HMMA.16816.F32 R52, R4.reuse, R96, RZ ;  /* 0x000000600434723c */ /* 0x040fe600000018ff */
[----:B------:R1:W4:Y:S05]  /*5c10*/  MUFU.EX2 R163, R0 ;  /* 0x0000000000a37308 */ /* 0x00032a0000000800 */
[----:B------:R-:W-:Y:S03]  /*5c20*/  HMMA.16816.F32 R44, R4, R78, RZ ;  /* 0x0000004e042c723c */ /* 0x000fe600000018ff */
[----:B------:R2:W-:Y:S01]  /*5c30*/  MUFU.EX2 R142, R8 ;  /* 0x00000008008e7308 */ /* 0x0005e20000000800 */
[----:B---3--:R-:W-:-:S04]  /*5c40*/  FMNMX.FTZ R105, R15, R16, !PT ;  /* 0x000000100f697209 */ /* 0x008fc80007810000 */
[C---:B------:R-:W-:Y:S01]  /*5c50*/  HMMA.16816.F32 R36, R4.reuse, R82, RZ ;  /* 0x000000520424723c */ /* 0x040fe200000018ff */
[----:B------:R-:W-:Y:S02]  /*5c60*/  FSETP.NEU.FTZ.AND P1, PT, R105, -INF , PT ;  /* 0xff8000006900780b */ /* 0x000fe40003f3d000 */
[----:B-1----:R-:W-:Y:S02]  /*5c70*/  LOP3.LUT R0, R3, UR18, R14, 0x96, !PT ;  /* 0x0000001203007c12 */ /* 0x002fe4000f8e960e */
[C---:B------:R-:W-:Y:S02]  /*5c80*/  LOP3.LUT R3, R2.reuse, 0xffff, RZ, 0xc0, !PT ;  /* 0x0000ffff02037812 */ /* 0x040fe400078ec0ff */
[----:B------:R-:W-:Y:S01]  /*5c90*/  LOP3.LUT R14, R2, 0xff, RZ, 0xc0, !PT ;  /* 0x000000ff020e7812 */ /* 0x000fe200078ec0ff */
[--C-:B------:R-:W-:Y:S01]  /*5ca0*/  FFMA.FTZ R2, R74, c[0x0][0x23c], -R18.reuse ;  /* 0x00008f004a027a23 */ /* 0x100fe20000010812 */
[----:B------:R-:W-:Y:S01]  /*5cb0*/  SHF.R.U32.HI R3, RZ, 0x8, R3 ;  /* 0x00000008ff037819 */ /* 0x000fe20000011603 */
[----:B------:R-:W-:Y:S01]  /*5cc0*/  HMMA.16816.F32 R56, R4, R94, RZ ;  /* 0x0000005e0438723c */ /* 0x000fe200000018ff */
[----:B------:R-:W-:Y:S01]  /*5cd0*/  LOP3.LUT R9, R0, 0xff, RZ, 0xc0, !PT ;  /* 0x000000ff00097812 */ /* 0x000fe200078ec0ff */
[----:B------:R1:W-:Y:S01]  /*5ce0*/  MUFU.EX2 R168, R2 ;  /* 0x0000000200a87308 */ /* 0x0003e20000000800 */
[----:B------:R-:W-:Y:S01]  /*5cf0*/  PRMT R11, R14, 0x5410, R3 ;  /* 0x000054100e0b7816 */ /* 0x000fe20000000003 */
[----:B------:R-:W-:Y:S01]  /*5d00*/  FFMA.FTZ R3, R73, c[0x0][0x23c], -R18 ;  /* 0x00008f0049037a23 */ /* 0x000fe20000010812 */
[----:B--2---:R-:W-:-:S03]  /*5d10*/  F2FP.PACK_AB R8, R169, R158 ;  /* 0x0000009ea908723e */ /* 0x004fc600000000ff */
[C---:B------:R-:W-:Y:S02]  /*5d20*/  HMMA.16816.F32 R68, R4.reuse, R86, RZ ;  /* 0x000000560444723c */ /* 0x040fe400000018ff */
[----:B------:R2:W3:Y:S06]  /*5d30*/  MUFU.EX2 R148, R3 ;  /* 0x0000000300947308 */ /* 0x0004ec0000000800 */
[----:B------:R-:W-:Y:S01]  /*5d40*/  HMMA.16816.F32 R72, R4, R98, RZ ;  /* 0x000000620448723c */ /* 0x000fe200000018ff */
[----:B-1----:R-:W-:-:S04]  /*5d50*/  LOP3.LUT R2, R0, 0xffff, RZ, 0xc0, !PT ;  /* 0x0000ffff00027812 */ /* 0x002fc800078ec0ff */
[----:B------:R-:W-:-:S03]  /*5d60*/  SHF.R.U32.HI R2, RZ, 0x8, R2 ;  /* 0x00000008ff027819 */ /* 0x000fc60000011602 */
[----:B------:R-:W-:Y:S01]  /*5d70*/  HMMA.16816.F32 R60, R4, R90, RZ ;  /* 0x0000005a043c723c */ /* 0x000fe200000018ff */
[----:B------:R-:W1:Y:S01]  /*5d80*/  SHFL.BFLY PT, R6, R17, 0x1, 0x1f ;  /* 0x0c201f0011067f89 */ /* 0x000e6200000e0000 */
[----:B------:R-:W-:Y:S02]  /*5d90*/  PRMT R14, R9, 0x5410, R2 ;  /* 0x00005410090e7816 */ /* 0x000fe40000000002 */
[--C-:B------:R-:W-:Y:S02]  /*5da0*/  SHF.R.U32.HI R2, RZ, 0x10, R0.reuse ;  /* 0x00000010ff027819 */ /* 0x100fe40000011600 */
[----:B------:R-:W-:Y:S01]  /*5db0*/  SHF.R.U32.HI R9, RZ, 0x18, R0 ;  /* 0x00000018ff097819 */ /* 0x000fe20000011600 */
[----:B------:R-:W-:Y:S01]  /*5dc0*/  HSET2.LE.AND R0, R11, R101, PT ;  /* 0x000000650b007233 */ /* 0x000fe20003803000 */
[----:B--2---:R-:W-:Y:S02]  /*5dd0*/  LOP3.LUT R3, R2, 0xff, RZ, 0xc0, !PT ;  /* 0x000000ff02037812 */ /* 0x004fe400078ec0ff */
[----:B----4-:R-:W-:-:S02]  /*5de0*/  F2FP.PACK_AB R2, R159, R163 ;  /* 0x000000a39f02723e */ /* 0x010fc400000000ff */
[----:B------:R-:W-:Y:S01]  /*5df0*/  PRMT R12, R3, 0x5410, R9 ;  /* 0x00005410030c7816 */ /* 0x000fe20000000009 */
[--C-:B------:R-:W-:Y:S01]  /*5e00*/  HSET2.LE.AND R3, R14, R101.reuse, PT ;  /* 0x000000650e037233 */ /* 0x100fe20003803000 */
[----:B------:R-:W-:Y:S02]  /*5e10*/  LOP3.LUT R9, R171, R40, RZ, 0x3c, !PT ;  /* 0x00000028ab097212 */ /* 0x000fe400078e3cff */
[----:B------:R-:W-:Y:S01]  /*5e20*/  LOP3.LUT R10, R0, R2, RZ, 0xc0, !PT ;  /* 0x00000002000a7212 */ /* 0x000fe200078ec0ff */
[--C-:B------:R-:W-:Y:S01]  /*5e30*/  HSET2.LE.AND R0, R13, R101.reuse, PT ;  /* 0x000000650d007233 */ /* 0x100fe20003803000 */
[----:B---3--:R-:W-:Y:S01]  /*5e40*/  F2FP.PACK_AB R2, R148, R251 ;  /* 0x000000fb9402723e */ /* 0x008fe200000000ff */
[----:B------:R-:W-:Y:S01]  /*5e50*/  IMAD.WIDE.U32 R66, R9, -0x2daee0ad, RZ ;  /* 0xd2511f5309427825 */ /* 0x000fe200078e00ff */
[----:B------:R-:W-:Y:S02]  /*5e60*/  LOP3.LUT R8, R3, R8, RZ, 0xc0, !PT ;  /* 0x0000000803087212 */ /* 0x000fe400078ec0ff */
[----:B------:R-:W-:Y:S01]  /*5e70*/  LOP3.LUT R11, R0, R2, RZ, 0xc0, !PT ;  /* 0x00000002000b7212 */ /* 0x000fe200078ec0ff */
[----:B------:R-:W-:Y:S01]  /*5e80*/  HSET2.LE.AND R0, R12, R101, PT ;  /* 0x000000650c007233 */ /* 0x000fe20003803000 */
[----:B------:R-:W-:-:S02]  /*5e90*/  F2FP.PACK_AB R2, R142, R168 ;  /* 0x000000a88e02723e */ /* 0x000fc400000000ff */
[----:B------:R-:W-:Y:S01]  /*5ea0*/  LOP3.LUT R3, R67, UR15, R136, 0x96, !PT ;  /* 0x0000000f43037c12 */ /* 0x000fe2000f8e9688 */
[----:B------:R-:W-:Y:S01]  /*5eb0*/  IMAD.MOV.U32 R136, RZ, RZ, R162 ;  /* 0x000000ffff887224 */ /* 0x000fe200078e00a2 */
[----:B------:R-:W-:Y:S01]  /*5ec0*/  LOP3.LUT R9, R0, R2, RZ, 0xc0, !PT ;  /* 0x0000000200097212 */ /* 0x000fe200078ec0ff */
[----:B------:R-:W-:Y:S01]  /*5ed0*/  FMUL.FTZ R2, R105, c[0x0][0x23c] ;  /* 0x00008f0069027a20 */ /* 0x000fe20000410000 */
[----:B------:R-:W-:Y:S01]  /*5ee0*/  LOP3.LUT R0, R43, UR16, R170, 0x96, !PT ;  /* 0x000000102b007c12 */ /* 0x000fe2000f8e96aa */
[----:B------:R-:W-:-:S03]  /*5ef0*/  IMAD.WIDE.U32 R40, R3, -0x326172a9, RZ ;  /* 0xcd9e8d5703287825 */ /* 0x000fc600078e00ff */
[----:B------:R-:W-:Y:S01]  /*5f00*/  FSEL R13, R2, RZ, P1 ;  /* 0x000000ff020d7208 */ /* 0x000fe20000800000 */
[----:B------:R-:W-:Y:S01]  /*5f10*/  IMAD.WIDE.U32 R4, R0, -0x2daee0ad, RZ ;  /* 0xd2511f5300047825 */ /* 0x000fe200078e00ff */
[----:B------:R-:W-:Y:S01]  /*5f20*/  LOP3.LUT R3, R41, UR14, R42, 0x96, !PT ;  /* 0x0000000e29037c12 */ /* 0x000fe2000f8e962a */
[C---:B------:R-:W-:Y:S02]  /*5f30*/  HMMA.16816.F32 R208, R8.reuse, R120, R20 ;  /* 0x0000007808d0723c */ /* 0x040fe40000001814 */
[----:B------:R-:W-:Y:S01]  /*5f40*/  FFMA.FTZ R0, R133, c[0x0][0x23c], -R13 ;  /* 0x00008f0085007a23 */ /* 0x000fe2000001080d */
[----:B------:R-:W-:Y:S01]  /*5f50*/  LOP3.LUT R5, R5, UR13, R66, 0x96, !PT ;  /* 0x0000000d05057c12 */ /* 0x000fe2000f8e9642 */
[----:B------:R-:W-:Y:S02]  /*5f60*/  IMAD.WIDE.U32 R2, R3, -0x2daee0ad, RZ ;  /* 0xd2511f5303027825 */ /* 0x000fe400078e00ff */
[----:B------:R2:W3:Y:S02]  /*5f70*/  MUFU.EX2 R12, R0 ;  /* 0x00000000000c7308 */ /* 0x0004e40000000800 */
[----:B------:R-:W-:Y:S01]  /*5f80*/  HMMA.16816.F32 R204, R8, R128, R24 ;  /* 0x0000008008cc723c */ /* 0x000fe20000001818 */
[----:B------:R-:W-:-:S02]  /*5f90*/  IMAD.MOV.U32 R133, RZ, RZ, R171 ;  /* 0x000000ffff857224 */ /* 0x000fc400078e00ab */
[----:B------:R-:W-:-:S04]  /*5fa0*/  IMAD.MOV.U32 R42, RZ, RZ, R143 ;  /* 0x000000ffff2a7224 */ /* 0x000fc800078e008f */
[----:B------:R-:W-:Y:S01]  /*5fb0*/  IMAD.MOV.U32 R24, RZ, RZ, R158 ;  /* 0x000000ffff187224 */ /* 0x000fe200078e009e */
[C---:B------:R-:W-:Y:S01]  /*5fc0*/  HMMA.16816.F32 R196, R8.reuse, R108, R28 ;  /* 0x0000006c08c4723c */ /* 0x040fe2000000181c */
[----:B------:R-:W-:Y:S02]  /*5fd0*/  IMAD.MOV.U32 R25, RZ, RZ, R157 ;  /* 0x000000ffff197224 */ /* 0x000fe400078e009d */
[----:B------:R-:W-:Y:S02]  /*5fe0*/  IMAD.MOV.U32 R26, RZ, RZ, R156 ;  /* 0x000000ffff1a7224 */ /* 0x000fe400078e009c */
[----:B------:R-:W-:Y:S01]  /*5ff0*/  IMAD.MOV.U32 R27, RZ, RZ, R141 ;  /* 0x000000ffff1b7224 */ /* 0x000fe200078e008d */
[----:B--2---:R-:W-:Y:S01]  /*6000*/  LOP3.LUT R0, R3, UR11, R4, 0x96, !PT ;  /* 0x0000000b03007c12 */ /* 0x004fe2000f8e9604 */
[----:B------:R-:W-:Y:S01]  /*6010*/  IMAD.WIDE.U32 R4, R5, -0x326172a9, RZ ;  /* 0xcd9e8d5705047825 */ /* 0x000fe200078e00ff */
[C---:B------:R-:W-:Y:S03]  /*6020*/  HMMA.16816.F32 R180, R8.reuse, R124, R48 ;  /* 0x0000007c08b4723c */ /* 0x040fe60000001830 */
[--C-:B------:R-:W-:Y:S01]  /*6030*/  FFMA.FTZ R3, R104, c[0x0][0x23c], -R13.reuse ;  /* 0x00008f0068037a23 */ /* 0x100fe2000001080d */
[----:B-1----:R-:W-:Y:S01]  /*6040*/  FMNMX.FTZ R104, R17, R6, !PT ;  /* 0x0000000611687209 */ /* 0x002fe20007810000 */
[----:B------:R-:W-:Y:S01]  /*6050*/  IMAD.WIDE.U32 R22, R0, -0x326172a9, RZ ;  /* 0xcd9e8d5700167825 */ /* 0x000fe200078e00ff */
[----:B------:R-:W-:Y:S01]  /*6060*/  LOP3.LUT R0, R5, UR12, R40, 0x96, !PT ;  /* 0x0000000c05007c12 */ /* 0x000fe2000f8e9628 */
[----:B------:R1:W-:Y:S01]  /*6070*/  MUFU.EX2 R175, R3 ;  /* 0x0000000300af7308 */ /* 0x0003e20000000800 */
[----:B------:R-:W-:Y:S01]  /*6080*/  FSETP.NEU.FTZ.AND P1, PT, R104, -INF , PT ;  /* 0xff8000006800780b */ /* 0x000fe20003f3d000 */
[----:B------:R-:W-:Y:S01]  /*6090*/  FFMA.FTZ R6, R134, c[0x0][0x23c], -R13 ;  /* 0x00008f0086067a23 */ /* 0x000fe2000001080d */
[----:B------:R-:W-:Y:S01]  /*60a0*/  HMMA.16816.F32 R192, R8, R116, R32 ;  /* 0x0000007408c0723c */ /* 0x000fe20000001820 */
[----:B------:R-:W-:-:S02]  /*60b0*/  IMAD.MOV.U32 R30, RZ, RZ, R168 ;  /* 0x000000ffff1e7224 */ /* 0x000fc400078e00a8 */
[----:B------:R-:W-:Y:S02]  /*60c0*/  IMAD.MOV.U32 R31, RZ, RZ, R159 ;  /* 0x000000ffff1f7224 */ /* 0x000fe400078e009f */
[----:B------:R-:W-:Y:S01]  /*60d0*/  MUFU.EX2 R172, R6 ;  /* 0x0000000600ac7308 */ /* 0x000fe20000000800 */
[----:B------:R-:W-:Y:S02]  /*60e0*/  IMAD.MOV.U32 R51, RZ, RZ, R142 ;  /* 0x000000ffff337224 */ /* 0x000fe400078e008e */
[----:B------:R-:W-:Y:S01]  /*60f0*/  HMMA.16816.F32 R188, R8, R112, R52 ;  /* 0x0000007008bc723c */ /* 0x000fe20000001834 */
[----:B------:R-:W-:Y:S01]  /*6100*/  IMAD.MOV.U32 R134, RZ, RZ, R31 ;  /* 0x000000ffff867224 */ /* 0x000fe200078e001f */
[----:B-1----:R-:W-:Y:S01]  /*6110*/  LOP3.LUT R3, R23, UR10, R4, 0x96, !PT ;  /* 0x0000000a17037c12 */ /* 0x002fe2000f8e9604 */
[----:B------:R-:W-:-:S05]  /*6120*/  IMAD.WIDE.U32 R4, R0, -0x2daee0ad, RZ ;  /* 0xd2511f5300047825 */ /* 0x000fca00078e00ff */
[----:B------:R-:W-:Y:S01]  /*6130*/  HMMA.16816.F32 R184, R8, R122, R44 ;  /* 0x0000007a08b8723c */ /* 0x000fe2000000182c */
[----:B------:R-:W-:-:S04]  /*6140*/  IMAD.WIDE.U32 R20, R3, -0x2daee0ad, RZ ;  /* 0xd2511f5303147825 */ /* 0x000fc800078e00ff */
[----:B------:R-:W-:Y:S02]  /*6150*/  FMUL.FTZ R0, R104, c[0x0][0x23c] ;  /* 0x00008f0068007a20 */ /* 0x000fe40000410000 */
[----:B------:R-:W-:Y:S01]  /*6160*/  FFMA.FTZ R3, R132, c[0x0][0x23c], -R13 ;  /* 0x00008f0084037a23 */ /* 0x000fe2000001080d */
[----:B------:R-:W-:Y:S01]  /*6170*/  HMMA.16816.F32 R176, R8, R130, R36 ;  /* 0x0000008208b0723c */ /* 0x000fe20000001824 */
[----:B------:R-:W-:Y:S01]  /*6180*/  IMAD.MOV.U32 R132, RZ, RZ, R170 ;  /* 0x000000ffff847224 */ /* 0x000fe200078e00aa */
[----:B------:R-:W-:Y:S01]  /*6190*/  FSEL R14, R0, RZ, P1 ;  /* 0x000000ff000e7208 */ /* 0x000fe20000800000 */
[----:B------:R1:W2:Y:S01]  /*61a0*/  MUFU.EX2 R43, R3 ;  /* 0x00000003002b7308 */ /* 0x0002a20000000800 */
[----:B------:R-:W-:-:S03]  /*61b0*/  LOP3.LUT R0, R5, UR9, R2, 0x96, !PT ;  /* 0x0000000905007c12 */ /* 0x000fc6000f8e9602 */
[----:B------:R-:W-:Y:S01]  /*61c0*/  FFMA.FTZ R5, R138, c[0x0][0x23c], -R14 ;  /* 0x00008f008a057a23 */ /* 0x000fe2000001080e */
[C---:B------:R-:W-:Y:S01]  /*61d0*/  HMMA.16816.F32 R152, R8.reuse, R110, R56 ;  /* 0x0000006e0898723c */ /* 0x040fe20000001838 */
[----:B------:R-:W-:Y:S02]  /*61e0*/  IMAD.WIDE.U32 R16, R0, -0x326172a9, RZ ;  /* 0xcd9e8d5700107825 */ /* 0x000fe400078e00ff */
[----:B------:R4:W-:Y:S05]  /*61f0*/  MUFU.EX2 R173, R5 ;  /* 0x0000000500ad7308 */ /* 0x0009ea0000000800 */
[----:B------:R-:W-:Y:S01]  /*6200*/  HMMA.16816.F32 R156, R8, R114, R72 ;  /* 0x00000072089c723c */ /* 0x000fe20000001848 */
[----:B-1----:R-:W-:Y:S01]  /*6210*/  LOP3.LUT R3, R21, UR7, R4, 0x96, !PT ;  /* 0x0000000715037c12 */ /* 0x002fe2000f8e9604 */
[----:B------:R-:W-:-:S04]  /*6220*/  FFMA.FTZ R4, R140, c[0x0][0x23c], -R14 ;  /* 0x00008f008c047a23 */ /* 0x000fc8000001080e */
[----:B------:R-:W-:Y:S01]  /*6230*/  IMAD.WIDE.U32 R2, R3, -0x326172a9, RZ ;  /* 0xcd9e8d5703027825 */ /* 0x000fe200078e00ff */
[----:B------:R1:W-:Y:S01]  /*6240*/  MUFU.EX2 R219, R4 ;  /* 0x0000000400db7308 */ /* 0x0003e20000000800 */
[C---:B------:R-:W-:Y:S02]  /*6250*/  HMMA.16816.F32 R140, R8.reuse, R126, R60 ;  /* 0x0000007e088c723c */ /* 0x040fe4000000183c */
[----:B----4-:R-:W-:Y:S01]  /*6260*/  FFMA.FTZ R5, R135, c[0x0][0x23c], -R14 ;  /* 0x00008f0087057a23 */ /* 0x010fe2000001080e */
[----:B------:R-:W-:Y:S01]  /*6270*/  LOP3.LUT R6, R2, 0xff, RZ, 0xc0, !PT ;  /* 0x000000ff02067812 */ /* 0x000fe200078ec0ff */
[----:B------:R-:W-:Y:S01]  /*6280*/  IMAD.MOV.U32 R135, RZ, RZ, R169 ;  /* 0x000000ffff877224 */ /* 0x000fe200078e00a9 */
[----:B------:R-:W-:Y:S02]  /*6290*/  LOP3.LUT R0, R3, UR17, R16, 0x96, !PT ;  /* 0x0000001103007c12 */ /* 0x000fe4000f8e9610 */
[----:B------:R4:W2:Y:S01]  /*62a0*/  MUFU.EX2 R144, R5 ;  /* 0x0000000500907308 */ /* 0x0008a20000000800 */
[----:B------:R-:W-:Y:S01]  /*62b0*/  SHF.R.U32.HI R16, RZ, 0x18, R2 ;  /* 0x00000018ff107819 */ /* 0x000fe20000011602 */
[----:B------:R-:W-:Y:S01]  /*62c0*/  HMMA.16816.F32 R168, R8, R118, R68 ;  /* 0x0000007608a8723c */ /* 0x000fe20000001844 */
[----:B------:R-:W-:-:S02]  /*62d0*/  LOP3.LUT R15, R0, 0xff, RZ, 0xc0, !PT ;  /* 0x000000ff000f7812 */ /* 0x000fc400078ec0ff */
[----:B-1----:R-:W-:-:S04]  /*62e0*/  LOP3.LUT R4, R2, 0xffff, RZ, 0xc0, !PT ;  /* 0x0000ffff02047812 */ /* 0x002fc800078ec0ff */
[----:B------:R-:W-:Y:S01]  /*62f0*/  IMAD.MOV.U32 R10, RZ, RZ, R30 ;  /* 0x000000ffff0a7224 */ /* 0x000fe200078e001e */
[----:B------:R-:W-:Y:S01]  /*6300*/  SHF.R.U32.HI R3, RZ, 0x10, R2 ;  /* 0x00000010ff037819 */ /* 0x000fe20000011602 */
[----:B------:R-:W-:Y:S01]  /*6310*/  IMAD.MOV.U32 R8, RZ, RZ, R24 ;  /* 0x000000ffff087224 */ /* 0x000fe200078e0018 */
[----:B------:R-:W-:Y:S01]  /*6320*/  SHF.R.U32.HI R4, RZ, 0x8, R4 ;  /* 0x00000008ff047819 */ /* 0x000fe20000011604 */
[----:B------:R-:W-:Y:S01]  /*6330*/  IMAD.MOV.U32 R11, RZ, RZ, R25 ;  /* 0x000000ffff0b7224 */ /* 0x000fe200078e0019 */
[----:B------:R-:W-:Y:S02]  /*6340*/  LOP3.LUT R7, R3, 0xff, RZ, 0xc0, !PT ;  /* 0x000000ff03077812 */ /* 0x000fe400078ec0ff */
[----:B------:R-:W-:Y:S01]  /*6350*/  PRMT R6, R6, 0x5410, R4 ;  /* 0x0000541006067816 */ /* 0x000fe20000000004 */
[----:B------:R-:W-:Y:S01]  /*6360*/  FFMA.FTZ R4, R139, c[0x0][0x23c], -R14 ;  /* 0x00008f008b047a23 */ /* 0x000fe2000001080e */
[----:B------:R-:W-:Y:S01]  /*6370*/  LOP3.LUT R2, R0, 0xffff, RZ, 0xc0, !PT ;  /* 0x0000ffff00027812 */ /* 0x000fe200078ec0ff */
[----:B---3--:R-:W-:Y:S01]  /*6380*/  IMAD.MOV.U32 R139, RZ, RZ, R12 ;  /* 0x000000ffff8b7224 */ /* 0x008fe200078e000c */
[--C-:B------:R-:W-:Y:S01]  /*6390*/  SHF.R.U32.HI R3, RZ, 0x10, R0.reuse ;  /* 0x00000010ff037819 */ /* 0x100fe20000011600 */
[----:B------:R1:W3:Y:S01]  /*63a0*/  MUFU.EX2 R138, R4 ;  /* 0x00000004008a7308 */ /* 0x0002e20000000800 */
[----:B------:R-:W-:Y:S01]  /*63b0*/  SHF.R.U32.HI R12, RZ, 0x18, R0 ;  /* 0x00000018ff0c7819 */ /* 0x000fe20000011600 */
[----:B------:R-:W-:Y:S01]  /*63c0*/  HSET2.LE.AND R0, R6, R101, PT ;  /* 0x0000006506007233 */ /* 0x000fe20003803000 */
[----:B----4-:R-:W-:-:S02]  /*63d0*/  SHF.R.U32.HI R5, RZ, 0x8, R2 ;  /* 0x00000008ff057819 */ /* 0x010fc40000011602 */
[----:B------:R-:W-:Y:S02]  /*63e0*/  LOP3.LUT R3, R3, 0xff, RZ, 0xc0, !PT ;  /* 0x000000ff03037812 */ /* 0x000fe400078ec0ff */
[----:B--2---:R-:W-:Y:S02]  /*63f0*/  F2FP.PACK_AB R2, R43, R172 ;  /* 0x000000ac2b02723e */ /* 0x004fe400000000ff */
[----:B------:R-:W-:Y:S01]  /*6400*/  PRMT R5, R15, 0x5410, R5 ;  /* 0x000054100f057816 */ /* 0x000fe20000000005 */
[----:B------:R-:W-:Y:S01]  /*6410*/  IMAD.MOV.U32 R15, RZ, RZ, R26 ;  /* 0x000000ffff0f7224 */ /* 0x000fe200078e001a */
[----:B------:R-:W-:Y:S02]  /*6420*/  LOP3.LUT R6, R0, R2, RZ, 0xc0, !PT ;  /* 0x0000000200067212 */ /* 0x000fe400078ec0ff */
[----:B------:R-:W-:Y:S02]  /*6430*/  F2FP.PACK_AB R2, R144, R173 ;  /* 0x000000ad9002723e */ /* 0x000fe400000000ff */
[----:B-1----:R-:W-:-:S02]  /*6440*/  PRMT R4, R7, 0x5410, R16 ;  /* 0x0000541007047816 */ /* 0x002fc40000000010 */
[----:B------:R-:W-:Y:S01]  /*6450*/  PRMT R7, R3, 0x5410, R12 ;  /* 0x0000541003077816 */ /* 0x000fe2000000000c */
[--C-:B------:R-:W-:Y:S01]  /*6460*/  HSET2.LE.AND R3, R5, R101.reuse, PT ;  /* 0x0000006505037233 */ /* 0x100fe20003803000 */
[----:B---3--:R-:W-:Y:S01]  /*6470*/  F2FP.PACK_AB R12, R138, R219 ;  /* 0x000000db8a0c723e */ /* 0x008fe200000000ff */
[--C-:B------:R-:W-:Y:S01]  /*6480*/  HSET2.LE.AND R0, R4, R101.reuse, PT ;  /* 0x0000006504007233 */ /* 0x100fe20003803000 */
[----:B------:R-:W-:Y:S01]  /*6490*/  F2FP.PACK_AB R4, R175, R139 ;  /* 0x0000008baf04723e */ /* 0x000fe200000000ff */
[----:B------:R-:W-:-:S03]  /*64a0*/  HSET2.LE.AND R5, R7, R101, PT ;  /* 0x0000006507057233 */ /* 0x000fc60003803000 */
[----:B------:R-:W-:Y:S01]  /*64b0*/  LOP3.LUT R7, R0, R2, RZ, 0xc0, !PT ;  /* 0x0000000200077212 */ /* 0x000fe200078ec0ff */
[----:B------:R-:W-:Y:S01]  /*64c0*/  FFMA.FTZ R0, R151, c[0x0][0x23c], -R13 ;  /* 0x00008f0097007a23 */ /* 0x000fe2000001080d */
[----:B------:R-:W-:Y:S01]  /*64d0*/  LOP3.LUT R2, R17, UR8, R22, 0x96, !PT ;  /* 0x0000000811027c12 */ /* 0x000fe2000f8e9616 */
[----:B------:R-:W-:Y:S01]  /*64e0*/  IMAD.MOV.U32 R151, RZ, RZ, R135 ;  /* 0x000000ffff977224 */ /* 0x000fe200078e0087 */
[----:B------:R-:W-:Y:S01]  /*64f0*/  LOP3.LUT R4, R3, R4, RZ, 0xc0, !PT ;  /* 0x0000000403047212 */ /* 0x000fe200078ec0ff */
[----:B------:R1:W-:Y:S01]  /*6500*/  MUFU.EX2 R9, R0 ;  /* 0x0000000000097308 */ /* 0x0003e20000000800 */
[----:B------:R-:W-:Y:S01]  /*6510*/  LOP3.LUT R5, R5, R12, RZ, 0xc0, !PT ;  /* 0x0000000c05057212 */ /* 0x000fe200078ec0ff */
[----:B------:R-:W-:-:S04]  /*6520*/  IMAD.WIDE.U32 R2, R2, -0x2daee0ad, RZ ;  /* 0xd2511f5302027825 */ /* 0x000fc800078e00ff */
[----:B------:R-:W-:Y:S02]  /*6530*/  IMAD.MOV.U32 R12, RZ, RZ, R27 ;  /* 0x000000ffff0c7224 */ /* 0x000fe400078e001b */
[C---:B------:R-:W-:Y:S07]  /*6540*/  HMMA.16816.F32 R72, R4.reuse, R98, RZ ;  /* 0x000000620448723c */ /* 0x040fee00000018ff */
[----:B------:R-:W-:Y:S01]  /*6550*/  IMAD.MOV.U32 R98, RZ, RZ, R51 ;  /* 0x000000ffff627224 */ /* 0x000fe200078e0033 */
[----:B------:R-:W-:Y:S01]  /*6560*/  HMMA.16816.F32 R44, R4, R76, RZ ;  /* 0x0000004c042c723c */ /* 0x000fe200000018ff */
[----:B-1----:R-:W-:-:S04]  /*6570*/  FFMA.FTZ R0, R150, c[0x0][0x23c], -R13 ;  /* 0x00008f0096007a23 */ /* 0x002fc8000001080d */
[----:B------:R1:W-:Y:S03]  /*6580*/  MUFU.EX2 R16, R0 ;  /* 0x0000000000107308 */ /* 0x0003e60000000800 */
[C---:B------:R-:W-:Y:S08]  /*6590*/  HMMA.16816.F32 R52, R4.reuse, R78, RZ ;  /* 0x0000004e0434723c */ /* 0x040ff000000018ff */
[----:B------:R-:W-:Y:S01]  /*65a0*/  HMMA.16816.F32 R36, R4, R80, RZ ;  /* 0x000000500424723c */ /* 0x000fe200000018ff */
[----:B-1----:R-:W-:-:S06]  /*65b0*/  FFMA.FTZ R0, R147, c[0x0][0x23c], -R13 ;  /* 0x00008f0093007a23 */ /* 0x002fcc000001080d */
[----:B------:R-:W-:Y:S01]  /*65c0*/  IMAD.MOV.U32 R80, RZ, RZ, R138 ;  /* 0x000000ffff507224 */ /* 0x000fe200078e008a */
[----:B------:R-:W-:Y:S01]  /*65d0*/  HMMA.16816.F32 R56, R4, R82, RZ ;  /* 0x000000520438723c */ /* 0x000fe200000018ff */
[----:B------:R1:W-:Y:S01]  /*65e0*/  MUFU.EX2 R99, R0 ;  /* 0x0000000000637308 */ /* 0x0003e20000000800 */
[----:B------:R-:W-:-:S06]  /*65f0*/  IMAD.MOV.U32 R81, RZ, RZ, R10 ;  /* 0x000000ffff517224 */ /* 0x000fcc00078e000a */
[C---:B------:R-:W-:Y:S08]  /*6600*/  HMMA.16816.F32 R32, R4.reuse, R92, RZ ;  /* 0x0000005c0420723c */ /* 0x040ff000000018ff */
[----:B------:R-:W-:Y:S01]  /*6610*/  HMMA.16816.F32 R60, R4, R94, RZ ;  /* 0x0000005e043c723c */ /* 0x000fe200000018ff */
[----:B-1----:R-:W-:Y:S02]  /*6620*/  LOP3.LUT R0, R3, UR18, R20, 0x96, !PT ;  /* 0x0000001203007c12 */ /* 0x002fe4000f8e9614 */
[----:B------:R-:W-:-:S05]  /*6630*/  LOP3.LUT R3, R2, 0xffff, RZ, 0xc0, !PT ;  /* 0x0000ffff02037812 */ /* 0x000fca00078ec0ff */
[C---:B------:R-:W-:Y:S08]  /*6640*/  HMMA.16816.F32 R24, R4.reuse, R84, RZ ;  /* 0x000000540418723c */ /* 0x040ff000000018ff */
[C---:B------:R-:W-:Y:S08]  /*6650*/  HMMA.16816.F32 R68, R4.reuse, R86, RZ ;  /* 0x000000560444723c */ /* 0x040ff000000018ff */
[C---:B------:R-:W-:Y:S07]  /*6660*/  HMMA.16816.F32 R28, R4.reuse, R96, RZ ;  /* 0x00000060041c723c */ /* 0x040fee00000018ff */
[----:B------:R-:W-:Y:S01]  /*6670*/  IMAD.MOV.U32 R97, RZ, RZ, R163 ;  /* 0x000000ffff617224 */ /* 0x000fe200078e00a3 */
[C---:B------:R-:W-:Y:S08]  /*6680*/  HMMA.16816.F32 R48, R4.reuse, R88, RZ ;  /* 0x000000580430723c */ /* 0x040ff000000018ff */
[----:B------:R-:W-:Y:S07]  /*6690*/  HMMA.16816.F32 R76, R4, R90, RZ ;  /* 0x0000005a044c723c */ /* 0x000fee00000018ff */
[----:B------:R-:W-:Y:S01]  /*66a0*/  LOP3.LUT R7, R2, 0xff, RZ, 0xc0, !PT ;  /* 0x000000ff02077812 */ /* 0x000fe200078ec0ff */
[----:B------:R-:W-:Y:S01]  /*66b0*/  FFMA.FTZ R4, R145, c[0x0][0x23c], -R13 ;  /* 0x00008f0091047a23 */ /* 0x000fe2000001080d */
[----:B------:R-:W-:-:S02]  /*66c0*/  SHF.R.U32.HI R6, RZ, 0x10, R2 ;  /* 0x00000010ff067819 */ /* 0x000fc40000011602 */
[----:B------:R-:W-:Y:S01]  /*66d0*/  SHF.R.U32.HI R5, RZ, 0x18, R2 ;  /* 0x00000018ff057819 */ /* 0x000fe20000011602 */
[----:B------:R1:W2:Y:S01]  /*66e0*/  MUFU.EX2 R135, R4 ;  /* 0x0000000400877308 */ /* 0x0002a20000000800 */
[----:B------:R-:W-:Y:S01]  /*66f0*/  SHF.R.U32.HI R2, RZ, 0x8, R3 ;  /* 0x00000008ff027819 */ /* 0x000fe20000011603 */
[----:B------:R-:W-:Y:S02]  /*6700*/  FFMA.FTZ R3, R149, c[0x0][0x23c], -R14 ;  /* 0x00008f0095037a23 */ /* 0x000fe4000001080e */
[----:B------:R-:W-:Y:S02]  /*6710*/  IMAD.MOV.U32 R149, RZ, RZ, R12 ;  /* 0x000000ffff957224 */ /* 0x000fe400078e000c */
[----:B------:R-:W-:Y:S01]  /*6720*/  IMAD.MOV.U32 R12, RZ, RZ, R8 ;  /* 0x000000ffff0c7224 */ /* 0x000fe200078e0008 */
[----:B------:R-:W-:Y:S01]  /*6730*/  PRMT R8, R7, 0x5410, R2 ;  /* 0x0000541007087816 */ /* 0x000fe20000000002 */
[----:B------:R3:W-:Y:S01]  /*6740*/  MUFU.EX2 R96, R3 ;  /* 0x0000000300607308 */ /* 0x0007e20000000800 */
[----:B------:R-:W-:-:S02]  /*6750*/  LOP3.LUT R2, R6, 0xff, RZ, 0xc0, !PT ;  /* 0x000000ff06027812 */ /* 0x000fc400078ec0ff */
[----:B------:R-:W-:Y:S02]  /*6760*/  LOP3.LUT R6, R0, 0xff, RZ, 0xc0, !PT ;  /* 0x000000ff00067812 */ /* 0x000fe400078ec0ff */
[----:B------:R-:W-:Y:S02]  /*6770*/  PRMT R7, R2, 0x5410, R5 ;  /* 0x0000541002077816 */ /* 0x000fe40000000005 */
[----:B------:R-:W-:Y:S02]  /*6780*/  LOP3.LUT R2, R0, 0xffff, RZ, 0xc0, !PT ;  /* 0x0000ffff00027812 */ /* 0x000fe400078ec0ff */
[----:B------:R-:W-:Y:S02]  /*6790*/  SHF.R.U32.HI R5, RZ, 0x18, R0 ;  /* 0x00000018ff057819 */ /* 0x000fe40000011600 */
[----:B-1----:R-:W-:Y:S01]  /*67a0*/  SHF.R.U32.HI R4, RZ, 0x8, R2 ;  /* 0x00000008ff047819 */ /* 0x002fe20000011602 */
[----:B------:R-:W-:-:S03]  /*67b0*/  FFMA.FTZ R2, R161, c[0x0][0x23c], -R14 ;  /* 0x00008f00a1027a23 */ /* 0x000fc6000001080e */
[----:B------:R-:W-:Y:S01]  /*67c0*/  PRMT R4, R6, 0x5410, R4 ;  /* 0x0000541006047816 */ /* 0x000fe20000000004 */
[----:B---3--:R-:W-:Y:S01]  /*67d0*/  FFMA.FTZ R3, R146, c[0x0][0x23c], -R14 ;  /* 0x00008f0092037a23 */ /* 0x008fe2000001080e */
[----:B------:R2:W-:Y:S08]  /*67e0*/  MUFU.EX2 R10, R2 ;  /* 0x00000002000a7308 */ /* 0x0005f00000000800 */
[----:B------:R1:W3:Y:S01]  /*67f0*/  MUFU.EX2 R138, R3 ;  /* 0x00000003008a7308 */ /* 0x0002e20000000800 */
[----:B--2---:R-:W-:-:S02]  /*6800*/  F2FP.PACK_AB R2, R135, R99 ;  /* 0x000000638702723e */ /* 0x004fc400000000ff */
[----:B-1----:R-:W-:-:S04]  /*6810*/  SHF.R.U32.HI R3, RZ, 0x10, R0 ;  /* 0x00000010ff037819 */ /* 0x002fc80000011600 */
[----:B------:R-:W-:Y:S01]  /*6820*/  LOP3.LUT R0, R3, 0xff, RZ, 0xc0, !PT ;  /* 0x000000ff03007812 */ /* 0x000fe200078ec0ff */
[----:B------:R-:W-:-:S03]  /*6830*/  FFMA.FTZ R3, R160, c[0x0][0x23c], -R14 ;  /* 0x00008f00a0037a23 */ /* 0x000fc6000001080e */
[----:B------:R-:W-:Y:S01]  /*6840*/  PRMT R5, R0, 0x5410, R5 ;  /* 0x0000541000057816 */ /* 0x000fe20000000005 */
[--C-:B------:R-:W-:Y:S01]  /*6850*/  HSET2.LE.AND R0, R8, R101.reuse, PT ;  /* 0x0000006508007233 */ /* 0x100fe20003803000 */
[----:B------:R-:W1:Y:S04]  /*6860*/  MUFU.EX2 R150, R3 ;  /* 0x0000000300967308 */ /* 0x000e680000000800 */
[----:B------:R-:W-:Y:S01]  /*6870*/  LOP3.LUT R6, R0, R2, RZ, 0xc0, !PT ;  /* 0x0000000200067212 */ /* 0x000fe200078ec0ff */
[----:B------:R-:W-:Y:S01]  /*6880*/  HSET2.LE.AND R0, R7, R101, PT ;  /* 0x0000006507007233 */ /* 0x000fe20003803000 */
[----:B---3--:R-:W-:-:S04]  /*6890*/  F2FP.PACK_AB R2, R138, R96 ;  /* 0x000000608a02723e */ /* 0x008fc800000000ff */
[----:B------:R-:W-:Y:S01]  /*68a0*/  LOP3.LUT R7, R0, R2, RZ, 0xc0, !PT ;  /* 0x0000000200077212 */ /* 0x000fe200078ec0ff */
[----:B------:R-:W-:Y:S01]  /*68b0*/  HSET2.LE.AND R0, R4, R101, PT ;  /* 0x0000006504007233 */ /* 0x000fe20003803000 */
[----:B------:R-:W-:-:S04]  /*68c0*/  F2FP.PACK_AB R2, R16, R9 ;  /* 0x000000091002723e */ /* 0x000fc800000000ff */
[----:B------:R-:W-:Y:S01]  /*68d0*/  LOP3.LUT R4, R0, R2, RZ, 0xc0, !PT ;  /* 0x0000000200047212 */ /* 0x000fe200078ec0ff */
[----:B------:R-:W-:Y:S01]  /*68e0*/  HSET2.LE.AND R0, R5, R101, PT ;  /* 0x0000006505007233 */ /* 0x000fe20003803000 */
[----:B-1----:R-:W-:-:S04]  /*68f0*/  F2FP.PACK_AB R2, R150, R10 ;  /* 0x0000000a9602723e */ /* 0x002fc800000000ff */
[----:B------:R-:W-:Y:S01]  /*6900*/  LOP3.LUT R5, R0, R2, RZ, 0xc0, !PT ;  /* 0x0000000200057212 */ /* 0x000fe200078ec0ff */
[----:B------:R-:W-:-:S05]  /*6910*/  IMAD.U32 R0, RZ, RZ, UR5 ;  /* 0x00000005ff007e24 */ /* 0x000fca000f8e00ff */
[----:B------:R-:W-:Y:S01]  /*6920*/  LOP3.LUT R0, R137, UR33, R0, 0x96, !PT ;  /* 0x0000002189007c12 */ /* 0x000fe2000f8e9600 */
[----:B------:R-:W-:Y:S01]  /*6930*/  HMMA.16816.F32 R88, R4, R120, R44 ;  /* 0x000000780458723c */ /* 0x000fe2000000182c */
[----:B------:R-:W-:-:S03]  /*6940*/  IMAD.MOV.U32 R137, RZ, RZ, R174 ;  /* 0x000000ffff897224 */ /* 0x000fc600078e00ae */
[----:B------:R-:W-:-:S04]  /*6950*/  IMAD.WIDE.U32 R20, R0, -0x326172a9, RZ ;  /* 0xcd9e8d5700147825 */ /* 0x000fc800078e00ff */
[----:B------:R-:W-:Y:S01]  /*6960*/  IMAD.MOV.U32 R120, RZ, RZ, R9 ;  /* 0x000000ffff787224 */ /* 0x000fe200078e0009 */
[----:B------:R-:W-:Y:S01]  /*6970*/  LOP3.LUT R0, R21, UR16, R106, 0x96, !PT ;  /* 0x0000001015007c12 */ /* 0x000fe2000f8e966a */
[----:B------:R-:W-:Y:S01]  /*6980*/  HMMA.16816.F32 R84, R4, R128, R36 ;  /* 0x000000800454723c */ /* 0x000fe20000001824 */
[----:B------:R-:W-:Y:S01]  /*6990*/  LOP3.LUT R2, R65, UR14, R20, 0x96, !PT ;  /* 0x0000000e41027c12 */ /* 0x000fe2000f8e9614 */
[----:B------:R-:W-:Y:S02]  /*69a0*/  IMAD.MOV.U32 R46, RZ, RZ, R16 ;  /* 0x000000ffff2e7224 */ /* 0x000fe400078e0010 */
[----:B------:R-:W-:-:S04]  /*69b0*/  IMAD.WIDE.U32 R8, R0, -0x2daee0ad, RZ ;  /* 0xd2511f5300087825 */ /* 0x000fc800078e00ff */
[----:B------:R-:W-:Y:S01]  /*69c0*/  IMAD.WIDE.U32 R2, R2, -0x2daee0ad, RZ ;  /* 0xd2511f5302027825 */ /* 0x000fe200078e00ff */
[----:B------:R-:W-:Y:S01]  /*69d0*/  LOP3.LUT R9, R9, UR13, R100, 0x96, !PT ;  /* 0x0000000d09097c12 */ /* 0x000fe2000f8e9664 */
[----:B------:R-:W-:Y:S02]  /*69e0*/  HMMA.16816.F32 R160, R4, R116, R24 ;  /* 0x0000007404a0723c */ /* 0x000fe40000001818 */
[----:B------:R-:W-:Y:S01]  /*69f0*/  IMAD.MOV.U32 R129, RZ, RZ, R175 ;  /* 0x000000ffff817224 */ /* 0x000fe200078e00af */
[----:B------:R-:W-:Y:S01]  /*6a00*/  LOP3.LUT R0, R3, UR11, R8, 0x96, !PT ;  /* 0x0000000b03007c12 */ /* 0x000fe2000f8e9608 */
[----:B------:R-:W-:-:S04]  /*6a10*/  IMAD.WIDE.U32 R8, R9, -0x326172a9, RZ ;  /* 0xcd9e8d5709087825 */ /* 0x000fc800078e00ff */
[----:B------:R-:W-:Y:S01]  /*6a20*/  IMAD.MOV.U32 R117, RZ, RZ, R173 ;  /* 0x000000ffff757224 */ /* 0x000fe200078e00ad */
[C---:B------:R-:W-:Y:S01]  /*6a30*/  HMMA.16816.F32 R92, R4.reuse, R112, R28 ;  /* 0x00000070045c723c */ /* 0x040fe2000000181c */
[----:B------:R-:W-:Y:S01]  /*6a40*/  IMAD.MOV.U32 R116, RZ, RZ, R172 ;  /* 0x000000ffff747224 */ /* 0x000fe200078e00ac */
[----:B------:R-:W1:Y:S01]  /*6a50*/  LDSM.16.MT88.4 R28, [R216+0x9800] ;  /* 0x00980000d81c783b */ /* 0x000e620000004200 */
[----:B------:R-:W-:Y:S02]  /*6a60*/  IMAD.MOV.U32 R128, RZ, RZ, R144 ;  /* 0x000000ffff807224 */ /* 0x000fe400078e0090 */
[----:B------:R-:W-:Y:S02]  /*6a70*/  IMAD.MOV.U32 R36, RZ, RZ, R42 ;  /* 0x000000ffff247224 */ /* 0x000fe400078e002a */
[----:B------:R-:W-:Y:S01]  /*6a80*/  IMAD.MOV.U32 R39, RZ, RZ, R11 ;  /* 0x000000ffff277224 */ /* 0x000fe200078e000b */
[----:B------:R-:W-:Y:S01]  /*6a90*/  HMMA.16816.F32 R172, R4, R124, R48 ;  /* 0x0000007c04ac723c */ /* 0x000fe20000001830 */
[----:B------:R-:W-:-:S02]  /*6aa0*/  IMAD.MOV.U32 R44, RZ, RZ, R12 ;  /* 0x000000ffff2c7224 */ /* 0x000fc400078e000c */
[----:B------:R-:W-:Y:S02]  /*6ab0*/  IMAD.MOV.U32 R121, RZ, RZ, R10 ;  /* 0x000000ffff797224 */ /* 0x000fe400078e000a */
[----:B------:R-:W-:Y:S02]  /*6ac0*/  IMAD.MOV.U32 R38, RZ, RZ, R15 ;  /* 0x000000ffff267224 */ /* 0x000fe400078e000f */
[----:B------:R-:W-:Y:S01]  /*6ad0*/  IMAD.WIDE.U32 R48, R0, -0x326172a9, RZ ;  /* 0xcd9e8d5700307825 */ /* 0x000fe200078e00ff */
[----:B------:R-:W-:Y:S01]  /*6ae0*/  LOP3.LUT R0, R9, UR12, R64, 0x96, !PT ;  /* 0x0000000c09007c12 */ /* 0x000fe2000f8e9640 */
[----:B------:R-:W-:Y:S01]  /*6af0*/  HMMA.16816.F32 R144, R4, R108, R32 ;  /* 0x0000006c0490723c */ /* 0x000fe20000001820 */
[----:B------:R-:W-:Y:S01]  /*6b00*/  LDSM.16.MT88.4 R32, [R216+0xa800] ;  /* 0x00a80000d820783b */ /* 0x000fe20000004200 */
[----:B------:R-:W-:Y:S01]  /*6b10*/  IMAD.MOV.U32 R37, RZ, RZ, R139 ;  /* 0x000000ffff257224 */ /* 0x000fe200078e008b */
[----:B------:R-:W-:Y:S01]  /*6b20*/  LOP3.LUT R3, R49, UR10, R8, 0x96, !PT ;  /* 0x0000000a31037c12 */ /* 0x000fe2000f8e9608 */
[----:B------:R-:W-:-:S04]  /*6b30*/  IMAD.WIDE.U32 R8, R0, -0x2daee0ad, RZ ;  /* 0xd2511f5300087825 */ /* 0x000fc800078e00ff */
[----:B------:R-:W-:Y:S01]  /*6b40*/  IMAD.MOV.U32 R109, RZ, RZ, R43 ;  /* 0x000000ffff6d7224 */ /* 0x000fe200078e002b */
[C---:B------:R-:W-:Y:S01]  /*6b50*/  HMMA.16816.F32 R56, R4.reuse, R130, R56 ;  /* 0x000000820438723c */ /* 0x040fe20000001838 */
[----:B------:R-:W-:Y:S02]  /*6b60*/  FFMA.FTZ R0, R167, c[0x0][0x23c], -R19 ;  /* 0x00008f00a7007a23 */ /* 0x000fe40000010813 */
[----:B------:R-:W-:Y:S01]  /*6b70*/  IMAD.WIDE.U32 R42, R3, -0x2daee0ad, RZ ;  /* 0xd2511f53032a7825 */ /* 0x000fe200078e00ff */
[----:B------:R-:W-:Y:S01]  /*6b80*/  LOP3.LUT R3, R9, UR9, R2, 0x96, !PT ;  /* 0x0000000909037c12 */ /* 0x000fe2000f8e9602 */
[----:B------:R2:W3:Y:S02]  /*6b90*/  MUFU.EX2 R113, R0 ;  /* 0x0000000000717308 */ /* 0x0004e40000000800 */
[----:B------:R-:W-:Y:S01]  /*6ba0*/  IMAD.MOV.U32 R108, RZ, RZ, R252 ;  /* 0x000000ffff6c7224 */ /* 0x000fe200078e00fc */
[----:B------:R-:W-:Y:S01]  /*6bb0*/  LOP3.LUT R2, R43, UR7, R8, 0x96, !PT ;  /* 0x000000072b027c12 */ /* 0x000fe2000f8e9608 */
[----:B------:R-:W-:Y:S01]  /*6bc0*/  IMAD.WIDE.U32 R22, R3, -0x326172a9, RZ ;  /* 0xcd9e8d5703167825 */ /* 0x000fe200078e00ff */
[----:B------:R-:W-:Y:S03]  /*6bd0*/  HMMA.16816.F32 R72, R4, R114, R72 ;  /* 0x000000720448723c */ /* 0x000fe60000001848 */
[----:B------:R-:W-:-:S04]  /*6be0*/  IMAD.WIDE.U32 R2, R2, -0x326172a9, RZ ;  /* 0xcd9e8d5702027825 */ /* 0x000fc800078e00ff */
[----:B------:R-:W-:Y:S01]  /*6bf0*/  FFMA.FTZ R8, R203, c[0x0][0x23c], -R18 ;  /* 0x00008f00cb087a23 */ /* 0x000fe20000010812 */
[C---:B------:R-:W-:Y:S01]  /*6c00*/  LOP3.LUT R9, R2.reuse, 0xffff, RZ, 0xc0, !PT ;  /* 0x0000ffff02097812 */ /* 0x040fe200078ec0ff */
[----:B------:R-:W-:Y:S01]  /*6c10*/  IMAD.MOV.U32 R139, RZ, RZ, R251 ;  /* 0x000000ffff8b7224 */ /* 0x000fe200078e00fb */
[----:B------:R-:W-:Y:S01]  /*6c20*/  LOP3.LUT R17, R2, 0xff, RZ, 0xc0, !PT ;  /* 0x000000ff02117812 */ /* 0x000fe200078ec0ff */
[----:B--2---:R-:W-:Y:S01]  /*6c30*/  FFMA.FTZ R0, R165, c[0x0][0x23c], -R19 ;  /* 0x00008f00a5007a23 */ /* 0x004fe20000010813 */
[--C-:B------:R-:W-:Y:S01]  /*6c40*/  SHF.R.U32.HI R11, RZ, 0x10, R2.reuse ;  /* 0x00000010ff0b7819 */ /* 0x100fe20000011602 */
[----:B------:R-:W-:Y:S01]  /*6c50*/  MUFU.EX2 R203, R8 ;  /* 0x0000000800cb7308 */ /* 0x000fe20000000800 */
[----:B------:R-:W-:Y:S01]  /*6c60*/  SHF.R.U32.HI R16, RZ, 0x18, R2 ;  /* 0x00000018ff107819 */ /* 0x000fe20000011602 */
[----:B------:R-:W-:Y:S01]  /*6c70*/  IMAD.MOV.U32 R47, RZ, RZ, R80 ;  /* 0x000000ffff2f7224 */ /* 0x000fe200078e0050 */
[----:B------:R-:W-:Y:S01]  /*6c80*/  HMMA.16816.F32 R60, R4, R110, R60 ;  /* 0x0000006e043c723c */ /* 0x000fe2000000183c */
[----:B------:R-:W-:-:S02]  /*6c90*/  IMAD.MOV.U32 R45, RZ, RZ, R81 ;  /* 0x000000ffff2d7224 */ /* 0x000fc400078e0051 */
[----:B------:R-:W-:Y:S02]  /*6ca0*/  IMAD.MOV.U32 R49, RZ, RZ, R128 ;  /* 0x000000ffff317224 */ /* 0x000fe400078e0080 */
[----:B------:R2:W4:Y:S01]  /*6cb0*/  MUFU.EX2 R24, R0 ;  /* 0x0000000000187308 */ /* 0x0005220000000800 */
[----:B------:R-:W-:Y:S02]  /*6cc0*/  IMAD.MOV.U32 R131, RZ, RZ, R36 ;  /* 0x000000ffff837224 */ /* 0x000fe400078e0024 */
[----:B------:R-:W-:Y:S01]  /*6cd0*/  HMMA.16816.F32 R80, R4, R122, R52 ;  /* 0x0000007a0450723c */ /* 0x000fe20000001834 */
[----:B------:R-:W-:Y:S01]  /*6ce0*/  IMAD.MOV.U32 R128, RZ, RZ, R37 ;  /* 0x000000ffff807224 */ /* 0x000fe200078e0025 */
[----:B------:R-:W-:Y:S01]  /*6cf0*/  LDSM.16.MT88.4 R52, [R218+0xb800] ;  /* 0x00b80000da34783b */ /* 0x000fe20000004200 */
[----:B------:R-:W-:Y:S02]  /*6d00*/  IMAD.MOV.U32 R125, RZ, RZ, R38 ;  /* 0x000000ffff7d7224 */ /* 0x000fe400078e0026 */
[----:B------:R-:W-:-:S02]  /*6d10*/  IMAD.MOV.U32 R130, RZ, RZ, R39 ;  /* 0x000000ffff827224 */ /* 0x000fc400078e0027 */
[----:B------:R-:W-:Y:S01]  /*6d20*/  IMAD.MOV.U32 R114, RZ, RZ, R44 ;  /* 0x000000ffff727224 */ /* 0x000fe200078e002c */
[----:B------:R-:W-:Y:S01]  /*6d30*/  LDSM.16.MT88.4 R36, [R218+0xa800] ;  /* 0x00a80000da24783b */ /* 0x000fe20000004200 */
[C---:B------:R-:W-:Y:S01]  /*6d40*/  HMMA.16816.F32 R68, R4.reuse, R118, R68 ;  /* 0x000000760444723c */ /* 0x040fe20000001844 */
[----:B------:R-:W-:Y:S02]  /*6d50*/  IMAD.MOV.U32 R112, RZ, RZ, R116 ;  /* 0x000000ffff707224 */ /* 0x000fe400078e0074 */
[----:B------:R-:W-:Y:S02]  /*6d60*/  IMAD.MOV.U32 R51, RZ, RZ, R117 ;  /* 0x000000ffff337224 */ /* 0x000fe400078e0075 */
[----:B--2---:R-:W-:Y:S02]  /*6d70*/  FFMA.FTZ R0, R164, c[0x0][0x23c], -R19 ;  /* 0x00008f00a4007a23 */ /* 0x004fe40000010813 */
[----:B------:R-:W-:Y:S01]  /*6d80*/  IMAD.MOV.U32 R100, RZ, RZ, R136 ;  /* 0x000000ffff647224 */ /* 0x000fe200078e0088 */
[----:B------:R-:W-:Y:S01]  /*6d90*/  HMMA.16816.F32 R76, R4, R126, R76 ;  /* 0x0000007e044c723c */ /* 0x000fe2000000184c */
[----:B------:R2:W-:Y:S01]  /*6da0*/  MUFU.EX2 R252, R0 ;  /* 0x0000000000fc7308 */ /* 0x0005e20000000800 */
[----:B------:R-:W-:-:S02]  /*6db0*/  IMAD.MOV.U32 R65, RZ, RZ, R137 ;  /* 0x000000ffff417224 */ /* 0x000fc400078e0089 */
[----:B------:R-:W-:Y:S02]  /*6dc0*/  IMAD.MOV.U32 R50, RZ, RZ, R108 ;  /* 0x000000ffff327224 */ /* 0x000fe400078e006c */
[----:B------:R-:W-:Y:S02]  /*6dd0*/  IMAD.MOV.U32 R64, RZ, RZ, R109 ;  /* 0x000000ffff407224 */ /* 0x000fe400078e006d */
[----:B------:R-:W-:Y:S02]  /*6de0*/  IMAD.MOV.U32 R43, RZ, RZ, R120 ;  /* 0x000000ffff2b7224 */ /* 0x000fe400078e0078 */
[----:B------:R-:W-:Y:S02]  /*6df0*/  IMAD.MOV.U32 R115, RZ, RZ, R121 ;  /* 0x000000ffff737224 */ /* 0x000fe400078e0079 */
[----:B------:R-:W-:Y:S02]  /*6e00*/  IMAD.MOV.U32 R124, RZ, RZ, R149 ;  /* 0x000000ffff7c7224 */ /* 0x000fe400078e0095 */
[----:B------:R-:W-:-:S02]  /*6e10*/  IMAD.MOV.U32 R127, RZ, RZ, R99 ;  /* 0x000000ffff7f7224 */ /* 0x000fc400078e0063 */
[----:B------:R-:W-:Y:S01]  /*6e20*/  IMAD.MOV.U32 R126, RZ, RZ, R96 ;  /* 0x000000ffff7e7224 */ /* 0x000fe200078e0060 */
[----:B--2---:R-:W-:Y:S01]  /*6e30*/  LOP3.LUT R0, R3, UR17, R22, 0x96, !PT ;  /* 0x0000001103007c12 */ /* 0x004fe2000f8e9616 */
[----:B------:R-:W-:-:S03]  /*6e40*/  FFMA.FTZ R3, R166, c[0x0][0x23c], -R19 ;  /* 0x00008f00a6037a23 */ /* 0x000fc60000010813 */
[C---:B------:R-:W-:Y:S01]  /*6e50*/  LOP3.LUT R2, R0.reuse, 0xffff, RZ, 0xc0, !PT ;  /* 0x0000ffff00027812 */ /* 0x040fe200078ec0ff */
[----:B------:R2:W-:Y:S01]  /*6e60*/  MUFU.EX2 R251, R3 ;  /* 0x0000000300fb7308 */ /* 0x0005e20000000800 */
[----:B------:R-:W-:Y:S02]  /*6e70*/  LOP3.LUT R15, R0, 0xff, RZ, 0xc0, !PT ;  /* 0x000000ff000f7812 */ /* 0x000fe400078ec0ff */
[--C-:B------:R-:W-:Y:S02]  /*6e80*/  SHF.R.U32.HI R10, RZ, 0x10, R0.reuse ;  /* 0x00000010ff0a7819 */ /* 0x100fe40000011600 */
[----:B------:R-:W-:Y:S02]  /*6e90*/  SHF.R.U32.HI R12, RZ, 0x18, R0 ;  /* 0x00000018ff0c7819 */ /* 0x000fe40000011600 */
[----:B------:R-:W-:Y:S01]  /*6ea0*/  SHF.R.U32.HI R0, RZ, 0x8, R2 ;  /* 0x00000008ff007819 */ /* 0x000fe20000011602 */
[----:B------:R-:W-:Y:S01]  /*6eb0*/  FFMA.FTZ R2, R201, c[0x0][0x23c], -R18 ;  /* 0x00008f00c9027a23 */ /* 0x000fe20000010812 */
[----:B------:R-:W-:-:S02]  /*6ec0*/  LOP3.LUT R8, R10, 0xff, RZ, 0xc0, !PT ;  /* 0x000000ff0a087812 */ /* 0x000fc400078ec0ff */
[----:B------:R-:W-:Y:S01]  /*6ed0*/  PRMT R0, R15, 0x5410, R0 ;  /* 0x000054100f007816 */ /* 0x000fe20000000000 */
[----:B------:R1:W1:Y:S01]  /*6ee0*/  MUFU.EX2 R201, R2 ;  /* 0x0000000200c97308 */ /* 0x0002620000000800 */
[----:B------:R-:W-:Y:S01]  /*6ef0*/  PRMT R8, R8, 0x5410, R12 ;  /* 0x0000541008087816 */ /* 0x000fe2000000000c */
[----:B------:R-:W-:Y:S01]  /*6f00*/  IMAD.MOV.U32 R15, RZ, RZ, R151 ;  /* 0x000000ffff0f7224 */ /* 0x000fe200078e0097 */
[----:B--2---:R-:W-:Y:S01]  /*6f10*/  SHF.R.U32.HI R3, RZ, 0x8, R9 ;  /* 0x00000008ff037819 */ /* 0x004fe20000011609 */
[----:B------:R-:W-:Y:S01]  /*6f20*/  HSET2.LE.AND R0, R0, R101, PT ;  /* 0x0000006500007233 */ /* 0x000fe20003803000 */
[----:B------:R-:W-:Y:S01]  /*6f30*/  LOP3.LUT R9, R11, 0xff, RZ, 0xc0, !PT ;  /* 0x000000ff0b097812 */ /* 0x000fe200078ec0ff */
[----:B------:R-:W-:Y:S01]  /*6f40*/  IMAD.MOV.U32 R11, RZ, RZ, R45 ;  /* 0x000000ffff0b7224 */ /* 0x000fe200078e002d */
[----:B------:R-:W-:Y:S01]  /*6f50*/  PRMT R10, R17, 0x5410, R3 ;  /* 0x00005410110a7816 */ /* 0x000fe20000000003 */
[----:B------:R-:W-:Y:S01]  /*6f60*/  FFMA.FTZ R3, R200, c[0x0][0x23c], -R18 ;  /* 0x00008f00c8037a23 */ /* 0x000fe20000010812 */
[----:B------:R-:W-:Y:S01]  /*6f70*/  PRMT R9, R9, 0x5410, R16 ;  /* 0x0000541009097816 */ /* 0x000fe20000000010 */
[----:B---3--:R-:W-:-:S02]  /*6f80*/  IMAD.MOV.U32 R200, RZ, RZ, R113 ;  /* 0x000000ffffc87224 */ /* 0x008fc400078e0071 */
[----:B------:R-:W-:Y:S01]  /*6f90*/  IMAD.MOV.U32 R17, RZ, RZ, R46 ;  /* 0x000000ffff117224 */ /* 0x000fe200078e002e */
[----:B------:R2:W-:Y:S01]  /*6fa0*/  MUFU.EX2 R107, R3 ;  /* 0x00000003006b7308 */ /* 0x0005e20000000800 */
[----:B------:R-:W-:Y:S02]  /*6fb0*/  IMAD.MOV.U32 R113, RZ, RZ, R47 ;  /* 0x000000ffff717224 */ /* 0x000fe400078e002f */
[----:B-1----:R-:W-:Y:S01]  /*6fc0*/  FFMA.FTZ R2, R202, c[0x0][0x23c], -R18 ;  /* 0x00008f00ca027a23 */ /* 0x002fe20000010812 */
[----:B------:R-:W-:Y:S01]  /*6fd0*/  LDSM.16.MT88.4 R44, [R216+0xb800] ;  /* 0x00b80000d82c783b */ /* 0x000fe20000004200 */
[----:B----4-:R-:W-:Y:S02]  /*6fe0*/  IMAD.MOV.U32 R202, RZ, RZ, R24 ;  /* 0x000000ffffca7224 */ /* 0x010fe400078e0018 */
[----:B------:R-:W-:Y:S01]  /*6ff0*/  IMAD.MOV.U32 R16, RZ, RZ, R150 ;  /* 0x000000ffff107224 */ /* 0x000fe200078e0096 */
[----:B------:R-:W1:Y:S01]  /*7000*/  LDSM.16.MT88.4 R24, [R218+0x9800] ;  /* 0x00980000da18783b */ /* 0x000e620000004200 */
[----:B------:R3:W4:Y:S01]  /*7010*/  MUFU.EX2 R106, R2 ;  /* 0x00000002006a7308 */ /* 0x0007220000000800 */
[----:B------:R-:W-:-:S02]  /*7020*/  IMAD.MOV.U32 R12, RZ, RZ, R98 ;  /* 0x000000ffff0c7224 */ /* 0x000fc400078e0062 */
[----:B--2---:R-:W-:Y:S01]  /*7030*/  IMAD.MOV.U32 R3, RZ, RZ, R97 ;  /* 0x000000ffff037224 */ /* 0x004fe200078e0061 */
[----:B---3--:R-:W-:-:S04]  /*7040*/  F2FP.PACK_AB R2, R202, R200 ;  /* 0x000000c8ca02723e */ /* 0x008fc800000000ff */
[----:B------:R-:W-:Y:S01]  /*7050*/  LOP3.LUT R4, R0, R2, RZ, 0xc0, !PT ;  /* 0x0000000200047212 */ /* 0x000fe200078ec0ff */
[----:B------:R-:W-:Y:S01]  /*7060*/  HSET2.LE.AND R0, R8, R101, PT ;  /* 0x0000006508007233 */ /* 0x000fe20003803000 */
[----:B------:R-:W-:Y:S01]  /*7070*/  F2FP.PACK_AB R2, R201, R203 ;  /* 0x000000cbc902723e */ /* 0x000fe200000000ff */
[----:B------:R-:W-:-:S03]  /*7080*/  IMAD.MOV.U32 R8, RZ, RZ, R139 ;  /* 0x000000ffff087224 */ /* 0x000fc600078e008b */
[----:B------:R-:W-:Y:S01]  /*7090*/  LOP3.LUT R5, R0, R2, RZ, 0xc0, !PT ;  /* 0x0000000200057212 */ /* 0x000fe200078ec0ff */
[----:B------:R-:W-:Y:S01]  /*70a0*/  HSET2.LE.AND R0, R10, R101, PT ;  /* 0x000000650a007233 */ /* 0x000fe20003803000 */
[----:B------:R-:W-:Y:S01]  /*70b0*/  F2FP.PACK_AB R2, R251, R252 ;  /* 0x000000fcfb02723e */ /* 0x000fe200000000ff */
[----:B------:R-:W-:-:S03]  /*70c0*/  IMAD.MOV.U32 R10, RZ, RZ, R135 ;  /* 0x000000ffff0a7224 */ /* 0x000fc600078e0087 */
[----:B------:R-:W-:Y:S01]  /*70d0*/  LOP3.LUT R6, R0, R2, RZ, 0xc0, !PT ;  /* 0x0000000200067212 */ /* 0x000fe200078ec0ff */
[----:B------:R-:W-:Y:S01]  /*70e0*/  HSET2.LE.AND R0, R9, R101, PT ;  /* 0x0000006509007233 */ /* 0x000fe20003803000 */
[----:B----4-:R-:W-:Y:S01]  /*70f0*/  F2FP.PACK_AB R2, R107, R106 ;  /* 0x0000006a6b02723e */ /* 0x010fe200000000ff */
[----:B------:R-:W-:-:S03]  /*7100*/  IMAD.MOV.U32 R9, RZ, RZ, R138 ;  /* 0x000000ffff097224 */ /* 0x000fc600078e008a */
[----:B------:R-:W-:Y:S01]  /*7110*/  LOP3.LUT R7, R0, R2, RZ, 0xc0, !PT ;  /* 0x0000000200077212 */ /* 0x000fe200078ec0ff */
[----:B------:R-:W-:-:S06]  /*7120*/  IMAD.MOV.U32 R2, RZ, RZ, R134 ;  /* 0x000000ffff027224 */ /* 0x000fcc00078e0086 */
[C---:B------:R-:W-:Y:S07]  /*7130*/  HMMA.16816.F32 R116, R4.reuse, R28, R208 ;  /* 0x0000001c0474723c */ /* 0x040fee00000018d0 */
[----:B------:R-:W-:Y:S01]  /*7140*/  IMAD.MOV.U32 R208, RZ, RZ, R132 ;  /* 0x000000ffffd07224 */ /* 0x000fe200078e0084 */
[----:B-1----:R-:W-:Y:S01]  /*7150*/  HMMA.16816.F32 R136, R4, R26, R176 ;  /* 0x0000001a0488723c */ /* 0x002fe200000018b0 */
[----:B------:R-:W-:Y:S01]  /*7160*/  IMAD.MOV.U32 R210, RZ, RZ, R2 ;  /* 0x000000ffffd27224 */ /* 0x000fe200078e0002 */
[----:B------:R-:W-:Y:S01]  /*7170*/  LOP3.LUT R2, R41, UR14, R20, 0x96, !PT ;  /* 0x0000000e29027c12 */ /* 0x000fe2000f8e9614 */
[----:B------:R-:W-:Y:S01]  /*7180*/  IMAD.MOV.U32 R209, RZ, RZ, R133 ;  /* 0x000000ffffd17224 */ /* 0x000fe200078e0085 */
[----:B------:R-:W-:Y:S01]  /*7190*/  LOP3.LUT R0, R21, UR16, R208, 0x96, !PT ;  /* 0x0000001015007c12 */ /* 0x000fe2000f8e96d0 */
[----:B------:R-:W-:-:S02]  /*71a0*/  IMAD.MOV.U32 R211, RZ, RZ, R148 ;  /* 0x000000ffffd37224 */ /* 0x000fc400078e0094 */
[----:B------:R-:W-:Y:S01]  /*71b0*/  IMAD.MOV.U32 R209, RZ, RZ, R9 ;  /* 0x000000ffffd17224 */ /* 0x000fe200078e0009 */
[----:B------:R-:W-:Y:S01]  /*71c0*/  HMMA.16816.F32 R132, R4, R24, R204 ;  /* 0x000000180484723c */ /* 0x000fe200000018cc */
[----:B------:R-:W-:-:S06]  /*71d0*/  IMAD.MOV.U32 R208, RZ, RZ, R10 ;  /* 0x000000ffffd07224 */ /* 0x000fcc00078e000a */
[----:B------:R-:W-:Y:S01]  /*71e0*/  IMAD.MOV.U32 R206, RZ, RZ, R3 ;  /* 0x000000ffffce7224 */ /* 0x000fe200078e0003 */
[----:B------:R-:W-:Y:S01]  /*71f0*/  HMMA.16816.F32 R148, R4, R32, R196 ;  /* 0x000000200494723c */ /* 0x000fe200000018c4 */
[----:B------:R-:W-:-:S04]  /*7200*/  IMAD.WIDE.U32 R2, R2, -0x2daee0ad, RZ ;  /* 0xd2511f5302027825 */ /* 0x000fc800078e00ff */
[----:B------:R-:W-:Y:S02]  /*7210*/  IMAD.MOV.U32 R207, RZ, RZ, R8 ;  /* 0x000000ffffcf7224 */ /* 0x000fe400078e0008 */
[----:B------:R-:W-:Y:S01]  /*7220*/  IMAD.MOV.U32 R197, RZ, RZ, R16 ;  /* 0x000000ffffc57224 */ /* 0x000fe200078e0010 */
[----:B------:R-:W-:Y:S01]  /*7230*/  HMMA.16816.F32 R164, R4, R36, R192 ;  /* 0x0000002404a4723c */ /* 0x000fe200000018c0 */
[----:B------:R-:W-:-:S07]  /*7240*/  IMAD.MOV.U32 R196, RZ, RZ, R17 ;  /* 0x000000ffffc47224 */ /* 0x000fce00078e0011 */
[----:B------:R-:W-:Y:S01]  /*7250*/  HMMA.16816.F32 R96, R4, R44, R188 ;  /* 0x0000002c0460723c */ /* 0x000fe200000018bc */
[----:B------:R-:W-:-:S07]  /*7260*/  IMAD.MOV.U32 R192, RZ, RZ, R43 ;  /* 0x000000ffffc07224 */ /* 0x000fce00078e002b */
[----:B------:R-:W-:Y:S01]  /*7270*/  HMMA.16816.F32 R180, R4, R52, R180 ;  /* 0x0000003404b4723c */ /* 0x000fe200000018b4 */
[----:B------:R-:W-:Y:S02]  /*7280*/  IMAD.MOV.U32 R188, RZ, RZ, R64 ;  /* 0x000000ffffbc7224 */ /* 0x000fe400078e0040 */
[----:B------:R-:W-:-:S05]  /*7290*/  IMAD.MOV.U32 R189, RZ, RZ, R49 ;  /* 0x000000ffffbd7224 */ /* 0x000fca00078e0031 */
[C---:B------:R-:W-:Y:S08]  /*72a0*/  HMMA.16816.F32 R120, R4.reuse, R30, R184 ;  /* 0x0000001e0478723c */ /* 0x040ff000000018b8 */
[----:B------:R-:W-:Y:S01]  /*72b0*/  HMMA.16816.F32 R152, R4, R34, R152 ;  /* 0x000000220498723c */ /* 0x000fe20000001898 */
[----:B------:R-:W-:Y:S02]  /*72c0*/  IMAD.MOV.U32 R186, RZ, RZ, R100 ;  /* 0x000000ffffba7224 */ /* 0x000fe400078e0064 */
[----:B------:R-:W-:-:S02]  /*72d0*/  IMAD.MOV.U32 R187, RZ, RZ, R65 ;  /* 0x000000ffffbb7224 */ /* 0x000fc400078e0041 */
[----:B------:R-:W-:-:S03]  /*72e0*/  IMAD.MOV.U32 R185, RZ, RZ, R51 ;  /* 0x000000ffffb97224 */ /* 0x000fc600078e0033 */
[C---:B------:R-:W-:Y:S08]  /*72f0*/  HMMA.16816.F32 R168, R4.reuse, R38, R168 ;  /* 0x0000002604a8723c */ /* 0x040ff000000018a8 */
[C---:B------:R-:W-:Y:S08]  /*7300*/  HMMA.16816.F32 R108, R4.reuse, R46, R156 ;  /* 0x0000002e046c723c */ /* 0x040ff0000000189c */
[----:B------:R-:W-:Y:S01]  /*7310*/  HMMA.16816.F32 R176, R4, R54, R140 ;  /* 0x0000003604b0723c */ /* 0x000fe2000000188c */
[----:B------:R-:W-:Y:S01]  /*7320*/  IMAD.MOV.U32 R51, RZ, RZ, R217 ;  /* 0x000000ffff337224 */ /* 0x000fe200078e00d9 */
[----:B------:R-:W-:Y:S01]  /*7330*/  LDSM.16.MT88.4 R140, [R218+0x9c00] ;  /* 0x009c0000da8c783b */ /* 0x000fe20000004200 */
[----:B------:R-:W-:-:S02]  /*7340*/  FFMA.FTZ R9, R237, c[0x0][0x23c], -R18 ;  /* 0x00008f00ed097a23 */ /* 0x000fc40000010812 */
[----:B------:R-:W-:Y:S01]  /*7350*/  IMAD.MOV.U32 R198, RZ, RZ, R15 ;  /* 0x000000ffffc67224 */ /* 0x000fe200078e000f */
[----:B------:R-:W-:Y:S01]  /*7360*/  LDSM.16.MT88.4 R156, [R216+0xac00] ;  /* 0x00ac0000d89c783b */ /* 0x000fe20000004200 */
[----:B------:R-:W-:-:S04]  /*7370*/  IMAD.WIDE.U32 R4, R0, -0x2daee0ad, RZ ;  /* 0xd2511f5300047825 */ /* 0x000fc800078e00ff */
[----:B------:R-:W-:Y:S01]  /*7380*/  IMAD.MOV.U32 R195, RZ, RZ, R11 ;  /* 0x000000ffffc37224 */ /* 0x000fe200078e000b */
[----:B------:R-:W-:Y:S01]  /*7390*/  LOP3.LUT R5, R5, UR13, R66, 0x96, !PT ;  /* 0x0000000d05057c12 */ /* 0x000fe2000f8e9642 */
[----:B------:R-:W-:Y:S01]  /*73a0*/  IMAD.MOV.U32 R191, RZ, RZ, R130 ;  /* 0x000000ffffbf7224 */ /* 0x000fe200078e0082 */
[----:B------:R-:W-:Y:S01]  /*73b0*/  LOP3.LUT R0, R3, UR11, R4, 0x96, !PT ;  /* 0x0000000b03007c12 */ /* 0x000fe2000f8e9604 */
[----:B------:R-:W-:Y:S02]  /*73c0*/  IMAD.MOV.U32 R190, RZ, RZ, R131 ;  /* 0x000000ffffbe7224 */ /* 0x000fe400078e0083 */
[----:B------:R-:W-:-:S04]  /*73d0*/  IMAD.WIDE.U32 R4, R5, -0x326172a9, RZ ;  /* 0xcd9e8d5705047825 */ /* 0x000fc800078e00ff */
[----:B------:R-:W-:Y:S01]  /*73e0*/  IMAD.WIDE.U32 R20, R0, -0x326172a9, RZ ;  /* 0xcd9e8d5700147825 */ /* 0x000fe200078e00ff */
[----:B------:R-:W-:-:S03]  /*73f0*/  LOP3.LUT R3, R5, UR12, R40, 0x96, !PT ;  /* 0x0000000c05037c12 */ /* 0x000fc6000f8e9628 */
[----:B------:R-:W-:Y:S01]  /*7400*/  IMAD.MOV.U32 R199, RZ, RZ, R12 ;  /* 0x000000ffffc77224 */ /* 0x000fe200078e000c */
[----:B------:R-:W-:Y:S01]  /*7410*/  LOP3.LUT R0, R21, UR10, R4, 0x96, !PT ;  /* 0x0000000a15007c12 */ /* 0x000fe2000f8e9604 */
[----:B------:R-:W-:Y:S02]  /*7420*/  FFMA.FTZ R6, R236, c[0x0][0x23c], -R13 ;  /* 0x00008f00ec067a23 */ /* 0x000fe4000001080d */
[----:B------:R-:W-:-:S04]  /*7430*/  IMAD.WIDE.U32 R4, R3, -0x2daee0ad, RZ ;  /* 0xd2511f5303047825 */ /* 0x000fc800078e00ff */
[----:B------:R-:W-:Y:S01]  /*7440*/  IMAD.WIDE.U32 R40, R0, -0x2daee0ad, RZ ;  /* 0xd2511f5300287825 */ /* 0x000fe200078e00ff */
[----:B------:R1:W-:Y:S03]  /*7450*/  MUFU.EX2 R100, R6 ;  /* 0x0000000600647308 */ /* 0x0003e60000000800 */
[----:B------:R-:W-:Y:S02]  /*7460*/  FFMA.FTZ R0, R234, c[0x0][0x23c], -R13 ;  /* 0x00008f00ea007a23 */ /* 0x000fe4000001080d */
[----:B------:R-:W-:Y:S02]  /*7470*/  IMAD.MOV.U32 R184, RZ, RZ, R112 ;  /* 0x000000ffffb87224 */ /* 0x000fe400078e0070 */
[----:B------:R-:W-:Y:S02]  /*7480*/  IMAD.MOV.U32 R112, RZ, RZ, R219 ;  /* 0x000000ffff707224 */ /* 0x000fe400078e00db */
[----:B------:R-:W-:-:S02]  /*7490*/  IMAD.MOV.U32 R194, RZ, RZ, R114 ;  /* 0x000000ffffc27224 */ /* 0x000fc400078e0072 */
[----:B------:R-:W-:Y:S02]  /*74a0*/  IMAD.MOV.U32 R193, RZ, RZ, R115 ;  /* 0x000000ffffc17224 */ /* 0x000fe400078e0073 */
[----:B------:R-:W-:Y:S02]  /*74b0*/  IMAD.MOV.U32 R204, RZ, RZ, R127 ;  /* 0x000000ffffcc7224 */ /* 0x000fe400078e007f */
[----:B------:R-:W-:Y:S01]  /*74c0*/  IMAD.MOV.U32 R205, RZ, RZ, R126 ;  /* 0x000000ffffcd7224 */ /* 0x000fe200078e007e */
[----:B-1----:R-:W-:Y:S01]  /*74d0*/  LOP3.LUT R6, R5, UR9, R2, 0x96, !PT ;  /* 0x0000000905067c12 */ /* 0x002fe2000f8e9602 */
[----:B------:R1:W-:Y:S01]  /*74e0*/  MUFU.EX2 R66, R0 ;  /* 0x0000000000427308 */ /* 0x0003e20000000800 */
[----:B------:R-:W-:Y:S01]  /*74f0*/  LOP3.LUT R2, R41, UR7, R4, 0x96, !PT ;  /* 0x0000000729027c12 */ /* 0x000fe2000f8e9604 */
[--C-:B------:R-:W-:Y:S01]  /*7500*/  FFMA.FTZ R4, R215, c[0x0][0x23c], -R13.reuse ;  /* 0x00008f00d7047a23 */ /* 0x100fe2000001080d */
[----:B------:R2:W5:Y:S03]  /*7510*/  LDL.LU R219, [R1+0x84] ;  /* 0x0000840001db7983 */ /* 0x0005660000300800 */
[----:B------:R-:W-:Y:S01]  /*7520*/  IMAD.WIDE.U32 R2, R2, -0x326172a9, RZ ;  /* 0xcd9e8d5702027825 */ /* 0x000fe200078e00ff */
[----:B------:R2:W5:Y:S01]  /*7530*/  LDL.LU R217, [R1+0x80] ;  /* 0x0000800001d97983 */ /* 0x0005620000300800 */
[----:B------:R3:W-:Y:S02]  /*7540*/  MUFU.EX2 R67, R4 ;  /* 0x0000000400437308 */ /* 0x0007e40000000800 */
[----:B------:R-:W-:-:S02]  /*7550*/  FFMA.FTZ R5, R212, c[0x0][0x23c], -R13 ;  /* 0x00008f00d4057a23 */ /* 0x000fc4000001080d */
[----:B------:R-:W-:Y:S01]  /*7560*/  IMAD.WIDE.U32 R16, R6, -0x326172a9, RZ ;  /* 0xcd9e8d5706107825 */ /* 0x000fe200078e00ff */
[----:B-1----:R-:W-:-:S03]  /*7570*/  LOP3.LUT R0, R2, 0xffff, RZ, 0xc0, !PT ;  /* 0x0000ffff02007812 */ /* 0x002fc600078ec0ff */
[----:B------:R1:W4:Y:S01]  /*7580*/  MUFU.EX2 R65, R5 ;  /* 0x0000000500417308 */ /* 0x0003220000000800 */
[----:B------:R-:W-:Y:S02]  /*7590*/  IMAD.MOV.U32 R212, RZ, RZ, R51 ;  /* 0x000000ffffd47224 */ /* 0x000fe400078e0033 */
[----:B------:R-:W-:Y:S02]  /*75a0*/  IMAD.MOV.U32 R215, RZ, RZ, R50 ;  /* 0x000000ffffd77224 */ /* 0x000fe400078e0032 */
[----:B------:R-:W-:Y:S01]  /*75b0*/  IMAD.MOV.U32 R236, RZ, RZ, R124 ;  /* 0x000000ffffec7224 */ /* 0x000fe200078e007c */
[----:B---3--:R-:W-:Y:S01]  /*75c0*/  SHF.R.U32.HI R4, RZ, 0x8, R0 ;  /* 0x00000008ff047819 */ /* 0x008fe20000011600 */
[----:B------:R-:W-:Y:S01]  /*75d0*/  IMAD.MOV.U32 R234, RZ, RZ, R125 ;  /* 0x000000ffffea7224 */ /* 0x000fe200078e007d */
[----:B------:R-:W-:Y:S01]  /*75e0*/  LOP3.LUT R0, R2, 0xff, RZ, 0xc0, !PT ;  /* 0x000000ff02007812 */ /* 0x000fe200078ec0ff */
[----:B------:R-:W-:Y:S03]  /*75f0*/  LDSM.16.MT88.4 R124, [R216+0x9c00] ;  /* 0x009c0000d87c783b */ /* 0x000fe60000004200 */
[----:B------:R-:W-:Y:S01]  /*7600*/  PRMT R8, R0, 0x5410, R4 ;  /* 0x0000541000087816 */ /* 0x000fe20000000004 */
[----:B------:R-:W-:Y:S01]  /*7610*/  FFMA.FTZ R4, R214, c[0x0][0x23c], -R14 ;  /* 0x00008f00d6047a23 */ /* 0x000fe2000001080e */
[----:B------:R-:W-:Y:S01]  /*7620*/  SHF.R.U32.HI R0, RZ, 0x10, R2 ;  /* 0x00000010ff007819 */ /* 0x000fe20000011602 */
[----:B------:R-:W-:Y:S01]  /*7630*/  IMAD.MOV.U32 R214, RZ, RZ, R112 ;  /* 0x000000ffffd67224 */ /* 0x000fe200078e0070 */
[----:B-1----:R-:W-:Y:S01]  /*7640*/  SHF.R.U32.HI R5, RZ, 0x18, R2 ;  /* 0x00000018ff057819 */ /* 0x002fe20000011602 */
[----:B------:R1:W-:Y:S01]  /*7650*/  MUFU.EX2 R64, R4 ;  /* 0x0000000400407308 */ /* 0x0003e20000000800 */
[----:B------:R-:W-:Y:S01]  /*7660*/  LOP3.LUT R2, R3, UR17, R16, 0x96, !PT ;  /* 0x0000001103027c12 */ /* 0x000fe2000f8e9610 */
[----:B------:R-:W-:Y:S01]  /*7670*/  FFMA.FTZ R3, R213, c[0x0][0x23c], -R14 ;  /* 0x00008f00d5037a23 */ /* 0x000fe2000001080e */
[----:B------:R-:W-:Y:S01]  /*7680*/  LOP3.LUT R0, R0, 0xff, RZ, 0xc0, !PT ;  /* 0x000000ff00007812 */ /* 0x000fe200078ec0ff */
[----:B------:R-:W-:Y:S01]  /*7690*/  IMAD.MOV.U32 R213, RZ, RZ, R113 ;  /* 0x000000ffffd57224 */ /* 0x000fe200078e0071 */
[----:B------:R-:W-:-:S02]  /*76a0*/  LOP3.LUT R6, R2, 0xff, RZ, 0xc0, !PT ;  /* 0x000000ff02067812 */ /* 0x000fc400078ec0ff */
[----:B------:R-:W-:Y:S01]  /*76b0*/  PRMT R7, R0, 0x5410, R5 ;  /* 0x0000541000077816 */ /* 0x000fe20000000005 */
[----:B------:R3:W2:Y:S01]  /*76c0*/  MUFU.EX2 R51, R3 ;  /* 0x0000000300337308 */ /* 0x0006a20000000800 */
[----:B------:R-:W-:Y:S02]  /*76d0*/  LOP3.LUT R0, R2, 0xffff, RZ, 0xc0, !PT ;  /* 0x0000ffff02007812 */ /* 0x000fe400078ec0ff */
[----:B------:R-:W-:Y:S02]  /*76e0*/  SHF.R.U32.HI R5, RZ, 0x18, R2 ;  /* 0x00000018ff057819 */ /* 0x000fe40000011602 */
[----:B-1----:R-:W-:-:S04]  /*76f0*/  SHF.R.U32.HI R4, RZ, 0x8, R0 ;  /* 0x00000008ff047819 */ /* 0x002fc80000011600 */
[----:B------:R-:W-:Y:S02]  /*7700*/  PRMT R4, R6, 0x5410, R4 ;  /* 0x0000541006047816 */ /* 0x000fe40000000004 */
[----:B---3--:R-:W-:Y:S01]  /*7710*/  SHF.R.U32.HI R3, RZ, 0x10, R2 ;  /* 0x00000010ff037819 */ /* 0x008fe20000011602 */
[----:B------:R-:W-:Y:S02]  /*7720*/  FFMA.FTZ R2, R242, c[0x0][0x23c], -R14 ;  /* 0x00008f00f2027a23 */ /* 0x000fe4000001080e */
[----:B------:R-:W-:Y:S01]  /*7730*/  IMAD.MOV.U32 R242, RZ, RZ, R128 ;  /* 0x000000fffff27224 */ /* 0x000fe200078e0080 */
[----:B------:R-:W-:Y:S01]  /*7740*/  LOP3.LUT R0, R3, 0xff, RZ, 0xc0, !PT ;  /* 0x000000ff03007812 */ /* 0x000fe200078ec0ff */
[----:B------:R-:W-:Y:S01]  /*7750*/  FFMA.FTZ R3, R238, c[0x0][0x23c], -R14 ;  /* 0x00008f00ee037a23 */ /* 0x000fe2000001080e */
[----:B------:R4:W-:Y:S01]  /*7760*/  MUFU.EX2 R50, R2 ;  /* 0x0000000200327308 */ /* 0x0009e20000000800 */
[----:B------:R-:W-:Y:S01]  /*7770*/  IMAD.MOV.U32 R238, RZ, RZ, R129 ;  /* 0x000000ffffee7224 */ /* 0x000fe200078e0081 */
[----:B------:R-:W-:Y:S01]  /*7780*/  PRMT R5, R0, 0x5410, R5 ;  /* 0x0000541000057816 */ /* 0x000fe20000000005 */
[----:B------:R-:W-:-:S05]  /*7790*/  HSET2.LE.AND R0, R8, R101, PT ;  /* 0x0000006508007233 */ /* 0x000fca0003803000 */
[----:B------:R-:W1:Y:S01]  /*77a0*/  MUFU.EX2 R49, R3 ;  /* 0x0000000300317308 */ /* 0x000e620000000800 */
[----:B----4-:R-:W-:-:S04]  /*77b0*/  F2FP.PACK_AB R2, R65, R67 ;  /* 0x000000434102723e */ /* 0x010fc800000000ff */
[----:B------:R-:W-:Y:S01]  /*77c0*/  LOP3.LUT R6, R0, R2, RZ, 0xc0, !PT ;  /* 0x0000000200067212 */ /* 0x000fe200078ec0ff */
[----:B------:R-:W-:Y:S01]  /*77d0*/  HSET2.LE.AND R0, R7, R101, PT ;  /* 0x0000006507007233 */ /* 0x000fe20003803000 */
[----:B--2---:R-:W-:-:S04]  /*77e0*/  F2FP.PACK_AB R2, R51, R64 ;  /* 0x000000403302723e */ /* 0x004fc800000000ff */
[----:B------:R-:W-:Y:S01]  /*77f0*/  LOP3.LUT R7, R0, R2, RZ, 0xc0, !PT ;  /* 0x0000000200077212 */ /* 0x000fe200078ec0ff */
[----:B------:R-:W-:Y:S01]  /*7800*/  HSET2.LE.AND R0, R4, R101, PT ;  /* 0x0000006504007233 */ /* 0x000fe20003803000 */
[----:B------:R-:W-:-:S04]  /*7810*/  F2FP.PACK_AB R2, R66, R100 ;  /* 0x000000644202723e */ /* 0x000fc800000000ff */
[----:B------:R-:W-:Y:S01]  /*7820*/  LOP3.LUT R4, R0, R2, RZ, 0xc0, !PT ;  /* 0x0000000200047212 */ /* 0x000fe200078ec0ff */
[----:B------:R-:W-:Y:S01]  /*7830*/  HSET2.LE.AND R0, R5, R101, PT ;  /* 0x0000006505007233 */ /* 0x000fe20003803000 */
[----:B-1----:R-:W-:-:S04]  /*7840*/  F2FP.PACK_AB R2, R49, R50 ;  /* 0x000000323102723e */ /* 0x002fc800000000ff */
[----:B------:R-:W-:Y:S01]  /*7850*/  LOP3.LUT R5, R0, R2, RZ, 0xc0, !PT ;  /* 0x0000000200057212 */ /* 0x000fe200078ec0ff */
[----:B------:R-:W-:Y:S01]  /*7860*/  FFMA.FTZ R0, R235, c[0x0][0x23c], -R19 ;  /* 0x00008f00eb007a23 */ /* 0x000fe20000010813 */
[----:B------:R-:W-:-:S03]  /*7870*/  LOP3.LUT R2, R23, UR8, R48, 0x96, !PT ;  /* 0x0000000817027c12 */ /* 0x000fc6000f8e9630 */
[----:B------:R1:W-:Y:S02]  /*7880*/  MUFU.EX2 R43, R0 ;  /* 0x00000000002b7308 */ /* 0x0003e40000000800 */
[----:B------:R-:W-:Y:S01]  /*7890*/  HMMA.16816.F32 R60, R4, R34, R60 ;  /* 0x00000022043c723c */ /* 0x000fe2000000183c */
[----:B------:R-:W-:-:S05]  /*78a0*/  IMAD.WIDE.U32 R2, R2, -0x2daee0ad, RZ ;  /* 0xd2511f5302027825 */ /* 0x000fca00078e00ff */
[C---:B------:R-:W-:Y:S02]  /*78b0*/  LOP3.LUT R10, R2.reuse, 0xffff, RZ, 0xc0, !PT ;  /* 0x0000ffff020a7812 */ /* 0x040fe400078ec0ff */
[C---:B------:R-:W-:Y:S01]  /*78c0*/  HMMA.16816.F32 R144, R4.reuse, R32, R144 ;  /* 0x000000200490723c */ /* 0x040fe20000001890 */
[----:B------:R-:W-:Y:S02]  /*78d0*/  LOP3.LUT R16, R2, 0xff, RZ, 0xc0, !PT ;  /* 0x000000ff02107812 */ /* 0x000fe400078ec0ff */
[--C-:B------:R-:W-:Y:S02]  /*78e0*/  SHF.R.U32.HI R11, RZ, 0x10, R2.reuse ;  /* 0x00000010ff0b7819 */ /* 0x100fe40000011602 */
[----:B------:R-:W-:Y:S01]  /*78f0*/  SHF.R.U32.HI R15, RZ, 0x18, R2 ;  /* 0x00000018ff0f7819 */ /* 0x000fe20000011602 */
[--C-:B-1----:R-:W-:Y:S01]  /*7900*/  FFMA.FTZ R0, R231, c[0x0][0x23c], -R19.reuse ;  /* 0x00008f00e7007a23 */ /* 0x102fe20000010813 */
[----:B------:R-:W-:Y:S01]  /*7910*/  SHF.R.U32.HI R10, RZ, 0x8, R10 ;  /* 0x00000008ff0a7819 */ /* 0x000fe2000001160a */
[C---:B------:R-:W-:Y:S01]  /*7920*/  HMMA.16816.F32 R56, R4.reuse, R26, R56 ;  /* 0x0000001a0438723c */ /* 0x040fe20000001838 */
[----:B------:R-:W-:Y:S07]  /*7930*/  MUFU.EX2 R27, R9 ;  /* 0x00000009001b7308 */ /* 0x000fee0000000800 */
        /* <DEDUP_REMOVED lines=11> */
[----:B------:R-:W3:Y:S06]  /*79f0*/  LDSM.16.MT88.4 R80, [R216+0xbc00] ;  /* 0x00bc0000d850783b */ /* 0x000eec0000004200 */
[C---:B------:R-:W-:Y:S01]  /*7a00*/  HMMA.16816.F32 R84, R4.reuse, R52, R172 ;  /* 0x000000340454723c */ /* 0x040fe200000018ac */
[----:B------:R-:W4:Y:S07]  /*7a10*/  LDSM.16.MT88.4 R172, [R218+0xac00] ;  /* 0x00ac0000daac783b */ /* 0x000f2e0000004200 */
[----:B------:R-:W-:Y:S01]  /*7a20*/  HMMA.16816.F32 R44, R4, R46, R72 ;  /* 0x0000002e042c723c */ /* 0x000fe20000001848 */
[----:B-1----:R-:W-:-:S04]  /*7a30*/  FFMA.FTZ R0, R241, c[0x0][0x23c], -R18 ;  /* 0x00008f00f1007a23 */ /* 0x002fc80000010812 */
[----:B------:R1:W1:Y:S03]  /*7a40*/  MUFU.EX2 R32, R0 ;  /* 0x0000000000207308 */ /* 0x0002660000000800 */
[----:B------:R-:W-:Y:S07]  /*7a50*/  HMMA.16816.F32 R52, R4, R54, R76 ;  /* 0x000000360434723c */ /* 0x000fee000000184c */
[----:B------:R-:W-:-:S02]  /*7a60*/  FFMA.FTZ R4, R247, c[0x0][0x23c], -R14 ;  /* 0x00008f00f7047a23 */ /* 0x000fc4000001080e */
[----:B------:R-:W-:Y:S01]  /*7a70*/  FFMA.FTZ R6, R250, c[0x0][0x23c], -R14 ;  /* 0x00008f00fa067a23 */ /* 0x000fe2000001080e */
[----:B-1----:R-:W-:-:S04]  /*7a80*/  LOP3.LUT R0, R3, UR18, R42, 0x96, !PT ;  /* 0x0000001203007c12 */ /* 0x002fc8000f8e962a */
[C---:B------:R-:W-:Y:S02]  /*7a90*/  LOP3.LUT R8, R0.reuse, 0xffff, RZ, 0xc0, !PT ;  /* 0x0000ffff00087812 */ /* 0x040fe400078ec0ff */
[----:B------:R-:W-:Y:S02]  /*7aa0*/  LOP3.LUT R9, R0, 0xff, RZ, 0xc0, !PT ;  /* 0x000000ff00097812 */ /* 0x000fe400078ec0ff */
[----:B------:R-:W-:Y:S01]  /*7ab0*/  SHF.R.U32.HI R3, RZ, 0x8, R8 ;  /* 0x00000008ff037819 */ /* 0x000fe20000011608 */
[----:B------:R-:W-:Y:S01]  /*7ac0*/  FFMA.FTZ R8, R239, c[0x0][0x23c], -R18 ;  /* 0x00008f00ef087a23 */ /* 0x000fe20000010812 */
[--C-:B------:R-:W-:Y:S02]  /*7ad0*/  SHF.R.U32.HI R12, RZ, 0x18, R0.reuse ;  /* 0x00000018ff0c7819 */ /* 0x100fe40000011600 */
[----:B------:R-:W-:Y:S01]  /*7ae0*/  PRMT R2, R9, 0x5410, R3 ;  /* 0x0000541009027816 */ /* 0x000fe20000000003 */
[----:B------:R1:W-:Y:S01]  /*7af0*/  MUFU.EX2 R26, R8 ;  /* 0x00000008001a7308 */ /* 0x0003e20000000800 */
[----:B------:R-:W-:-:S02]  /*7b00*/  SHF.R.U32.HI R3, RZ, 0x10, R0 ;  /* 0x00000010ff037819 */ /* 0x000fc40000011600 */
[----:B------:R-:W-:Y:S01]  /*7b10*/  LOP3.LUT R9, R11, 0xff, RZ, 0xc0, !PT ;  /* 0x000000ff0b097812 */ /* 0x000fe200078ec0ff */
[--C-:B------:R-:W-:Y:S01]  /*7b20*/  HSET2.LE.AND R0, R2, R101.reuse, PT ;  /* 0x0000006502007233 */ /* 0x100fe20003803000 */
[----:B--2---:R-:W-:Y:S02]  /*7b30*/  F2FP.PACK_AB R2, R41, R43 ;  /* 0x0000002b2902723e */ /* 0x004fe400000000ff */
[----:B------:R-:W-:Y:S02]  /*7b40*/  PRMT R9, R9, 0x5410, R15 ;  /* 0x0000541009097816 */ /* 0x000fe4000000000f */
[----:B------:R-:W-:Y:S01]  /*7b50*/  LOP3.LUT R92, R0, R2, RZ, 0xc0, !PT ;  /* 0x00000002005c7212 */ /* 0x000fe200078ec0ff */
[----:B------:R2:W-:Y:S01]  /*7b60*/  MUFU.EX2 R15, R4 ;  /* 0x00000004000f7308 */ /* 0x0005e20000000800 */
[----:B------:R-:W-:Y:S01]  /*7b70*/  F2FP.PACK_AB R2, R27, R32 ;  /* 0x000000201b02723e */ /* 0x000fe200000000ff */
[----:B------:R-:W-:Y:S01]  /*7b80*/  HSET2.LE.AND R9, R9, R101, PT ;  /* 0x0000006509097233 */ /* 0x000fe20003803000 */
[----:B-1----:R-:W-:-:S05]  /*7b90*/  FFMA.FTZ R8, R240, c[0x0][0x23c], -R18 ;  /* 0x00008f00f0087a23 */ /* 0x002fca0000010812 */
[----:B------:R1:W1:Y:S01]  /*7ba0*/  MUFU.EX2 R25, R8 ;  /* 0x0000000800197308 */ /* 0x0002620000000800 */
[----:B--2---:R-:W-:Y:S01]  /*7bb0*/  FFMA.FTZ R4, R248, c[0x0][0x23c], -R14 ;  /* 0x00008f00f8047a23 */ /* 0x004fe2000001080e */
[----:B-1----:R-:W-:Y:S02]  /*7bc0*/  LOP3.LUT R8, R3, 0xff, RZ, 0xc0, !PT ;  /* 0x000000ff03087812 */ /* 0x002fe400078ec0ff */
[----:B------:R-:W-:Y:S02]  /*7bd0*/  PRMT R3, R16, 0x5410, R10 ;  /* 0x0000541010037816 */ /* 0x000fe4000000000a */
[----:B------:R-:W-:Y:S02]  /*7be0*/  PRMT R8, R8, 0x5410, R12 ;  /* 0x0000541008087816 */ /* 0x000fe4000000000c */
[----:B------:R-:W-:Y:S01]  /*7bf0*/  F2FP.PACK_AB R10, R25, R26 ;  /* 0x0000001a190a723e */ /* 0x000fe200000000ff */
[--C-:B------:R-:W-:Y:S01]  /*7c00*/  HSET2.LE.AND R3, R3, R101.reuse, PT ;  /* 0x0000006503037233 */ /* 0x100fe20003803000 */
[----:B------:R-:W-:Y:S01]  /*7c10*/  MUFU.EX2 R12, R6 ;  /* 0x00000006000c7308 */ /* 0x000fe20000000800 */
[----:B------:R-:W-:Y:S01]  /*7c20*/  HSET2.LE.AND R0, R8, R101, PT ;  /* 0x0000006508007233 */ /* 0x000fe20003803000 */
[----:B------:R-:W-:-:S02]  /*7c30*/  F2FP.PACK_AB R8, R33, R34 ;  /* 0x000000222108723e */ /* 0x000fc400000000ff */
[----:B------:R-:W-:Y:S02]  /*7c40*/  LOP3.LUT R95, R9, R10, RZ, 0xc0, !PT ;  /* 0x0000000a095f7212 */ /* 0x000fe400078ec0ff */
[----:B------:R-:W-:Y:S01]  /*7c50*/  LOP3.LUT R93, R0, R2, RZ, 0xc0, !PT ;  /* 0x00000002005d7212 */ /* 0x000fe200078ec0ff */
[----:B------:R-:W-:Y:S01]  /*7c60*/  FFMA.FTZ R0, R246, c[0x0][0x23c], -R13 ;  /* 0x00008f00f6007a23 */ /* 0x000fe2000001080d */
[----:B------:R-:W-:Y:S02]  /*7c70*/  LOP3.LUT R2, R17, UR8, R20, 0x96, !PT ;  /* 0x0000000811027c12 */ /* 0x000fe4000f8e9614 */
[----:B------:R-:W-:Y:S01]  /*7c80*/  LOP3.LUT R94, R3, R8, RZ, 0xc0, !PT ;  /* 0x00000008035e7212 */ /* 0x000fe200078ec0ff */
[----:B------:R1:W-:Y:S01]  /*7c90*/  MUFU.EX2 R24, R0 ;  /* 0x0000000000187308 */ /* 0x0003e20000000800 */
[----:B------:R-:W2:Y:S01]  /*7ca0*/  LDSM.16.MT88.4 R16, [R218+0xbc00] ;  /* 0x00bc0000da10783b */ /* 0x000ea20000004200 */
[----:B------:R-:W-:-:S04]  /*7cb0*/  IMAD.WIDE.U32 R2, R2, -0x2daee0ad, RZ ;  /* 0xd2511f5302027825 */ /* 0x000fc800078e00ff */
[C---:B---3--:R-:W-:Y:S01]  /*7cc0*/  HMMA.16816.F32 R72, R92.reuse, R80, R96 ;  /* 0x000000505c48723c */ /* 0x048fe20000001860 */
[C---:B------:R-:W-:Y:S02]  /*7cd0*/  LOP3.LUT R5, R2.reuse, 0xffff, RZ, 0xc0, !PT ;  /* 0x0000ffff02057812 */ /* 0x040fe400078ec0ff */
[----:B------:R-:W-:Y:S02]  /*7ce0*/  LOP3.LUT R8, R2, 0xff, RZ, 0xc0, !PT ;  /* 0x000000ff02087812 */ /* 0x000fe400078ec0ff */
[----:B------:R-:W-:Y:S02]  /*7cf0*/  SHF.R.U32.HI R11, RZ, 0x18, R2 ;  /* 0x00000018ff0b7819 */ /* 0x000fe40000011602 */
[----:B------:R-:W-:Y:S01]  /*7d00*/  SHF.R.U32.HI R5, RZ, 0x8, R5 ;  /* 0x00000008ff057819 */ /* 0x000fe20000011605 */
[----:B------:R-:W-:Y:S01]  /*7d10*/  HMMA.16816.F32 R116, R92, R124, R116 ;  /* 0x0000007c5c74723c */ /* 0x000fe20000001874 */
[----:B-1----:R-:W-:-:S04]  /*7d20*/  FFMA.FTZ R0, R245, c[0x0][0x23c], -R13 ;  /* 0x00008f00f5007a23 */ /* 0x002fc8000001080d */
[----:B------:R1:W3:Y:S03]  /*7d30*/  MUFU.EX2 R23, R0 ;  /* 0x0000000000177308 */ /* 0x0002e60000000800 */
[C---:B------:R-:W-:Y:S08]  /*7d40*/  HMMA.16816.F32 R120, R92.reuse, R126, R120 ;  /* 0x0000007e5c78723c */ /* 0x040ff00000001878 */
[----:B------:R-:W-:Y:S01]  /*7d50*/  HMMA.16816.F32 R132, R92, R140, R132 ;  /* 0x0000008c5c84723c */ /* 0x000fe20000001884 */
[----:B-1----:R-:W-:Y:S01]  /*7d60*/  FFMA.FTZ R0, R243, c[0x0][0x23c], -R13 ;  /* 0x00008f00f3007a23 */ /* 0x002fe2000001080d */
[----:B---3--:R-:W-:-:S06]  /*7d70*/  F2FP.PACK_AB R6, R23, R24 ;  /* 0x000000181706723e */ /* 0x008fcc00000000ff */
[C---:B------:R-:W-:Y:S01]  /*7d80*/  HMMA.16816.F32 R136, R92.reuse, R142, R136 ;  /* 0x0000008e5c88723c */ /* 0x040fe20000001888 */
[----:B------:R1:W-:Y:S07]  /*7d90*/  MUFU.EX2 R22, R0 ;  /* 0x0000000000167308 */ /* 0x0003ee0000000800 */
[C---:B------:R-:W-:Y:S08]  /*7da0*/  HMMA.16816.F32 R148, R92.reuse, R156, R148 ;  /* 0x0000009c5c94723c */ /* 0x040ff00000001894 */
[----:B------:R-:W-:Y:S01]  /*7db0*/  HMMA.16816.F32 R152, R92, R158, R152 ;  /* 0x0000009e5c98723c */ /* 0x000fe20000001898 */
[----:B-1----:R-:W-:-:S02]  /*7dc0*/  FFMA.FTZ R0, R244, c[0x0][0x23c], -R13 ;  /* 0x00008f00f4007a23 */ /* 0x002fc4000001080d */
[----:B------:R-:W-:Y:S05]  /*7dd0*/  MUFU.EX2 R13, R4 ;  /* 0x00000004000d7308 */ /* 0x000fea0000000800 */
[C---:B----4-:R-:W-:Y:S03]  /*7de0*/  HMMA.16816.F32 R164, R92.reuse, R172, R164 ;  /* 0x000000ac5ca4723c */ /* 0x050fe600000018a4 */
[----:B------:R1:W3:Y:S05]  /*7df0*/  MUFU.EX2 R21, R0 ;  /* 0x0000000000157308 */ /* 0x0002ea0000000800 */
[C---:B------:R-:W-:Y:S08]  /*7e00*/  HMMA.16816.F32 R168, R92.reuse, R174, R168 ;  /* 0x000000ae5ca8723c */ /* 0x040ff000000018a8 */
[----:B------:R-:W-:Y:S01]  /*7e10*/  HMMA.16816.F32 R76, R92, R82, R108 ;  /* 0x000000525c4c723c */ /* 0x000fe2000000186c */
[----:B-1----:R-:W-:-:S04]  /*7e20*/  FFMA.FTZ R0, R249, c[0x0][0x23c], -R14 ;  /* 0x00008f00f9007a23 */ /* 0x002fc8000001080e */
[----:B------:R1:W4:Y:S03]  /*7e30*/  MUFU.EX2 R20, R0 ;  /* 0x0000000000147308 */ /* 0x0003260000000800 */
[C---:B--2---:R-:W-:Y:S08]  /*7e40*/  HMMA.16816.F32 R88, R92.reuse, R16, R180 ;  /* 0x000000105c58723c */ /* 0x044ff000000018b4 */
[----:B------:R-:W-:Y:S01]  /*7e50*/  HMMA.16816.F32 R92, R92, R18, R176 ;  /* 0x000000125c5c723c */ /* 0x000fe200000018b0 */
[----:B-1----:R-:W-:-:S02]  /*7e60*/  LOP3.LUT R0, R3, UR18, R40, 0x96, !PT ;  /* 0x0000001203007c12 */ /* 0x002fc4000f8e9628 */
[----:B------:R-:W-:Y:S02]  /*7e70*/  SHF.R.U32.HI R3, RZ, 0x10, R2 ;  /* 0x00000010ff037819 */ /* 0x000fe40000011602 */
[C---:B------:R-:W-:Y:S02]  /*7e80*/  LOP3.LUT R2, R0.reuse, 0xffff, RZ, 0xc0, !PT ;  /* 0x0000ffff00027812 */ /* 0x040fe400078ec0ff */
[----:B------:R-:W-:Y:S02]  /*7e90*/  LOP3.LUT R7, R3, 0xff, RZ, 0xc0, !PT ;  /* 0x000000ff03077812 */ /* 0x000fe400078ec0ff */
[--C-:B------:R-:W-:Y:S02]  /*7ea0*/  SHF.R.U32.HI R3, RZ, 0x10, R0.reuse ;  /* 0x00000010ff037819 */ /* 0x100fe40000011600 */
[----:B------:R-:W-:Y:S02]  /*7eb0*/  LOP3.LUT R10, R0, 0xff, RZ, 0xc0, !PT ;  /* 0x000000ff000a7812 */ /* 0x000fe400078ec0ff */
[----:B------:R-:W-:-:S02]  /*7ec0*/  SHF.R.U32.HI R9, RZ, 0x18, R0 ;  /* 0x00000018ff097819 */ /* 0x000fc40000011600 */
[----:B------:R-:W-:Y:S02]  /*7ed0*/  SHF.R.U32.HI R4, RZ, 0x8, R2 ;  /* 0x00000008ff047819 */ /* 0x000fe40000011602 */
[----:B------:R-:W-:Y:S02]  /*7ee0*/  PRMT R0, R8, 0x5410, R5 ;  /* 0x0000541008007816 */ /* 0x000fe40000000005 */
[----:B------:R-:W-:Y:S02]  /*7ef0*/  LOP3.LUT R2, R3, 0xff, RZ, 0xc0, !PT ;  /* 0x000000ff03027812 */ /* 0x000fe400078ec0ff */
[----:B------:R-:W-:Y:S01]  /*7f00*/  PRMT R3, R7, 0x5410, R11 ;  /* 0x0000541007037816 */ /* 0x000fe2000000000b */
[--C-:B------:R-:W-:Y:S01]  /*7f10*/  HSET2.LE.AND R0, R0, R101.reuse, PT ;  /* 0x0000006500007233 */ /* 0x100fe20003803000 */
[----:B------:R-:W-:Y:S02]  /*7f20*/  PRMT R7, R2, 0x5410, R9 ;  /* 0x0000541002077816 */ /* 0x000fe40000000009 */
[----:B---3--:R-:W-:Y:S01]  /*7f30*/  F2FP.PACK_AB R2, R21, R22 ;  /* 0x000000161502723e */ /* 0x008fe200000000ff */
[--C-:B------:R-:W-:Y:S01]  /*7f40*/  HSET2.LE.AND R3, R3, R101.reuse, PT ;  /* 0x0000006503037233 */ /* 0x100fe20003803000 */
[----:B------:R-:W-:Y:S01]  /*7f50*/  PRMT R5, R10, 0x5410, R4 ;  /* 0x000054100a057816 */ /* 0x000fe20000000004 */
[----:B------:R-:W-:Y:S01]  /*7f60*/  HSET2.LE.AND R7, R7, R101, PT ;  /* 0x0000006507077233 */ /* 0x000fe20003803000 */
[----:B------:R-:W-:-:S02]  /*7f70*/  F2FP.PACK_AB R4, R13, R15 ;  /* 0x0000000f0d04723e */ /* 0x000fc400000000ff */
[----:B------:R-:W-:Y:S01]  /*7f80*/  LOP3.LUT R98, R0, R2, RZ, 0xc0, !PT ;  /* 0x0000000200627212 */ /* 0x000fe200078ec0ff */
[----:B------:R-:W-:Y:S01]  /*7f90*/  FADD.FTZ R2, R214, R213 ;  /* 0x000000d5d6027221 */ /* 0x000fe20000010000 */
[----:B----4-:R-:W-:Y:S01]  /*7fa0*/  F2FP.PACK_AB R0, R12, R20 ;  /* 0x000000140c00723e */ /* 0x010fe200000000ff */
[----:B------:R-:W-:Y:S01]  /*7fb0*/  HSET2.LE.AND R5, R5, R101, PT ;  /* 0x0000006505057233 */ /* 0x000fe20003803000 */
[----:B------:R-:W-:Y:S01]  /*7fc0*/  LOP3.LUT R99, R3, R4, RZ, 0xc0, !PT ;  /* 0x0000000403637212 */ /* 0x000fe200078ec0ff */
[----:B------:R-:W-:Y:S01]  /*7fd0*/  FADD.FTZ R3, R242, R238 ;  /* 0x000000eef2037221 */ /* 0x000fe20000010000 */
[----:B------:R-:W-:Y:S01]  /*7fe0*/  LOP3.LUT R97, R7, R0, RZ, 0xc0, !PT ;  /* 0x0000000007617212 */ /* 0x000fe200078ec0ff */
        /* <DEDUP_REMOVED lines=76> */
[----:B------:R-:W2:Y:S01]  /*84b0*/  LDL.64 R208, [R1+0x60] ;  /* 0x0000600001d07983 */ /* 0x000ea20000100a00 */
[----:B------:R-:W-:-:S04]  /*84c0*/  DEPBAR.LE SB0, 0x0 ;  /* 0x000080000000791a */ /* 0x000fc80000000000 */
[----:B------:R-:W3:Y:S04]  /*84d0*/  LDL R202, [R1+0x78] ;  /* 0x0000780001ca7983 */ /* 0x000ee80000100800 */
[----:B------:R-:W4:Y:S04]  /*84e0*/  LDL R200, [R1+0x7c] ;  /* 0x00007c0001c87983 */ /* 0x000f280000100800 */
[----:B------:R-:W4:Y:S01]  /*84f0*/  LDL.64 R210, [R1+0x10] ;  /* 0x0000100001d27983 */ /* 0x000f220000100a00 */
[----:B------:R-:W-:-:S03]  /*8500*/  UIADD3 UR29, UR34, -0x2, URZ ;  /* 0xfffffffe221d7890 */ /* 0x000fc6000fffe03f */
[----:B------:R-:W1:Y:S01]  /*8510*/  S2R R101, SR_TID.X ;  /* 0x0000000000657919 */ /* 0x000e620000002100 */
[----:B------:R-:W-:Y:S02]  /*8520*/  USHF.R.S32.HI UR5, URZ, 0x1f, UR29 ;  /* 0x0000001f3f057899 */ /* 0x000fe4000801141d */
[----:B------:R-:W-:Y:S02]  /*8530*/  UIMAD UR4, UR20, UR29, URZ ;  /* 0x0000001d140472a4 */ /* 0x000fe4000f8e023f */
[----:B------:R-:W-:Y:S02]  /*8540*/  UISETP.GT.AND UP0, UPT, UR29, UR19, UPT ;  /* 0x000000131d00728c */ /* 0x000fe4000bf04270 */
[----:B------:R-:W-:Y:S01]  /*8550*/  UIMAD UR4, UR5, UR21, UR4 ;  /* 0x00000015050472a4 */ /* 0x000fe2000f8e0204 */
[----:B-1----:R-:W-:-:S05]  /*8560*/  IMAD.SHL.U32 R101, R101, 0x2, RZ ;  /* 0x0000000265657824 */ /* 0x002fca00078e00ff */
[----:B------:R-:W-:Y:S01]  /*8570*/  LOP3.LUT R101, R101, 0x6, RZ, 0xc0, !PT ;  /* 0x0000000665657812 */ /* 0x000fe200078ec0ff */
[----:B------:R-:W-:Y:S01]  /*8580*/  BAR.SYNC.DEFER_BLOCKING 0x0 ;  /* 0x0000000000007b1d */ /* 0x000fe20000010000 */
[----:B--2---:R-:W-:Y:S02]  /*8590*/  ISETP.GE.AND P4, PT, R208, c[0x0][0x220], PT ;  /* 0x00008800d0007a0c */ /* 0x004fe40003f86270 */
[----:B---3--:R-:W-:Y:S01]  /*85a0*/  ISETP.GE.AND P3, PT, R202, c[0x0][0x220], PT ;  /* 0x00008800ca007a0c */ /* 0x008fe20003f66270 */
[----:B------:R-:W-:Y:S01]  /*85b0*/  IMAD.U32 R202, RZ, RZ, UR21 ;  /* 0x00000015ffca7e24 */ /* 0x000fe2000f8e00ff */
[----:B----4-:R-:W-:-:S03]  /*85c0*/  ISETP.GE.AND P2, PT, R200, c[0x0][0x220], PT ;  /* 0x00008800c8007a0c */ /* 0x010fc60003f46270 */
[----:B------:R-:W-:-:S06]  /*85d0*/  IMAD.WIDE.U32 R2, R202, UR29, R210 ;  /* 0x0000001dca027c25 */ /* 0x000fcc000f8e00d2 */
[----:B------:R-:W-:Y:S01]  /*85e0*/  @P4 STS [R222+0x9000], RZ ;  /* 0x009000ffde004388 */ /* 0x000fe20000000800 */
[----:B------:R-:W-:-:S03]  /*85f0*/  @!P4 LEA R12, P6, R2, c[0x0][0x170], 0x1 ;  /* 0x00005c00020cca11 */ /* 0x000fc600078c08ff */
[----:B------:R-:W-:Y:S01]  /*8600*/  @P4 STS [R222+0x9004], RZ ;  /* 0x009004ffde004388 */ /* 0x000fe20000000800 */
[----:B------:R-:W-:Y:S02]  /*8610*/  IADD3 R3, R3, UR4, RZ ;  /* 0x0000000403037c10 */ /* 0x000fe4000fffe0ff */
[C---:B------:R-:W-:Y:S01]  /*8620*/  @!P3 LEA R10, P1, R2.reuse, c[0x0][0x170], 0x1 ;  /* 0x00005c00020aba11 */ /* 0x040fe200078208ff */
[----:B------:R-:W-:Y:S01]  /*8630*/  @P4 STS.64 [R222+0x9008], RZ ;  /* 0x009008ffde004388 */ /* 0x000fe20000000a00 */
[C---:B------:R-:W-:Y:S02]  /*8640*/  @!P2 LEA R8, P0, R2.reuse, c[0x0][0x170], 0x1 ;  /* 0x00005c000208aa11 */ /* 0x040fe400078008ff */
[C---:B------:R-:W-:Y:S02]  /*8650*/  IADD3 R0, P5, R2.reuse, UR25, RZ ;  /* 0x0000001902007c10 */ /* 0x040fe4000ffbe0ff */
[C-C-:B------:R-:W-:Y:S02]  /*8660*/  @!P4 LEA.HI.X R13, R2.reuse, c[0x0][0x174], R3.reuse, 0x1, P6 ;  /* 0x00005d00020dca11 */ /* 0x140fe400030f0c03 */
        /* <DEDUP_REMOVED lines=8> */
[----:B------:R-:W-:Y:S01]  /*86f0*/  @P3 STS.128 [R222+0xa000], RZ ;  /* 0x00a000ffde003388 */ /* 0x000fe20000000c00 */
[C---:B------:R-:W-:Y:S02]  /*8700*/  @!P3 LEA R4, P5, R0.reuse, c[0x0][0x170], 0x1 ;  /* 0x00005c000004ba11 */ /* 0x040fe400078a08ff */
[C---:B------:R-:W-:Y:S01]  /*8710*/  @!P2 LEA R2, P1, R0.reuse, c[0x0][0x170], 0x1 ;  /* 0x00005c000002aa11 */ /* 0x040fe200078208ff */
[----:B------:R-:W-:Y:S01]  /*8720*/  @!PT LDS RZ, [RZ] ;  /* 0x00000000fffff984 */ /* 0x000fe20000000800 */
[----:B------:R-:W-:Y:S01]  /*8730*/  @!PT LDS RZ, [RZ] ;  /* 0x00000000fffff984 */ /* 0x000fe20000000800 */
[----:B------:R-:W-:Y:S01]  /*8740*/  @!PT LDS RZ, [RZ] ;  /* 0x00000000fffff984 */ /* 0x000fe20000000800 */
[----:B------:R2:W-:Y:S01]  /*8750*/  @!P3 LDGSTS.E.BYPASS.LTC128B.128 [R222+0xa000], [R10.64+0x40] ;  /* 0x0a0000400adebfae */ /* 0x0005e2000b901d5e */
[----:B------:R-:W-:-:S02]  /*8760*/  @!P4 LEA.HI.X R7, R0, c[0x0][0x174], R3, 0x1, P0 ;  /* 0x00005d000007ca11 */ /* 0x000fc400000f0c03 */
[C-C-:B------:R-:W-:Y:S01]  /*8770*/  @!P3 LEA.HI.X R5, R0.reuse, c[0x0][0x174], R3.reuse, 0x1, P5 ;  /* 0x00005d000005ba11 */ /* 0x140fe200028f0c03 */
[----:B------:R-:W-:Y:S01]  /*8780*/  @P2 STS.128 [R222+0xb000], RZ ;  /* 0x00b000ffde002388 */ /* 0x000fe20000000c00 */
[----:B------:R-:W-:Y:S01]  /*8790*/  @!P2 LEA.HI.X R3, R0, c[0x0][0x174], R3, 0x1, P1 ;  /* 0x00005d000003aa11 */ /* 0x000fe200008f0c03 */
[----:B------:R-:W-:Y:S02]  /*87a0*/  IMAD.U32 R0, RZ, RZ, UR29 ;  /* 0x0000001dff007e24 */ /* 0x000fe4000f8e00ff */
[----:B------:R-:W-:Y:S01]  /*87b0*/  @!PT LDS RZ, [RZ] ;  /* 0x00000000fffff984 */ /* 0x000fe20000000800 */
[----:B------:R-:W-:Y:S01]  /*87c0*/  @!PT LDS RZ, [RZ] ;  /* 0x00000000fffff984 */ /* 0x000fe20000000800 */
[----:B------:R-:W-:Y:S01]  /*87d0*/  @!PT LDS RZ, [RZ] ;  /* 0x00000000fffff984 */ /* 0x000fe20000000800 */
[----:B------:R2:W-:Y:S02]  /*87e0*/  @!P2 LDGSTS.E.BYPASS.LTC128B.128 [R222+0xb000], [R8.64+0x80] ;  /* 0x0b00008008deafae */ /* 0x0005e4000b901d5e */
[----:B------:R-:W-:Y:S02]  /*87f0*/  IMAD R0, R0, 0x40, R101 ;  /* 0x0000004000007824 */ /* 0x000fe400078e0265 */
[----:B------:R-:W-:Y:S03]  /*8800*/  @P4 STS.128 [R222+0x9800], RZ ;  /* 0x009800ffde004388 */ /* 0x000fe60000000c00 */
[C---:B------:R-:W-:Y:S01]  /*8810*/  ISETP.GE.AND P0, PT, R0.reuse, R227, PT ;  /* 0x000000e30000720c */ /* 0x040fe20003f06270 */
[----:B------:R-:W-:Y:S01]  /*8820*/  @!PT LDS RZ, [RZ] ;  /* 0x00000000fffff984 */ /* 0x000fe20000000800 */
[----:B------:R-:W-:Y:S01]  /*8830*/  @!PT LDS RZ, [RZ] ;  /* 0x00000000fffff984 */ /* 0x000fe20000000800 */
[----:B------:R-:W-:Y:S01]  /*8840*/  @!PT LDS RZ, [RZ] ;  /* 0x00000000fffff984 */ /* 0x000fe20000000800 */
[----:B------:R3:W-:Y:S01]  /*8850*/  @!P4 LDGSTS.E.BYPASS.LTC128B.128 [R222+0x9800], [R6.64] ;  /* 0x0980000006decfae */ /* 0x0007e2000b901d5e */
[----:B------:R-:W-:-:S02]  /*8860*/  ISETP.GE.AND P1, PT, R0, R228, PT ;  /* 0x000000e40000720c */ /* 0x000fc40003f26270 */
[C---:B------:R-:W-:Y:S01]  /*8870*/  ISETP.LT.OR P0, PT, R0.reuse, R223, P0 ;  /* 0x000000df0000720c */ /* 0x040fe20000701670 */
[----:B------:R-:W-:Y:S01]  /*8880*/  @P3 STS.128 [R222+0xa800], RZ ;  /* 0x00a800ffde003388 */ /* 0x000fe20000000c00 */
[C---:B------:R-:W-:Y:S02]  /*8890*/  ISETP.LT.OR P1, PT, R0.reuse, R224, P1 ;  /* 0x000000e00000720c */ /* 0x040fe40000f21670 */
[C---:B------:R-:W-:Y:S01]  /*88a0*/  ISETP.GE.AND P6, PT, R0.reuse, R230, PT ;  /* 0x000000e60000720c */ /* 0x040fe20003fc6270 */
[----:B------:R-:W-:Y:S01]  /*88b0*/  @!PT LDS RZ, [RZ] ;  /* 0x00000000fffff984 */ /* 0x000fe20000000800 */
[----:B------:R-:W-:Y:S01]  /*88c0*/  @!PT LDS RZ, [RZ] ;  /* 0x00000000fffff984 */ /* 0x000fe20000000800 */
[----:B------:R-:W-:Y:S01]  /*88d0*/  @!PT LDS RZ, [RZ] ;  /* 0x00000000fffff984 */ /* 0x000fe20000000800 */
[----:B------:R3:W-:Y:S03]  /*88e0*/  @!P3 LDGSTS.E.BYPASS.LTC128B.128 [R222+0xa800], [R4.64+0x40] ;  /* 0x0a80004004debfae */ /* 0x0007e6000b901d5e */
[C---:B------:R-:W-:Y:S01]  /*88f0*/  ISETP.LT.OR P6, PT, R0.reuse, R226, P6 ;  /* 0x000000e20000720c */ /* 0x040fe200037c1670 */
[----:B------:R-:W-:Y:S04]  /*8900*/  @P2 STS.128 [R222+0xb800], RZ ;  /* 0x00b800ffde002388 */ /* 0x000fe80000000c00 */
[----:B------:R-:W-:Y:S01]  /*8910*/  @!PT LDS RZ, [RZ] ;  /* 0x00000000fffff984 */ /* 0x000fe20000000800 */
[----:B------:R-:W-:Y:S01]  /*8920*/  @!PT LDS RZ, [RZ] ;  /* 0x00000000fffff984 */ /* 0x000fe20000000800 */
[----:B------:R-:W-:Y:S01]  /*8930*/  @!PT LDS RZ, [RZ] ;  /* 0x00000000fffff984 */ /* 0x000fe20000000800 */
[----:B------:R4:W-:Y:S04]  /*8940*/  @!P2 LDGSTS.E.BYPASS.LTC128B.128 [R222+0xb800], [R2.64+0x80] ;  /* 0x0b80008002deafae */ /* 0x0009e8000b901d5e */
[----:B-1----:R-:W-:Y:S04]  /*8950*/  LDSM.16.M88.4 R12, [R220] ;  /* 0x00000000dc0c783b */ /* 0x002fe80000000200 */
[----:B-----5:R-:W1:Y:S04]  /*8960*/  LDSM.16.M88.4 R32, [R217+0x6000] ;  /* 0x00600000d920783b */ /* 0x020e680000000200 */
[----:B------:R-:W1:Y:S04]  /*8970*/  LDSM.16.M88.4 R28, [R217+0x6400] ;  /* 0x00640000d91c783b */ /* 0x000e680000000200 */
[----:B------:R-:W1:Y:S04]  /*8980*/  LDSM.16.M88.4 R24, [R217+0x6800] ;  /* 0x00680000d918783b */ /* 0x000e680000000200 */
[----:B------:R-:W1:Y:S04]  /*8990*/  LDSM.16.M88.4 R20, [R217+0x6c00] ;  /* 0x006c0000d914783b */ /* 0x000e680000000200 */
[----:B--2---:R-:W2:Y:S01]  /*89a0*/  LDSM.16.M88.4 R8, [R220+0x1000] ;  /* 0x00100000dc08783b */ /* 0x004ea20000000200 */
[----:B----4-:R-:W-:-:S03]  /*89b0*/  IADD3 R2, R0, 0x1, RZ ;  /* 0x0000000100027810 */ /* 0x010fc60007ffe0ff */
[----:B---3--:R-:W-:Y:S01]  /*89c0*/  LDSM.16.M88.4 R4, [R221] ;  /* 0x00000000dd04783b */ /* 0x008fe20000000200 */
[----:B------:R-:W-:Y:S02]  /*89d0*/  IADD3 R3, R0, 0x8, RZ ;  /* 0x0000000800037810 */ /* 0x000fe40007ffe0ff */
[C---:B------:R-:W-:Y:S01]  /*89e0*/  ISETP.GE.AND P5, PT, R2.reuse, R228, PT ;  /* 0x000000e40200720c */ /* 0x040fe20003fa6270 */
[----:B------:R-:W3:Y:S03]  /*89f0*/  LDSM.16.M88.4 R36, [R219+0x6000] ;  /* 0x00600000db24783b */ /* 0x000ee60000000200 */
[----:B------:R-:W-:Y:S01]  /*8a00*/  ISETP.LT.OR P5, PT, R2, R224, P5 ;  /* 0x000000e00200720c */ /* 0x000fe20002fa1670 */
[----:B------:R-:W4:Y:S04]  /*8a10*/  LDSM.16.M88.4 R40, [R219+0x6400] ;  /* 0x00640000db28783b */ /* 0x000f280000000200 */
[----:B------:R-:W2:Y:S04]  /*8a20*/  LDSM.16.M88.4 R48, [R219+0x6800] ;  /* 0x00680000db30783b */ /* 0x000ea80000000200 */
[----:B------:R-:W2:Y:S01]  /*8a30*/  LDSM.16.M88.4 R44, [R219+0x6c00] ;  /* 0x006c0000db2c783b */ /* 0x000ea20000000200 */
[C---:B-1----:R-:W-:Y:S03]  /*8a40*/  HMMA.16816.F32 R64, R12.reuse, R32, RZ ;  /* 0x000000200c40723c */ /* 0x042fe600000018ff */
[----:B------:R-:W1:Y:S04]  /*8a50*/  LDSM.16.M88.4 R16, [R221+0x1000] ;  /* 0x00100000dd10783b */ /* 0x000e680000000200 */
[----:B------:R-:W0:Y:S01]  /*8a60*/  LDGDEPBAR ;  /* 0x00000000000079af */ /* 0x000e220000000000 */
[C---:B------:R-:W-:Y:S08]  /*8a70*/  HMMA.16816.F32 R60, R12.reuse, R28, RZ ;  /* 0x0000001c0c3c723c */ /* 0x040ff000000018ff */
[C---:B------:R-:W-:Y:S08]  /*8a80*/  HMMA.16816.F32 R56, R12.reuse, R24, RZ ;  /* 0x000000180c38723c */ /* 0x040ff000000018ff */
[C---:B------:R-:W-:Y:S08]  /*8a90*/  HMMA.16816.F32 R52, R12.reuse, R20, RZ ;  /* 0x000000140c34723c */ /* 0x040ff000000018ff */
[C---:B------:R-:W-:Y:S08]  /*8aa0*/  HMMA.16816.F32 R108, R12.reuse, R34, RZ ;  /* 0x000000220c6c723c */ /* 0x040ff000000018ff */
[C---:B------:R-:W-:Y:S08]  /*8ab0*/  HMMA.16816.F32 R180, R12.reuse, R30, RZ ;  /* 0x0000001e0cb4723c */ /* 0x040ff000000018ff */
[C---:B------:R-:W-:Y:S08]  /*8ac0*/  HMMA.16816.F32 R188, R12.reuse, R26, RZ ;  /* 0x0000001a0cbc723c */ /* 0x040ff000000018ff */
[----:B------:R-:W-:Y:S08]  /*8ad0*/  HMMA.16816.F32 R12, R12, R22, RZ ;  /* 0x000000160c0c723c */ /* 0x000ff000000018ff */
[C---:B--2---:R-:W-:Y:S08]  /*8ae0*/  HMMA.16816.F32 R192, R8.reuse, R32, RZ ;  /* 0x0000002008c0723c */ /* 0x044ff000000018ff */
[----:B------:R-:W-:Y:S08]  /*8af0*/  HMMA.16816.F32 R240, R8, R34, RZ ;  /* 0x0000002208f0723c */ /* 0x000ff000000018ff */
[C---:B---3--:R-:W-:Y:S08]  /*8b00*/  HMMA.16816.F32 R196, R4.reuse, R36, R64 ;  /* 0x0000002404c4723c */ /* 0x048ff00000001840 */
[C---:B----4-:R-:W-:Y:S08]  /*8b10*/  HMMA.16816.F32 R184, R4.reuse, R40, R60 ;  /* 0x0000002804b8723c */ /* 0x050ff0000000183c */
[----:B------:R-:W-:Y:S08]  /*8b20*/  HMMA.16816.F32 R176, R4, R48, R56 ;  /* 0x0000003004b0723c */ /* 0x000ff00000001838 */
        /* <DEDUP_REMOVED lines=8> */
[----:B------:R-:W-:Y:S04]  /*8bb0*/  LDSM.16.M88.4 R8, [R217+0x7000] ;  /* 0x00700000d908783b */ /* 0x000fe80000000200 */
[----:B------:R-:W-:Y:S03]  /*8bc0*/  LDSM.16.M88.4 R20, [R217+0x7c00] ;  /* 0x007c0000d914783b */ /* 0x000fe60000000200 */
[C---:B------:R-:W-:Y:S08]  /*8bd0*/  HMMA.16816.F32 R52, R4.reuse, R44, R52 ;  /* 0x0000002c0434723c */ /* 0x040ff00000001834 */
[C---:B------:R-:W-:Y:S08]  /*8be0*/  HMMA.16816.F32 R64, R4.reuse, R38, R108 ;  /* 0x000000260440723c */ /* 0x040ff0000000186c */
[C---:B------:R-:W-:Y:S08]  /*8bf0*/  HMMA.16816.F32 R60, R4.reuse, R42, R180 ;  /* 0x0000002a043c723c */ /* 0x040ff000000018b4 */
[C---:B------:R-:W-:Y:S08]  /*8c00*/  HMMA.16816.F32 R56, R4.reuse, R50, R188 ;  /* 0x000000320438723c */ /* 0x040ff000000018bc */
[----:B------:R-:W-:Y:S01]  /*8c10*/  HMMA.16816.F32 R32, R4, R46, R12 ;  /* 0x0000002e0420723c */ /* 0x000fe2000000180c */
[----:B------:R-:W2:Y:S04]  /*8c20*/  LDSM.16.M88.4 R4, [R220+0x2000] ;  /* 0x00200000dc04783b */ /* 0x000ea80000000200 */
[----:B------:R-:W3:Y:S03]  /*8c30*/  LDSM.16.M88.4 R12, [R220+0x3000] ;  /* 0x00300000dc0c783b */ /* 0x000ee60000000200 */
[C---:B-1----:R-:W-:Y:S08]  /*8c40*/  HMMA.16816.F32 R192, R16.reuse, R36, R192 ;  /* 0x0000002410c0723c */ /* 0x042ff000000018c0 */
[C---:B------:R-:W-:Y:S08]  /*8c50*/  HMMA.16816.F32 R36, R16.reuse, R38, R240 ;  /* 0x000000261024723c */ /* 0x040ff000000018f0 */
[C---:B------:R-:W-:Y:S08]  /*8c60*/  HMMA.16816.F32 R244, R16.reuse, R48, R208 ;  /* 0x0000003010f4723c */ /* 0x040ff000000018d0 */
[C---:B------:R-:W-:Y:S08]  /*8c70*/  HMMA.16816.F32 R212, R16.reuse, R40, R212 ;  /* 0x0000002810d4723c */ /* 0x040ff000000018d4 */
[----:B------:R-:W-:Y:S08]  /*8c80*/  HMMA.16816.F32 R204, R16, R44, R204 ;  /* 0x0000002c10cc723c */ /* 0x000ff000000018cc */
[C---:B--2---:R-:W-:Y:S08]  /*8c90*/  HMMA.16816.F32 R180, R4.reuse, R24, R176 ;  /* 0x0000001804b4723c */ /* 0x044ff000000018b0 */
[----:B------:R-:W-:Y:S08]  /*8ca0*/  HMMA.16816.F32 R108, R4, R10, R64 ;  /* 0x0000000a046c723c */ /* 0x000ff00000001840 */
[C---:B------:R-:W-:Y:S01]  /*8cb0*/  HMMA.16816.F32 R208, R16.reuse, R42, R236 ;  /* 0x0000002a10d0723c */ /* 0x040fe200000018ec */
[----:B------:R-:W-:Y:S07]  /*8cc0*/  LDSM.16.M88.4 R40, [R219+0x7400] ;  /* 0x00740000db28783b */ /* 0x000fee0000000200 */
[C---:B------:R-:W-:Y:S01]  /*8cd0*/  HMMA.16816.F32 R188, R16.reuse, R50, R232 ;  /* 0x0000003210bc723c */ /* 0x040fe200000018e8 */
[----:B------:R-:W-:Y:S07]  /*8ce0*/  LDSM.16.M88.4 R48, [R219+0x7800] ;  /* 0x00780000db30783b */ /* 0x000fee0000000200 */
[----:B------:R-:W-:Y:S01]  /*8cf0*/  HMMA.16816.F32 R200, R16, R46, R200 ;  /* 0x0000002e10c8723c */ /* 0x000fe200000018c8 */
[----:B------:R-:W-:Y:S04]  /*8d00*/  LDSM.16.M88.4 R44, [R219+0x7c00] ;  /* 0x007c0000db2c783b */ /* 0x000fe80000000200 */
[----:B------:R-:W-:Y:S03]  /*8d10*/  LDSM.16.M88.4 R16, [R219+0x7000] ;  /* 0x00700000db10783b */ /* 0x000fe60000000200 */
[C---:B------:R-:W-:Y:S08]  /*8d20*/  HMMA.16816.F32 R196, R4.reuse, R8, R196 ;  /* 0x0000000804c4723c */ /* 0x040ff000000018c4 */
[C---:B------:R-:W-:Y:S08]  /*8d30*/  HMMA.16816.F32 R184, R4.reuse, R28, R184 ;  /* 0x0000001c04b8723c */ /* 0x040ff000000018b8 */
[C---:B------:R-:W-:Y:S08]  /*8d40*/  HMMA.16816.F32 R176, R4.reuse, R20, R52 ;  /* 0x0000001404b0723c */ /* 0x040ff00000001834 */
[C---:B------:R-:W-:Y:S08]  /*8d50*/  HMMA.16816.F32 R64, R4.reuse, R30, R60 ;  /* 0x0000001e0440723c */ /* 0x040ff0000000183c */
[C---:B------:R-:W-:Y:S08]  /*8d60*/  HMMA.16816.F32 R56, R4.reuse, R26, R56 ;  /* 0x0000001a0438723c */ /* 0x040ff00000001838 */
[----:B------:R-:W-:Y:S01]  /*8d70*/  HMMA.16816.F32 R32, R4, R22, R32 ;  /* 0x000000160420723c */ /* 0x000fe20000001820 */
[----:B------:R-:W1:Y:S07]  /*8d80*/  LDSM.16.M88.4 R4, [R221+0x2000] ;  /* 0x00200000dd04783b */ /* 0x000e6e0000000200 */
[C---:B---3--:R-:W-:Y:S08]  /*8d90*/  HMMA.16816.F32 R52, R12.reuse, R8, R192 ;  /* 0x000000080c34723c */ /* 0x048ff000000018c0 */
[C---:B------:R-:W-:Y:S01]  /*8da0*/  HMMA.16816.F32 R36, R12.reuse, R10, R36 ;  /* 0x0000000a0c24723c */ /* 0x040fe20000001824 */
[----:B------:R-:W2:Y:S07]  /*8db0*/  LDSM.16.M88.4 R8, [R221+0x3000] ;  /* 0x00300000dd08783b */ /* 0x000eae0000000200 */
[C---:B------:R-:W-:Y:S08]  /*8dc0*/  HMMA.16816.F32 R60, R12.reuse, R28, R212 ;  /* 0x0000001c0c3c723c */ /* 0x040ff000000018d4 */
[C---:B------:R-:W-:Y:S08]  /*8dd0*/  HMMA.16816.F32 R208, R12.reuse, R30, R208 ;  /* 0x0000001e0cd0723c */ /* 0x040ff000000018d0 */
[C---:B------:R-:W-:Y:S08]  /*8de0*/  HMMA.16816.F32 R232, R12.reuse, R24, R244 ;  /* 0x000000180ce8723c */ /* 0x040ff000000018f4 */
[C---:B------:R-:W-:Y:S01]  /*8df0*/  HMMA.16816.F32 R28, R12.reuse, R26, R188 ;  /* 0x0000001a0c1c723c */ /* 0x040fe200000018bc */
[----:B------:R-:W-:Y:S07]  /*8e00*/  LDSM.16.M88.4 R24, [R217+0x8400] ;  /* 0x00840000d918783b */ /* 0x000fee0000000200 */
[----:B------:R-:W-:Y:S08]  /*8e10*/  HMMA.16816.F32 R212, R12, R20, R204 ;  /* 0x000000140cd4723c */ /* 0x000ff000000018cc */
[C---:B-1----:R-:W-:Y:S08]  /*8e20*/  HMMA.16816.F32 R240, R4.reuse, R40, R184 ;  /* 0x0000002804f0723c */ /* 0x042ff000000018b8 */
[C---:B------:R-:W-:Y:S08]  /*8e30*/  HMMA.16816.F32 R204, R4.reuse, R48, R180 ;  /* 0x0000003004cc723c */ /* 0x040ff000000018b4 */
[----:B------:R-:W-:Y:S08]  /*8e40*/  HMMA.16816.F32 R188, R4, R44, R176 ;  /* 0x0000002c04bc723c */ /* 0x000ff000000018b0 */
[----:B------:R-:W-:Y:S01]  /*8e50*/  HMMA.16816.F32 R200, R12, R22, R200 ;  /* 0x000000160cc8723c */ /* 0x000fe200000018c8 */
[----:B------:R-:W-:Y:S04]  /*8e60*/  LDSM.16.M88.4 R20, [R217+0x8800] ;  /* 0x00880000d914783b */ /* 0x000fe80000000200 */
[----:B------:R-:W-:Y:S03]  /*8e70*/  LDSM.16.M88.4 R12, [R221+0x4000] ;  /* 0x00400000dd0c783b */ /* 0x000fe60000000200 */
[C---:B------:R-:W-:Y:S08]  /*8e80*/  HMMA.16816.F32 R196, R4.reuse, R16, R196 ;  /* 0x0000001004c4723c */ /* 0x040ff000000018c4 */
[C---:B------:R-:W-:Y:S08]  /*8e90*/  HMMA.16816.F32 R244, R4.reuse, R18, R108 ;  /* 0x0000001204f4723c */ /* 0x040ff0000000186c */
[----:B------:R-:W-:Y:S01]  /*8ea0*/  HMMA.16816.F32 R184, R4, R46, R32 ;  /* 0x0000002e04b8723c */ /* 0x000fe20000001820 */
[----:B------:R-:W-:Y:S07]  /*8eb0*/  LDSM.16.M88.4 R32, [R217+0x8000] ;  /* 0x00800000d920783b */ /* 0x000fee0000000200 */
[C---:B--2---:R-:W-:Y:S08]  /*8ec0*/  HMMA.16816.F32 R180, R8.reuse, R16, R52 ;  /* 0x0000001008b4723c */ /* 0x044ff00000001834 */
[----:B------:R-:W-:Y:S01]  /*8ed0*/  HMMA.16816.F32 R176, R8, R18, R36 ;  /* 0x0000001208b0723c */ /* 0x000fe20000001824 */
[----:B------:R-:W1:Y:S04]  /*8ee0*/  LDSM.16.M88.4 R16, [R220+0x5000] ;  /* 0x00500000dc10783b */ /* 0x000e680000000200 */
[----:B------:R-:W-:Y:S03]  /*8ef0*/  LDSM.16.M88.4 R36, [R217+0x8c00] ;  /* 0x008c0000d924783b */ /* 0x000fe60000000200 */
[C---:B------:R-:W-:Y:S08]  /*8f00*/  HMMA.16816.F32 R236, R4.reuse, R42, R64 ;  /* 0x0000002a04ec723c */ /* 0x040ff00000001840 */
[----:B------:R-:W-:Y:S01]  /*8f10*/  HMMA.16816.F32 R192, R4, R50, R56 ;  /* 0x0000003204c0723c */ /* 0x000fe20000001838 */
[----:B------:R-:W2:Y:S07]  /*8f20*/  LDSM.16.M88.4 R4, [R220+0x4000] ;  /* 0x00400000dc04783b */ /* 0x000eae0000000200 */
[C---:B------:R-:W-:Y:S08]  /*8f30*/  HMMA.16816.F32 R108, R8.reuse, R40, R60 ;  /* 0x00000028086c723c */ /* 0x040ff0000000183c */
[C---:B------:R-:W-:Y:S08]  /*8f40*/  HMMA.16816.F32 R60, R8.reuse, R48, R232 ;  /* 0x00000030083c723c */ /* 0x040ff000000018e8 */
[C---:B------:R-:W-:Y:S01]  /*8f50*/  HMMA.16816.F32 R56, R8.reuse, R50, R28 ;  /* 0x000000320838723c */ /* 0x040fe2000000181c */
[----:B------:R-:W-:Y:S07]  /*8f60*/  LDSM.16.M88.4 R28, [R219+0x8000] ;  /* 0x00800000db1c783b */ /* 0x000fee0000000200 */
[C---:B------:R-:W-:Y:S08]  /*8f70*/  HMMA.16816.F32 R48, R8.reuse, R44, R212 ;  /* 0x0000002c0830723c */ /* 0x040ff000000018d4 */
[C---:B------:R-:W-:Y:S08]  /*8f80*/  HMMA.16816.F32 R64, R8.reuse, R42, R208 ;  /* 0x0000002a0840723c */ /* 0x040ff000000018d0 */
[----:B------:R-:W-:Y:S01]  /*8f90*/  HMMA.16816.F32 R212, R8, R46, R200 ;  /* 0x0000002e08d4723c */ /* 0x000fe200000018c8 */
[----:B------:R-:W3:Y:S07]  /*8fa0*/  LDSM.16.M88.4 R8, [R221+0x5000] ;  /* 0x00500000dd08783b */ /* 0x000eee0000000200 */
[-C--:B-1----:R-:W-:Y:S08]  /*8fb0*/  HMMA.16816.F32 R40, R16, R32.reuse, R180 ;  /* 0x000000201028723c */ /* 0x082ff000000018b4 */
[C---:B--2---:R-:W-:Y:S08]  /*8fc0*/  HMMA.16816.F32 R52, R4.reuse, R32, R196 ;  /* 0x000000200434723c */ /* 0x044ff000000018c4 */
[C---:B------:R-:W-:Y:S08]  /*8fd0*/  HMMA.16816.F32 R196, R4.reuse, R34, R244 ;  /* 0x0000002204c4723c */ /* 0x040ff000000018f4 */
[C---:B------:R-:W-:Y:S08]  /*8fe0*/  HMMA.16816.F32 R200, R4.reuse, R24, R240 ;  /* 0x0000001804c8723c */ /* 0x040ff000000018f0 */
        /* <DEDUP_REMOVED lines=8> */
[----:B------:R-:W-:Y:S08]  /*9070*/  HMMA.16816.F32 R56, R16, R22, R56 ;  /* 0x000000161038723c */ /* 0x000ff00000001838 */
[----:B---3--:R-:W-:Y:S08]  /*9080*/  HMMA.16816.F32 R20, R8, R28, R40 ;  /* 0x0000001c0814723c */ /* 0x008ff00000001828 */
[----:B------:R-:W-:Y:S08]  /*9090*/  HMMA.16816.F32 R108, R16, R24, R108 ;  /* 0x00000018106c723c */ /* 0x000ff0000000186c */
[----:B------:R-:W-:Y:S08]  /*90a0*/  HMMA.16816.F32 R32, R12, R28, R52 ;  /* 0x0000001c0c20723c */ /* 0x000ff00000001834 */
[----:B------:R-:W-:Y:S01]  /*90b0*/  HMMA.16816.F32 R44, R8, R30, R44 ;  /* 0x0000001e082c723c */ /* 0x000fe2000000182c */
[----:B------:R-:W-:-:S02]  /*90c0*/  FSEL R181, R22, -INF , !P0 ;  /* 0xff80000016b57808 */ /* 0x000fc40004000000 */
[----:B------:R-:W-:Y:S02]  /*90d0*/  ISETP.GE.AND P0, PT, R2, R227, PT ;  /* 0x000000e30200720c */ /* 0x000fe40003f06270 */
[----:B------:R-:W-:Y:S02]  /*90e0*/  FSEL R107, R20, -INF , !P1 ;  /* 0xff800000146b7808 */ /* 0x000fe40004800000 */
[C---:B------:R-:W-:Y:S01]  /*90f0*/  ISETP.GE.AND P1, PT, R2.reuse, R229, PT ;  /* 0x000000e50200720c */ /* 0x040fe20003f26270 */
[----:B------:R-:W-:Y:S01]  /*9100*/  HMMA.16816.F32 R28, R12, R30, R196 ;  /* 0x0000001e0c1c723c */ /* 0x000fe200000018c4 */
[C---:B------:R-:W-:Y:S02]  /*9110*/  ISETP.LT.OR P0, PT, R2.reuse, R223, P0 ;  /* 0x000000df0200720c */ /* 0x040fe40000701670 */
[----:B------:R-:W-:Y:S02]  /*9120*/  ISETP.LT.OR P1, PT, R2, R225, P1 ;  /* 0x000000e10200720c */ /* 0x000fe40000f21670 */
[----:B------:R-:W-:-:S02]  /*9130*/  FSEL R180, R21, -INF , !P5 ;  /* 0xff80000015b47808 */ /* 0x000fc40006800000 */
[----:B------:R-:W-:Y:S01]  /*9140*/  ISETP.GE.AND P5, PT, R0, R229, PT ;  /* 0x000000e50000720c */ /* 0x000fe20003fa6270 */
[----:B------:R-:W-:Y:S01]  /*9150*/  HMMA.16816.F32 R64, R16, R26, R64 ;  /* 0x0000001a1040723c */ /* 0x000fe20000001840 */
[----:B------:R-:W-:Y:S02]  /*9160*/  FSEL R101, R35, -INF , !P1 ;  /* 0xff80000023657808 */ /* 0x000fe40004800000 */
[----:B------:R-:W-:Y:S02]  /*9170*/  FSEL R100, R32, -INF , !P6 ;  /* 0xff80000020647808 */ /* 0x000fe40007000000 */
[----:B------:R-:W-:Y:S02]  /*9180*/  ISETP.GE.AND P6, PT, R2, R230, PT ;  /* 0x000000e60200720c */ /* 0x000fe40003fc6270 */
[----:B------:R-:W-:Y:S01]  /*9190*/  ISETP.LT.OR P5, PT, R0, R225, P5 ;  /* 0x000000e10000720c */ /* 0x000fe20002fa1670 */
[----:B-1----:R-:W-:Y:S01]  /*91a0*/  HMMA.16816.F32 R24, R8, R4, R108 ;  /* 0x000000040818723c */ /* 0x002fe2000000186c */
[----:B------:R-:W-:-:S02]  /*91b0*/  ISETP.LT.OR P6, PT, R2, R226, P6 ;  /* 0x000000e20200720c */ /* 0x000fc400037c1670 */
[----:B------:R-:W-:Y:S02]  /*91c0*/  IADD3 R2, R0, 0x9, RZ ;  /* 0x0000000900027810 */ /* 0x000fe40007ffe0ff */
[----:B------:R-:W-:Y:S02]  /*91d0*/  FSEL R55, R34, -INF , !P5 ;  /* 0xff80000022377808 */ /* 0x000fe40006800000 */
[----:B------:R-:W-:Y:S01]  /*91e0*/  FSEL R109, R23, -INF , !P0 ;  /* 0xff800000176d7808 */ /* 0x000fe20004000000 */
[----:B------:R-:W-:Y:S01]  /*91f0*/  HMMA.16816.F32 R40, R12, R4, R200 ;  /* 0x000000040c28723c */ /* 0x000fe200000018c8 */
[C---:B------:R-:W-:Y:S01]  /*9200*/  ISETP.GE.AND P0, PT, R3.reuse, R230, PT ;  /* 0x000000e60300720c */ /* 0x040fe20003f06270 */
[----:B------:R-:W1:Y:S01]  /*9210*/  LDSM.16.M88.4 R20, [R219+0x8800] ;  /* 0x00880000db14783b */ /* 0x000e620000000200 */
[C---:B------:R-:W-:Y:S02]  /*9220*/  ISETP.GE.AND P5, PT, R3.reuse, R229, PT ;  /* 0x000000e50300720c */ /* 0x040fe40003fa6270 */
[----:B------:R-:W-:-:S02]  /*9230*/  ISETP.LT.OR P1, PT, R3, R226, P0 ;  /* 0x000000e20300720c */ /* 0x000fc40000721670 */
[C---:B------:R-:W-:Y:S01]  /*9240*/  ISETP.GE.AND P0, PT, R3.reuse, R227, PT ;  /* 0x000000e30300720c */ /* 0x040fe20003f06270 */
[----:B------:R-:W-:Y:S01]  /*9250*/  HMMA.16816.F32 R176, R16, R36, R48 ;  /* 0x0000002410b0723c */ /* 0x000fe20000001830 */
[----:B------:R-:W-:Y:S02]  /*9260*/  FSEL R54, R28, -INF , !P1 ;  /* 0xff8000001c367808 */ /* 0x000fe40004800000 */
[----:B------:R-:W-:Y:S02]  /*9270*/  ISETP.LT.OR P0, PT, R3, R223, P0 ;  /* 0x000000df0300720c */ /* 0x000fe40000701670 */
[----:B------:R-:W-:Y:S02]  /*9280*/  ISETP.GE.AND P1, PT, R2, R228, PT ;  /* 0x000000e40200720c */ /* 0x000fe40003f26270 */
[----:B------:R-:W-:Y:S01]  /*9290*/  FSEL R37, R33, -INF , !P6 ;  /* 0xff80000021257808 */ /* 0x000fe20007000000 */
[----:B------:R-:W-:Y:S01]  /*92a0*/  HMMA.16816.F32 R48, R8, R6, R64 ;  /* 0x000000060830723c */ /* 0x000fe20000001840 */
[----:B------:R-:W-:-:S02]  /*92b0*/  FSEL R108, R46, -INF , !P0 ;  /* 0xff8000002e6c7808 */ /* 0x000fc40004000000 */
[C---:B------:R-:W-:Y:S02]  /*92c0*/  ISETP.GE.AND P6, PT, R3.reuse, R228, PT ;  /* 0x000000e40300720c */ /* 0x040fe40003fc6270 */
[C---:B------:R-:W-:Y:S02]  /*92d0*/  ISETP.GE.AND P0, PT, R2.reuse, R227, PT ;  /* 0x000000e30200720c */ /* 0x040fe40003f06270 */
[CC--:B------:R-:W-:Y:S01]  /*92e0*/  ISETP.LT.OR P6, PT, R3.reuse, R224.reuse, P6 ;  /* 0x000000e00300720c */ /* 0x0c0fe200037c1670 */
[----:B------:R-:W-:Y:S01]  /*92f0*/  HMMA.16816.F32 R32, R12, R6, R208 ;  /* 0x000000060c20723c */ /* 0x000fe200000018d0 */
[----:B------:R-:W-:Y:S01]  /*9300*/  ISETP.LT.OR P1, PT, R2, R224, P1 ;  /* 0x000000e00200720c */ /* 0x000fe20000f21670 */
[----:B------:R-:W2:Y:S01]  /*9310*/  LDSM.16.M88.4 R4, [R219+0x8c00] ;  /* 0x008c0000db04783b */ /* 0x000ea20000000200 */
[----:B------:R-:W-:Y:S01]  /*9320*/  ISETP.LT.OR P5, PT, R3, R225, P5 ;  /* 0x000000e10300720c */ /* 0x000fe20002fa1670 */
[----:B------:R-:W-:-:S04]  /*9330*/  DEPBAR.LE SB0, 0x0 ;  /* 0x000080000000791a */ /* 0x000fc80000000000 */
[----:B------:R-:W-:Y:S01]  /*9340*/  BAR.SYNC.DEFER_BLOCKING 0x0 ;  /* 0x0000000000007b1d */ /* 0x000fe20000010000 */
[----:B------:R-:W-:Y:S01]  /*9350*/  ISETP.LT.OR P0, PT, R2, R223, P0 ;  /* 0x000000df0200720c */ /* 0x000fe20000701670 */
[----:B------:R-:W-:Y:S01]  /*9360*/  HMMA.16816.F32 R16, R16, R38, R212 ;  /* 0x000000261010723c */ /* 0x000fe200000018d4 */
[----:B------:R-:W-:Y:S02]  /*9370*/  IADD3 R3, R0, 0x10, RZ ;  /* 0x0000001000037810 */ /* 0x000fe40007ffe0ff */
[----:B------:R-:W-:Y:S02]  /*9380*/  FSEL R106, R44, -INF , !P6 ;  /* 0xff8000002c6a7808 */ /* 0x000fe40007000000 */
[----:B------:R-:W-:Y:S02]  /*9390*/  FSEL R64, R45, -INF , !P1 ;  /* 0xff8000002d407808 */ /* 0x000fe40004800000 */
[----:B------:R-:W-:Y:S02]  /*93a0*/  FSEL R65, R47, -INF , !P0 ;  /* 0xff8000002f417808 */ /* 0x000fe40004000000 */
[C---:B------:R-:W-:Y:S01]  /*93b0*/  ISETP.GE.AND P6, PT, R2.reuse, R230, PT ;  /* 0x000000e60200720c */ /* 0x040fe20003fc6270 */
[----:B-1----:R-:W-:Y:S01]  /*93c0*/  HMMA.16816.F32 R44, R12, R20, R204 ;  /* 0x000000140c2c723c */ /* 0x002fe200000018cc */
[----:B------:R-:W-:-:S02]  /*93d0*/  ISETP.GE.AND P1, PT, R2, R229, PT ;  /* 0x000000e50200720c */ /* 0x000fc40003f26270 */
[C---:B------:R-:W-:Y:S02]  /*93e0*/  ISETP.GE.AND P0, PT, R3.reuse, R230, PT ;  /* 0x000000e60300720c */ /* 0x040fe40003f06270 */
[CC--:B------:R-:W-:Y:S02]  /*93f0*/  ISETP.LT.OR P6, PT, R2.reuse, R226.reuse, P6 ;  /* 0x000000e20200720c */ /* 0x0c0fe400037c1670 */
        /* <DEDUP_REMOVED lines=9> */
[----:B------:R-:W-:Y:S01]  /*9490*/  FSEL R198, R41, -INF , !P0 ;  /* 0xff80000029c67808 */ /* 0x000fe20004000000 */
[----:B------:R-:W-:Y:S01]  /*94a0*/  HMMA.16816.F32 R28, R8, R20, R60 ;  /* 0x00000014081c723c */ /* 0x000fe2000000183c */
[----:B------:R-:W-:-:S02]  /*94b0*/  ISETP.GE.AND P6, PT, R3, R229, PT ;  /* 0x000000e50300720c */ /* 0x000fc40003fc6270 */
[C---:B------:R-:W-:Y:S02]  /*94c0*/  ISETP.GE.AND P5, PT, R3.reuse, R228, PT ;  /* 0x000000e40300720c */ /* 0x040fe40003fa6270 */
[CC--:B------:R-:W-:Y:S02]  /*94d0*/  ISETP.GE.AND P1, PT, R3.reuse, R227.reuse, PT ;  /* 0x000000e30300720c */ /* 0x0c0fe40003f26270 */
[----:B------:R-:W-:Y:S02]  /*94e0*/  ISETP.GE.AND P0, PT, R2, R227, PT ;  /* 0x000000e30200720c */ /* 0x000fe40003f06270 */
        /* <DEDUP_REMOVED lines=15> */
[C---:B------:R-:W-:Y:S02]  /*95e0*/  ISETP.LT.OR P1, PT, R3.reuse, R226, P1 ;  /* 0x000000e20300720c */ /* 0x040fe40000f21670 */
[----:B------:R-:W-:Y:S02]  /*95f0*/  ISETP.LT.OR P0, PT, R3, R223, P0 ;  /* 0x000000df0300720c */ /* 0x000fe40000701670 */
[----:B------:R-:W-:Y:S02]  /*9600*/  IADD3 R2, R0, 0x19, RZ ;  /* 0x0000001900027810 */ /* 0x000fe40007ffe0ff */
[----:B------:R-:W-:Y:S02]  /*9610*/  FSEL R197, R43, -INF , !P6 ;  /* 0xff8000002bc57808 */ /* 0x000fe40007000000 */
[----:B------:R-:W-:Y:S01]  /*9620*/  FSEL R201, R25, -INF , !P5 ;  /* 0xff80000019c97808 */ /* 0x000fe20006800000 */
[----:B--2---:R-:W-:Y:S01]  /*9630*/  HMMA.16816.F32 R40, R12, R4, R188 ;  /* 0x000000040c28723c */ /* 0x004fe200000018bc */
[----:B------:R-:W-:-:S02]  /*9640*/  FSEL R196, R32, -INF , !P1 ;  /* 0xff80000020c47808 */ /* 0x000fc40004800000 */
[----:B------:R-:W-:Y:S02]  /*9650*/  FSEL R204, R50, -INF , !P0 ;  /* 0xff80000032cc7808 */ /* 0x000fe40004000000 */
[CC--:B------:R-:W-:Y:S02]  /*9660*/  ISETP.GE.AND P6, PT, R3.reuse, R228.reuse, PT ;  /* 0x000000e40300720c */ /* 0x0c0fe40003fc6270 */
[C---:B------:R-:W-:Y:S01]  /*9670*/  ISETP.GE.AND P5, PT, R3.reuse, R229, PT ;  /* 0x000000e50300720c */ /* 0x040fe20003fa6270 */
[----:B------:R-:W-:Y:S01]  /*9680*/  HMMA.16816.F32 R24, R8, R22, R56 ;  /* 0x000000160818723c */ /* 0x000fe20000001838 */
[C---:B------:R-:W-:Y:S02]  /*9690*/  ISETP.GE.AND P1, PT, R2.reuse, R228, PT ;  /* 0x000000e40200720c */ /* 0x040fe40003f26270 */
[----:B------:R-:W-:Y:S02]  /*96a0*/  ISETP.GE.AND P0, PT, R2, R227, PT ;  /* 0x000000e30200720c */ /* 0x000fe40003f06270 */
[----:B------:R-:W-:-:S02]  /*96b0*/  ISETP.LT.OR P6, PT, R3, R224, P6 ;  /* 0x000000e00300720c */ /* 0x000fc400037c1670 */
[C---:B------:R-:W-:Y:S01]  /*96c0*/  ISETP.LT.OR P1, PT, R2.reuse, R224, P1 ;  /* 0x000000e00200720c */ /* 0x040fe20000f21670 */
[C---:B------:R-:W-:Y:S01]  /*96d0*/  HMMA.16816.F32 R20, R12.reuse, R22, R192 ;  /* 0x000000160c14723c */ /* 0x040fe200000018c0 */
[----:B------:R-:W-:Y:S02]  /*96e0*/  ISETP.LT.OR P5, PT, R3, R225, P5 ;  /* 0x000000e10300720c */ /* 0x000fe40002fa1670 */
[----:B------:R-:W-:Y:S02]  /*96f0*/  ISETP.LT.OR P0, PT, R2, R223, P0 ;  /* 0x000000df0200720c */ /* 0x000fe40000701670 */
[----:B------:R-:W-:Y:S02]  /*9700*/  IADD3 R3, R0, 0x20, RZ ;  /* 0x0000002000037810 */ /* 0x000fe40007ffe0ff */
[----:B------:R-:W-:Y:S01]  /*9710*/  FSEL R202, R48, -INF , !P6 ;  /* 0xff80000030ca7808 */ /* 0x000fe20007000000 */
[----:B------:R-:W-:Y:S01]  /*9720*/  HMMA.16816.F32 R12, R12, R6, R184 ;  /* 0x000000060c0c723c */ /* 0x000fe200000018b8 */
[----:B------:R-:W-:-:S02]  /*9730*/  FSEL R203, R49, -INF , !P1 ;  /* 0xff80000031cb7808 */ /* 0x000fc40004800000 */
[----:B------:R-:W-:Y:S02]  /*9740*/  FSEL R195, R51, -INF , !P0 ;  /* 0xff80000033c37808 */ /* 0x000fe40004000000 */
[CC--:B------:R-:W-:Y:S02]  /*9750*/  ISETP.GE.AND P6, PT, R2.reuse, R230.reuse, PT ;  /* 0x000000e60200720c */ /* 0x0c0fe40003fc6270 */
[C---:B------:R-:W-:Y:S02]  /*9760*/  ISETP.GE.AND P1, PT, R2.reuse, R229, PT ;  /* 0x000000e50200720c */ /* 0x040fe40003f26270 */
[----:B------:R-:W-:Y:S02]  /*9770*/  ISETP.GE.AND P0, PT, R3, R230, PT ;  /* 0x000000e60300720c */ /* 0x000fe40003f06270 */
[C---:B------:R-:W-:Y:S02]  /*9780*/  ISETP.LT.OR P6, PT, R2.reuse, R226, P6 ;  /* 0x000000e20200720c */ /* 0x040fe400037c1670 */
[----:B------:R-:W-:-:S02]  /*9790*/  ISETP.LT.OR P1, PT, R2, R225, P1 ;  /* 0x000000e10200720c */ /* 0x000fc40000f21670 */
[C---:B------:R-:W-:Y:S02]  /*97a0*/  ISETP.LT.OR P0, PT, R3.reuse, R226, P0 ;  /* 0x000000e20300720c */ /* 0x040fe40000701670 */
[----:B------:R-:W-:Y:S02]  /*97b0*/  IADD3 R2, R0, 0x21, RZ ;  /* 0x0000002100027810 */ /* 0x000fe40007ffe0ff */
[----:B------:R-:W-:Y:S02]  /*97c0*/  FSEL R237, R44, -INF , !P0 ;  /* 0xff8000002ced7808 */ /* 0x000fe40004000000 */
[----:B------:R-:W-:Y:S02]  /*97d0*/  ISETP.GE.AND P0, PT, R2, R230, PT ;  /* 0x000000e60200720c */ /* 0x000fe40003f06270 */
[----:B------:R-:W-:Y:S02]  /*97e0*/  FSEL R193, R34, -INF , !P5 ;  /* 0xff80000022c17808 */ /* 0x000fe40006800000 */
[----:B------:R-:W-:-:S02]  /*97f0*/  ISETP.GE.AND P5, PT, R3, R228, PT ;  /* 0x000000e40300720c */ /* 0x000fc40003fa6270 */
[----:B------:R-:W-:Y:S02]  /*9800*/  ISETP.LT.OR P0, PT, R2, R226, P0 ;  /* 0x000000e20200720c */ /* 0x000fe40000701670 */
[----:B------:R-:W-:Y:S02]  /*9810*/  FSEL R192, R33, -INF , !P6 ;  /* 0xff80000021c07808 */ /* 0x000fe40007000000 */
[----:B------:R-:W-:Y:S02]  /*9820*/  FSEL R194, R35, -INF , !P1 ;  /* 0xff80000023c27808 */ /* 0x000fe40004800000 */
[----:B------:R-:W-:Y:S01]  /*9830*/  ISETP.LT.OR P5, PT, R3, R224, P5 ;  /* 0x000000e00300720c */ /* 0x000fe20002fa1670 */
[----:B------:R-:W-:Y:S01]  /*9840*/  HMMA.16816.F32 R32, R8, R4, R176 ;  /* 0x000000040820723c */ /* 0x000fe200000018b0 */
[----:B------:R-:W-:Y:S02]  /*9850*/  FSEL R235, R45, -INF , !P0 ;  /* 0xff8000002deb7808 */ /* 0x000fe40004000000 */
[----:B------:R-:W-:-:S02]  /*9860*/  ISETP.GE.AND P6, PT, R3, R229, PT ;  /* 0x000000e50300720c */ /* 0x000fc40003fc6270 */
[CC--:B------:R-:W-:Y:S02]  /*9870*/  ISETP.GE.AND P1, PT, R3.reuse, R227.reuse, PT ;  /* 0x000000e30300720c */ /* 0x0c0fe40003f26270 */
[----:B------:R-:W-:Y:S01]  /*9880*/  ISETP.GE.AND P0, PT, R2, R227, PT ;  /* 0x000000e30200720c */ /* 0x000fe20003f06270 */
[----:B------:R-:W-:Y:S01]  /*9890*/  HMMA.16816.F32 R8, R8, R6, R16 ;  /* 0x000000060808723c */ /* 0x000fe20000001810 */
        /* <DEDUP_REMOVED lines=24> */
[C---:B------:R-:W-:Y:S02]  /*9a20*/  ISETP.GE.AND P0, PT, R2.reuse, R227, PT ;  /* 0x000000e30200720c */ /* 0x040fe40003f06270 */
        /* <DEDUP_REMOVED lines=19> */
[----:B------:R-:W-:Y:S02]  /*9b60*/  ISETP.GE.AND P5, PT, R3, R228, PT ;  /* 0x000000e40300720c */ /* 0x000fe40003fa6270 */
[----:B------:R-:W-:-:S02]  /*9b70*/  ISETP.GE.AND P0, PT, R2, R230, PT ;  /* 0x000000e60200720c */ /* 0x000fc40003f06270 */
[C---:B------:R-:W-:Y:S02]  /*9b80*/  ISETP.LT.OR P6, PT, R3.reuse, R225, P6 ;  /* 0x000000e10300720c */ /* 0x040fe400037c1670 */
[----:B------:R-:W-:Y:S02]  /*9b90*/  ISETP.LT.OR P5, PT, R3, R224, P5 ;  /* 0x000000e00300720c */ /* 0x000fe40002fa1670 */
[----:B------:R-:W-:Y:S02]  /*9ba0*/  ISETP.LT.OR P0, PT, R2, R226, P0 ;  /* 0x000000e20200720c */ /* 0x000fe40000701670 */
[----:B------:R-:W-:Y:S02]  /*9bb0*/  FSEL R67, R42, -INF , !P6 ;  /* 0xff8000002a437808 */ /* 0x000fe40007000000 */
[----:B------:R-:W-:Y:S02]  /*9bc0*/  FSEL R241, R32, -INF , !P5 ;  /* 0xff80000020f17808 */ /* 0x000fe40006800000 */
[----:B------:R-:W-:-:S02]  /*9bd0*/  FSEL R252, R41, -INF , !P0 ;  /* 0xff80000029fc7808 */ /* 0x000fc40004000000 */
[C---:B------:R-:W-:Y:S02]  /*9be0*/  ISETP.GE.AND P6, PT, R2.reuse, R229, PT ;  /* 0x000000e50200720c */ /* 0x040fe40003fc6270 */
[C---:B------:R-:W-:Y:S02]  /*9bf0*/  ISETP.GE.AND P5, PT, R2.reuse, R228, PT ;  /* 0x000000e40200720c */ /* 0x040fe40003fa6270 */
[C---:B------:R-:W-:Y:S02]  /*9c00*/  ISETP.GE.AND P0, PT, R2.reuse, R227, PT ;  /* 0x000000e30200720c */ /* 0x040fe40003f06270 */
[C---:B------:R-:W-:Y:S02]  /*9c10*/  ISETP.LT.OR P6, PT, R2.reuse, R225, P6 ;  /* 0x000000e10200720c */ /* 0x040fe400037c1670 */
[C---:B------:R-:W-:Y:S02]  /*9c20*/  ISETP.LT.OR P5, PT, R2.reuse, R224, P5 ;  /* 0x000000e00200720c */ /* 0x040fe40002fa1670 */
[----:B------:R-:W-:-:S02]  /*9c30*/  ISETP.LT.OR P0, PT, R2, R223, P0 ;  /* 0x000000df0200720c */ /* 0x000fc40000701670 */
[----:B------:R-:W-:Y:S02]  /*9c40*/  IADD3 R2, R0, 0x38, RZ ;  /* 0x0000003800027810 */ /* 0x000fe40007ffe0ff */
[----:B------:R-:W-:Y:S02]  /*9c50*/  FSEL R242, R35, -INF , !P0 ;  /* 0xff80000023f27808 */ /* 0x000fe40004000000 */
[----:B------:R-:W-:Y:S02]  /*9c60*/  ISETP.GE.AND P0, PT, R2, R229, PT ;  /* 0x000000e50200720c */ /* 0x000fe40003f06270 */
[----:B------:R-:W-:Y:S02]  /*9c70*/  IADD3 R0, R0, 0x39, RZ ;  /* 0x0000003900007810 */ /* 0x000fe40007ffe0ff */
[----:B------:R-:W-:Y:S02]  /*9c80*/  ISETP.LT.OR P0, PT, R2, R225, P0 ;  /* 0x000000e10200720c */ /* 0x000fe40000701670 */
[----:B------:R-:W-:-:S02]  /*9c90*/  FSEL R214, R23, -INF , !P1 ;  /* 0xff80000017d67808 */ /* 0x000fc40004800000 */
[C---:B------:R-:W-:Y:S02]  /*9ca0*/  ISETP.GE.AND P1, PT, R3.reuse, R227, PT ;  /* 0x000000e30300720c */ /* 0x040fe40003f26270 */
[----:B------:R-:W-:Y:S02]  /*9cb0*/  FSEL R62, R14, -INF , !P0 ;  /* 0xff8000000e3e7808 */ /* 0x000fe40004000000 */
[C---:B------:R-:W-:Y:S02]  /*9cc0*/  ISETP.GE.AND P0, PT, R0.reuse, R228, PT ;  /* 0x000000e40000720c */ /* 0x040fe40003f06270 */
[----:B------:R-:W-:Y:S02]  /*9cd0*/  ISETP.LT.OR P1, PT, R3, R223, P1 ;  /* 0x000000df0300720c */ /* 0x000fe40000f21670 */
[----:B------:R-:W-:Y:S02]  /*9ce0*/  ISETP.LT.OR P0, PT, R0, R224, P0 ;  /* 0x000000e00000720c */ /* 0x000fe40000701670 */
[----:B------:R-:W-:-:S02]  /*9cf0*/  FSEL R111, R43, -INF , !P6 ;  /* 0xff8000002b6f7808 */ /* 0x000fc40007000000 */
[----:B------:R-:W-:Y:S02]  /*9d00*/  FSEL R240, R34, -INF , !P1 ;  /* 0xff80000022f07808 */ /* 0x000fe40004800000 */
[----:B------:R-:W-:Y:S02]  /*9d10*/  FSEL R238, R33, -INF , !P5 ;  /* 0xff80000021ee7808 */ /* 0x000fe40006800000 */
[C---:B------:R-:W-:Y:S02]  /*9d20*/  ISETP.GE.AND P6, PT, R2.reuse, R230, PT ;  /* 0x000000e60200720c */ /* 0x040fe40003fc6270 */
[C---:B------:R-:W-:Y:S02]  /*9d30*/  ISETP.GE.AND P5, PT, R2.reuse, R228, PT ;  /* 0x000000e40200720c */ /* 0x040fe40003fa6270 */
[----:B------:R-:W-:Y:S02]  /*9d40*/  ISETP.GE.AND P1, PT, R2, R227, PT ;  /* 0x000000e30200720c */ /* 0x000fe40003f26270 */
[----:B------:R-:W-:-:S02]  /*9d50*/  FSEL R215, R9, -INF , !P0 ;  /* 0xff80000009d77808 */ /* 0x000fc40004000000 */
[----:B------:R-:W-:Y:S02]  /*9d60*/  PLOP3.LUT P0, PT, PT, PT, UP0, 0x40, 0x0 ;  /* 0x000000000000781c */ /* 0x000fe40003f0e808 */
[C---:B------:R-:W-:Y:S02]  /*9d70*/  ISETP.LT.OR P6, PT, R2.reuse, R226, P6 ;  /* 0x000000e20200720c */ /* 0x040fe400037c1670 */
[C---:B------:R-:W-:Y:S02]  /*9d80*/  ISETP.LT.OR P5, PT, R2.reuse, R224, P5 ;  /* 0x000000e00200720c */ /* 0x040fe40002fa1670 */
[----:B------:R-:W-:Y:S02]  /*9d90*/  ISETP.LT.OR P1, PT, R2, R223, P1 ;  /* 0x000000df0200720c */ /* 0x000fe40000f21670 */
[----:B------:R-:W-:Y:S02]  /*9da0*/  FSEL R247, R12, -INF , !P6 ;  /* 0xff8000000cf77808 */ /* 0x000fe40007000000 */
[----:B------:R-:W-:-:S02]  /*9db0*/  FSEL R236, R8, -INF , !P5 ;  /* 0xff80000008ec7808 */ /* 0x000fc40006800000 */
[----:B------:R-:W-:Y:S02]  /*9dc0*/  FSEL R244, R10, -INF , !P1 ;  /* 0xff8000000af47808 */ /* 0x000fe40004800000 */
[C---:B------:R-:W-:Y:S02]  /*9dd0*/  ISETP.GE.AND P6, PT, R0.reuse, R230, PT ;  /* 0x000000e60000720c */ /* 0x040fe40003fc6270 */
[C---:B------:R-:W-:Y:S02]  /*9de0*/  ISETP.GE.AND P5, PT, R0.reuse, R229, PT ;  /* 0x000000e50000720c */ /* 0x040fe40003fa6270 */
[C---:B------:R-:W-:Y:S02]  /*9df0*/  ISETP.GE.AND P1, PT, R0.reuse, R227, PT ;  /* 0x000000e30000720c */ /* 0x040fe40003f26270 */
[C---:B------:R-:W-:Y:S02]  /*9e00*/  ISETP.LT.OR P6, PT, R0.reuse, R226, P6 ;  /* 0x000000e20000720c */ /* 0x040fe400037c1670 */
[----:B------:R-:W-:-:S02]  /*9e10*/  ISETP.LT.OR P5, PT, R0, R225, P5 ;  /* 0x000000e10000720c */ /* 0x000fc40002fa1670 */
[----:B------:R-:W-:Y:S02]  /*9e20*/  ISETP.LT.OR P1, PT, R0, R223, P1 ;  /* 0x000000df0000720c */ /* 0x000fe40000f21670 */
[----:B------:R-:W-:Y:S02]  /*9e30*/  FSEL R246, R13, -INF , !P6 ;  /* 0xff8000000df67808 */ /* 0x000fe40007000000 */
[----:B------:R-:W-:Y:S02]  /*9e40*/  FSEL R245, R11, -INF , !P1 ;  /* 0xff8000000bf57808 */ /* 0x000fe40004800000 */
[----:B------:R-:W-:Y:S01]  /*9e50*/  FSEL R66, R15, -INF , !P5 ;  /* 0xff8000000f427808 */ /* 0x000fe20006800000 */
[----:B------:R-:W-:Y:S05]  /*9e60*/  @P0 BRA `(.L_x_391) ;  /* 0x0000040000000947 */ /* 0x000fea0003800000 */
[----:B------:R-:W2:Y:S04]  /*9e70*/  LDL.64 R60, [R1+0x70] ;  /* 0x00007000013c7983 */ /* 0x000ea80000100a00 */
[----:B------:R-:W3:Y:S01]  /*9e80*/  LDL.64 R182, [R1+0x68] ;  /* 0x0000680001b67983 */ /* 0x000ee20000100a00 */
[----:B------:R-:W-:Y:S01]  /*9e90*/  UIADD3 UR36, UR34, -0x3, URZ ;  /* 0xfffffffd22247890 */ /* 0x000fe2000fffe03f */
[----:B------:R-:W-:Y:S01]  /*9ea0*/  BSSY B0, `(.L_x_392) ;  /* 0x000003b000007945 */ /* 0x000fe20003800000 */
[----:B------:R-:W-:Y:S01]  /*9eb0*/  ULDC.64 UR4, c[0x0][0x198] ;  /* 0x0000660000047ab9 */ /* 0x000fe20000000a00 */
[----:B------:R1:W-:Y:S01]  /*9ec0*/  @P4 STS [R222+0x6000], RZ ;  /* 0x006000ffde004388 */ /* 0x0003e20000000800 */
[----:B------:R-:W-:-:S02]  /*9ed0*/  USHF.R.S32.HI UR35, URZ, 0x1f, UR36 ;  /* 0x0000001f3f237899 */ /* 0x000fc40008011424 */
[----:B------:R-:W-:Y:S01]  /*9ee0*/  UIMAD.WIDE.U32 UR38, UR36, UR4, URZ ;  /* 0x00000004242672a5 */ /* 0x000fe2000f8e003f */
[----:B------:R1:W-:Y:S01]  /*9ef0*/  @P4 STS [R222+0x6004], RZ ;  /* 0x006004ffde004388 */ /* 0x0003e20000000800 */
[----:B------:R-:W-:-:S03]  /*9f00*/  UIMAD UR35, UR35, UR4, URZ ;  /* 0x00000004232372a4 */ /* 0x000fc6000f8e023f */
[----:B------:R1:W-:Y:S01]  /*9f10*/  @P4 STS.64 [R222+0x6008], RZ ;  /* 0x006008ffde004388 */ /* 0x0003e20000000a00 */
[----:B------:R-:W-:Y:S01]  /*9f20*/  UIMAD UR5, UR36, UR5, UR35 ;  /* 0x00000005240572a4 */ /* 0x000fe2000f8e0223 */
[----:B------:R-:W-:Y:S02]  /*9f30*/  IMAD.U32 R0, RZ, RZ, UR38 ;  /* 0x00000026ff007e24 */ /* 0x000fe4000f8e00ff */
[----:B------:R-:W-:Y:S01]  /*9f40*/  IMAD.U32 R2, RZ, RZ, UR38 ;  /* 0x00000026ff027e24 */ /* 0x000fe2000f8e00ff */
[----:B------:R-:W-:-:S06]  /*9f50*/  UIADD3 UR5, UR39, UR5, URZ ;  /* 0x0000000527057290 */ /* 0x000fcc000fffe03f */
[----:B------:R-:W-:Y:S01]  /*9f60*/  IMAD.U32 R3, RZ, RZ, UR5 ;  /* 0x00000005ff037e24 */ /* 0x000fe2000f8e00ff */
[----:B--2---:R-:W-:-:S04]  /*9f70*/  LEA R0, P0, R0, R60, 0x6 ;  /* 0x0000003c00007211 */ /* 0x004fc800078030ff */
[----:B---3--:R-:W-:Y:S02]  /*9f80*/  LEA.HI.X R3, R2, R183, R3, 0x6, P0 ;  /* 0x000000b702037211 */ /* 0x008fe400000f3403 */
[C---:B------:R-:W-:Y:S02]  /*9f90*/  @!P4 LEA R12, P5, R0.reuse, c[0x0][0x168], 0x1 ;  /* 0x00005a00000cca11 */ /* 0x040fe400078a08ff */
[C---:B------:R-:W-:Y:S02]  /*9fa0*/  @!P3 LEA R8, P0, R0.reuse, c[0x0][0x168], 0x1 ;  /* 0x00005a000008ba11 */ /* 0x040fe400078008ff */
        /* <DEDUP_REMOVED lines=42> */
.L_x_393:
[----:B------:R-:W-:Y:S05]  /*a250*/  BSYNC B0 ;  /* 0x0000000000007941 */ /* 0x000fea0003800000 */
.L_x_392:
[----:B------:R-:W0:Y:S02]  /*a260*/  LDGDEPBAR ;  /* 0x00000000000079af */ /* 0x000e240000000000 */
.L_x_391:
[----:B------:R-:W2:Y:S04]  /*a270*/  LDL R0, [R1+0x18] ;  /* 0x0000180001007983 */ /* 0x000ea80000100800 */
[----:B------:R-:W3:Y:S04]  /*a280*/  LDL R3, [R1+0x8] ;  /* 0x0000080001037983 */ /* 0x000ee80000100800 */
[----:B------:R-:W4:Y:S04]  /*a290*/  LDL R2, [R1+0x20] ;  /* 0x0000200001027983 */ /* 0x000f280000100800 */
[----:B-1----:R-:W5:Y:S01]  /*a2a0*/  LDL R5, [R1+0x4] ;  /* 0x0000040001057983 */ /* 0x002f620000100800 */
[----:B------:R-:W-:Y:S01]  /*a2b0*/  USHF.L.U32 UR4, UR29, 0x1, URZ ;  /* 0x000000011d047899 */ /* 0x000fe2000800063f */
[----:B------:R-:W-:Y:S01]  /*a2c0*/  IMAD.MOV.U32 R42, RZ, RZ, R250 ;  /* 0x000000ffff2a7224 */ /* 0x000fe200078e00fa */
[----:B------:R-:W-:Y:S01]  /*a2d0*/  MOV R56, R249 ;  /* 0x000000f900387202 */ /* 0x000fe20000000f00 */
[----:B------:R-:W-:Y:S01]  /*a2e0*/  IMAD.MOV.U32 R23, RZ, RZ, R248 ;  /* 0x000000ffff177224 */ /* 0x000fe200078e00f8 */
[----:B------:R-:W1:Y:S01]  /*a2f0*/  LDC.U8 R251, c[0x0][0x2d8] ;  /* 0x0000b600fffb7b82 */ /* 0x000e620000000000 */
[----:B------:R-:W-:-:S02]  /*a300*/  IMAD.MOV.U32 R22, RZ, RZ, R231 ;  /* 0x000000ffff167224 */ /* 0x000fc400078e00e7 */
[----:B------:R-:W-:Y:S02]  /*a310*/  IMAD.MOV.U32 R110, RZ, RZ, R56 ;  /* 0x000000ffff6e7224 */ /* 0x000fe400078e0038 */
[----:B--2---:R-:W-:-:S04]  /*a320*/  IMAD.WIDE.U32 R188, R0, -0x2daee0ad, RZ ;  /* 0xd2511f5300bc7825 */ /* 0x004fc800078e00ff */
[----:B------:R-:W-:Y:S02]  /*a330*/  IMAD.U32 R0, RZ, RZ, UR33 ;  /* 0x00000021ff007e24 */ /* 0x000fe4000f8e00ff */
[----:B---3--:R-:W-:-:S03]  /*a340*/  IMAD.WIDE.U32 R46, R3, -0x326172a9, RZ ;  /* 0xcd9e8d57032e7825 */ /* 0x008fc600078e00ff */
[----:B------:R-:W-:Y:S01]  /*a350*/  LOP3.LUT R0, R189, UR4, R0, 0x96, !PT ;  /* 0x00000004bd007c12 */ /* 0x000fe2000f8e9600 */
[----:B----4-:R-:W-:Y:S01]  /*a360*/  IMAD.WIDE.U32 R20, R2, -0x326172a9, RZ ;  /* 0xcd9e8d5702147825 */ /* 0x010fe200078e00ff */
[----:B------:R-:W-:Y:S01]  /*a370*/  UIADD3 UR4, UR4, 0x1, URZ ;  /* 0x0000000104047890 */ /* 0x000fe2000fffe03f */
[-C--:B-----5:R-:W-:Y:S02]  /*a380*/  LOP3.LUT R4, R47, R5.reuse, RZ, 0x3c, !PT ;  /* 0x000000052f047212 */ /* 0x0a0fe400078e3cff */
[----:B------:R-:W-:Y:S01]  /*a390*/  IMAD.WIDE.U32 R2, R0, -0x326172a9, RZ ;  /* 0xcd9e8d5700027825 */ /* 0x000fe200078e00ff */
[----:B------:R-:W-:Y:S02]  /*a3a0*/  LOP3.LUT R0, R21, R5, RZ, 0x3c, !PT ;  /* 0x0000000515007212 */ /* 0x000fe400078e3cff */
[----:B------:R-:W-:Y:S01]  /*a3b0*/  FMNMX.FTZ R5, R105, R100, !PT ;  /* 0x0000006469057209 */ /* 0x000fe20007810000 */
[----:B------:R-:W-:Y:S01]  /*a3c0*/  IMAD.WIDE.U32 R182, R4, -0x2daee0ad, RZ ;  /* 0xd2511f5304b67825 */ /* 0x000fe200078e00ff */
[----:B------:R-:W-:-:S02]  /*a3d0*/  LOP3.LUT R4, R3, UR16, R46, 0x96, !PT ;  /* 0x0000001003047c12 */ /* 0x000fc4000f8e962e */
[----:B------:R-:W-:Y:S01]  /*a3e0*/  LOP3.LUT R3, R3, UR16, R20, 0x96, !PT ;  /* 0x0000001003037c12 */ /* 0x000fe2000f8e9614 */
[----:B------:R-:W-:Y:S01]  /*a3f0*/  IMAD.WIDE.U32 R178, R0, -0x2daee0ad, RZ ;  /* 0xd2511f5300b27825 */ /* 0x000fe200078e00ff */
[--C-:B------:R-:W-:Y:S02]  /*a400*/  LOP3.LUT R6, R183, UR15, R188.reuse, 0x96, !PT ;  /* 0x0000000fb7067c12 */ /* 0x100fe4000f8e96bc */
[----:B------:R-:W-:Y:S01]  /*a410*/  FMNMX.FTZ R0, R37, R5, !PT ;  /* 0x0000000525007209 */ /* 0x000fe20007810000 */
[----:B------:R-:W-:Y:S01]  /*a420*/  IMAD.WIDE.U32 R4, R4, -0x2daee0ad, RZ ;  /* 0xd2511f5304047825 */ /* 0x000fe200078e00ff */
[----:B------:R-:W-:Y:S02]  /*a430*/  LOP3.LUT R7, R179, UR15, R188, 0x96, !PT ;  /* 0x0000000fb3077c12 */ /* 0x000fe4000f8e96bc */
[----:B------:R-:W-:Y:S01]  /*a440*/  FMNMX.FTZ R0, R54, R0, !PT ;  /* 0x0000000036007209 */ /* 0x000fe20007810000 */
[----:B------:R-:W-:Y:S01]  /*a450*/  IMAD.WIDE.U32 R176, R6, -0x326172a9, RZ ;  /* 0xcd9e8d5706b07825 */ /* 0x000fe200078e00ff */
[----:B------:R-:W-:-:S02]  /*a460*/  LOP3.LUT R6, R5, UR13, R182, 0x96, !PT ;  /* 0x0000000d05067c12 */ /* 0x000fc4000f8e96b6 */
[----:B------:R-:W-:Y:S01]  /*a470*/  FMNMX.FTZ R0, R36, R0, !PT ;  /* 0x0000000024007209 */ /* 0x000fe20007810000 */
[----:B------:R-:W-:Y:S01]  /*a480*/  IMAD.WIDE.U32 R48, R7, -0x326172a9, RZ ;  /* 0xcd9e8d5707307825 */ /* 0x000fe200078e00ff */
[--C-:B------:R-:W-:Y:S02]  /*a490*/  LOP3.LUT R8, R177, UR14, R2.reuse, 0x96, !PT ;  /* 0x0000000eb1087c12 */ /* 0x100fe4000f8e9602 */
[----:B------:R-:W-:Y:S01]  /*a4a0*/  FMNMX.FTZ R5, R199, R0, !PT ;  /* 0x00000000c7057209 */ /* 0x000fe20007810000 */
[----:B------:R-:W-:Y:S01]  /*a4b0*/  IMAD.WIDE.U32 R6, R6, -0x326172a9, RZ ;  /* 0xcd9e8d5706067825 */ /* 0x000fe200078e00ff */
[----:B------:R-:W-:Y:S02]  /*a4c0*/  LOP3.LUT R10, R49, UR14, R2, 0x96, !PT ;  /* 0x0000000e310a7c12 */ /* 0x000fe4000f8e9602 */
[----:B-1----:R-:W-:Y:S01]  /*a4d0*/  PRMT R179, R251, 0x7054, R251 ;  /* 0x00007054fbb37816 */ /* 0x002fe200000000fb */
[----:B------:R-:W-:Y:S01]  /*a4e0*/  IMAD.WIDE.U32 R8, R8, -0x2daee0ad, RZ ;  /* 0xd2511f5308087825 */ /* 0x000fe200078e00ff */
[----:B------:R-:W-:-:S02]  /*a4f0*/  LOP3.LUT R12, R7, UR12, R176, 0x96, !PT ;  /* 0x0000000c070c7c12 */ /* 0x000fc4000f8e96b0 */
[----:B------:R-:W-:Y:S01]  /*a500*/  FMNMX.FTZ R7, R198, R5, !PT ;  /* 0x00000005c6077209 */ /* 0x000fe20007810000 */
[----:B------:R-:W-:Y:S01]  /*a510*/  IMAD.WIDE.U32 R2, R3, -0x2daee0ad, RZ ;  /* 0xd2511f5303027825 */ /* 0x000fe200078e00ff */
[----:B------:R-:W-:-:S03]  /*a520*/  LOP3.LUT R0, R9, UR11, R4, 0x96, !PT ;  /* 0x0000000b09007c12 */ /* 0x000fc6000f8e9604 */
[----:B------:R-:W-:Y:S01]  /*a530*/  IMAD.WIDE.U32 R4, R12, -0x2daee0ad, RZ ;  /* 0xd2511f530c047825 */ /* 0x000fe200078e00ff */
[----:B------:R-:W-:-:S03]  /*a540*/  LOP3.LUT R3, R3, UR13, R178, 0x96, !PT ;  /* 0x0000000d03037c12 */ /* 0x000fc6000f8e96b2 */
[----:B------:R-:W-:Y:S01]  /*a550*/  IMAD.WIDE.U32 R50, R0, -0x326172a9, RZ ;  /* 0xcd9e8d5700327825 */ /* 0x000fe200078e00ff */
[----:B------:R-:W-:Y:S02]  /*a560*/  FMNMX.FTZ R0, R104, R55, !PT ;  /* 0x0000003768007209 */ /* 0x000fe40007810000 */
[----:B------:R-:W-:Y:S01]  /*a570*/  LOP3.LUT R8, R5, UR9, R8, 0x96, !PT ;  /* 0x0000000905087c12 */ /* 0x000fe2000f8e9608 */
[----:B------:R-:W-:Y:S01]  /*a580*/  IMAD.WIDE.U32 R10, R10, -0x2daee0ad, RZ ;  /* 0xd2511f530a0a7825 */ /* 0x000fe200078e00ff */
[----:B------:R-:W-:Y:S02]  /*a590*/  FMNMX.FTZ R5, R196, R7, !PT ;  /* 0x00000007c4057209 */ /* 0x000fe40007810000 */
[----:B------:R-:W-:Y:S01]  /*a5a0*/  LOP3.LUT R6, R51, UR10, R6, 0x96, !PT ;  /* 0x0000000a33067c12 */ /* 0x000fe2000f8e9606 */
[----:B------:R-:W-:Y:S01]  /*a5b0*/  IMAD.WIDE.U32 R26, R8, -0x326172a9, RZ ;  /* 0xcd9e8d57081a7825 */ /* 0x000fe200078e00ff */
[----:B------:R-:W-:Y:S02]  /*a5c0*/  LOP3.LUT R9, R11, UR11, R2, 0x96, !PT ;  /* 0x0000000b0b097c12 */ /* 0x000fe4000f8e9602 */
[----:B------:R-:W-:Y:S01]  /*a5d0*/  FMNMX.FTZ R0, R101, R0, !PT ;  /* 0x0000000065007209 */ /* 0x000fe20007810000 */
[----:B------:R-:W-:Y:S01]  /*a5e0*/  IMAD.WIDE.U32 R2, R3, -0x326172a9, RZ ;  /* 0xcd9e8d5703027825 */ /* 0x000fe200078e00ff */
[----:B------:R-:W-:-:S02]  /*a5f0*/  FMNMX.FTZ R5, R192, R5, !PT ;  /* 0x00000005c0057209 */ /* 0x000fc40007810000 */
[----:B------:R-:W-:Y:S01]  /*a600*/  FMNMX.FTZ R0, R53, R0, !PT ;  /* 0x0000000035007209 */ /* 0x000fe20007810000 */
[----:B------:R-:W-:Y:S01]  /*a610*/  IMAD.WIDE.U32 R38, R6, -0x2daee0ad, RZ ;  /* 0xd2511f5306267825 */ /* 0x000fe200078e00ff */
[----:B------:R-:W-:Y:S02]  /*a620*/  FMNMX.FTZ R5, R237, R5, !PT ;  /* 0x00000005ed057209 */ /* 0x000fe40007810000 */
[----:B------:R-:W-:Y:S01]  /*a630*/  LOP3.LUT R3, R3, UR12, R48, 0x96, !PT ;  /* 0x0000000c03037c12 */ /* 0x000fe2000f8e9630 */
[----:B------:R-:W-:Y:S01]  /*a640*/  IMAD.WIDE.U32 R30, R9, -0x326172a9, RZ ;  /* 0xcd9e8d57091e7825 */ /* 0x000fe200078e00ff */
[----:B------:R-:W-:Y:S02]  /*a650*/  FMNMX.FTZ R0, R52, R0, !PT ;  /* 0x0000000034007209 */ /* 0x000fe40007810000 */
[----:B------:R-:W-:Y:S02]  /*a660*/  LOP3.LUT R4, R39, UR7, R4, 0x96, !PT ;  /* 0x0000000727047c12 */ /* 0x000fe4000f8e9604 */
[----:B------:R-:W-:-:S02]  /*a670*/  FMNMX.FTZ R5, R235, R5, !PT ;  /* 0x00000005eb057209 */ /* 0x000fc40007810000 */
[----:B------:R-:W-:Y:S01]  /*a680*/  LOP3.LUT R6, R31, UR10, R2, 0x96, !PT ;  /* 0x0000000a1f067c12 */ /* 0x000fe2000f8e9602 */
[----:B------:R-:W-:Y:S01]  /*a690*/  IMAD.WIDE.U32 R2, R3, -0x2daee0ad, RZ ;  /* 0xd2511f5303027825 */ /* 0x000fe200078e00ff */
[----:B------:R-:W-:Y:S02]  /*a6a0*/  FMNMX.FTZ R9, R200, R0, !PT ;  /* 0x00000000c8097209 */ /* 0x000fe40007810000 */
[----:B------:R-:W-:Y:S01]  /*a6b0*/  FMNMX.FTZ R0, R234, R5, !PT ;  /* 0x00000005ea007209 */ /* 0x000fe20007810000 */
[----:B------:R-:W-:Y:S01]  /*a6c0*/  IMAD.WIDE.U32 R4, R4, -0x326172a9, RZ ;  /* 0xcd9e8d5704047825 */ /* 0x000fe200078e00ff */
[----:B------:R-:W-:Y:S02]  /*a6d0*/  LOP3.LUT R13, R3, UR9, R10, 0x96, !PT ;  /* 0x00000009030d7c12 */ /* 0x000fe4000f8e960a */
[----:B------:R-:W-:Y:S01]  /*a6e0*/  FMNMX.FTZ R3, R212, R0, !PT ;  /* 0x00000000d4037209 */ /* 0x000fe20007810000 */
[----:B------:R-:W-:Y:S01]  /*a6f0*/  IMAD.WIDE.U32 R28, R6, -0x2daee0ad, RZ ;  /* 0xd2511f53061c7825 */ /* 0x000fe200078e00ff */
[----:B------:R-:W-:-:S02]  /*a700*/  LOP3.LUT R0, R4, 0xffff, RZ, 0xc0, !PT ;  /* 0x0000ffff04007812 */ /* 0x000fc400078ec0ff */
[----:B------:R-:W-:Y:S01]  /*a710*/  LOP3.LUT R7, R4, 0xff, RZ, 0xc0, !PT ;  /* 0x000000ff04077812 */ /* 0x000fe200078ec0ff */
[----:B------:R-:W-:Y:S01]  /*a720*/  IMAD.WIDE.U32 R24, R13, -0x326172a9, RZ ;  /* 0xcd9e8d570d187825 */ /* 0x000fe200078e00ff */
[----:B------:R-:W-:Y:S02]  /*a730*/  LOP3.LUT R2, R29, UR7, R2, 0x96, !PT ;  /* 0x000000071d027c12 */ /* 0x000fe4000f8e9602 */
[----:B------:R-:W-:Y:S02]  /*a740*/  SHF.R.U32.HI R6, RZ, 0x8, R0 ;  /* 0x00000008ff067819 */ /* 0x000fe40000011600 */
[----:B------:R-:W-:Y:S02]  /*a750*/  FMNMX.FTZ R9, R197, R9, !PT ;  /* 0x00000009c5097209 */ /* 0x000fe40007810000 */
[----:B------:R-:W-:Y:S01]  /*a760*/  FMNMX.FTZ R10, R63, R3, !PT ;  /* 0x000000033f0a7209 */ /* 0x000fe20007810000 */
[----:B------:R-:W-:Y:S01]  /*a770*/  IMAD.WIDE.U32 R2, R2, -0x326172a9, RZ ;  /* 0xcd9e8d5702027825 */ /* 0x000fe200078e00ff */
[----:B------:R-:W-:-:S02]  /*a780*/  LOP3.LUT R0, R5, UR17, R26, 0x96, !PT ;  /* 0x0000001105007c12 */ /* 0x000fc4000f8e961a */
[----:B------:R-:W-:Y:S02]  /*a790*/  PRMT R15, R7, 0x5410, R6 ;  /* 0x00005410070f7816 */ /* 0x000fe40000000006 */
[--C-:B------:R-:W-:Y:S02]  /*a7a0*/  SHF.R.U32.HI R8, RZ, 0x10, R4.reuse ;  /* 0x00000010ff087819 */ /* 0x100fe40000011604 */
[----:B------:R-:W-:Y:S02]  /*a7b0*/  FMNMX.FTZ R5, R193, R9, !PT ;  /* 0x00000009c1057209 */ /* 0x000fe40007810000 */
[----:B------:R-:W-:Y:S02]  /*a7c0*/  FMNMX.FTZ R7, R252, R10, !PT ;  /* 0x0000000afc077209 */ /* 0x000fe40007810000 */
[----:B------:R-:W-:Y:S02]  /*a7d0*/  SHF.R.U32.HI R11, RZ, 0x18, R4 ;  /* 0x00000018ff0b7819 */ /* 0x000fe40000011604 */
[----:B------:R-:W-:-:S02]  /*a7e0*/  LOP3.LUT R4, R2, 0xffff, RZ, 0xc0, !PT ;  /* 0x0000ffff02047812 */ /* 0x000fc400078ec0ff */
[----:B------:R-:W-:Y:S02]  /*a7f0*/  LOP3.LUT R8, R8, 0xff, RZ, 0xc0, !PT ;  /* 0x000000ff08087812 */ /* 0x000fe400078ec0ff */
[----:B------:R-:W-:Y:S02]  /*a800*/  FMNMX.FTZ R6, R194, R5, !PT ;  /* 0x00000005c2067209 */ /* 0x000fe40007810000 */
[----:B------:R-:W-:Y:S02]  /*a810*/  FMNMX.FTZ R7, R247, R7, !PT ;  /* 0x00000007f7077209 */ /* 0x000fe40007810000 */
[----:B------:R-:W-:Y:S02]  /*a820*/  LOP3.LUT R9, R2, 0xff, RZ, 0xc0, !PT ;  /* 0x000000ff02097812 */ /* 0x000fe400078ec0ff */
[----:B------:R-:W-:Y:S02]  /*a830*/  SHF.R.U32.HI R5, RZ, 0x8, R4 ;  /* 0x00000008ff057819 */ /* 0x000fe40000011604 */
[----:B------:R-:W-:-:S02]  /*a840*/  PRMT R14, R8, 0x5410, R11 ;  /* 0x00005410080e7816 */ /* 0x000fc4000000000b */
[----:B------:R-:W-:Y:S02]  /*a850*/  FMNMX.FTZ R6, R243, R6, !PT ;  /* 0x00000006f3067209 */ /* 0x000fe40007810000 */
[----:B------:R-:W-:Y:S02]  /*a860*/  FMNMX.FTZ R4, R246, R7, !PT ;  /* 0x00000007f6047209 */ /* 0x000fe40007810000 */
[----:B------:R-:W-:Y:S02]  /*a870*/  FMNMX.FTZ R8, R103, R107, !PT ;  /* 0x0000006b67087209 */ /* 0x000fe40007810000 */
[----:B------:R-:W-:Y:S02]  /*a880*/  PRMT R19, R9, 0x5410, R5 ;  /* 0x0000541009137816 */ /* 0x000fe40000000005 */
[----:B------:R-:W-:Y:S01]  /*a890*/  FMNMX.FTZ R5, R102, R181, !PT ;  /* 0x000000b566057209 */ /* 0x000fe20007810000 */
[----:B------:R-:W1:Y:S01]  /*a8a0*/  SHFL.BFLY PT, R9, R4, 0x2, 0x1f ;  /* 0x0c401f0004097f89 */ /* 0x000e6200000e0000 */
        /* <DEDUP_REMOVED lines=21> */
[----:B------:R-:W1:Y:S01]  /*aa00*/  SHFL.BFLY PT, R10, R4, 0x1, 0x1f ;  /* 0x0c201f00040a7f89 */ /* 0x000e6200000e0000 */
[----:B------:R-:W-:Y:S02]  /*aa10*/  FMNMX.FTZ R6, R195, R8, !PT ;  /* 0x00000008c3067209 */ /* 0x000fe40007810000 */
[----:B------:R-:W-:Y:S01]  /*aa20*/  FMNMX.FTZ R7, R209, R7, !PT ;  /* 0x00000007d1077209 */ /* 0x000fe20007810000 */
[----:B------:R-:W2:Y:S01]  /*aa30*/  SHFL.BFLY PT, R9, R5, 0x2, 0x1f ;  /* 0x0c401f0005097f89 */ /* 0x000ea200000e0000 */
[----:B------:R-:W-:Y:S02]  /*aa40*/  FMNMX.FTZ R6, R210, R6, !PT ;  /* 0x00000006d2067209 */ /* 0x000fe40007810000 */
[----:B------:R-:W-:-:S02]  /*aa50*/  FMNMX.FTZ R8, R190, R7, !PT ;  /* 0x00000007be087209 */ /* 0x000fc40007810000 */
[----:B------:R-:W-:Y:S02]  /*aa60*/  FMNMX.FTZ R7, R232, R6, !PT ;  /* 0x00000006e8077209 */ /* 0x000fe40007810000 */
[--C-:B------:R-:W-:Y:S02]  /*aa70*/  SHF.R.U32.HI R6, RZ, 0x10, R2.reuse ;  /* 0x00000010ff067819 */ /* 0x100fe40000011602 */
[----:B------:R-:W-:Y:S02]  /*aa80*/  FMNMX.FTZ R8, R191, R8, !PT ;  /* 0x00000008bf087209 */ /* 0x000fe40007810000 */
[----:B------:R-:W-:Y:S02]  /*aa90*/  FMNMX.FTZ R7, R233, R7, !PT ;  /* 0x00000007e9077209 */ /* 0x000fe40007810000 */
[----:B------:R-:W-:Y:S02]  /*aaa0*/  LOP3.LUT R6, R6, 0xff, RZ, 0xc0, !PT ;  /* 0x000000ff06067812 */ /* 0x000fe400078ec0ff */
[----:B------:R-:W-:-:S02]  /*aab0*/  SHF.R.U32.HI R2, RZ, 0x18, R2 ;  /* 0x00000018ff027819 */ /* 0x000fc40000011602 */
[----:B------:R-:W-:Y:S02]  /*aac0*/  FMNMX.FTZ R8, R207, R8, !PT ;  /* 0x00000008cf087209 */ /* 0x000fe40007810000 */
[----:B------:R-:W-:Y:S02]  /*aad0*/  FMNMX.FTZ R7, R211, R7, !PT ;  /* 0x00000007d3077209 */ /* 0x000fe40007810000 */
[----:B------:R-:W-:Y:S02]  /*aae0*/  PRMT R18, R6, 0x5410, R2 ;  /* 0x0000541006127816 */ /* 0x000fe40000000002 */
[----:B------:R-:W-:Y:S02]  /*aaf0*/  FMNMX.FTZ R6, R241, R8, !PT ;  /* 0x00000008f1067209 */ /* 0x000fe40007810000 */
[----:B------:R-:W-:Y:S02]  /*ab00*/  FMNMX.FTZ R2, R240, R7, !PT ;  /* 0x00000007f0027209 */ /* 0x000fe40007810000 */
[----:B------:R-:W-:-:S02]  /*ab10*/  FMNMX.FTZ R6, R238, R6, !PT ;  /* 0x00000006ee067209 */ /* 0x000fc40007810000 */
[----:B------:R-:W-:Y:S02]  /*ab20*/  FMNMX.FTZ R2, R242, R2, !PT ;  /* 0x00000002f2027209 */ /* 0x000fe40007810000 */
[----:B------:R-:W-:Y:S02]  /*ab30*/  FMNMX.FTZ R6, R236, R6, !PT ;  /* 0x00000006ec067209 */ /* 0x000fe40007810000 */
[----:B-1----:R-:W-:Y:S02]  /*ab40*/  FMNMX.FTZ R250, R4, R10, !PT ;  /* 0x0000000a04fa7209 */ /* 0x002fe40007810000 */
[----:B--2---:R-:W-:Y:S02]  /*ab50*/  FMNMX.FTZ R5, R5, R9, !PT ;  /* 0x0000000905057209 */ /* 0x004fe40007810000 */
[----:B------:R-:W-:Y:S01]  /*ab60*/  FMNMX.FTZ R4, R244, R2, !PT ;  /* 0x00000002f4047209 */ /* 0x000fe20007810000 */
[----:B------:R-:W-:Y:S01]  /*ab70*/  FMUL.FTZ R35, R250, c[0x0][0x23c] ;  /* 0x00008f00fa237a20 */ /* 0x000fe20000410000 */
[C---:B------:R-:W-:Y:S01]  /*ab80*/  LOP3.LUT R2, R0.reuse, 0xffff, RZ, 0xc0, !PT ;  /* 0x0000ffff00027812 */ /* 0x040fe200078ec0ff */
[----:B------:R-:W1:Y:S01]  /*ab90*/  SHFL.BFLY PT, R12, R5, 0x1, 0x1f ;  /* 0x0c201f00050c7f89 */ /* 0x000e6200000e0000 */
[----:B------:R-:W-:-:S02]  /*aba0*/  LOP3.LUT R10, R0, 0xff, RZ, 0xc0, !PT ;  /* 0x000000ff000a7812 */ /* 0x000fc400078ec0ff */
[--C-:B------:R-:W-:Y:S02]  /*abb0*/  SHF.R.U32.HI R7, RZ, 0x10, R0.reuse ;  /* 0x00000010ff077819 */ /* 0x100fe40000011600 */
[----:B------:R-:W-:Y:S02]  /*abc0*/  SHF.R.U32.HI R9, RZ, 0x18, R0 ;  /* 0x00000018ff097819 */ /* 0x000fe40000011600 */
[----:B------:R-:W-:Y:S02]  /*abd0*/  FMNMX.FTZ R0, R215, R6, !PT ;  /* 0x00000006d7007209 */ /* 0x000fe40007810000 */
[----:B------:R-:W-:Y:S02]  /*abe0*/  FMNMX.FTZ R4, R245, R4, !PT ;  /* 0x00000004f5047209 */ /* 0x000fe40007810000 */
[----:B------:R-:W-:Y:S01]  /*abf0*/  FSETP.NEU.FTZ.AND P5, PT, R250, -INF , PT ;  /* 0xff800000fa00780b */ /* 0x000fe20003fbd000 */
[----:B------:R-:W2:Y:S01]  /*ac00*/  SHFL.BFLY PT, R11, R0, 0x2, 0x1f ;  /* 0x0c401f00000b7f89 */ /* 0x000ea200000e0000 */
[----:B------:R-:W-:-:S02]  /*ac10*/  LOP3.LUT R6, R7, 0xff, RZ, 0xc0, !PT ;  /* 0x000000ff07067812 */ /* 0x000fc400078ec0ff */
[----:B------:R-:W-:Y:S01]  /*ac20*/  FSEL R35, R35, RZ, P5 ;  /* 0x000000ff23237208 */ /* 0x000fe20002800000 */
[----:B------:R-:W3:Y:S01]  /*ac30*/  SHFL.BFLY PT, R13, R4, 0x2, 0x1f ;  /* 0x0c401f00040d7f89 */ /* 0x000ee200000e0000 */
[----:B------:R-:W-:Y:S02]  /*ac40*/  SHF.R.U32.HI R8, RZ, 0x8, R2 ;  /* 0x00000008ff087819 */ /* 0x000fe40000011602 */
[----:B------:R-:W-:Y:S01]  /*ac50*/  LOP3.LUT R2, R3, UR17, R24, 0x96, !PT ;  /* 0x0000001103027c12 */ /* 0x000fe2000f8e9618 */
[----:B------:R-:W-:Y:S01]  /*ac60*/  FFMA.FTZ R7, R37, c[0x0][0x23c], -R35 ;  /* 0x00008f0025077a23 */ /* 0x000fe20000010823 */
[----:B------:R-:W-:Y:S01]  /*ac70*/  PRMT R9, R6, 0x5410, R9 ;  /* 0x0000541006097816 */ /* 0x000fe20000000009 */
[--C-:B------:R-:W-:Y:S01]  /*ac80*/  FFMA.FTZ R6, R100, c[0x0][0x23c], -R35.reuse ;  /* 0x00008f0064067a23 */ /* 0x100fe20000010823 */
[----:B------:R-:W-:Y:S01]  /*ac90*/  LOP3.LUT R3, R2, 0xffff, RZ, 0xc0, !PT ;  /* 0x0000ffff02037812 */ /* 0x000fe200078ec0ff */
[----:B------:R-:W-:Y:S01]  /*aca0*/  MUFU.EX2 R45, R7 ;  /* 0x00000007002d7308 */ /* 0x000fe20000000800 */
[----:B-1----:R-:W-:Y:S01]  /*acb0*/  FMNMX.FTZ R249, R5, R12, !PT ;  /* 0x0000000c05f97209 */ /* 0x002fe20007810000 */
[----:B------:R-:W-:Y:S01]  /*acc0*/  FFMA.FTZ R5, R54, c[0x0][0x23c], -R35 ;  /* 0x00008f0036057a23 */ /* 0x000fe20000010823 */
[----:B------:R-:W-:Y:S01]  /*acd0*/  PRMT R8, R10, 0x5410, R8 ;  /* 0x000054100a087816 */ /* 0x000fe20000000008 */
[--C-:B------:R-:W-:Y:S01]  /*ace0*/  HSET2.LE.AND R10, R15, R179.reuse, PT ;  /* 0x000000b30f0a7233 */ /* 0x100fe20003803000 */
[C---:B------:R-:W-:Y:S01]  /*acf0*/  FSETP.NEU.FTZ.AND P1, PT, R249.reuse, -INF , PT ;  /* 0xff800000f900780b */ /* 0x040fe20003f3d000 */
[----:B------:R-:W-:Y:S01]  /*ad00*/  FMUL.FTZ R34, R249, c[0x0][0x23c] ;  /* 0x00008f00f9227a20 */ /* 0x000fe20000410000 */
[--C-:B------:R-:W-:Y:S01]  /*ad10*/  HSET2.LE.AND R9, R9, R179.reuse, PT ;  /* 0x000000b309097233 */ /* 0x100fe20003803000 */
[----:B------:R1:W-:Y:S01]  /*ad20*/  MUFU.EX2 R57, R6 ;  /* 0x0000000600397308 */ /* 0x0003e20000000800 */
[----:B------:R-:W-:Y:S01]  /*ad30*/  HSET2.LE.AND R8, R8, R179, PT ;  /* 0x000000b308087233 */ /* 0x000fe20003803000 */
[----:B------:R-:W-:-:S02]  /*ad40*/  MOV R54, R63 ;  /* 0x0000003f00367202 */ /* 0x000fc40000000f00 */
[----:B--2---:R-:W-:Y:S01]  /*ad50*/  FMNMX.FTZ R0, R0, R11, !PT ;  /* 0x0000000b00007209 */ /* 0x004fe20007810000 */
[----:B------:R-:W-:Y:S01]  /*ad60*/  HSET2.LE.AND R11, R14, R179, PT ;  /* 0x000000b30e0b7233 */ /* 0x000fe20003803000 */
[----:B------:R-:W-:Y:S02]  /*ad70*/  FSEL R34, R34, RZ, P1 ;  /* 0x000000ff22227208 */ /* 0x000fe40000800000 */
[----:B------:R2:W-:Y:S01]  /*ad80*/  MUFU.EX2 R43, R5 ;  /* 0x00000005002b7308 */ /* 0x0005e20000000800 */
[----:B-1----:R-:W-:Y:S02]  /*ad90*/  SHF.R.U32.HI R6, RZ, 0x8, R3 ;  /* 0x00000008ff067819 */ /* 0x002fe40000011603 */
[----:B------:R-:W-:-:S04]  /*ada0*/  LOP3.LUT R3, R2, 0xff, RZ, 0xc0, !PT ;  /* 0x000000ff02037812 */ /* 0x000fc800078ec0ff */
[----:B------:R-:W-:Y:S02]  /*adb0*/  PRMT R17, R3, 0x5410, R6 ;  /* 0x0000541003117816 */ /* 0x000fe40000000006 */
[----:B------:R-:W1:Y:S01]  /*adc0*/  SHFL.BFLY PT, R6, R0, 0x1, 0x1f ;  /* 0x0c201f0000067f89 */ /* 0x000e6200000e0000 */
[----:B--2---:R-:W-:Y:S01]  /*add0*/  FFMA.FTZ R5, R36, c[0x0][0x23c], -R35 ;  /* 0x00008f0024057a23 */ /* 0x004fe20000010823 */
[----:B---3--:R-:W-:Y:S02]  /*ade0*/  FMNMX.FTZ R3, R4, R13, !PT ;  /* 0x0000000d04037209 */ /* 0x008fe40007810000 */
[--C-:B------:R-:W-:Y:S01]  /*adf0*/  SHF.R.U32.HI R4, RZ, 0x10, R2.reuse ;  /* 0x00000010ff047819 */ /* 0x100fe20000011602 */
[----:B------:R2:W-:Y:S01]  /*ae00*/  MUFU.EX2 R58, R5 ;  /* 0x00000005003a7308 */ /* 0x0005e20000000800 */
[----:B------:R-:W-:Y:S01]  /*ae10*/  LDSM.16.MT88.4 R12, [R216+0x9000] ;  /* 0x00900000d80c783b */ /* 0x000fe20000004200 */
[----:B--2---:R-:W-:Y:S02]  /*ae20*/  SHF.R.U32.HI R5, RZ, 0x18, R2 ;  /* 0x00000018ff057819 */ /* 0x004fe40000011602 */
[----:B------:R-:W-:Y:S01]  /*ae30*/  LOP3.LUT R2, R4, 0xff, RZ, 0xc0, !PT ;  /* 0x000000ff04027812 */ /* 0x000fe200078ec0ff */
[--C-:B------:R-:W-:Y:S01]  /*ae40*/  FFMA.FTZ R4, R55, c[0x0][0x23c], -R34.reuse ;  /* 0x00008f0037047a23 */ /* 0x100fe20000010822 */
[----:B-1----:R-:W-:Y:S01]  /*ae50*/  FMNMX.FTZ R248, R0, R6, !PT ;  /* 0x0000000600f87209 */ /* 0x002fe20007810000 */
[----:B------:R-:W-:Y:S01]  /*ae60*/  FFMA.FTZ R0, R53, c[0x0][0x23c], -R34 ;  /* 0x00008f0035007a23 */ /* 0x000fe20000010822 */
[----:B------:R-:W-:Y:S01]  /*ae70*/  PRMT R16, R2, 0x5410, R5 ;  /* 0x0000541002107816 */ /* 0x000fe20000000005 */
[----:B------:R1:W2:Y:S01]  /*ae80*/  MUFU.EX2 R33, R4 ;  /* 0x0000000400217308 */ /* 0x0002a20000000800 */
[C---:B------:R-:W-:Y:S01]  /*ae90*/  FSETP.NEU.FTZ.AND P0, PT, R248.reuse, -INF , PT ;  /* 0xff800000f800780b */ /* 0x040fe20003f1d000 */
[----:B------:R-:W-:-:S02]  /*aea0*/  FMUL.FTZ R32, R248, c[0x0][0x23c] ;  /* 0x00008f00f8207a20 */ /* 0x000fc40000410000 */
[--C-:B------:R-:W-:Y:S02]  /*aeb0*/  FFMA.FTZ R2, R101, c[0x0][0x23c], -R34.reuse ;  /* 0x00008f0065027a23 */ /* 0x100fe40000010822 */
[----:B------:R-:W-:Y:S01]  /*aec0*/  IMAD.MOV.U32 R53, RZ, RZ, R21 ;  /* 0x000000ffff357224 */ /* 0x000fe200078e0015 */
[----:B------:R-:W-:Y:S01]  /*aed0*/  FSEL R32, R32, RZ, P0 ;  /* 0x000000ff20207208 */ /* 0x000fe20000000000 */
[----:B------:R3:W4:Y:S01]  /*aee0*/  MUFU.EX2 R44, R0 ;  /* 0x00000000002c7308 */ /* 0x0007220000000800 */
[----:B------:R-:W-:Y:S01]  /*aef0*/  IMAD.MOV.U32 R55, RZ, RZ, R67 ;  /* 0x000000ffff377224 */ /* 0x000fe200078e0043 */
[----:B-1----:R-:W1:Y:S06]  /*af00*/  SHFL.BFLY PT, R4, R3, 0x1, 0x1f ;  /* 0x0c201f0003047f89 */ /* 0x002e6c00000e0000 */
[----:B------:R5:W-:Y:S01]  /*af10*/  MUFU.EX2 R41, R2 ;  /* 0x0000000200297308 */ /* 0x000be20000000800 */
[----:B---3--:R-:W-:-:S07]  /*af20*/  FFMA.FTZ R0, R52, c[0x0][0x23c], -R34 ;  /* 0x00008f0034007a23 */ /* 0x008fce0000010822 */
[----:B------:R3:W-:Y:S01]  /*af30*/  MUFU.EX2 R40, R0 ;  /* 0x0000000000287308 */ /* 0x0007e20000000800 */
[----:B-----5:R-:W-:Y:S02]  /*af40*/  FSEL R2, R250, RZ, P5 ;  /* 0x000000fffa027208 */ /* 0x020fe40002800000 */
[----:B-1----:R-:W-:-:S03]  /*af50*/  FMNMX.FTZ R231, R3, R4, !PT ;  /* 0x0000000403e77209 */ /* 0x002fc60007810000 */
[----:B------:R-:W-:Y:S01]  /*af60*/  FADD.FTZ R4, R105, -R2 ;  /* 0x8000000269047221 */ /* 0x000fe20000010000 */
[----:B------:R-:W-:Y:S01]  /*af70*/  FSEL R2, R249, RZ, P1 ;  /* 0x000000fff9027208 */ /* 0x000fe20000800000 */
[----:B--2---:R-:W-:Y:S01]  /*af80*/  IMAD.MOV.U32 R105, RZ, RZ, R33 ;  /* 0x000000ffff697224 */ /* 0x004fe200078e0021 */
[----:B------:R-:W-:Y:S01]  /*af90*/  FSETP.NEU.FTZ.AND P1, PT, R231, -INF , PT ;  /* 0xff800000e700780b */ /* 0x000fe20003f3d000 */
[----:B---3--:R-:W-:Y:S01]  /*afa0*/  FFMA.FTZ R0, R107, c[0x0][0x23c], -R32 ;  /* 0x00008f006b007a23 */ /* 0x008fe20000010820 */
[----:B----4-:R-:W-:Y:S01]  /*afb0*/  MOV R107, R44 ;  /* 0x0000002c006b7202 */ /* 0x010fe20000000f00 */
[----:B------:R-:W-:Y:S02]  /*afc0*/  FMUL.FTZ R33, R231, c[0x0][0x23c] ;  /* 0x00008f00e7217a20 */ /* 0x000fe40000410000 */
[----:B------:R1:W2:Y:S01]  /*afd0*/  MUFU.EX2 R5, R0 ;  /* 0x0000000000057308 */ /* 0x0002a20000000800 */
[----:B------:R-:W-:Y:S01]  /*afe0*/  FADD.FTZ R6, R104, -R2 ;  /* 0x8000000268067221 */ /* 0x000fe20000010000 */
[----:B------:R-:W-:Y:S01]  /*aff0*/  FSEL R2, R248, RZ, P0 ;  /* 0x000000fff8027208 */ /* 0x000fe20000000000 */
[----:B------:R-:W-:Y:S01]  /*b000*/  FMUL.FTZ R4, R4, c[0x0][0x23c] ;  /* 0x00008f0004047a20 */ /* 0x000fe20000410000 */
[----:B------:R-:W-:Y:S01]  /*b010*/  FSEL R33, R33, RZ, P1 ;  /* 0x000000ff21217208 */ /* 0x000fe20000800000 */
[----:B------:R-:W-:Y:S01]  /*b020*/  FMUL.FTZ R6, R6, c[0x0][0x23c] ;  /* 0x00008f0006067a20 */ /* 0x000fe20000410000 */
[----:B------:R-:W-:Y:S01]  /*b030*/  PLOP3.LUT P0, PT, PT, PT, UP0, 0x40, 0x0 ;  /* 0x000000000000781c */ /* 0x000fe20003f0e808 */
[----:B------:R-:W-:Y:S01]  /*b040*/  FADD.FTZ R3, R103, -R2 ;  /* 0x8000000267037221 */ /* 0x000fe20000010000 */
[----:B------:R-:W-:Y:S01]  /*b050*/  FSEL R2, R231, RZ, P1 ;  /* 0x000000ffe7027208 */ /* 0x000fe20000800000 */
[----:B------:R-:W3:Y:S02]  /*b060*/  MUFU.EX2 R101, R6 ;  /* 0x0000000600657308 */ /* 0x000ee40000000800 */
[----:B------:R-:W-:-:S02]  /*b070*/  FMUL.FTZ R3, R3, c[0x0][0x23c] ;  /* 0x00008f0003037a20 */ /* 0x000fc40000410000 */
[----:B-1----:R-:W-:-:S04]  /*b080*/  FFMA.FTZ R0, R180, c[0x0][0x23c], -R32 ;  /* 0x00008f00b4007a23 */ /* 0x002fc80000010820 */
[----:B------:R-:W1:Y:S01]  /*b090*/  MUFU.EX2 R100, R4 ;  /* 0x0000000400647308 */ /* 0x000e620000000800 */
[----:B--2---:R-:W-:Y:S02]  /*b0a0*/  IMAD.MOV.U32 R180, RZ, RZ, R5 ;  /* 0x000000ffffb47224 */ /* 0x004fe400078e0005 */
[----:B------:R-:W-:Y:S02]  /*b0b0*/  FADD.FTZ R5, R102, -R2 ;  /* 0x8000000266057221 */ /* 0x000fe40000010000 */
[----:B------:R-:W-:Y:S02]  /*b0c0*/  FFMA.FTZ R2, R108, c[0x0][0x23c], -R33 ;  /* 0x00008f006c027a23 */ /* 0x000fe40000010821 */
[----:B------:R-:W-:Y:S01]  /*b0d0*/  FMUL.FTZ R5, R5, c[0x0][0x23c] ;  /* 0x00008f0005057a20 */ /* 0x000fe20000410000 */
[----:B------:R2:W-:Y:S01]  /*b0e0*/  MUFU.EX2 R36, R0 ;  /* 0x0000000000247308 */ /* 0x0005e20000000800 */
[-C--:B---3--:R-:W-:Y:S02]  /*b0f0*/  FMUL.FTZ R114, R114, R101.reuse ;  /* 0x0000006572727220 */ /* 0x088fe40000410000 */
[----:B------:R-:W-:-:S02]  /*b100*/  FMUL.FTZ R115, R115, R101 ;  /* 0x0000006573737220 */ /* 0x000fc40000410000 */
[-C--:B------:R-:W-:Y:S02]  /*b110*/  FMUL.FTZ R126, R126, R101.reuse ;  /* 0x000000657e7e7220 */ /* 0x080fe40000410000 */
[----:B------:R-:W-:Y:S01]  /*b120*/  FMUL.FTZ R127, R127, R101 ;  /* 0x000000657f7f7220 */ /* 0x000fe20000410000 */
[----:B------:R3:W-:Y:S01]  /*b130*/  MUFU.EX2 R37, R2 ;  /* 0x0000000200257308 */ /* 0x0007e20000000800 */
[-C--:B-1----:R-:W-:Y:S02]  /*b140*/  FMUL.FTZ R112, R112, R100.reuse ;  /* 0x0000006470707220 */ /* 0x082fe40000410000 */
[-C--:B------:R-:W-:Y:S02]  /*b150*/  FMUL.FTZ R113, R113, R100.reuse ;  /* 0x0000006471717220 */ /* 0x080fe40000410000 */
[-C--:B------:R-:W-:Y:S02]  /*b160*/  FMUL.FTZ R124, R124, R100.reuse ;  /* 0x000000647c7c7220 */ /* 0x080fe40000410000 */
[----:B------:R-:W-:Y:S01]  /*b170*/  FMUL.FTZ R125, R125, R100 ;  /* 0x000000647d7d7220 */ /* 0x000fe20000410000 */
[----:B------:R-:W1:Y:S01]  /*b180*/  MUFU.EX2 R103, R3 ;  /* 0x0000000300677308 */ /* 0x000e620000000800 */
[----:B--2---:R-:W-:-:S02]  /*b190*/  FFMA.FTZ R0, R106, c[0x0][0x23c], -R32 ;  /* 0x00008f006a007a23 */ /* 0x004fc40000010820 */
[-C--:B------:R-:W-:Y:S02]  /*b1a0*/  FMUL.FTZ R128, R128, R100.reuse ;  /* 0x0000006480807220 */ /* 0x080fe40000410000 */
[-C--:B------:R-:W-:Y:S02]  /*b1b0*/  FMUL.FTZ R129, R129, R100.reuse ;  /* 0x0000006481817220 */ /* 0x080fe40000410000 */
[-C--:B------:R-:W-:Y:S01]  /*b1c0*/  FMUL.FTZ R130, R130, R101.reuse ;  /* 0x0000006582827220 */ /* 0x080fe20000410000 */
[----:B------:R2:W-:Y:S01]  /*b1d0*/  MUFU.EX2 R44, R0 ;  /* 0x00000000002c7308 */ /* 0x0005e20000000800 */
[----:B---3--:R-:W-:Y:S02]  /*b1e0*/  FFMA.FTZ R2, R65, c[0x0][0x23c], -R33 ;  /* 0x00008f0041027a23 */ /* 0x008fe40000010821 */
[----:B------:R-:W-:Y:S02]  /*b1f0*/  FMUL.FTZ R131, R131, R101 ;  /* 0x0000006583837220 */ /* 0x000fe40000410000 */
[----:B------:R-:W-:-:S02]  /*b200*/  FMUL.FTZ R140, R140, R100 ;  /* 0x000000648c8c7220 */ /* 0x000fc40000410000 */
[----:B------:R-:W-:Y:S01]  /*b210*/  FMUL.FTZ R141, R141, R100 ;  /* 0x000000648d8d7220 */ /* 0x000fe20000410000 */
[----:B------:R-:W-:Y:S01]  /*b220*/  MUFU.EX2 R52, R2 ;  /* 0x0000000200347308 */ /* 0x000fe20000000800 */
[----:B-1----:R-:W-:Y:S01]  /*b230*/  FMUL.FTZ R116, R116, R103 ;  /* 0x0000006774747220 */ /* 0x002fe20000410000 */
[----:B------:R-:W-:Y:S01]  /*b240*/  MOV R3, R23 ;  /* 0x0000001700037202 */ /* 0x000fe20000000f00 */
        /* <DEDUP_REMOVED lines=8> */
[----:B------:R-:W2:Y:S01]  /*b2d0*/  MUFU.EX2 R104, R0 ;  /* 0x0000000000687308 */ /* 0x000ea20000000800 */
[----:B------:R-:W-:Y:S02]  /*b2e0*/  FMUL.FTZ R137, R137, R103 ;  /* 0x0000006789897220 */ /* 0x000fe40000410000 */
[-C--:B------:R-:W-:Y:S02]  /*b2f0*/  FMUL.FTZ R142, R142, R101.reuse ;  /* 0x000000658e8e7220 */ /* 0x080fe40000410000 */
[----:B------:R-:W-:-:S02]  /*b300*/  FMUL.FTZ R143, R143, R101 ;  /* 0x000000658f8f7220 */ /* 0x000fc40000410000 */
[----:B------:R-:W-:Y:S02]  /*b310*/  FMUL.FTZ R144, R144, R100 ;  /* 0x0000006490907220 */ /* 0x000fe40000410000 */
[-C--:B-1----:R-:W-:Y:S02]  /*b320*/  FMUL.FTZ R118, R118, R102.reuse ;  /* 0x0000006676767220 */ /* 0x082fe40000410000 */
[-C--:B------:R-:W-:Y:S02]  /*b330*/  FMUL.FTZ R119, R119, R102.reuse ;  /* 0x0000006677777220 */ /* 0x080fe40000410000 */
[-C--:B------:R-:W-:Y:S02]  /*b340*/  FMUL.FTZ R122, R122, R102.reuse ;  /* 0x000000667a7a7220 */ /* 0x080fe40000410000 */
[----:B------:R-:W-:Y:S01]  /*b350*/  FMUL.FTZ R123, R123, R102 ;  /* 0x000000667b7b7220 */ /* 0x000fe20000410000 */
[----:B--2---:R-:W-:Y:S01]  /*b360*/  F2FP.PACK_AB R2, R104, R44 ;  /* 0x0000002c6802723e */ /* 0x004fe200000000ff */
[----:B------:R-:W-:Y:S01]  /*b370*/  FFMA.FTZ R0, R181, c[0x0][0x23c], -R33 ;  /* 0x00008f00b5007a23 */ /* 0x000fe20000010821 */
[----:B------:R-:W-:Y:S01]  /*b380*/  MOV R181, R57 ;  /* 0x0000003900b57202 */ /* 0x000fe20000000f00 */
[----:B------:R-:W-:-:S02]  /*b390*/  IMAD.MOV.U32 R57, RZ, RZ, R42 ;  /* 0x000000ffff397224 */ /* 0x000fc400078e002a */
[----:B------:R1:W-:Y:S01]  /*b3a0*/  MUFU.EX2 R42, R0 ;  /* 0x00000000002a7308 */ /* 0x0003e20000000800 */
[-C--:B------:R-:W-:Y:S02]  /*b3b0*/  FMUL.FTZ R134, R134, R102.reuse ;  /* 0x0000006686867220 */ /* 0x080fe40000410000 */
[-C--:B------:R-:W-:Y:S02]  /*b3c0*/  FMUL.FTZ R135, R135, R102.reuse ;  /* 0x0000006687877220 */ /* 0x080fe40000410000 */
[-C--:B------:R-:W-:Y:S02]  /*b3d0*/  FMUL.FTZ R138, R138, R102.reuse ;  /* 0x000000668a8a7220 */ /* 0x080fe40000410000 */
[----:B------:R-:W-:Y:S02]  /*b3e0*/  FMUL.FTZ R139, R139, R102 ;  /* 0x000000668b8b7220 */ /* 0x000fe40000410000 */
[----:B------:R-:W-:Y:S02]  /*b3f0*/  FMUL.FTZ R145, R145, R100 ;  /* 0x0000006491917220 */ /* 0x000fe40000410000 */
[----:B------:R-:W-:-:S02]  /*b400*/  FMUL.FTZ R146, R146, R101 ;  /* 0x0000006592927220 */ /* 0x000fc40000410000 */
[----:B------:R-:W-:Y:S02]  /*b410*/  FMUL.FTZ R147, R147, R101 ;  /* 0x0000006593937220 */ /* 0x000fe40000410000 */
[-C--:B------:R-:W-:Y:S02]  /*b420*/  FMUL.FTZ R148, R148, R103.reuse ;  /* 0x0000006794947220 */ /* 0x080fe40000410000 */
[----:B-1----:R-:W-:Y:S02]  /*b430*/  FFMA.FTZ R0, R109, c[0x0][0x23c], -R33 ;  /* 0x00008f006d007a23 */ /* 0x002fe40000010821 */
[----:B------:R-:W-:Y:S02]  /*b440*/  FMUL.FTZ R149, R149, R103 ;  /* 0x0000006795957220 */ /* 0x000fe40000410000 */
[----:B------:R1:W2:Y:S01]  /*b450*/  MUFU.EX2 R109, R0 ;  /* 0x00000000006d7308 */ /* 0x0002a20000000800 */
[-C--:B------:R-:W-:Y:S02]  /*b460*/  FMUL.FTZ R150, R150, R102.reuse ;  /* 0x0000006696967220 */ /* 0x080fe40000410000 */
[----:B------:R-:W-:-:S02]  /*b470*/  FMUL.FTZ R151, R151, R102 ;  /* 0x0000006697977220 */ /* 0x000fc40000410000 */
[-C--:B------:R-:W-:Y:S02]  /*b480*/  FMUL.FTZ R152, R152, R103.reuse ;  /* 0x0000006798987220 */ /* 0x080fe40000410000 */
[----:B------:R-:W-:Y:S02]  /*b490*/  FMUL.FTZ R153, R153, R103 ;  /* 0x0000006799997220 */ /* 0x000fe40000410000 */
[-C--:B------:R-:W-:Y:S02]  /*b4a0*/  FMUL.FTZ R154, R154, R102.reuse ;  /* 0x000000669a9a7220 */ /* 0x080fe40000410000 */
[----:B------:R-:W-:Y:S02]  /*b4b0*/  FMUL.FTZ R155, R155, R102 ;  /* 0x000000669b9b7220 */ /* 0x000fe40000410000 */
[-C--:B------:R-:W-:Y:S02]  /*b4c0*/  FMUL.FTZ R156, R156, R100.reuse ;  /* 0x000000649c9c7220 */ /* 0x080fe40000410000 */
[----:B------:R-:W-:Y:S01]  /*b4d0*/  FMUL.FTZ R157, R157, R100 ;  /* 0x000000649d9d7220 */ /* 0x000fe20000410000 */
[----:B-1----:R-:W-:Y:S01]  /*b4e0*/  F2FP.PACK_AB R0, R58, R43 ;  /* 0x0000002b3a00723e */ /* 0x002fe200000000ff */
[----:B------:R-:W-:-:S02]  /*b4f0*/  FMUL.FTZ R158, R158, R101 ;  /* 0x000000659e9e7220 */ /* 0x000fc40000410000 */
[----:B------:R-:W-:Y:S01]  /*b500*/  FMUL.FTZ R159, R159, R101 ;  /* 0x000000659f9f7220 */ /* 0x000fe20000410000 */
[----:B------:R-:W-:Y:S01]  /*b510*/  LOP3.LUT R10, R10, R0, RZ, 0xc0, !PT ;  /* 0x000000000a0a7212 */ /* 0x000fe200078ec0ff */
[----:B------:R-:W-:Y:S01]  /*b520*/  IMAD.MOV.U32 R108, RZ, RZ, R22 ;  /* 0x000000ffff6c7224 */ /* 0x000fe200078e0016 */
[----:B------:R-:W-:Y:S01]  /*b530*/  F2FP.PACK_AB R0, R40, R107 ;  /* 0x0000006b2800723e */ /* 0x000fe200000000ff */
[-C--:B------:R-:W-:Y:S02]  /*b540*/  FMUL.FTZ R160, R160, R100.reuse ;  /* 0x00000064a0a07220 */ /* 0x080fe40000410000 */
[----:B------:R-:W-:Y:S01]  /*b550*/  FMUL.FTZ R161, R161, R100 ;  /* 0x00000064a1a17220 */ /* 0x000fe20000410000 */
[----:B------:R-:W-:Y:S01]  /*b560*/  LOP3.LUT R11, R11, R0, RZ, 0xc0, !PT ;  /* 0x000000000b0b7212 */ /* 0x000fe200078ec0ff */
[----:B------:R-:W-:Y:S01]  /*b570*/  FMUL.FTZ R162, R162, R101 ;  /* 0x00000065a2a27220 */ /* 0x000fe20000410000 */
[----:B------:R-:W-:Y:S01]  /*b580*/  F2FP.PACK_AB R0, R45, R181 ;  /* 0x000000b52d00723e */ /* 0x000fe200000000ff */
[----:B------:R-:W-:-:S02]  /*b590*/  FMUL.FTZ R163, R163, R101 ;  /* 0x00000065a3a37220 */ /* 0x000fc40000410000 */
[-C--:B------:R-:W-:Y:S01]  /*b5a0*/  FMUL.FTZ R164, R164, R103.reuse ;  /* 0x00000067a4a47220 */ /* 0x080fe20000410000 */
[----:B------:R-:W-:Y:S01]  /*b5b0*/  LOP3.LUT R8, R8, R0, RZ, 0xc0, !PT ;  /* 0x0000000008087212 */ /* 0x000fe200078ec0ff */
[----:B------:R-:W-:Y:S01]  /*b5c0*/  FMUL.FTZ R165, R165, R103 ;  /* 0x00000067a5a57220 */ /* 0x000fe20000410000 */
[----:B------:R-:W-:Y:S01]  /*b5d0*/  F2FP.PACK_AB R0, R41, R105 ;  /* 0x000000692900723e */ /* 0x000fe200000000ff */
[-C--:B------:R-:W-:Y:S02]  /*b5e0*/  FMUL.FTZ R166, R166, R102.reuse ;  /* 0x00000066a6a67220 */ /* 0x080fe40000410000 */
[----:B------:R-:W-:Y:S01]  /*b5f0*/  FMUL.FTZ R167, R167, R102 ;  /* 0x00000066a7a77220 */ /* 0x000fe20000410000 */
[----:B------:R-:W-:Y:S01]  /*b600*/  LOP3.LUT R9, R9, R0, RZ, 0xc0, !PT ;  /* 0x0000000009097212 */ /* 0x000fe200078ec0ff */
[----:B------:R-:W-:Y:S01]  /*b610*/  HSET2.LE.AND R0, R19, R179, PT ;  /* 0x000000b313007233 */ /* 0x000fe20003803000 */
[-C--:B------:R-:W-:Y:S02]  /*b620*/  FMUL.FTZ R88, R88, R103.reuse ;  /* 0x0000006758587220 */ /* 0x080fe40000410000 */
[----:B------:R-:W-:-:S02]  /*b630*/  FMUL.FTZ R89, R89, R103 ;  /* 0x0000006759597220 */ /* 0x000fc40000410000 */
[----:B------:R-:W-:Y:S01]  /*b640*/  LOP3.LUT R6, R0, R2, RZ, 0xc0, !PT ;  /* 0x0000000200067212 */ /* 0x000fe200078ec0ff */
[--C-:B------:R-:W-:Y:S01]  /*b650*/  HSET2.LE.AND R0, R18, R179.reuse, PT ;  /* 0x000000b312007233 */ /* 0x100fe20003803000 */
[----:B------:R-:W-:Y:S01]  /*b660*/  F2FP.PACK_AB R2, R52, R37 ;  /* 0x000000253402723e */ /* 0x000fe200000000ff */
[C---:B------:R-:W-:Y:S01]  /*b670*/  HMMA.16816.F32 R112, R8.reuse, R12, R112 ;  /* 0x0000000c0870723c */ /* 0x040fe20000001870 */
[----:B------:R-:W-:Y:S02]  /*b680*/  FMUL.FTZ R90, R90, R102 ;  /* 0x000000665a5a7220 */ /* 0x000fe40000410000 */
[----:B------:R-:W-:Y:S01]  /*b690*/  LOP3.LUT R7, R0, R2, RZ, 0xc0, !PT ;  /* 0x0000000200077212 */ /* 0x000fe200078ec0ff */
[--C-:B------:R-:W-:Y:S01]  /*b6a0*/  HSET2.LE.AND R0, R17, R179.reuse, PT ;  /* 0x000000b311007233 */ /* 0x100fe20003803000 */
[----:B------:R-:W-:Y:S01]  /*b6b0*/  F2FP.PACK_AB R2, R36, R180 ;  /* 0x000000b42402723e */ /* 0x000fe200000000ff */
[----:B------:R-:W-:Y:S02]  /*b6c0*/  FMUL.FTZ R91, R91, R102 ;  /* 0x000000665b5b7220 */ /* 0x000fe40000410000 */
[----:B------:R-:W-:Y:S01]  /*b6d0*/  HMMA.16816.F32 R184, R8, R14, R124 ;  /* 0x0000000e08b8723c */ /* 0x000fe2000000187c */
[----:B------:R-:W-:Y:S01]  /*b6e0*/  LOP3.LUT R4, R0, R2, RZ, 0xc0, !PT ;  /* 0x0000000200047212 */ /* 0x000fe200078ec0ff */
[----:B------:R-:W-:Y:S01]  /*b6f0*/  HSET2.LE.AND R2, R16, R179, PT ;  /* 0x000000b310027233 */ /* 0x000fe20003803000 */
[----:B--2---:R-:W-:Y:S01]  /*b700*/  F2FP.PACK_AB R0, R109, R42 ;  /* 0x0000002a6d00723e */ /* 0x004fe200000000ff */
[----:B------:R-:W1:Y:S01]  /*b710*/  LDSM.16.MT88.4 R16, [R218+0x9000] ;  /* 0x00900000da10783b */ /* 0x000e620000004200 */
[----:B------:R-:W-:-:S02]  /*b720*/  FMUL.FTZ R72, R72, R103 ;  /* 0x0000006748487220 */ /* 0x000fc40000410000 */
[----:B------:R-:W-:Y:S01]  /*b730*/  LOP3.LUT R5, R2, R0, RZ, 0xc0, !PT ;  /* 0x0000000002057212 */ /* 0x000fe200078ec0ff */
[----:B------:R-:W-:Y:S01]  /*b740*/  IMAD.MOV.U32 R0, RZ, RZ, R52 ;  /* 0x000000ffff007224 */ /* 0x000fe200078e0034 */
[----:B------:R-:W-:Y:S01]  /*b750*/  MOV R52, R20 ;  /* 0x0000001400347202 */ /* 0x000fe20000000f00 */
[-C--:B------:R-:W-:Y:S01]  /*b760*/  FMUL.FTZ R73, R73, R103.reuse ;  /* 0x0000006749497220 */ /* 0x080fe20000410000 */
[----:B------:R-:W-:Y:S01]  /*b770*/  LDSM.16.MT88.4 R20, [R218+0xb000] ;  /* 0x00b00000da14783b */ /* 0x000fe20000004200 */
[-C--:B------:R-:W-:Y:S02]  /*b780*/  FMUL.FTZ R74, R74, R102.reuse ;  /* 0x000000664a4a7220 */ /* 0x080fe40000410000 */
[----:B------:R-:W-:Y:S01]  /*b790*/  HMMA.16816.F32 R116, R4, R12, R116 ;  /* 0x0000000c0474723c */ /* 0x000fe20000001874 */
[----:B------:R-:W-:Y:S02]  /*b7a0*/  FMUL.FTZ R75, R75, R102 ;  /* 0x000000664b4b7220 */ /* 0x000fe40000410000 */
[----:B------:R-:W-:-:S02]  /*b7b0*/  FMUL.FTZ R76, R76, R103 ;  /* 0x000000674c4c7220 */ /* 0x000fc40000410000 */
[-C--:B------:R-:W-:Y:S02]  /*b7c0*/  FMUL.FTZ R77, R77, R103.reuse ;  /* 0x000000674d4d7220 */ /* 0x080fe40000410000 */
[-C--:B------:R-:W-:Y:S01]  /*b7d0*/  FMUL.FTZ R78, R78, R102.reuse ;  /* 0x000000664e4e7220 */ /* 0x080fe20000410000 */
[----:B------:R-:W-:Y:S01]  /*b7e0*/  HMMA.16816.F32 R120, R4, R14, R120 ;  /* 0x0000000e0478723c */ /* 0x000fe20000001878 */
[----:B------:R-:W2:Y:S01]  /*b7f0*/  LDSM.16.MT88.4 R12, [R216+0xa000] ;  /* 0x00a00000d80c783b */ /* 0x000ea20000004200 */
[-C--:B------:R-:W-:Y:S02]  /*b800*/  FMUL.FTZ R79, R79, R102.reuse ;  /* 0x000000664f4f7220 */ /* 0x080fe40000410000 */
[-C--:B------:R-:W-:Y:S02]  /*b810*/  FMUL.FTZ R92, R92, R103.reuse ;  /* 0x000000675c5c7220 */ /* 0x080fe40000410000 */
[----:B------:R-:W-:Y:S02]  /*b820*/  FMUL.FTZ R93, R93, R103 ;  /* 0x000000675d5d7220 */ /* 0x000fe40000410000 */
[----:B------:R-:W-:-:S02]  /*b830*/  FMUL.FTZ R94, R94, R102 ;  /* 0x000000665e5e7220 */ /* 0x000fc40000410000 */
[----:B------:R-:W-:Y:S02]  /*b840*/  FMUL.FTZ R95, R95, R102 ;  /* 0x000000665f5f7220 */ /* 0x000fe40000410000 */
[-C--:B------:R-:W-:Y:S02]  /*b850*/  FMUL.FTZ R68, R68, R100.reuse ;  /* 0x0000006444447220 */ /* 0x080fe40000410000 */
[----:B------:R-:W-:Y:S02]  /*b860*/  FMUL.FTZ R69, R69, R100 ;  /* 0x0000006445457220 */ /* 0x000fe40000410000 */
[-C--:B------:R-:W-:Y:S02]  /*b870*/  FMUL.FTZ R70, R70, R101.reuse ;  /* 0x0000006546467220 */ /* 0x080fe40000410000 */
[----:B------:R-:W-:Y:S02]  /*b880*/  FMUL.FTZ R71, R71, R101 ;  /* 0x0000006547477220 */ /* 0x000fe40000410000 */
[----:B------:R-:W-:Y:S01]  /*b890*/  IMAD.MOV.U32 R2, RZ, RZ, R66 ;  /* 0x000000ffff027224 */ /* 0x000fe200078e0042 */
[----:B-1----:R-:W-:Y:S01]  /*b8a0*/  HMMA.16816.F32 R128, R8, R16, R128 ;  /* 0x000000100880723c */ /* 0x002fe20000001880 */
[----:B------:R-:W-:-:S02]  /*b8b0*/  IMAD.MOV.U32 R106, RZ, RZ, R62 ;  /* 0x000000ffff6a7224 */ /* 0x000fc400078e003e */
[-C--:B------:R-:W-:Y:S02]  /*b8c0*/  FMUL.FTZ R168, R168, R103.reuse ;  /* 0x00000067a8a87220 */ /* 0x080fe40000410000 */
[----:B------:R-:W-:Y:S02]  /*b8d0*/  FMUL.FTZ R169, R169, R103 ;  /* 0x00000067a9a97220 */ /* 0x000fe40000410000 */
[-C--:B------:R-:W-:Y:S01]  /*b8e0*/  FMUL.FTZ R170, R170, R102.reuse ;  /* 0x00000066aaaa7220 */ /* 0x080fe20000410000 */
[----:B------:R-:W-:Y:S01]  /*b8f0*/  HMMA.16816.F32 R132, R4, R16, R132 ;  /* 0x000000100484723c */ /* 0x000fe20000001884 */
[----:B------:R-:W-:Y:S02]  /*b900*/  FMUL.FTZ R171, R171, R102 ;  /* 0x00000066abab7220 */ /* 0x000fe40000410000 */
[-C--:B------:R-:W-:Y:S02]  /*b910*/  FMUL.FTZ R172, R172, R100.reuse ;  /* 0x00000064acac7220 */ /* 0x080fe40000410000 */
[----:B------:R-:W-:-:S02]  /*b920*/  FMUL.FTZ R173, R173, R100 ;  /* 0x00000064adad7220 */ /* 0x000fc40000410000 */
[-C--:B------:R-:W-:Y:S01]  /*b930*/  FMUL.FTZ R174, R174, R101.reuse ;  /* 0x00000065aeae7220 */ /* 0x080fe20000410000 */
[-C--:B------:R-:W-:Y:S01]  /*b940*/  HMMA.16816.F32 R136, R4, R18.reuse, R136 ;  /* 0x000000120488723c */ /* 0x080fe20000001888 */
[-C--:B------:R-:W-:Y:S02]  /*b950*/  FMUL.FTZ R175, R175, R101.reuse ;  /* 0x00000065afaf7220 */ /* 0x080fe40000410000 */
[-C--:B------:R-:W-:Y:S02]  /*b960*/  FMUL.FTZ R80, R80, R100.reuse ;  /* 0x0000006450507220 */ /* 0x080fe40000410000 */
[----:B------:R-:W-:Y:S02]  /*b970*/  FMUL.FTZ R81, R81, R100 ;  /* 0x0000006451517220 */ /* 0x000fe40000410000 */
[-C--:B------:R-:W-:Y:S01]  /*b980*/  FMUL.FTZ R82, R82, R101.reuse ;  /* 0x0000006552527220 */ /* 0x080fe20000410000 */
[----:B------:R-:W-:Y:S01]  /*b990*/  HMMA.16816.F32 R124, R8, R18, R140 ;  /* 0x00000012087c723c */ /* 0x000fe2000000188c */
[----:B------:R-:W1:Y:S01]  /*b9a0*/  LDSM.16.MT88.4 R16, [R218+0xa000] ;  /* 0x00a00000da10783b */ /* 0x000e620000004200 */
[----:B------:R-:W-:-:S02]  /*b9b0*/  FMUL.FTZ R83, R83, R101 ;  /* 0x0000006553537220 */ /* 0x000fc40000410000 */
[-C--:B------:R-:W-:Y:S02]  /*b9c0*/  FMUL.FTZ R84, R84, R100.reuse ;  /* 0x0000006454547220 */ /* 0x080fe40000410000 */
[----:B------:R-:W-:Y:S01]  /*b9d0*/  FMUL.FTZ R85, R85, R100 ;  /* 0x0000006455557220 */ /* 0x000fe20000410000 */
[----:B------:R-:W-:Y:S01]  /*b9e0*/  MOV R141, R44 ;  /* 0x0000002c008d7202 */ /* 0x000fe20000000f00 */
[-C--:B--2---:R-:W-:Y:S01]  /*b9f0*/  HMMA.16816.F32 R144, R8, R12.reuse, R144 ;  /* 0x0000000c0890723c */ /* 0x084fe20000001890 */
[-C--:B------:R-:W-:Y:S02]  /*ba00*/  FMUL.FTZ R86, R86, R101.reuse ;  /* 0x0000006556567220 */ /* 0x080fe40000410000 */
[----:B------:R-:W-:Y:S02]  /*ba10*/  FMUL.FTZ R87, R87, R101 ;  /* 0x0000006557577220 */ /* 0x000fe40000410000 */
[----:B------:R-:W-:Y:S02]  /*ba20*/  IMAD.MOV.U32 R142, RZ, RZ, R46 ;  /* 0x000000ffff8e7224 */ /* 0x000fe400078e002e */
[----:B------:R-:W-:Y:S01]  /*ba30*/  IMAD.MOV.U32 R143, RZ, RZ, R47 ;  /* 0x000000ffff8f7224 */ /* 0x000fe200078e002f */
[----:B------:R-:W-:Y:S01]  /*ba40*/  HMMA.16816.F32 R148, R4, R12, R148 ;  /* 0x0000000c0494723c */ /* 0x000fe20000001894 */
[----:B------:R-:W-:-:S02]  /*ba50*/  FMUL.FTZ R96, R96, R100 ;  /* 0x0000006460607220 */ /* 0x000fc40000410000 */
[----:B------:R-:W-:Y:S02]  /*ba60*/  FMUL.FTZ R97, R97, R100 ;  /* 0x0000006461617220 */ /* 0x000fe40000410000 */
[-C--:B------:R-:W-:Y:S02]  /*ba70*/  FMUL.FTZ R98, R98, R101.reuse ;  /* 0x0000006562627220 */ /* 0x080fe40000410000 */
[----:B------:R-:W-:Y:S01]  /*ba80*/  FMUL.FTZ R99, R99, R101 ;  /* 0x0000006563637220 */ /* 0x000fe20000410000 */
[----:B------:R-:W-:Y:S01]  /*ba90*/  HMMA.16816.F32 R152, R4, R14, R152 ;  /* 0x0000000e0498723c */ /* 0x000fe20000001898 */
[----:B------:R-:W-:-:S07]  /*baa0*/  IMAD.MOV.U32 R140, RZ, RZ, R3 ;  /* 0x000000ffff8c7224 */ /* 0x000fce00078e0003 */
[C---:B------:R-:W-:Y:S01]  /*bab0*/  HMMA.16816.F32 R156, R8.reuse, R14, R156 ;  /* 0x0000000e089c723c */ /* 0x040fe2000000189c */
[----:B------:R-:W2:Y:S07]  /*bac0*/  LDSM.16.MT88.4 R12, [R216+0xb000] ;  /* 0x00b00000d80c783b */ /* 0x000eae0000004200 */
[-C--:B-1----:R-:W-:Y:S08]  /*bad0*/  HMMA.16816.F32 R160, R8, R16.reuse, R160 ;  /* 0x0000001008a0723c */ /* 0x082ff000000018a0 */
[C---:B------:R-:W-:Y:S07]  /*bae0*/  HMMA.16816.F32 R164, R4.reuse, R16, R164 ;  /* 0x0000001004a4723c */ /* 0x040fee00000018a4 */
[----:B------:R-:W-:Y:S01]  /*baf0*/  IMAD.MOV.U32 R17, RZ, RZ, R58 ;  /* 0x000000ffff117224 */ /* 0x000fe200078e003a */
[----:B------:R-:W-:Y:S01]  /*bb00*/  MOV R16, R57 ;  /* 0x0000003900107202 */ /* 0x000fe20000000f00 */
[C---:B------:R-:W-:Y:S08]  /*bb10*/  HMMA.16816.F32 R168, R4.reuse, R18, R168 ;  /* 0x0000001204a8723c */ /* 0x040ff000000018a8 */
[C---:B------:R-:W-:Y:S07]  /*bb20*/  HMMA.16816.F32 R56, R4.reuse, R20, R88 ;  /* 0x000000140438723c */ /* 0x040fee0000001858 */
[----:B------:R-:W-:Y:S01]  /*bb30*/  MOV R90, R0 ;  /* 0x00000000005a7202 */ /* 0x000fe20000000f00 */
[----:B--2---:R-:W-:Y:S01]  /*bb40*/  HMMA.16816.F32 R64, R4, R12, R72 ;  /* 0x0000000c0440723c */ /* 0x004fe20000001848 */
[----:B------:R-:W-:Y:S01]  /*bb50*/  MOV R89, R55 ;  /* 0x0000003700597202 */ /* 0x000fe20000000f00 */
[----:B------:R-:W-:-:S02]  /*bb60*/  IMAD.MOV.U32 R88, RZ, RZ, R54 ;  /* 0x000000ffff587224 */ /* 0x000fc400078e0036 */
[----:B------:R-:W-:Y:S02]  /*bb70*/  FFMA.FTZ R0, R199, c[0x0][0x23c], -R35 ;  /* 0x00008f00c7007a23 */ /* 0x000fe40000010823 */
[----:B------:R-:W-:Y:S02]  /*bb80*/  IMAD.MOV.U32 R91, RZ, RZ, R2 ;  /* 0x000000ffff5b7224 */ /* 0x000fe400078e0002 */
[----:B------:R-:W-:Y:S01]  /*bb90*/  IMAD.MOV.U32 R74, RZ, RZ, R52 ;  /* 0x000000ffff4a7224 */ /* 0x000fe200078e0034 */
[----:B------:R-:W-:Y:S01]  /*bba0*/  HMMA.16816.F32 R60, R4, R14, R76 ;  /* 0x0000000e043c723c */ /* 0x000fe2000000184c */
[----:B------:R-:W-:Y:S02]  /*bbb0*/  IMAD.MOV.U32 R75, RZ, RZ, R53 ;  /* 0x000000ffff4b7224 */ /* 0x000fe400078e0035 */
[----:B------:R-:W-:-:S04]  /*bbc0*/  FFMA.FTZ R2, R197, c[0x0][0x23c], -R34 ;  /* 0x00008f00c5027a23 */ /* 0x000fc80000010822 */
[----:B------:R-:W-:Y:S01]  /*bbd0*/  IMAD.MOV.U32 R77, RZ, RZ, R42 ;  /* 0x000000ffff4d7224 */ /* 0x000fe200078e002a */
[----:B------:R-:W-:Y:S01]  /*bbe0*/  HMMA.16816.F32 R52, R4, R22, R92 ;  /* 0x000000160434723c */ /* 0x000fe2000000185c */
[----:B------:R-:W-:Y:S01]  /*bbf0*/  MOV R76, R40 ;  /* 0x00000028004c7202 */ /* 0x000fe20000000f00 */
[----:B------:R-:W-:Y:S01]  /*bc00*/  IMAD.MOV.U32 R78, RZ, RZ, R108 ;  /* 0x000000ffff4e7224 */ /* 0x000fe200078e006c */
[----:B------:R-:W-:-:S04]  /*bc10*/  MOV R79, R109 ;  /* 0x0000006d004f7202 */ /* 0x000fc80000000f00 */
[----:B------:R-:W-:Y:S01]  /*bc20*/  MOV R94, R43 ;  /* 0x0000002b005e7202 */ /* 0x000fe20000000f00 */
[----:B------:R-:W-:Y:S01]  /*bc30*/  IMAD.MOV.U32 R95, RZ, RZ, R41 ;  /* 0x000000ffff5f7224 */ /* 0x000fe200078e0029 */
[----:B------:R-:W-:Y:S01]  /*bc40*/  HMMA.16816.F32 R172, R8, R18, R172 ;  /* 0x0000001208ac723c */ /* 0x000fe200000018ac */
[----:B------:R-:W-:Y:S02]  /*bc50*/  IMAD.MOV.U32 R92, RZ, RZ, R106 ;  /* 0x000000ffff5c7224 */ /* 0x000fe400078e006a */
[----:B------:R-:W-:-:S04]  /*bc60*/  IMAD.MOV.U32 R93, RZ, RZ, R107 ;  /* 0x000000ffff5d7224 */ /* 0x000fc800078e006b */
[----:B------:R-:W-:Y:S01]  /*bc70*/  MOV R19, R104 ;  /* 0x0000006800137202 */ /* 0x000fe20000000f00 */
[----:B------:R-:W-:Y:S01]  /*bc80*/  HMMA.16816.F32 R40, R8, R12, R68 ;  /* 0x0000000c0828723c */ /* 0x000fe20000001844 */
[----:B------:R1:W-:Y:S01]  /*bc90*/  MUFU.EX2 R68, R0 ;  /* 0x0000000000447308 */ /* 0x0003e20000000800 */
[----:B------:R-:W-:-:S05]  /*bca0*/  IMAD.MOV.U32 R18, RZ, RZ, R105 ;  /* 0x000000ffff127224 */ /* 0x000fca00078e0069 */
[----:B------:R-:W-:Y:S01]  /*bcb0*/  MOV R70, R45 ;  /* 0x0000002d00467202 */ /* 0x000fe20000000f00 */
[----:B------:R-:W-:Y:S01]  /*bcc0*/  HMMA.16816.F32 R104, R8, R14, R80 ;  /* 0x0000000e0868723c */ /* 0x000fe20000001850 */
[----:B------:R2:W-:Y:S01]  /*bcd0*/  MUFU.EX2 R81, R2 ;  /* 0x0000000200517308 */ /* 0x0005e20000000800 */
[----:B------:R-:W-:Y:S02]  /*bce0*/  IMAD.MOV.U32 R71, RZ, RZ, R110 ;  /* 0x000000ffff477224 */ /* 0x000fe400078e006e */
[----:B------:R-:W-:-:S03]  /*bcf0*/  IMAD.MOV.U32 R69, RZ, RZ, R111 ;  /* 0x000000ffff457224 */ /* 0x000fc600078e006f */
[----:B------:R-:W-:Y:S01]  /*bd00*/  MOV R82, R18 ;  /* 0x0000001200527202 */ /* 0x000fe20000000f00 */
[C---:B------:R-:W-:Y:S01]  /*bd10*/  HMMA.16816.F32 R44, R8.reuse, R20, R84 ;  /* 0x00000014082c723c */ /* 0x040fe20000001854 */
[----:B-1----:R-:W-:Y:S02]  /*bd20*/  FFMA.FTZ R0, R198, c[0x0][0x23c], -R35 ;  /* 0x00008f00c6007a23 */ /* 0x002fe40000010823 */
[----:B------:R-:W-:Y:S02]  /*bd30*/  IMAD.MOV.U32 R18, RZ, RZ, R92 ;  /* 0x000000ffff127224 */ /* 0x000fe400078e005c */
[----:B------:R1:W-:Y:S01]  /*bd40*/  MUFU.EX2 R73, R0 ;  /* 0x0000000000497308 */ /* 0x0003e20000000800 */
[----:B------:R-:W-:Y:S01]  /*bd50*/  IMAD.MOV.U32 R92, RZ, RZ, R89 ;  /* 0x000000ffff5c7224 */ /* 0x000fe200078e0059 */
[----:B------:R-:W-:Y:S01]  /*bd60*/  MOV R89, R91 ;  /* 0x0000005b00597202 */ /* 0x000fe20000000f00 */
[----:B------:R-:W-:Y:S01]  /*bd70*/  HMMA.16816.F32 R108, R8, R22, R96 ;  /* 0x00000016086c723c */ /* 0x000fe20000001860 */
[----:B--2---:R-:W-:Y:S01]  /*bd80*/  LOP3.LUT R2, R25, UR8, R30, 0x96, !PT ;  /* 0x0000000819027c12 */ /* 0x004fe2000f8e961e */
[----:B------:R-:W-:Y:S01]  /*bd90*/  IMAD.MOV.U32 R91, RZ, RZ, R17 ;  /* 0x000000ffff5b7224 */ /* 0x000fe200078e0011 */
[----:B------:R-:W-:Y:S03]  /*bda0*/  LDSM.16.MT88.4 R20, [R218+0xa400] ;  /* 0x00a40000da14783b */ /* 0x000fe60000004200 */
[----:B------:R-:W-:-:S05]  /*bdb0*/  IMAD.WIDE.U32 R2, R2, -0x2daee0ad, RZ ;  /* 0xd2511f5302027825 */ /* 0x000fca00078e00ff */
[----:B------:R-:W-:Y:S01]  /*bdc0*/  LOP3.LUT R12, R2, 0xff, RZ, 0xc0, !PT ;  /* 0x000000ff020c7812 */ /* 0x000fe200078ec0ff */
[--C-:B-1----:R-:W-:Y:S01]  /*bdd0*/  FFMA.FTZ R0, R196, c[0x0][0x23c], -R35.reuse ;  /* 0x00008f00c4007a23 */ /* 0x102fe20000010823 */
[--C-:B------:R-:W-:Y:S02]  /*bde0*/  SHF.R.U32.HI R9, RZ, 0x10, R2.reuse ;  /* 0x00000010ff097819 */ /* 0x100fe40000011602 */
[----:B------:R-:W-:Y:S01]  /*bdf0*/  SHF.R.U32.HI R11, RZ, 0x18, R2 ;  /* 0x00000018ff0b7819 */ /* 0x000fe20000011602 */
[----:B------:R1:W-:Y:S02]  /*be00*/  MUFU.EX2 R80, R0 ;  /* 0x0000000000507308 */ /* 0x0003e40000000800 */
[----:B-1----:R-:W-:Y:S02]  /*be10*/  FFMA.FTZ R0, R192, c[0x0][0x23c], -R35 ;  /* 0x00008f00c0007a23 */ /* 0x002fe40000010823 */
[----:B------:R-:W-:Y:S01]  /*be20*/  IMAD.MOV.U32 R192, RZ, RZ, R82 ;  /* 0x000000ffffc07224 */ /* 0x000fe200078e0052 */
[----:B------:R-:W-:-:S03]  /*be30*/  MOV R82, R93 ;  /* 0x0000005d00527202 */ /* 0x000fc60000000f00 */
[----:B------:R1:W-:Y:S02]  /*be40*/  MUFU.EX2 R87, R0 ;  /* 0x0000000000577308 */ /* 0x0003e40000000800 */
[----:B-1----:R-:W-:-:S06]  /*be50*/  FFMA.FTZ R0, R200, c[0x0][0x23c], -R34 ;  /* 0x00008f00c8007a23 */ /* 0x002fcc0000010822 */
[----:B------:R1:W-:Y:S02]  /*be60*/  MUFU.EX2 R72, R0 ;  /* 0x0000000000487308 */ /* 0x0003e40000000800 */
[----:B-1----:R-:W-:Y:S02]  /*be70*/  LOP3.LUT R0, R27, UR8, R50, 0x96, !PT ;  /* 0x000000081b007c12 */ /* 0x002fe4000f8e9632 */
[----:B------:R-:W1:Y:S01]  /*be80*/  LDSM.16.MT88.4 R24, [R216+0x9400] ;  /* 0x00940000d818783b */ /* 0x000e620000004200 */
[----:B------:R-:W-:Y:S01]  /*be90*/  MOV R50, R69 ;  /* 0x0000004500327202 */ /* 0x000fe20000000f00 */
[----:B------:R-:W-:Y:S02]  /*bea0*/  IMAD.MOV.U32 R69, RZ, RZ, R92 ;  /* 0x000000ffff457224 */ /* 0x000fe400078e005c */
[----:B------:R-:W-:-:S04]  /*beb0*/  IMAD.WIDE.U32 R4, R0, -0x2daee0ad, RZ ;  /* 0xd2511f5300047825 */ /* 0x000fc800078e00ff */
[----:B------:R-:W-:Y:S01]  /*bec0*/  FFMA.FTZ R0, R193, c[0x0][0x23c], -R34 ;  /* 0x00008f00c1007a23 */ /* 0x000fe20000010822 */
[----:B------:R-:W-:Y:S01]  /*bed0*/  LOP3.LUT R6, R5, UR18, R38, 0x96, !PT ;  /* 0x0000001205067c12 */ /* 0x000fe2000f8e9626 */
[----:B------:R-:W-:Y:S01]  /*bee0*/  IMAD.MOV.U32 R193, RZ, RZ, R70 ;  /* 0x000000ffffc17224 */ /* 0x000fe200078e0046 */
[----:B------:R-:W-:Y:S01]  /*bef0*/  LOP3.LUT R7, R4, 0xffff, RZ, 0xc0, !PT ;  /* 0x0000ffff04077812 */ /* 0x000fe200078ec0ff */
[----:B------:R-:W-:Y:S01]  /*bf00*/  FFMA.FTZ R5, R194, c[0x0][0x23c], -R34 ;  /* 0x00008f00c2057a23 */ /* 0x000fe20000010822 */
[----:B------:R2:W-:Y:S01]  /*bf10*/  MUFU.EX2 R15, R0 ;  /* 0x00000000000f7308 */ /* 0x0005e20000000800 */
[----:B------:R-:W-:Y:S02]  /*bf20*/  LOP3.LUT R10, R4, 0xff, RZ, 0xc0, !PT ;  /* 0x000000ff040a7812 */ /* 0x000fe400078ec0ff */
[--C-:B------:R-:W-:Y:S02]  /*bf30*/  SHF.R.U32.HI R8, RZ, 0x10, R4.reuse ;  /* 0x00000010ff087819 */ /* 0x100fe40000011604 */
[----:B------:R-:W-:-:S02]  /*bf40*/  SHF.R.U32.HI R13, RZ, 0x18, R4 ;  /* 0x00000018ff0d7819 */ /* 0x000fc40000011604 */
[----:B------:R-:W-:Y:S01]  /*bf50*/  SHF.R.U32.HI R4, RZ, 0x8, R7 ;  /* 0x00000008ff047819 */ /* 0x000fe20000011607 */
[----:B------:R3:W4:Y:S01]  /*bf60*/  MUFU.EX2 R83, R5 ;  /* 0x0000000500537308 */ /* 0x0007220000000800 */
[----:B------:R-:W-:Y:S01]  /*bf70*/  FFMA.FTZ R7, R201, c[0x0][0x23c], -R32 ;  /* 0x00008f00c9077a23 */ /* 0x000fe20000010820 */
[----:B------:R-:W-:Y:S02]  /*bf80*/  LOP3.LUT R8, R8, 0xff, RZ, 0xc0, !PT ;  /* 0x000000ff08087812 */ /* 0x000fe400078ec0ff */
[----:B------:R-:W-:Y:S02]  /*bf90*/  PRMT R14, R10, 0x5410, R4 ;  /* 0x000054100a0e7816 */ /* 0x000fe40000000004 */
[----:B------:R-:W-:Y:S02]  /*bfa0*/  PRMT R10, R8, 0x5410, R13 ;  /* 0x00005410080a7816 */ /* 0x000fe4000000000d */
[----:B--2---:R-:W-:Y:S01]  /*bfb0*/  LOP3.LUT R0, R3, UR18, R28, 0x96, !PT ;  /* 0x0000001203007c12 */ /* 0x004fe2000f8e961c */
[----:B------:R2:W-:Y:S01]  /*bfc0*/  MUFU.EX2 R200, R7 ;  /* 0x0000000700c87308 */ /* 0x0005e20000000800 */
[----:B------:R-:W-:Y:S01]  /*bfd0*/  LOP3.LUT R3, R2, 0xffff, RZ, 0xc0, !PT ;  /* 0x0000ffff02037812 */ /* 0x000fe200078ec0ff */
[----:B------:R-:W-:Y:S01]  /*bfe0*/  LDSM.16.MT88.4 R28, [R216+0xb400] ;  /* 0x00b40000d81c783b */ /* 0x000fe20000004200 */
[----:B------:R-:W-:-:S02]  /*bff0*/  LOP3.LUT R2, R6, 0xffff, RZ, 0xc0, !PT ;  /* 0x0000ffff06027812 */ /* 0x000fc400078ec0ff */
[----:B------:R-:W-:Y:S01]  /*c000*/  SHF.R.U32.HI R4, RZ, 0x8, R3 ;  /* 0x00000008ff047819 */ /* 0x000fe20000011603 */
[----:B---3--:R-:W-:Y:S01]  /*c010*/  FFMA.FTZ R5, R208, c[0x0][0x23c], -R32 ;  /* 0x00008f00d0057a23 */ /* 0x008fe20000010820 */
[----:B------:R-:W-:Y:S01]  /*c020*/  LOP3.LUT R3, R9, 0xff, RZ, 0xc0, !PT ;  /* 0x000000ff09037812 */ /* 0x000fe200078ec0ff */
[----:B----4-:R-:W-:Y:S01]  /*c030*/  IMAD.MOV.U32 R201, RZ, RZ, R83 ;  /* 0x000000ffffc97224 */ /* 0x010fe200078e0053 */
[----:B------:R-:W-:Y:S01]  /*c040*/  LOP3.LUT R9, R6, 0xff, RZ, 0xc0, !PT ;  /* 0x000000ff06097812 */ /* 0x000fe200078ec0ff */
[----:B------:R3:W-:Y:S01]  /*c050*/  MUFU.EX2 R208, R5 ;  /* 0x0000000500d07308 */ /* 0x0007e20000000800 */
[----:B------:R-:W-:Y:S01]  /*c060*/  IMAD.MOV.U32 R83, RZ, RZ, R71 ;  /* 0x000000ffff537224 */ /* 0x000fe200078e0047 */
[----:B------:R-:W-:Y:S01]  /*c070*/  PRMT R17, R3, 0x5410, R11 ;  /* 0x0000541003117816 */ /* 0x000fe2000000000b */
[----:B------:R-:W-:Y:S01]  /*c080*/  IMAD.MOV.U32 R71, RZ, RZ, R19 ;  /* 0x000000ffff477224 */ /* 0x000fe200078e0013 */
[----:B------:R-:W-:Y:S01]  /*c090*/  MOV R19, R88 ;  /* 0x0000005800137202 */ /* 0x000fe20000000f00 */
[----:B------:R-:W-:Y:S01]  /*c0a0*/  IMAD.MOV.U32 R88, RZ, RZ, R90 ;  /* 0x000000ffff587224 */ /* 0x000fe200078e005a */
[----:B------:R-:W-:Y:S01]  /*c0b0*/  SHF.R.U32.HI R3, RZ, 0x10, R0 ;  /* 0x00000010ff037819 */ /* 0x000fe20000011600 */
[----:B------:R-:W-:Y:S01]  /*c0c0*/  IMAD.MOV.U32 R90, RZ, RZ, R16 ;  /* 0x000000ffff5a7224 */ /* 0x000fe200078e0010 */
[----:B------:R-:W-:Y:S01]  /*c0d0*/  PRMT R16, R12, 0x5410, R4 ;  /* 0x000054100c107816 */ /* 0x000fe20000000004 */
[----:B------:R-:W-:Y:S01]  /*c0e0*/  IMAD.MOV.U32 R70, RZ, RZ, R19 ;  /* 0x000000ffff467224 */ /* 0x000fe200078e0013 */
[--C-:B------:R-:W-:Y:S01]  /*c0f0*/  SHF.R.U32.HI R4, RZ, 0x10, R6.reuse ;  /* 0x00000010ff047819 */ /* 0x100fe20000011606 */
[----:B------:R-:W-:Y:S01]  /*c100*/  IMAD.MOV.U32 R51, RZ, RZ, R83 ;  /* 0x000000ffff337224 */ /* 0x000fe200078e0053 */
[----:B------:R-:W-:Y:S01]  /*c110*/  SHF.R.U32.HI R8, RZ, 0x18, R6 ;  /* 0x00000018ff087819 */ /* 0x000fe20000011606 */
[----:B------:R-:W-:Y:S01]  /*c120*/  IMAD.MOV.U32 R83, RZ, RZ, R94 ;  /* 0x000000ffff537224 */ /* 0x000fe200078e005e */
[----:B--2---:R-:W-:-:S02]  /*c130*/  LOP3.LUT R7, R0, 0xff, RZ, 0xc0, !PT ;  /* 0x000000ff00077812 */ /* 0x004fc400078ec0ff */
[----:B---3--:R-:W-:Y:S01]  /*c140*/  SHF.R.U32.HI R5, RZ, 0x8, R2 ;  /* 0x00000008ff057819 */ /* 0x008fe20000011602 */
[----:B------:R-:W-:Y:S01]  /*c150*/  FFMA.FTZ R2, R202, c[0x0][0x23c], -R32 ;  /* 0x00008f00ca027a23 */ /* 0x000fe20000010820 */
[----:B------:R-:W-:Y:S02]  /*c160*/  SHF.R.U32.HI R6, RZ, 0x18, R0 ;  /* 0x00000018ff067819 */ /* 0x000fe40000011600 */
[----:B------:R-:W-:Y:S01]  /*c170*/  PRMT R9, R9, 0x5410, R5 ;  /* 0x0000541009097816 */ /* 0x000fe20000000005 */
[----:B------:R2:W-:Y:S01]  /*c180*/  MUFU.EX2 R199, R2 ;  /* 0x0000000200c77308 */ /* 0x0005e20000000800 */
[----:B------:R-:W-:Y:S01]  /*c190*/  MOV R202, R87 ;  /* 0x0000005700ca7202 */ /* 0x000fe20000000f00 */
[----:B------:R-:W-:Y:S01]  /*c1a0*/  FFMA.FTZ R5, R203, c[0x0][0x23c], -R32 ;  /* 0x00008f00cb057a23 */ /* 0x000fe20000010820 */
[----:B------:R-:W-:Y:S01]  /*c1b0*/  LOP3.LUT R4, R4, 0xff, RZ, 0xc0, !PT ;  /* 0x000000ff04047812 */ /* 0x000fe200078ec0ff */
[----:B------:R-:W-:-:S03]  /*c1c0*/  IMAD.MOV.U32 R203, RZ, RZ, R15 ;  /* 0x000000ffffcb7224 */ /* 0x000fc600078e000f */
[----:B------:R-:W-:Y:S01]  /*c1d0*/  PRMT R12, R4, 0x5410, R8 ;  /* 0x00005410040c7816 */ /* 0x000fe20000000008 */
[----:B------:R3:W4:Y:S01]  /*c1e0*/  MUFU.EX2 R198, R5 ;  /* 0x0000000500c67308 */ /* 0x0007220000000800 */
[----:B------:R-:W-:Y:S02]  /*c1f0*/  F2FP.PACK_AB R4, R201, R203 ;  /* 0x000000cbc904723e */ /* 0x000fe400000000ff */
[----:B--2---:R-:W-:Y:S02]  /*c200*/  LOP3.LUT R2, R0, 0xffff, RZ, 0xc0, !PT ;  /* 0x0000ffff00027812 */ /* 0x004fe400078ec0ff */
[----:B------:R-:W-:Y:S01]  /*c210*/  LOP3.LUT R0, R3, 0xff, RZ, 0xc0, !PT ;  /* 0x000000ff03007812 */ /* 0x000fe200078ec0ff */
[--C-:B------:R-:W-:Y:S01]  /*c220*/  FFMA.FTZ R3, R204, c[0x0][0x23c], -R33.reuse ;  /* 0x00008f00cc037a23 */ /* 0x100fe20000010821 */
[----:B------:R-:W-:Y:S01]  /*c230*/  SHF.R.U32.HI R2, RZ, 0x8, R2 ;  /* 0x00000008ff027819 */ /* 0x000fe20000011602 */
[----:B------:R-:W-:Y:S01]  /*c240*/  IMAD.MOV.U32 R204, RZ, RZ, R80 ;  /* 0x000000ffffcc7224 */ /* 0x000fe200078e0050 */
[----:B------:R-:W-:Y:S01]  /*c250*/  PRMT R15, R0, 0x5410, R6 ;  /* 0x00005410000f7816 */ /* 0x000fe20000000006 */
[--C-:B------:R-:W-:Y:S01]  /*c260*/  HSET2.LE.AND R0, R14, R179.reuse, PT ;  /* 0x000000b30e007233 */ /* 0x100fe20003803000 */
[----:B------:R-:W-:Y:S01]  /*c270*/  PRMT R13, R7, 0x5410, R2 ;  /* 0x00005410070d7816 */ /* 0x000fe20000000002 */
[----:B------:R2:W-:Y:S01]  /*c280*/  MUFU.EX2 R196, R3 ;  /* 0x0000000300c47308 */ /* 0x0005e20000000800 */
[----:B------:R-:W-:Y:S01]  /*c290*/  F2FP.PACK_AB R2, R202, R204 ;  /* 0x000000ccca02723e */ /* 0x000fe200000000ff */
[----:B------:R-:W-:Y:S01]  /*c2a0*/  FFMA.FTZ R7, R195, c[0x0][0x23c], -R33 ;  /* 0x00008f00c3077a23 */ /* 0x000fe20000010821 */
[----:B---3--:R-:W-:Y:S01]  /*c2b0*/  HSET2.LE.AND R5, R9, R179, PT ;  /* 0x000000b309057233 */ /* 0x008fe20003803000 */
[----:B------:R-:W-:-:S04]  /*c2c0*/  F2FP.PACK_AB R6, R73, R68 ;  /* 0x000000444906723e */ /* 0x000fc800000000ff */
[----:B------:R-:W3:Y:S01]  /*c2d0*/  MUFU.EX2 R197, R7 ;  /* 0x0000000700c57308 */ /* 0x000ee20000000800 */
[----:B------:R-:W-:Y:S01]  /*c2e0*/  LOP3.LUT R8, R5, R6, RZ, 0xc0, !PT ;  /* 0x0000000605087212 */ /* 0x000fe200078ec0ff */
[--C-:B--2---:R-:W-:Y:S01]  /*c2f0*/  HSET2.LE.AND R3, R10, R179.reuse, PT ;  /* 0x000000b30a037233 */ /* 0x104fe20003803000 */
[----:B------:R-:W-:Y:S01]  /*c300*/  LOP3.LUT R10, R0, R2, RZ, 0xc0, !PT ;  /* 0x00000002000a7212 */ /* 0x000fe200078ec0ff */
[--C-:B------:R-:W-:Y:S01]  /*c310*/  FFMA.FTZ R2, R205, c[0x0][0x23c], -R33.reuse ;  /* 0x00008f00cd027a23 */ /* 0x100fe20000010821 */
[----:B------:R-:W-:Y:S01]  /*c320*/  MOV R205, R81 ;  /* 0x0000005100cd7202 */ /* 0x000fe20000000f00 */
[----:B------:R-:W-:Y:S01]  /*c330*/  HSET2.LE.AND R0, R12, R179, PT ;  /* 0x000000b30c007233 */ /* 0x000fe20003803000 */
[----:B------:R-:W-:Y:S01]  /*c340*/  LOP3.LUT R11, R3, R4, RZ, 0xc0, !PT ;  /* 0x00000004030b7212 */ /* 0x000fe200078ec0ff */
[----:B------:R2:W-:Y:S01]  /*c350*/  MUFU.EX2 R195, R2 ;  /* 0x0000000200c37308 */ /* 0x0005e20000000800 */
[----:B------:R-:W-:Y:S02]  /*c360*/  FFMA.FTZ R3, R206, c[0x0][0x23c], -R33 ;  /* 0x00008f00ce037a23 */ /* 0x000fe40000010821 */
[----:B------:R-:W-:-:S05]  /*c370*/  IMAD.MOV.U32 R206, RZ, RZ, R95 ;  /* 0x000000ffffce7224 */ /* 0x000fca00078e005f */
[----:B------:R5:W1:Y:S01]  /*c380*/  MUFU.EX2 R194, R3 ;  /* 0x0000000300c27308 */ /* 0x000a620000000800 */
[----:B--2---:R-:W-:-:S04]  /*c390*/  F2FP.PACK_AB R2, R205, R72 ;  /* 0x00000048cd02723e */ /* 0x004fc800000000ff */
[----:B------:R-:W-:Y:S01]  /*c3a0*/  LOP3.LUT R9, R0, R2, RZ, 0xc0, !PT ;  /* 0x0000000200097212 */ /* 0x000fe200078ec0ff */
[--C-:B------:R-:W-:Y:S01]  /*c3b0*/  HSET2.LE.AND R0, R16, R179.reuse, PT ;  /* 0x000000b310007233 */ /* 0x100fe20003803000 */
[----:B----4-:R-:W-:Y:S01]  /*c3c0*/  F2FP.PACK_AB R2, R198, R199 ;  /* 0x000000c7c602723e */ /* 0x010fe200000000ff */
[----:B-----5:R-:W-:Y:S01]  /*c3d0*/  IMAD.MOV.U32 R3, RZ, RZ, R71 ;  /* 0x000000ffff037224 */ /* 0x020fe200078e0047 */
[----:B------:R-:W-:Y:S02]  /*c3e0*/  MOV R71, R18 ;  /* 0x0000001200477202 */ /* 0x000fe40000000f00 */
[----:B------:R-:W-:Y:S01]  /*c3f0*/  LOP3.LUT R6, R0, R2, RZ, 0xc0, !PT ;  /* 0x0000000200067212 */ /* 0x000fe200078ec0ff */
[--C-:B------:R-:W-:Y:S01]  /*c400*/  HSET2.LE.AND R0, R17, R179.reuse, PT ;  /* 0x000000b311007233 */ /* 0x100fe20003803000 */
[----:B---3--:R-:W-:Y:S01]  /*c410*/  F2FP.PACK_AB R2, R197, R196 ;  /* 0x000000c4c502723e */ /* 0x008fe200000000ff */
[----:B------:R-:W2:Y:S01]  /*c420*/  LDSM.16.MT88.4 R16, [R218+0x9400] ;  /* 0x00940000da10783b */ /* 0x000ea20000004200 */
[----:B-1----:R-:W-:Y:S02]  /*c430*/  HMMA.16816.F32 R112, R8, R24, R112 ;  /* 0x000000180870723c */ /* 0x002fe40000001870 */
[----:B------:R-:W-:Y:S01]  /*c440*/  LOP3.LUT R7, R0, R2, RZ, 0xc0, !PT ;  /* 0x0000000200077212 */ /* 0x000fe200078ec0ff */
[----:B------:R-:W-:Y:S01]  /*c450*/  HSET2.LE.AND R0, R13, R179, PT ;  /* 0x000000b30d007233 */ /* 0x000fe20003803000 */
[----:B------:R-:W-:-:S04]  /*c460*/  F2FP.PACK_AB R2, R200, R208 ;  /* 0x000000d0c802723e */ /* 0x000fc800000000ff */
[----:B------:R-:W-:Y:S01]  /*c470*/  LOP3.LUT R4, R0, R2, RZ, 0xc0, !PT ;  /* 0x0000000200047212 */ /* 0x000fe200078ec0ff */
[----:B------:R-:W-:Y:S01]  /*c480*/  HSET2.LE.AND R0, R15, R179, PT ;  /* 0x000000b30f007233 */ /* 0x000fe20003803000 */
[----:B------:R-:W-:Y:S01]  /*c490*/  F2FP.PACK_AB R2, R194, R195 ;  /* 0x000000c3c202723e */ /* 0x000fe200000000ff */
[----:B------:R-:W1:Y:S01]  /*c4a0*/  LDSM.16.MT88.4 R12, [R216+0xa400] ;  /* 0x00a40000d80c783b */ /* 0x000e620000004200 */
[C---:B------:R-:W-:Y:S02]  /*c4b0*/  HMMA.16816.F32 R160, R8.reuse, R20, R160 ;  /* 0x0000001408a0723c */ /* 0x040fe400000018a0 */
[----:B------:R-:W-:Y:S01]  /*c4c0*/  LOP3.LUT R5, R0, R2, RZ, 0xc0, !PT ;  /* 0x0000000200057212 */ /* 0x000fe200078ec0ff */
[----:B------:R-:W-:Y:S01]  /*c4d0*/  IMAD.MOV.U32 R2, RZ, RZ, R36 ;  /* 0x000000ffff027224 */ /* 0x000fe200078e0024 */
[----:B------:R-:W-:Y:S02]  /*c4e0*/  MOV R0, R37 ;  /* 0x0000002500007202 */ /* 0x000fe40000000f00 */
[----:B------:R-:W3:Y:S02]  /*c4f0*/  LDSM.16.MT88.4 R36, [R218+0xb400] ;  /* 0x00b40000da24783b */ /* 0x000ee40000004200 */
[----:B------:R-:W-:Y:S08]  /*c500*/  HMMA.16816.F32 R172, R8, R22, R172 ;  /* 0x0000001608ac723c */ /* 0x000ff000000018ac */
[C---:B------:R-:W-:Y:S07]  /*c510*/  HMMA.16816.F32 R96, R4.reuse, R24, R116 ;  /* 0x000000180460723c */ /* 0x040fee0000001874 */
[----:B------:R-:W-:Y:S01]  /*c520*/  IMAD.MOV.U32 R24, RZ, RZ, R206 ;  /* 0x000000ffff187224 */ /* 0x000fe200078e00ce */
[----:B------:R-:W-:Y:S01]  /*c530*/  HMMA.16816.F32 R92, R4, R26, R120 ;  /* 0x0000001a045c723c */ /* 0x000fe20000001878 */
[----:B------:R-:W-:Y:S01]  /*c540*/  IMAD.MOV.U32 R206, RZ, RZ, R73 ;  /* 0x000000ffffce7224 */ /* 0x000fe200078e0049 */
[----:B------:R-:W-:-:S05]  /*c550*/  MOV R25, R2 ;  /* 0x0000000200197202 */ /* 0x000fca0000000f00 */
[----:B------:R-:W-:Y:S01]  /*c560*/  IMAD.MOV.U32 R121, RZ, RZ, R90 ;  /* 0x000000ffff797224 */ /* 0x000fe200078e005a */
[----:B--2---:R-:W-:Y:S01]  /*c570*/  HMMA.16816.F32 R84, R4, R18, R136 ;  /* 0x000000120454723c */ /* 0x004fe20000001888 */
[----:B------:R-:W-:Y:S01]  /*c580*/  IMAD.MOV.U32 R122, RZ, RZ, R88 ;  /* 0x000000ffff7a7224 */ /* 0x000fe200078e0058 */
[----:B------:R-:W-:Y:S01]  /*c590*/  MOV R123, R89 ;  /* 0x00000059007b7202 */ /* 0x000fe20000000f00 */
[----:B------:R-:W-:-:S04]  /*c5a0*/  IMAD.MOV.U32 R120, RZ, RZ, R91 ;  /* 0x000000ffff787224 */ /* 0x000fc800078e005b */
[----:B------:R-:W-:Y:S01]  /*c5b0*/  MOV R137, R82 ;  /* 0x0000005200897202 */ /* 0x000fe20000000f00 */
[----:B------:R-:W-:Y:S01]  /*c5c0*/  IMAD.MOV.U32 R136, RZ, RZ, R83 ;  /* 0x000000ffff887224 */ /* 0x000fe200078e0053 */
[----:B-1----:R-:W-:Y:S01]  /*c5d0*/  HMMA.16816.F32 R144, R8, R12, R144 ;  /* 0x0000000c0890723c */ /* 0x002fe20000001890 */
[----:B------:R-:W-:Y:S02]  /*c5e0*/  IMAD.MOV.U32 R139, RZ, RZ, R78 ;  /* 0x000000ffff8b7224 */ /* 0x000fe400078e004e */
[----:B------:R-:W-:-:S05]  /*c5f0*/  IMAD.MOV.U32 R138, RZ, RZ, R79 ;  /* 0x000000ffff8a7224 */ /* 0x000fca00078e004f */
[C---:B------:R-:W-:Y:S07]  /*c600*/  HMMA.16816.F32 R80, R4.reuse, R12, R148 ;  /* 0x0000000c0450723c */ /* 0x040fee0000001894 */
[----:B------:R-:W-:Y:S01]  /*c610*/  IMAD.MOV.U32 R151, RZ, RZ, R0 ;  /* 0x000000ffff977224 */ /* 0x000fe200078e0000 */
[----:B------:R-:W-:Y:S01]  /*c620*/  MOV R148, R77 ;  /* 0x0000004d00947202 */ /* 0x000fe20000000f00 */
[----:B------:R-:W-:Y:S01]  /*c630*/  IMAD.U32 R0, RZ, RZ, UR33 ;  /* 0x00000021ff007e24 */ /* 0x000fe2000f8e00ff */
[----:B------:R-:W-:Y:S01]  /*c640*/  MOV R150, R72 ;  /* 0x0000004800967202 */ /* 0x000fe20000000f00 */
[----:B------:R-:W-:Y:S01]  /*c650*/  IMAD.MOV.U32 R149, RZ, RZ, R76 ;  /* 0x000000ffff957224 */ /* 0x000fe200078e004c */
[----:B------:R-:W-:Y:S02]  /*c660*/  HMMA.16816.F32 R88, R4, R16, R132 ;  /* 0x000000100458723c */ /* 0x000fe40000001884 */
[----:B------:R-:W-:Y:S01]  /*c670*/  LOP3.LUT R0, R189, UR4, R0, 0x96, !PT ;  /* 0x00000004bd007c12 */ /* 0x000fe2000f8e9600 */
[----:B------:R-:W-:-:S04]  /*c680*/  UMOV UR4, UR29 ;  /* 0x0000001d00047c82 */ /* 0x000fc80008000000 */
[----:B------:R-:W-:Y:S01]  /*c690*/  IMAD.WIDE.U32 R12, R0, -0x326172a9, RZ ;  /* 0xcd9e8d57000c7825 */ /* 0x000fe200078e00ff */
[----:B------:R-:W-:Y:S04]  /*c6a0*/  HMMA.16816.F32 R76, R4, R14, R152 ;  /* 0x0000000e044c723c */ /* 0x000fe80000001898 */
[----:B------:R-:W-:-:S03]  /*c6b0*/  LOP3.LUT R0, R49, UR14, R12, 0x96, !PT ;  /* 0x0000000e31007c12 */ /* 0x000fc6000f8e960c */
[----:B------:R-:W-:Y:S01]  /*c6c0*/  IMAD.MOV.U32 R154, RZ, RZ, R74 ;  /* 0x000000ffff9a7224 */ /* 0x000fe200078e004a */
[----:B------:R-:W-:Y:S01]  /*c6d0*/  MOV R155, R75 ;  /* 0x0000004b009b7202 */ /* 0x000fe20000000f00 */
[----:B------:R-:W-:Y:S03]  /*c6e0*/  HMMA.16816.F32 R64, R4, R28, R64 ;  /* 0x0000001c0440723c */ /* 0x000fe60000001840 */
[----:B------:R-:W-:-:S05]  /*c6f0*/  LOP3.LUT R2, R13, UR16, R154, 0x96, !PT ;  /* 0x000000100d027c12 */ /* 0x000fca000f8e969a */
[C---:B------:R-:W-:Y:S07]  /*c700*/  HMMA.16816.F32 R72, R4.reuse, R20, R164 ;  /* 0x000000140448723c */ /* 0x040fee00000018a4 */
[----:B------:R-:W-:Y:S01]  /*c710*/  IMAD.MOV.U32 R164, RZ, RZ, R68 ;  /* 0x000000ffffa47224 */ /* 0x000fe200078e0044 */
[----:B------:R-:W-:Y:S01]  /*c720*/  MOV R166, R70 ;  /* 0x0000004600a67202 */ /* 0x000fe20000000f00 */
[----:B------:R-:W-:Y:S01]  /*c730*/  IMAD.MOV.U32 R165, RZ, RZ, R69 ;  /* 0x000000ffffa57224 */ /* 0x000fe200078e0045 */
[----:B------:R-:W-:Y:S01]  /*c740*/  HMMA.16816.F32 R60, R4, R30, R60 ;  /* 0x0000001e043c723c */ /* 0x000fe2000000183c */
[----:B------:R-:W-:-:S07]  /*c750*/  IMAD.MOV.U32 R167, RZ, RZ, R71 ;  /* 0x000000ffffa77224 */ /* 0x000fce00078e0047 */
[C---:B------:R-:W-:Y:S01]  /*c760*/  HMMA.16816.F32 R68, R4.reuse, R22, R168 ;  /* 0x000000160444723c */ /* 0x040fe200000018a8 */
[----:B------:R-:W-:Y:S06]  /*c770*/  LDSM.16.MT88.4 R20, [R218+0x9800] ;  /* 0x00980000da14783b */ /* 0x000fec0000004200 */
[----:B------:R-:W-:Y:S01]  /*c780*/  IMAD.MOV.U32 R170, RZ, RZ, R149 ;  /* 0x000000ffffaa7224 */ /* 0x000fe200078e0095 */
[----:B------:R-:W-:Y:S01]  /*c790*/  MOV R149, R121 ;  /* 0x0000007900957202 */ /* 0x000fe20000000f00 */
[----:B---3--:R-:W-:Y:S01]  /*c7a0*/  HMMA.16816.F32 R56, R4, R36, R56 ;  /* 0x000000240438723c */ /* 0x008fe20000001838 */
[----:B------:R-:W-:-:S02]  /*c7b0*/  IMAD.MOV.U32 R121, RZ, RZ, R3 ;  /* 0x000000ffff797224 */ /* 0x000fc400078e0003 */
[----:B------:R-:W-:-:S04]  /*c7c0*/  IMAD.WIDE.U32 R2, R2, -0x2daee0ad, RZ ;  /* 0xd2511f5302027825 */ /* 0x000fc800078e00ff */
[----:B------:R-:W-:Y:S01]  /*c7d0*/  IMAD.MOV.U32 R169, RZ, RZ, R166 ;  /* 0x000000ffffa97224 */ /* 0x000fe200078e00a6 */
[----:B------:R-:W-:Y:S01]  /*c7e0*/  HMMA.16816.F32 R52, R4, R38, R52 ;  /* 0x000000260434723c */ /* 0x000fe20000001834 */
[----:B------:R-:W-:Y:S01]  /*c7f0*/  LOP3.LUT R3, R3, UR13, R178, 0x96, !PT ;  /* 0x0000000d03037c12 */ /* 0x000fe2000f8e96b2 */
[----:B------:R-:W-:Y:S01]  /*c800*/  IMAD.MOV.U32 R171, RZ, RZ, R151 ;  /* 0x000000ffffab7224 */ /* 0x000fe200078e0097 */
[----:B------:R-:W-:Y:S01]  /*c810*/  MOV R166, R148 ;  /* 0x0000009400a67202 */ /* 0x000fe20000000f00 */
[----:B------:R-:W-:Y:S02]  /*c820*/  IMAD.MOV.U32 R148, RZ, RZ, R120 ;  /* 0x000000ffff947224 */ /* 0x000fe400078e0078 */
[----:B------:R-:W-:Y:S02]  /*c830*/  IMAD.MOV.U32 R120, RZ, RZ, R193 ;  /* 0x000000ffff787224 */ /* 0x000fe400078e00c1 */
[----:B------:R-:W-:Y:S01]  /*c840*/  IMAD.WIDE.U32 R4, R0, -0x2daee0ad, RZ ;  /* 0xd2511f5300047825 */ /* 0x000fe200078e00ff */
[----:B------:R-:W-:Y:S03]  /*c850*/  HMMA.16816.F32 R152, R8, R28, R40 ;  /* 0x0000001c0898723c */ /* 0x000fe60000001828 */
[----:B------:R-:W-:Y:S01]  /*c860*/  IMAD.MOV.U32 R7, RZ, RZ, R149 ;  /* 0x000000ffff077224 */ /* 0x000fe200078e0095 */
[----:B------:R-:W-:Y:S01]  /*c870*/  LOP3.LUT R0, R5, UR11, R2, 0x96, !PT ;  /* 0x0000000b05007c12 */ /* 0x000fe2000f8e9602 */
[----:B------:R-:W-:-:S02]  /*c880*/  FFMA.FTZ R5, R190, c[0x0][0x23c], -R32 ;  /* 0x00008f00be057a23 */ /* 0x000fc40000010820 */
[----:B------:R-:W-:Y:S01]  /*c890*/  MOV R43, R164 ;  /* 0x000000a4002b7202 */ /* 0x000fe20000000f00 */
[----:B------:R-:W-:Y:S01]  /*c8a0*/  IMAD.MOV.U32 R42, RZ, RZ, R165 ;  /* 0x000000ffff2a7224 */ /* 0x000fe200078e00a5 */
[----:B------:R-:W-:Y:S01]  /*c8b0*/  MOV R165, R136 ;  /* 0x0000008800a57202 */ /* 0x000fe20000000f00 */
[----:B------:R-:W-:Y:S01]  /*c8c0*/  IMAD.MOV.U32 R164, RZ, RZ, R137 ;  /* 0x000000ffffa47224 */ /* 0x000fe200078e0089 */
[----:B------:R-:W-:Y:S01]  /*c8d0*/  MOV R137, R50 ;  /* 0x0000003200897202 */ /* 0x000fe20000000f00 */
[----:B------:R-:W-:Y:S01]  /*c8e0*/  IMAD.MOV.U32 R136, RZ, RZ, R51 ;  /* 0x000000ffff887224 */ /* 0x000fe200078e0033 */
[----:B------:R1:W-:Y:S01]  /*c8f0*/  MUFU.EX2 R193, R5 ;  /* 0x0000000500c17308 */ /* 0x0003e20000000800 */
[----:B------:R-:W-:Y:S01]  /*c900*/  IMAD.WIDE.U32 R2, R3, -0x326172a9, RZ ;  /* 0xcd9e8d5703027825 */ /* 0x000fe200078e00ff */
[----:B------:R-:W-:Y:S01]  /*c910*/  HMMA.16816.F32 R116, R8, R26, R184 ;  /* 0x0000001a0874723c */ /* 0x000fe200000018b8 */
[----:B------:R-:W-:Y:S02]  /*c920*/  MOV R178, R165 ;  /* 0x000000a500b27202 */ /* 0x000fe40000000f00 */
[----:B------:R-:W-:Y:S01]  /*c930*/  IMAD.WIDE.U32 R50, R0, -0x326172a9, RZ ;  /* 0xcd9e8d5700327825 */ /* 0x000fe200078e00ff */
[----:B------:R-:W-:-:S02]  /*c940*/  LOP3.LUT R3, R3, UR12, R48, 0x96, !PT ;  /* 0x0000000c03037c12 */ /* 0x000fc4000f8e9630 */
[----:B------:R-:W-:Y:S01]  /*c950*/  MOV R165, R25 ;  /* 0x0000001900a57202 */ /* 0x000fe20000000f00 */
[----:B------:R-:W-:Y:S01]  /*c960*/  FFMA.FTZ R0, R191, c[0x0][0x23c], -R32 ;  /* 0x00008f00bf007a23 */ /* 0x000fe20000010820 */
[C---:B------:R-:W-:Y:S01]  /*c970*/  HMMA.16816.F32 R132, R8.reuse, R14, R156 ;  /* 0x0000000e0884723c */ /* 0x040fe2000000189c */
[----:B------:R-:W-:Y:S01]  /*c980*/  IMAD.MOV.U32 R187, RZ, RZ, R170 ;  /* 0x000000ffffbb7224 */ /* 0x000fe200078e00aa */
[----:B------:R-:W-:Y:S01]  /*c990*/  MOV R191, R169 ;  /* 0x000000a900bf7202 */ /* 0x000fe20000000f00 */
[----:B------:R2:W-:Y:S01]  /*c9a0*/  MUFU.EX2 R190, R0 ;  /* 0x0000000000be7308 */ /* 0x0005e20000000800 */
[----:B------:R-:W-:Y:S01]  /*c9b0*/  MOV R169, R148 ;  /* 0x0000009400a97202 */ /* 0x000fe20000000f00 */
[----:B------:R-:W-:Y:S01]  /*c9c0*/  FFMA.FTZ R6, R209, c[0x0][0x23c], -R32 ;  /* 0x00008f00d1067a23 */ /* 0x000fe20000010820 */
[----:B-1----:R-:W-:Y:S01]  /*c9d0*/  LOP3.LUT R5, R51, UR10, R2, 0x96, !PT ;  /* 0x0000000a33057c12 */ /* 0x002fe2000f8e9602 */
[----:B------:R-:W-:Y:S01]  /*c9e0*/  IMAD.WIDE.U32 R2, R3, -0x2daee0ad, RZ ;  /* 0xd2511f5303027825 */ /* 0x000fe200078e00ff */
[----:B------:R-:W-:Y:S01]  /*c9f0*/  MOV R148, R139 ;  /* 0x0000008b00947202 */ /* 0x000fe20000000f00 */
[----:B------:R-:W-:Y:S01]  /*ca00*/  HMMA.16816.F32 R128, R8, R16, R128 ;  /* 0x000000100880723c */ /* 0x000fe20000001880 */
[----:B------:R-:W-:Y:S01]  /*ca10*/  MOV R184, R121 ;  /* 0x0000007900b87202 */ /* 0x000fe20000000f00 */
[----:B------:R-:W-:-:S04]  /*ca20*/  IMAD.WIDE.U32 R48, R5, -0x2daee0ad, RZ ;  /* 0xd2511f5305307825 */ /* 0x000fc800078e00ff */
[----:B------:R-:W-:Y:S01]  /*ca30*/  FFMA.FTZ R5, R210, c[0x0][0x23c], -R33 ;  /* 0x00008f00d2057a23 */ /* 0x000fe20000010821 */
[----:B------:R-:W-:Y:S01]  /*ca40*/  LOP3.LUT R2, R49, UR7, R2, 0x96, !PT ;  /* 0x0000000731027c12 */ /* 0x000fe2000f8e9602 */
[----:B------:R-:W-:Y:S01]  /*ca50*/  IMAD.MOV.U32 R210, RZ, RZ, R187 ;  /* 0x000000ffffd27224 */ /* 0x000fe200078e00bb */
[C---:B------:R-:W-:Y:S01]  /*ca60*/  HMMA.16816.F32 R124, R8.reuse, R18, R124 ;  /* 0x00000012087c723c */ /* 0x040fe2000000187c */
[----:B--2---:R-:W-:Y:S01]  /*ca70*/  FFMA.FTZ R0, R207, c[0x0][0x23c], -R32 ;  /* 0x00008f00cf007a23 */ /* 0x004fe20000010820 */
[----:B------:R-:W-:Y:S01]  /*ca80*/  MUFU.EX2 R188, R5 ;  /* 0x0000000500bc7308 */ /* 0x000fe20000000800 */
[----:B------:R-:W-:Y:S02]  /*ca90*/  IMAD.MOV.U32 R170, RZ, RZ, R171 ;  /* 0x000000ffffaa7224 */ /* 0x000fe400078e00ab */
[----:B------:R-:W-:Y:S01]  /*caa0*/  IMAD.MOV.U32 R149, RZ, RZ, R138 ;  /* 0x000000ffff957224 */ /* 0x000fe200078e008a */
[----:B------:R-:W-:Y:S01]  /*cab0*/  MOV R138, R142 ;  /* 0x0000008e008a7202 */ /* 0x000fe20000000f00 */
[----:B------:R-:W-:Y:S01]  /*cac0*/  IMAD.MOV.U32 R168, RZ, RZ, R140 ;  /* 0x000000ffffa87224 */ /* 0x000fe200078e008c */
[----:B------:R-:W-:Y:S01]  /*cad0*/  HMMA.16816.F32 R156, R8, R36, R44 ;  /* 0x00000024089c723c */ /* 0x000fe2000000182c */
[----:B------:R-:W-:Y:S01]  /*cae0*/  IMAD.MOV.U32 R171, RZ, RZ, R141 ;  /* 0x000000ffffab7224 */ /* 0x000fe200078e008d */
[----:B------:R1:W-:Y:S01]  /*caf0*/  MUFU.EX2 R189, R0 ;  /* 0x0000000000bd7308 */ /* 0x0003e20000000800 */
[----:B------:R-:W-:Y:S01]  /*cb00*/  IMAD.MOV.U32 R139, RZ, RZ, R143 ;  /* 0x000000ffff8b7224 */ /* 0x000fe200078e008f */
[----:B------:R-:W-:Y:S01]  /*cb10*/  LDSM.16.MT88.4 R44, [R218+0xb800] ;  /* 0x00b80000da2c783b */ /* 0x000fe20000004200 */
[----:B------:R-:W-:-:S02]  /*cb20*/  IMAD.MOV.U32 R151, RZ, RZ, R192 ;  /* 0x000000ffff977224 */ /* 0x000fc400078e00c0 */
[----:B------:R-:W-:Y:S01]  /*cb30*/  IMAD.MOV.U32 R207, RZ, RZ, R122 ;  /* 0x000000ffffcf7224 */ /* 0x000fe200078e007a */
[----:B------:R-:W-:Y:S01]  /*cb40*/  HMMA.16816.F32 R140, R8, R30, R104 ;  /* 0x0000001e088c723c */ /* 0x000fe20000001868 */
[----:B------:R-:W-:Y:S01]  /*cb50*/  LDSM.16.MT88.4 R28, [R218+0xa800] ;  /* 0x00a80000da1c783b */ /* 0x000fe20000004200 */
[----:B------:R2:W3:Y:S01]  /*cb60*/  MUFU.EX2 R192, R6 ;  /* 0x0000000600c07308 */ /* 0x0004e20000000800 */
[----:B------:R-:W-:-:S05]  /*cb70*/  IMAD.MOV.U32 R209, RZ, RZ, R150 ;  /* 0x000000ffffd17224 */ /* 0x000fca00078e0096 */
[----:B------:R-:W-:Y:S01]  /*cb80*/  HMMA.16816.F32 R104, R8, R38, R108 ;  /* 0x000000260868723c */ /* 0x000fe2000000186c */
[----:B------:R-:W-:Y:S01]  /*cb90*/  LDSM.16.MT88.4 R36, [R216+0xb800] ;  /* 0x00b80000d824783b */ /* 0x000fe20000004200 */
[----:B-1----:R-:W-:Y:S01]  /*cba0*/  LOP3.LUT R0, R3, UR9, R4, 0x96, !PT ;  /* 0x0000000903007c12 */ /* 0x002fe2000f8e9604 */
[----:B------:R-:W-:-:S04]  /*cbb0*/  IMAD.WIDE.U32 R2, R2, -0x326172a9, RZ ;  /* 0xcd9e8d5702027825 */ /* 0x000fc800078e00ff */
[----:B------:R-:W-:Y:S01]  /*cbc0*/  IMAD.WIDE.U32 R40, R0, -0x326172a9, RZ ;  /* 0xcd9e8d5700287825 */ /* 0x000fe200078e00ff */
[C---:B------:R-:W-:Y:S02]  /*cbd0*/  LOP3.LUT R0, R2.reuse, 0xffff, RZ, 0xc0, !PT ;  /* 0x0000ffff02007812 */ /* 0x040fe400078ec0ff */
[----:B------:R-:W-:Y:S01]  /*cbe0*/  LOP3.LUT R5, R2, 0xff, RZ, 0xc0, !PT ;  /* 0x000000ff02057812 */ /* 0x000fe200078ec0ff */
[----:B------:R-:W-:Y:S01]  /*cbf0*/  FFMA.FTZ R4, R232, c[0x0][0x23c], -R33 ;  /* 0x00008f00e8047a23 */ /* 0x000fe20000010821 */
[----:B------:R-:W-:Y:S01]  /*cc00*/  SHF.R.U32.HI R14, RZ, 0x10, R2 ;  /* 0x00000010ff0e7819 */ /* 0x000fe20000011602 */
[----:B------:R-:W-:Y:S01]  /*cc10*/  IMAD.MOV.U32 R111, RZ, RZ, R166 ;  /* 0x000000ffff6f7224 */ /* 0x000fe200078e00a6 */
[----:B------:R-:W-:Y:S01]  /*cc20*/  SHF.R.U32.HI R15, RZ, 0x18, R2 ;  /* 0x00000018ff0f7819 */ /* 0x000fe20000011602 */
[----:B------:R1:W4:Y:S01]  /*cc30*/  MUFU.EX2 R187, R4 ;  /* 0x0000000400bb7308 */ /* 0x0003220000000800 */
[----:B------:R-:W-:Y:S01]  /*cc40*/  LOP3.LUT R2, R3, UR17, R40, 0x96, !PT ;  /* 0x0000001103027c12 */ /* 0x000fe2000f8e9628 */
[----:B------:R-:W-:Y:S01]  /*cc50*/  IMAD.MOV.U32 R166, RZ, RZ, R24 ;  /* 0x000000ffffa67224 */ /* 0x000fe200078e0018 */
[----:B------:R-:W-:Y:S01]  /*cc60*/  MOV R232, R7 ;  /* 0x0000000700e87202 */ /* 0x000fe20000000f00 */
[----:B------:R-:W5:Y:S01]  /*cc70*/  LDSM.16.MT88.4 R24, [R216+0x9800] ;  /* 0x00980000d818783b */ /* 0x000f620000004200 */
[C---:B------:R-:W-:Y:S01]  /*cc80*/  LOP3.LUT R3, R2.reuse, 0xffff, RZ, 0xc0, !PT ;  /* 0x0000ffff02037812 */ /* 0x040fe200078ec0ff */
[----:B------:R-:W-:Y:S01]  /*cc90*/  IMAD.MOV.U32 R108, RZ, RZ, R120 ;  /* 0x000000ffff6c7224 */ /* 0x000fe200078e0078 */
[----:B------:R-:W-:Y:S01]  /*cca0*/  LOP3.LUT R7, R2, 0xff, RZ, 0xc0, !PT ;  /* 0x000000ff02077812 */ /* 0x000fe200078ec0ff */
[----:B------:R-:W-:Y:S01]  /*ccb0*/  IMAD.MOV.U32 R110, RZ, RZ, R148 ;  /* 0x000000ffff6e7224 */ /* 0x000fe200078e0094 */
[----:B--2---:R-:W-:Y:S01]  /*ccc0*/  SHF.R.U32.HI R6, RZ, 0x18, R2 ;  /* 0x00000018ff067819 */ /* 0x004fe20000011602 */
[----:B------:R-:W-:Y:S01]  /*ccd0*/  IMAD.MOV.U32 R10, RZ, RZ, R136 ;  /* 0x000000ffff0a7224 */ /* 0x000fe200078e0088 */
[----:B------:R-:W-:-:S02]  /*cce0*/  MOV R109, R123 ;  /* 0x0000007b006d7202 */ /* 0x000fc40000000f00 */
[----:B------:R-:W-:Y:S02]  /*ccf0*/  MOV R9, R151 ;  /* 0x0000009700097202 */ /* 0x000fe40000000f00 */
[----:B------:R-:W-:Y:S02]  /*cd00*/  MOV R11, R137 ;  /* 0x00000089000b7202 */ /* 0x000fe40000000f00 */
[----:B-1----:R-:W-:Y:S01]  /*cd10*/  SHF.R.U32.HI R4, RZ, 0x8, R0 ;  /* 0x00000008ff047819 */ /* 0x002fe20000011600 */
[----:B------:R-:W-:Y:S02]  /*cd20*/  FFMA.FTZ R0, R233, c[0x0][0x23c], -R33 ;  /* 0x00008f00e9007a23 */ /* 0x000fe40000010821 */
[----:B------:R-:W-:Y:S01]  /*cd30*/  IMAD.MOV.U32 R233, RZ, RZ, R169 ;  /* 0x000000ffffe97224 */ /* 0x000fe200078e00a9 */
[----:B------:R-:W-:Y:S01]  /*cd40*/  PRMT R16, R5, 0x5410, R4 ;  /* 0x0000541005107816 */ /* 0x000fe20000000004 */
[----:B------:R-:W-:Y:S01]  /*cd50*/  FFMA.FTZ R5, R211, c[0x0][0x23c], -R33 ;  /* 0x00008f00d3057a23 */ /* 0x000fe20000010821 */
[----:B------:R-:W-:Y:S01]  /*cd60*/  SHF.R.U32.HI R4, RZ, 0x10, R2 ;  /* 0x00000010ff047819 */ /* 0x000fe20000011602 */
[----:B------:R1:W-:Y:S01]  /*cd70*/  MUFU.EX2 R185, R0 ;  /* 0x0000000000b97308 */ /* 0x0003e20000000800 */
[----:B------:R-:W-:-:S02]  /*cd80*/  SHF.R.U32.HI R2, RZ, 0x8, R3 ;  /* 0x00000008ff027819 */ /* 0x000fc40000011603 */
[----:B------:R-:W-:Y:S02]  /*cd90*/  LOP3.LUT R3, R4, 0xff, RZ, 0xc0, !PT ;  /* 0x000000ff04037812 */ /* 0x000fe400078ec0ff */
[----:B------:R-:W-:Y:S02]  /*cda0*/  MOV R211, R170 ;  /* 0x000000aa00d37202 */ /* 0x000fe40000000f00 */
[----:B------:R-:W-:Y:S01]  /*cdb0*/  PRMT R3, R3, 0x5410, R6 ;  /* 0x0000541003037816 */ /* 0x000fe20000000006 */
[--C-:B------:R-:W-:Y:S01]  /*cdc0*/  HSET2.LE.AND R6, R16, R179.reuse, PT ;  /* 0x000000b310067233 */ /* 0x100fe20003803000 */
[----:B------:R4:W2:Y:S01]  /*cdd0*/  MUFU.EX2 R186, R5 ;  /* 0x0000000500ba7308 */ /* 0x0008a20000000800 */
[----:B------:R-:W5:Y:S02]  /*cde0*/  LDSM.16.MT88.4 R16, [R216+0xa800] ;  /* 0x00a80000d810783b */ /* 0x000f640000004200 */
[----:B------:R-:W-:Y:S01]  /*cdf0*/  HSET2.LE.AND R3, R3, R179, PT ;  /* 0x000000b303037233 */ /* 0x000fe20003803000 */
[----:B-1----:R-:W-:-:S04]  /*ce00*/  LOP3.LUT R0, R14, 0xff, RZ, 0xc0, !PT ;  /* 0x000000ff0e007812 */ /* 0x002fc800078ec0ff */
[----:B------:R-:W-:Y:S01]  /*ce10*/  PRMT R14, R0, 0x5410, R15 ;  /* 0x00005410000e7816 */ /* 0x000fe2000000000f */
[----:B------:R-:W-:Y:S01]  /*ce20*/  IMAD.MOV.U32 R15, RZ, RZ, R168 ;  /* 0x000000ffff0f7224 */ /* 0x000fe200078e00a8 */
[----:B------:R-:W-:Y:S02]  /*ce30*/  PRMT R0, R7, 0x5410, R2 ;  /* 0x0000541007007816 */ /* 0x000fe40000000002 */
[----:B---3--:R-:W-:Y:S02]  /*ce40*/  F2FP.PACK_AB R2, R193, R192 ;  /* 0x000000c0c102723e */ /* 0x008fe400000000ff */
[----:B------:R-:W-:Y:S01]  /*ce50*/  F2FP.PACK_AB R7, R189, R190 ;  /* 0x000000bebd07723e */ /* 0x000fe200000000ff */
[----:B------:R-:W-:Y:S01]  /*ce60*/  HSET2.LE.AND R0, R0, R179, PT ;  /* 0x000000b300007233 */ /* 0x000fe20003803000 */
[----:B----4-:R-:W-:Y:S02]  /*ce70*/  F2FP.PACK_AB R5, R187, R188 ;  /* 0x000000bcbb05723e */ /* 0x010fe400000000ff */
[----:B------:R-:W-:-:S02]  /*ce80*/  LOP3.LUT R6, R6, R7, RZ, 0xc0, !PT ;  /* 0x0000000706067212 */ /* 0x000fc400078ec0ff */
[----:B------:R-:W-:Y:S01]  /*ce90*/  LOP3.LUT R4, R0, R2, RZ, 0xc0, !PT ;  /* 0x0000000200047212 */ /* 0x000fe200078ec0ff */
[----:B------:R-:W-:Y:S01]  /*cea0*/  HSET2.LE.AND R0, R14, R179, PT ;  /* 0x000000b30e007233 */ /* 0x000fe20003803000 */
[----:B--2---:R-:W-:Y:S01]  /*ceb0*/  F2FP.PACK_AB R2, R186, R185 ;  /* 0x000000b9ba02723e */ /* 0x004fe200000000ff */
[----:B------:R-:W-:Y:S01]  /*cec0*/  IMAD.MOV.U32 R14, RZ, RZ, R164 ;  /* 0x000000ffff0e7224 */ /* 0x000fe200078e00a4 */
[----:B------:R-:W-:Y:S01]  /*ced0*/  LOP3.LUT R5, R3, R5, RZ, 0xc0, !PT ;  /* 0x0000000503057212 */ /* 0x000fe200078ec0ff */
[----:B------:R-:W-:Y:S01]  /*cee0*/  IMAD.MOV.U32 R3, RZ, RZ, R171 ;  /* 0x000000ffff037224 */ /* 0x000fe200078e00ab */
[----:B------:R-:W-:Y:S02]  /*cef0*/  LOP3.LUT R7, R0, R2, RZ, 0xc0, !PT ;  /* 0x0000000200077212 */ /* 0x000fe400078ec0ff */
[----:B------:R-:W-:Y:S02]  /*cf00*/  MOV R164, R149 ;  /* 0x0000009500a47202 */ /* 0x000fe40000000f00 */
[----:B------:R-:W-:-:S03]  /*cf10*/  LOP3.LUT R0, R177, UR14, R12, 0x96, !PT ;  /* 0x0000000eb1007c12 */ /* 0x000fc6000f8e960c */
[C---:B-----5:R-:W-:Y:S07]  /*cf20*/  HMMA.16816.F32 R120, R4.reuse, R26, R92 ;  /* 0x0000001a0478723c */ /* 0x060fee000000185c */
[----:B------:R-:W-:Y:S01]  /*cf30*/  IMAD.MOV.U32 R94, RZ, RZ, R138 ;  /* 0x000000ffff5e7224 */ /* 0x000fe200078e008a */
[----:B------:R-:W-:Y:S01]  /*cf40*/  HMMA.16816.F32 R148, R4, R16, R80 ;  /* 0x000000100494723c */ /* 0x000fe20000001850 */
[----:B------:R-:W-:-:S03]  /*cf50*/  MOV R95, R139 ;  /* 0x0000008b005f7202 */ /* 0x000fc60000000f00 */
[----:B------:R-:W-:-:S03]  /*cf60*/  LOP3.LUT R2, R13, UR16, R94, 0x96, !PT ;  /* 0x000000100d027c12 */ /* 0x000fc6000f8e965e */
[----:B------:R-:W-:Y:S01]  /*cf70*/  MOV R80, R108 ;  /* 0x0000006c00507202 */ /* 0x000fe20000000f00 */
[----:B------:R-:W-:Y:S01]  /*cf80*/  IMAD.MOV.U32 R108, RZ, RZ, R111 ;  /* 0x000000ffff6c7224 */ /* 0x000fe200078e006f */
[----:B------:R-:W-:Y:S01]  /*cf90*/  HMMA.16816.F32 R96, R4, R24, R96 ;  /* 0x000000180460723c */ /* 0x000fe20000001860 */
[----:B------:R-:W-:Y:S01]  /*cfa0*/  MOV R111, R3 ;  /* 0x00000003006f7202 */ /* 0x000fe20000000f00 */
[----:B------:R-:W-:Y:S01]  /*cfb0*/  IMAD.WIDE.U32 R2, R2, -0x2daee0ad, RZ ;  /* 0xd2511f5302027825 */ /* 0x000fe200078e00ff */
[----:B------:R-:W-:-:S03]  /*cfc0*/  MOV R82, R10 ;  /* 0x0000000a00527202 */ /* 0x000fc60000000f00 */
[----:B------:R-:W-:Y:S01]  /*cfd0*/  IMAD.MOV.U32 R81, RZ, RZ, R11 ;  /* 0x000000ffff517224 */ /* 0x000fe200078e000b */
[----:B------:R-:W-:Y:S01]  /*cfe0*/  LOP3.LUT R3, R3, UR13, R182, 0x96, !PT ;  /* 0x0000000d03037c12 */ /* 0x000fe2000f8e96b6 */
[C---:B------:R-:W-:Y:S01]  /*cff0*/  HMMA.16816.F32 R88, R4.reuse, R20, R88 ;  /* 0x000000140458723c */ /* 0x040fe20000001858 */
[----:B------:R-:W-:Y:S01]  /*d000*/  IMAD.MOV.U32 R10, RZ, RZ, R109 ;  /* 0x000000ffff0a7224 */ /* 0x000fe200078e006d */
[----:B------:R-:W-:Y:S01]  /*d010*/  MOV R11, R110 ;  /* 0x0000006e000b7202 */ /* 0x000fe20000000f00 */
[----:B------:R-:W-:Y:S01]  /*d020*/  IMAD.MOV.U32 R110, RZ, RZ, R15 ;  /* 0x000000ffff6e7224 */ /* 0x000fe200078e000f */
[----:B------:R-:W-:Y:S01]  /*d030*/  MOV R109, R232 ;  /* 0x000000e8006d7202 */ /* 0x000fe20000000f00 */
[----:B------:R-:W-:Y:S01]  /*d040*/  IMAD.MOV.U32 R232, RZ, RZ, R210 ;  /* 0x000000ffffe87224 */ /* 0x000fe200078e00d2 */
[----:B------:R-:W-:Y:S01]  /*d050*/  MOV R15, R191 ;  /* 0x000000bf000f7202 */ /* 0x000fe20000000f00 */
[----:B------:R-:W-:Y:S01]  /*d060*/  IMAD.MOV.U32 R210, RZ, RZ, R42 ;  /* 0x000000ffffd27224 */ /* 0x000fe200078e002a */
        /* <DEDUP_REMOVED lines=9> */
[----:B------:R-:W-:-:S02]  /*d100*/  IMAD.MOV.U32 R95, RZ, RZ, R9 ;  /* 0x000000ffff5f7224 */ /* 0x000fc400078e0009 */
[----:B------:R-:W-:-:S05]  /*d110*/  IMAD.MOV.U32 R109, RZ, RZ, R181 ;  /* 0x000000ffff6d7224 */ /* 0x000fca00078e00b5 */
[C---:B------:R-:W-:Y:S08]  /*d120*/  HMMA.16816.F32 R72, R4.reuse, R28, R72 ;  /* 0x0000001c0448723c */ /* 0x040ff00000001848 */
[C---:B------:R-:W-:Y:S08]  /*d130*/  HMMA.16816.F32 R168, R4.reuse, R30, R68 ;  /* 0x0000001e04a8723c */ /* 0x040ff00000001844 */
[C---:B------:R-:W-:Y:S08]  /*d140*/  HMMA.16816.F32 R64, R4.reuse, R36, R64 ;  /* 0x000000240440723c */ /* 0x040ff00000001840 */
[C---:B------:R-:W-:Y:S08]  /*d150*/  HMMA.16816.F32 R60, R4.reuse, R38, R60 ;  /* 0x00000026043c723c */ /* 0x040ff0000000183c */
[C---:B------:R-:W-:Y:S08]  /*d160*/  HMMA.16816.F32 R56, R4.reuse, R44, R56 ;  /* 0x0000002c0438723c */ /* 0x040ff00000001838 */
[----:B------:R-:W-:Y:S07]  /*d170*/  HMMA.16816.F32 R52, R4, R46, R52 ;  /* 0x0000002e0434723c */ /* 0x000fee0000001834 */
[----:B------:R-:W-:-:S05]  /*d180*/  IMAD.WIDE.U32 R4, R0, -0x2daee0ad, RZ ;  /* 0xd2511f5300047825 */ /* 0x000fca00078e00ff */
[----:B------:R-:W-:Y:S01]  /*d190*/  LOP3.LUT R0, R5, UR11, R2, 0x96, !PT ;  /* 0x0000000b05007c12 */ /* 0x000fe2000f8e9602 */
[----:B------:R-:W-:-:S04]  /*d1a0*/  IMAD.WIDE.U32 R2, R3, -0x326172a9, RZ ;  /* 0xcd9e8d5703027825 */ /* 0x000fc800078e00ff */
[----:B------:R-:W-:Y:S01]  /*d1b0*/  IMAD.WIDE.U32 R12, R0, -0x326172a9, RZ ;  /* 0xcd9e8d57000c7825 */ /* 0x000fe200078e00ff */
[----:B------:R-:W-:-:S03]  /*d1c0*/  LOP3.LUT R3, R3, UR12, R176, 0x96, !PT ;  /* 0x0000000c03037c12 */ /* 0x000fc6000f8e96b0 */
[----:B------:R-:W-:Y:S01]  /*d1d0*/  FFMA.FTZ R5, R235, c[0x0][0x23c], -R35 ;  /* 0x00008f00eb057a23 */ /* 0x000fe20000010823 */
[----:B------:R-:W-:Y:S01]  /*d1e0*/  LOP3.LUT R0, R13, UR10, R2, 0x96, !PT ;  /* 0x0000000a0d007c12 */ /* 0x000fe2000f8e9602 */
[----:B------:R-:W-:Y:S02]  /*d1f0*/  IMAD.WIDE.U32 R2, R3, -0x2daee0ad, RZ ;  /* 0xd2511f5303027825 */ /* 0x000fe400078e00ff */
[----:B------:R-:W-:Y:S02]  /*d200*/  MUFU.EX2 R181, R5 ;  /* 0x0000000500b57308 */ /* 0x000fe40000000800 */
[----:B------:R-:W-:Y:S01]  /*d210*/  IMAD.WIDE.U32 R42, R0, -0x2daee0ad, RZ ;  /* 0xd2511f53002a7825 */ /* 0x000fe200078e00ff */
[----:B------:R-:W-:-:S03]  /*d220*/  LOP3.LUT R6, R3, UR9, R4, 0x96, !PT ;  /* 0x0000000903067c12 */ /* 0x000fc6000f8e9604 */
[----:B------:R-:W-:Y:S01]  /*d230*/  FFMA.FTZ R4, R237, c[0x0][0x23c], -R35 ;  /* 0x00008f00ed047a23 */ /* 0x000fe20000010823 */
[----:B------:R-:W-:Y:S01]  /*d240*/  LOP3.LUT R2, R43, UR7, R2, 0x96, !PT ;  /* 0x000000072b027c12 */ /* 0x000fe2000f8e9602 */
[----:B------:R-:W-:Y:S02]  /*d250*/  IMAD.MOV.U32 R43, RZ, RZ, R10 ;  /* 0x000000ffff2b7224 */ /* 0x000fe400078e000a */
[----:B------:R1:W-:Y:S02]  /*d260*/  MUFU.EX2 R182, R4 ;  /* 0x0000000400b67308 */ /* 0x0003e40000000800 */
[----:B------:R-:W-:-:S05]  /*d270*/  IMAD.WIDE.U32 R2, R2, -0x326172a9, RZ ;  /* 0xcd9e8d5702027825 */ /* 0x000fca00078e00ff */
[----:B------:R-:W-:-:S04]  /*d280*/  LOP3.LUT R0, R2, 0xffff, RZ, 0xc0, !PT ;  /* 0x0000ffff02007812 */ /* 0x000fc800078ec0ff */
[----:B-1----:R-:W-:Y:S02]  /*d290*/  SHF.R.U32.HI R4, RZ, 0x8, R0 ;  /* 0x00000008ff047819 */ /* 0x002fe40000011600 */
[----:B------:R-:W-:-:S04]  /*d2a0*/  LOP3.LUT R0, R2, 0xff, RZ, 0xc0, !PT ;  /* 0x000000ff02007812 */ /* 0x000fc800078ec0ff */
[----:B------:R-:W-:Y:S01]  /*d2b0*/  PRMT R10, R0, 0x5410, R4 ;  /* 0x00005410000a7816 */ /* 0x000fe20000000004 */
[----:B------:R-:W-:Y:S01]  /*d2c0*/  FFMA.FTZ R4, R234, c[0x0][0x23c], -R35 ;  /* 0x00008f00ea047a23 */ /* 0x000fe20000010823 */
[----:B------:R-:W-:-:S03]  /*d2d0*/  SHF.R.U32.HI R0, RZ, 0x10, R2 ;  /* 0x00000010ff007819 */ /* 0x000fc60000011602 */
[----:B------:R1:W-:Y:S01]  /*d2e0*/  MUFU.EX2 R184, R4 ;  /* 0x0000000400b87308 */ /* 0x0003e20000000800 */
[----:B------:R-:W-:Y:S02]  /*d2f0*/  LOP3.LUT R5, R0, 0xff, RZ, 0xc0, !PT ;  /* 0x000000ff00057812 */ /* 0x000fe400078ec0ff */
[----:B------:R-:W-:-:S04]  /*d300*/  SHF.R.U32.HI R0, RZ, 0x18, R2 ;  /* 0x00000018ff007819 */ /* 0x000fc80000011602 */
[----:B------:R-:W-:Y:S01]  /*d310*/  PRMT R7, R5, 0x5410, R0 ;  /* 0x0000541005077816 */ /* 0x000fe20000000000 */
[----:B-1----:R-:W-:Y:S01]  /*d320*/  FFMA.FTZ R4, R212, c[0x0][0x23c], -R35 ;  /* 0x00008f00d4047a23 */ /* 0x002fe20000010823 */
[----:B------:R-:W-:Y:S01]  /*d330*/  MOV R212, R8 ;  /* 0x0000000800d47202 */ /* 0x000fe20000000f00 */
[----:B------:R-:W-:Y:S02]  /*d340*/  IMAD.WIDE.U32 R8, R6, -0x326172a9, RZ ;  /* 0xcd9e8d5706087825 */ /* 0x000fe400078e00ff */
[----:B------:R1:W2:Y:S03]  /*d350*/  MUFU.EX2 R183, R4 ;  /* 0x0000000400b77308 */ /* 0x0002a60000000800 */
[----:B------:R-:W-:Y:S01]  /*d360*/  LOP3.LUT R2, R3, UR17, R8, 0x96, !PT ;  /* 0x0000001103027c12 */ /* 0x000fe2000f8e9608 */
[----:B------:R-:W-:Y:S01]  /*d370*/  FFMA.FTZ R3, R213, c[0x0][0x23c], -R34 ;  /* 0x00008f00d5037a23 */ /* 0x000fe20000010822 */
[----:B------:R-:W-:Y:S01]  /*d380*/  MOV R213, R11 ;  /* 0x0000000b00d57202 */ /* 0x000fe20000000f00 */
[----:B------:R-:W-:Y:S01]  /*d390*/  IMAD.MOV.U32 R11, RZ, RZ, R108 ;  /* 0x000000ffff0b7224 */ /* 0x000fe200078e006c */
[----:B------:R-:W-:Y:S01]  /*d3a0*/  MOV R108, R109 ;  /* 0x0000006d006c7202 */ /* 0x000fe20000000f00 */
[----:B------:R-:W-:Y:S01]  /*d3b0*/  IMAD.MOV.U32 R109, RZ, RZ, R110 ;  /* 0x000000ffff6d7224 */ /* 0x000fe200078e006e */
[----:B------:R-:W-:Y:S01]  /*d3c0*/  MOV R110, R111 ;  /* 0x0000006f006e7202 */ /* 0x000fe20000000f00 */
[----:B------:R-:W-:Y:S01]  /*d3d0*/  IMAD.MOV.U32 R111, RZ, RZ, R14 ;  /* 0x000000ffff6f7224 */ /* 0x000fe200078e000e */
[----:B------:R-:W-:-:S02]  /*d3e0*/  LOP3.LUT R0, R2, 0xffff, RZ, 0xc0, !PT ;  /* 0x0000ffff02007812 */ /* 0x000fc400078ec0ff */
[----:B------:R-:W-:Y:S01]  /*d3f0*/  MOV R14, R178 ;  /* 0x000000b2000e7202 */ /* 0x000fe20000000f00 */
[----:B------:R-:W-:Y:S01]  /*d400*/  IMAD.MOV.U32 R235, RZ, RZ, R111 ;  /* 0x000000ffffeb7224 */ /* 0x000fe200078e006f */
[----:B------:R3:W-:Y:S01]  /*d410*/  MUFU.EX2 R178, R3 ;  /* 0x0000000300b27308 */ /* 0x0007e20000000800 */
[----:B-1----:R-:W-:Y:S01]  /*d420*/  FFMA.FTZ R4, R214, c[0x0][0x23c], -R34 ;  /* 0x00008f00d6047a23 */ /* 0x002fe20000010822 */
[----:B------:R-:W-:Y:S01]  /*d430*/  MOV R237, R110 ;  /* 0x0000006e00ed7202 */ /* 0x000fe20000000f00 */
[----:B------:R-:W-:Y:S01]  /*d440*/  IMAD.MOV.U32 R214, RZ, RZ, R180 ;  /* 0x000000ffffd67224 */ /* 0x000fe200078e00b4 */
[----:B------:R-:W-:-:S04]  /*d450*/  MOV R234, R14 ;  /* 0x0000000e00ea7202 */ /* 0x000fc80000000f00 */
[----:B------:R-:W1:Y:S01]  /*d460*/  MUFU.EX2 R180, R4 ;  /* 0x0000000400b47308 */ /* 0x000e620000000800 */
[----:B---3--:R-:W-:Y:S02]  /*d470*/  SHF.R.U32.HI R3, RZ, 0x8, R0 ;  /* 0x00000008ff037819 */ /* 0x008fe40000011600 */
[----:B------:R-:W-:-:S04]  /*d480*/  LOP3.LUT R0, R2, 0xff, RZ, 0xc0, !PT ;  /* 0x000000ff02007812 */ /* 0x000fc800078ec0ff */
[----:B------:R-:W-:Y:S02]  /*d490*/  PRMT R8, R0, 0x5410, R3 ;  /* 0x0000541000087816 */ /* 0x000fe40000000003 */
[--C-:B------:R-:W-:Y:S02]  /*d4a0*/  SHF.R.U32.HI R0, RZ, 0x10, R2.reuse ;  /* 0x00000010ff007819 */ /* 0x100fe40000011602 */
[----:B------:R-:W-:Y:S01]  /*d4b0*/  SHF.R.U32.HI R3, RZ, 0x18, R2 ;  /* 0x00000018ff037819 */ /* 0x000fe20000011602 */
[--C-:B------:R-:W-:Y:S01]  /*d4c0*/  FFMA.FTZ R2, R243, c[0x0][0x23c], -R34.reuse ;  /* 0x00008f00f3027a23 */ /* 0x100fe20000010822 */
[----:B------:R-:W-:Y:S02]  /*d4d0*/  LOP3.LUT R0, R0, 0xff, RZ, 0xc0, !PT ;  /* 0x000000ff00007812 */ /* 0x000fe400078ec0ff */
[----:B------:R-:W-:Y:S01]  /*d4e0*/  MOV R243, R95 ;  /* 0x0000005f00f37202 */ /* 0x000fe20000000f00 */
[----:B------:R2:W-:Y:S01]  /*d4f0*/  MUFU.EX2 R177, R2 ;  /* 0x0000000200b17308 */ /* 0x0005e20000000800 */
[----:B------:R-:W-:Y:S01]  /*d500*/  PRMT R5, R0, 0x5410, R3 ;  /* 0x0000541000057816 */ /* 0x000fe20000000003 */
[----:B------:R-:W-:Y:S01]  /*d510*/  FFMA.FTZ R3, R239, c[0x0][0x23c], -R34 ;  /* 0x00008f00ef037a23 */ /* 0x000fe20000010822 */
[----:B------:R-:W-:Y:S01]  /*d520*/  HSET2.LE.AND R0, R10, R179, PT ;  /* 0x000000b30a007233 */ /* 0x000fe20003803000 */
[----:B------:R-:W-:-:S04]  /*d530*/  IMAD.MOV.U32 R239, RZ, RZ, R11 ;  /* 0x000000ffffef7224 */ /* 0x000fc800078e000b */
[----:B------:R-:W3:Y:S01]  /*d540*/  MUFU.EX2 R176, R3 ;  /* 0x0000000300b07308 */ /* 0x000ee20000000800 */
[----:B--2---:R-:W-:-:S04]  /*d550*/  F2FP.PACK_AB R2, R183, R184 ;  /* 0x000000b8b702723e */ /* 0x004fc800000000ff */
[----:B------:R-:W-:Y:S01]  /*d560*/  LOP3.LUT R6, R0, R2, RZ, 0xc0, !PT ;  /* 0x0000000200067212 */ /* 0x000fe200078ec0ff */
[----:B------:R-:W-:Y:S01]  /*d570*/  HSET2.LE.AND R0, R7, R179, PT ;  /* 0x000000b307007233 */ /* 0x000fe20003803000 */
[----:B-1----:R-:W-:-:S04]  /*d580*/  F2FP.PACK_AB R2, R180, R178 ;  /* 0x000000b2b402723e */ /* 0x002fc800000000ff */
[----:B------:R-:W-:Y:S01]  /*d590*/  LOP3.LUT R7, R0, R2, RZ, 0xc0, !PT ;  /* 0x0000000200077212 */ /* 0x000fe200078ec0ff */
[----:B------:R-:W-:Y:S01]  /*d5a0*/  HSET2.LE.AND R0, R8, R179, PT ;  /* 0x000000b308007233 */ /* 0x000fe20003803000 */
[----:B------:R-:W-:-:S04]  /*d5b0*/  F2FP.PACK_AB R2, R181, R182 ;  /* 0x000000b6b502723e */ /* 0x000fc800000000ff */
[----:B------:R-:W-:Y:S01]  /*d5c0*/  LOP3.LUT R4, R0, R2, RZ, 0xc0, !PT ;  /* 0x0000000200047212 */ /* 0x000fe200078ec0ff */
[----:B------:R-:W-:Y:S01]  /*d5d0*/  HSET2.LE.AND R0, R5, R179, PT ;  /* 0x000000b305007233 */ /* 0x000fe20003803000 */
[----:B---3--:R-:W-:-:S04]  /*d5e0*/  F2FP.PACK_AB R2, R176, R177 ;  /* 0x000000b1b002723e */ /* 0x008fc800000000ff */
[----:B------:R-:W-:Y:S01]  /*d5f0*/  LOP3.LUT R5, R0, R2, RZ, 0xc0, !PT ;  /* 0x0000000200057212 */ /* 0x000fe200078ec0ff */
[----:B------:R-:W-:Y:S01]  /*d600*/  FFMA.FTZ R0, R241, c[0x0][0x23c], -R32 ;  /* 0x00008f00f1007a23 */ /* 0x000fe20000010820 */
[----:B------:R-:W-:Y:S01]  /*d610*/  LOP3.LUT R2, R41, UR8, R50, 0x96, !PT ;  /* 0x0000000829027c12 */ /* 0x000fe2000f8e9632 */
[----:B------:R-:W-:Y:S01]  /*d620*/  IMAD.MOV.U32 R241, RZ, RZ, R243 ;  /* 0x000000fffff17224 */ /* 0x000fe200078e00f3 */
[----:B------:R-:W-:-:S03]  /*d630*/  MOV R243, R80 ;  /* 0x0000005000f37202 */ /* 0x000fc60000000f00 */
[----:B------:R-:W-:Y:S01]  /*d640*/  HMMA.16816.F32 R144, R4, R16, R144 ;  /* 0x000000100490723c */ /* 0x000fe20000001890 */
[----:B------:R-:W-:-:S05]  /*d650*/  IMAD.WIDE.U32 R2, R2, -0x2daee0ad, RZ ;  /* 0xd2511f5302027825 */ /* 0x000fca00078e00ff */
[C---:B------:R-:W-:Y:S02]  /*d660*/  LOP3.LUT R10, R2.reuse, 0xffff, RZ, 0xc0, !PT ;  /* 0x0000ffff020a7812 */ /* 0x040fe400078ec0ff */
[C---:B------:R-:W-:Y:S01]  /*d670*/  HMMA.16816.F32 R16, R4.reuse, R18, R132 ;  /* 0x000000120410723c */ /* 0x040fe20000001884 */
[----:B------:R-:W-:Y:S02]  /*d680*/  LOP3.LUT R14, R2, 0xff, RZ, 0xc0, !PT ;  /* 0x000000ff020e7812 */ /* 0x000fe400078ec0ff */
[--C-:B------:R-:W-:Y:S02]  /*d690*/  SHF.R.U32.HI R11, RZ, 0x10, R2.reuse ;  /* 0x00000010ff0b7819 */ /* 0x100fe40000011602 */
[----:B------:R-:W-:Y:S02]  /*d6a0*/  SHF.R.U32.HI R13, RZ, 0x18, R2 ;  /* 0x00000018ff0d7819 */ /* 0x000fe40000011602 */
[----:B------:R-:W-:Y:S01]  /*d6b0*/  MOV R135, R108 ;  /* 0x0000006c00877202 */ /* 0x000fe20000000f00 */
[----:B------:R-:W-:Y:S01]  /*d6c0*/  IMAD.MOV.U32 R134, RZ, RZ, R109 ;  /* 0x000000ffff867224 */ /* 0x000fe200078e006d */
[----:B------:R1:W-:Y:S01]  /*d6d0*/  MUFU.EX2 R108, R0 ;  /* 0x00000000006c7308 */ /* 0x0003e20000000800 */
[----:B------:R-:W-:Y:S01]  /*d6e0*/  IMAD.MOV.U32 R133, RZ, RZ, R15 ;  /* 0x000000ffff857224 */ /* 0x000fe200078e000f */
[----:B------:R-:W-:Y:S01]  /*d6f0*/  LOP3.LUT R15, R9, UR8, R12, 0x96, !PT ;  /* 0x00000008090f7c12 */ /* 0x000fe2000f8e960c */
[----:B------:R-:W-:Y:S01]  /*d700*/  FFMA.FTZ R9, R242, c[0x0][0x23c], -R33 ;  /* 0x00008f00f2097a23 */ /* 0x000fe20000010821 */
[----:B------:R-:W-:Y:S01]  /*d710*/  SHF.R.U32.HI R10, RZ, 0x8, R10 ;  /* 0x00000008ff0a7819 */ /* 0x000fe2000001160a */
[----:B------:R-:W-:Y:S01]  /*d720*/  HMMA.16816.F32 R128, R4, R20, R128 ;  /* 0x000000140480723c */ /* 0x000fe20000001880 */
[----:B------:R-:W-:-:S02]  /*d730*/  MOV R40, R134 ;  /* 0x0000008600287202 */ /* 0x000fc40000000f00 */
[----:B------:R-:W-:Y:S05]  /*d740*/  MUFU.EX2 R50, R9 ;  /* 0x0000000900327308 */ /* 0x000fea0000000800 */
[C---:B------:R-:W-:Y:S01]  /*d750*/  HMMA.16816.F32 R20, R4.reuse, R22, R124 ;  /* 0x000000160414723c */ /* 0x040fe2000000187c */
[----:B------:R-:W2:Y:S01]  /*d760*/  LDSM.16.MT88.4 R124, [R216+0x9c00] ;  /* 0x009c0000d87c783b */ /* 0x000ea20000004200 */
[--C-:B-1----:R-:W-:Y:S02]  /*d770*/  FFMA.FTZ R0, R238, c[0x0][0x23c], -R32.reuse ;  /* 0x00008f00ee007a23 */ /* 0x102fe40000010820 */
[----:B------:R-:W-:Y:S01]  /*d780*/  IMAD.MOV.U32 R238, RZ, RZ, R213 ;  /* 0x000000ffffee7224 */ /* 0x000fe200078e00d5 */
[----:B------:R-:W-:Y:S01]  /*d790*/  MOV R213, R82 ;  /* 0x0000005200d57202 */ /* 0x000fe20000000f00 */
[----:B------:R1:W3:Y:S02]  /*d7a0*/  MUFU.EX2 R110, R0 ;  /* 0x00000000006e7308 */ /* 0x0002e40000000800 */
[C---:B------:R-:W-:Y:S08]  /*d7b0*/  HMMA.16816.F32 R112, R4.reuse, R24, R112 ;  /* 0x000000180470723c */ /* 0x040ff00000001870 */
[----:B------:R-:W-:Y:S01]  /*d7c0*/  HMMA.16816.F32 R160, R4, R28, R160 ;  /* 0x0000001c04a0723c */ /* 0x000fe200000018a0 */
[----:B-1----:R-:W-:-:S07]  /*d7d0*/  FFMA.FTZ R0, R236, c[0x0][0x23c], -R32 ;  /* 0x00008f00ec007a23 */ /* 0x002fce0000010820 */
[C---:B------:R-:W-:Y:S01]  /*d7e0*/  HMMA.16816.F32 R68, R4.reuse, R36, R152 ;  /* 0x000000240444723c */ /* 0x040fe20000001898 */
[----:B------:R-:W-:Y:S01]  /*d7f0*/  MOV R236, R214 ;  /* 0x000000d600ec7202 */ /* 0x000fe20000000f00 */
[----:B------:R-:W-:Y:S01]  /*d800*/  IMAD.MOV.U32 R214, RZ, RZ, R81 ;  /* 0x000000ffffd67224 */ /* 0x000fe200078e0051 */
[----:B------:R1:W-:Y:S05]  /*d810*/  MUFU.EX2 R111, R0 ;  /* 0x00000000006f7308 */ /* 0x0003ea0000000800 */
[C---:B------:R-:W-:Y:S08]  /*d820*/  HMMA.16816.F32 R24, R4.reuse, R26, R116 ;  /* 0x0000001a0418723c */ /* 0x040ff00000001874 */
[C---:B------:R-:W-:Y:S01]  /*d830*/  HMMA.16816.F32 R28, R4.reuse, R30, R172 ;  /* 0x0000001e041c723c */ /* 0x040fe200000018ac */
[----:B------:R-:W-:Y:S01]  /*d840*/  LDSM.16.MT88.4 R172, [R218+0xac00] ;  /* 0x00ac0000daac783b */ /* 0x000fe20000004200 */
[----:B-1----:R-:W-:Y:S01]  /*d850*/  FFMA.FTZ R0, R215, c[0x0][0x23c], -R32 ;  /* 0x00008f00d7007a23 */ /* 0x002fe20000010820 */
[----:B------:R-:W-:Y:S01]  /*d860*/  MOV R215, R239 ;  /* 0x000000ef00d77202 */ /* 0x000fe20000000f00 */
[----:B------:R-:W-:Y:S01]  /*d870*/  IMAD.MOV.U32 R32, RZ, RZ, R43 ;  /* 0x000000ffff207224 */ /* 0x000fe200078e002b */
[----:B------:R-:W-:Y:S01]  /*d880*/  MOV R239, R212 ;  /* 0x000000d400ef7202 */ /* 0x000fe20000000f00 */
[----:B------:R1:W-:Y:S02]  /*d890*/  MUFU.EX2 R109, R0 ;  /* 0x00000000006d7308 */ /* 0x0003e40000000800 */
[C---:B------:R-:W-:Y:S01]  /*d8a0*/  HMMA.16816.F32 R36, R4.reuse, R38, R140 ;  /* 0x000000260424723c */ /* 0x040fe2000000188c */
[----:B------:R-:W-:Y:S01]  /*d8b0*/  IMAD.MOV.U32 R212, RZ, RZ, R83 ;  /* 0x000000ffffd47224 */ /* 0x000fe200078e0053 */
[----:B------:R-:W-:Y:S01]  /*d8c0*/  MOV R242, R32 ;  /* 0x0000002000f27202 */ /* 0x000fe20000000f00 */
[----:B------:R-:W-:Y:S01]  /*d8d0*/  IMAD.MOV.U32 R32, RZ, RZ, R214 ;  /* 0x000000ffff207224 */ /* 0x000fe200078e00d6 */
[----:B------:R-:W-:Y:S01]  /*d8e0*/  MOV R214, R166 ;  /* 0x000000a600d67202 */ /* 0x000fe20000000f00 */
[----:B------:R-:W-:Y:S03]  /*d8f0*/  LDSM.16.MT88.4 R140, [R218+0x9c00] ;  /* 0x009c0000da8c783b */ /* 0x000fe60000004200 */
[----:B------:R-:W-:Y:S01]  /*d900*/  HMMA.16816.F32 R84, R4, R44, R156 ;  /* 0x0000002c0454723c */ /* 0x000fe2000000189c */
[----:B------:R-:W4:Y:S04]  /*d910*/  LDSM.16.MT88.4 R156, [R216+0xac00] ;  /* 0x00ac0000d89c783b */ /* 0x000f280000004200 */
[----:B------:R-:W5:Y:S01]  /*d920*/  LDSM.16.MT88.4 R80, [R216+0xbc00] ;  /* 0x00bc0000d850783b */ /* 0x000f620000004200 */
[----:B-1----:R-:W-:-:S02]  /*d930*/  FFMA.FTZ R0, R240, c[0x0][0x23c], -R33 ;  /* 0x00008f00f0007a23 */ /* 0x002fc40000010821 */
[----:B------:R-:W-:Y:S01]  /*d940*/  HMMA.16816.F32 R104, R4, R46, R104 ;  /* 0x0000002e0468723c */ /* 0x000fe20000001868 */
[----:B------:R-:W-:Y:S01]  /*d950*/  IMAD.MOV.U32 R240, RZ, RZ, R135 ;  /* 0x000000fffff07224 */ /* 0x000fe200078e0087 */
[----:B------:R1:W1:Y:S05]  /*d960*/  MUFU.EX2 R51, R0 ;  /* 0x0000000000337308 */ /* 0x00026a0000000800 */
[--C-:B------:R-:W-:Y:S02]  /*d970*/  FFMA.FTZ R4, R247, c[0x0][0x23c], -R35.reuse ;  /* 0x00008f00f7047a23 */ /* 0x100fe40000010823 */
[----:B------:R-:W-:Y:S02]  /*d980*/  FFMA.FTZ R5, R246, c[0x0][0x23c], -R35 ;  /* 0x00008f00f6057a23 */ /* 0x000fe40000010823 */
[----:B------:R-:W-:Y:S01]  /*d990*/  MUFU.EX2 R41, R4 ;  /* 0x0000000400297308 */ /* 0x000fe20000000800 */
        /* <DEDUP_REMOVED lines=11> */
[----:B---3--:R-:W-:Y:S02]  /*da50*/  F2FP.PACK_AB R2, R110, R108 ;  /* 0x0000006c6e02723e */ /* 0x008fe400000000ff */
[----:B------:R-:W-:Y:S02]  /*da60*/  PRMT R9, R9, 0x5410, R13 ;  /* 0x0000541009097816 */ /* 0x000fe4000000000d */
[----:B------:R-:W-:Y:S02]  /*da70*/  LOP3.LUT R92, R0, R2, RZ, 0xc0, !PT ;  /* 0x00000002005c7212 */ /* 0x000fe400078ec0ff */
[----:B------:R-:W-:Y:S01]  /*da80*/  F2FP.PACK_AB R2, R50, R51 ;  /* 0x000000333202723e */ /* 0x000fe200000000ff */
[----:B------:R-:W-:Y:S01]  /*da90*/  HSET2.LE.AND R9, R9, R179, PT ;  /* 0x000000b309097233 */ /* 0x000fe20003803000 */
[----:B-1----:R-:W-:-:S04]  /*daa0*/  FFMA.FTZ R8, R245, c[0x0][0x23c], -R33 ;  /* 0x00008f00f5087a23 */ /* 0x002fc80000010821 */
[----:B------:R1:W3:Y:S02]  /*dab0*/  MUFU.EX2 R48, R8 ;  /* 0x0000000800307308 */ /* 0x0002e40000000800 */
[----:B-1----:R-:W-:Y:S02]  /*dac0*/  LOP3.LUT R8, R3, 0xff, RZ, 0xc0, !PT ;  /* 0x000000ff03087812 */ /* 0x002fe400078ec0ff */
[----:B------:R-:W-:Y:S02]  /*dad0*/  PRMT R3, R14, 0x5410, R10 ;  /* 0x000054100e037816 */ /* 0x000fe4000000000a */
[----:B------:R-:W-:Y:S02]  /*dae0*/  PRMT R8, R8, 0x5410, R12 ;  /* 0x0000541008087816 */ /* 0x000fe4000000000c */
[----:B---3--:R-:W-:Y:S01]  /*daf0*/  F2FP.PACK_AB R10, R48, R49 ;  /* 0x00000031300a723e */ /* 0x008fe200000000ff */
[--C-:B------:R-:W-:Y:S02]  /*db00*/  HSET2.LE.AND R3, R3, R179.reuse, PT ;  /* 0x000000b303037233 */ /* 0x100fe40003803000 */
[----:B------:R-:W-:Y:S01]  /*db10*/  HSET2.LE.AND R0, R8, R179, PT ;  /* 0x000000b308007233 */ /* 0x000fe20003803000 */
[----:B------:R-:W-:-:S02]  /*db20*/  F2FP.PACK_AB R8, R109, R111 ;  /* 0x0000006f6d08723e */ /* 0x000fc400000000ff */
[----:B------:R-:W-:Y:S01]  /*db30*/  LOP3.LUT R95, R9, R10, RZ, 0xc0, !PT ;  /* 0x0000000a095f7212 */ /* 0x000fe200078ec0ff */
[----:B------:R-:W-:Y:S01]  /*db40*/  FFMA.FTZ R10, R40, R100, R240 ;  /* 0x00000064280a7223 */ /* 0x000fe200000100f0 */
[----:B------:R-:W-:Y:S01]  /*db50*/  LOP3.LUT R93, R0, R2, RZ, 0xc0, !PT ;  /* 0x00000002005d7212 */ /* 0x000fe200078ec0ff */
[----:B------:R-:W-:Y:S01]  /*db60*/  FFMA.FTZ R0, R133, c[0x0][0x23c], -R35 ;  /* 0x00008f0085007a23 */ /* 0x000fe20000010823 */
[----:B------:R-:W-:Y:S01]  /*db70*/  LOP3.LUT R94, R3, R8, RZ, 0xc0, !PT ;  /* 0x00000008035e7212 */ /* 0x000fe200078ec0ff */
[----:B------:R-:W-:Y:S01]  /*db80*/  IMAD.WIDE.U32 R2, R15, -0x2daee0ad, RZ ;  /* 0xd2511f530f027825 */ /* 0x000fe200078e00ff */
[----:B------:R-:W-:Y:S01]  /*db90*/  MUFU.EX2 R40, R5 ;  /* 0x0000000500287308 */ /* 0x000fe20000000800 */
[----:B------:R-:W1:Y:S02]  /*dba0*/  LDSM.16.MT88.4 R12, [R218+0xbc00] ;  /* 0x00bc0000da0c783b */ /* 0x000e640000004200 */
[----:B------:R-:W-:Y:S01]  /*dbb0*/  IMAD.MOV.U32 R240, RZ, RZ, R212 ;  /* 0x000000fffff07224 */ /* 0x000fe200078e00d4 */
[----:B------:R-:W-:Y:S01]  /*dbc0*/  LOP3.LUT R7, R2, 0xff, RZ, 0xc0, !PT ;  /* 0x000000ff02077812 */ /* 0x000fe200078ec0ff */
[----:B--2---:R-:W-:Y:S01]  /*dbd0*/  HMMA.16816.F32 R116, R92, R124, R96 ;  /* 0x0000007c5c74723c */ /* 0x004fe20000001860 */
[----:B------:R-:W-:-:S02]  /*dbe0*/  SHF.R.U32.HI R4, RZ, 0x10, R2 ;  /* 0x00000010ff047819 */ /* 0x000fc40000011602 */
[----:B------:R2:W-:Y:S01]  /*dbf0*/  MUFU.EX2 R43, R0 ;  /* 0x00000000002b7308 */ /* 0x0005e20000000800 */
[----:B------:R-:W-:Y:S02]  /*dc00*/  SHF.R.U32.HI R6, RZ, 0x18, R2 ;  /* 0x00000018ff067819 */ /* 0x000fe40000011602 */
[----:B------:R-:W-:Y:S02]  /*dc10*/  MOV R212, R164 ;  /* 0x000000a400d47202 */ /* 0x000fe40000000f00 */
[C---:B----4-:R-:W-:Y:S08]  /*dc20*/  HMMA.16816.F32 R152, R92.reuse, R158, R76 ;  /* 0x0000009e5c98723c */ /* 0x050ff0000000184c */
[----:B------:R-:W-:Y:S01]  /*dc30*/  HMMA.16816.F32 R120, R92, R126, R120 ;  /* 0x0000007e5c78723c */ /* 0x000fe20000001878 */
[----:B--2---:R-:W-:-:S04]  /*dc40*/  FFMA.FTZ R0, R252, c[0x0][0x23c], -R35 ;  /* 0x00008f00fc007a23 */ /* 0x004fc80000010823 */
[----:B------:R2:W-:Y:S03]  /*dc50*/  MUFU.EX2 R44, R0 ;  /* 0x00000000002c7308 */ /* 0x0005e60000000800 */
[C---:B------:R-:W-:Y:S08]  /*dc60*/  HMMA.16816.F32 R132, R92.reuse, R140, R88 ;  /* 0x0000008c5c84723c */ /* 0x040ff00000001858 */
[----:B------:R-:W-:Y:S01]  /*dc70*/  HMMA.16816.F32 R136, R92, R142, R136 ;  /* 0x0000008e5c88723c */ /* 0x000fe20000001888 */
[----:B--2---:R-:W-:-:S07]  /*dc80*/  LOP3.LUT R0, R3, UR18, R42, 0x96, !PT ;  /* 0x0000001203007c12 */ /* 0x004fce000f8e962a */
[C---:B------:R-:W-:Y:S01]  /*dc90*/  HMMA.16816.F32 R148, R92.reuse, R156, R148 ;  /* 0x0000009c5c94723c */ /* 0x040fe20000001894 */
[----:B------:R-:W-:Y:S01]  /*dca0*/  LOP3.LUT R3, R2, 0xffff, RZ, 0xc0, !PT ;  /* 0x0000ffff02037812 */ /* 0x000fe200078ec0ff */
[--C-:B------:R-:W-:Y:S01]  /*dcb0*/  FFMA.FTZ R2, R215, c[0x0][0x23c], -R34.reuse ;  /* 0x00008f00d7027a23 */ /* 0x100fe20000010822 */
[----:B------:R-:W-:Y:S01]  /*dcc0*/  MOV R215, R213 ;  /* 0x000000d500d77202 */ /* 0x000fe20000000f00 */
[----:B------:R-:W-:Y:S01]  /*dcd0*/  IMAD.MOV.U32 R213, RZ, RZ, R165 ;  /* 0x000000ffffd57224 */ /* 0x000fe200078e00a5 */
[----:B------:R-:W-:Y:S01]  /*dce0*/  SHF.R.U32.HI R5, RZ, 0x8, R3 ;  /* 0x00000008ff057819 */ /* 0x000fe20000011603 */
[----:B------:R2:W-:Y:S01]  /*dcf0*/  MUFU.EX2 R33, R2 ;  /* 0x0000000200217308 */ /* 0x0005e20000000800 */
[----:B------:R-:W-:Y:S01]  /*dd00*/  FFMA.FTZ R3, R167, c[0x0][0x23c], -R34 ;  /* 0x00008f00a7037a23 */ /* 0x000fe20000010822 */
[----:B------:R-:W-:Y:S01]  /*dd10*/  HMMA.16816.F32 R168, R92, R174, R168 ;  /* 0x000000ae5ca8723c */ /* 0x000fe200000018a8 */
[----:B------:R-:W-:Y:S01]  /*dd20*/  PRMT R8, R7, 0x5410, R5 ;  /* 0x0000541007087816 */ /* 0x000fe20000000005 */
[----:B------:R-:W-:Y:S01]  /*dd30*/  FFMA.FTZ R9, R215, R101, R240 ;  /* 0x00000065d7097223 */ /* 0x000fe200000100f0 */
[----:B------:R-:W-:-:S03]  /*dd40*/  LOP3.LUT R5, R0, 0xff, RZ, 0xc0, !PT ;  /* 0x000000ff00057812 */ /* 0x000fc600078ec0ff */
[----:B------:R3:W-:Y:S02]  /*dd50*/  MUFU.EX2 R35, R3 ;  /* 0x0000000300237308 */ /* 0x0007e40000000800 */
[----:B------:R-:W-:Y:S01]  /*dd60*/  HMMA.16816.F32 R164, R92, R172, R72 ;  /* 0x000000ac5ca4723c */ /* 0x000fe20000001848 */
[----:B--2---:R-:W-:Y:S01]  /*dd70*/  LOP3.LUT R2, R4, 0xff, RZ, 0xc0, !PT ;  /* 0x000000ff04027812 */ /* 0x004fe200078ec0ff */
[----:B------:R-:W-:-:S06]  /*dd80*/  FFMA.FTZ R4, R32, c[0x0][0x23c], -R34 ;  /* 0x00008f0020047a23 */ /* 0x000fcc0000010822 */
[----:B-----5:R-:W-:Y:S01]  /*dd90*/  HMMA.16816.F32 R72, R92, R80, R64 ;  /* 0x000000505c48723c */ /* 0x020fe20000001840 */
[----:B------:R-:W-:Y:S01]  /*dda0*/  PRMT R6, R2, 0x5410, R6 ;  /* 0x0000541002067816 */ /* 0x000fe20000000006 */
[----:B------:R-:W-:Y:S01]  /*ddb0*/  FFMA.FTZ R2, R242, c[0x0][0x23c], -R34 ;  /* 0x00008f00f2027a23 */ /* 0x000fe20000010822 */
[----:B------:R-:W-:Y:S01]  /*ddc0*/  MUFU.EX2 R11, R4 ;  /* 0x00000004000b7308 */ /* 0x000fe20000000800 */
[----:B---3--:R-:W-:-:S04]  /*ddd0*/  SHF.R.U32.HI R3, RZ, 0x10, R0 ;  /* 0x00000010ff037819 */ /* 0x008fc80000011600 */
[C---:B------:R-:W-:Y:S01]  /*dde0*/  HMMA.16816.F32 R76, R92.reuse, R82, R60 ;  /* 0x000000525c4c723c */ /* 0x040fe2000000183c */
[----:B------:R-:W-:Y:S02]  /*ddf0*/  LOP3.LUT R3, R3, 0xff, RZ, 0xc0, !PT ;  /* 0x000000ff03037812 */ /* 0x000fe400078ec0ff */
[----:B------:R2:W3:Y:S05]  /*de00*/  MUFU.EX2 R32, R2 ;  /* 0x0000000200207308 */ /* 0x0004ea0000000800 */
[C---:B-1----:R-:W-:Y:S08]  /*de10*/  HMMA.16816.F32 R88, R92.reuse, R12, R56 ;  /* 0x0000000c5c58723c */ /* 0x042ff00000001838 */
[----:B------:R-:W-:Y:S01]  /*de20*/  HMMA.16816.F32 R92, R92, R14, R52 ;  /* 0x0000000e5c5c723c */ /* 0x000fe20000001834 */
[----:B--2---:R-:W-:-:S02]  /*de30*/  LOP3.LUT R2, R0, 0xffff, RZ, 0xc0, !PT ;  /* 0x0000ffff00027812 */ /* 0x004fc400078ec0ff */
[----:B------:R-:W-:Y:S02]  /*de40*/  SHF.R.U32.HI R0, RZ, 0x18, R0 ;  /* 0x00000018ff007819 */ /* 0x000fe40000011600 */
[----:B------:R-:W-:Y:S02]  /*de50*/  SHF.R.U32.HI R2, RZ, 0x8, R2 ;  /* 0x00000008ff027819 */ /* 0x000fe40000011602 */
[----:B------:R-:W-:Y:S01]  /*de60*/  PRMT R7, R3, 0x5410, R0 ;  /* 0x0000541003077816 */ /* 0x000fe20000000000 */
[--C-:B------:R-:W-:Y:S01]  /*de70*/  HSET2.LE.AND R0, R8, R179.reuse, PT ;  /* 0x000000b308007233 */ /* 0x100fe20003803000 */
[----:B------:R-:W-:Y:S01]  /*de80*/  PRMT R2, R5, 0x5410, R2 ;  /* 0x0000541005027816 */ /* 0x000fe20000000002 */
[--C-:B------:R-:W-:Y:S01]  /*de90*/  HSET2.LE.AND R3, R6, R179.reuse, PT ;  /* 0x000000b306037233 */ /* 0x100fe20003803000 */
[----:B---3--:R-:W-:Y:S01]  /*dea0*/  F2FP.PACK_AB R4, R32, R35 ;  /* 0x000000232004723e */ /* 0x008fe200000000ff */
[--C-:B------:R-:W-:Y:S01]  /*deb0*/  HSET2.LE.AND R7, R7, R179.reuse, PT ;  /* 0x000000b307077233 */ /* 0x100fe20003803000 */
[----:B------:R-:W-:Y:S01]  /*dec0*/  F2FP.PACK_AB R6, R44, R43 ;  /* 0x0000002b2c06723e */ /* 0x000fe200000000ff */
[----:B------:R-:W-:Y:S01]  /*ded0*/  HSET2.LE.AND R5, R2, R179, PT ;  /* 0x000000b302057233 */ /* 0x000fe20003803000 */
[----:B------:R-:W-:-:S02]  /*dee0*/  F2FP.PACK_AB R2, R40, R41 ;  /* 0x000000292802723e */ /* 0x000fc400000000ff */
[----:B------:R-:W-:Y:S01]  /*def0*/  LOP3.LUT R99, R3, R4, RZ, 0xc0, !PT ;  /* 0x0000000403637212 */ /* 0x000fe200078ec0ff */
[----:B------:R-:W-:Y:S01]  /*df00*/  FADD.FTZ R3, R243, R10 ;  /* 0x0000000af3037221 */ /* 0x000fe20000010000 */
[----:B------:R-:W-:Y:S01]  /*df10*/  LOP3.LUT R98, R0, R2, RZ, 0xc0, !PT ;  /* 0x0000000200627212 */ /* 0x000fe200078ec0ff */
[----:B------:R-:W-:Y:S01]  /*df20*/  FFMA.FTZ R2, R238, R103, R236 ;  /* 0x00000067ee027223 */ /* 0x000fe200000100ec */
[----:B------:R-:W-:Y:S01]  /*df30*/  F2FP.PACK_AB R0, R11, R33 ;  /* 0x000000210b00723e */ /* 0x000fe200000000ff */
[----:B------:R-:W-:Y:S01]  /*df40*/  FADD.FTZ R4, R214, R9 ;  /* 0x00000009d6047221 */ /* 0x000fe20000010000 */
[----:B------:R-:W-:Y:S01]  /*df50*/  LOP3.LUT R96, R5, R6, RZ, 0xc0, !PT ;  /* 0x0000000605607212 */ /* 0x000fe200078ec0ff */
[----:B------:R-:W-:Y:S01]  /*df60*/  FADD.FTZ R6, R213, R2 ;  /* 0x00000002d5067221 */ /* 0x000fe20000010000 */
[----:B------:R-:W-:Y:S01]  /*df70*/  LOP3.LUT R97, R7, R0, RZ, 0xc0, !PT ;  /* 0x0000000007617212 */ /* 0x000fe200078ec0ff */
[----:B------:R-:W-:Y:S01]  /*df80*/  FFMA.FTZ R0, R239, R102, R241 ;  /* 0x00000066ef007223 */ /* 0x000fe200000100f1 */
[----:B------:R-:W-:Y:S01]  /*df90*/  MOV R103, R248 ;  /* 0x000000f800677202 */ /* 0x000fe20000000f00 */
        /* <DEDUP_REMOVED lines=63> */
[----:B------:R-:W-:Y:S01]  /*e390*/  MOV R105, R250 ;  /* 0x000000fa00697202 */ /* 0x000fe20000000f00 */
[----:B------:R-:W-:Y:S02]  /*e3a0*/  FADD.FTZ R2, R111, R0 ;  /* 0x000000006f027221 */ /* 0x000fe40000010000 */
[----:B------:R-:W-:Y:S02]  /*e3b0*/  FADD.FTZ R0, R49, R4 ;  /* 0x0000000431007221 */ /* 0x000fe40000010000 */
[----:B------:R-:W-:Y:S02]  /*e3c0*/  FADD.FTZ R4, R40, R5 ;  /* 0x0000000528047221 */ /* 0x000fe40000010000 */
[----:B------:R-:W-:Y:S02]  /*e3d0*/  FADD.FTZ R3, R32, R3 ;  /* 0x0000000320037221 */ /* 0x000fe40000010000 */
[----:B------:R-:W-:Y:S01]  /*e3e0*/  FADD.FTZ R2, R109, R2 ;  /* 0x000000026d027221 */ /* 0x000fe20000010000 */
[----:B------:R1:W-:Y:S01]  /*e3f0*/  STL [R1+0x48], R4 ;  /* 0x0000480401007387 */ /* 0x0003e20000100800 */
[----:B------:R-:W-:-:S02]  /*e400*/  FADD.FTZ R252, R48, R0 ;  /* 0x0000000030fc7221 */ /* 0x000fc40000010000 */
[----:B------:R-:W-:Y:S01]  /*e410*/  IMAD.MOV.U32 R104, RZ, RZ, R249 ;  /* 0x000000ffff687224 */ /* 0x000fe200078e00f9 */
[----:B------:R1:W-:Y:S01]  /*e420*/  STL [R1+0x4c], R3 ;  /* 0x00004c0301007387 */ /* 0x0003e20000100800 */
[----:B------:R-:W-:-:S03]  /*e430*/  IMAD.MOV.U32 R102, RZ, RZ, R231 ;  /* 0x000000ffff667224 */ /* 0x000fc600078e00e7 */
[----:B------:R1:W-:Y:S04]  /*e440*/  STL [R1+0x50], R2 ;  /* 0x0000500201007387 */ /* 0x0003e80000100800 */
[----:B------:R1:W-:Y:S01]  /*e450*/  STL [R1+0x54], R252 ;  /* 0x000054fc01007387 */ /* 0x0003e20000100800 */
[----:B------:R-:W-:Y:S05]  /*e460*/  @P0 BRA `(.L_x_390) ;  /* 0x0000648000000947 */ /* 0x000fea0003800000 */
[----:B------:R-:W2:Y:S04]  /*e470*/  LDL.64 R204, [R1+0x58] ;  /* 0x0000580001cc7983 */ /* 0x000ea80000100a00 */
[----:B------:R-:W3:Y:S01]  /*e480*/  LDL.64 R202, [R1+0x10] ;  /* 0x0000100001ca7983 */ /* 0x000ee20000100a00 */
[----:B------:R-:W-:Y:S01]  /*e490*/  UIADD3 UR29, UR34, -0x3, URZ ;  /* 0xfffffffd221d7890 */ /* 0x000fe2000fffe03f */
[----:B------:R-:W-:-:S04]  /*e4a0*/  DEPBAR.LE SB0, 0x0 ;  /* 0x000080000000791a */ /* 0x000fc80000000000 */
[----:B------:R-:W-:Y:S01]  /*e4b0*/  USHF.R.S32.HI UR35, URZ, 0x1f, UR29 ;  /* 0x0000001f3f237899 */ /* 0x000fe2000801141d */
[----:B------:R-:W-:Y:S01]  /*e4c0*/  BAR.SYNC.DEFER_BLOCKING 0x0 ;  /* 0x0000000000007b1d */ /* 0x000fe20000010000 */
[----:B------:R-:W-:-:S05]  /*e4d0*/  UISETP.GT.AND UP0, UPT, UR29, UR19, UPT ;  /* 0x000000131d00728c */ /* 0x000fca000bf04270 */
[----:B------:R-:W-:Y:S02]  /*e4e0*/  ULDC.64 UR4, c[0x0][0x1a0] ;  /* 0x0000680000047ab9 */ /* 0x000fe40000000a00 */
[----:B------:R-:W-:Y:S02]  /*e4f0*/  UIMAD UR35, UR35, UR4, URZ ;  /* 0x00000004232372a4 */ /* 0x000fe4000f8e023f */
[----:B------:R-:W-:Y:S02]  /*e500*/  UIMAD.WIDE.U32 UR36, UR29, UR4, URZ ;  /* 0x000000041d2472a5 */ /* 0x000fe4000f8e003f */
[----:B------:R-:W-:-:S04]  /*e510*/  UIMAD UR5, UR29, UR5, UR35 ;  /* 0x000000051d0572a4 */ /* 0x000fc8000f8e0223 */
[----:B------:R-:W-:Y:S01]  /*e520*/  UIADD3 UR5, UR37, UR5, URZ ;  /* 0x0000000525057290 */ /* 0x000fe2000fffe03f */
[----:B-1----:R-:W-:Y:S02]  /*e530*/  IMAD.U32 R2, RZ, RZ, UR36 ;  /* 0x00000024ff027e24 */ /* 0x002fe4000f8e00ff */
[----:B------:R-:W-:-:S03]  /*e540*/  IMAD.U32 R3, RZ, RZ, UR37 ;  /* 0x00000025ff037e24 */ /* 0x000fc6000f8e00ff */
[----:B------:R-:W-:Y:S01]  /*e550*/  IMAD.U32 R3, RZ, RZ, UR5 ;  /* 0x00000005ff037e24 */ /* 0x000fe2000f8e00ff */
[----:B------:R-:W-:Y:S04]  /*e560*/  @P4 STS [R222+0x9000], RZ ;  /* 0x009000ffde004388 */ /* 0x000fe80000000800 */
[----:B------:R-:W-:Y:S04]  /*e570*/  @P4 STS [R222+0x9004], RZ ;  /* 0x009004ffde004388 */ /* 0x000fe80000000800 */
[----:B------:R-:W-:Y:S01]  /*e580*/  @P4 STS.64 [R222+0x9008], RZ ;  /* 0x009008ffde004388 */ /* 0x000fe20000000a00 */
[----:B--2---:R-:W-:-:S04]  /*e590*/  LEA R0, P0, R2, R204, 0x6 ;  /* 0x000000cc02007211 */ /* 0x004fc800078030ff */
[----:B------:R-:W-:Y:S02]  /*e5a0*/  @!P4 LEA R14, P5, R0, c[0x0][0x170], 0x1 ;  /* 0x00005c00000eca11 */ /* 0x000fe400078a08ff */
[----:B---3--:R-:W-:Y:S02]  /*e5b0*/  LEA.HI.X R3, R2, R203, R3, 0x6, P0 ;  /* 0x000000cb02037211 */ /* 0x008fe400000f3403 */
        /* <DEDUP_REMOVED lines=22> */
[----:B------:R-:W-:Y:S02]  /*e720*/  @!P2 LEA.HI.X R5, R2, c[0x0][0x174], R3, 0x1, P0 ;  /* 0x00005d000205aa11 */ /* 0x000fe400000f0c03 */
[----:B------:R-:W-:Y:S01]  /*e730*/  PLOP3.LUT P0, PT, PT, PT, UP0, 0x80, 0x0 ;  /* 0x000000000000781c */ /* 0x000fe20003f0f008 */
        /* <DEDUP_REMOVED lines=23> */
[----:B------:R-:W4:Y:S04]  /*e8b0*/  LDSM.16.M88.4 R24, [R217+0x6400] ;  /* 0x00640000d918783b */ /* 0x000f280000000200 */
[----:B-1----:R-:W-:Y:S04]  /*e8c0*/  LDSM.16.M88.4 R12, [R221+0x1000] ;  /* 0x00100000dd0c783b */ /* 0x002fe80000000200 */
[----:B---3--:R-:W1:Y:S04]  /*e8d0*/  LDSM.16.M88.4 R4, [R220+0x1000] ;  /* 0x00100000dc04783b */ /* 0x008e680000000200 */
[----:B------:R-:W3:Y:S04]  /*e8e0*/  LDSM.16.M88.4 R32, [R219+0x6c00] ;  /* 0x006c0000db20783b */ /* 0x000ee80000000200 */
[----:B------:R-:W5:Y:S04]  /*e8f0*/  LDSM.16.M88.4 R36, [R219+0x6800] ;  /* 0x00680000db24783b */ /* 0x000f680000000200 */
[----:B------:R-:W3:Y:S04]  /*e900*/  LDSM.16.M88.4 R44, [R219+0x6000] ;  /* 0x00600000db2c783b */ /* 0x000ee80000000200 */
[----:B------:R-:W3:Y:S01]  /*e910*/  LDSM.16.M88.4 R40, [R219+0x6400] ;  /* 0x00640000db28783b */ /* 0x000ee20000000200 */
[C---:B--2---:R-:W-:Y:S03]  /*e920*/  HMMA.16816.F32 R232, R8.reuse, R28, RZ ;  /* 0x0000001c08e8723c */ /* 0x044fe600000018ff */
[----:B------:R-:W0:Y:S05]  /*e930*/  LDGDEPBAR ;  /* 0x00000000000079af */ /* 0x000e2a0000000000 */
[C---:B------:R-:W-:Y:S08]  /*e940*/  HMMA.16816.F32 R212, R8.reuse, R30, RZ ;  /* 0x0000001e08d4723c */ /* 0x040ff000000018ff */
[----:B----4-:R-:W-:Y:S08]  /*e950*/  HMMA.16816.F32 R184, R8, R24, RZ ;  /* 0x0000001808b8723c */ /* 0x010ff000000018ff */
[C---:B-1----:R-:W-:Y:S08]  /*e960*/  HMMA.16816.F32 R104, R4.reuse, R28, RZ ;  /* 0x0000001c0468723c */ /* 0x042ff000000018ff */
[C---:B------:R-:W-:Y:S08]  /*e970*/  HMMA.16816.F32 R100, R4.reuse, R30, RZ ;  /* 0x0000001e0464723c */ /* 0x040ff000000018ff */
[C---:B------:R-:W-:Y:S08]  /*e980*/  HMMA.16816.F32 R28, R4.reuse, R18, RZ ;  /* 0x00000012041c723c */ /* 0x040ff000000018ff */
[C---:B------:R-:W-:Y:S08]  /*e990*/  HMMA.16816.F32 R56, R4.reuse, R20, RZ ;  /* 0x000000140438723c */ /* 0x040ff000000018ff */
        /* <DEDUP_REMOVED lines=13> */
[----:B------:R-:W2:Y:S03]  /*ea70*/  LDSM.16.M88.4 R16, [R217+0x7c00] ;  /* 0x007c0000d910783b */ /* 0x000ea60000000200 */
[C---:B---3--:R-:W-:Y:S01]  /*ea80*/  HMMA.16816.F32 R208, R12.reuse, R34, R28 ;  /* 0x000000220cd0723c */ /* 0x048fe2000000181c */
[----:B------:R-:W3:Y:S07]  /*ea90*/  LDSM.16.M88.4 R28, [R217+0x7000] ;  /* 0x00700000d91c783b */ /* 0x000eee0000000200 */
[C---:B-----5:R-:W-:Y:S08]  /*eaa0*/  HMMA.16816.F32 R196, R12.reuse, R36, R56 ;  /* 0x000000240cc4723c */ /* 0x060ff00000001838 */
[C---:B------:R-:W-:Y:S08]  /*eab0*/  HMMA.16816.F32 R56, R12.reuse, R32, R48 ;  /* 0x000000200c38723c */ /* 0x040ff00000001830 */
[C---:B------:R-:W-:Y:S08]  /*eac0*/  HMMA.16816.F32 R48, R12.reuse, R46, R100 ;  /* 0x0000002e0c30723c */ /* 0x040ff00000001864 */
        /* <DEDUP_REMOVED lines=9> */
[C---:B------:R-:W-:Y:S01]  /*eb60*/  HMMA.16816.F32 R104, R4.reuse, R46, R212 ;  /* 0x0000002e0468723c */ /* 0x040fe200000018d4 */
[----:B------:R-:W-:Y:S07]  /*eb70*/  LDSM.16.M88.4 R44, [R219+0x7c00] ;  /* 0x007c0000db2c783b */ /* 0x000fee0000000200 */
[C---:B------:R-:W-:Y:S08]  /*eb80*/  HMMA.16816.F32 R64, R4.reuse, R42, R204 ;  /* 0x0000002a0440723c */ /* 0x040ff000000018cc */
[C---:B------:R-:W-:Y:S08]  /*eb90*/  HMMA.16816.F32 R60, R4.reuse, R38, R200 ;  /* 0x00000026043c723c */ /* 0x040ff000000018c8 */
[----:B------:R-:W-:Y:S01]  /*eba0*/  HMMA.16816.F32 R32, R4, R34, R180 ;  /* 0x000000220420723c */ /* 0x000fe200000018b4 */
[----:B------:R-:W1:Y:S07]  /*ebb0*/  LDSM.16.M88.4 R4, [R220+0x2000] ;  /* 0x00200000dc04783b */ /* 0x000e6e0000000200 */
[C---:B--2---:R-:W-:Y:S01]  /*ebc0*/  HMMA.16816.F32 R204, R8.reuse, R16, R56 ;  /* 0x0000001008cc723c */ /* 0x044fe20000001838 */
[----:B------:R-:W2:Y:S07]  /*ebd0*/  LDSM.16.M88.4 R56, [R219+0x7000] ;  /* 0x00700000db38783b */ /* 0x000eae0000000200 */
[C---:B---3--:R-:W-:Y:S01]  /*ebe0*/  HMMA.16816.F32 R36, R8.reuse, R30, R48 ;  /* 0x0000001e0824723c */ /* 0x048fe20000001830 */
[----:B------:R-:W-:Y:S07]  /*ebf0*/  LDSM.16.M88.4 R48, [R219+0x7800] ;  /* 0x00780000db30783b */ /* 0x000fee0000000200 */
[C---:B------:R-:W-:Y:S01]  /*ec00*/  HMMA.16816.F32 R180, R8.reuse, R22, R52 ;  /* 0x0000001608b4723c */ /* 0x040fe20000001834 */
[----:B------:R-:W3:Y:S07]  /*ec10*/  LDSM.16.M88.4 R52, [R219+0x7400] ;  /* 0x00740000db34783b */ /* 0x000eee0000000200 */
[C---:B------:R-:W-:Y:S08]  /*ec20*/  HMMA.16816.F32 R40, R8.reuse, R28, R192 ;  /* 0x0000001c0828723c */ /* 0x040ff000000018c0 */
[C---:B------:R-:W-:Y:S08]  /*ec30*/  HMMA.16816.F32 R184, R8.reuse, R24, R188 ;  /* 0x0000001808b8723c */ /* 0x040ff000000018bc */
[C---:B------:R-:W-:Y:S08]  /*ec40*/  HMMA.16816.F32 R196, R8.reuse, R20, R196 ;  /* 0x0000001408c4723c */ /* 0x040ff000000018c4 */
[C---:B------:R-:W-:Y:S08]  /*ec50*/  HMMA.16816.F32 R100, R8.reuse, R26, R100 ;  /* 0x0000001a0864723c */ /* 0x040ff00000001864 */
[----:B------:R-:W-:Y:S01]  /*ec60*/  HMMA.16816.F32 R192, R8, R18, R208 ;  /* 0x0000001208c0723c */ /* 0x000fe200000018d0 */
[----:B------:R-:W4:Y:S07]  /*ec70*/  LDSM.16.M88.4 R8, [R221+0x2000] ;  /* 0x00200000dd08783b */ /* 0x000f2e0000000200 */
        /* <DEDUP_REMOVED lines=9> */
[----:B------:R-:W1:Y:S03]  /*ed10*/  LDSM.16.M88.4 R16, [R217+0x8000] ;  /* 0x00800000d910783b */ /* 0x000e660000000200 */
[C---:B--2---:R-:W-:Y:S01]  /*ed20*/  HMMA.16816.F32 R176, R12.reuse, R56, R40 ;  /* 0x000000380cb0723c */ /* 0x044fe20000001828 */
[----:B------:R-:W2:Y:S04]  /*ed30*/  LDSM.16.M88.4 R32, [R217+0x8400] ;  /* 0x00840000d920783b */ /* 0x000ea80000000200 */
[----:B------:R-:W5:Y:S03]  /*ed40*/  LDSM.16.M88.4 R40, [R217+0x8800] ;  /* 0x00880000d928783b */ /* 0x000f660000000200 */
[C---:B------:R-:W-:Y:S01]  /*ed50*/  HMMA.16816.F32 R108, R12.reuse, R58, R36 ;  /* 0x0000003a0c6c723c */ /* 0x040fe20000001824 */
[----:B------:R-:W1:Y:S07]  /*ed60*/  LDSM.16.M88.4 R36, [R217+0x8c00] ;  /* 0x008c0000d924783b */ /* 0x000e6e0000000200 */
[C---:B---3--:R-:W-:Y:S08]  /*ed70*/  HMMA.16816.F32 R104, R12.reuse, R52, R184 ;  /* 0x000000340c68723c */ /* 0x048ff000000018b8 */
[C---:B------:R-:W-:Y:S08]  /*ed80*/  HMMA.16816.F32 R100, R12.reuse, R54, R100 ;  /* 0x000000360c64723c */ /* 0x040ff00000001864 */
[C---:B------:R-:W-:Y:S08]  /*ed90*/  HMMA.16816.F32 R64, R12.reuse, R48, R196 ;  /* 0x000000300c40723c */ /* 0x040ff000000018c4 */
[C---:B------:R-:W-:Y:S08]  /*eda0*/  HMMA.16816.F32 R60, R12.reuse, R50, R180 ;  /* 0x000000320c3c723c */ /* 0x040ff000000018b4 */
[C---:B------:R-:W-:Y:S08]  /*edb0*/  HMMA.16816.F32 R28, R12.reuse, R44, R204 ;  /* 0x0000002c0c1c723c */ /* 0x040ff000000018cc */
[----:B------:R-:W-:Y:S01]  /*edc0*/  HMMA.16816.F32 R24, R12, R46, R192 ;  /* 0x0000002e0c18723c */ /* 0x000fe200000018c0 */
[----:B------:R-:W3:Y:S07]  /*edd0*/  LDSM.16.M88.4 R12, [R220+0x4000] ;  /* 0x00400000dc0c783b */ /* 0x000eee0000000200 */
        /* <DEDUP_REMOVED lines=11> */
[C---:B--2---:R-:W-:Y:S08]  /*ee90*/  HMMA.16816.F32 R180, R4.reuse, R32, R104 ;  /* 0x0000002004b4723c */ /* 0x044ff00000001868 */
[C---:B------:R-:W-:Y:S08]  /*eea0*/  HMMA.16816.F32 R176, R4.reuse, R34, R100 ;  /* 0x0000002204b0723c */ /* 0x040ff00000001864 */
[C---:B-----5:R-:W-:Y:S08]  /*eeb0*/  HMMA.16816.F32 R108, R4.reuse, R40, R64 ;  /* 0x00000028046c723c */ /* 0x060ff00000001840 */
[C---:B------:R-:W-:Y:S08]  /*eec0*/  HMMA.16816.F32 R104, R4.reuse, R42, R60 ;  /* 0x0000002a0468723c */ /* 0x040ff0000000183c */
[C---:B------:R-:W-:Y:S01]  /*eed0*/  HMMA.16816.F32 R100, R4.reuse, R36, R28 ;  /* 0x000000240464723c */ /* 0x040fe2000000181c */
[----:B------:R-:W-:Y:S07]  /*eee0*/  LDSM.16.M88.4 R28, [R219+0x8000] ;  /* 0x00800000db1c783b */ /* 0x000fee0000000200 */
[----:B------:R-:W-:Y:S01]  /*eef0*/  HMMA.16816.F32 R64, R4, R38, R24 ;  /* 0x000000260440723c */ /* 0x000fe20000001818 */
[----:B------:R-:W-:Y:S04]  /*ef00*/  LDSM.16.M88.4 R4, [R221+0x5000] ;  /* 0x00500000dd04783b */ /* 0x000fe80000000200 */
[----:B------:R-:W-:Y:S03]  /*ef10*/  LDSM.16.M88.4 R24, [R219+0x8400] ;  /* 0x00840000db18783b */ /* 0x000fe60000000200 */
[C---:B---3--:R-:W-:Y:S01]  /*ef20*/  HMMA.16816.F32 R60, R12.reuse, R16, R20 ;  /* 0x000000100c3c723c */ /* 0x048fe20000001814 */
[----:B------:R-:W1:Y:S07]  /*ef30*/  LDSM.16.M88.4 R20, [R219+0x8800] ;  /* 0x00880000db14783b */ /* 0x000e6e0000000200 */
[----:B------:R-:W-:Y:S01]  /*ef40*/  HMMA.16816.F32 R56, R12, R18, R56 ;  /* 0x000000120c38723c */ /* 0x000fe20000001838 */
[----:B------:R-:W2:Y:S01]  /*ef50*/  LDSM.16.M88.4 R16, [R219+0x8c00] ;  /* 0x008c0000db10783b */ /* 0x000ea20000000200 */
[----:B------:R-:W-:-:S06]  /*ef60*/  DEPBAR.LE SB0, 0x0 ;  /* 0x000080000000791a */ /* 0x000fcc0000000000 */
        /* <DEDUP_REMOVED lines=8> */
[----:B------:R-:W-:Y:S08]  /*eff0*/  HMMA.16816.F32 R64, R4, R18, R64 ;  /* 0x000000120440723c */ /* 0x000ff00000001840 */
[----:B------:R-:W-:Y:S08]  /*f000*/  HMMA.16816.F32 R32, R8, R16, R32 ;  /* 0x000000100820723c */ /* 0x000ff00000001820 */
        /* <DEDUP_REMOVED lines=76> */
.L_x_396:
[----:B------:R-:W-:Y:S05]  /*f4d0*/  BSYNC B0 ;  /* 0x0000000000007941 */ /* 0x000fea0003800000 */
.L_x_395:
[----:B------:R-:W0:Y:S02]  /*f4e0*/  LDGDEPBAR ;  /* 0x00000000000079af */ /* 0x000e240000000000 */
.L_x_394:
[----:B-1----:R-:W2:Y:S04]  /*f4f0*/  LDL R4, [R1+0x20] ;  /* 0x0000200001047983 */ /* 0x002ea80000100800 */
[----:B------:R-:W3:Y:S04]  /*f500*/  LDL.LU R6, [R1+0x4c] ;  /* 0x00004c0001067983 */ /* 0x000ee80000300800 */
[----:B------:R-:W4:Y:S04]  /*f510*/  LDL.LU R7, [R1+0x48] ;  /* 0x0000480001077983 */ /* 0x000f280000300800 */
[----:B------:R-:W2:Y:S04]  /*f520*/  LDL.LU R5, [R1+0x50] ;  /* 0x0000500001057983 */ /* 0x000ea80000300800 */
[----:B------:R-:W3:Y:S04]  /*f530*/  LDL R2, [R1+0x18] ;  /* 0x0000180001027983 */ /* 0x000ee80000100800 */
[----:B------:R-:W4:Y:S04]  /*f540*/  LDL R3, [R1+0x8] ;  /* 0x0000080001037983 */ /* 0x000f280000100800 */
[----:B------:R-:W1:Y:S01]  /*f550*/  S2R R8, SR_TID.X ;  /* 0x0000000000087919 */ /* 0x000e620000002100 */
[----:B------:R-:W-:-:S03]  /*f560*/  IMAD.U32 R0, RZ, RZ, UR29 ;  /* 0x0000001dff007e24 */ /* 0x000fc6000f8e00ff */
[----:B------:R2:W-:Y:S01]  /*f570*/  STL [R1+0x90], R222 ;  /* 0x000090de01007387 */ /* 0x0005e20000100800 */
[----:B-1----:R-:W-:-:S05]  /*f580*/  IMAD.SHL.U32 R8, R8, 0x2, RZ ;  /* 0x0000000208087824 */ /* 0x002fca00078e00ff */
[----:B------:R-:W-:-:S05]  /*f590*/  LOP3.LUT R8, R8, 0x6, RZ, 0xc0, !PT ;  /* 0x0000000608087812 */ /* 0x000fca00078ec0ff */
[----:B------:R-:W-:Y:S01]  /*f5a0*/  IMAD R0, R0, 0x40, R8 ;  /* 0x0000004000007824 */ /* 0x000fe200078e0208 */
[----:B------:R-:W-:Y:S04]  /*f5b0*/  STL [R1+0x8c], R221 ;  /* 0x00008cdd01007387 */ /* 0x000fe80000100800 */
[C---:B------:R-:W-:Y:S01]  /*f5c0*/  ISETP.GE.AND P1, PT, R0.reuse, R230, PT ;  /* 0x000000e60000720c */ /* 0x040fe20003f26270 */
[----:B------:R-:W-:Y:S03]  /*f5d0*/  STL [R1+0x88], R220 ;  /* 0x000088dc01007387 */ /* 0x000fe60000100800 */
[----:B------:R-:W-:Y:S01]  /*f5e0*/  ISETP.LT.OR P1, PT, R0, R226, P1 ;  /* 0x000000e20000720c */ /* 0x000fe20000f21670 */
[----:B------:R-:W-:Y:S04]  /*f5f0*/  STL [R1+0x84], R219 ;  /* 0x000084db01007387 */ /* 0x000fe80000100800 */
[----:B------:R-:W-:Y:S01]  /*f600*/  STL [R1+0x80], R217 ;  /* 0x000080d901007387 */ /* 0x000fe20000100800 */
[----:B------:R-:W-:-:S02]  /*f610*/  FSEL R20, R60, -INF , !P1 ;  /* 0xff8000003c147808 */ /* 0x000fc40004800000 */
[C---:B------:R-:W-:Y:S02]  /*f620*/  ISETP.GE.AND P0, PT, R0.reuse, R229, PT ;  /* 0x000000e50000720c */ /* 0x040fe40003f06270 */
[C---:B------:R-:W-:Y:S02]  /*f630*/  ISETP.GE.AND P2, PT, R0.reuse, R228, PT ;  /* 0x000000e40000720c */ /* 0x040fe40003f46270 */
[C---:B------:R-:W-:Y:S02]  /*f640*/  ISETP.GE.AND P1, PT, R0.reuse, R227, PT ;  /* 0x000000e30000720c */ /* 0x040fe40003f26270 */
[C---:B------:R-:W-:Y:S02]  /*f650*/  ISETP.LT.OR P0, PT, R0.reuse, R225, P0 ;  /* 0x000000e10000720c */ /* 0x040fe40000701670 */
[C---:B------:R-:W-:Y:S02]  /*f660*/  ISETP.LT.OR P2, PT, R0.reuse, R224, P2 ;  /* 0x000000e00000720c */ /* 0x040fe40001741670 */
[----:B------:R-:W-:-:S02]  /*f670*/  ISETP.LT.OR P1, PT, R0, R223, P1 ;  /* 0x000000df0000720c */ /* 0x000fc40000f21670 */
[----:B------:R-:W-:Y:S02]  /*f680*/  FSEL R23, R62, -INF , !P0 ;  /* 0xff8000003e177808 */ /* 0x000fe40004000000 */
[----:B------:R-:W-:Y:S02]  /*f690*/  FSEL R29, R188, -INF , !P2 ;  /* 0xff800000bc1d7808 */ /* 0x000fe40005000000 */
[----:B------:R-:W-:Y:S01]  /*f6a0*/  FSEL R39, R190, -INF , !P1 ;  /* 0xff800000be277808 */ /* 0x000fe20004800000 */
[----:B--2---:R-:W-:Y:S02]  /*f6b0*/  IMAD.MOV.U32 R8, RZ, RZ, R5 ;  /* 0x000000ffff087224 */ /* 0x004fe400078e0005 */
[----:B------:R-:W2:Y:S01]  /*f6c0*/  LDL R5, [R1+0x4] ;  /* 0x0000040001057983 */ /* 0x000ea20000100800 */
[----:B---3--:R-:W-:Y:S01]  /*f6d0*/  IMAD.MOV.U32 R10, RZ, RZ, R2 ;  /* 0x000000ffff0a7224 */ /* 0x008fe200078e0002 */
        /* <DEDUP_REMOVED lines=9> */
[----:B------:R-:W-:Y:S02]  /*f770*/  IADD3 R2, R0, 0x8, RZ ;  /* 0x0000000800027810 */ /* 0x000fe40007ffe0ff */
[----:B------:R-:W-:Y:S02]  /*f780*/  FSEL R21, R61, -INF , !P6 ;  /* 0xff8000003d157808 */ /* 0x000fe40007000000 */
[C---:B------:R-:W-:Y:S02]  /*f790*/  ISETP.GE.AND P0, PT, R2.reuse, R230, PT ;  /* 0x000000e60200720c */ /* 0x040fe40003f06270 */
[----:B------:R-:W-:-:S02]  /*f7a0*/  ISETP.GE.AND P2, PT, R2, R229, PT ;  /* 0x000000e50200720c */ /* 0x000fc40003f46270 */
[C---:B------:R-:W-:Y:S02]  /*f7b0*/  ISETP.GE.AND P1, PT, R2.reuse, R228, PT ;  /* 0x000000e40200720c */ /* 0x040fe40003f26270 */
[C---:B------:R-:W-:Y:S01]  /*f7c0*/  ISETP.GE.AND P6, PT, R2.reuse, R227, PT ;  /* 0x000000e30200720c */ /* 0x040fe20003fc6270 */
[----:B----4-:R-:W-:Y:S01]  /*f7d0*/  IMAD.MOV.U32 R9, RZ, RZ, R3 ;  /* 0x000000ffff097224 */ /* 0x010fe200078e0003 */
[C---:B------:R-:W-:Y:S02]  /*f7e0*/  ISETP.LT.OR P0, PT, R2.reuse, R226, P0 ;  /* 0x000000e20200720c */ /* 0x040fe40000701670 */
[C---:B------:R-:W-:Y:S02]  /*f7f0*/  ISETP.LT.OR P2, PT, R2.reuse, R225, P2 ;  /* 0x000000e10200720c */ /* 0x040fe40001741670 */
[C---:B------:R-:W-:Y:S02]  /*f800*/  ISETP.LT.OR P1, PT, R2.reuse, R224, P1 ;  /* 0x000000e00200720c */ /* 0x040fe40000f21670 */
[----:B------:R-:W-:-:S02]  /*f810*/  ISETP.LT.OR P6, PT, R2, R223, P6 ;  /* 0x000000df0200720c */ /* 0x000fc400037c1670 */
[C---:B------:R-:W-:Y:S02]  /*f820*/  IADD3 R3, R0.reuse, 0x9, RZ ;  /* 0x0000000900037810 */ /* 0x040fe40007ffe0ff */
        /* <DEDUP_REMOVED lines=8> */
[C---:B------:R-:W-:Y:S02]  /*f8b0*/  ISETP.GE.AND P4, PT, R3.reuse, R228, PT ;  /* 0x000000e40300720c */ /* 0x040fe40003f86270 */
[----:B------:R-:W-:Y:S02]  /*f8c0*/  ISETP.GE.AND P0, PT, R3, R227, PT ;  /* 0x000000e30300720c */ /* 0x000fe40003f06270 */
[----:B------:R-:W-:-:S02]  /*f8d0*/  ISETP.GE.AND P2, PT, R2, R230, PT ;  /* 0x000000e60200720c */ /* 0x000fc40003f46270 */
[C---:B------:R-:W-:Y:S02]  /*f8e0*/  ISETP.LT.OR P3, PT, R3.reuse, R226, P3 ;  /* 0x000000e20300720c */ /* 0x040fe40001f61670 */
[C---:B------:R-:W-:Y:S02]  /*f8f0*/  ISETP.LT.OR P5, PT, R3.reuse, R225, P5 ;  /* 0x000000e10300720c */ /* 0x040fe40002fa1670 */
[C---:B------:R-:W-:Y:S02]  /*f900*/  ISETP.LT.OR P4, PT, R3.reuse, R224, P4 ;  /* 0x000000e00300720c */ /* 0x040fe40002781670 */
        /* <DEDUP_REMOVED lines=12> */
[----:B------:R-:W-:Y:S02]  /*f9d0*/  ISETP.GE.AND P3, PT, R2, R227, PT ;  /* 0x000000e30200720c */ /* 0x000fe40003f66270 */
[C---:B------:R-:W-:Y:S02]  /*f9e0*/  ISETP.GE.AND P0, PT, R3.reuse, R230, PT ;  /* 0x000000e60300720c */ /* 0x040fe40003f06270 */
[----:B------:R-:W-:-:S02]  /*f9f0*/  ISETP.GE.AND P5, PT, R3, R229, PT ;  /* 0x000000e50300720c */ /* 0x000fc40003fa6270 */
[C---:B------:R-:W-:Y:S02]  /*fa00*/  ISETP.GE.AND P4, PT, R3.reuse, R228, PT ;  /* 0x000000e40300720c */ /* 0x040fe40003f86270 */
[C---:B------:R-:W-:Y:S02]  /*fa10*/  ISETP.GE.AND P2, PT, R3.reuse, R227, PT ;  /* 0x000000e30300720c */ /* 0x040fe40003f46270 */
[C---:B------:R-:W-:Y:S02]  /*fa20*/  ISETP.LT.OR P1, PT, R2.reuse, R225, P1 ;  /* 0x000000e10200720c */ /* 0x040fe40000f21670 */
[C---:B------:R-:W-:Y:S02]  /*fa30*/  ISETP.LT.OR P6, PT, R2.reuse, R224, P6 ;  /* 0x000000e00200720c */ /* 0x040fe400037c1670 */
[----:B------:R-:W-:Y:S02]  /*fa40*/  ISETP.LT.OR P3, PT, R2, R223, P3 ;  /* 0x000000df0200720c */ /* 0x000fe40001f61670 */
[----:B------:R-:W-:-:S02]  /*fa50*/  ISETP.LT.OR P0, PT, R3, R226, P0 ;  /* 0x000000e20300720c */ /* 0x000fc40000701670 */
[C---:B------:R-:W-:Y:S02]  /*fa60*/  ISETP.LT.OR P5, PT, R3.reuse, R225, P5 ;  /* 0x000000e10300720c */ /* 0x040fe40002fa1670 */
[C---:B------:R-:W-:Y:S02]  /*fa70*/  ISETP.LT.OR P4, PT, R3.reuse, R224, P4 ;  /* 0x000000e00300720c */ /* 0x040fe40002781670 */
[----:B------:R-:W-:Y:S02]  /*fa80*/  ISETP.LT.OR P2, PT, R3, R223, P2 ;  /* 0x000000df0300720c */ /* 0x000fe40001741670 */
[C---:B------:R-:W-:Y:S02]  /*fa90*/  IADD3 R2, R0.reuse, 0x18, RZ ;  /* 0x0000001800027810 */ /* 0x040fe40007ffe0ff */
[----:B------:R-:W-:Y:S02]  /*faa0*/  IADD3 R3, R0, 0x19, RZ ;  /* 0x0000001900037810 */ /* 0x000fe40007ffe0ff */
[----:B------:R-:W-:-:S02]  /*fab0*/  FSEL R187, R54, -INF , !P1 ;  /* 0xff80000036bb7808 */ /* 0x000fc40004800000 */
[----:B------:R-:W-:Y:S02]  /*fac0*/  FSEL R188, R180, -INF , !P6 ;  /* 0xff800000b4bc7808 */ /* 0x000fe40007000000 */
[----:B------:R-:W-:Y:S02]  /*fad0*/  FSEL R198, R182, -INF , !P3 ;  /* 0xff800000b6c67808 */ /* 0x000fe40005800000 */
[----:B------:R-:W-:Y:S02]  /*fae0*/  FSEL R184, R53, -INF , !P0 ;  /* 0xff80000035b87808 */ /* 0x000fe40004000000 */
[----:B------:R-:W-:Y:S02]  /*faf0*/  FSEL R189, R181, -INF , !P4 ;  /* 0xff800000b5bd7808 */ /* 0x000fe40006000000 */
[C---:B------:R-:W-:Y:S02]  /*fb00*/  ISETP.GE.AND P1, PT, R2.reuse, R230, PT ;  /* 0x000000e60200720c */ /* 0x040fe40003f26270 */
[----:B------:R-:W-:-:S02]  /*fb10*/  ISETP.GE.AND P6, PT, R2, R229, PT ;  /* 0x000000e50200720c */ /* 0x000fc40003fc6270 */
[C---:B------:R-:W-:Y:S02]  /*fb20*/  ISETP.GE.AND P3, PT, R2.reuse, R228, PT ;  /* 0x000000e40200720c */ /* 0x040fe40003f66270 */
[C---:B------:R-:W-:Y:S02]  /*fb30*/  ISETP.GE.AND P0, PT, R2.reuse, R227, PT ;  /* 0x000000e30200720c */ /* 0x040fe40003f06270 */
[----:B------:R-:W-:Y:S02]  /*fb40*/  ISETP.GE.AND P4, PT, R3, R230, PT ;  /* 0x000000e60300720c */ /* 0x000fe40003f86270 */
[C---:B------:R-:W-:Y:S02]  /*fb50*/  ISETP.LT.OR P1, PT, R2.reuse, R226, P1 ;  /* 0x000000e20200720c */ /* 0x040fe40000f21670 */
[C---:B------:R-:W-:Y:S02]  /*fb60*/  ISETP.LT.OR P6, PT, R2.reuse, R225, P6 ;  /* 0x000000e10200720c */ /* 0x040fe400037c1670 */
[----:B------:R-:W-:-:S02]  /*fb70*/  ISETP.LT.OR P3, PT, R2, R224, P3 ;  /* 0x000000e00200720c */ /* 0x000fc40001f61670 */
[----:B------:R-:W-:Y:S02]  /*fb80*/  ISETP.LT.OR P0, PT, R2, R223, P0 ;  /* 0x000000df0200720c */ /* 0x000fe40000701670 */
[----:B------:R-:W-:Y:S02]  /*fb90*/  ISETP.LT.OR P4, PT, R3, R226, P4 ;  /* 0x000000e20300720c */ /* 0x000fe40002781670 */
[----:B------:R-:W-:Y:S02]  /*fba0*/  IADD3 R2, R0, 0x20, RZ ;  /* 0x0000002000027810 */ /* 0x000fe40007ffe0ff */
[----:B------:R-:W-:Y:S02]  /*fbb0*/  FSEL R199, R183, -INF , !P2 ;  /* 0xff800000b7c77808 */ /* 0x000fe40005000000 */
[----:B------:R-:W-:Y:S02]  /*fbc0*/  FSEL R185, R55, -INF , !P5 ;  /* 0xff80000037b97808 */ /* 0x000fe40006800000 */
        /* <DEDUP_REMOVED lines=9> */
[C---:B------:R-:W-:Y:S02]  /*fc60*/  ISETP.GE.AND P3, PT, R2.reuse, R229, PT ;  /* 0x000000e50200720c */ /* 0x040fe40003f66270 */
[C---:B------:R-:W-:Y:S02]  /*fc70*/  ISETP.GE.AND P0, PT, R2.reuse, R228, PT ;  /* 0x000000e40200720c */ /* 0x040fe40003f06270 */
[----:B------:R-:W-:Y:S02]  /*fc80*/  ISETP.GE.AND P4, PT, R2, R227, PT ;  /* 0x000000e30200720c */ /* 0x000fe40003f86270 */
[----:B------:R-:W-:-:S02]  /*fc90*/  ISETP.LT.OR P5, PT, R3, R225, P5 ;  /* 0x000000e10300720c */ /* 0x000fc40002fa1670 */
[C---:B------:R-:W-:Y:S02]  /*fca0*/  ISETP.LT.OR P2, PT, R3.reuse, R224, P2 ;  /* 0x000000e00300720c */ /* 0x040fe40001741670 */
[----:B------:R-:W-:Y:S02]  /*fcb0*/  ISETP.LT.OR P1, PT, R3, R223, P1 ;  /* 0x000000df0300720c */ /* 0x000fe40000f21670 */
        /* <DEDUP_REMOVED lines=39> */
[----:B------:R-:W-:-:S02]  /*ff30*/  ISETP.GE.AND P2, PT, R3, R229, PT ;  /* 0x000000e50300720c */ /* 0x000fc40003f46270 */
[CC--:B------:R-:W-:Y:S02]  /*ff40*/  ISETP.GE.AND P3, PT, R3.reuse, R228.reuse, PT ;  /* 0x000000e40300720c */ /* 0x0c0fe40003f66270 */
[C---:B------:R-:W-:Y:S02]  /*ff50*/  ISETP.GE.AND P4, PT, R3.reuse, R227, PT ;  /* 0x000000e30300720c */ /* 0x040fe40003f86270 */
        /* <DEDUP_REMOVED lines=17> */
[----:B------:R-:W-:Y:S02]  /*10070*/  ISETP.LT.OR P0, PT, R3, R224, P0 ;  /* 0x000000e00300720c */ /* 0x000fe40000701670 */
[----:B------:R-:W-:Y:S02]  /*10080*/  IADD3 R2, R0, 0x38, RZ ;  /* 0x0000003800027810 */ /* 0x000fe40007ffe0ff */
[----:B------:R-:W-:Y:S02]  /*10090*/  FSEL R222, R105, -INF , !P0 ;  /* 0xff80000069de7808 */ /* 0x000fe40004000000 */
[----:B------:R-:W-:Y:S02]  /*100a0*/  ISETP.GE.AND P0, PT, R2, R229, PT ;  /* 0x000000e50200720c */ /* 0x000fe40003f06270 */
[----:B------:R-:W-:-:S02]  /*100b0*/  FSEL R34, R34, -INF , !P1 ;  /* 0xff80000022227808 */ /* 0x000fc40004800000 */
[----:B------:R-:W-:Y:S02]  /*100c0*/  ISETP.LT.OR P0, PT, R2, R225, P0 ;  /* 0x000000e10200720c */ /* 0x000fe40000701670 */
[C---:B------:R-:W-:Y:S01]  /*100d0*/  ISETP.GE.AND P1, PT, R3.reuse, R229, PT ;  /* 0x000000e50300720c */ /* 0x040fe20003f26270 */
[----:B------:R-:W-:Y:S01]  /*100e0*/  IMAD.WIDE.U32 R244, R10, -0x2daee0ad, RZ ;  /* 0xd2511f530af47825 */ /* 0x000fe200078e00ff */
[----:B------:R-:W-:Y:S02]  /*100f0*/  FSEL R10, R18, -INF , !P0 ;  /* 0xff800000120a7808 */ /* 0x000fe40004000000 */
[----:B------:R-:W-:Y:S02]  /*10100*/  ISETP.LT.OR P1, PT, R3, R225, P1 ;  /* 0x000000e10300720c */ /* 0x000fe40000f21670 */
[----:B------:R-:W-:Y:S01]  /*10110*/  IADD3 R0, R0, 0x39, RZ ;  /* 0x0000003900007810 */ /* 0x000fe20007ffe0ff */
[----:B------:R1:W-:Y:S01]  /*10120*/  STL [R1+0x94], R230 ;  /* 0x000094e601007387 */ /* 0x0003e20000100800 */
[----:B------:R-:W-:-:S02]  /*10130*/  FSEL R236, R32, -INF , !P2 ;  /* 0xff80000020ec7808 */ /* 0x000fc40005000000 */
[----:B------:R-:W-:Y:S01]  /*10140*/  FSEL R35, R35, -INF , !P1 ;  /* 0xff80000023237808 */ /* 0x000fe20004800000 */
[----:B------:R-:W-:Y:S01]  /*10150*/  STL [R1], R10 ;  /* 0x0000000a01007387 */ /* 0x000fe20000100800 */
[-C--:B------:R-:W-:Y:S02]  /*10160*/  ISETP.GE.AND P2, PT, R3, R230.reuse, PT ;  /* 0x000000e60300720c */ /* 0x080fe40003f46270 */
[-C--:B------:R-:W-:Y:S01]  /*10170*/  ISETP.GE.AND P1, PT, R2, R230.reuse, PT ;  /* 0x000000e60200720c */ /* 0x080fe20003f26270 */
[----:B------:R3:W-:Y:S01]  /*10180*/  STL [R1+0x98], R229 ;  /* 0x000098e501007387 */ /* 0x0007e20000100800 */
[----:B------:R-:W-:-:S03]  /*10190*/  ISETP.GE.AND P0, PT, R0, R230, PT ;  /* 0x000000e60000720c */ /* 0x000fc60003f06270 */
[----:B-1----:R-:W4:Y:S01]  /*101a0*/  LDL.LU R230, [R1] ;  /* 0x0000000001e67983 */ /* 0x002f220000300800 */
[----:B------:R-:W-:-:S04]  /*101b0*/  ISETP.LT.OR P2, PT, R3, R226, P2 ;  /* 0x000000e20300720c */ /* 0x000fc80001741670 */
[----:B------:R-:W-:Y:S02]  /*101c0*/  FSEL R33, R33, -INF , !P2 ;  /* 0xff80000021217808 */ /* 0x000fe40005000000 */
[C---:B------:R-:W-:Y:S01]  /*101d0*/  ISETP.GE.AND P2, PT, R3.reuse, R227, PT ;  /* 0x000000e30300720c */ /* 0x040fe20003f46270 */
[----:B------:R-:W-:Y:S01]  /*101e0*/  USHF.L.U32 UR4, UR29, 0x1, URZ ;  /* 0x000000011d047899 */ /* 0x000fe2000800063f */
[----:B------:R-:W-:Y:S02]  /*101f0*/  ISETP.LT.OR P1, PT, R2, R226, P1 ;  /* 0x000000e20200720c */ /* 0x000fe40000f21670 */
[----:B------:R-:W-:Y:S01]  /*10200*/  ISETP.LT.OR P2, PT, R3, R223, P2 ;  /* 0x000000df0300720c */ /* 0x000fe20001741670 */
[----:B------:R-:W-:Y:S02]  /*10210*/  IMAD.U32 R3, RZ, RZ, UR33 ;  /* 0x00000021ff037e24 */ /* 0x000fe4000f8e00ff */
[----:B------:R-:W-:Y:S01]  /*10220*/  IMAD.WIDE.U32 R240, R9, -0x326172a9, RZ ;  /* 0xcd9e8d5709f07825 */ /* 0x000fe200078e00ff */
[----:B------:R-:W-:-:S02]  /*10230*/  FSEL R234, R16, -INF , !P1 ;  /* 0xff80000010ea7808 */ /* 0x000fc40004800000 */
[----:B------:R-:W-:Y:S01]  /*10240*/  ISETP.GE.AND P1, PT, R2, R228, PT ;  /* 0x000000e40200720c */ /* 0x000fe20003f26270 */
[----:B------:R-:W-:Y:S01]  /*10250*/  IMAD.WIDE.U32 R232, R4, -0x326172a9, RZ ;  /* 0xcd9e8d5704e87825 */ /* 0x000fe200078e00ff */
[----:B------:R-:W-:Y:S02]  /*10260*/  ISETP.LT.OR P0, PT, R0, R226, P0 ;  /* 0x000000e20000720c */ /* 0x000fe40000701670 */
[----:B------:R-:W-:Y:S02]  /*10270*/  LOP3.LUT R4, R245, UR4, R3, 0x96, !PT ;  /* 0x00000004f5047c12 */ /* 0x000fe4000f8e9603 */
[----:B--2---:R-:W-:Y:S02]  /*10280*/  LOP3.LUT R3, R241, R5, RZ, 0x3c, !PT ;  /* 0x00000005f1037212 */ /* 0x004fe400078e3cff */
[----:B------:R-:W-:Y:S02]  /*10290*/  ISETP.LT.OR P1, PT, R2, R224, P1 ;  /* 0x000000e00200720c */ /* 0x000fe40000f21670 */
[----:B------:R-:W-:Y:S01]  /*102a0*/  FSEL R44, R17, -INF , !P0 ;  /* 0xff800000112c7808 */ /* 0x000fe20004000000 */
[----:B------:R-:W-:Y:S01]  /*102b0*/  IMAD.WIDE.U32 R212, R3, -0x2daee0ad, RZ ;  /* 0xd2511f5303d47825 */ /* 0x000fe200078e00ff */
[----:B------:R-:W-:-:S02]  /*102c0*/  ISETP.GE.AND P0, PT, R0, R228, PT ;  /* 0x000000e40000720c */ /* 0x000fc40003f06270 */
[----:B------:R-:W-:Y:S01]  /*102d0*/  FSEL R46, R64, -INF , !P1 ;  /* 0xff800000402e7808 */ /* 0x000fe20004800000 */
[----:B------:R-:W-:Y:S01]  /*102e0*/  IMAD.MOV.U32 R11, RZ, RZ, R7 ;  /* 0x000000ffff0b7224 */ /* 0x000fe200078e0007 */
[C---:B------:R-:W-:Y:S01]  /*102f0*/  ISETP.GE.AND P1, PT, R0.reuse, R229, PT ;  /* 0x000000e50000720c */ /* 0x040fe20003f26270 */
[----:B------:R-:W-:Y:S01]  /*10300*/  IMAD.MOV.U32 R12, RZ, RZ, R6 ;  /* 0x000000ffff0c7224 */ /* 0x000fe200078e0006 */
[----:B------:R-:W-:Y:S02]  /*10310*/  LOP3.LUT R7, R233, R5, RZ, 0x3c, !PT ;  /* 0x00000005e9077212 */ /* 0x000fe400078e3cff */
[----:B------:R-:W-:Y:S02]  /*10320*/  ISETP.LT.OR P0, PT, R0, R224, P0 ;  /* 0x000000e00000720c */ /* 0x000fe40000701670 */
[----:B------:R-:W-:Y:S01]  /*10330*/  LOP3.LUT R6, R213, UR15, R244, 0x96, !PT ;  /* 0x0000000fd5067c12 */ /* 0x000fe2000f8e96f4 */
[----:B------:R-:W-:Y:S01]  /*10340*/  IMAD.WIDE.U32 R4, R4, -0x326172a9, RZ ;  /* 0xcd9e8d5704047825 */ /* 0x000fe200078e00ff */
[----:B------:R-:W-:-:S02]  /*10350*/  ISETP.LT.OR P1, PT, R0, R225, P1 ;  /* 0x000000e10000720c */ /* 0x000fc40000f21670 */
[----:B---3--:R-:W-:Y:S01]  /*10360*/  FSEL R229, R65, -INF , !P0 ;  /* 0xff80000041e57808 */ /* 0x008fe20004000000 */
[----:B------:R-:W-:Y:S01]  /*10370*/  IMAD.WIDE.U32 R178, R7, -0x2daee0ad, RZ ;  /* 0xd2511f5307b27825 */ /* 0x000fe200078e00ff */
[-C--:B------:R-:W-:Y:S02]  /*10380*/  ISETP.GE.AND P0, PT, R0, R227.reuse, PT ;  /* 0x000000e30000720c */ /* 0x080fe40003f06270 */
[----:B------:R-:W-:Y:S01]  /*10390*/  FSEL R43, R19, -INF , !P1 ;  /* 0xff800000132b7808 */ /* 0x000fe20004800000 */
[----:B------:R-:W-:Y:S01]  /*103a0*/  IMAD.WIDE.U32 R176, R6, -0x326172a9, RZ ;  /* 0xcd9e8d5706b07825 */ /* 0x000fe200078e00ff */
[----:B------:R-:W-:Y:S02]  /*103b0*/  FMNMX.FTZ R6, R250, R20, !PT ;  /* 0x00000014fa067209 */ /* 0x000fe40007810000 */
[----:B------:R-:W-:Y:S01]  /*103c0*/  ISETP.GE.AND P1, PT, R2, R227, PT ;  /* 0x000000e30200720c */ /* 0x000fe20003f26270 */
[----:B------:R-:W-:Y:S01]  /*103d0*/  IMAD.MOV.U32 R9, RZ, RZ, R8 ;  /* 0x000000ffff097224 */ /* 0x000fe200078e0008 */
[----:B------:R-:W-:-:S02]  /*103e0*/  LOP3.LUT R3, R5, UR16, R240, 0x96, !PT ;  /* 0x0000001005037c12 */ /* 0x000fc4000f8e96f0 */
[-C--:B------:R-:W-:Y:S02]  /*103f0*/  ISETP.LT.OR P0, PT, R0, R223.reuse, P0 ;  /* 0x000000df0000720c */ /* 0x080fe40000701670 */
[----:B------:R-:W-:Y:S02]  /*10400*/  LOP3.LUT R0, R179, UR15, R244, 0x96, !PT ;  /* 0x0000000fb3007c12 */ /* 0x000fe4000f8e96f4 */
[----:B------:R-:W-:Y:S02]  /*10410*/  LOP3.LUT R8, R5, UR16, R232, 0x96, !PT ;  /* 0x0000001005087c12 */ /* 0x000fe4000f8e96e8 */
[----:B------:R-:W-:Y:S01]  /*10420*/  FMNMX.FTZ R6, R21, R6, !PT ;  /* 0x0000000615067209 */ /* 0x000fe20007810000 */
[----:B------:R-:W-:Y:S01]  /*10430*/  IMAD.MOV.U32 R213, RZ, RZ, R12 ;  /* 0x000000ffffd57224 */ /* 0x000fe200078e000c */
[----:B------:R-:W-:Y:S01]  /*10440*/  ISETP.LT.OR P1, PT, R2, R223, P1 ;  /* 0x000000df0200720c */ /* 0x000fe20000f21670 */
[----:B------:R-:W-:Y:S01]  /*10450*/  IMAD.WIDE.U32 R2, R3, -0x2daee0ad, RZ ;  /* 0xd2511f5303027825 */ /* 0x000fe200078e00ff */
[----:B------:R-:W-:-:S03]  /*10460*/  LOP3.LUT R12, R177, UR14, R4, 0x96, !PT ;  /* 0x0000000eb10c7c12 */ /* 0x000fc6000f8e9604 */
[----:B------:R-:W-:Y:S02]  /*10470*/  IMAD.MOV.U32 R101, RZ, RZ, R9 ;  /* 0x000000ffff657224 */ /* 0x000fe400078e0009 */
[----:B------:R-:W-:Y:S01]  /*10480*/  IMAD.WIDE.U32 R48, R0, -0x326172a9, RZ ;  /* 0xcd9e8d5700307825 */ /* 0x000fe200078e00ff */
[----:B------:R-:W-:-:S03]  /*10490*/  FMNMX.FTZ R0, R22, R6, !PT ;  /* 0x0000000616007209 */ /* 0x000fc60007810000 */
[----:B------:R-:W-:Y:S01]  /*104a0*/  IMAD.WIDE.U32 R8, R8, -0x2daee0ad, RZ ;  /* 0xd2511f5308087825 */ /* 0x000fe200078e00ff */
[----:B------:R-:W-:Y:S02]  /*104b0*/  LOP3.LUT R10, R3, UR13, R212, 0x96, !PT ;  /* 0x0000000d030a7c12 */ /* 0x000fe4000f8e96d4 */
[----:B------:R-:W-:Y:S01]  /*104c0*/  LOP3.LUT R4, R49, UR14, R4, 0x96, !PT ;  /* 0x0000000e31047c12 */ /* 0x000fe2000f8e9604 */
[----:B------:R-:W-:Y:S01]  /*104d0*/  IMAD.WIDE.U32 R12, R12, -0x2daee0ad, RZ ;  /* 0xd2511f530c0c7825 */ /* 0x000fe200078e00ff */
[----:B------:R-:W-:Y:S02]  /*104e0*/  FMNMX.FTZ R0, R24, R0, !PT ;  /* 0x0000000018007209 */ /* 0x000fe40007810000 */
[----:B------:R-:W-:Y:S01]  /*104f0*/  LOP3.LUT R3, R9, UR13, R178, 0x96, !PT ;  /* 0x0000000d09037c12 */ /* 0x000fe2000f8e96b2 */
[----:B------:R-:W-:Y:S01]  /*10500*/  IMAD.MOV.U32 R100, RZ, RZ, R11 ;  /* 0x000000ffff647224 */ /* 0x000fe200078e000b */
[----:B------:R-:W-:Y:S01]  /*10510*/  FMNMX.FTZ R0, R186, R0, !PT ;  /* 0x00000000ba007209 */ /* 0x000fe20007810000 */
[----:B------:R-:W-:Y:S01]  /*10520*/  IMAD.WIDE.U32 R10, R10, -0x326172a9, RZ ;  /* 0xcd9e8d570a0a7825 */ /* 0x000fe200078e00ff */
[----:B------:R-:W-:-:S03]  /*10530*/  LOP3.LUT R14, R13, UR11, R2, 0x96, !PT ;  /* 0x0000000b0d0e7c12 */ /* 0x000fc6000f8e9602 */
[----:B------:R-:W-:Y:S01]  /*10540*/  IMAD.WIDE.U32 R4, R4, -0x2daee0ad, RZ ;  /* 0xd2511f5304047825 */ /* 0x000fe200078e00ff */
[----:B------:R-:W-:-:S03]  /*10550*/  FMNMX.FTZ R0, R184, R0, !PT ;  /* 0x00000000b8007209 */ /* 0x000fc60007810000 */
[----:B------:R-:W-:Y:S01]  /*10560*/  IMAD.WIDE.U32 R2, R3, -0x326172a9, RZ ;  /* 0xcd9e8d5703027825 */ /* 0x000fe200078e00ff */
[----:B------:R-:W-:Y:S02]  /*10570*/  LOP3.LUT R6, R11, UR12, R176, 0x96, !PT ;  /* 0x0000000c0b067c12 */ /* 0x000fe4000f8e96b0 */
[----:B------:R-:W-:Y:S02]  /*10580*/  LOP3.LUT R11, R5, UR11, R8, 0x96, !PT ;  /* 0x0000000b050b7c12 */ /* 0x000fe4000f8e9608 */
[----:B------:R-:W-:Y:S02]  /*10590*/  LOP3.LUT R8, R3, UR12, R48, 0x96, !PT ;  /* 0x0000000c03087c12 */ /* 0x000fe4000f8e9630 */
[----:B------:R-:W-:Y:S01]  /*105a0*/  FMNMX.FTZ R3, R182, R0, !PT ;  /* 0x00000000b6037209 */ /* 0x000fe20007810000 */
[----:B------:R-:W-:Y:S01]  /*105b0*/  IMAD.WIDE.U32 R14, R14, -0x326172a9, RZ ;  /* 0xcd9e8d570e0e7825 */ /* 0x000fe200078e00ff */
[----:B------:R-:W-:Y:S02]  /*105c0*/  FMNMX.FTZ R0, R249, R23, !PT ;  /* 0x00000017f9007209 */ /* 0x000fe40007810000 */
[----:B------:R-:W-:-:S02]  /*105d0*/  FMNMX.FTZ R3, R180, R3, !PT ;  /* 0x00000003b4037209 */ /* 0x000fc40007810000 */
[----:B------:R-:W-:Y:S01]  /*105e0*/  FMNMX.FTZ R0, R25, R0, !PT ;  /* 0x0000000019007209 */ /* 0x000fe20007810000 */
[----:B------:R-:W-:Y:S01]  /*105f0*/  IMAD.WIDE.U32 R8, R8, -0x2daee0ad, RZ ;  /* 0xd2511f5308087825 */ /* 0x000fe200078e00ff */
[----:B------:R-:W-:Y:S02]  /*10600*/  LOP3.LUT R5, R15, UR10, R10, 0x96, !PT ;  /* 0x0000000a0f057c12 */ /* 0x000fe4000f8e960a */
[----:B------:R-:W-:Y:S01]  /*10610*/  FMNMX.FTZ R0, R26, R0, !PT ;  /* 0x000000001a007209 */ /* 0x000fe20007810000 */
[----:B------:R-:W-:Y:S01]  /*10620*/  IMAD.WIDE.U32 R10, R11, -0x326172a9, RZ ;  /* 0xcd9e8d570b0a7825 */ /* 0x000fe200078e00ff */
[----:B------:R-:W-:Y:S02]  /*10630*/  FMNMX.FTZ R3, R242, R3, !PT ;  /* 0x00000003f2037209 */ /* 0x000fe40007810000 */
[----:B------:R-:W-:Y:S01]  /*10640*/  LOP3.LUT R9, R9, UR9, R4, 0x96, !PT ;  /* 0x0000000909097c12 */ /* 0x000fe2000f8e9604 */
[----:B------:R-:W-:Y:S01]  /*10650*/  IMAD.WIDE.U32 R6, R6, -0x2daee0ad, RZ ;  /* 0xd2511f5306067825 */ /* 0x000fe200078e00ff */
[----:B------:R-:W-:-:S02]  /*10660*/  LOP3.LUT R4, R11, UR10, R2, 0x96, !PT ;  /* 0x0000000a0b047c12 */ /* 0x000fc4000f8e9602 */
[----:B------:R-:W-:Y:S02]  /*10670*/  FMNMX.FTZ R0, R27, R0, !PT ;  /* 0x000000001b007209 */ /* 0x000fe40007810000 */
[----:B------:R-:W-:Y:S01]  /*10680*/  FMNMX.FTZ R2, R45, R3, !PT ;  /* 0x000000032d027209 */ /* 0x000fe20007810000 */
[----:B------:R-:W-:Y:S01]  /*10690*/  IMAD.WIDE.U32 R58, R5, -0x2daee0ad, RZ ;  /* 0xd2511f53053a7825 */ /* 0x000fe200078e00ff */
[----:B------:R-:W-:Y:S02]  /*106a0*/  FMNMX.FTZ R3, R248, R29, !PT ;  /* 0x0000001df8037209 */ /* 0x000fe40007810000 */
[----:B------:R-:W-:Y:S02]  /*106b0*/  FMNMX.FTZ R0, R187, R0, !PT ;  /* 0x00000000bb007209 */ /* 0x000fe40007810000 */
[----:B------:R-:W-:Y:S02]  /*106c0*/  LOP3.LUT R7, R7, UR9, R12, 0x96, !PT ;  /* 0x0000000907077c12 */ /* 0x000fe4000f8e960c */
[----:B------:R-:W-:-:S02]  /*106d0*/  FMNMX.FTZ R2, R238, R2, !PT ;  /* 0x00000002ee027209 */ /* 0x000fc40007810000 */
[----:B------:R-:W-:Y:S02]  /*106e0*/  FMNMX.FTZ R3, R38, R3, !PT ;  /* 0x0000000326037209 */ /* 0x000fe40007810000 */
[----:B------:R-:W-:Y:S02]  /*106f0*/  FMNMX.FTZ R0, R185, R0, !PT ;  /* 0x00000000b9007209 */ /* 0x000fe40007810000 */
[----:B------:R-:W-:Y:S01]  /*10700*/  LOP3.LUT R5, R59, UR7, R6, 0x96, !PT ;  /* 0x000000073b057c12 */ /* 0x000fe2000f8e9606 */
[----:B------:R-:W-:Y:S01]  /*10710*/  IMAD.WIDE.U32 R6, R7, -0x326172a9, RZ ;  /* 0xcd9e8d5707067825 */ /* 0x000fe200078e00ff */
[----:B------:R-:W-:Y:S02]  /*10720*/  FMNMX.FTZ R2, R41, R2, !PT ;  /* 0x0000000229027209 */ /* 0x000fe40007810000 */
[----:B------:R-:W-:Y:S02]  /*10730*/  FMNMX.FTZ R3, R37, R3, !PT ;  /* 0x0000000325037209 */ /* 0x000fe40007810000 */
[----:B------:R-:W-:-:S02]  /*10740*/  FMNMX.FTZ R0, R183, R0, !PT ;  /* 0x00000000b7007209 */ /* 0x000fc40007810000 */
[----:B------:R-:W-:Y:S01]  /*10750*/  FMNMX.FTZ R2, R236, R2, !PT ;  /* 0x00000002ec027209 */ /* 0x000fe20007810000 */
[----:B------:R-:W-:Y:S01]  /*10760*/  IMAD.WIDE.U32 R50, R4, -0x2daee0ad, RZ ;  /* 0xd2511f5304327825 */ /* 0x000fe200078e00ff */
[----:B------:R-:W-:Y:S02]  /*10770*/  LOP3.LUT R59, R7, UR8, R14, 0x96, !PT ;  /* 0x00000008073b7c12 */ /* 0x000fe4000f8e960e */
[----:B------:R-:W-:Y:S02]  /*10780*/  FMNMX.FTZ R3, R36, R3, !PT ;  /* 0x0000000324037209 */ /* 0x000fe40007810000 */
[----:B------:R-:W-:Y:S02]  /*10790*/  FMNMX.FTZ R7, R181, R0, !PT ;  /* 0x00000000b5077209 */ /* 0x000fe40007810000 */
[----:B------:R-:W-:Y:S02]  /*107a0*/  FMNMX.FTZ R2, R33, R2, !PT ;  /* 0x0000000221027209 */ /* 0x000fe40007810000 */
[----:B------:R-:W-:-:S02]  /*107b0*/  FMNMX.FTZ R0, R188, R3, !PT ;  /* 0x00000003bc007209 */ /* 0x000fc40007810000 */
[----:B------:R-:W-:Y:S01]  /*107c0*/  LOP3.LUT R11, R51, UR7, R8, 0x96, !PT ;  /* 0x00000007330b7c12 */ /* 0x000fe2000f8e9608 */
[----:B------:R-:W-:Y:S01]  /*107d0*/  IMAD.WIDE.U32 R8, R9, -0x326172a9, RZ ;  /* 0xcd9e8d5709087825 */ /* 0x000fe200078e00ff */
[----:B------:R-:W-:Y:S02]  /*107e0*/  FMNMX.FTZ R3, R211, R7, !PT ;  /* 0x00000007d3037209 */ /* 0x000fe40007810000 */
[----:B------:R-:W-:Y:S01]  /*107f0*/  FMNMX.FTZ R2, R234, R2, !PT ;  /* 0x00000002ea027209 */ /* 0x000fe20007810000 */
[----:B------:R-:W-:Y:S01]  /*10800*/  IMAD.WIDE.U32 R4, R5, -0x326172a9, RZ ;  /* 0xcd9e8d5705047825 */ /* 0x000fe200078e00ff */
[----:B------:R-:W-:Y:S02]  /*10810*/  FMNMX.FTZ R7, R189, R0, !PT ;  /* 0x00000000bd077209 */ /* 0x000fe40007810000 */
[----:B------:R-:W-:Y:S02]  /*10820*/  FMNMX.FTZ R0, R47, R3, !PT ;  /* 0x000000032f007209 */ /* 0x000fe40007810000 */
[----:B------:R-:W-:-:S02]  /*10830*/  FMNMX.FTZ R105, R44, R2, !PT ;  /* 0x000000022c697209 */ /* 0x000fc40007810000 */
[----:B------:R-:W-:Y:S02]  /*10840*/  LOP3.LUT R51, R9, UR8, R10, 0x96, !PT ;  /* 0x0000000809337c12 */ /* 0x000fe4000f8e960a */
[----:B------:R-:W-:Y:S02]  /*10850*/  LOP3.LUT R6, R5, UR17, R6, 0x96, !PT ;  /* 0x0000001105067c12 */ /* 0x000fe4000f8e9606 */
[----:B------:R-:W-:Y:S01]  /*10860*/  LOP3.LUT R9, R4, 0xffff, RZ, 0xc0, !PT ;  /* 0x0000ffff04097812 */ /* 0x000fe200078ec0ff */
[----:B------:R-:W-:Y:S01]  /*10870*/  IMAD.WIDE.U32 R2, R11, -0x326172a9, RZ ;  /* 0xcd9e8d570b027825 */ /* 0x000fe200078e00ff */
[----:B------:R-:W-:Y:S01]  /*10880*/  FMNMX.FTZ R5, R235, R0, !PT ;  /* 0x00000000eb057209 */ /* 0x000fe20007810000 */
[----:B------:R-:W1:Y:S03]  /*10890*/  SHFL.BFLY PT, R12, R105, 0x2, 0x1f ;  /* 0x0c401f00690c7f89 */ /* 0x000e6600000e0000 */
[----:B------:R-:W-:-:S02]  /*108a0*/  FMNMX.FTZ R5, R201, R5, !PT ;  /* 0x00000005c9057209 */ /* 0x000fc40007810000 */
[----:B------:R-:W-:Y:S02]  /*108b0*/  LOP3.LUT R0, R3, UR17, R8, 0x96, !PT ;  /* 0x0000001103007c12 */ /* 0x000fe4000f8e9608 */
[----:B------:R-:W-:Y:S02]  /*108c0*/  LOP3.LUT R8, R2, 0xffff, RZ, 0xc0, !PT ;  /* 0x0000ffff02087812 */ /* 0x000fe400078ec0ff */
[----:B------:R-:W-:Y:S02]  /*108d0*/  FMNMX.FTZ R3, R34, R5, !PT ;  /* 0x0000000522037209 */ /* 0x000fe40007810000 */
[----:B------:R-:W-:Y:S02]  /*108e0*/  LOP3.LUT R14, R2, 0xff, RZ, 0xc0, !PT ;  /* 0x000000ff020e7812 */ /* 0x000fe400078ec0ff */
[--C-:B------:R-:W-:Y:S02]  /*108f0*/  SHF.R.U32.HI R15, RZ, 0x10, R2.reuse ;  /* 0x00000010ff0f7819 */ /* 0x100fe40000011602 */
[----:B------:R-:W-:-:S02]  /*10900*/  SHF.R.U32.HI R16, RZ, 0x18, R2 ;  /* 0x00000018ff107819 */ /* 0x000fc40000011602 */
[----:B------:R-:W-:Y:S02]  /*10910*/  FMNMX.FTZ R2, R35, R3, !PT ;  /* 0x0000000323027209 */ /* 0x000fe40007810000 */
[----:B------:R-:W-:Y:S02]  /*10920*/  FMNMX.FTZ R3, R231, R39, !PT ;  /* 0x00000027e7037209 */ /* 0x000fe40007810000 */
[----:B------:R-:W-:Y:S02]  /*10930*/  LOP3.LUT R10, R4, 0xff, RZ, 0xc0, !PT ;  /* 0x000000ff040a7812 */ /* 0x000fe400078ec0ff */
[--C-:B------:R-:W-:Y:S02]  /*10940*/  SHF.R.U32.HI R11, RZ, 0x10, R4.reuse ;  /* 0x00000010ff0b7819 */ /* 0x100fe40000011604 */
[----:B------:R-:W-:Y:S02]  /*10950*/  SHF.R.U32.HI R13, RZ, 0x18, R4 ;  /* 0x00000018ff0d7819 */ /* 0x000fe40000011604 */
        /* <DEDUP_REMOVED lines=10> */
[----:B------:R-:W-:Y:S02]  /*10a00*/  SHF.R.U32.HI R5, RZ, 0x8, R9 ;  /* 0x00000008ff057819 */ /* 0x000fe40000011609 */
[----:B------:R-:W-:Y:S02]  /*10a10*/  FMNMX.FTZ R4, R192, R4, !PT ;  /* 0x00000004c0047209 */ /* 0x000fe40007810000 */
[----:B------:R-:W-:Y:S02]  /*10a20*/  FMNMX.FTZ R3, R199, R3, !PT ;  /* 0x00000003c7037209 */ /* 0x000fe40007810000 */
[----:B------:R-:W-:-:S02]  /*10a30*/  PRMT R10, R10, 0x5410, R5 ;  /* 0x000054100a0a7816 */ /* 0x000fc40000000005 */
[----:B------:R-:W-:Y:S02]  /*10a40*/  FMNMX.FTZ R103, R193, R4, !PT ;  /* 0x00000004c1677209 */ /* 0x000fe40007810000 */
[----:B------:R-:W-:Y:S02]  /*10a50*/  FMNMX.FTZ R3, R196, R3, !PT ;  /* 0x00000003c4037209 */ /* 0x000fe40007810000 */
[----:B------:R-:W-:Y:S02]  /*10a60*/  FMNMX.FTZ R103, R215, R103, !PT ;  /* 0x00000067d7677209 */ /* 0x000fe40007810000 */
[----:B------:R-:W-:Y:S02]  /*10a70*/  FMNMX.FTZ R3, R197, R3, !PT ;  /* 0x00000003c5037209 */ /* 0x000fe40007810000 */
[----:B------:R-:W-:Y:S02]  /*10a80*/  FMNMX.FTZ R103, R222, R103, !PT ;  /* 0x00000067de677209 */ /* 0x000fe40007810000 */
[----:B------:R-:W-:-:S02]  /*10a90*/  FSEL R179, R111, -INF , !P6 ;  /* 0xff8000006fb37808 */ /* 0x000fc40007000000 */
[----:B------:R-:W-:Y:S02]  /*10aa0*/  FMNMX.FTZ R3, R210, R3, !PT ;  /* 0x00000003d2037209 */ /* 0x000fe40007810000 */
[----:B------:R-:W-:Y:S02]  /*10ab0*/  FMNMX.FTZ R103, R46, R103, !PT ;  /* 0x000000672e677209 */ /* 0x000fe40007810000 */
[----:B------:R-:W-:Y:S02]  /*10ac0*/  FSEL R194, R194, -INF , !P5 ;  /* 0xff800000c2c27808 */ /* 0x000fe40006800000 */
[----:B------:R-:W-:Y:S02]  /*10ad0*/  FMNMX.FTZ R3, R179, R3, !PT ;  /* 0x00000003b3037209 */ /* 0x000fe40007810000 */
[----:B------:R-:W-:Y:S02]  /*10ae0*/  FMNMX.FTZ R103, R229, R103, !PT ;  /* 0x00000067e5677209 */ /* 0x000fe40007810000 */
[----:B------:R-:W-:-:S02]  /*10af0*/  FSEL R195, R195, -INF , !P4 ;  /* 0xff800000c3c37808 */ /* 0x000fc40006000000 */
[----:B------:R-:W-:Y:S02]  /*10b00*/  FMNMX.FTZ R3, R194, R3, !PT ;  /* 0x00000003c2037209 */ /* 0x000fe40007810000 */
[----:B-1----:R-:W-:Y:S02]  /*10b10*/  FMNMX.FTZ R105, R105, R7, !PT ;  /* 0x0000000769697209 */ /* 0x002fe40007810000 */
[----:B------:R-:W-:Y:S01]  /*10b20*/  SHFL.BFLY PT, R7, R103, 0x2, 0x1f ;  /* 0x0c401f0067077f89 */ /* 0x000fe200000e0000 */
[----:B------:R-:W-:Y:S02]  /*10b30*/  FSEL R246, R106, -INF , !P3 ;  /* 0xff8000006af67808 */ /* 0x000fe40005800000 */
[----:B------:R-:W-:Y:S02]  /*10b40*/  FMNMX.FTZ R3, R195, R3, !PT ;  /* 0x00000003c3037209 */ /* 0x000fe40007810000 */
[----:B------:R-:W-:Y:S02]  /*10b50*/  FSEL R244, R107, -INF , !P2 ;  /* 0xff8000006bf47808 */ /* 0x000fe40005000000 */
[----:B------:R-:W-:Y:S01]  /*10b60*/  FMNMX.FTZ R3, R246, R3, !PT ;  /* 0x00000003f6037209 */ /* 0x000fe20007810000 */
[----:B------:R-:W-:Y:S01]  /*10b70*/  IMAD.MOV.U32 R200, RZ, RZ, R252 ;  /* 0x000000ffffc87224 */ /* 0x000fe200078e00fc */
[----:B------:R-:W-:-:S02]  /*10b80*/  FSEL R252, R66, -INF , !P1 ;  /* 0xff80000042fc7808 */ /* 0x000fc40004800000 */
[----:B----4-:R-:W-:-:S04]  /*10b90*/  FMNMX.FTZ R2, R230, R2, !PT ;  /* 0x00000002e6027209 */ /* 0x010fc80007810000 */
[----:B------:R-:W-:-:S05]  /*10ba0*/  FMNMX.FTZ R2, R43, R2, !PT ;  /* 0x000000022b027209 */ /* 0x000fca0007810000 */
[----:B------:R-:W1:Y:S01]  /*10bb0*/  SHFL.BFLY PT, R5, R2, 0x2, 0x1f ;  /* 0x0c401f0002057f89 */ /* 0x000e6200000e0000 */
[----:B------:R-:W-:Y:S02]  /*10bc0*/  FMNMX.FTZ R3, R244, R3, !PT ;  /* 0x00000003f4037209 */ /* 0x000fe40007810000 */
[----:B------:R-:W-:Y:S02]  /*10bd0*/  FSEL R247, R67, -INF , !P0 ;  /* 0xff80000043f77808 */ /* 0x000fe40004000000 */
[----:B------:R-:W-:-:S04]  /*10be0*/  FMNMX.FTZ R102, R252, R3, !PT ;  /* 0x00000003fc667209 */ /* 0x000fc80007810000 */
[----:B------:R-:W-:Y:S02]  /*10bf0*/  FMNMX.FTZ R102, R247, R102, !PT ;  /* 0x00000066f7667209 */ /* 0x000fe40007810000 */
[----:B-1----:R-:W-:-:S05]  /*10c00*/  FMNMX.FTZ R2, R2, R5, !PT ;  /* 0x0000000502027209 */ /* 0x002fca0007810000 */
[----:B------:R-:W1:Y:S01]  /*10c10*/  SHFL.BFLY PT, R104, R2, 0x1, 0x1f ;  /* 0x0c201f0002687f89 */ /* 0x000e6200000e0000 */
[----:B------:R-:W-:Y:S01]  /*10c20*/  LOP3.LUT R5, R15, 0xff, RZ, 0xc0, !PT ;  /* 0x000000ff0f057812 */ /* 0x000fe200078ec0ff */
[----:B------:R-:W-:Y:S01]  /*10c30*/  FMUL.FTZ R31, R105, c[0x0][0x23c] ;  /* 0x00008f00691f7a20 */ /* 0x000fe20000410000 */
[----:B------:R-:W-:Y:S02]  /*10c40*/  LOP3.LUT R4, R11, 0xff, RZ, 0xc0, !PT ;  /* 0x000000ff0b047812 */ /* 0x000fe400078ec0ff */
[----:B------:R-:W-:Y:S02]  /*10c50*/  PRMT R18, R5, 0x5410, R16 ;  /* 0x0000541005127816 */ /* 0x000fe40000000010 */
[----:B------:R-:W2:Y:S01]  /*10c60*/  SHFL.BFLY PT, R5, R102, 0x2, 0x1f ;  /* 0x0c401f0066057f89 */ /* 0x000ea200000e0000 */
[----:B------:R-:W-:Y:S02]  /*10c70*/  FSETP.NEU.FTZ.AND P5, PT, R105, -INF , PT ;  /* 0xff8000006900780b */ /* 0x000fe40003fbd000 */
[----:B------:R-:W-:-:S02]  /*10c80*/  FMNMX.FTZ R103, R103, R7, !PT ;  /* 0x0000000767677209 */ /* 0x000fc40007810000 */
[----:B------:R-:W-:Y:S02]  /*10c90*/  PRMT R11, R4, 0x5410, R13 ;  /* 0x00005410040b7816 */ /* 0x000fe4000000000d */
[----:B------:R-:W-:Y:S01]  /*10ca0*/  SHF.R.U32.HI R4, RZ, 0x8, R8 ;  /* 0x00000008ff047819 */ /* 0x000fe20000011608 */
[----:B------:R-:W3:Y:S01]  /*10cb0*/  SHFL.BFLY PT, R7, R103, 0x1, 0x1f ;  /* 0x0c201f0067077f89 */ /* 0x000ee200000e0000 */
[----:B------:R-:W-:Y:S02]  /*10cc0*/  FSEL R31, R31, RZ, P5 ;  /* 0x000000ff1f1f7208 */ /* 0x000fe40002800000 */
[----:B------:R-:W-:-:S03]  /*10cd0*/  PRMT R14, R14, 0x5410, R4 ;  /* 0x000054100e0e7816 */ /* 0x000fc60000000004 */
[----:B------:R-:W-:Y:S01]  /*10ce0*/  FFMA.FTZ R4, R20, c[0x0][0x23c], -R31 ;  /* 0x00008f0014047a23 */ /* 0x000fe2000001081f */
[----:B-1----:R-:W-:-:S03]  /*10cf0*/  FMNMX.FTZ R104, R2, R104, !PT ;  /* 0x0000006802687209 */ /* 0x002fc60007810000 */
[----:B------:R1:W-:Y:S01]  /*10d00*/  MUFU.EX2 R19, R4 ;  /* 0x0000000400137308 */ /* 0x0003e20000000800 */
[----:B------:R-:W-:Y:S01]  /*10d10*/  FFMA.FTZ R2, R22, c[0x0][0x23c], -R31 ;  /* 0x00008f0016027a23 */ /* 0x000fe2000001081f */
[----:B------:R-:W-:Y:S01]  /*10d20*/  LOP3.LUT R3, R6, 0xffff, RZ, 0xc0, !PT ;  /* 0x0000ffff06037812 */ /* 0x000fe200078ec0ff */
[C---:B------:R-:W-:Y:S01]  /*10d30*/  FMUL.FTZ R30, R104.reuse, c[0x0][0x23c] ;  /* 0x00008f00681e7a20 */ /* 0x040fe20000410000 */
[----:B------:R-:W-:-:S04]  /*10d40*/  FSETP.NEU.FTZ.AND P2, PT, R104, -INF , PT ;  /* 0xff8000006800780b */ /* 0x000fc80003f5d000 */
[----:B------:R4:W-:Y:S01]  /*10d50*/  MUFU.EX2 R110, R2 ;  /* 0x00000002006e7308 */ /* 0x0009e20000000800 */
[----:B------:R-:W-:Y:S01]  /*10d60*/  FSEL R30, R30, RZ, P2 ;  /* 0x000000ff1e1e7208 */ /* 0x000fe20001000000 */
[----:B-1----:R-:W-:-:S06]  /*10d70*/  FFMA.FTZ R4, R21, c[0x0][0x23c], -R31 ;  /* 0x00008f0015047a23 */ /* 0x002fcc000001081f */
[----:B------:R1:W-:Y:S01]  /*10d80*/  MUFU.EX2 R32, R4 ;  /* 0x0000000400207308 */ /* 0x0003e20000000800 */
[----:B--2---:R-:W-:Y:S02]  /*10d90*/  FMNMX.FTZ R102, R102, R5, !PT ;  /* 0x0000000566667209 */ /* 0x004fe40007810000 */
[----:B----4-:R-:W-:-:S03]  /*10da0*/  LOP3.LUT R2, R6, 0xff, RZ, 0xc0, !PT ;  /* 0x000000ff06027812 */ /* 0x010fc600078ec0ff */
[----:B------:R-:W2:Y:S01]  /*10db0*/  SHFL.BFLY PT, R5, R102, 0x1, 0x1f ;  /* 0x0c201f0066057f89 */ /* 0x000ea200000e0000 */
[----:B-1----:R-:W-:Y:S01]  /*10dc0*/  SHF.R.U32.HI R4, RZ, 0x8, R3 ;  /* 0x00000008ff047819 */ /* 0x002fe20000011603 */
[----:B------:R-:W-:-:S03]  /*10dd0*/  FFMA.FTZ R3, R24, c[0x0][0x23c], -R31 ;  /* 0x00008f0018037a23 */ /* 0x000fc6000001081f */
[----:B------:R-:W-:Y:S01]  /*10de0*/  PRMT R8, R2, 0x5410, R4 ;  /* 0x0000541002087816 */ /* 0x000fe20000000004 */
[----:B------:R1:W4:Y:S01]  /*10df0*/  MUFU.EX2 R239, R3 ;  /* 0x0000000300ef7308 */ /* 0x0003220000000800 */
[----:B------:R-:W-:Y:S01]  /*10e00*/  FFMA.FTZ R2, R23, c[0x0][0x23c], -R30 ;  /* 0x00008f0017027a23 */ /* 0x000fe2000001081e */
[----:B---3--:R-:W-:Y:S01]  /*10e10*/  FMNMX.FTZ R103, R103, R7, !PT ;  /* 0x0000000767677209 */ /* 0x008fe20007810000 */
[----:B------:R-:W-:Y:S05]  /*10e20*/  LDSM.16.MT88.4 R20, [R218+0x9000] ;  /* 0x00900000da14783b */ /* 0x000fea0000004200 */
[----:B------:R3:W-:Y:S01]  /*10e30*/  MUFU.EX2 R108, R2 ;  /* 0x00000002006c7308 */ /* 0x0007e20000000800 */
[----:B-1----:R-:W-:-:S02]  /*10e40*/  SHF.R.U32.HI R3, RZ, 0x10, R6 ;  /* 0x00000010ff037819 */ /* 0x002fc40000011606 */
[----:B------:R-:W-:Y:S01]  /*10e50*/  SHF.R.U32.HI R6, RZ, 0x18, R6 ;  /* 0x00000018ff067819 */ /* 0x000fe20000011606 */
[----:B------:R-:W-:Y:S01]  /*10e60*/  FMUL.FTZ R28, R103, c[0x0][0x23c] ;  /* 0x00008f00671c7a20 */ /* 0x000fe20000410000 */
[----:B---3--:R-:W-:Y:S01]  /*10e70*/  LOP3.LUT R2, R3, 0xff, RZ, 0xc0, !PT ;  /* 0x000000ff03027812 */ /* 0x008fe200078ec0ff */
[----:B------:R-:W-:Y:S01]  /*10e80*/  FFMA.FTZ R3, R25, c[0x0][0x23c], -R30 ;  /* 0x00008f0019037a23 */ /* 0x000fe2000001081e */
[----:B------:R-:W-:Y:S02]  /*10e90*/  FSETP.NEU.FTZ.AND P1, PT, R103, -INF , PT ;  /* 0xff8000006700780b */ /* 0x000fe40003f3d000 */
[----:B------:R-:W-:Y:S01]  /*10ea0*/  PRMT R6, R2, 0x5410, R6 ;  /* 0x0000541002067816 */ /* 0x000fe20000000006 */
[----:B------:R1:W-:Y:S01]  /*10eb0*/  MUFU.EX2 R214, R3 ;  /* 0x0000000300d67308 */ /* 0x0003e20000000800 */
[----:B------:R-:W-:Y:S02]  /*10ec0*/  LOP3.LUT R2, R0, 0xffff, RZ, 0xc0, !PT ;  /* 0x0000ffff00027812 */ /* 0x000fe400078ec0ff */
[----:B------:R-:W-:-:S02]  /*10ed0*/  FSEL R28, R28, RZ, P1 ;  /* 0x000000ff1c1c7208 */ /* 0x000fc40000800000 */
[----:B------:R-:W-:Y:S02]  /*10ee0*/  SHF.R.U32.HI R4, RZ, 0x8, R2 ;  /* 0x00000008ff047819 */ /* 0x000fe40000011602 */
[----:B------:R-:W-:Y:S01]  /*10ef0*/  LOP3.LUT R2, R0, 0xff, RZ, 0xc0, !PT ;  /* 0x000000ff00027812 */ /* 0x000fe200078ec0ff */
[----:B-1----:R-:W-:-:S03]  /*10f00*/  FFMA.FTZ R3, R26, c[0x0][0x23c], -R30 ;  /* 0x00008f001a037a23 */ /* 0x002fc6000001081e */
[----:B------:R-:W-:Y:S01]  /*10f10*/  PRMT R17, R2, 0x5410, R4 ;  /* 0x0000541002117816 */ /* 0x000fe20000000004 */
[----:B------:R1:W-:Y:S01]  /*10f20*/  MUFU.EX2 R217, R3 ;  /* 0x0000000300d97308 */ /* 0x0003e20000000800 */
[----:B------:R-:W-:Y:S01]  /*10f30*/  FFMA.FTZ R2, R29, c[0x0][0x23c], -R28 ;  /* 0x00008f001d027a23 */ /* 0x000fe2000001081c */
[----:B--2---:R-:W-:-:S06]  /*10f40*/  FMNMX.FTZ R102, R102, R5, !PT ;  /* 0x0000000566667209 */ /* 0x004fcc0007810000 */
[----:B------:R2:W-:Y:S01]  /*10f50*/  MUFU.EX2 R219, R2 ;  /* 0x0000000200db7308 */ /* 0x0005e20000000800 */
[----:B-1----:R-:W-:Y:S01]  /*10f60*/  FFMA.FTZ R3, R27, c[0x0][0x23c], -R30 ;  /* 0x00008f001b037a23 */ /* 0x002fe2000001081e */
[C---:B------:R-:W-:Y:S01]  /*10f70*/  FSETP.NEU.FTZ.AND P0, PT, R102.reuse, -INF , PT ;  /* 0xff8000006600780b */ /* 0x040fe20003f1d000 */
[----:B------:R-:W-:Y:S01]  /*10f80*/  FMUL.FTZ R29, R102, c[0x0][0x23c] ;  /* 0x00008f00661d7a20 */ /* 0x000fe20000410000 */
[----:B------:R-:W-:-:S04]  /*10f90*/  PRMT R42, R251, 0x7054, R251 ;  /* 0x00007054fb2a7816 */ /* 0x000fc800000000fb */
[----:B------:R1:W3:Y:S01]  /*10fa0*/  MUFU.EX2 R221, R3 ;  /* 0x0000000300dd7308 */ /* 0x0002e20000000800 */
[----:B------:R-:W-:Y:S01]  /*10fb0*/  IMAD.MOV.U32 R237, RZ, RZ, R101 ;  /* 0x000000ffffed7224 */ /* 0x000fe200078e0065 */
[----:B------:R-:W-:Y:S01]  /*10fc0*/  LDSM.16.MT88.4 R24, [R218+0xa000] ;  /* 0x00a00000da18783b */ /* 0x000fe20000004200 */
[--C-:B--2---:R-:W-:Y:S02]  /*10fd0*/  SHF.R.U32.HI R2, RZ, 0x18, R0.reuse ;  /* 0x00000018ff027819 */ /* 0x104fe40000011600 */
[----:B-1----:R-:W-:-:S04]  /*10fe0*/  SHF.R.U32.HI R3, RZ, 0x10, R0 ;  /* 0x00000010ff037819 */ /* 0x002fc80000011600 */
[----:B------:R-:W-:-:S04]  /*10ff0*/  LOP3.LUT R0, R3, 0xff, RZ, 0xc0, !PT ;  /* 0x000000ff03007812 */ /* 0x000fc800078ec0ff */
[----:B------:R-:W-:Y:S01]  /*11000*/  PRMT R16, R0, 0x5410, R2 ;  /* 0x0000541000107816 */ /* 0x000fe20000000002 */
[----:B------:R-:W-:Y:S01]  /*11010*/  FFMA.FTZ R0, R37, c[0x0][0x23c], -R28 ;  /* 0x00008f0025007a23 */ /* 0x000fe2000001081c */
[----:B------:R-:W-:-:S03]  /*11020*/  FSEL R29, R29, RZ, P0 ;  /* 0x000000ff1d1d7208 */ /* 0x000fc60000000000 */
[----:B------:R1:W-:Y:S01]  /*11030*/  MUFU.EX2 R220, R0 ;  /* 0x0000000000dc7308 */ /* 0x0003e20000000800 */
[----:B------:R-:W-:Y:S01]  /*11040*/  FFMA.FTZ R2, R36, c[0x0][0x23c], -R28 ;  /* 0x00008f0024027a23 */ /* 0x000fe2000001081c */
[----:B-1----:R-:W-:-:S05]  /*11050*/  FSEL R0, R105, RZ, P5 ;  /* 0x000000ff69007208 */ /* 0x002fca0002800000 */
[----:B------:R-:W-:Y:S02]  /*11060*/  FADD.FTZ R4, R250, -R0 ;  /* 0x80000000fa047221 */ /* 0x000fe40000010000 */
[----:B------:R-:W-:-:S04]  /*11070*/  FFMA.FTZ R0, R39, c[0x0][0x23c], -R29 ;  /* 0x00008f0027007a23 */ /* 0x000fc8000001081d */
[----:B------:R1:W-:Y:S01]  /*11080*/  MUFU.EX2 R251, R0 ;  /* 0x0000000000fb7308 */ /* 0x0003e20000000800 */
[--C-:B------:R-:W-:Y:S02]  /*11090*/  HSET2.LE.AND R10, R10, R42.reuse, PT ;  /* 0x0000002a0a0a7233 */ /* 0x100fe40003803000 */
[----:B------:R-:W-:-:S05]  /*110a0*/  HSET2.LE.AND R11, R11, R42, PT ;  /* 0x0000002a0b0b7233 */ /* 0x000fca0003803000 */
[----:B------:R2:W2:Y:S01]  /*110b0*/  MUFU.EX2 R40, R2 ;  /* 0x0000000200287308 */ /* 0x0004a20000000800 */
[----:B-1----:R-:W-:-:S07]  /*110c0*/  FFMA.FTZ R0, R60, c[0x0][0x23c], -R29 ;  /* 0x00008f003c007a23 */ /* 0x002fce000001081d */
[----:B------:R4:W-:Y:S01]  /*110d0*/  MUFU.EX2 R250, R0 ;  /* 0x0000000000fa7308 */ /* 0x0009e20000000800 */
[----:B--2---:R-:W-:Y:S01]  /*110e0*/  FSEL R2, R104, RZ, P2 ;  /* 0x000000ff68027208 */ /* 0x004fe20001000000 */
[----:B------:R-:W-:-:S04]  /*110f0*/  HSET2.LE.AND R8, R8, R42, PT ;  /* 0x0000002a08087233 */ /* 0x000fc80003803000 */
[----:B------:R-:W-:Y:S01]  /*11100*/  FADD.FTZ R5, R249, -R2 ;  /* 0x80000002f9057221 */ /* 0x000fe20000010000 */
[----:B----4-:R-:W-:-:S04]  /*11110*/  F2FP.PACK_AB R0, R239, R110 ;  /* 0x0000006eef00723e */ /* 0x010fc800000000ff */
[----:B------:R-:W-:Y:S02]  /*11120*/  LOP3.LUT R10, R10, R0, RZ, 0xc0, !PT ;  /* 0x000000000a0a7212 */ /* 0x000fe400078ec0ff */
[----:B---3--:R-:W-:Y:S02]  /*11130*/  F2FP.PACK_AB R0, R221, R217 ;  /* 0x000000d9dd00723e */ /* 0x008fe400000000ff */
[----:B------:R-:W-:Y:S02]  /*11140*/  FSEL R2, R102, RZ, P0 ;  /* 0x000000ff66027208 */ /* 0x000fe40000000000 */
[----:B------:R-:W-:Y:S01]  /*11150*/  LOP3.LUT R11, R11, R0, RZ, 0xc0, !PT ;  /* 0x000000000b0b7212 */ /* 0x000fe200078ec0ff */
[----:B------:R-:W-:Y:S01]  /*11160*/  FFMA.FTZ R3, R38, c[0x0][0x23c], -R28 ;  /* 0x00008f0026037a23 */ /* 0x000fe2000001081c */
[----:B------:R-:W-:Y:S01]  /*11170*/  F2FP.PACK_AB R0, R32, R19 ;  /* 0x000000132000723e */ /* 0x000fe200000000ff */
[----:B------:R-:W-:Y:S01]  /*11180*/  FADD.FTZ R7, R231, -R2 ;  /* 0x80000002e7077221 */ /* 0x000fe20000010000 */
[----:B------:R-:W-:Y:S01]  /*11190*/  HSET2.LE.AND R9, R6, R42, PT ;  /* 0x0000002a06097233 */ /* 0x000fe20003803000 */
[----:B------:R-:W-:Y:S01]  /*111a0*/  FFMA.FTZ R2, R56, c[0x0][0x23c], -R29 ;  /* 0x00008f0038027a23 */ /* 0x000fe2000001081d */
[----:B------:R-:W-:Y:S01]  /*111b0*/  LOP3.LUT R8, R8, R0, RZ, 0xc0, !PT ;  /* 0x0000000008087212 */ /* 0x000fe200078ec0ff */
[----:B------:R1:W-:Y:S01]  /*111c0*/  MUFU.EX2 R109, R3 ;  /* 0x00000003006d7308 */ /* 0x0003e20000000800 */
[----:B------:R-:W-:-:S04]  /*111d0*/  F2FP.PACK_AB R0, R214, R108 ;  /* 0x0000006cd600723e */ /* 0x000fc800000000ff */
[----:B------:R-:W-:-:S03]  /*111e0*/  LOP3.LUT R9, R9, R0, RZ, 0xc0, !PT ;  /* 0x0000000009097212 */ /* 0x000fc600078ec0ff */
[----:B------:R2:W-:Y:S01]  /*111f0*/  MUFU.EX2 R249, R2 ;  /* 0x0000000200f97308 */ /* 0x0005e20000000800 */
[----:B------:R-:W-:Y:S02]  /*11200*/  HSET2.LE.AND R0, R14, R42, PT ;  /* 0x0000002a0e007233 */ /* 0x000fe40003803000 */
[----:B------:R-:W3:Y:S01]  /*11210*/  LDSM.16.MT88.4 R12, [R216+0x9000] ;  /* 0x00900000d80c783b */ /* 0x000ee20000004200 */
[----:B-1----:R-:W-:-:S05]  /*11220*/  FSEL R3, R103, RZ, P1 ;  /* 0x000000ff67037208 */ /* 0x002fca0000800000 */
[----:B------:R-:W-:Y:S02]  /*11230*/  FADD.FTZ R3, R248, -R3 ;  /* 0x80000003f8037221 */ /* 0x000fe40000010000 */
[----:B--2---:R-:W-:-:S04]  /*11240*/  FFMA.FTZ R2, R57, c[0x0][0x23c], -R29 ;  /* 0x00008f0039027a23 */ /* 0x004fc8000001081d */
[----:B------:R1:W2:Y:S01]  /*11250*/  MUFU.EX2 R248, R2 ;  /* 0x0000000200f87308 */ /* 0x0002a20000000800 */
[----:B------:R-:W-:Y:S02]  /*11260*/  FMUL.FTZ R106, R7, c[0x0][0x23c] ;  /* 0x00008f00076a7a20 */ /* 0x000fe40000410000 */
[----:B------:R-:W-:Y:S02]  /*11270*/  FMUL.FTZ R4, R4, c[0x0][0x23c] ;  /* 0x00008f0004047a20 */ /* 0x000fe40000410000 */
[----:B------:R-:W-:Y:S02]  /*11280*/  FMUL.FTZ R5, R5, c[0x0][0x23c] ;  /* 0x00008f0005057a20 */ /* 0x000fe40000410000 */
[----:B------:R-:W-:Y:S01]  /*11290*/  FMUL.FTZ R3, R3, c[0x0][0x23c] ;  /* 0x00008f0003037a20 */ /* 0x000fe20000410000 */
[----:B------:R-:W-:Y:S01]  /*112a0*/  MUFU.EX2 R106, R106 ;  /* 0x0000006a006a7308 */ /* 0x000fe20000000800 */
[----:B------:R-:W-:Y:S01]  /*112b0*/  IMAD.MOV.U32 R62, RZ, RZ, R100 ;  /* 0x000000ffff3e7224 */ /* 0x000fe200078e0064 */
[----:B-1----:R-:W-:-:S06]  /*112c0*/  F2FP.PACK_AB R2, R40, R220 ;  /* 0x000000dc2802723e */ /* 0x002fcc00000000ff */
[----:B------:R1:W4:Y:S01]  /*112d0*/  MUFU.EX2 R100, R4 ;  /* 0x0000000400647308 */ /* 0x0003220000000800 */
[----:B------:R-:W-:Y:S01]  /*112e0*/  LOP3.LUT R6, R0, R2, RZ, 0xc0, !PT ;  /* 0x0000000200067212 */ /* 0x000fe200078ec0ff */
[----:B------:R-:W-:Y:S01]  /*112f0*/  HSET2.LE.AND R0, R18, R42, PT ;  /* 0x0000002a12007233 */ /* 0x000fe20003803000 */
[----:B--2---:R-:W-:-:S05]  /*11300*/  F2FP.PACK_AB R2, R248, R249 ;  /* 0x000000f9f802723e */ /* 0x004fca00000000ff */
[----:B------:R2:W2:Y:S01]  /*11310*/  MUFU.EX2 R101, R5 ;  /* 0x0000000500657308 */ /* 0x0004a20000000800 */
[----:B------:R-:W-:Y:S01]  /*11320*/  LOP3.LUT R7, R0, R2, RZ, 0xc0, !PT ;  /* 0x0000000200077212 */ /* 0x000fe200078ec0ff */
[----:B------:R-:W-:-:S06]  /*11330*/  HSET2.LE.AND R0, R17, R42, PT ;  /* 0x0000002a11007233 */ /* 0x000fcc0003803000 */
[----:B------:R-:W3:Y:S01]  /*11340*/  MUFU.EX2 R107, R3 ;  /* 0x00000003006b7308 */ /* 0x000ee20000000800 */
[----:B------:R-:W-:-:S04]  /*11350*/  F2FP.PACK_AB R2, R109, R219 ;  /* 0x000000db6d02723e */ /* 0x000fc800000000ff */
[----:B-1----:R-:W-:Y:S01]  /*11360*/  LOP3.LUT R4, R0, R2, RZ, 0xc0, !PT ;  /* 0x0000000200047212 */ /* 0x002fe200078ec0ff */
[----:B------:R-:W-:Y:S01]  /*11370*/  HSET2.LE.AND R2, R16, R42, PT ;  /* 0x0000002a10027233 */ /* 0x000fe20003803000 */
[----:B------:R-:W-:Y:S01]  /*11380*/  F2FP.PACK_AB R0, R250, R251 ;  /* 0x000000fbfa00723e */ /* 0x000fe200000000ff */
[-C--:B----4-:R-:W-:Y:S02]  /*11390*/  FMUL.FTZ R112, R112, R100.reuse ;  /* 0x0000006470707220 */ /* 0x090fe40000410000 */
[----:B------:R-:W-:Y:S01]  /*113a0*/  FMUL.FTZ R113, R113, R100 ;  /* 0x0000006471717220 */ /* 0x000fe20000410000 */
[----:B--2---:R-:W-:Y:S01]  /*113b0*/  LOP3.LUT R5, R2, R0, RZ, 0xc0, !PT ;  /* 0x0000000002057212 */ /* 0x004fe200078ec0ff */
[-C--:B------:R-:W-:Y:S02]  /*113c0*/  FMUL.FTZ R114, R114, R101.reuse ;  /* 0x0000006572727220 */ /* 0x080fe40000410000 */
[----:B------:R-:W-:Y:S02]  /*113d0*/  FMUL.FTZ R115, R115, R101 ;  /* 0x0000006573737220 */ /* 0x000fe40000410000 */
[----:B---3--:R-:W-:-:S02]  /*113e0*/  FMUL.FTZ R116, R116, R107 ;  /* 0x0000006b74747220 */ /* 0x008fc40000410000 */
        /* <DEDUP_REMOVED lines=10> */
[----:B------:R-:W-:Y:S01]  /*11490*/  FMUL.FTZ R127, R127, R101 ;  /* 0x000000657f7f7220 */ /* 0x000fe20000410000 */
[----:B------:R-:W-:Y:S01]  /*114a0*/  HMMA.16816.F32 R204, R8, R12, R112 ;  /* 0x0000000c08cc723c */ /* 0x000fe20000001870 */
[----:B------:R-:W-:-:S02]  /*114b0*/  IMAD.MOV.U32 R56, RZ, RZ, R201 ;  /* 0x000000ffff387224 */ /* 0x000fc400078e00c9 */
[----:B------:R-:W-:-:S05]  /*114c0*/  IMAD.MOV.U32 R243, RZ, RZ, R200 ;  /* 0x000000fffff37224 */ /* 0x000fca00078e00c8 */
[----:B------:R-:W-:Y:S01]  /*114d0*/  HMMA.16816.F32 R36, R4, R12, R116 ;  /* 0x0000000c0424723c */ /* 0x000fe20000001874 */
[----:B------:R-:W-:-:S07]  /*114e0*/  FMUL.FTZ R128, R128, R100 ;  /* 0x0000006480807220 */ /* 0x000fce0000410000 */
[----:B------:R-:W-:Y:S01]  /*114f0*/  HMMA.16816.F32 R120, R4, R14, R120 ;  /* 0x0000000e0478723c */ /* 0x000fe20000001878 */
[----:B------:R-:W-:-:S07]  /*11500*/  FMUL.FTZ R129, R129, R100 ;  /* 0x0000006481817220 */ /* 0x000fce0000410000 */
[----:B------:R-:W-:Y:S01]  /*11510*/  HMMA.16816.F32 R200, R8, R14, R124 ;  /* 0x0000000e08c8723c */ /* 0x000fe2000000187c */
[----:B------:R-:W1:Y:S01]  /*11520*/  LDSM.16.MT88.4 R12, [R218+0xb000] ;  /* 0x00b00000da0c783b */ /* 0x000e620000004200 */
[-C--:B------:R-:W-:Y:S02]  /*11530*/  FMUL.FTZ R130, R130, R101.reuse ;  /* 0x0000006582827220 */ /* 0x080fe40000410000 */
[----:B------:R-:W-:Y:S02]  /*11540*/  FMUL.FTZ R131, R131, R101 ;  /* 0x0000006583837220 */ /* 0x000fe40000410000 */
[----:B------:R-:W-:Y:S02]  /*11550*/  IMAD.MOV.U32 R231, RZ, RZ, R35 ;  /* 0x000000ffffe77224 */ /* 0x000fe400078e0023 */
[----:B------:R-:W-:-:S03]  /*11560*/  IMAD.MOV.U32 R57, RZ, RZ, R33 ;  /* 0x000000ffff397224 */ /* 0x000fc600078e0021 */
[----:B------:R-:W-:Y:S07]  /*11570*/  HMMA.16816.F32 R124, R8, R20, R128 ;  /* 0x00000014087c723c */ /* 0x000fee0000001880 */
[----:B------:R-:W-:Y:S02]  /*11580*/  IMAD.MOV.U32 R131, RZ, RZ, R32 ;  /* 0x000000ffff837224 */ /* 0x000fe400078e0020 */
[----:B------:R-:W-:Y:S02]  /*11590*/  IMAD.MOV.U32 R130, RZ, RZ, R34 ;  /* 0x000000ffff827224 */ /* 0x000fe400078e0022 */
[----:B------:R-:W2:Y:S01]  /*115a0*/  LDSM.16.MT88.4 R32, [R216+0xb000] ;  /* 0x00b00000d820783b */ /* 0x000ea20000004200 */
[----:B------:R-:W-:-:S02]  /*115b0*/  FMUL.FTZ R92, R92, R107 ;  /* 0x0000006b5c5c7220 */ /* 0x000fc40000410000 */
[----:B------:R-:W-:Y:S02]  /*115c0*/  FMUL.FTZ R93, R93, R107 ;  /* 0x0000006b5d5d7220 */ /* 0x000fe40000410000 */
[-C--:B------:R-:W-:Y:S02]  /*115d0*/  FMUL.FTZ R94, R94, R106.reuse ;  /* 0x0000006a5e5e7220 */ /* 0x080fe40000410000 */
[----:B------:R-:W-:Y:S02]  /*115e0*/  FMUL.FTZ R95, R95, R106 ;  /* 0x0000006a5f5f7220 */ /* 0x000fe40000410000 */
[----:B------:R-:W-:Y:S02]  /*115f0*/  IMAD.MOV.U32 R128, RZ, RZ, R19 ;  /* 0x000000ffff807224 */ /* 0x000fe400078e0013 */
[----:B------:R-:W3:Y:S01]  /*11600*/  LDSM.16.MT88.4 R16, [R216+0xa000] ;  /* 0x00a00000d810783b */ /* 0x000ee20000004200 */
[----:B------:R-:W-:Y:S02]  /*11610*/  FFMA.FTZ R0, R186, c[0x0][0x23c], -R31 ;  /* 0x00008f00ba007a23 */ /* 0x000fe4000001081f */
[----:B-1----:R-:W-:Y:S07]  /*11620*/  HMMA.16816.F32 R52, R4, R14, R92 ;  /* 0x0000000e0434723c */ /* 0x002fee000000185c */
[----:B------:R-:W-:-:S02]  /*11630*/  IMAD.MOV.U32 R92, RZ, RZ, R240 ;  /* 0x000000ffff5c7224 */ /* 0x000fc400078e00f0 */
[----:B------:R1:W-:Y:S01]  /*11640*/  MUFU.EX2 R240, R0 ;  /* 0x0000000000f07308 */ /* 0x0003e20000000800 */
[----:B------:R-:W-:Y:S02]  /*11650*/  IMAD.MOV.U32 R93, RZ, RZ, R241 ;  /* 0x000000ffff5d7224 */ /* 0x000fe400078e00f1 */
[-C--:B------:R-:W-:Y:S02]  /*11660*/  FMUL.FTZ R72, R72, R107.reuse ;  /* 0x0000006b48487220 */ /* 0x080fe40000410000 */
[----:B------:R-:W-:Y:S02]  /*11670*/  FMUL.FTZ R73, R73, R107 ;  /* 0x0000006b49497220 */ /* 0x000fe40000410000 */
[-C--:B------:R-:W-:Y:S02]  /*11680*/  FMUL.FTZ R74, R74, R106.reuse ;  /* 0x0000006a4a4a7220 */ /* 0x080fe40000410000 */
[----:B------:R-:W-:Y:S02]  /*11690*/  FMUL.FTZ R75, R75, R106 ;  /* 0x0000006a4b4b7220 */ /* 0x000fe40000410000 */
[----:B-1----:R-:W-:-:S04]  /*116a0*/  FFMA.FTZ R0, R184, c[0x0][0x23c], -R31 ;  /* 0x00008f00b8007a23 */ /* 0x002fc8000001081f */
[----:B------:R1:W-:Y:S01]  /*116b0*/  MUFU.EX2 R241, R0 ;  /* 0x0000000000f17308 */ /* 0x0003e20000000800 */
[----:B------:R-:W-:Y:S02]  /*116c0*/  IMAD.MOV.U32 R94, RZ, RZ, R242 ;  /* 0x000000ffff5e7224 */ /* 0x000fe400078e00f2 */
[-C--:B------:R-:W-:Y:S02]  /*116d0*/  FMUL.FTZ R76, R76, R107.reuse ;  /* 0x0000006b4c4c7220 */ /* 0x080fe40000410000 */
[-C--:B------:R-:W-:Y:S02]  /*116e0*/  FMUL.FTZ R77, R77, R107.reuse ;  /* 0x0000006b4d4d7220 */ /* 0x080fe40000410000 */
[-C--:B------:R-:W-:Y:S02]  /*116f0*/  FMUL.FTZ R78, R78, R106.reuse ;  /* 0x0000006a4e4e7220 */ /* 0x080fe40000410000 */
[----:B------:R-:W-:Y:S02]  /*11700*/  FMUL.FTZ R79, R79, R106 ;  /* 0x0000006a4f4f7220 */ /* 0x000fe40000410000 */
[----:B-1----:R-:W-:Y:S01]  /*11710*/  FFMA.FTZ R0, R182, c[0x0][0x23c], -R31 ;  /* 0x00008f00b6007a23 */ /* 0x002fe2000001081f */
[----:B--2---:R-:W-:Y:S03]  /*11720*/  HMMA.16816.F32 R64, R4, R32, R72 ;  /* 0x000000200440723c */ /* 0x004fe60000001848 */
[----:B------:R1:W-:Y:S01]  /*11730*/  MUFU.EX2 R242, R0 ;  /* 0x0000000000f27308 */ /* 0x0003e20000000800 */
[----:B------:R-:W-:-:S03]  /*11740*/  FMUL.FTZ R88, R88, R107 ;  /* 0x0000006b58587220 */ /* 0x000fc60000410000 */
[----:B------:R-:W-:Y:S02]  /*11750*/  IMAD.MOV.U32 R74, RZ, RZ, R243 ;  /* 0x000000ffff4a7224 */ /* 0x000fe400078e00f3 */
[----:B------:R-:W-:Y:S02]  /*11760*/  FMUL.FTZ R89, R89, R107 ;  /* 0x0000006b59597220 */ /* 0x000fe40000410000 */
[-C--:B------:R-:W-:Y:S02]  /*11770*/  FMUL.FTZ R90, R90, R106.reuse ;  /* 0x0000006a5a5a7220 */ /* 0x080fe40000410000 */
[----:B------:R-:W-:Y:S02]  /*11780*/  FMUL.FTZ R91, R91, R106 ;  /* 0x0000006a5b5b7220 */ /* 0x000fe40000410000 */
[----:B-1----:R-:W-:Y:S02]  /*11790*/  FFMA.FTZ R0, R180, c[0x0][0x23c], -R31 ;  /* 0x00008f00b4007a23 */ /* 0x002fe4000001081f */
[----:B------:R-:W-:-:S02]  /*117a0*/  IMAD.MOV.U32 R129, RZ, RZ, R62 ;  /* 0x000000ffff817224 */ /* 0x000fc400078e003e */
[----:B------:R1:W-:Y:S01]  /*117b0*/  MUFU.EX2 R243, R0 ;  /* 0x0000000000f37308 */ /* 0x0003e20000000800 */
[C---:B------:R-:W-:Y:S07]  /*117c0*/  HMMA.16816.F32 R60, R4.reuse, R34, R76 ;  /* 0x00000022043c723c */ /* 0x040fee000000184c */
[----:B------:R-:W-:Y:S01]  /*117d0*/  IMAD.MOV.U32 R79, RZ, RZ, R236 ;  /* 0x000000ffff4f7224 */ /* 0x000fe200078e00ec */
[----:B------:R-:W-:Y:S01]  /*117e0*/  HMMA.16816.F32 R116, R4, R12, R88 ;  /* 0x0000000c0474723c */ /* 0x000fe20000001858 */
[----:B-1----:R-:W-:-:S04]  /*117f0*/  FFMA.FTZ R0, R187, c[0x0][0x23c], -R30 ;  /* 0x00008f00bb007a23 */ /* 0x002fc8000001081e */
[----:B------:R1:W-:Y:S02]  /*11800*/  MUFU.EX2 R236, R0 ;  /* 0x0000000000ec7308 */ /* 0x0003e40000000800 */
[----:B------:R-:W-:Y:S01]  /*11810*/  IMAD.MOV.U32 R89, RZ, RZ, R237 ;  /* 0x000000ffff597224 */ /* 0x000fe200078e00ed */
[----:B------:R-:W-:Y:S01]  /*11820*/  MOV R88, R238 ;  /* 0x000000ee00587202 */ /* 0x000fe20000000f00 */
[-C--:B------:R-:W-:Y:S02]  /*11830*/  FMUL.FTZ R132, R132, R107.reuse ;  /* 0x0000006b84847220 */ /* 0x080fe40000410000 */
[----:B------:R-:W-:Y:S02]  /*11840*/  FMUL.FTZ R133, R133, R107 ;  /* 0x0000006b85857220 */ /* 0x000fe40000410000 */
[-C--:B------:R-:W-:Y:S02]  /*11850*/  FMUL.FTZ R134, R134, R106.reuse ;  /* 0x0000006a86867220 */ /* 0x080fe40000410000 */
[----:B------:R-:W-:-:S02]  /*11860*/  FMUL.FTZ R135, R135, R106 ;  /* 0x0000006a87877220 */ /* 0x000fc40000410000 */
[----:B-1----:R-:W-:-:S04]  /*11870*/  FFMA.FTZ R0, R185, c[0x0][0x23c], -R30 ;  /* 0x00008f00b9007a23 */ /* 0x002fc8000001081e */
[----:B------:R1:W2:Y:S01]  /*11880*/  MUFU.EX2 R237, R0 ;  /* 0x0000000000ed7308 */ /* 0x0002a20000000800 */
[-C--:B------:R-:W-:Y:S02]  /*11890*/  FMUL.FTZ R136, R136, R107.reuse ;  /* 0x0000006b88887220 */ /* 0x080fe40000410000 */
[-C--:B------:R-:W-:Y:S02]  /*118a0*/  FMUL.FTZ R137, R137, R107.reuse ;  /* 0x0000006b89897220 */ /* 0x080fe40000410000 */
[-C--:B------:R-:W-:Y:S02]  /*118b0*/  FMUL.FTZ R148, R148, R107.reuse ;  /* 0x0000006b94947220 */ /* 0x080fe40000410000 */
[-C--:B------:R-:W-:Y:S02]  /*118c0*/  FMUL.FTZ R138, R138, R106.reuse ;  /* 0x0000006a8a8a7220 */ /* 0x080fe40000410000 */
[----:B------:R-:W-:Y:S02]  /*118d0*/  FMUL.FTZ R139, R139, R106 ;  /* 0x0000006a8b8b7220 */ /* 0x000fe40000410000 */
[----:B------:R-:W-:-:S02]  /*118e0*/  FMUL.FTZ R149, R149, R107 ;  /* 0x0000006b95957220 */ /* 0x000fc40000410000 */
[-C--:B------:R-:W-:Y:S02]  /*118f0*/  FMUL.FTZ R152, R152, R107.reuse ;  /* 0x0000006b98987220 */ /* 0x080fe40000410000 */
[----:B-1----:R-:W-:Y:S02]  /*11900*/  FFMA.FTZ R0, R183, c[0x0][0x23c], -R30 ;  /* 0x00008f00b7007a23 */ /* 0x002fe4000001081e */
        /* <DEDUP_REMOVED lines=22> */
[----:B-1----:R-:W-:-:S02]  /*11a70*/  FFMA.FTZ R0, R181, c[0x0][0x23c], -R30 ;  /* 0x00008f00b5007a23 */ /* 0x002fc4000001081e */
[----:B------:R-:W-:Y:S02]  /*11a80*/  FFMA.FTZ R2, R188, c[0x0][0x23c], -R28 ;  /* 0x00008f00bc027a23 */ /* 0x000fe4000001081c */
        /* <DEDUP_REMOVED lines=25> */
[----:B------:R-:W-:Y:S02]  /*11c20*/  FMUL.FTZ R97, R97, R100 ;  /* 0x0000006461617220 */ /* 0x000fe40000410000 */
[-C--:B------:R-:W-:Y:S02]  /*11c30*/  FMUL.FTZ R98, R98, R101.reuse ;  /* 0x0000006562627220 */ /* 0x080fe40000410000 */
[----:B------:R-:W-:Y:S01]  /*11c40*/  FMUL.FTZ R99, R99, R101 ;  /* 0x0000006563637220 */ /* 0x000fe20000410000 */
[----:B------:R-:W-:Y:S01]  /*11c50*/  HMMA.16816.F32 R132, R4, R20, R132 ;  /* 0x000000140484723c */ /* 0x000fe20000001884 */
[----:B------:R-:W-:-:S02]  /*11c60*/  IMAD.MOV.U32 R95, RZ, RZ, R239 ;  /* 0x000000ffff5f7224 */ /* 0x000fc400078e00ef */
[----:B------:R-:W-:Y:S01]  /*11c70*/  IMAD.MOV.U32 R72, RZ, RZ, R235 ;  /* 0x000000ffff487224 */ /* 0x000fe200078e00eb */
[----:B------:R1:W-:Y:S04]  /*11c80*/  MUFU.EX2 R239, R0 ;  /* 0x0000000000ef7308 */ /* 0x0003e80000000800 */
[C---:B------:R-:W-:Y:S04]  /*11c90*/  HMMA.16816.F32 R136, R4.reuse, R22, R136 ;  /* 0x000000160488723c */ /* 0x040fe80000001888 */
[----:B------:R4:W-:Y:S04]  /*11ca0*/  MUFU.EX2 R235, R2 ;  /* 0x0000000200eb7308 */ /* 0x0009e80000000800 */
[----:B---3--:R-:W-:Y:S01]  /*11cb0*/  HMMA.16816.F32 R148, R4, R16, R148 ;  /* 0x000000100494723c */ /* 0x008fe20000001894 */
[----:B------:R-:W-:-:S02]  /*11cc0*/  IMAD.MOV.U32 R90, RZ, RZ, R110 ;  /* 0x000000ffff5a7224 */ /* 0x000fc400078e006e */
[----:B-1----:R-:W-:-:S05]  /*11cd0*/  FFMA.FTZ R0, R189, c[0x0][0x23c], -R28 ;  /* 0x00008f00bd007a23 */ /* 0x002fca000001081c */
[----:B------:R-:W-:Y:S01]  /*11ce0*/  HMMA.16816.F32 R152, R4, R18, R152 ;  /* 0x000000120498723c */ /* 0x000fe20000001898 */
[----:B------:R-:W-:Y:S02]  /*11cf0*/  IMAD.MOV.U32 R91, RZ, RZ, R109 ;  /* 0x000000ffff5b7224 */ /* 0x000fe400078e006d */
[----:B----4-:R-:W-:-:S05]  /*11d00*/  IMAD.WIDE.U32 R2, R51, -0x2daee0ad, RZ ;  /* 0xd2511f5333027825 */ /* 0x010fca00078e00ff */
[----:B------:R-:W-:Y:S01]  /*11d10*/  HMMA.16816.F32 R164, R4, R24, R164 ;  /* 0x0000001804a4723c */ /* 0x000fe200000018a4 */
[----:B------:R-:W-:Y:S02]  /*11d20*/  IMAD.MOV.U32 R76, RZ, RZ, R108 ;  /* 0x000000ffff4c7224 */ /* 0x000fe400078e006c */
[----:B------:R-:W-:-:S05]  /*11d30*/  IMAD.MOV.U32 R77, RZ, RZ, R47 ;  /* 0x000000ffff4d7224 */ /* 0x000fca00078e002f */
[----:B------:R-:W-:Y:S01]  /*11d40*/  HMMA.16816.F32 R168, R4, R26, R168 ;  /* 0x0000001a04a8723c */ /* 0x000fe200000018a8 */
[----:B------:R-:W-:Y:S02]  /*11d50*/  IMAD.MOV.U32 R78, RZ, RZ, R46 ;  /* 0x000000ffff4e7224 */ /* 0x000fe400078e002e */
[----:B------:R-:W-:-:S04]  /*11d60*/  IMAD.MOV.U32 R73, RZ, RZ, R44 ;  /* 0x000000ffff497224 */ /* 0x000fc800078e002c */
[----:B------:R-:W-:Y:S01]  /*11d70*/  IMAD.WIDE.U32 R4, R59, -0x2daee0ad, RZ ;  /* 0xd2511f533b047825 */ /* 0x000fe200078e00ff */
[C---:B------:R-:W-:Y:S03]  /*11d80*/  HMMA.16816.F32 R140, R8.reuse, R22, R140 ;  /* 0x00000016088c723c */ /* 0x040fe6000000188c */
[----:B------:R-:W-:Y:S02]  /*11d90*/  IMAD.MOV.U32 R20, RZ, RZ, R45 ;  /* 0x000000ffff147224 */ /* 0x000fe400078e002d */
[----:B------:R-:W-:Y:S02]  /*11da0*/  IMAD.MOV.U32 R21, RZ, RZ, R43 ;  /* 0x000000ffff157224 */ /* 0x000fe400078e002b */
[----:B------:R-:W-:Y:S01]  /*11db0*/  IMAD.MOV.U32 R22, RZ, RZ, R41 ;  /* 0x000000ffff167224 */ /* 0x000fe200078e0029 */
[----:B------:R-:W-:Y:S01]  /*11dc0*/  HMMA.16816.F32 R144, R8, R16, R144 ;  /* 0x000000100890723c */ /* 0x000fe20000001890 */
[----:B------:R-:W-:-:S02]  /*11dd0*/  IMAD.MOV.U32 R75, RZ, RZ, R42 ;  /* 0x000000ffff4b7224 */ /* 0x000fc400078e002a */
[----:B------:R-:W-:Y:S01]  /*11de0*/  IMAD.MOV.U32 R23, RZ, RZ, R234 ;  /* 0x000000ffff177224 */ /* 0x000fe200078e00ea */
[----:B------:R-:W-:Y:S01]  /*11df0*/  LOP3.LUT R6, R5, UR18, R58, 0x96, !PT ;  /* 0x0000001205067c12 */ /* 0x000fe2000f8e963a */
[----:B------:R1:W-:Y:S02]  /*11e00*/  MUFU.EX2 R234, R0 ;  /* 0x0000000000ea7308 */ /* 0x0003e40000000800 */
[----:B------:R-:W-:Y:S01]  /*11e10*/  IMAD.MOV.U32 R17, RZ, RZ, R40 ;  /* 0x000000ffff117224 */ /* 0x000fe200078e0028 */
[----:B------:R-:W-:Y:S01]  /*11e20*/  HMMA.16816.F32 R156, R8, R18, R156 ;  /* 0x00000012089c723c */ /* 0x000fe2000000189c */
[----:B------:R-:W-:Y:S02]  /*11e30*/  LOP3.LUT R5, R4, 0xffff, RZ, 0xc0, !PT ;  /* 0x0000ffff04057812 */ /* 0x000fe400078ec0ff */
[----:B------:R-:W-:-:S05]  /*11e40*/  SHF.R.U32.HI R7, RZ, 0x18, R4 ;  /* 0x00000018ff077819 */ /* 0x000fca0000011604 */
[----:B------:R-:W-:Y:S01]  /*11e50*/  HMMA.16816.F32 R160, R8, R24, R160 ;  /* 0x0000001808a0723c */ /* 0x000fe200000018a0 */
[----:B-1----:R-:W-:Y:S01]  /*11e60*/  LOP3.LUT R0, R3, UR18, R50, 0x96, !PT ;  /* 0x0000001203007c12 */ /* 0x002fe2000f8e9632 */
[----:B------:R-:W-:-:S06]  /*11e70*/  IMAD.MOV.U32 R50, RZ, RZ, R22 ;  /* 0x000000ffff327224 */ /* 0x000fcc00078e0016 */
[----:B------:R-:W-:Y:S01]  /*11e80*/  HMMA.16816.F32 R172, R8, R26, R172 ;  /* 0x0000001a08ac723c */ /* 0x000fe200000018ac */
[----:B------:R-:W-:Y:S02]  /*11e90*/  IMAD.MOV.U32 R22, RZ, RZ, R128 ;  /* 0x000000ffff167224 */ /* 0x000fe400078e0080 */
[----:B------:R-:W-:-:S05]  /*11ea0*/  IMAD.MOV.U32 R128, RZ, RZ, R56 ;  /* 0x000000ffff807224 */ /* 0x000fca00078e0038 */
[----:B------:R-:W-:Y:S01]  /*11eb0*/  HMMA.16816.F32 R112, R8, R32, R68 ;  /* 0x000000200870723c */ /* 0x000fe20000001844 */
[----:B------:R-:W-:Y:S01]  /*11ec0*/  IMAD.MOV.U32 R56, RZ, RZ, R232 ;  /* 0x000000ffff387224 */ /* 0x000fe200078e00e8 */
[----:B------:R-:W-:-:S06]  /*11ed0*/  SHF.R.U32.HI R5, RZ, 0x8, R5 ;  /* 0x00000008ff057819 */ /* 0x000fcc0000011605 */
[C---:B------:R-:W-:Y:S01]  /*11ee0*/  HMMA.16816.F32 R44, R8.reuse, R34, R80 ;  /* 0x00000022082c723c */ /* 0x040fe20000001850 */
[----:B------:R-:W-:Y:S01]  /*11ef0*/  IMAD.MOV.U32 R18, RZ, RZ, R57 ;  /* 0x000000ffff127224 */ /* 0x000fe200078e0039 */
[----:B------:R-:W-:Y:S06]  /*11f00*/  LDSM.16.MT88.4 R32, [R216+0xb400] ;  /* 0x00b40000d820783b */ /* 0x000fec0000004200 */
[C---:B------:R-:W-:Y:S07]  /*11f10*/  HMMA.16816.F32 R40, R8.reuse, R12, R84 ;  /* 0x0000000c0828723c */ /* 0x040fee0000001854 */
[C---:B------:R-:W-:Y:S01]  /*11f20*/  LOP3.LUT R12, R2.reuse, 0xffff, RZ, 0xc0, !PT ;  /* 0x0000ffff020c7812 */ /* 0x040fe200078ec0ff */
[----:B------:R-:W-:Y:S01]  /*11f30*/  HMMA.16816.F32 R108, R8, R14, R96 ;  /* 0x0000000e086c723c */ /* 0x000fe20000001860 */
[----:B------:R-:W-:-:S06]  /*11f40*/  LOP3.LUT R13, R2, 0xff, RZ, 0xc0, !PT ;  /* 0x000000ff020d7812 */ /* 0x000fcc00078ec0ff */
[----:B------:R-:W-:Y:S02]  /*11f50*/  SHF.R.U32.HI R8, RZ, 0x10, R4 ;  /* 0x00000010ff087819 */ /* 0x000fe40000011604 */
[--C-:B------:R-:W-:Y:S02]  /*11f60*/  SHF.R.U32.HI R9, RZ, 0x10, R2.reuse ;  /* 0x00000010ff097819 */ /* 0x100fe40000011602 */
[----:B------:R-:W-:Y:S01]  /*11f70*/  SHF.R.U32.HI R11, RZ, 0x18, R2 ;  /* 0x00000018ff0b7819 */ /* 0x000fe20000011602 */
[--C-:B------:R-:W-:Y:S01]  /*11f80*/  FFMA.FTZ R2, R191, c[0x0][0x23c], -R28.reuse ;  /* 0x00008f00bf027a23 */ /* 0x100fe2000001081c */
[----:B------:R-:W-:Y:S01]  /*11f90*/  LOP3.LUT R10, R4, 0xff, RZ, 0xc0, !PT ;  /* 0x000000ff040a7812 */ /* 0x000fe200078ec0ff */
[----:B------:R-:W-:Y:S01]  /*11fa0*/  FFMA.FTZ R4, R190, c[0x0][0x23c], -R28 ;  /* 0x00008f00be047a23 */ /* 0x000fe2000001081c */
[----:B------:R-:W-:Y:S01]  /*11fb0*/  LOP3.LUT R3, R8, 0xff, RZ, 0xc0, !PT ;  /* 0x000000ff08037812 */ /* 0x000fe200078ec0ff */
[----:B------:R1:W-:Y:S01]  /*11fc0*/  MUFU.EX2 R232, R2 ;  /* 0x0000000200e87308 */ /* 0x0003e20000000800 */
[----:B------:R-:W-:Y:S01]  /*11fd0*/  IMAD.MOV.U32 R57, RZ, RZ, R233 ;  /* 0x000000ffff397224 */ /* 0x000fe200078e00e9 */
[----:B------:R-:W-:-:S02]  /*11fe0*/  PRMT R10, R10, 0x5410, R5 ;  /* 0x000054100a0a7816 */ /* 0x000fc40000000005 */
[----:B------:R-:W-:Y:S01]  /*11ff0*/  PRMT R15, R3, 0x5410, R7 ;  /* 0x00005410030f7816 */ /* 0x000fe20000000007 */
[----:B------:R-:W-:Y:S01]  /*12000*/  IMAD.MOV.U32 R51, RZ, RZ, R17 ;  /* 0x000000ffff337224 */ /* 0x000fe200078e0011 */
[----:B------:R-:W-:Y:S02]  /*12010*/  LOP3.LUT R7, R6, 0xffff, RZ, 0xc0, !PT ;  /* 0x0000ffff06077812 */ /* 0x000fe400078ec0ff */
[----:B------:R3:W4:Y:S01]  /*12020*/  MUFU.EX2 R233, R4 ;  /* 0x0000000400e97308 */ /* 0x0007220000000800 */
[----:B------:R-:W-:Y:S01]  /*12030*/  SHF.R.U32.HI R5, RZ, 0x10, R6 ;  /* 0x00000010ff057819 */ /* 0x000fe20000011606 */
[----:B------:R-:W-:Y:S01]  /*12040*/  IMAD.MOV.U32 R188, RZ, RZ, R23 ;  /* 0x000000ffffbc7224 */ /* 0x000fe200078e0017 */
[----:B------:R-:W-:Y:S02]  /*12050*/  SHF.R.U32.HI R3, RZ, 0x8, R12 ;  /* 0x00000008ff037819 */ /* 0x000fe4000001160c */
[----:B-1----:R-:W-:Y:S01]  /*12060*/  LOP3.LUT R2, R9, 0xff, RZ, 0xc0, !PT ;  /* 0x000000ff09027812 */ /* 0x002fe200078ec0ff */
[----:B------:R-:W-:-:S03]  /*12070*/  IMAD.MOV.U32 R17, RZ, RZ, R129 ;  /* 0x000000ffff117224 */ /* 0x000fc600078e0081 */
[----:B------:R-:W-:Y:S01]  /*12080*/  PRMT R16, R2, 0x5410, R11 ;  /* 0x0000541002107816 */ /* 0x000fe2000000000b */
[--C-:B------:R-:W-:Y:S02]  /*12090*/  FFMA.FTZ R2, R196, c[0x0][0x23c], -R29.reuse ;  /* 0x00008f00c4027a23 */ /* 0x100fe4000001081d */
[----:B---3--:R-:W-:Y:S01]  /*120a0*/  FFMA.FTZ R4, R198, c[0x0][0x23c], -R29 ;  /* 0x00008f00c6047a23 */ /* 0x008fe2000001081d */
[----:B------:R-:W-:Y:S01]  /*120b0*/  LOP3.LUT R8, R6, 0xff, RZ, 0xc0, !PT ;  /* 0x000000ff06087812 */ /* 0x000fe200078ec0ff */
[----:B------:R-:W-:Y:S01]  /*120c0*/  IMAD.MOV.U32 R23, RZ, RZ, R74 ;  /* 0x000000ffff177224 */ /* 0x000fe200078e004a */
[----:B------:R-:W-:Y:S01]  /*120d0*/  SHF.R.U32.HI R7, RZ, 0x8, R7 ;  /* 0x00000008ff077819 */ /* 0x000fe20000011607 */
[----:B------:R-:W-:Y:S01]  /*120e0*/  IMAD.MOV.U32 R129, RZ, RZ, R231 ;  /* 0x000000ffff817224 */ /* 0x000fe200078e00e7 */
[----:B------:R-:W-:Y:S01]  /*120f0*/  SHF.R.U32.HI R6, RZ, 0x18, R6 ;  /* 0x00000018ff067819 */ /* 0x000fe20000011606 */
[----:B------:R-:W-:Y:S01]  /*12100*/  IMAD.MOV.U32 R74, RZ, RZ, R131 ;  /* 0x000000ffff4a7224 */ /* 0x000fe200078e0083 */
[----:B------:R1:W-:Y:S01]  /*12110*/  MUFU.EX2 R231, R4 ;  /* 0x0000000400e77308 */ /* 0x0003e20000000800 */
[----:B------:R-:W-:Y:S01]  /*12120*/  IMAD.MOV.U32 R131, RZ, RZ, R215 ;  /* 0x000000ffff837224 */ /* 0x000fe200078e00d7 */
[----:B------:R-:W-:-:S02]  /*12130*/  PRMT R12, R13, 0x5410, R3 ;  /* 0x000054100d0c7816 */ /* 0x000fc40000000003 */
[----:B------:R-:W-:Y:S02]  /*12140*/  LOP3.LUT R3, R0, 0xffff, RZ, 0xc0, !PT ;  /* 0x0000ffff00037812 */ /* 0x000fe400078ec0ff */
[----:B------:R-:W-:Y:S02]  /*12150*/  PRMT R9, R8, 0x5410, R7 ;  /* 0x0000541008097816 */ /* 0x000fe40000000007 */
[----:B------:R3:W-:Y:S01]  /*12160*/  MUFU.EX2 R215, R2 ;  /* 0x0000000200d77308 */ /* 0x0007e20000000800 */
[----:B-1----:R-:W-:-:S04]  /*12170*/  LOP3.LUT R4, R5, 0xff, RZ, 0xc0, !PT ;  /* 0x000000ff05047812 */ /* 0x002fc800078ec0ff */
[----:B------:R-:W-:Y:S02]  /*12180*/  PRMT R8, R4, 0x5410, R6 ;  /* 0x0000541004087816 */ /* 0x000fe40000000006 */
[--C-:B---3--:R-:W-:Y:S02]  /*12190*/  SHF.R.U32.HI R2, RZ, 0x10, R0.reuse ;  /* 0x00000010ff027819 */ /* 0x108fe40000011600 */
[----:B------:R-:W-:Y:S02]  /*121a0*/  SHF.R.U32.HI R4, RZ, 0x8, R3 ;  /* 0x00000008ff047819 */ /* 0x000fe40000011603 */
[----:B------:R-:W-:Y:S02]  /*121b0*/  SHF.R.U32.HI R6, RZ, 0x18, R0 ;  /* 0x00000018ff067819 */ /* 0x000fe40000011600 */
[----:B------:R-:W-:Y:S01]  /*121c0*/  LOP3.LUT R3, R2, 0xff, RZ, 0xc0, !PT ;  /* 0x000000ff02037812 */ /* 0x000fe200078ec0ff */
[----:B------:R-:W-:-:S03]  /*121d0*/  IMAD.MOV.U32 R68, RZ, RZ, R22 ;  /* 0x000000ffff447224 */ /* 0x000fc600078e0016 */
[----:B------:R-:W-:Y:S01]  /*121e0*/  PRMT R14, R3, 0x5410, R6 ;  /* 0x00005410030e7816 */ /* 0x000fe20000000006 */
[----:B------:R-:W-:Y:S02]  /*121f0*/  FFMA.FTZ R3, R199, c[0x0][0x23c], -R29 ;  /* 0x00008f00c7037a23 */ /* 0x000fe4000001081d */
[----:B------:R-:W-:Y:S02]  /*12200*/  IMAD.MOV.U32 R199, RZ, RZ, R23 ;  /* 0x000000ffffc77224 */ /* 0x000fe400078e0017 */
[----:B------:R-:W-:Y:S02]  /*12210*/  IMAD.MOV.U32 R184, RZ, RZ, R20 ;  /* 0x000000ffffb87224 */ /* 0x000fe400078e0014 */
[----:B------:R-:W-:Y:S02]  /*12220*/  IMAD.MOV.U32 R186, RZ, RZ, R21 ;  /* 0x000000ffffba7224 */ /* 0x000fe400078e0015 */
[----:B------:R-:W-:Y:S01]  /*12230*/  IMAD.MOV.U32 R19, RZ, RZ, R130 ;  /* 0x000000ffff137224 */ /* 0x000fe200078e0082 */
[----:B------:R-:W1:Y:S01]  /*12240*/  LDSM.16.MT88.4 R20, [R216+0x9400] ;  /* 0x00940000d814783b */ /* 0x000e620000004200 */
[----:B------:R-:W-:-:S02]  /*12250*/  MOV R130, R213 ;  /* 0x000000d500827202 */ /* 0x000fc40000000f00 */
[----:B------:R3:W3:Y:S01]  /*12260*/  MUFU.EX2 R213, R3 ;  /* 0x0000000300d57308 */ /* 0x0006e20000000800 */
[----:B------:R-:W-:Y:S01]  /*12270*/  FFMA.FTZ R5, R197, c[0x0][0x23c], -R29 ;  /* 0x00008f00c5057a23 */ /* 0x000fe2000001081d */
[----:B------:R-:W-:Y:S01]  /*12280*/  LOP3.LUT R7, R0, 0xff, RZ, 0xc0, !PT ;  /* 0x000000ff00077812 */ /* 0x000fe200078ec0ff */
[----:B------:R-:W-:Y:S01]  /*12290*/  IMAD.MOV.U32 R25, RZ, RZ, R214 ;  /* 0x000000ffff197224 */ /* 0x000fe200078e00d6 */
[----:B--2---:R-:W-:Y:S02]  /*122a0*/  F2FP.PACK_AB R6, R237, R236 ;  /* 0x000000eced06723e */ /* 0x004fe400000000ff */
[----:B------:R-:W-:Y:S02]  /*122b0*/  PRMT R13, R7, 0x5410, R4 ;  /* 0x00005410070d7816 */ /* 0x000fe40000000004 */
[----:B------:R2:W1:Y:S01]  /*122c0*/  MUFU.EX2 R214, R5 ;  /* 0x0000000500d67308 */ /* 0x0004620000000800 */
[--C-:B------:R-:W-:Y:S01]  /*122d0*/  HSET2.LE.AND R7, R12, R75.reuse, PT ;  /* 0x0000004b0c077233 */ /* 0x100fe20003803000 */
[----:B----4-:R-:W-:Y:S01]  /*122e0*/  F2FP.PACK_AB R12, R232, R233 ;  /* 0x000000e9e80c723e */ /* 0x010fe200000000ff */
[--C-:B------:R-:W-:Y:S01]  /*122f0*/  HSET2.LE.AND R0, R10, R75.reuse, PT ;  /* 0x0000004b0a007233 */ /* 0x100fe20003803000 */
[----:B------:R-:W-:Y:S01]  /*12300*/  F2FP.PACK_AB R4, R241, R240 ;  /* 0x000000f0f104723e */ /* 0x000fe200000000ff */
[--C-:B---3--:R-:W-:Y:S01]  /*12310*/  HSET2.LE.AND R3, R9, R75.reuse, PT ;  /* 0x0000004b09037233 */ /* 0x108fe20003803000 */
[----:B------:R-:W-:Y:S01]  /*12320*/  F2FP.PACK_AB R2, R243, R242 ;  /* 0x000000f2f302723e */ /* 0x000fe200000000ff */
[----:B--2---:R-:W-:-:S03]  /*12330*/  HSET2.LE.AND R5, R8, R75, PT ;  /* 0x0000004b08057233 */ /* 0x004fc60003803000 */
[----:B------:R-:W-:Y:S01]  /*12340*/  LOP3.LUT R8, R3, R4, RZ, 0xc0, !PT ;  /* 0x0000000403087212 */ /* 0x000fe200078ec0ff */
[--C-:B------:R-:W-:Y:S01]  /*12350*/  HSET2.LE.AND R3, R13, R75.reuse, PT ;  /* 0x0000004b0d037233 */ /* 0x100fe20003803000 */
[----:B------:R-:W-:Y:S01]  /*12360*/  LOP3.LUT R9, R5, R6, RZ, 0xc0, !PT ;  /* 0x0000000605097212 */ /* 0x000fe200078ec0ff */
[--C-:B------:R-:W-:Y:S01]  /*12370*/  HSET2.LE.AND R5, R14, R75.reuse, PT ;  /* 0x0000004b0e057233 */ /* 0x100fe20003803000 */
[----:B------:R-:W-:Y:S02]  /*12380*/  LOP3.LUT R6, R7, R12, RZ, 0xc0, !PT ;  /* 0x0000000c07067212 */ /* 0x000fe400078ec0ff */
[----:B------:R-:W-:Y:S02]  /*12390*/  F2FP.PACK_AB R12, R213, R231 ;  /* 0x000000e7d50c723e */ /* 0x000fe400000000ff */
[----:B------:R-:W-:Y:S01]  /*123a0*/  LOP3.LUT R10, R0, R2, RZ, 0xc0, !PT ;  /* 0x00000002000a7212 */ /* 0x000fe200078ec0ff */
[----:B------:R-:W-:Y:S01]  /*123b0*/  HSET2.LE.AND R0, R15, R75, PT ;  /* 0x0000004b0f007233 */ /* 0x000fe20003803000 */
[----:B------:R-:W-:-:S02]  /*123c0*/  F2FP.PACK_AB R4, R234, R235 ;  /* 0x000000ebea04723e */ /* 0x000fc400000000ff */
[----:B------:R-:W-:Y:S02]  /*123d0*/  F2FP.PACK_AB R2, R239, R238 ;  /* 0x000000eeef02723e */ /* 0x000fe400000000ff */
[----:B------:R-:W-:Y:S02]  /*123e0*/  LOP3.LUT R5, R5, R12, RZ, 0xc0, !PT ;  /* 0x0000000c05057212 */ /* 0x000fe400078ec0ff */
[----:B------:R-:W-:Y:S01]  /*123f0*/  LOP3.LUT R4, R3, R4, RZ, 0xc0, !PT ;  /* 0x0000000403047212 */ /* 0x000fe200078ec0ff */
[----:B------:R-:W2:Y:S01]  /*12400*/  LDSM.16.MT88.4 R12, [R216+0xa400] ;  /* 0x00a40000d80c783b */ /* 0x000ea20000004200 */
[----:B------:R-:W-:Y:S01]  /*12410*/  IMAD.MOV.U32 R3, RZ, RZ, R25 ;  /* 0x000000ffff037224 */ /* 0x000fe200078e0019 */
[----:B------:R-:W-:Y:S01]  /*12420*/  LOP3.LUT R11, R0, R2, RZ, 0xc0, !PT ;  /* 0x00000002000b7212 */ /* 0x000fe200078ec0ff */
[----:B------:R-:W-:Y:S01]  /*12430*/  HSET2.LE.AND R0, R16, R75, PT ;  /* 0x0000004b10007233 */ /* 0x000fe20003803000 */
[----:B------:R-:W3:Y:S01]  /*12440*/  LDSM.16.MT88.4 R24, [R218+0xa400] ;  /* 0x00a40000da18783b */ /* 0x000ee20000004200 */
[----:B------:R-:W-:-:S02]  /*12450*/  IMAD.MOV.U32 R71, RZ, RZ, R18 ;  /* 0x000000ffff477224 */ /* 0x000fc400078e0012 */
[----:B------:R-:W-:Y:S02]  /*12460*/  IMAD.MOV.U32 R70, RZ, RZ, R19 ;  /* 0x000000ffff467224 */ /* 0x000fe400078e0013 */
[----:B------:R-:W-:Y:S01]  /*12470*/  IMAD.MOV.U32 R69, RZ, RZ, R17 ;  /* 0x000000ffff457224 */ /* 0x000fe200078e0011 */
[----:B-1----:R-:W-:Y:S01]  /*12480*/  F2FP.PACK_AB R2, R214, R215 ;  /* 0x000000d7d602723e */ /* 0x002fe200000000ff */
[----:B------:R-:W1:Y:S03]  /*12490*/  LDSM.16.MT88.4 R16, [R218+0x9400] ;  /* 0x00940000da10783b */ /* 0x000e660000004200 */
[----:B------:R-:W-:-:S07]  /*124a0*/  LOP3.LUT R7, R0, R2, RZ, 0xc0, !PT ;  /* 0x0000000200077212 */ /* 0x000fce00078ec0ff */
[----:B------:R-:W-:Y:S01]  /*124b0*/  HMMA.16816.F32 R96, R4, R20, R36 ;  /* 0x000000140460723c */ /* 0x000fe20000001824 */
[----:B------:R-:W4:Y:S01]  /*124c0*/  LDSM.16.MT88.4 R36, [R218+0xb400] ;  /* 0x00b40000da24783b */ /* 0x000f220000004200 */
[----:B------:R-:W-:Y:S01]  /*124d0*/  UIADD3 UR4, UR4, 0x1, URZ ;  /* 0x0000000104047890 */ /* 0x000fe2000fffe03f */
[----:B------:R-:W-:Y:S02]  /*124e0*/  IMAD.U32 R0, RZ, RZ, UR33 ;  /* 0x00000021ff007e24 */ /* 0x000fe4000f8e00ff */
[----:B------:R-:W-:Y:S02]  /*124f0*/  IMAD.MOV.U32 R189, RZ, RZ, R89 ;  /* 0x000000ffffbd7224 */ /* 0x000fe400078e0059 */
[----:B------:R-:W-:Y:S02]  /*12500*/  IMAD.MOV.U32 R191, RZ, RZ, R95 ;  /* 0x000000ffffbf7224 */ /* 0x000fe400078e005f */
[----:B------:R-:W-:Y:S02]  /*12510*/  IMAD.MOV.U32 R190, RZ, RZ, R88 ;  /* 0x000000ffffbe7224 */ /* 0x000fe400078e0058 */
[----:B------:R-:W-:-:S02]  /*12520*/  IMAD.MOV.U32 R181, RZ, RZ, R77 ;  /* 0x000000ffffb57224 */ /* 0x000fc400078e004d */
[----:B------:R-:W-:Y:S02]  /*12530*/  IMAD.MOV.U32 R183, RZ, RZ, R78 ;  /* 0x000000ffffb77224 */ /* 0x000fe400078e004e */
[----:B------:R-:W-:Y:S01]  /*12540*/  IMAD.MOV.U32 R180, RZ, RZ, R73 ;  /* 0x000000ffffb47224 */ /* 0x000fe200078e0049 */
[----:B------:R-:W-:Y:S01]  /*12550*/  LOP3.LUT R0, R245, UR4, R0, 0x96, !PT ;  /* 0x00000004f5007c12 */ /* 0x000fe2000f8e9600 */
[----:B------:R-:W-:Y:S01]  /*12560*/  IMAD.MOV.U32 R185, RZ, RZ, R79 ;  /* 0x000000ffffb97224 */ /* 0x000fe200078e004f */
[----:B--2---:R-:W-:Y:S01]  /*12570*/  HMMA.16816.F32 R80, R4, R12, R148 ;  /* 0x0000000c0450723c */ /* 0x004fe20000001894 */
[----:B------:R-:W-:Y:S02]  /*12580*/  IMAD.MOV.U32 R187, RZ, RZ, R72 ;  /* 0x000000ffffbb7224 */ /* 0x000fe400078e0048 */
[----:B------:R-:W-:Y:S02]  /*12590*/  IMAD.MOV.U32 R198, RZ, RZ, R94 ;  /* 0x000000ffffc67224 */ /* 0x000fe400078e005e */
[----:B------:R-:W-:-:S02]  /*125a0*/  IMAD.MOV.U32 R196, RZ, RZ, R92 ;  /* 0x000000ffffc47224 */ /* 0x000fc400078e005c */
[----:B------:R-:W-:Y:S01]  /*125b0*/  MOV R149, R74 ;  /* 0x0000004a00957202 */ /* 0x000fe20000000f00 */
[----:B------:R-:W-:Y:S02]  /*125c0*/  IMAD.MOV.U32 R150, RZ, RZ, R75 ;  /* 0x000000ffff967224 */ /* 0x000fe400078e004b */
[----:B------:R-:W-:Y:S01]  /*125d0*/  IMAD.MOV.U32 R197, RZ, RZ, R93 ;  /* 0x000000ffffc57224 */ /* 0x000fe200078e005d */
[C---:B---3--:R-:W-:Y:S01]  /*125e0*/  HMMA.16816.F32 R72, R4.reuse, R24, R164 ;  /* 0x000000180448723c */ /* 0x048fe200000018a4 */
        /* <DEDUP_REMOVED lines=9> */
[----:B-1----:R-:W-:Y:S01]  /*12680*/  HMMA.16816.F32 R84, R4, R18, R136 ;  /* 0x000000120454723c */ /* 0x002fe20000001888 */
[----:B------:R-:W-:Y:S02]  /*12690*/  IMAD.MOV.U32 R165, RZ, RZ, R187 ;  /* 0x000000ffffa57224 */ /* 0x000fe400078e00bb */
[----:B------:R-:W-:Y:S02]  /*126a0*/  IMAD.MOV.U32 R190, RZ, RZ, R184 ;  /* 0x000000ffffbe7224 */ /* 0x000fe400078e00b8 */
[----:B------:R-:W-:-:S02]  /*126b0*/  IMAD.MOV.U32 R191, RZ, RZ, R186 ;  /* 0x000000ffffbf7224 */ /* 0x000fc400078e00ba */
[----:B------:R-:W-:Y:S01]  /*126c0*/  IMAD.MOV.U32 R138, RZ, RZ, R68 ;  /* 0x000000ffff8a7224 */ /* 0x000fe200078e0044 */
[----:B------:R-:W-:Y:S01]  /*126d0*/  HMMA.16816.F32 R184, R8, R12, R144 ;  /* 0x0000000c08b8723c */ /* 0x000fe20000001890 */
[----:B------:R-:W-:Y:S02]  /*126e0*/  IMAD.MOV.U32 R181, RZ, RZ, R69 ;  /* 0x000000ffffb57224 */ /* 0x000fe400078e0045 */
[----:B------:R-:W-:Y:S02]  /*126f0*/  IMAD.MOV.U32 R183, RZ, RZ, R70 ;  /* 0x000000ffffb77224 */ /* 0x000fe400078e0046 */
[----:B------:R-:W-:Y:S02]  /*12700*/  IMAD.MOV.U32 R180, RZ, RZ, R71 ;  /* 0x000000ffffb47224 */ /* 0x000fe400078e0047 */
[----:B------:R-:W-:Y:S01]  /*12710*/  IMAD.WIDE.U32 R12, R0, -0x326172a9, RZ ;  /* 0xcd9e8d57000c7825 */ /* 0x000fe200078e00ff */
[----:B------:R-:W-:Y:S07]  /*12720*/  HMMA.16816.F32 R68, R4, R26, R168 ;  /* 0x0000001a0444723c */ /* 0x000fee00000018a8 */
[----:B------:R-:W-:Y:S01]  /*12730*/  IMAD.MOV.U32 R170, RZ, RZ, R56 ;  /* 0x000000ffffaa7224 */ /* 0x000fe200078e0038 */
[----:B------:R-:W-:Y:S01]  /*12740*/  LOP3.LUT R0, R49, UR14, R12, 0x96, !PT ;  /* 0x0000000e31007c12 */ /* 0x000fe2000f8e960c */
[----:B------:R-:W-:-:S02]  /*12750*/  IMAD.MOV.U32 R58, RZ, RZ, R90 ;  /* 0x000000ffff3a7224 */ /* 0x000fc400078e005a */
[----:B------:R-:W-:Y:S01]  /*12760*/  IMAD.MOV.U32 R59, RZ, RZ, R91 ;  /* 0x000000ffff3b7224 */ /* 0x000fe200078e005b */
[----:B------:R-:W-:Y:S01]  /*12770*/  LOP3.LUT R2, R13, UR16, R170, 0x96, !PT ;  /* 0x000000100d027c12 */ /* 0x000fe2000f8e96aa */
[----:B------:R-:W-:Y:S01]  /*12780*/  IMAD.MOV.U32 R182, RZ, RZ, R76 ;  /* 0x000000ffffb67224 */ /* 0x000fe200078e004c */
[----:B------:R-:W-:Y:S01]  /*12790*/  MOV R146, R165 ;  /* 0x000000a500927202 */ /* 0x000fe20000000f00 */
[----:B------:R-:W-:Y:S01]  /*127a0*/  IMAD.MOV.U32 R136, RZ, RZ, R58 ;  /* 0x000000ffff887224 */ /* 0x000fe200078e003a */
[----:B------:R-:W-:Y:S01]  /*127b0*/  HMMA.16816.F32 R88, R4, R16, R132 ;  /* 0x000000100458723c */ /* 0x000fe20000001884 */
[----:B------:R-:W-:Y:S02]  /*127c0*/  IMAD.MOV.U32 R137, RZ, RZ, R59 ;  /* 0x000000ffff897224 */ /* 0x000fe400078e003b */
[----:B------:R-:W-:Y:S02]  /*127d0*/  IMAD.MOV.U32 R171, RZ, RZ, R57 ;  /* 0x000000ffffab7224 */ /* 0x000fe400078e0039 */
[----:B------:R-:W-:-:S02]  /*127e0*/  IMAD.MOV.U32 R165, RZ, RZ, R3 ;  /* 0x000000ffffa57224 */ /* 0x000fc400078e0003 */
[----:B------:R-:W-:Y:S01]  /*127f0*/  IMAD.WIDE.U32 R2, R2, -0x2daee0ad, RZ ;  /* 0xd2511f5302027825 */ /* 0x000fe200078e00ff */
[C---:B------:R-:W-:Y:S08]  /*12800*/  HMMA.16816.F32 R76, R4.reuse, R14, R152 ;  /* 0x0000000e044c723c */ /* 0x040ff00000001898 */
[C---:B------:R-:W-:Y:S08]  /*12810*/  HMMA.16816.F32 R64, R4.reuse, R32, R64 ;  /* 0x000000200440723c */ /* 0x040ff00000001840 */
[C---:B------:R-:W-:Y:S08]  /*12820*/  HMMA.16816.F32 R60, R4.reuse, R34, R60 ;  /* 0x00000022043c723c */ /* 0x040ff0000000183c */
[C---:B----4-:R-:W-:Y:S08]  /*12830*/  HMMA.16816.F32 R56, R4.reuse, R36, R116 ;  /* 0x000000240438723c */ /* 0x050ff00000001874 */
[----:B------:R-:W-:Y:S07]  /*12840*/  HMMA.16816.F32 R52, R4, R38, R52 ;  /* 0x000000260434723c */ /* 0x000fee0000001834 */
[----:B------:R-:W-:Y:S01]  /*12850*/  IMAD.WIDE.U32 R4, R0, -0x2daee0ad, RZ ;  /* 0xd2511f5300047825 */ /* 0x000fe200078e00ff */
[----:B------:R-:W-:-:S03]  /*12860*/  LOP3.LUT R6, R3, UR13, R178, 0x96, !PT ;  /* 0x0000000d03067c12 */ /* 0x000fc6000f8e96b2 */
[----:B------:R-:W-:Y:S01]  /*12870*/  FFMA.FTZ R3, R209, c[0x0][0x23c], -R28 ;  /* 0x00008f00d1037a23 */ /* 0x000fe2000001081c */
[----:B------:R-:W-:Y:S01]  /*12880*/  LOP3.LUT R0, R5, UR11, R2, 0x96, !PT ;  /* 0x0000000b05007c12 */ /* 0x000fe2000f8e9602 */
[----:B------:R-:W-:Y:S01]  /*12890*/  IMAD.MOV.U32 R147, RZ, RZ, R164 ;  /* 0x000000ffff937224 */ /* 0x000fe200078e00a4 */
[----:B------:R-:W-:Y:S01]  /*128a0*/  HMMA.16816.F32 R132, R8, R22, R200 ;  /* 0x000000160884723c */ /* 0x000fe200000018c8 */
[----:B------:R-:W-:Y:S01]  /*128b0*/  IMAD.MOV.U32 R171, RZ, RZ, R166 ;  /* 0x000000ffffab7224 */ /* 0x000fe200078e00a6 */
[----:B------:R1:W-:Y:S01]  /*128c0*/  MUFU.EX2 R203, R3 ;  /* 0x0000000300cb7308 */ /* 0x0003e20000000800 */
[----:B------:R-:W-:Y:S02]  /*128d0*/  IMAD.MOV.U32 R164, RZ, RZ, R149 ;  /* 0x000000ffffa47224 */ /* 0x000fe400078e0095 */
[----:B------:R-:W-:Y:S02]  /*128e0*/  IMAD.MOV.U32 R166, RZ, RZ, R50 ;  /* 0x000000ffffa67224 */ /* 0x000fe400078e0032 */
[----:B------:R-:W-:-:S02]  /*128f0*/  IMAD.MOV.U32 R149, RZ, RZ, R51 ;  /* 0x000000ffff957224 */ /* 0x000fc400078e0033 */
[----:B------:R-:W-:Y:S02]  /*12900*/  FFMA.FTZ R5, R208, c[0x0][0x23c], -R28 ;  /* 0x00008f00d0057a23 */ /* 0x000fe4000001081c */
[----:B------:R-:W-:Y:S02]  /*12910*/  IMAD.WIDE.U32 R50, R0, -0x326172a9, RZ ;  /* 0xcd9e8d5700327825 */ /* 0x000fe400078e00ff */
[----:B------:R2:W3:Y:S02]  /*12920*/  MUFU.EX2 R202, R5 ;  /* 0x0000000500ca7308 */ /* 0x0004e40000000800 */
[----:B-1----:R-:W-:-:S05]  /*12930*/  IMAD.WIDE.U32 R2, R6, -0x326172a9, RZ ;  /* 0xcd9e8d5706027825 */ /* 0x002fca00078e00ff */
[----:B------:R-:W-:Y:S02]  /*12940*/  LOP3.LUT R3, R3, UR12, R48, 0x96, !PT ;  /* 0x0000000c03037c12 */ /* 0x000fe4000f8e9630 */
[----:B--2---:R-:W-:-:S03]  /*12950*/  LOP3.LUT R5, R51, UR10, R2, 0x96, !PT ;  /* 0x0000000a33057c12 */ /* 0x004fc6000f8e9602 */
[----:B------:R-:W-:-:S04]  /*12960*/  IMAD.WIDE.U32 R2, R3, -0x2daee0ad, RZ ;  /* 0xd2511f5303027825 */ /* 0x000fc800078e00ff */
[----:B------:R-:W-:-:S04]  /*12970*/  IMAD.WIDE.U32 R48, R5, -0x2daee0ad, RZ ;  /* 0xd2511f5305307825 */ /* 0x000fc800078e00ff */
[----:B------:R-:W-:Y:S01]  /*12980*/  FFMA.FTZ R0, R192, c[0x0][0x23c], -R28 ;  /* 0x00008f00c0007a23 */ /* 0x000fe2000001081c */
[----:B------:R-:W-:Y:S02]  /*12990*/  LOP3.LUT R2, R49, UR7, R2, 0x96, !PT ;  /* 0x0000000731027c12 */ /* 0x000fe4000f8e9602 */
[----:B------:R-:W-:Y:S01]  /*129a0*/  LOP3.LUT R4, R3, UR9, R4, 0x96, !PT ;  /* 0x0000000903047c12 */ /* 0x000fe2000f8e9604 */
[----:B------:R1:W-:Y:S01]  /*129b0*/  MUFU.EX2 R201, R0 ;  /* 0x0000000000c97308 */ /* 0x0003e20000000800 */
[----:B------:R-:W-:Y:S01]  /*129c0*/  HMMA.16816.F32 R152, R8, R16, R124 ;  /* 0x000000100898723c */ /* 0x000fe2000000187c */
[----:B------:R-:W-:-:S04]  /*129d0*/  IMAD.WIDE.U32 R2, R2, -0x326172a9, RZ ;  /* 0xcd9e8d5702027825 */ /* 0x000fc800078e00ff */
[----:B------:R-:W-:Y:S02]  /*129e0*/  IMAD.MOV.U32 R51, RZ, RZ, R165 ;  /* 0x000000ffff337224 */ /* 0x000fe400078e00a5 */
[----:B------:R-:W-:Y:S01]  /*129f0*/  IMAD.MOV.U32 R165, RZ, RZ, R166 ;  /* 0x000000ffffa57224 */ /* 0x000fe200078e00a6 */
[----:B------:R-:W-:Y:S01]  /*12a00*/  HMMA.16816.F32 R124, R8, R32, R112 ;  /* 0x00000020087c723c */ /* 0x000fe20000001870 */
[----:B------:R-:W-:Y:S02]  /*12a10*/  IMAD.MOV.U32 R166, RZ, RZ, R151 ;  /* 0x000000ffffa67224 */ /* 0x000fe400078e0097 */
[----:B-1----:R-:W-:-:S05]  /*12a20*/  FFMA.FTZ R0, R193, c[0x0][0x23c], -R28 ;  /* 0x00008f00c1007a23 */ /* 0x002fca000001081c */
[----:B------:R-:W-:Y:S01]  /*12a30*/  HMMA.16816.F32 R112, R8, R34, R44 ;  /* 0x000000220870723c */ /* 0x000fe2000000182c */
[----:B------:R-:W-:Y:S01]  /*12a40*/  IMAD.MOV.U32 R151, RZ, RZ, R136 ;  /* 0x000000ffff977224 */ /* 0x000fe200078e0088 */
[----:B------:R-:W1:Y:S01]  /*12a50*/  LDSM.16.MT88.4 R32, [R216+0x9800] ;  /* 0x00980000d820783b */ /* 0x000e620000004200 */
[----:B------:R2:W-:Y:S01]  /*12a60*/  MUFU.EX2 R200, R0 ;  /* 0x0000000000c87308 */ /* 0x0005e20000000800 */
[----:B------:R-:W-:-:S03]  /*12a70*/  IMAD.MOV.U32 R136, RZ, RZ, R137 ;  /* 0x000000ffff887224 */ /* 0x000fc600078e0089 */
[----:B------:R-:W-:Y:S01]  /*12a80*/  IMAD.WIDE.U32 R44, R4, -0x326172a9, RZ ;  /* 0xcd9e8d57042c7825 */ /* 0x000fe200078e00ff */
[C---:B------:R-:W-:Y:S01]  /*12a90*/  LOP3.LUT R4, R2.reuse, 0xffff, RZ, 0xc0, !PT ;  /* 0x0000ffff02047812 */ /* 0x040fe200078ec0ff */
[C---:B------:R-:W-:Y:S02]  /*12aa0*/  HMMA.16816.F32 R160, R8.reuse, R24, R160 ;  /* 0x0000001808a0723c */ /* 0x040fe400000018a0 */
[----:B------:R-:W-:Y:S01]  /*12ab0*/  IMAD.MOV.U32 R137, RZ, RZ, R191 ;  /* 0x000000ffff897224 */ /* 0x000fe200078e00bf */
[----:B------:R-:W-:Y:S01]  /*12ac0*/  LOP3.LUT R6, R2, 0xff, RZ, 0xc0, !PT ;  /* 0x000000ff02067812 */ /* 0x000fe200078ec0ff */
[--C-:B------:R-:W-:Y:S02]  /*12ad0*/  FFMA.FTZ R5, R179, c[0x0][0x23c], -R29.reuse ;  /* 0x00008f00b3057a23 */ /* 0x100fe4000001081d */
[----:B--2---:R-:W-:Y:S02]  /*12ae0*/  FFMA.FTZ R0, R210, c[0x0][0x23c], -R29 ;  /* 0x00008f00d2007a23 */ /* 0x004fe4000001081d */
[----:B------:R-:W-:Y:S01]  /*12af0*/  HMMA.16816.F32 R172, R8, R26, R172 ;  /* 0x0000001a08ac723c */ /* 0x000fe200000018ac */
[----:B------:R-:W-:Y:S01]  /*12b00*/  SHF.R.U32.HI R4, RZ, 0x8, R4 ;  /* 0x00000008ff047819 */ /* 0x000fe20000011604 */
[----:B------:R-:W2:Y:S01]  /*12b10*/  LDSM.16.MT88.4 R24, [R218+0x9800] ;  /* 0x00980000da18783b */ /* 0x000ea20000004200 */
[----:B------:R4:W-:Y:S01]  /*12b20*/  MUFU.EX2 R191, R0 ;  /* 0x0000000000bf7308 */ /* 0x0009e20000000800 */
[----:B------:R-:W-:Y:S01]  /*12b30*/  SHF.R.U32.HI R7, RZ, 0x10, R2 ;  /* 0x00000010ff077819 */ /* 0x000fe20000011602 */
[----:B------:R-:W-:-:S03]  /*12b40*/  IMAD.MOV.U32 R139, RZ, RZ, R128 ;  /* 0x000000ffff8b7224 */ /* 0x000fc600078e0080 */
[----:B------:R-:W-:Y:S01]  /*12b50*/  HMMA.16816.F32 R156, R8, R14, R156 ;  /* 0x0000000e089c723c */ /* 0x000fe2000000189c */
[----:B------:R-:W-:Y:S02]  /*12b60*/  IMAD.MOV.U32 R120, RZ, RZ, R129 ;  /* 0x000000ffff787224 */ /* 0x000fe400078e0081 */
[----:B------:R-:W-:Y:S02]  /*12b70*/  IMAD.MOV.U32 R121, RZ, RZ, R130 ;  /* 0x000000ffff797224 */ /* 0x000fe400078e0082 */
[----:B------:R-:W-:Y:S02]  /*12b80*/  IMAD.MOV.U32 R122, RZ, RZ, R131 ;  /* 0x000000ffff7a7224 */ /* 0x000fe400078e0083 */
[----:B------:R-:W-:Y:S02]  /*12b90*/  SHF.R.U32.HI R14, RZ, 0x18, R2 ;  /* 0x00000018ff0e7819 */ /* 0x000fe40000011602 */
[----:B----4-:R-:W-:Y:S01]  /*12ba0*/  LOP3.LUT R0, R3, UR17, R44, 0x96, !PT ;  /* 0x0000001103007c12 */ /* 0x010fe2000f8e962c */
[----:B------:R-:W-:-:S02]  /*12bb0*/  IMAD.MOV.U32 R44, RZ, RZ, R165 ;  /* 0x000000ffff2c7224 */ /* 0x000fc400078e00a5 */
[----:B------:R-:W-:Y:S01]  /*12bc0*/  IMAD.MOV.U32 R165, RZ, RZ, R151 ;  /* 0x000000ffffa57224 */ /* 0x000fe200078e0097 */
[----:B------:R-:W-:Y:S01]  /*12bd0*/  LOP3.LUT R2, R0, 0xffff, RZ, 0xc0, !PT ;  /* 0x0000ffff00027812 */ /* 0x000fe200078ec0ff */
[----:B------:R-:W-:Y:S01]  /*12be0*/  IMAD.MOV.U32 R151, RZ, RZ, R190 ;  /* 0x000000ffff977224 */ /* 0x000fe200078e00be */
[----:B------:R-:W-:Y:S01]  /*12bf0*/  PRMT R15, R6, 0x5410, R4 ;  /* 0x00005410060f7816 */ /* 0x000fe20000000004 */
[----:B------:R4:W1:Y:S01]  /*12c00*/  MUFU.EX2 R190, R5 ;  /* 0x0000000500be7308 */ /* 0x0008620000000800 */
[----:B------:R-:W-:Y:S01]  /*12c10*/  FFMA.FTZ R3, R194, c[0x0][0x23c], -R29 ;  /* 0x00008f00c2037a23 */ /* 0x000fe2000001081d */
[C---:B------:R-:W-:Y:S01]  /*12c20*/  HMMA.16816.F32 R128, R8.reuse, R20, R204 ;  /* 0x000000140880723c */ /* 0x040fe200000018cc */
[----:B------:R-:W-:Y:S01]  /*12c30*/  IMAD.MOV.U32 R46, RZ, RZ, R164 ;  /* 0x000000ffff2e7224 */ /* 0x000fe200078e00a4 */
[----:B------:R-:W-:Y:S01]  /*12c40*/  SHF.R.U32.HI R6, RZ, 0x10, R0 ;  /* 0x00000010ff067819 */ /* 0x000fe20000011600 */
[----:B------:R-:W-:Y:S01]  /*12c50*/  IMAD.MOV.U32 R164, RZ, RZ, R136 ;  /* 0x000000ffffa47224 */ /* 0x000fe200078e0088 */
[----:B------:R-:W-:Y:S01]  /*12c60*/  LDSM.16.MT88.4 R20, [R218+0xa800] ;  /* 0x00a80000da14783b */ /* 0x000fe20000004200 */
[----:B------:R-:W-:Y:S01]  /*12c70*/  IMAD.MOV.U32 R47, RZ, RZ, R171 ;  /* 0x000000ffff2f7224 */ /* 0x000fe200078e00ab */
[----:B------:R-:W-:Y:S01]  /*12c80*/  SHF.R.U32.HI R4, RZ, 0x8, R2 ;  /* 0x00000008ff047819 */ /* 0x000fe20000011602 */
[----:B------:R-:W-:Y:S01]  /*12c90*/  IMAD.MOV.U32 R136, RZ, RZ, R189 ;  /* 0x000000ffff887224 */ /* 0x000fe200078e00bd */
[----:B------:R-:W-:Y:S01]  /*12ca0*/  HMMA.16816.F32 R140, R8, R18, R140 ;  /* 0x00000012088c723c */ /* 0x000fe2000000188c */
[----:B------:R-:W2:Y:S01]  /*12cb0*/  LDSM.16.MT88.4 R16, [R216+0xa800] ;  /* 0x00a80000d810783b */ /* 0x000ea20000004200 */
[----:B------:R-:W-:Y:S01]  /*12cc0*/  IMAD.MOV.U32 R171, RZ, RZ, R137 ;  /* 0x000000ffffab7224 */ /* 0x000fe200078e0089 */
[----:B------:R1:W-:Y:S01]  /*12cd0*/  MUFU.EX2 R189, R3 ;  /* 0x0000000300bd7308 */ /* 0x0003e20000000800 */
[----:B----4-:R-:W-:-:S04]  /*12ce0*/  FFMA.FTZ R5, R195, c[0x0][0x23c], -R29 ;  /* 0x00008f00c3057a23 */ /* 0x010fc8000001081d */
[C---:B------:R-:W-:Y:S01]  /*12cf0*/  HMMA.16816.F32 R116, R8.reuse, R36, R40 ;  /* 0x000000240874723c */ /* 0x040fe20000001828 */
[----:B------:R-:W-:Y:S01]  /*12d00*/  LDSM.16.MT88.4 R40, [R218+0xb800] ;  /* 0x00b80000da28783b */ /* 0x000fe20000004200 */
[----:B------:R-:W-:Y:S01]  /*12d10*/  IMAD.MOV.U32 R137, RZ, RZ, R188 ;  /* 0x000000ffff897224 */ /* 0x000fe200078e00bc */
[----:B------:R-:W-:Y:S01]  /*12d20*/  LOP3.LUT R2, R0, 0xff, RZ, 0xc0, !PT ;  /* 0x000000ff00027812 */ /* 0x000fe200078ec0ff */
[----:B------:R4:W2:Y:S04]  /*12d30*/  MUFU.EX2 R188, R5 ;  /* 0x0000000500bc7308 */ /* 0x0008a80000000800 */
[----:B------:R-:W-:Y:S01]  /*12d40*/  HMMA.16816.F32 R108, R8, R38, R108 ;  /* 0x00000026086c723c */ /* 0x000fe2000000186c */
[----:B------:R-:W2:Y:S01]  /*12d50*/  LDSM.16.MT88.4 R36, [R216+0xb800] ;  /* 0x00b80000d824783b */ /* 0x000ea20000004200 */
[----:B-1----:R-:W-:-:S02]  /*12d60*/  SHF.R.U32.HI R3, RZ, 0x18, R0 ;  /* 0x00000018ff037819 */ /* 0x002fc40000011600 */
[----:B------:R-:W-:Y:S02]  /*12d70*/  LOP3.LUT R0, R6, 0xff, RZ, 0xc0, !PT ;  /* 0x000000ff06007812 */ /* 0x000fe400078ec0ff */
[----:B------:R-:W-:Y:S02]  /*12d80*/  PRMT R2, R2, 0x5410, R4 ;  /* 0x0000541002027816 */ /* 0x000fe40000000004 */
[----:B------:R-:W-:Y:S02]  /*12d90*/  PRMT R3, R0, 0x5410, R3 ;  /* 0x0000541000037816 */ /* 0x000fe40000000003 */
[----:B------:R-:W-:Y:S01]  /*12da0*/  LOP3.LUT R4, R7, 0xff, RZ, 0xc0, !PT ;  /* 0x000000ff07047812 */ /* 0x000fe200078ec0ff */
[--C-:B------:R-:W-:Y:S01]  /*12db0*/  HSET2.LE.AND R0, R2, R150.reuse, PT ;  /* 0x0000009602007233 */ /* 0x100fe20003803000 */
[----:B---3--:R-:W-:Y:S01]  /*12dc0*/  F2FP.PACK_AB R2, R202, R203 ;  /* 0x000000cbca02723e */ /* 0x008fe200000000ff */
[----:B------:R-:W-:Y:S01]  /*12dd0*/  HSET2.LE.AND R3, R3, R150, PT ;  /* 0x0000009603037233 */ /* 0x000fe20003803000 */
[----:B----4-:R-:W-:-:S02]  /*12de0*/  F2FP.PACK_AB R5, R190, R191 ;  /* 0x000000bfbe05723e */ /* 0x010fc400000000ff */
[----:B------:R-:W-:Y:S02]  /*12df0*/  PRMT R6, R4, 0x5410, R14 ;  /* 0x0000541004067816 */ /* 0x000fe4000000000e */
[----:B------:R-:W-:Y:S01]  /*12e00*/  LOP3.LUT R4, R0, R2, RZ, 0xc0, !PT ;  /* 0x0000000200047212 */ /* 0x000fe200078ec0ff */
[--C-:B------:R-:W-:Y:S01]  /*12e10*/  HSET2.LE.AND R0, R15, R150.reuse, PT ;  /* 0x000000960f007233 */ /* 0x100fe20003803000 */
[----:B------:R-:W-:Y:S01]  /*12e20*/  LOP3.LUT R5, R3, R5, RZ, 0xc0, !PT ;  /* 0x0000000503057212 */ /* 0x000fe200078ec0ff */
[----:B------:R-:W-:Y:S01]  /*12e30*/  HSET2.LE.AND R3, R6, R150, PT ;  /* 0x0000009606037233 */ /* 0x000fe20003803000 */
[----:B------:R-:W-:Y:S02]  /*12e40*/  F2FP.PACK_AB R2, R200, R201 ;  /* 0x000000c9c802723e */ /* 0x000fe400000000ff */
[----:B--2---:R-:W-:Y:S02]  /*12e50*/  F2FP.PACK_AB R7, R188, R189 ;  /* 0x000000bdbc07723e */ /* 0x004fe400000000ff */
[----:B------:R-:W-:-:S02]  /*12e60*/  LOP3.LUT R6, R0, R2, RZ, 0xc0, !PT ;  /* 0x0000000200067212 */ /* 0x000fc400078ec0ff */
[----:B------:R-:W-:Y:S01]  /*12e70*/  LOP3.LUT R7, R3, R7, RZ, 0xc0, !PT ;  /* 0x0000000703077212 */ /* 0x000fe200078ec0ff */
[----:B------:R-:W-:Y:S02]  /*12e80*/  IMAD.MOV.U32 R49, RZ, RZ, R120 ;  /* 0x000000ffff317224 */ /* 0x000fe400078e0078 */
[----:B------:R-:W-:Y:S02]  /*12e90*/  IMAD.MOV.U32 R144, RZ, RZ, R121 ;  /* 0x000000ffff907224 */ /* 0x000fe400078e0079 */
[----:B------:R-:W-:Y:S02]  /*12ea0*/  IMAD.MOV.U32 R145, RZ, RZ, R122 ;  /* 0x000000ffff917224 */ /* 0x000fe400078e007a */
[----:B------:R-:W-:Y:S02]  /*12eb0*/  IMAD.MOV.U32 R178, RZ, RZ, R123 ;  /* 0x000000ffffb27224 */ /* 0x000fe400078e007b */
[----:B------:R-:W-:Y:S01]  /*12ec0*/  HMMA.16816.F32 R120, R4, R34, R92 ;  /* 0x000000220478723c */ /* 0x000fe2000000185c */
[----:B------:R-:W-:-:S02]  /*12ed0*/  IMAD.MOV.U32 R0, RZ, RZ, R150 ;  /* 0x000000ffff007224 */ /* 0x000fc400078e0096 */
[----:B------:R-:W-:Y:S02]  /*12ee0*/  IMAD.MOV.U32 R9, RZ, RZ, R164 ;  /* 0x000000ffff097224 */ /* 0x000fe400078e00a4 */
[----:B------:R-:W-:Y:S02]  /*12ef0*/  IMAD.MOV.U32 R10, RZ, RZ, R165 ;  /* 0x000000ffff0a7224 */ /* 0x000fe400078e00a5 */
[----:B------:R-:W-:Y:S02]  /*12f00*/  IMAD.MOV.U32 R92, RZ, RZ, R196 ;  /* 0x000000ffff5c7224 */ /* 0x000fe400078e00c4 */
[----:B------:R-:W-:Y:S02]  /*12f10*/  IMAD.MOV.U32 R14, RZ, RZ, R166 ;  /* 0x000000ffff0e7224 */ /* 0x000fe400078e00a6 */
[----:B------:R-:W-:Y:S02]  /*12f20*/  IMAD.MOV.U32 R8, RZ, RZ, R167 ;  /* 0x000000ffff087224 */ /* 0x000fe400078e00a7 */
[----:B------:R-:W-:-:S02]  /*12f30*/  IMAD.MOV.U32 R164, RZ, RZ, R136 ;  /* 0x000000ffffa47224 */ /* 0x000fc400078e0088 */
[----:B------:R-:W-:Y:S02]  /*12f40*/  IMAD.MOV.U32 R166, RZ, RZ, R137 ;  /* 0x000000ffffa67224 */ /* 0x000fe400078e0089 */
[----:B------:R-:W-:Y:S02]  /*12f50*/  IMAD.MOV.U32 R167, RZ, RZ, R138 ;  /* 0x000000ffffa77224 */ /* 0x000fe400078e008a */
[----:B------:R-:W-:Y:S02]  /*12f60*/  IMAD.MOV.U32 R165, RZ, RZ, R139 ;  /* 0x000000ffffa57224 */ /* 0x000fe400078e008b */
[----:B------:R-:W-:Y:S01]  /*12f70*/  HMMA.16816.F32 R136, R4, R26, R84 ;  /* 0x0000001a0488723c */ /* 0x000fe20000001854 */
[----:B------:R-:W-:Y:S01]  /*12f80*/  IMAD.MOV.U32 R3, RZ, RZ, R151 ;  /* 0x000000ffff037224 */ /* 0x000fe200078e0097 */
[----:B------:R-:W-:Y:S01]  /*12f90*/  LOP3.LUT R2, R13, UR16, R92, 0x96, !PT ;  /* 0x000000100d027c12 */ /* 0x000fe2000f8e965c */
[----:B------:R-:W-:-:S04]  /*12fa0*/  IMAD.MOV.U32 R11, RZ, RZ, R171 ;  /* 0x000000ffff0b7224 */ /* 0x000fc800078e00ab */
        /* <DEDUP_REMOVED lines=9> */
[----:B------:R-:W-:Y:S01]  /*13040*/  IMAD.MOV.U32 R86, RZ, RZ, R3 ;  /* 0x000000ffff567224 */ /* 0x000fe200078e0003 */
[----:B------:R-:W-:Y:S01]  /*13050*/  HMMA.16816.F32 R88, R4, R24, R88 ;  /* 0x000000180458723c */ /* 0x000fe20000001858 */
[----:B------:R-:W-:-:S07]  /*13060*/  IMAD.WIDE.U32 R2, R2, -0x2daee0ad, RZ ;  /* 0xd2511f5302027825 */ /* 0x000fce00078e00ff */
[----:B------:R-:W-:Y:S01]  /*13070*/  HMMA.16816.F32 R148, R4, R16, R80 ;  /* 0x000000100494723c */ /* 0x000fe20000001850 */
[----:B------:R-:W-:-:S07]  /*13080*/  LOP3.LUT R3, R3, UR13, R212, 0x96, !PT ;  /* 0x0000000d03037c12 */ /* 0x000fce000f8e96d4 */
[C---:B------:R-:W-:Y:S08]  /*13090*/  HMMA.16816.F32 R76, R4.reuse, R18, R76 ;  /* 0x00000012044c723c */ /* 0x040ff0000000184c */
        /* <DEDUP_REMOVED lines=8> */
[----:B------:R-:W-:Y:S02]  /*13120*/  IMAD.MOV.U32 R92, RZ, RZ, R8 ;  /* 0x000000ffff5c7224 */ /* 0x000fe400078e0008 */
[----:B------:R-:W-:Y:S02]  /*13130*/  IMAD.MOV.U32 R8, RZ, RZ, R11 ;  /* 0x000000ffff087224 */ /* 0x000fe400078e000b */
[----:B------:R-:W-:Y:S02]  /*13140*/  IMAD.MOV.U32 R93, RZ, RZ, R44 ;  /* 0x000000ffff5d7224 */ /* 0x000fe400078e002c */
[----:B------:R-:W-:Y:S02]  /*13150*/  IMAD.MOV.U32 R44, RZ, RZ, R46 ;  /* 0x000000ffff2c7224 */ /* 0x000fe400078e002e */
[----:B------:R-:W-:Y:S02]  /*13160*/  IMAD.MOV.U32 R11, RZ, RZ, R47 ;  /* 0x000000ffff0b7224 */ /* 0x000fe400078e002f */
[----:B------:R-:W-:-:S04]  /*13170*/  IMAD.WIDE.U32 R2, R3, -0x326172a9, RZ ;  /* 0xcd9e8d5703027825 */ /* 0x000fc800078e00ff */
[----:B------:R-:W-:Y:S01]  /*13180*/  IMAD.WIDE.U32 R46, R0, -0x326172a9, RZ ;  /* 0xcd9e8d57002e7825 */ /* 0x000fe200078e00ff */
[----:B------:R-:W-:-:S03]  /*13190*/  LOP3.LUT R3, R3, UR12, R176, 0x96, !PT ;  /* 0x0000000c03037c12 */ /* 0x000fc6000f8e96b0 */
[----:B------:R-:W-:Y:S01]  /*131a0*/  IMAD.MOV.U32 R85, RZ, RZ, R94 ;  /* 0x000000ffff557224 */ /* 0x000fe200078e005e */
[----:B------:R-:W-:Y:S01]  /*131b0*/  LOP3.LUT R0, R47, UR10, R2, 0x96, !PT ;  /* 0x0000000a2f007c12 */ /* 0x000fe2000f8e9602 */
[----:B------:R-:W-:-:S04]  /*131c0*/  IMAD.WIDE.U32 R2, R3, -0x2daee0ad, RZ ;  /* 0xd2511f5303027825 */ /* 0x000fc800078e00ff */
[----:B------:R-:W-:Y:S02]  /*131d0*/  FFMA.FTZ R5, R85, c[0x0][0x23c], -R31 ;  /* 0x00008f0055057a23 */ /* 0x000fe4000001081f */
[----:B------:R-:W-:-:S04]  /*131e0*/  IMAD.WIDE.U32 R52, R0, -0x2daee0ad, RZ ;  /* 0xd2511f5300347825 */ /* 0x000fc800078e00ff */
[----:B------:R-:W-:Y:S02]  /*131f0*/  IMAD.MOV.U32 R94, RZ, RZ, R146 ;  /* 0x000000ffff5e7224 */ /* 0x000fe400078e0092 */
[----:B------:R-:W-:Y:S01]  /*13200*/  IMAD.MOV.U32 R85, RZ, RZ, R86 ;  /* 0x000000ffff557224 */ /* 0x000fe200078e0056 */
[----:B------:R-:W-:Y:S01]  /*13210*/  MOV R86, R87 ;  /* 0x0000005700567202 */ /* 0x000fe20000000f00 */
[----:B------:R-:W-:Y:S01]  /*13220*/  IMAD.MOV.U32 R87, RZ, RZ, R92 ;  /* 0x000000ffff577224 */ /* 0x000fe200078e005c */
[----:B------:R-:W-:Y:S01]  /*13230*/  LOP3.LUT R2, R53, UR7, R2, 0x96, !PT ;  /* 0x0000000735027c12 */ /* 0x000fe2000f8e9602 */
[----:B------:R-:W-:Y:S02]  /*13240*/  IMAD.MOV.U32 R92, RZ, RZ, R93 ;  /* 0x000000ffff5c7224 */ /* 0x000fe400078e005d */
[----:B------:R-:W-:Y:S02]  /*13250*/  IMAD.MOV.U32 R93, RZ, RZ, R94 ;  /* 0x000000ffff5d7224 */ /* 0x000fe400078e005e */
[----:B------:R-:W-:-:S02]  /*13260*/  IMAD.MOV.U32 R94, RZ, RZ, R165 ;  /* 0x000000ffff5e7224 */ /* 0x000fc400078e00a5 */
[----:B------:R-:W-:Y:S02]  /*13270*/  FFMA.FTZ R0, R85, c[0x0][0x23c], -R31 ;  /* 0x00008f0055007a23 */ /* 0x000fe4000001081f */
[----:B------:R-:W-:Y:S02]  /*13280*/  IMAD.MOV.U32 R12, RZ, RZ, R86 ;  /* 0x000000ffff0c7224 */ /* 0x000fe400078e0056 */
[----:B------:R-:W-:Y:S01]  /*13290*/  IMAD.MOV.U32 R85, RZ, RZ, R87 ;  /* 0x000000ffff557224 */ /* 0x000fe200078e0057 */
[----:B------:R-:W-:Y:S01]  /*132a0*/  LOP3.LUT R6, R3, UR9, R4, 0x96, !PT ;  /* 0x0000000903067c12 */ /* 0x000fe2000f8e9604 */
[----:B------:R-:W-:Y:S02]  /*132b0*/  IMAD.MOV.U32 R86, RZ, RZ, R92 ;  /* 0x000000ffff567224 */ /* 0x000fe400078e005c */
[----:B------:R-:W-:Y:S02]  /*132c0*/  IMAD.MOV.U32 R87, RZ, RZ, R93 ;  /* 0x000000ffff577224 */ /* 0x000fe400078e005d */
[----:B------:R-:W-:-:S02]  /*132d0*/  IMAD.MOV.U32 R92, RZ, RZ, R94 ;  /* 0x000000ffff5c7224 */ /* 0x000fc400078e005e */
[----:B------:R-:W-:Y:S01]  /*132e0*/  IMAD.WIDE.U32 R2, R2, -0x326172a9, RZ ;  /* 0xcd9e8d5702027825 */ /* 0x000fe200078e00ff */
[----:B------:R1:W-:Y:S03]  /*132f0*/  MUFU.EX2 R53, R0 ;  /* 0x0000000000357308 */ /* 0x0003e60000000800 */
[----:B------:R-:W-:Y:S02]  /*13300*/  IMAD.MOV.U32 R93, RZ, RZ, R95 ;  /* 0x000000ffff5d7224 */ /* 0x000fe400078e005f */
[----:B------:R-:W-:Y:S02]  /*13310*/  FFMA.FTZ R4, R85, c[0x0][0x23c], -R31 ;  /* 0x00008f0055047a23 */ /* 0x000fe4000001081f */
[----:B------:R-:W-:Y:S02]  /*13320*/  IMAD.MOV.U32 R94, RZ, RZ, R179 ;  /* 0x000000ffff5e7224 */ /* 0x000fe400078e00b3 */
[----:B------:R-:W-:-:S02]  /*13330*/  IMAD.MOV.U32 R85, RZ, RZ, R86 ;  /* 0x000000ffff557224 */ /* 0x000fc400078e0056 */
[----:B------:R-:W-:Y:S02]  /*13340*/  IMAD.MOV.U32 R86, RZ, RZ, R87 ;  /* 0x000000ffff567224 */ /* 0x000fe400078e0057 */
[----:B------:R-:W-:Y:S02]  /*13350*/  IMAD.MOV.U32 R87, RZ, RZ, R92 ;  /* 0x000000ffff577224 */ /* 0x000fe400078e005c */
[----:B------:R-:W-:Y:S01]  /*13360*/  IMAD.MOV.U32 R92, RZ, RZ, R93 ;  /* 0x000000ffff5c7224 */ /* 0x000fe200078e005d */
[----:B-1----:R-:W-:Y:S01]  /*13370*/  LOP3.LUT R0, R2, 0xffff, RZ, 0xc0, !PT ;  /* 0x0000ffff02007812 */ /* 0x002fe200078ec0ff */
[----:B------:R-:W-:Y:S01]  /*13380*/  IMAD.MOV.U32 R93, RZ, RZ, R94 ;  /* 0x000000ffff5d7224 */ /* 0x000fe200078e005e */
[----:B------:R1:W-:Y:S01]  /*13390*/  MUFU.EX2 R56, R4 ;  /* 0x0000000400387308 */ /* 0x0003e20000000800 */
[----:B------:R-:W-:Y:S02]  /*133a0*/  IMAD.MOV.U32 R94, RZ, RZ, R15 ;  /* 0x000000ffff5e7224 */ /* 0x000fe400078e000f */
[----:B------:R-:W-:-:S02]  /*133b0*/  IMAD.MOV.U32 R15, RZ, RZ, R220 ;  /* 0x000000ffff0f7224 */ /* 0x000fc400078e00dc */
[----:B------:R-:W-:-:S03]  /*133c0*/  IMAD.MOV.U32 R83, RZ, RZ, R87 ;  /* 0x000000ffff537224 */ /* 0x000fc600078e0057 */
[----:B------:R2:W-:Y:S01]  /*133d0*/  MUFU.EX2 R54, R5 ;  /* 0x0000000500367308 */ /* 0x0005e20000000800 */
[----:B------:R-:W-:Y:S02]  /*133e0*/  IMAD.MOV.U32 R82, RZ, RZ, R86 ;  /* 0x000000ffff527224 */ /* 0x000fe400078e0056 */
[----:B------:R-:W-:Y:S02]  /*133f0*/  IMAD.MOV.U32 R87, RZ, RZ, R9 ;  /* 0x000000ffff577224 */ /* 0x000fe400078e0009 */
[----:B------:R-:W-:Y:S01]  /*13400*/  IMAD.MOV.U32 R84, RZ, RZ, R92 ;  /* 0x000000ffff547224 */ /* 0x000fe200078e005c */
[----:B-1----:R-:W-:Y:S02]  /*13410*/  SHF.R.U32.HI R4, RZ, 0x8, R0 ;  /* 0x00000008ff047819 */ /* 0x002fe40000011600 */
[----:B------:R-:W-:Y:S01]  /*13420*/  LOP3.LUT R0, R2, 0xff, RZ, 0xc0, !PT ;  /* 0x000000ff02007812 */ /* 0x000fe200078ec0ff */
[----:B------:R-:W-:Y:S01]  /*13430*/  IMAD.MOV.U32 R9, RZ, RZ, R14 ;  /* 0x000000ffff097224 */ /* 0x000fe200078e000e */
[----:B------:R-:W-:Y:S01]  /*13440*/  MOV R92, R8 ;  /* 0x00000008005c7202 */ /* 0x000fe20000000f00 */
[----:B------:R-:W-:-:S02]  /*13450*/  IMAD.MOV.U32 R86, RZ, RZ, R10 ;  /* 0x000000ffff567224 */ /* 0x000fc400078e000a */
[----:B--2---:R-:W-:Y:S02]  /*13460*/  FFMA.FTZ R5, R85, c[0x0][0x23c], -R31 ;  /* 0x00008f0055057a23 */ /* 0x004fe4000001081f */
[----:B------:R-:W-:Y:S02]  /*13470*/  IMAD.MOV.U32 R85, RZ, RZ, R93 ;  /* 0x000000ffff557224 */ /* 0x000fe400078e005d */
[----:B------:R-:W-:Y:S01]  /*13480*/  IMAD.MOV.U32 R93, RZ, RZ, R15 ;  /* 0x000000ffff5d7224 */ /* 0x000fe200078e000f */
[----:B------:R-:W-:Y:S01]  /*13490*/  PRMT R8, R0, 0x5410, R4 ;  /* 0x0000541000087816 */ /* 0x000fe20000000004 */
[----:B------:R-:W-:Y:S01]  /*134a0*/  IMAD.WIDE.U32 R14, R6, -0x326172a9, RZ ;  /* 0xcd9e8d57060e7825 */ /* 0x000fe200078e00ff */
[----:B------:R1:W2:Y:S03]  /*134b0*/  MUFU.EX2 R55, R5 ;  /* 0x0000000500377308 */ /* 0x0002a60000000800 */
[----:B------:R-:W-:-:S02]  /*134c0*/  IMAD.MOV.U32 R10, RZ, RZ, R219 ;  /* 0x000000ffff0a7224 */ /* 0x000fc400078e00db */
[----:B------:R-:W-:Y:S02]  /*134d0*/  FFMA.FTZ R4, R82, c[0x0][0x23c], -R30 ;  /* 0x00008f0052047a23 */ /* 0x000fe4000001081e */
[----:B------:R-:W-:Y:S01]  /*134e0*/  IMAD.MOV.U32 R81, RZ, RZ, R83 ;  /* 0x000000ffff517224 */ /* 0x000fe200078e0053 */
[----:B------:R-:W-:Y:S01]  /*134f0*/  SHF.R.U32.HI R0, RZ, 0x10, R2 ;  /* 0x00000010ff007819 */ /* 0x000fe20000011602 */
[----:B------:R-:W-:Y:S02]  /*13500*/  IMAD.MOV.U32 R82, RZ, RZ, R84 ;  /* 0x000000ffff527224 */ /* 0x000fe400078e0054 */
[----:B------:R-:W-:Y:S02]  /*13510*/  IMAD.MOV.U32 R83, RZ, RZ, R85 ;  /* 0x000000ffff537224 */ /* 0x000fe400078e0055 */
[----:B------:R-:W-:Y:S02]  /*13520*/  IMAD.MOV.U32 R85, RZ, RZ, R9 ;  /* 0x000000ffff557224 */ /* 0x000fe400078e0009 */
[----:B------:R-:W-:Y:S01]  /*13530*/  IMAD.MOV.U32 R84, RZ, RZ, R10 ;  /* 0x000000ffff547224 */ /* 0x000fe200078e000a */
[----:B-1----:R-:W-:Y:S01]  /*13540*/  SHF.R.U32.HI R5, RZ, 0x18, R2 ;  /* 0x00000018ff057819 */ /* 0x002fe20000011602 */
[----:B------:R-:W-:Y:S01]  /*13550*/  IMAD.MOV.U32 R9, RZ, RZ, R11 ;  /* 0x000000ffff097224 */ /* 0x000fe200078e000b */
[----:B------:R-:W-:Y:S01]  /*13560*/  LOP3.LUT R2, R3, UR17, R14, 0x96, !PT ;  /* 0x0000001103027c12 */ /* 0x000fe2000f8e960e */
[----:B------:R-:W-:-:S02]  /*13570*/  IMAD.MOV.U32 R10, RZ, RZ, R44 ;  /* 0x000000ffff0a7224 */ /* 0x000fc400078e002c */
[----:B------:R-:W-:Y:S02]  /*13580*/  FFMA.FTZ R3, R81, c[0x0][0x23c], -R30 ;  /* 0x00008f0051037a23 */ /* 0x000fe4000001081e */
[----:B------:R-:W-:Y:S02]  /*13590*/  IMAD.MOV.U32 R11, RZ, RZ, R51 ;  /* 0x000000ffff0b7224 */ /* 0x000fe400078e0033 */
[----:B------:R-:W-:Y:S01]  /*135a0*/  IMAD.MOV.U32 R81, RZ, RZ, R82 ;  /* 0x000000ffff517224 */ /* 0x000fe200078e0052 */
[----:B------:R-:W-:Y:S01]  /*135b0*/  LOP3.LUT R0, R0, 0xff, RZ, 0xc0, !PT ;  /* 0x000000ff00007812 */ /* 0x000fe200078ec0ff */
[----:B------:R-:W-:Y:S02]  /*135c0*/  IMAD.MOV.U32 R44, RZ, RZ, R217 ;  /* 0x000000ffff2c7224 */ /* 0x000fe400078e00d9 */
[----:B------:R-:W-:Y:S02]  /*135d0*/  IMAD.MOV.U32 R82, RZ, RZ, R83 ;  /* 0x000000ffff527224 */ /* 0x000fe400078e0053 */
[----:B------:R-:W-:-:S02]  /*135e0*/  IMAD.MOV.U32 R83, RZ, RZ, R9 ;  /* 0x000000ffff537224 */ /* 0x000fc400078e0009 */
[----:B------:R-:W-:Y:S02]  /*135f0*/  IMAD.MOV.U32 R9, RZ, RZ, R10 ;  /* 0x000000ffff097224 */ /* 0x000fe400078e000a */
[----:B------:R-:W-:Y:S01]  /*13600*/  IMAD.MOV.U32 R10, RZ, RZ, R11 ;  /* 0x000000ffff0a7224 */ /* 0x000fe200078e000b */
[----:B------:R-:W-:Y:S01]  /*13610*/  PRMT R7, R0, 0x5410, R5 ;  /* 0x0000541000077816 */ /* 0x000fe20000000005 */
[----:B------:R-:W-:Y:S01]  /*13620*/  IMAD.MOV.U32 R11, RZ, RZ, R44 ;  /* 0x000000ffff0b7224 */ /* 0x000fe200078e002c */
[C---:B------:R-:W-:Y:S01]  /*13630*/  LOP3.LUT R0, R2.reuse, 0xffff, RZ, 0xc0, !PT ;  /* 0x0000ffff02007812 */ /* 0x040fe200078ec0ff */
[----:B------:R-:W-:Y:S01]  /*13640*/  IMAD.MOV.U32 R44, RZ, RZ, R49 ;  /* 0x000000ffff2c7224 */ /* 0x000fe200078e0031 */
[----:B------:R1:W-:Y:S01]  /*13650*/  MUFU.EX2 R51, R4 ;  /* 0x0000000400337308 */ /* 0x0003e20000000800 */
[----:B------:R-:W-:Y:S02]  /*13660*/  LOP3.LUT R6, R2, 0xff, RZ, 0xc0, !PT ;  /* 0x000000ff02067812 */ /* 0x000fe400078ec0ff */
[----:B------:R-:W-:-:S05]  /*13670*/  SHF.R.U32.HI R5, RZ, 0x18, R2 ;  /* 0x00000018ff057819 */ /* 0x000fca0000011602 */
[----:B------:R3:W4:Y:S01]  /*13680*/  MUFU.EX2 R49, R3 ;  /* 0x0000000300317308 */ /* 0x0007220000000800 */
[----:B-1----:R-:W-:Y:S02]  /*13690*/  SHF.R.U32.HI R4, RZ, 0x8, R0 ;  /* 0x00000008ff047819 */ /* 0x002fe40000011600 */
[----:B---3--:R-:W-:Y:S01]  /*136a0*/  SHF.R.U32.HI R3, RZ, 0x10, R2 ;  /* 0x00000010ff037819 */ /* 0x008fe20000011602 */
[----:B------:R-:W-:-:S03]  /*136b0*/  FFMA.FTZ R2, R81, c[0x0][0x23c], -R30 ;  /* 0x00008f0051027a23 */ /* 0x000fc6000001081e */
[----:B------:R-:W-:Y:S01]  /*136c0*/  LOP3.LUT R0, R3, 0xff, RZ, 0xc0, !PT ;  /* 0x000000ff03007812 */ /* 0x000fe200078ec0ff */
[----:B------:R-:W-:Y:S01]  /*136d0*/  FFMA.FTZ R3, R82, c[0x0][0x23c], -R30 ;  /* 0x00008f0052037a23 */ /* 0x000fe2000001081e */
[----:B------:R2:W-:Y:S02]  /*136e0*/  MUFU.EX2 R47, R2 ;  /* 0x00000002002f7308 */ /* 0x0005e40000000800 */
[----:B------:R-:W-:Y:S01]  /*136f0*/  PRMT R5, R0, 0x5410, R5 ;  /* 0x0000541000057816 */ /* 0x000fe20000000005 */
[----:B------:R-:W-:Y:S01]  /*13700*/  HSET2.LE.AND R0, R8, R12, PT ;  /* 0x0000000c08007233 */ /* 0x000fe20003803000 */
[----:B------:R-:W-:Y:S01]  /*13710*/  IMAD.MOV.U32 R81, RZ, RZ, R44 ;  /* 0x000000ffff517224 */ /* 0x000fe200078e002c */
[----:B------:R-:W-:-:S03]  /*13720*/  PRMT R4, R6, 0x5410, R4 ;  /* 0x0000541006047816 */ /* 0x000fc60000000004 */
[----:B------:R-:W1:Y:S01]  /*13730*/  MUFU.EX2 R44, R3 ;  /* 0x00000003002c7308 */ /* 0x000e620000000800 */
[----:B--2---:R-:W-:-:S04]  /*13740*/  F2FP.PACK_AB R2, R55, R56 ;  /* 0x000000383702723e */ /* 0x004fc800000000ff */
[----:B------:R-:W-:Y:S01]  /*13750*/  LOP3.LUT R6, R0, R2, RZ, 0xc0, !PT ;  /* 0x0000000200067212 */ /* 0x000fe200078ec0ff */
[----:B------:R-:W-:Y:S01]  /*13760*/  HSET2.LE.AND R0, R7, R12, PT ;  /* 0x0000000c07007233 */ /* 0x000fe20003803000 */
[----:B----4-:R-:W-:-:S04]  /*13770*/  F2FP.PACK_AB R2, R49, R51 ;  /* 0x000000333102723e */ /* 0x010fc800000000ff */
[----:B------:R-:W-:Y:S01]  /*13780*/  LOP3.LUT R7, R0, R2, RZ, 0xc0, !PT ;  /* 0x0000000200077212 */ /* 0x000fe200078ec0ff */
[----:B------:R-:W-:Y:S01]  /*13790*/  HSET2.LE.AND R0, R4, R12, PT ;  /* 0x0000000c04007233 */ /* 0x000fe20003803000 */
[----:B------:R-:W-:-:S04]  /*137a0*/  F2FP.PACK_AB R2, R53, R54 ;  /* 0x000000363502723e */ /* 0x000fc800000000ff */
[----:B------:R-:W-:Y:S01]  /*137b0*/  LOP3.LUT R4, R0, R2, RZ, 0xc0, !PT ;  /* 0x0000000200047212 */ /* 0x000fe200078ec0ff */
[----:B------:R-:W-:Y:S01]  /*137c0*/  HSET2.LE.AND R0, R5, R12, PT ;  /* 0x0000000c05007233 */ /* 0x000fe20003803000 */
[----:B-1----:R-:W-:Y:S02]  /*137d0*/  F2FP.PACK_AB R2, R44, R47 ;  /* 0x0000002f2c02723e */ /* 0x002fe400000000ff */
[----:B------:R-:W-:Y:S02]  /*137e0*/  MOV R58, R145 ;  /* 0x00000091003a7202 */ /* 0x000fe40000000f00 */
[----:B------:R-:W-:Y:S01]  /*137f0*/  LOP3.LUT R5, R0, R2, RZ, 0xc0, !PT ;  /* 0x0000000200057212 */ /* 0x000fe200078ec0ff */
[----:B------:R-:W-:Y:S02]  /*13800*/  IMAD.MOV.U32 R146, RZ, RZ, R229 ;  /* 0x000000ffff927224 */ /* 0x000fe400078e00e5 */
[----:B------:R-:W-:Y:S02]  /*13810*/  FFMA.FTZ R0, R58, c[0x0][0x23c], -R28 ;  /* 0x00008f003a007a23 */ /* 0x000fe4000001081c */
[----:B------:R-:W-:-:S02]  /*13820*/  IMAD.MOV.U32 R179, RZ, RZ, R222 ;  /* 0x000000ffffb37224 */ /* 0x000fc400078e00de */
[----:B------:R-:W-:Y:S02]  /*13830*/  IMAD.MOV.U32 R80, RZ, RZ, R11 ;  /* 0x000000ffff507224 */ /* 0x000fe400078e000b */
[----:B------:R-:W-:Y:S01]  /*13840*/  IMAD.MOV.U32 R82, RZ, RZ, R144 ;  /* 0x000000ffff527224 */ /* 0x000fe200078e0090 */
[C---:B------:R-:W-:Y:S01]  /*13850*/  HMMA.16816.F32 R60, R4.reuse, R32, R128 ;  /* 0x00000020043c723c */ /* 0x040fe20000001880 */
[----:B------:R-:W-:Y:S01]  /*13860*/  IMAD.MOV.U32 R59, RZ, RZ, R146 ;  /* 0x000000ffff3b7224 */ /* 0x000fe200078e0092 */
[----:B------:R-:W-:Y:S01]  /*13870*/  LOP3.LUT R2, R45, UR8, R50, 0x96, !PT ;  /* 0x000000082d027c12 */ /* 0x000fe2000f8e9632 */
[----:B------:R-:W-:Y:S01]  /*13880*/  IMAD.MOV.U32 R11, RZ, RZ, R147 ;  /* 0x000000ffff0b7224 */ /* 0x000fe200078e0093 */
[----:B------:R1:W5:Y:S04]  /*13890*/  LDL.LU R229, [R1+0x98] ;  /* 0x0000980001e57983 */ /* 0x0003680000300800 */
[----:B------:R-:W-:Y:S01]  /*138a0*/  HMMA.16816.F32 R144, R4, R26, R140 ;  /* 0x0000001a0490723c */ /* 0x000fe2000000188c */
[----:B------:R2:W-:Y:S01]  /*138b0*/  MUFU.EX2 R27, R0 ;  /* 0x00000000001b7308 */ /* 0x0005e20000000800 */
[----:B------:R-:W-:Y:S01]  /*138c0*/  IMAD.MOV.U32 R165, RZ, RZ, R230 ;  /* 0x000000ffffa57224 */ /* 0x000fe200078e00e6 */
[----:B------:R-:W-:Y:S01]  /*138d0*/  LDSM.16.MT88.4 R140, [R218+0x9c00] ;  /* 0x009c0000da8c783b */ /* 0x000fe20000004200 */
[----:B------:R-:W-:-:S02]  /*138e0*/  IMAD.MOV.U32 R70, RZ, RZ, R9 ;  /* 0x000000ffff467224 */ /* 0x000fc400078e0009 */
[----:B--2---:R-:W-:Y:S02]  /*138f0*/  FFMA.FTZ R0, R179, c[0x0][0x23c], -R28 ;  /* 0x00008f00b3007a23 */ /* 0x004fe4000001081c */
[----:B------:R-:W-:Y:S01]  /*13900*/  FFMA.FTZ R8, R244, c[0x0][0x23c], -R29 ;  /* 0x00008f00f4087a23 */ /* 0x000fe2000001081d */
[----:B------:R-:W-:Y:S01]  /*13910*/  HMMA.16816.F32 R128, R4, R24, R152 ;  /* 0x000000180480723c */ /* 0x000fe20000001898 */
[----:B------:R2:W3:Y:S01]  /*13920*/  MUFU.EX2 R32, R0 ;  /* 0x0000000000207308 */ /* 0x0004e20000000800 */
[----:B------:R-:W-:Y:S01]  /*13930*/  IMAD.MOV.U32 R9, RZ, RZ, R165 ;  /* 0x000000ffff097224 */ /* 0x000fe200078e00a5 */
[----:B------:R1:W5:Y:S01]  /*13940*/  LDL.LU R230, [R1+0x94] ;  /* 0x0000940001e67983 */ /* 0x0003620000300800 */
[----:B------:R-:W-:-:S03]  /*13950*/  IMAD.WIDE.U32 R2, R2, -0x2daee0ad, RZ ;  /* 0xd2511f5302027825 */ /* 0x000fc600078e00ff */
[----:B------:R1:W5:Y:S01]  /*13960*/  LDL.LU R222, [R1+0x90] ;  /* 0x0000900001de7983 */ /* 0x0003620000300800 */
[----:B--2---:R-:W-:-:S04]  /*13970*/  FFMA.FTZ R0, R178, c[0x0][0x23c], -R28 ;  /* 0x00008f00b2007a23 */ /* 0x004fc8000001081c */
[----:B------:R2:W-:Y:S01]  /*13980*/  MUFU.EX2 R33, R0 ;  /* 0x0000000000217308 */ /* 0x0005e20000000800 */
[----:B------:R-:W-:Y:S01]  /*13990*/  IMAD.MOV.U32 R68, RZ, RZ, R166 ;  /* 0x000000ffff447224 */ /* 0x000fe200078e00a6 */
[C---:B------:R-:W-:Y:S01]  /*139a0*/  LOP3.LUT R14, R2.reuse, 0xff, RZ, 0xc0, !PT ;  /* 0x000000ff020e7812 */ /* 0x040fe200078ec0ff */
[----:B------:R-:W-:Y:S01]  /*139b0*/  IMAD.MOV.U32 R154, RZ, RZ, R9 ;  /* 0x000000ffff9a7224 */ /* 0x000fe200078e0009 */
[----:B------:R-:W-:Y:S01]  /*139c0*/  LOP3.LUT R9, R2, 0xffff, RZ, 0xc0, !PT ;  /* 0x0000ffff02097812 */ /* 0x000fe200078ec0ff */
[----:B------:R-:W-:Y:S01]  /*139d0*/  IMAD.MOV.U32 R152, RZ, RZ, R11 ;  /* 0x000000ffff987224 */ /* 0x000fe200078e000b */
[----:B------:R-:W-:Y:S01]  /*139e0*/  SHF.R.U32.HI R11, RZ, 0x18, R2 ;  /* 0x00000018ff0b7819 */ /* 0x000fe20000011602 */
[----:B------:R-:W-:Y:S01]  /*139f0*/  IMAD.MOV.U32 R71, RZ, RZ, R83 ;  /* 0x000000ffff477224 */ /* 0x000fe200078e0053 */
[----:B------:R4:W-:Y:S01]  /*13a00*/  MUFU.EX2 R24, R8 ;  /* 0x0000000800187308 */ /* 0x0009e20000000800 */
[----:B--2---:R-:W-:-:S07]  /*13a10*/  FFMA.FTZ R0, R59, c[0x0][0x23c], -R28 ;  /* 0x00008f003b007a23 */ /* 0x004fce000001081c */
[----:B------:R2:W-:Y:S01]  /*13a20*/  MUFU.EX2 R26, R0 ;  /* 0x00000000001a7308 */ /* 0x0005e20000000800 */
[----:B------:R-:W-:Y:S01]  /*13a30*/  IMAD.MOV.U32 R69, RZ, RZ, R10 ;  /* 0x000000ffff457224 */ /* 0x000fe200078e000a */
[----:B----4-:R-:W-:Y:S01]  /*13a40*/  SHF.R.U32.HI R8, RZ, 0x10, R2 ;  /* 0x00000010ff087819 */ /* 0x010fe20000011602 */
[----:B------:R-:W-:Y:S01]  /*13a50*/  FFMA.FTZ R2, R252, c[0x0][0x23c], -R29 ;  /* 0x00008f00fc027a23 */ /* 0x000fe2000001081d */
[----:B------:R-:W-:Y:S01]  /*13a60*/  HMMA.16816.F32 R176, R4, R22, R172 ;  /* 0x0000001604b0723c */ /* 0x000fe200000018ac */
[----:B------:R-:W-:Y:S02]  /*13a70*/  IMAD.MOV.U32 R13, RZ, RZ, R68 ;  /* 0x000000ffff0d7224 */ /* 0x000fe400078e0044 */
[----:B------:R-:W-:Y:S02]  /*13a80*/  IMAD.MOV.U32 R57, RZ, RZ, R69 ;  /* 0x000000ffff397224 */ /* 0x000fe400078e0045 */
[----:B--2---:R-:W-:Y:S01]  /*13a90*/  FFMA.FTZ R0, R246, c[0x0][0x23c], -R29 ;  /* 0x00008f00f6007a23 */ /* 0x004fe2000001081d */
[----:B------:R-:W-:Y:S01]  /*13aa0*/  MUFU.EX2 R23, R2 ;  /* 0x0000000200177308 */ /* 0x000fe20000000800 */
[----:B------:R-:W-:-:S02]  /*13ab0*/  IMAD.MOV.U32 R58, RZ, RZ, R70 ;  /* 0x000000ffff3a7224 */ /* 0x000fc400078e0046 */
[----:B------:R-:W-:Y:S02]  /*13ac0*/  IMAD.MOV.U32 R59, RZ, RZ, R71 ;  /* 0x000000ffff3b7224 */ /* 0x000fe400078e0047 */
[----:B------:R-:W-:Y:S01]  /*13ad0*/  IMAD.MOV.U32 R10, RZ, RZ, R164 ;  /* 0x000000ffff0a7224 */ /* 0x000fe200078e00a4 */
[----:B------:R-:W-:Y:S01]  /*13ae0*/  LOP3.LUT R8, R8, 0xff, RZ, 0xc0, !PT ;  /* 0x000000ff08087812 */ /* 0x000fe200078ec0ff */
[----:B------:R-:W-:Y:S01]  /*13af0*/  IMAD.MOV.U32 R165, RZ, RZ, R167 ;  /* 0x000000ffffa57224 */ /* 0x000fe200078e00a7 */
[----:B------:R2:W4:Y:S01]  /*13b00*/  MUFU.EX2 R25, R0 ;  /* 0x0000000000197308 */ /* 0x0005220000000800 */
[C---:B------:R-:W-:Y:S01]  /*13b10*/  HMMA.16816.F32 R68, R4.reuse, R36, R124 ;  /* 0x000000240444723c */ /* 0x040fe2000000187c */
[----:B------:R-:W-:Y:S01]  /*13b20*/  IMAD.MOV.U32 R45, RZ, RZ, R13 ;  /* 0x000000ffff2d7224 */ /* 0x000fe200078e000d */
[----:B------:R-:W1:Y:S01]  /*13b30*/  LDSM.16.MT88.4 R124, [R216+0x9c00] ;  /* 0x009c0000d87c783b */ /* 0x000e620000004200 */
[----:B------:R-:W-:Y:S02]  /*13b40*/  IMAD.MOV.U32 R153, RZ, RZ, R10 ;  /* 0x000000ffff997224 */ /* 0x000fe400078e000a */
[----:B------:R-:W-:Y:S01]  /*13b50*/  IMAD.MOV.U32 R166, RZ, RZ, R181 ;  /* 0x000000ffffa67224 */ /* 0x000fe200078e00b5 */
[----:B------:R-:W-:Y:S02]  /*13b60*/  LDSM.16.MT88.4 R172, [R218+0xac00] ;  /* 0x00ac0000daac783b */ /* 0x000fe40000004200 */
[----:B------:R-:W-:Y:S01]  /*13b70*/  HMMA.16816.F32 R36, R4, R38, R112 ;  /* 0x000000260424723c */ /* 0x000fe20000001870 */
[----:B--2---:R-:W-:-:S06]  /*13b80*/  LOP3.LUT R0, R3, UR18, R48, 0x96, !PT ;  /* 0x0000001203007c12 */ /* 0x004fcc000f8e9630 */
[----:B------:R-:W-:Y:S01]  /*13b90*/  IMAD.MOV.U32 R114, RZ, RZ, R12 ;  /* 0x000000ffff727224 */ /* 0x000fe200078e000c */
[C---:B------:R-:W-:Y:S02]  /*13ba0*/  LOP3.LUT R2, R0.reuse, 0xffff, RZ, 0xc0, !PT ;  /* 0x0000ffff00027812 */ /* 0x040fe400078ec0ff */
[----:B------:R-:W-:Y:S02]  /*13bb0*/  LOP3.LUT R13, R0, 0xff, RZ, 0xc0, !PT ;  /* 0x000000ff000d7812 */ /* 0x000fe400078ec0ff */
[--C-:B------:R-:W-:Y:S02]  /*13bc0*/  SHF.R.U32.HI R3, RZ, 0x10, R0.reuse ;  /* 0x00000010ff037819 */ /* 0x100fe40000011600 */
[----:B------:R-:W-:Y:S02]  /*13bd0*/  SHF.R.U32.HI R12, RZ, 0x18, R0 ;  /* 0x00000018ff0c7819 */ /* 0x000fe40000011600 */
[----:B------:R-:W-:Y:S01]  /*13be0*/  SHF.R.U32.HI R0, RZ, 0x8, R9 ;  /* 0x00000008ff007819 */ /* 0x000fe20000011609 */
[----:B------:R-:W-:Y:S01]  /*13bf0*/  FFMA.FTZ R10, R247, c[0x0][0x23c], -R29 ;  /* 0x00008f00f70a7a23 */ /* 0x000fe2000001081d */
[----:B------:R-:W-:-:S02]  /*13c00*/  SHF.R.U32.HI R9, RZ, 0x8, R2 ;  /* 0x00000008ff097819 */ /* 0x000fc40000011602 */
[----:B------:R-:W-:Y:S02]  /*13c10*/  PRMT R0, R14, 0x5410, R0 ;  /* 0x000054100e007816 */ /* 0x000fe40000000000 */
[----:B------:R-:W-:Y:S01]  /*13c20*/  PRMT R2, R8, 0x5410, R11 ;  /* 0x0000541008027816 */ /* 0x000fe2000000000b */
[C---:B------:R-:W-:Y:S01]  /*13c30*/  HMMA.16816.F32 R64, R4.reuse, R34, R132 ;  /* 0x000000220440723c */ /* 0x040fe20000001884 */
[----:B------:R-:W-:Y:S01]  /*13c40*/  PRMT R8, R13, 0x5410, R9 ;  /* 0x000054100d087816 */ /* 0x000fe20000000009 */
[----:B------:R-:W2:Y:S01]  /*13c50*/  MUFU.EX2 R22, R10 ;  /* 0x0000000a00167308 */ /* 0x000ea20000000800 */
[----:B------:R-:W-:Y:S01]  /*13c60*/  LOP3.LUT R3, R3, 0xff, RZ, 0xc0, !PT ;  /* 0x000000ff03037812 */ /* 0x000fe200078ec0ff */
        /* <DEDUP_REMOVED lines=8> */
[C---:B------:R-:W-:Y:S01]  /*13cf0*/  HMMA.16816.F32 R180, R4.reuse, R18, R156 ;  /* 0x0000001204b4723c */ /* 0x040fe2000000189c */
[----:B------:R-:W-:Y:S01]  /*13d00*/  PRMT R3, R3, 0x5410, R12 ;  /* 0x0000541003037816 */ /* 0x000fe2000000000c */
[----:B------:R-:W-:Y:S01]  /*13d10*/  IMAD.MOV.U32 R155, RZ, RZ, R92 ;  /* 0x000000ffff9b7224 */ /* 0x000fe200078e005c */
[----:B------:R-:W1:Y:S05]  /*13d20*/  LDSM.16.MT88.4 R156, [R216+0xac00] ;  /* 0x00ac0000d89c783b */ /* 0x000e6a0000004200 */
[----:B------:R-:W-:Y:S01]  /*13d30*/  HMMA.16816.F32 R160, R4, R20, R160 ;  /* 0x0000001404a0723c */ /* 0x000fe200000018a0 */
[----:B------:R-:W-:-:S07]  /*13d40*/  HSET2.LE.AND R3, R3, R114, PT ;  /* 0x0000007203037233 */ /* 0x000fce0003803000 */
[C---:B------:R-:W-:Y:S08]  /*13d50*/  HMMA.16816.F32 R84, R4.reuse, R40, R116 ;  /* 0x000000280454723c */ /* 0x040ff00000001874 */
[----:B------:R-:W-:Y:S07]  /*13d60*/  HMMA.16816.F32 R108, R4, R42, R108 ;  /* 0x0000002a046c723c */ /* 0x000fee000000186c */
[----:B------:R-:W-:-:S02]  /*13d70*/  HSET2.LE.AND R5, R0, R114, PT ;  /* 0x0000007200057233 */ /* 0x000fc40003803000 */
[--C-:B------:R-:W-:Y:S01]  /*13d80*/  HSET2.LE.AND R7, R2, R114.reuse, PT ;  /* 0x0000007202077233 */ /* 0x100fe20003803000 */
[----:B---3--:R-:W-:Y:S01]  /*13d90*/  F2FP.PACK_AB R2, R32, R27 ;  /* 0x0000001b2002723e */ /* 0x008fe200000000ff */
[----:B------:R-:W-:Y:S01]  /*13da0*/  HSET2.LE.AND R0, R8, R114, PT ;  /* 0x0000007208007233 */ /* 0x000fe20003803000 */
[----:B------:R-:W-:Y:S01]  /*13db0*/  IMAD.MOV.U32 R134, RZ, RZ, R59 ;  /* 0x000000ffff867224 */ /* 0x000fe200078e003b */
[----:B----4-:R-:W-:-:S03]  /*13dc0*/  F2FP.PACK_AB R4, R24, R25 ;  /* 0x000000191804723e */ /* 0x010fc600000000ff */
[----:B------:R-:W-:Y:S01]  /*13dd0*/  LOP3.LUT R92, R0, R2, RZ, 0xc0, !PT ;  /* 0x00000002005c7212 */ /* 0x000fe200078ec0ff */
[----:B------:R-:W-:Y:S01]  /*13de0*/  FFMA.FTZ R0, R152, c[0x0][0x23c], -R31 ;  /* 0x00008f0098007a23 */ /* 0x000fe2000001081f */
[----:B------:R-:W-:Y:S01]  /*13df0*/  LOP3.LUT R2, R15, UR8, R46, 0x96, !PT ;  /* 0x000000080f027c12 */ /* 0x000fe2000f8e962e */
[----:B------:R-:W-:Y:S01]  /*13e00*/  IMAD.MOV.U32 R212, RZ, RZ, R57 ;  /* 0x000000ffffd47224 */ /* 0x000fe200078e0039 */
[----:B------:R-:W-:Y:S01]  /*13e10*/  F2FP.PACK_AB R6, R26, R33 ;  /* 0x000000211a06723e */ /* 0x000fe200000000ff */
[----:B------:R-:W-:Y:S01]  /*13e20*/  IMAD.MOV.U32 R57, RZ, RZ, R93 ;  /* 0x000000ffff397224 */ /* 0x000fe200078e005d */
[----:B------:R-:W-:Y:S01]  /*13e30*/  LOP3.LUT R93, R3, R4, RZ, 0xc0, !PT ;  /* 0x00000004035d7212 */ /* 0x000fe200078ec0ff */
[----:B------:R-:W-:Y:S01]  /*13e40*/  IMAD.MOV.U32 R17, RZ, RZ, R134 ;  /* 0x000000ffff117224 */ /* 0x000fe200078e0086 */
[----:B------:R3:W-:Y:S01]  /*13e50*/  MUFU.EX2 R20, R0 ;  /* 0x0000000000147308 */ /* 0x0007e20000000800 */
[----:B------:R-:W-:Y:S01]  /*13e60*/  IMAD.MOV.U32 R95, RZ, RZ, R221 ;  /* 0x000000ffff5f7224 */ /* 0x000fe200078e00dd */
[----:B--2---:R-:W-:Y:S01]  /*13e70*/  F2FP.PACK_AB R8, R22, R23 ;  /* 0x000000171608723e */ /* 0x004fe200000000ff */
[----:B------:R-:W-:Y:S01]  /*13e80*/  IMAD.WIDE.U32 R2, R2, -0x2daee0ad, RZ ;  /* 0xd2511f5302027825 */ /* 0x000fe200078e00ff */
[----:B------:R-:W-:Y:S03]  /*13e90*/  LDSM.16.MT88.4 R12, [R218+0xbc00] ;  /* 0x00bc0000da0c783b */ /* 0x000fe60000004200 */
[----:B------:R-:W-:Y:S01]  /*13ea0*/  FFMA.FTZ R4, R45, c[0x0][0x23c], -R31 ;  /* 0x00008f002d047a23 */ /* 0x000fe2000001081f */
[----:B------:R2:W5:Y:S01]  /*13eb0*/  LDL.LU R221, [R1+0x8c] ;  /* 0x00008c0001dd7983 */ /* 0x0005620000300800 */
[----:B------:R-:W-:Y:S01]  /*13ec0*/  IMAD.MOV.U32 R135, RZ, RZ, R58 ;  /* 0x000000ffff877224 */ /* 0x000fe200078e003a */
[----:B------:R-:W-:Y:S01]  /*13ed0*/  MOV R58, R94 ;  /* 0x0000005e003a7202 */ /* 0x000fe20000000f00 */
[----:B------:R-:W-:-:S02]  /*13ee0*/  IMAD.MOV.U32 R59, RZ, RZ, R95 ;  /* 0x000000ffff3b7224 */ /* 0x000fc400078e005f */
[----:B---3--:R-:W-:Y:S01]  /*13ef0*/  FFMA.FTZ R0, R83, c[0x0][0x23c], -R31 ;  /* 0x00008f0053007a23 */ /* 0x008fe2000001081f */
[----:B------:R-:W-:Y:S01]  /*13f00*/  LOP3.LUT R94, R5, R6, RZ, 0xc0, !PT ;  /* 0x00000006055e7212 */ /* 0x000fe200078ec0ff */
[----:B------:R-:W-:Y:S01]  /*13f10*/  IMAD.MOV.U32 R45, RZ, RZ, R17 ;  /* 0x000000ffff2d7224 */ /* 0x000fe200078e0011 */
[----:B------:R-:W-:Y:S01]  /*13f20*/  LOP3.LUT R95, R7, R8, RZ, 0xc0, !PT ;  /* 0x00000008075f7212 */ /* 0x000fe200078ec0ff */
[----:B------:R3:W-:Y:S01]  /*13f30*/  MUFU.EX2 R19, R0 ;  /* 0x0000000000137308 */ /* 0x0007e20000000800 */
[----:B------:R-:W-:Y:S01]  /*13f40*/  LOP3.LUT R6, R2, 0xff, RZ, 0xc0, !PT ;  /* 0x000000ff02067812 */ /* 0x000fe200078ec0ff */
[----:B------:R-:W-:Y:S01]  /*13f50*/  IMAD.MOV.U32 R16, RZ, RZ, R154 ;  /* 0x000000ffff107224 */ /* 0x000fe200078e009a */
[----:B------:R-:W-:Y:S01]  /*13f60*/  SHF.R.U32.HI R7, RZ, 0x18, R2 ;  /* 0x00000018ff077819 */ /* 0x000fe20000011602 */
[----:B------:R-:W-:Y:S01]  /*13f70*/  IMAD.MOV.U32 R50, RZ, RZ, R153 ;  /* 0x000000ffff327224 */ /* 0x000fe200078e0099 */
[----:B------:R2:W5:Y:S03]  /*13f80*/  LDL.LU R220, [R1+0x88] ;  /* 0x0000880001dc7983 */ /* 0x0005660000300800 */
[----:B------:R4:W-:Y:S01]  /*13f90*/  MUFU.EX2 R17, R4 ;  /* 0x0000000400117308 */ /* 0x0009e20000000800 */
[----:B------:R-:W-:-:S02]  /*13fa0*/  IMAD.MOV.U32 R28, RZ, RZ, R155 ;  /* 0x000000ffff1c7224 */ /* 0x000fc400078e009b */
[----:B------:R-:W-:Y:S02]  /*13fb0*/  IMAD.MOV.U32 R18, RZ, RZ, R133 ;  /* 0x000000ffff127224 */ /* 0x000fe400078e0085 */
[----:B------:R-:W-:Y:S01]  /*13fc0*/  IMAD.MOV.U32 R21, RZ, RZ, R132 ;  /* 0x000000ffff157224 */ /* 0x000fe200078e0084 */
[----:B-1----:R-:W-:Y:S01]  /*13fd0*/  HMMA.16816.F32 R116, R92, R124, R96 ;  /* 0x0000007c5c74723c */ /* 0x002fe20000001860 */
[----:B---3--:R-:W-:Y:S01]  /*13fe0*/  LOP3.LUT R0, R3, UR18, R52, 0x96, !PT ;  /* 0x0000001203007c12 */ /* 0x008fe2000f8e9634 */
[----:B------:R-:W-:Y:S01]  /*13ff0*/  IMAD.MOV.U32 R154, RZ, RZ, R81 ;  /* 0x000000ffff9a7224 */ /* 0x000fe200078e0051 */
[----:B------:R-:W-:Y:S01]  /*14000*/  LOP3.LUT R3, R2, 0xffff, RZ, 0xc0, !PT ;  /* 0x0000ffff02037812 */ /* 0x000fe200078ec0ff */
[----:B------:R-:W-:Y:S01]  /*14010*/  FFMA.FTZ R5, R50, c[0x0][0x23c], -R31 ;  /* 0x00008f0032057a23 */ /* 0x000fe2000001081f */
[----:B------:R2:W5:Y:S01]  /*14020*/  LDL.LU R219, [R1+0x84] ;  /* 0x0000840001db7983 */ /* 0x0005620000300800 */
[----:B----4-:R-:W-:Y:S01]  /*14030*/  SHF.R.U32.HI R4, RZ, 0x10, R2 ;  /* 0x00000010ff047819 */ /* 0x010fe20000011602 */
[----:B------:R-:W-:Y:S01]  /*14040*/  FFMA.FTZ R2, R167, c[0x0][0x23c], -R30 ;  /* 0x00008f00a7027a23 */ /* 0x000fe2000001081e */
[----:B------:R-:W-:Y:S01]  /*14050*/  SHF.R.U32.HI R3, RZ, 0x8, R3 ;  /* 0x00000008ff037819 */ /* 0x000fe20000011603 */
[----:B------:R-:W-:Y:S01]  /*14060*/  IMAD.MOV.U32 R112, RZ, RZ, R28 ;  /* 0x000000ffff707224 */ /* 0x000fe200078e001c */
[----:B------:R2:W5:Y:S01]  /*14070*/  LDL.LU R217, [R1+0x80] ;  /* 0x0000800001d97983 */ /* 0x0005620000300800 */
[----:B------:R1:W-:Y:S01]  /*14080*/  MUFU.EX2 R10, R2 ;  /* 0x00000002000a7308 */ /* 0x0003e20000000800 */
[----:B------:R-:W-:Y:S01]  /*14090*/  IMAD.MOV.U32 R113, RZ, RZ, R154 ;  /* 0x000000ffff717224 */ /* 0x000fe200078e009a */
[----:B------:R-:W-:Y:S01]  /*140a0*/  PRMT R8, R6, 0x5410, R3 ;  /* 0x0000541006087816 */ /* 0x000fe20000000003 */
[----:B------:R-:W-:-:S02]  /*140b0*/  IMAD.MOV.U32 R48, RZ, RZ, R18 ;  /* 0x000000ffff307224 */ /* 0x000fc400078e0012 */
[----:B------:R-:W-:-:S03]  /*140c0*/  FFMA.FTZ R3, R112, c[0x0][0x23c], -R30 ;  /* 0x00008f0070037a23 */ /* 0x000fc6000001081e */
[----:B------:R3:W4:Y:S01]  /*140d0*/  MUFU.EX2 R18, R5 ;  /* 0x0000000500127308 */ /* 0x0007220000000800 */
[----:B-1----:R-:W-:-:S07]  /*140e0*/  FFMA.FTZ R2, R16, c[0x0][0x23c], -R30 ;  /* 0x00008f0010027a23 */ /* 0x002fce000001081e */
[----:B------:R1:W-:Y:S01]  /*140f0*/  MUFU.EX2 R16, R2 ;  /* 0x0000000200107308 */ /* 0x0003e20000000800 */
[----:B---3--:R-:W-:-:S07]  /*14100*/  FFMA.FTZ R5, R113, c[0x0][0x23c], -R30 ;  /* 0x00008f0071057a23 */ /* 0x008fce000001081e */
[----:B------:R3:W-:Y:S01]  /*14110*/  MUFU.EX2 R11, R3 ;  /* 0x00000003000b7308 */ /* 0x0007e20000000800 */
[----:B-1----:R-:W-:-:S04]  /*14120*/  LOP3.LUT R2, R4, 0xff, RZ, 0xc0, !PT ;  /* 0x000000ff04027812 */ /* 0x002fc800078ec0ff */
[----:B------:R-:W-:Y:S02]  /*14130*/  PRMT R6, R2, 0x5410, R7 ;  /* 0x0000541002067816 */ /* 0x000fe40000000007 */
[C---:B------:R-:W-:Y:S01]  /*14140*/  LOP3.LUT R2, R0.reuse, 0xffff, RZ, 0xc0, !PT ;  /* 0x0000ffff00027812 */ /* 0x040fe200078ec0ff */
[----:B------:R1:W1:Y:S01]  /*14150*/  MUFU.EX2 R9, R5 ;  /* 0x0000000500097308 */ /* 0x0002620000000800 */
[--C-:B---3--:R-:W-:Y:S02]  /*14160*/  SHF.R.U32.HI R3, RZ, 0x10, R0.reuse ;  /* 0x00000010ff037819 */ /* 0x108fe40000011600 */
[----:B------:R-:W-:Y:S02]  /*14170*/  LOP3.LUT R4, R0, 0xff, RZ, 0xc0, !PT ;  /* 0x000000ff00047812 */ /* 0x000fe400078ec0ff */
[----:B------:R-:W-:Y:S02]  /*14180*/  SHF.R.U32.HI R7, RZ, 0x18, R0 ;  /* 0x00000018ff077819 */ /* 0x000fe40000011600 */
[----:B------:R-:W-:-:S02]  /*14190*/  SHF.R.U32.HI R0, RZ, 0x8, R2 ;  /* 0x00000008ff007819 */ /* 0x000fc40000011602 */
[----:B------:R-:W-:Y:S02]  /*141a0*/  LOP3.LUT R3, R3, 0xff, RZ, 0xc0, !PT ;  /* 0x000000ff03037812 */ /* 0x000fe400078ec0ff */
[----:B------:R-:W-:Y:S01]  /*141b0*/  PRMT R2, R4, 0x5410, R0 ;  /* 0x0000541004027816 */ /* 0x000fe20000000000 */
[--C-:B------:R-:W-:Y:S01]  /*141c0*/  HSET2.LE.AND R0, R8, R114.reuse, PT ;  /* 0x0000007208007233 */ /* 0x100fe20003803000 */
[----:B------:R-:W-:Y:S01]  /*141d0*/  PRMT R7, R3, 0x5410, R7 ;  /* 0x0000541003077816 */ /* 0x000fe20000000007 */
[----:B------:R-:W-:Y:S02]  /*141e0*/  IMAD.MOV.U32 R155, RZ, RZ, R82 ;  /* 0x000000ffff9b7224 */ /* 0x000fe400078e0052 */
[--C-:B-1----:R-:W-:Y:S01]  /*141f0*/  HSET2.LE.AND R5, R2, R114.reuse, PT ;  /* 0x0000007202057233 */ /* 0x102fe20003803000 */
[----:B----4-:R-:W-:Y:S01]  /*14200*/  F2FP.PACK_AB R2, R18, R17 ;  /* 0x000000111202723e */ /* 0x010fe200000000ff */
[----:B------:R-:W-:Y:S01]  /*14210*/  IMAD.MOV.U32 R152, RZ, RZ, R135 ;  /* 0x000000ffff987224 */ /* 0x000fe200078e0087 */
[--C-:B------:R-:W-:Y:S01]  /*14220*/  HSET2.LE.AND R7, R7, R114.reuse, PT ;  /* 0x0000007207077233 */ /* 0x100fe20003803000 */
[----:B------:R-:W-:Y:S01]  /*14230*/  IMAD.MOV.U32 R153, RZ, RZ, R212 ;  /* 0x000000ffff997224 */ /* 0x000fe200078e00d4 */
[----:B------:R-:W-:Y:S01]  /*14240*/  LOP3.LUT R98, R0, R2, RZ, 0xc0, !PT ;  /* 0x0000000200627212 */ /* 0x000fe200078ec0ff */
[----:B------:R-:W-:Y:S01]  /*14250*/  IMAD.MOV.U32 R244, RZ, RZ, R155 ;  /* 0x000000fffff47224 */ /* 0x000fe200078e009b */
[----:B------:R-:W-:Y:S01]  /*14260*/  HSET2.LE.AND R3, R6, R114, PT ;  /* 0x0000007206037233 */ /* 0x000fe20003803000 */
[----:B------:R-:W-:Y:S01]  /*14270*/  IMAD.MOV.U32 R115, RZ, RZ, R164 ;  /* 0x000000ffff737224 */ /* 0x000fe200078e00a4 */
[----:B------:R-:W-:Y:S01]  /*14280*/  F2FP.PACK_AB R0, R9, R10 ;  /* 0x0000000a0900723e */ /* 0x000fe200000000ff */
[----:B------:R-:W-:Y:S01]  /*14290*/  IMAD.MOV.U32 R246, RZ, RZ, R21 ;  /* 0x000000fffff67224 */ /* 0x000fe200078e0015 */
[----:B------:R-:W-:Y:S01]  /*142a0*/  F2FP.PACK_AB R4, R11, R16 ;  /* 0x000000100b04723e */ /* 0x000fe200000000ff */
[----:B------:R-:W-:-:S02]  /*142b0*/  IMAD.MOV.U32 R50, RZ, RZ, R152 ;  /* 0x000000ffff327224 */ /* 0x000fc400078e0098 */
[----:B------:R-:W-:Y:S01]  /*142c0*/  FFMA.FTZ R21, R166, R100, R165 ;  /* 0x00000064a6157223 */ /* 0x000fe200000100a5 */
[----:B------:R-:W-:Y:S01]  /*142d0*/  LOP3.LUT R97, R7, R0, RZ, 0xc0, !PT ;  /* 0x0000000007617212 */ /* 0x000fe200078ec0ff */
[----:B------:R-:W-:Y:S02]  /*142e0*/  IMAD.MOV.U32 R28, RZ, RZ, R153 ;  /* 0x000000ffff1c7224 */ /* 0x000fe400078e0099 */
[----:B------:R-:W-:Y:S01]  /*142f0*/  FFMA.FTZ R8, R244, R101, R115 ;  /* 0x00000065f4087223 */ /* 0x000fe20000010073 */
[----:B------:R-:W-:Y:S01]  /*14300*/  F2FP.PACK_AB R6, R19, R20 ;  /* 0x000000141306723e */ /* 0x000fe200000000ff */
[----:B------:R-:W-:Y:S01]  /*14310*/  FFMA.FTZ R2, R246, R107, R48 ;  /* 0x0000006bf6027223 */ /* 0x000fe20000010030 */
[----:B------:R-:W-:Y:S01]  /*14320*/  LOP3.LUT R99, R3, R4, RZ, 0xc0, !PT ;  /* 0x0000000403637212 */ /* 0x000fe200078ec0ff */
[----:B------:R-:W-:Y:S02]  /*14330*/  FFMA.FTZ R0, R45, R106, R251 ;  /* 0x0000006a2d007223 */ /* 0x000fe400000100fb */
[----:B------:R-:W-:-:S02]  /*14340*/  FADD.FTZ R3, R50, R21 ;  /* 0x0000001532037221 */ /* 0x000fc40000010000 */
[----:B------:R-:W-:Y:S02]  /*14350*/  IMAD.MOV.U32 R212, RZ, RZ, R80 ;  /* 0x000000ffffd47224 */ /* 0x000fe400078e0050 */
[----:B------:R-:W-:Y:S01]  /*14360*/  FADD.FTZ R4, R28, R8 ;  /* 0x000000081c047221 */ /* 0x000fe20000010000 */
[----:B------:R-:W-:Y:S01]  /*14370*/  LOP3.LUT R96, R5, R6, RZ, 0xc0, !PT ;  /* 0x0000000605607212 */ /* 0x000fe200078ec0ff */
[----:B------:R-:W-:Y:S01]  /*14380*/  FADD.FTZ R2, R34, R2 ;  /* 0x0000000222027221 */ /* 0x000fe20000010000 */
[----:B------:R-:W1:Y:S01]  /*14390*/  LDSM.16.MT88.4 R80, [R216+0xbc00] ;  /* 0x00bc0000d850783b */ /* 0x000e620000004200 */
        /* <DEDUP_REMOVED lines=61> */
[----:B------:R-:W-:Y:S03]  /*14770*/  HMMA.16816.F32 R136, R92, R142, R136 ;  /* 0x0000008e5c88723c */ /* 0x000fe60000001888 */
[----:B------:R2:W-:Y:S05]  /*14780*/  STL [R1+0x54], R0 ;  /* 0x0000540001007387 */ /* 0x0005ea0000100800 */
[----:B------:R-:W-:Y:S08]  /*14790*/  HMMA.16816.F32 R128, R96, R140, R128 ;  /* 0x0000008c6080723c */ /* 0x000ff00000001880 */
[C---:B------:R-:W-:Y:S08]  /*147a0*/  HMMA.16816.F32 R152, R92.reuse, R158, R76 ;  /* 0x0000009e5c98723c */ /* 0x040ff0000000184c */
[----:B------:R-:W-:Y:S08]  /*147b0*/  HMMA.16816.F32 R164, R92, R172, R72 ;  /* 0x000000ac5ca4723c */ /* 0x000ff00000001848 */
[----:B------:R-:W-:Y:S08]  /*147c0*/  HMMA.16816.F32 R140, R96, R142, R144 ;  /* 0x0000008e608c723c */ /* 0x000ff00000001890 */
[C---:B------:R-:W-:Y:S08]  /*147d0*/  HMMA.16816.F32 R120, R92.reuse, R126, R120 ;  /* 0x0000007e5c78723c */ /* 0x040ff00000001878 */
[C---:B------:R-:W-:Y:S08]  /*147e0*/  HMMA.16816.F32 R148, R92.reuse, R156, R148 ;  /* 0x0000009c5c94723c */ /* 0x040ff00000001894 */
[C---:B------:R-:W-:Y:S08]  /*147f0*/  HMMA.16816.F32 R168, R92.reuse, R174, R168 ;  /* 0x000000ae5ca8723c */ /* 0x040ff000000018a8 */
[C---:B-1----:R-:W-:Y:S08]  /*14800*/  HMMA.16816.F32 R72, R92.reuse, R80, R192 ;  /* 0x000000505c48723c */ /* 0x042ff000000018c0 */
        /* <DEDUP_REMOVED lines=13> */
[----:B------:R-:W-:-:S07]  /*148e0*/  UMOV UR4, UR29 ;  /* 0x0000001d00047c82 */ /* 0x000fce0008000000 */
.L_x_390:
[----:B--2---:R-:W-:-:S06]  /*148f0*/  UISETP.GT.AND UP0, UPT, UR4, UR19, UPT ;  /* 0x000000130400728c */ /* 0x004fcc000bf04270 */
[----:B------:R-:W-:-:S13]  /*14900*/  PLOP3.LUT P0, PT, PT, PT, UP0, 0x80, 0x0 ;  /* 0x000000000000781c */ /* 0x000fda0003f0f008 */
[----:B------:R-:W-:Y:S05]  /*14910*/  @!P0 BRA `(.L_x_397) ;  /* 0x0000631000008947 */ /* 0x000fea0003800000 */
[----:B------:R-:W2:Y:S01]  /*14920*/  LDL.LU R10, [R1+0x20] ;  /* 0x00002000010a7983 */ /* 0x000ea20000300800 */
[----:B------:R-:W3:Y:S01]  /*14930*/  LDC.U8 R0, c[0x0][0x2d8] ;  /* 0x0000b600ff007b82 */ /* 0x000ee20000000000 */
[----:B------:R-:W-:Y:S01]  /*14940*/  IMAD.MOV.U32 R100, RZ, RZ, R104 ;  /* 0x000000ffff647224 */ /* 0x000fe200078e0068 */
[----:B------:R-:W-:Y:S01]  /*14950*/  MOV R107, R102 ;  /* 0x00000066006b7202 */ /* 0x000fe20000000f00 */
[----:B------:R-:W4:Y:S01]  /*14960*/  LDL.64 R14, [R1+0x60] ;  /* 0x00006000010e7983 */ /* 0x000f220000100a00 */
[----:B-1----:R-:W-:Y:S02]  /*14970*/  IMAD.MOV.U32 R3, RZ, RZ, R105 ;  /* 0x000000ffff037224 */ /* 0x002fe400078e0069 */
[----:B------:R-:W-:Y:S01]  /*14980*/  IMAD.MOV.U32 R106, RZ, RZ, R103 ;  /* 0x000000ffff6a7224 */ /* 0x000fe200078e0067 */
[----:B------:R-:W2:Y:S04]  /*14990*/  LDL R12, [R1+0x78] ;  /* 0x00007800010c7983 */ /* 0x000ea80000100800 */
[----:B------:R-:W2:Y:S04]  /*149a0*/  LDL R9, [R1+0x7c] ;  /* 0x00007c0001097983 */ /* 0x000ea80000100800 */
[----:B------:R-:W2:Y:S04]  /*149b0*/  LDL.LU R2, [R1+0x4] ;  /* 0x0000040001027983 */ /* 0x000ea80000300800 */
[----:B------:R-:W2:Y:S04]  /*149c0*/  LDL.LU R8, [R1+0x18] ;  /* 0x0000180001087983 */ /* 0x000ea80000300800 */
[----:B------:R-:W2:Y:S01]  /*149d0*/  LDL.LU.64 R6, [R1+0x10] ;  /* 0x0000100001067983 */ /* 0x000ea20000300a00 */
[----:B---3--:R-:W-:-:S03]  /*149e0*/  PRMT R0, R0, 0x7054, R0 ;  /* 0x0000705400007816 */ /* 0x008fc60000000000 */
[----:B------:R-:W3:Y:S04]  /*149f0*/  LDL.LU.64 R4, [R1+0x58] ;  /* 0x0000580001047983 */ /* 0x000ee80000300a00 */
[----:B------:R-:W3:Y:S01]  /*14a00*/  LDL.LU R11, [R1+0x8] ;  /* 0x00000800010b7983 */ /* 0x000ee20000300800 */
[----:B----4-:R-:W-:Y:S02]  /*14a10*/  MOV R16, R14 ;  /* 0x0000000e00107202 */ /* 0x010fe40000000f00 */
[----:B--2---:R-:W-:Y:S02]  /*14a20*/  MOV R14, R12 ;  /* 0x0000000c000e7202 */ /* 0x004fe40000000f00 */
[----:B------:R-:W-:Y:S01]  /*14a30*/  ISETP.GE.AND P4, PT, R9, c[0x0][0x220], PT ;  /* 0x0000880009007a0c */ /* 0x000fe20003f86270 */
[----:B---3--:R-:W-:-:S04]  /*14a40*/  IMAD.WIDE.U32 R12, R11, -0x326172a9, RZ ;  /* 0xcd9e8d570b0c7825 */ /* 0x008fc800078e00ff */
[----:B------:R-:W-:Y:S01]  /*14a50*/  IMAD.WIDE.U32 R10, R10, -0x326172a9, RZ ;  /* 0xcd9e8d570a0a7825 */ /* 0x000fe200078e00ff */
[-C--:B------:R-:W-:Y:S01]  /*14a60*/  LOP3.LUT R0, R13, R2.reuse, RZ, 0x3c, !PT ;  /* 0x000000020d007212 */ /* 0x080fe200078e3cff */
[----:B------:R1:W-:Y:S03]  /*14a70*/  STL.64 [R1+0x40], R12 ;  /* 0x0000400c01007387 */ /* 0x0003e60000100a00 */
[----:B------:R-:W-:Y:S01]  /*14a80*/  LOP3.LUT R2, R11, R2, RZ, 0x3c, !PT ;  /* 0x000000020b027212 */ /* 0x000fe200078e3cff */
[----:B------:R2:W-:Y:S01]  /*14a90*/  STL.64 [R1+0x38], R10 ;  /* 0x0000380a01007387 */ /* 0x0005e20000100a00 */
[----:B------:R-:W-:Y:S01]  /*14aa0*/  MOV R5, R7 ;  /* 0x0000000700057202 */ /* 0x000fe20000000f00 */
[----:B-1----:R-:W-:-:S04]  /*14ab0*/  IMAD.WIDE.U32 R12, R8, -0x2daee0ad, RZ ;  /* 0xd2511f53080c7825 */ /* 0x002fc800078e00ff */
[----:B--2---:R-:W-:Y:S01]  /*14ac0*/  IMAD.WIDE.U32 R10, R0, -0x2daee0ad, RZ ;  /* 0xd2511f53000a7825 */ /* 0x004fe200078e00ff */
[----:B------:R1:W-:Y:S03]  /*14ad0*/  STL.64 [R1+0x20], R12 ;  /* 0x0000200c01007387 */ /* 0x0003e60000100a00 */
[----:B------:R-:W-:Y:S01]  /*14ae0*/  IMAD.WIDE.U32 R8, R2, -0x2daee0ad, RZ ;  /* 0xd2511f5302087825 */ /* 0x000fe200078e00ff */
[----:B------:R1:W-:Y:S04]  /*14af0*/  STL.64 [R1+0x30], R10 ;  /* 0x0000300a01007387 */ /* 0x0003e80000100a00 */
[----:B------:R1:W-:Y:S04]  /*14b00*/  STL.64 [R1+0x58], R4 ;  /* 0x0000580401007387 */ /* 0x0003e80000100a00 */
[----:B------:R1:W-:Y:S01]  /*14b10*/  STL.64 [R1+0x28], R8 ;  /* 0x0000280801007387 */ /* 0x0003e20000100a00 */
[----:B------:R-:W-:Y:S01]  /*14b20*/  IMAD.MOV.U32 R17, RZ, RZ, R15 ;  /* 0x000000ffff117224 */ /* 0x000fe200078e000f */
[----:B------:R-:W-:-:S02]  /*14b30*/  ISETP.GE.AND P6, PT, R16, c[0x0][0x220], PT ;  /* 0x0000880010007a0c */ /* 0x000fc40003fc6270 */
[----:B------:R-:W-:Y:S01]  /*14b40*/  ISETP.GE.AND P5, PT, R14, c[0x0][0x220], PT ;  /* 0x000088000e007a0c */ /* 0x000fe20003fa6270 */
[----:B------:R-:W-:Y:S05]  /*14b50*/  BRA `(.L_x_398) ;  /* 0x000003e000007947 */ /* 0x000fea0003800000 */
.L_x_400:
[----:B------:R-:W2:Y:S01]  /*14b60*/  LDL.64 R232, [R1+0x70] ;  /* 0x0000700001e87983 */ /* 0x000ea20000100a00 */
[----:B------:R-:W-:Y:S03]  /*14b70*/  UIADD3 UR35, UR4, -0x2, URZ ;  /* 0xfffffffe04237890 */ /* 0x000fe6000fffe03f */
[----:B------:R-:W3:Y:S01]  /*14b80*/  LDL.64 R104, [R1+0x68] ;  /* 0x0000680001687983 */ /* 0x000ee20000100a00 */
[----:B------:R-:W-:Y:S02]  /*14b90*/  USHF.R.S32.HI UR34, URZ, 0x1f, UR35 ;  /* 0x0000001f3f227899 */ /* 0x000fe40008011423 */
[----:B------:R-:W-:Y:S01]  /*14ba0*/  ULDC.64 UR4, c[0x0][0x198] ;  /* 0x0000660000047ab9 */ /* 0x000fe20000000a00 */
[----:B------:R1:W-:Y:S01]  /*14bb0*/  @P6 STS [R222+0x6000], RZ ;  /* 0x006000ffde006388 */ /* 0x0003e20000000800 */
[----:B------:R-:W-:Y:S02]  /*14bc0*/  UIMAD UR34, UR34, UR4, URZ ;  /* 0x00000004222272a4 */ /* 0x000fe4000f8e023f */
[----:B------:R-:W-:Y:S01]  /*14bd0*/  UIMAD.WIDE.U32 UR36, UR35, UR4, URZ ;  /* 0x00000004232472a5 */ /* 0x000fe2000f8e003f */
[----:B------:R1:W-:Y:S01]  /*14be0*/  @P6 STS [R222+0x6004], RZ ;  /* 0x006004ffde006388 */ /* 0x0003e20000000800 */
[----:B------:R-:W-:Y:S03]  /*14bf0*/  UIMAD UR34, UR35, UR5, UR34 ;  /* 0x00000005232272a4 */ /* 0x000fe6000f8e0222 */
[----:B------:R1:W-:Y:S01]  /*14c00*/  @P6 STS.64 [R222+0x6008], RZ ;  /* 0x006008ffde006388 */ /* 0x0003e20000000a00 */
[----:B------:R-:W-:Y:S01]  /*14c10*/  UIADD3 UR34, UR37, UR34, URZ ;  /* 0x0000002225227290 */ /* 0x000fe2000fffe03f */
[----:B------:R-:W-:Y:S02]  /*14c20*/  IMAD.U32 R0, RZ, RZ, UR36 ;  /* 0x00000024ff007e24 */ /* 0x000fe4000f8e00ff */
[----:B------:R-:W-:Y:S03]  /*14c30*/  IMAD.U32 R102, RZ, RZ, UR36 ;  /* 0x00000024ff667e24 */ /* 0x000fe6000f8e00ff */
[----:B------:R-:W-:Y:S01]  /*14c40*/  IMAD.U32 R101, RZ, RZ, UR34 ;  /* 0x00000022ff657e24 */ /* 0x000fe2000f8e00ff */
        /* <DEDUP_REMOVED lines=47> */
.L_x_398:
[----:B-1----:R-:W2:Y:S01]  /*14f40*/  LDL.64 R4, [R1+0x58] ;  /* 0x0000580001047983 */ /* 0x002ea20000100a00 */
[----:B------:R-:W-:Y:S04]  /*14f50*/  DEPBAR.LE SB0, 0x0 ;  /* 0x000080000000791a */ /* 0x000fe80000000000 */
[----:B------:R-:W-:Y:S01]  /*14f60*/  UIADD3 UR29, UR4, -0x1, URZ ;  /* 0xffffffff041d7890 */ /* 0x000fe2000fffe03f */
[----:B------:R-:W-:Y:S01]  /*14f70*/  BAR.SYNC.DEFER_BLOCKING 0x0 ;  /* 0x0000000000007b1d */ /* 0x000fe20000010000 */
[----:B------:R-:W-:Y:S02]  /*14f80*/  IMAD.U32 R0, RZ, RZ, UR21 ;  /* 0x00000015ff007e24 */ /* 0x000fe4000f8e00ff */
[----:B------:R-:W-:Y:S02]  /*14f90*/  USHF.R.S32.HI UR34, URZ, 0x1f, UR29 ;  /* 0x0000001f3f227899 */ /* 0x000fe4000801141d */
[----:B------:R-:W-:Y:S02]  /*14fa0*/  UIMAD UR5, UR20, UR29, URZ ;  /* 0x0000001d140572a4 */ /* 0x000fe4000f8e023f */
[----:B------:R-:W-:Y:S02]  /*14fb0*/  UISETP.GT.AND UP0, UPT, UR29, UR19, UPT ;  /* 0x000000131d00728c */ /* 0x000fe4000bf04270 */
[----:B------:R-:W-:Y:S01]  /*14fc0*/  UIMAD UR5, UR34, UR21, UR5 ;  /* 0x00000015220572a4 */ /* 0x000fe2000f8e0205 */
[----:B-----5:R-:W-:Y:S06]  /*14fd0*/  @P6 STS [R222+0x9000], RZ ;  /* 0x009000ffde006388 */ /* 0x020fec0000000800 */
[----:B------:R-:W-:Y:S06]  /*14fe0*/  @P6 STS [R222+0x9004], RZ ;  /* 0x009004ffde006388 */ /* 0x000fec0000000800 */
[----:B------:R-:W-:Y:S01]  /*14ff0*/  @P6 STS.64 [R222+0x9008], RZ ;  /* 0x009008ffde006388 */ /* 0x000fe20000000a00 */
[----:B--2---:R-:W-:Y:S05]  /*15000*/  IMAD.WIDE.U32 R4, R0, UR29, R4 ;  /* 0x0000001d00047c25 */ /* 0x004fea000f8e0004 */
[C---:B------:R-:W-:Y:S02]  /*15010*/  @!P6 LEA R16, P1, R4.reuse, c[0x0][0x170], 0x1 ;  /* 0x00005c000410ea11 */ /* 0x040fe400078208ff */
[----:B------:R-:W-:Y:S02]  /*15020*/  IADD3 R2, R5, UR5, RZ ;  /* 0x0000000505027c10 */ /* 0x000fe4000fffe0ff */
        /* <DEDUP_REMOVED lines=22> */
[----:B------:R-:W-:Y:S02]  /*15190*/  @!P4 LEA.HI.X R7, R0, c[0x0][0x174], R5, 0x1, P0 ;  /* 0x00005d000007ca11 */ /* 0x000fe400000f0c05 */
[----:B------:R-:W-:Y:S03]  /*151a0*/  PLOP3.LUT P0, PT, PT, PT, UP0, 0x80, 0x0 ;  /* 0x000000000000781c */ /* 0x000fe60003f0f008 */
        /* <DEDUP_REMOVED lines=24> */
[----:B------:R-:W1:Y:S06]  /*15330*/  LDSM.16.M88.4 R48, [R217+0x6800] ;  /* 0x00680000d930783b */ /* 0x000e6c0000000200 */
        /* <DEDUP_REMOVED lines=130> */
.L_x_399:
[----:B------:R-:W2:Y:S01]  /*15b60*/  S2R R2, SR_TID.X ;  /* 0x0000000000027919 */ /* 0x000ea20000002100 */
[----:B------:R-:W-:Y:S01]  /*15b70*/  IMAD.U32 R0, RZ, RZ, UR29 ;  /* 0x0000001dff007e24 */ /* 0x000fe2000f8e00ff */
[----:B------:R-:W-:Y:S02]  /*15b80*/  USHF.L.U32 UR4, UR29, 0x1, URZ ;  /* 0x000000011d047899 */ /* 0x000fe4000800063f */
[----:B------:R-:W-:Y:S04]  /*15b90*/  UISETP.GT.AND UP0, UPT, UR29, UR19, UPT ;  /* 0x000000131d00728c */ /* 0x000fe8000bf04270 */
[----:B------:R-:W-:Y:S04]  /*15ba0*/  STL [R1+0x90], R222 ;  /* 0x000090de01007387 */ /* 0x000fe80000100800 */
[----:B------:R-:W-:Y:S04]  /*15bb0*/  STL [R1+0x8c], R221 ;  /* 0x00008cdd01007387 */ /* 0x000fe80000100800 */
[----:B------:R-:W-:Y:S04]  /*15bc0*/  STL [R1+0x88], R220 ;  /* 0x000088dc01007387 */ /* 0x000fe80000100800 */
[----:B------:R-:W-:Y:S01]  /*15bd0*/  STL [R1+0x84], R219 ;  /* 0x000084db01007387 */ /* 0x000fe20000100800 */
[----:B--2---:R-:W-:Y:S03]  /*15be0*/  IMAD.SHL.U32 R2, R2, 0x2, RZ ;  /* 0x0000000202027824 */ /* 0x004fe600078e00ff */
[----:B------:R2:W-:Y:S02]  /*15bf0*/  STL [R1+0x80], R217 ;  /* 0x000080d901007387 */ /* 0x0005e40000100800 */
[----:B------:R-:W-:Y:S02]  /*15c00*/  LOP3.LUT R2, R2, 0x6, RZ, 0xc0, !PT ;  /* 0x0000000602027812 */ /* 0x000fe400078ec0ff */
[----:B------:R-:W3:Y:S03]  /*15c10*/  LDL.64 R234, [R1+0x20] ;  /* 0x0000200001ea7983 */ /* 0x000ee60000100a00 */
[----:B------:R-:W-:Y:S03]  /*15c20*/  IMAD R0, R0, 0x40, R2 ;  /* 0x0000004000007824 */ /* 0x000fe600078e0202 */
[----:B------:R-:W-:Y:S02]  /*15c30*/  STL [R1+0x94], R226 ;  /* 0x000094e201007387 */ /* 0x000fe40000100800 */
[C---:B------:R-:W-:Y:S02]  /*15c40*/  IADD3 R2, R0.reuse, 0x1, RZ ;  /* 0x0000000100027810 */ /* 0x040fe40007ffe0ff */
[----:B------:R4:W-:Y:S01]  /*15c50*/  STL [R1+0x98], R225 ;  /* 0x000098e101007387 */ /* 0x0009e20000100800 */
[-C--:B------:R-:W-:Y:S02]  /*15c60*/  ISETP.GE.AND P3, PT, R0, R226.reuse, PT ;  /* 0x000000e20000720c */ /* 0x080fe40003f66270 */
[C---:B------:R-:W-:Y:S01]  /*15c70*/  ISETP.GE.AND P2, PT, R2.reuse, R226, PT ;  /* 0x000000e20200720c */ /* 0x040fe20003f46270 */
[----:B------:R-:W-:Y:S01]  /*15c80*/  STL [R1+0x9c], R230 ;  /* 0x00009ce601007387 */ /* 0x000fe20000100800 */
[-C--:B------:R-:W-:Y:S02]  /*15c90*/  ISETP.GE.AND P0, PT, R2, R225.reuse, PT ;  /* 0x000000e10200720c */ /* 0x080fe40003f06270 */
[C---:B------:R-:W-:Y:S02]  /*15ca0*/  ISETP.GE.AND P1, PT, R0.reuse, R225, PT ;  /* 0x000000e10000720c */ /* 0x040fe40003f26270 */
[-C--:B------:R-:W-:Y:S02]  /*15cb0*/  ISETP.GE.OR P3, PT, R0, R230.reuse, !P3 ;  /* 0x000000e60000720c */ /* 0x080fe40005f66670 */
[C---:B------:R-:W-:Y:S02]  /*15cc0*/  ISETP.GE.OR P2, PT, R2.reuse, R230, !P2 ;  /* 0x000000e60200720c */ /* 0x040fe40005746670 */
[-C--:B------:R-:W-:Y:S02]  /*15cd0*/  ISETP.GE.OR P0, PT, R2, R229.reuse, !P0 ;  /* 0x000000e50200720c */ /* 0x080fe40004706670 */
[C---:B-1----:R-:W-:Y:S02]  /*15ce0*/  IADD3 R104, R0.reuse, 0x8, RZ ;  /* 0x0000000800687810 */ /* 0x042fe40007ffe0ff */
[C---:B------:R-:W-:Y:S02]  /*15cf0*/  IADD3 R103, R0.reuse, 0x9, RZ ;  /* 0x0000000900677810 */ /* 0x040fe40007ffe0ff */
[----:B------:R-:W-:Y:S02]  /*15d00*/  ISETP.GE.OR P1, PT, R0, R229, !P1 ;  /* 0x000000e50000720c */ /* 0x000fe40004f26670 */
[----:B------:R-:W-:Y:S02]  /*15d10*/  FSEL R177, R4, -INF , !P3 ;  /* 0xff80000004b17808 */ /* 0x000fe40005800000 */
[CC--:B------:R-:W-:Y:S02]  /*15d20*/  ISETP.GE.AND P3, PT, R104.reuse, R226.reuse, PT ;  /* 0x000000e26800720c */ /* 0x0c0fe40003f66270 */
[----:B------:R-:W-:Y:S02]  /*15d30*/  FSEL R179, R5, -INF , !P2 ;  /* 0xff80000005b37808 */ /* 0x000fe40005000000 */
[----:B------:R-:W-:Y:S02]  /*15d40*/  ISETP.GE.AND P2, PT, R103, R226, PT ;  /* 0x000000e26700720c */ /* 0x000fe40003f46270 */
[----:B------:R-:W-:Y:S02]  /*15d50*/  FSEL R180, R7, -INF , !P0 ;  /* 0xff80000007b47808 */ /* 0x000fe40004000000 */
[CC--:B------:R-:W-:Y:S02]  /*15d60*/  ISETP.GE.AND P0, PT, R103.reuse, R225.reuse, PT ;  /* 0x000000e16700720c */ /* 0x0c0fe40003f06270 */
[-C--:B------:R-:W-:Y:S02]  /*15d70*/  ISETP.GE.OR P3, PT, R104, R230.reuse, !P3 ;  /* 0x000000e66800720c */ /* 0x080fe40005f66670 */
[C---:B------:R-:W-:Y:S02]  /*15d80*/  ISETP.GE.OR P2, PT, R103.reuse, R230, !P2 ;  /* 0x000000e66700720c */ /* 0x040fe40005746670 */
[----:B------:R-:W-:Y:S02]  /*15d90*/  FSEL R178, R6, -INF , !P1 ;  /* 0xff80000006b27808 */ /* 0x000fe40004800000 */
[----:B------:R-:W-:Y:S02]  /*15da0*/  ISETP.GE.AND P1, PT, R104, R225, PT ;  /* 0x000000e16800720c */ /* 0x000fe40003f26270 */
[C---:B------:R-:W-:Y:S02]  /*15db0*/  IADD3 R102, R0.reuse, 0x10, RZ ;  /* 0x0000001000667810 */ /* 0x040fe40007ffe0ff */
[----:B------:R-:W-:Y:S02]  /*15dc0*/  IADD3 R101, R0, 0x11, RZ ;  /* 0x0000001100657810 */ /* 0x000fe40007ffe0ff */
[-C--:B------:R-:W-:Y:S02]  /*15dd0*/  ISETP.GE.OR P0, PT, R103, R229.reuse, !P0 ;  /* 0x000000e56700720c */ /* 0x080fe40004706670 */
[----:B------:R-:W-:Y:S02]  /*15de0*/  ISETP.GE.OR P1, PT, R104, R229, !P1 ;  /* 0x000000e56800720c */ /* 0x000fe40004f26670 */
[----:B------:R-:W-:Y:S02]  /*15df0*/  FSEL R109, R16, -INF , !P3 ;  /* 0xff800000106d7808 */ /* 0x000fe40005800000 */
[-C--:B------:R-:W-:Y:S02]  /*15e00*/  ISETP.GE.AND P3, PT, R102, R226.reuse, PT ;  /* 0x000000e26600720c */ /* 0x080fe40003f66270 */
[----:B------:R-:W-:Y:S02]  /*15e10*/  FSEL R110, R17, -INF , !P2 ;  /* 0xff800000116e7808 */ /* 0x000fe40005000000 */
[----:B------:R-:W-:Y:S02]  /*15e20*/  ISETP.GE.AND P2, PT, R101, R226, PT ;  /* 0x000000e26500720c */ /* 0x000fe40003f46270 */
[----:B------:R-:W-:Y:S02]  /*15e30*/  FSEL R111, R19, -INF , !P0 ;  /* 0xff800000136f7808 */ /* 0x000fe40004000000 */
[C---:B------:R-:W-:Y:S02]  /*15e40*/  ISETP.GE.AND P0, PT, R101.reuse, R225, PT ;  /* 0x000000e16500720c */ /* 0x040fe40003f06270 */
[----:B------:R-:W-:Y:S02]  /*15e50*/  FSEL R176, R18, -INF , !P1 ;  /* 0xff80000012b07808 */ /* 0x000fe40004800000 */
[-C--:B------:R-:W-:Y:S02]  /*15e60*/  ISETP.GE.OR P3, PT, R102, R230.reuse, !P3 ;  /* 0x000000e66600720c */ /* 0x080fe40005f66670 */
[C---:B------:R-:W-:Y:S02]  /*15e70*/  ISETP.GE.OR P2, PT, R101.reuse, R230, !P2 ;  /* 0x000000e66500720c */ /* 0x040fe40005746670 */
[----:B------:R-:W-:Y:S02]  /*15e80*/  ISETP.GE.OR P0, PT, R101, R229, !P0 ;  /* 0x000000e56500720c */ /* 0x000fe40004706670 */
[C---:B------:R-:W-:Y:S02]  /*15e90*/  IADD3 R19, R0.reuse, 0x18, RZ ;  /* 0x0000001800137810 */ /* 0x040fe40007ffe0ff */
[----:B------:R-:W-:Y:S02]  /*15ea0*/  IADD3 R18, R0, 0x19, RZ ;  /* 0x0000001900127810 */ /* 0x000fe40007ffe0ff */
[----:B------:R-:W-:Y:S02]  /*15eb0*/  FSEL R206, R20, -INF , !P3 ;  /* 0xff80000014ce7808 */ /* 0x000fe40005800000 */
[----:B------:R-:W-:Y:S02]  /*15ec0*/  FSEL R208, R21, -INF , !P2 ;  /* 0xff80000015d07808 */ /* 0x000fe40005000000 */
[----:B------:R-:W-:Y:S02]  /*15ed0*/  FSEL R212, R23, -INF , !P0 ;  /* 0xff80000017d47808 */ /* 0x000fe40004000000 */
[CC--:B------:R-:W-:Y:S02]  /*15ee0*/  ISETP.GE.AND P3, PT, R19.reuse, R226.reuse, PT ;  /* 0x000000e21300720c */ /* 0x0c0fe40003f66270 */
[C---:B------:R-:W-:Y:S02]  /*15ef0*/  ISETP.GE.AND P2, PT, R18.reuse, R226, PT ;  /* 0x000000e21200720c */ /* 0x040fe40003f46270 */
[C---:B------:R-:W-:Y:S02]  /*15f00*/  ISETP.GE.AND P0, PT, R18.reuse, R225, PT ;  /* 0x000000e11200720c */ /* 0x040fe40003f06270 */
[-C--:B------:R-:W-:Y:S02]  /*15f10*/  ISETP.GE.OR P3, PT, R19, R230.reuse, !P3 ;  /* 0x000000e61300720c */ /* 0x080fe40005f66670 */
[----:B------:R-:W-:Y:S02]  /*15f20*/  ISETP.GE.OR P2, PT, R18, R230, !P2 ;  /* 0x000000e61200720c */ /* 0x000fe40005746670 */
[C---:B------:R-:W-:Y:S02]  /*15f30*/  IADD3 R17, R0.reuse, 0x20, RZ ;  /* 0x0000002000117810 */ /* 0x040fe40007ffe0ff */
[----:B------:R-:W-:Y:S02]  /*15f40*/  IADD3 R16, R0, 0x21, RZ ;  /* 0x0000002100107810 */ /* 0x000fe40007ffe0ff */
[----:B------:R-:W-:Y:S02]  /*15f50*/  ISETP.GE.OR P0, PT, R18, R229, !P0 ;  /* 0x000000e51200720c */ /* 0x000fe40004706670 */
[----:B------:R-:W-:Y:S02]  /*15f60*/  FSEL R202, R32, -INF , !P3 ;  /* 0xff80000020ca7808 */ /* 0x000fe40005800000 */
[-C--:B------:R-:W-:Y:S02]  /*15f70*/  ISETP.GE.AND P3, PT, R17, R226.reuse, PT ;  /* 0x000000e21100720c */ /* 0x080fe40003f66270 */
[----:B------:R-:W-:Y:S02]  /*15f80*/  FSEL R203, R33, -INF , !P2 ;  /* 0xff80000021cb7808 */ /* 0x000fe40005000000 */
[C---:B------:R-:W-:Y:S02]  /*15f90*/  ISETP.GE.AND P2, PT, R16.reuse, R226, PT ;  /* 0x000000e21000720c */ /* 0x040fe40003f46270 */
[----:B------:R-:W-:Y:S02]  /*15fa0*/  FSEL R205, R35, -INF , !P0 ;  /* 0xff80000023cd7808 */ /* 0x000fe40004000000 */
[C---:B------:R-:W-:Y:S02]  /*15fb0*/  ISETP.GE.AND P0, PT, R16.reuse, R225, PT ;  /* 0x000000e11000720c */ /* 0x040fe40003f06270 */
        /* <DEDUP_REMOVED lines=8> */
[-C--:B------:R-:W-:Y:S02]  /*16040*/  ISETP.GE.AND P1, PT, R102, R225.reuse, PT ;  /* 0x000000e16600720c */ /* 0x080fe40003f26270 */
[CC--:B------:R-:W-:Y:S02]  /*16050*/  ISETP.GE.AND P3, PT, R7.reuse, R226.reuse, PT ;  /* 0x000000e20700720c */ /* 0x0c0fe40003f66270 */
[C---:B------:R-:W-:Y:S02]  /*16060*/  ISETP.GE.AND P2, PT, R6.reuse, R226, PT ;  /* 0x000000e20600720c */ /* 0x040fe40003f46270 */
[----:B------:R-:W-:Y:S02]  /*16070*/  ISETP.GE.AND P0, PT, R6, R225, PT ;  /* 0x000000e10600720c */ /* 0x000fe40003f06270 */
[----:B------:R-:W-:Y:S02]  /*16080*/  IADD3 R5, R0, 0x30, RZ ;  /* 0x0000003000057810 */ /* 0x000fe40007ffe0ff */
[-C--:B------:R-:W-:Y:S02]  /*16090*/  ISETP.GE.OR P3, PT, R7, R230.reuse, !P3 ;  /* 0x000000e60700720c */ /* 0x080fe40005f66670 */
[C---:B------:R-:W-:Y:S02]  /*160a0*/  ISETP.GE.OR P2, PT, R6.reuse, R230, !P2 ;  /* 0x000000e60600720c */ /* 0x040fe40005746670 */
[-C--:B------:R-:W-:Y:S02]  /*160b0*/  ISETP.GE.OR P0, PT, R6, R229.reuse, !P0 ;  /* 0x000000e50600720c */ /* 0x080fe40004706670 */
[----:B------:R-:W-:Y:S02]  /*160c0*/  ISETP.GE.OR P1, PT, R102, R229, !P1 ;  /* 0x000000e56600720c */ /* 0x000fe40004f26670 */
[----:B------:R-:W-:Y:S02]  /*160d0*/  IADD3 R4, R0, 0x31, RZ ;  /* 0x0000003100047810 */ /* 0x000fe40007ffe0ff */
[----:B------:R-:W-:Y:S02]  /*160e0*/  FSEL R239, R51, -INF , !P0 ;  /* 0xff80000033ef7808 */ /* 0x000fe40004000000 */
[----:B------:R-:W-:Y:S02]  /*160f0*/  FSEL R210, R22, -INF , !P1 ;  /* 0xff80000016d27808 */ /* 0x000fe40004800000 */
[-C--:B------:R-:W-:Y:S02]  /*16100*/  ISETP.GE.AND P1, PT, R19, R225.reuse, PT ;  /* 0x000000e11300720c */ /* 0x080fe40003f26270 */
[----:B------:R-:W-:Y:S02]  /*16110*/  ISETP.GE.AND P0, PT, R4, R225, PT ;  /* 0x000000e10400720c */ /* 0x000fe40003f06270 */
[----:B------:R-:W-:Y:S02]  /*16120*/  FSEL R233, R48, -INF , !P3 ;  /* 0xff80000030e97808 */ /* 0x000fe40005800000 */
[-C--:B------:R-:W-:Y:S01]  /*16130*/  ISETP.GE.AND P3, PT, R5, R226.reuse, PT ;  /* 0x000000e20500720c */ /* 0x080fe20003f66270 */
[----:B------:R-:W1:Y:S01]  /*16140*/  LDC.U8 R48, c[0x0][0x2d8] ;  /* 0x0000b600ff307b82 */ /* 0x000e620000000000 */
[----:B------:R-:W-:Y:S02]  /*16150*/  FSEL R236, R49, -INF , !P2 ;  /* 0xff80000031ec7808 */ /* 0x000fe40005000000 */
[C---:B------:R-:W-:Y:S02]  /*16160*/  ISETP.GE.AND P2, PT, R4.reuse, R226, PT ;  /* 0x000000e20400720c */ /* 0x040fe40003f46270 */
[-C--:B------:R-:W-:Y:S02]  /*16170*/  ISETP.GE.OR P3, PT, R5, R230.reuse, !P3 ;  /* 0x000000e60500720c */ /* 0x080fe40005f66670 */
[C---:B------:R-:W-:Y:S01]  /*16180*/  ISETP.GE.OR P2, PT, R4.reuse, R230, !P2 ;  /* 0x000000e60400720c */ /* 0x040fe20005746670 */
[----:B------:R-:W1:Y:S01]  /*16190*/  LDC.U8 R49, c[0x0][0x2d8] ;  /* 0x0000b600ff317b82 */ /* 0x000e620000000000 */
[-C--:B------:R-:W-:Y:S02]  /*161a0*/  ISETP.GE.OR P0, PT, R4, R229.reuse, !P0 ;  /* 0x000000e50400720c */ /* 0x080fe40004706670 */
[----:B------:R-:W-:Y:S02]  /*161b0*/  ISETP.GE.OR P1, PT, R19, R229, !P1 ;  /* 0x000000e51300720c */ /* 0x000fe40004f26670 */
[----:B------:R-:W-:Y:S02]  /*161c0*/  FSEL R55, R55, -INF , !P0 ;  /* 0xff80000037377808 */ /* 0x000fe40004000000 */
[----:B------:R-:W-:Y:S02]  /*161d0*/  FSEL R246, R52, -INF , !P3 ;  /* 0xff80000034f67808 */ /* 0x000fe40005800000 */
[----:B------:R-:W-:Y:S02]  /*161e0*/  FSEL R53, R53, -INF , !P2 ;  /* 0xff80000035357808 */ /* 0x000fe40005000000 */
[----:B------:R-:W-:Y:S02]  /*161f0*/  FSEL R204, R34, -INF , !P1 ;  /* 0xff80000022cc7808 */ /* 0x000fe40004800000 */
[C---:B------:R-:W-:Y:S02]  /*16200*/  ISETP.GE.AND P1, PT, R17.reuse, R225, PT ;  /* 0x000000e11100720c */ /* 0x040fe40003f26270 */
[-C--:B------:R-:W-:Y:S02]  /*16210*/  ISETP.GE.AND P2, PT, R2, R224.reuse, PT ;  /* 0x000000e00200720c */ /* 0x080fe40003f46270 */
[----:B------:R-:W-:Y:S02]  /*16220*/  ISETP.GE.AND P3, PT, R0, R224, PT ;  /* 0x000000e00000720c */ /* 0x000fe40003f66270 */
[C---:B------:R-:W-:Y:S02]  /*16230*/  ISETP.GE.AND P0, PT, R2.reuse, R223, PT ;  /* 0x000000df0200720c */ /* 0x040fe40003f06270 */
[----:B------:R-:W-:Y:S02]  /*16240*/  ISETP.GE.OR P1, PT, R17, R229, !P1 ;  /* 0x000000e51100720c */ /* 0x000fe40004f26670 */
[-C--:B------:R-:W-:Y:S02]  /*16250*/  ISETP.GE.OR P2, PT, R2, R228.reuse, !P2 ;  /* 0x000000e40200720c */ /* 0x080fe40005746670 */
[----:B------:R-:W-:Y:S02]  /*16260*/  ISETP.GE.OR P3, PT, R0, R228, !P3 ;  /* 0x000000e40000720c */ /* 0x000fe40005f66670 */
[----:B------:R-:W-:Y:S02]  /*16270*/  ISETP.GE.OR P0, PT, R2, R227, !P0 ;  /* 0x000000e30200720c */ /* 0x000fe40004706670 */
[----:B------:R-:W-:Y:S02]  /*16280*/  IADD3 R2, R0, 0x38, RZ ;  /* 0x0000003800027810 */ /* 0x000fe40007ffe0ff */
[----:B------:R-:W-:Y:S02]  /*16290*/  FSEL R244, R38, -INF , !P1 ;  /* 0xff80000026f47808 */ /* 0x000fe40004800000 */
[----:B------:R-:W-:Y:S01]  /*162a0*/  FSEL R20, R8, -INF , !P3 ;  /* 0xff80000008147808 */ /* 0x000fe20005800000 */
[----:B------:R-:W-:Y:S01]  /*162b0*/  LDSM.16.MT88.4 R36, [R218+0x9000] ;  /* 0x00900000da24783b */ /* 0x000fe20000004200 */
[C---:B------:R-:W-:Y:S02]  /*162c0*/  ISETP.GE.AND P1, PT, R7.reuse, R225, PT ;  /* 0x000000e10700720c */ /* 0x040fe40003f26270 */
[C---:B------:R-:W-:Y:S02]  /*162d0*/  ISETP.GE.AND P3, PT, R2.reuse, R226, PT ;  /* 0x000000e20200720c */ /* 0x040fe40003f66270 */
[----:B------:R-:W-:Y:S02]  /*162e0*/  ISETP.GE.OR P1, PT, R7, R229, !P1 ;  /* 0x000000e50700720c */ /* 0x000fe40004f26670 */
[----:B------:R-:W-:Y:S02]  /*162f0*/  ISETP.GE.OR P3, PT, R2, R230, !P3 ;  /* 0x000000e60200720c */ /* 0x000fe40005f66670 */
[----:B------:R-:W-:Y:S02]  /*16300*/  FSEL R238, R50, -INF , !P1 ;  /* 0xff80000032ee7808 */ /* 0x000fe40004800000 */
[----:B--2---:R-:W-:Y:S01]  /*16310*/  FSEL R217, R64, -INF , !P3 ;  /* 0xff80000040d97808 */ /* 0x004fe20005800000 */
[----:B------:R-:W2:Y:S01]  /*16320*/  LDL.64 R50, [R1+0x38] ;  /* 0x0000380001327983 */ /* 0x000ea20000100a00 */
[C---:B------:R-:W-:Y:S02]  /*16330*/  ISETP.GE.AND P1, PT, R5.reuse, R225, PT ;  /* 0x000000e10500720c */ /* 0x040fe40003f26270 */
[C---:B------:R-:W-:Y:S02]  /*16340*/  ISETP.GE.AND P3, PT, R104.reuse, R224, PT ;  /* 0x000000e06800720c */ /* 0x040fe40003f66270 */
[----:B------:R-:W-:Y:S02]  /*16350*/  ISETP.GE.OR P1, PT, R5, R229, !P1 ;  /* 0x000000e50500720c */ /* 0x000fe40004f26670 */
[----:B------:R-:W-:Y:S02]  /*16360*/  ISETP.GE.OR P3, PT, R104, R228, !P3 ;  /* 0x000000e46800720c */ /* 0x000fe40005f66670 */
[----:B------:R-:W-:Y:S02]  /*16370*/  FSEL R250, R54, -INF , !P1 ;  /* 0xff80000036fa7808 */ /* 0x000fe40004800000 */
[----:B------:R-:W-:Y:S02]  /*16380*/  FSEL R23, R12, -INF , !P3 ;  /* 0xff8000000c177808 */ /* 0x000fe40005800000 */
[----:B------:R-:W-:Y:S02]  /*16390*/  ISETP.GE.AND P1, PT, R0, R223, PT ;  /* 0x000000df0000720c */ /* 0x000fe40003f26270 */
[----:B------:R-:W-:Y:S02]  /*163a0*/  ISETP.GE.AND P3, PT, R102, R224, PT ;  /* 0x000000e06600720c */ /* 0x000fe40003f66270 */
[----:B------:R-:W-:Y:S02]  /*163b0*/  ISETP.GE.OR P1, PT, R0, R227, !P1 ;  /* 0x000000e30000720c */ /* 0x000fe40004f26670 */
[----:B------:R-:W-:Y:S02]  /*163c0*/  ISETP.GE.OR P3, PT, R102, R228, !P3 ;  /* 0x000000e46600720c */ /* 0x000fe40005f66670 */
[----:B------:R-:W-:Y:S02]  /*163d0*/  FSEL R22, R10, -INF , !P1 ;  /* 0xff8000000a167808 */ /* 0x000fe40004800000 */
[----:B------:R-:W-:Y:S02]  /*163e0*/  ISETP.GE.AND P1, PT, R2, R225, PT ;  /* 0x000000e10200720c */ /* 0x000fe40003f26270 */
[----:B------:R-:W-:Y:S02]  /*163f0*/  FSEL R214, R24, -INF , !P3 ;  /* 0xff80000018d67808 */ /* 0x000fe40005800000 */
[C---:B------:R-:W-:Y:S02]  /*16400*/  ISETP.GE.AND P3, PT, R19.reuse, R224, PT ;  /* 0x000000e01300720c */ /* 0x040fe40003f66270 */
[----:B------:R-:W-:Y:S02]  /*16410*/  IADD3 R0, R0, 0x39, RZ ;  /* 0x0000003900007810 */ /* 0x000fe40007ffe0ff */
[----:B------:R-:W-:Y:S02]  /*16420*/  ISETP.GE.OR P1, PT, R2, R229, !P1 ;  /* 0x000000e50200720c */ /* 0x000fe40004f26670 */
[----:B------:R-:W-:Y:S02]  /*16430*/  ISETP.GE.OR P3, PT, R19, R228, !P3 ;  /* 0x000000e41300720c */ /* 0x000fe40005f66670 */
[----:B------:R-:W-:Y:S02]  /*16440*/  FSEL R21, R9, -INF , !P2 ;  /* 0xff80000009157808 */ /* 0x000fe40005000000 */
[----:B------:R-:W-:Y:S02]  /*16450*/  ISETP.GE.AND P2, PT, R0, R226, PT ;  /* 0x000000e20000720c */ /* 0x000fe40003f46270 */
[----:B------:R-:W-:Y:S02]  /*16460*/  FSEL R237, R66, -INF , !P1 ;  /* 0xff80000042ed7808 */ /* 0x000fe40004800000 */
[----:B------:R-:W-:Y:S02]  /*16470*/  FSEL R207, R28, -INF , !P3 ;  /* 0xff8000001ccf7808 */ /* 0x000fe40005800000 */
[-C--:B------:R-:W-:Y:S02]  /*16480*/  ISETP.GE.AND P3, PT, R17, R224.reuse, PT ;  /* 0x000000e01100720c */ /* 0x080fe40003f66270 */
[----:B------:R-:W-:Y:S02]  /*16490*/  ISETP.GE.AND P1, PT, R103, R224, PT ;  /* 0x000000e06700720c */ /* 0x000fe40003f26270 */
[C---:B------:R-:W-:Y:S02]  /*164a0*/  ISETP.GE.OR P2, PT, R0.reuse, R230, !P2 ;  /* 0x000000e60000720c */ /* 0x040fe40005746670 */
[-C--:B------:R-:W-:Y:S02]  /*164b0*/  ISETP.GE.OR P3, PT, R17, R228.reuse, !P3 ;  /* 0x000000e41100720c */ /* 0x080fe40005f66670 */
[----:B------:R-:W-:Y:S02]  /*164c0*/  ISETP.GE.OR P1, PT, R103, R228, !P1 ;  /* 0x000000e46700720c */ /* 0x000fe40004f26670 */
[----:B------:R-:W-:Y:S02]  /*164d0*/  FSEL R32, R11, -INF , !P0 ;  /* 0xff8000000b207808 */ /* 0x000fe40004000000 */
[----:B------:R-:W-:Y:S02]  /*164e0*/  ISETP.GE.AND P0, PT, R0, R225, PT ;  /* 0x000000e10000720c */ /* 0x000fe40003f06270 */
[----:B----4-:R-:W-:Y:S01]  /*164f0*/  FSEL R225, R65, -INF , !P2 ;  /* 0xff80000041e17808 */ /* 0x010fe20005000000 */
[----:B------:R-:W-:Y:S01]  /*16500*/  IMAD.MOV.U32 R65, RZ, RZ, R53 ;  /* 0x000000ffff417224 */ /* 0x000fe200078e0035 */
[----:B------:R-:W-:Y:S02]  /*16510*/  FSEL R242, R40, -INF , !P3 ;  /* 0xff80000028f27808 */ /* 0x000fe40005800000 */
[----:B------:R-:W-:Y:S02]  /*16520*/  FSEL R33, R13, -INF , !P1 ;  /* 0xff8000000d217808 */ /* 0x000fe40004800000 */
[-C--:B------:R-:W-:Y:S02]  /*16530*/  ISETP.GE.AND P1, PT, R101, R224.reuse, PT ;  /* 0x000000e06500720c */ /* 0x080fe40003f26270 */
[----:B------:R-:W-:Y:S02]  /*16540*/  ISETP.GE.AND P3, PT, R7, R224, PT ;  /* 0x000000e00700720c */ /* 0x000fe40003f66270 */
[----:B------:R-:W-:Y:S02]  /*16550*/  ISETP.GE.AND P2, PT, R104, R223, PT ;  /* 0x000000df6800720c */ /* 0x000fe40003f46270 */
[----:B------:R-:W-:Y:S02]  /*16560*/  ISETP.GE.OR P0, PT, R0, R229, !P0 ;  /* 0x000000e50000720c */ /* 0x000fe40004706670 */
[-C--:B------:R-:W-:Y:S02]  /*16570*/  ISETP.GE.OR P1, PT, R101, R228.reuse, !P1 ;  /* 0x000000e46500720c */ /* 0x080fe40004f26670 */
[----:B------:R-:W-:Y:S02]  /*16580*/  ISETP.GE.OR P3, PT, R7, R228, !P3 ;  /* 0x000000e40700720c */ /* 0x000fe40005f66670 */
[----:B------:R-:W-:Y:S02]  /*16590*/  ISETP.GE.OR P2, PT, R104, R227, !P2 ;  /* 0x000000e36800720c */ /* 0x000fe40005746670 */
[----:B------:R-:W-:Y:S02]  /*165a0*/  FSEL R220, R67, -INF , !P0 ;  /* 0xff80000043dc7808 */ /* 0x000fe40004000000 */
[-C--:B------:R-:W-:Y:S02]  /*165b0*/  ISETP.GE.AND P0, PT, R103, R223.reuse, PT ;  /* 0x000000df6700720c */ /* 0x080fe40003f06270 */
[----:B------:R-:W-:Y:S02]  /*165c0*/  FSEL R215, R25, -INF , !P1 ;  /* 0xff80000019d77808 */ /* 0x000fe40004800000 */
[----:B------:R-:W-:Y:S02]  /*165d0*/  FSEL R252, R44, -INF , !P3 ;  /* 0xff8000002cfc7808 */ /* 0x000fe40005800000 */
[----:B------:R-:W-:Y:S02]  /*165e0*/  ISETP.GE.AND P3, PT, R5, R224, PT ;  /* 0x000000e00500720c */ /* 0x000fe40003f66270 */
[----:B------:R-:W-:Y:S02]  /*165f0*/  FSEL R34, R14, -INF , !P2 ;  /* 0xff8000000e227808 */ /* 0x000fe40005000000 */
[CC--:B------:R-:W-:Y:S02]  /*16600*/  ISETP.GE.AND P2, PT, R102.reuse, R223.reuse, PT ;  /* 0x000000df6600720c */ /* 0x0c0fe40003f46270 */
[----:B------:R-:W-:Y:S02]  /*16610*/  ISETP.GE.AND P1, PT, R19, R223, PT ;  /* 0x000000df1300720c */ /* 0x000fe40003f26270 */
[-C--:B------:R-:W-:Y:S02]  /*16620*/  ISETP.GE.OR P0, PT, R103, R227.reuse, !P0 ;  /* 0x000000e36700720c */ /* 0x080fe40004706670 */
[----:B------:R-:W-:Y:S02]  /*16630*/  ISETP.GE.OR P3, PT, R5, R228, !P3 ;  /* 0x000000e40500720c */ /* 0x000fe40005f66670 */
[-C--:B------:R-:W-:Y:S02]  /*16640*/  ISETP.GE.OR P2, PT, R102, R227.reuse, !P2 ;  /* 0x000000e36600720c */ /* 0x080fe40005746670 */
[----:B------:R-:W-:Y:S02]  /*16650*/  ISETP.GE.OR P1, PT, R19, R227, !P1 ;  /* 0x000000e31300720c */ /* 0x000fe40004f26670 */
[----:B------:R-:W-:Y:S02]  /*16660*/  FSEL R15, R15, -INF , !P0 ;  /* 0xff8000000f0f7808 */ /* 0x000fe40004000000 */
[C---:B------:R-:W-:Y:S02]  /*16670*/  ISETP.GE.AND P0, PT, R101.reuse, R223, PT ;  /* 0x000000df6500720c */ /* 0x040fe40003f06270 */
[----:B------:R-:W-:Y:S02]  /*16680*/  FSEL R211, R30, -INF , !P1 ;  /* 0xff8000001ed37808 */ /* 0x000fe40004800000 */
[-C--:B------:R-:W-:Y:S02]  /*16690*/  ISETP.GE.AND P1, PT, R16, R224.reuse, PT ;  /* 0x000000e01000720c */ /* 0x080fe40003f26270 */
[----:B------:R-:W-:Y:S02]  /*166a0*/  FSEL R56, R56, -INF , !P3 ;  /* 0xff80000038387808 */ /* 0x000fe40005800000 */
[-C--:B------:R-:W-:Y:S02]  /*166b0*/  ISETP.GE.AND P3, PT, R2, R224.reuse, PT ;  /* 0x000000e00200720c */ /* 0x080fe40003f66270 */
[----:B------:R-:W-:Y:S02]  /*166c0*/  FSEL R231, R26, -INF , !P2 ;  /* 0xff8000001ae77808 */ /* 0x000fe40005000000 */
[----:B------:R-:W-:Y:S02]  /*166d0*/  ISETP.GE.AND P2, PT, R18, R224, PT ;  /* 0x000000e01200720c */ /* 0x000fe40003f46270 */
[----:B------:R-:W-:Y:S02]  /*166e0*/  ISETP.GE.OR P0, PT, R101, R227, !P0 ;  /* 0x000000e36500720c */ /* 0x000fe40004706670 */
[-C--:B------:R-:W-:Y:S02]  /*166f0*/  ISETP.GE.OR P1, PT, R16, R228.reuse, !P1 ;  /* 0x000000e41000720c */ /* 0x080fe40004f26670 */
[-C--:B------:R-:W-:Y:S02]  /*16700*/  ISETP.GE.OR P3, PT, R2, R228.reuse, !P3 ;  /* 0x000000e40200720c */ /* 0x080fe40005f66670 */
[C---:B------:R-:W-:Y:S02]  /*16710*/  ISETP.GE.OR P2, PT, R18.reuse, R228, !P2 ;  /* 0x000000e41200720c */ /* 0x040fe40005746670 */
[----:B------:R-:W-:Y:S02]  /*16720*/  FSEL R232, R27, -INF , !P0 ;  /* 0xff8000001be87808 */ /* 0x000fe40004000000 */
[----:B------:R-:W-:Y:S02]  /*16730*/  ISETP.GE.AND P0, PT, R18, R223, PT ;  /* 0x000000df1200720c */ /* 0x000fe40003f06270 */
[----:B------:R-:W-:Y:S02]  /*16740*/  FSEL R245, R41, -INF , !P1 ;  /* 0xff80000029f57808 */ /* 0x000fe40004800000 */
[----:B------:R-:W-:Y:S01]  /*16750*/  FSEL R209, R29, -INF , !P2 ;  /* 0xff8000001dd17808 */ /* 0x000fe20005000000 */
[----:B------:R-:W4:Y:S01]  /*16760*/  LDL.64 R40, [R1+0x40] ;  /* 0x0000400001287983 */ /* 0x000f220000100a00 */
[----:B------:R-:W-:Y:S02]  /*16770*/  FSEL R29, R60, -INF , !P3 ;  /* 0xff8000003c1d7808 */ /* 0x000fe40005800000 */
[----:B------:R-:W-:Y:S02]  /*16780*/  ISETP.GE.AND P3, PT, R0, R224, PT ;  /* 0x000000e00000720c */ /* 0x000fe40003f66270 */
[----:B------:R-:W-:Y:S02]  /*16790*/  ISETP.GE.OR P0, PT, R18, R227, !P0 ;  /* 0x000000e31200720c */ /* 0x000fe40004706670 */
[----:B------:R-:W-:Y:S02]  /*167a0*/  ISETP.GE.OR P3, PT, R0, R228, !P3 ;  /* 0x000000e40000720c */ /* 0x000fe40005f66670 */
[-C--:B------:R-:W-:Y:S02]  /*167b0*/  ISETP.GE.AND P2, PT, R17, R223.reuse, PT ;  /* 0x000000df1100720c */ /* 0x080fe40003f46270 */
[----:B------:R-:W-:Y:S02]  /*167c0*/  FSEL R213, R31, -INF , !P0 ;  /* 0xff8000001fd57808 */ /* 0x000fe40004000000 */
[C---:B------:R-:W-:Y:S02]  /*167d0*/  ISETP.GE.AND P0, PT, R16.reuse, R223, PT ;  /* 0x000000df1000720c */ /* 0x040fe40003f06270 */
[----:B------:R-:W-:Y:S02]  /*167e0*/  FSEL R67, R61, -INF , !P3 ;  /* 0xff8000003d437808 */ /* 0x000fe40005800000 */
[-C--:B------:R-:W-:Y:S01]  /*167f0*/  ISETP.GE.OR P2, PT, R17, R227.reuse, !P2 ;  /* 0x000000e31100720c */ /* 0x080fe20005746670 */
[----:B------:R-:W2:Y:S01]  /*16800*/  LDL.64 R60, [R1+0x30] ;  /* 0x00003000013c7983 */ /* 0x000ea20000100a00 */
[----:B------:R-:W-:Y:S02]  /*16810*/  ISETP.GE.OR P0, PT, R16, R227, !P0 ;  /* 0x000000e31000720c */ /* 0x000fe40004706670 */
[----:B------:R-:W-:Y:S02]  /*16820*/  FSEL R247, R42, -INF , !P2 ;  /* 0xff8000002af77808 */ /* 0x000fe40005000000 */
[----:B------:R-:W-:Y:S02]  /*16830*/  FSEL R251, R43, -INF , !P0 ;  /* 0xff8000002bfb7808 */ /* 0x000fe40004000000 */
[----:B------:R-:W2:Y:S01]  /*16840*/  LDL.64 R42, [R1+0x28] ;  /* 0x00002800012a7983 */ /* 0x000ea20000100a00 */
        /* <DEDUP_REMOVED lines=12> */
[----:B------:R-:W-:Y:S02]  /*16910*/  FMNMX.FTZ R105, R202, R105, !PT ;  /* 0x00000069ca697209 */ /* 0x000fe40007810000 */
        /* <DEDUP_REMOVED lines=10> */
[----:B------:R-:W-:Y:S02]  /*169c0*/  ISETP.GE.AND P2, PT, R6, R224, PT ;  /* 0x000000e00600720c */ /* 0x000fe40003f46270 */
[----:B------:R-:W-:Y:S02]  /*169d0*/  FMNMX.FTZ R105, R246, R105, !PT ;  /* 0x00000069f6697209 */ /* 0x000fe40007810000 */
[----:B------:R-:W-:Y:S02]  /*169e0*/  ISETP.GE.AND P0, PT, R6, R223, PT ;  /* 0x000000df0600720c */ /* 0x000fe40003f06270 */
[----:B------:R-:W-:Y:S02]  /*169f0*/  FMNMX.FTZ R105, R65, R105, !PT ;  /* 0x0000006941697209 */ /* 0x000fe40007810000 */
[----:B------:R-:W-:Y:S02]  /*16a00*/  FMNMX.FTZ R7, R248, R7, !PT ;  /* 0x00000007f8077209 */ /* 0x000fe40007810000 */
[----:B------:R-:W-:Y:S02]  /*16a10*/  FMNMX.FTZ R105, R217, R105, !PT ;  /* 0x00000069d9697209 */ /* 0x000fe40007810000 */
[C---:B------:R-:W-:Y:S02]  /*16a20*/  ISETP.GE.OR P2, PT, R6.reuse, R228, !P2 ;  /* 0x000000e40600720c */ /* 0x040fe40005746670 */
[----:B------:R-:W-:Y:S02]  /*16a30*/  FMNMX.FTZ R105, R225, R105, !PT ;  /* 0x00000069e1697209 */ /* 0x000fe40007810000 */
[----:B------:R-:W-:Y:S02]  /*16a40*/  ISETP.GE.OR P0, PT, R6, R227, !P0 ;  /* 0x000000e30600720c */ /* 0x000fe40004706670 */
[----:B------:R-:W-:Y:S01]  /*16a50*/  FMNMX.FTZ R6, R20, R106, !PT ;  /* 0x0000006a14067209 */ /* 0x000fe20007810000 */
[----:B------:R-:W1:Y:S01]  /*16a60*/  SHFL.BFLY PT, R9, R105, 0x2, 0x1f ;  /* 0x0c401f0069097f89 */ /* 0x000e6200000e0000 */
[----:B------:R-:W-:Y:S02]  /*16a70*/  FMNMX.FTZ R7, R238, R7, !PT ;  /* 0x00000007ee077209 */ /* 0x000fe40007810000 */
[----:B------:R-:W-:Y:S02]  /*16a80*/  FMNMX.FTZ R6, R21, R6, !PT ;  /* 0x0000000615067209 */ /* 0x000fe40007810000 */
[----:B------:R-:W-:Y:S02]  /*16a90*/  FMNMX.FTZ R7, R239, R7, !PT ;  /* 0x00000007ef077209 */ /* 0x000fe40007810000 */
[----:B------:R-:W-:Y:S02]  /*16aa0*/  FMNMX.FTZ R6, R23, R6, !PT ;  /* 0x0000000617067209 */ /* 0x000fe40007810000 */
[----:B------:R-:W-:Y:S02]  /*16ab0*/  FSEL R221, R45, -INF , !P2 ;  /* 0xff8000002ddd7808 */ /* 0x000fe40005000000 */
[----:B------:R-:W-:Y:S02]  /*16ac0*/  ISETP.GE.AND P2, PT, R5, R223, PT ;  /* 0x000000df0500720c */ /* 0x000fe40003f46270 */
[----:B------:R-:W-:Y:S02]  /*16ad0*/  FMNMX.FTZ R8, R250, R7, !PT ;  /* 0x00000007fa087209 */ /* 0x000fe40007810000 */
[----:B------:R-:W-:Y:S02]  /*16ae0*/  FMNMX.FTZ R6, R33, R6, !PT ;  /* 0x0000000621067209 */ /* 0x000fe40007810000 */
        /* <DEDUP_REMOVED lines=8> */
[----:B------:R-:W-:Y:S02]  /*16b70*/  FSEL R46, R46, -INF , !P1 ;  /* 0xff8000002e2e7808 */ /* 0x000fe40004800000 */
[----:B------:R-:W-:Y:S02]  /*16b80*/  FSEL R47, R47, -INF , !P0 ;  /* 0xff8000002f2f7808 */ /* 0x000fe40004000000 */
[C---:B------:R-:W-:Y:S02]  /*16b90*/  ISETP.GE.AND P1, PT, R4.reuse, R223, PT ;  /* 0x000000df0400720c */ /* 0x040fe40003f26270 */
[----:B------:R-:W-:Y:S02]  /*16ba0*/  ISETP.GE.AND P0, PT, R4, R224, PT ;  /* 0x000000e00400720c */ /* 0x000fe40003f06270 */
[----:B------:R-:W-:Y:S02]  /*16bb0*/  FMNMX.FTZ R6, R34, R6, !PT ;  /* 0x0000000622067209 */ /* 0x000fe40007810000 */
[----:B-1----:R-:W-:Y:S02]  /*16bc0*/  FMNMX.FTZ R105, R105, R9, !PT ;  /* 0x0000000969697209 */ /* 0x002fe40007810000 */
[----:B------:R-:W-:Y:S02]  /*16bd0*/  FMNMX.FTZ R103, R207, R7, !PT ;  /* 0x00000007cf677209 */ /* 0x000fe40007810000 */
[C---:B------:R-:W-:Y:S01]  /*16be0*/  ISETP.GE.OR P1, PT, R4.reuse, R227, !P1 ;  /* 0x000000e30400720c */ /* 0x040fe20004f26670 */
[----:B------:R-:W1:Y:S01]  /*16bf0*/  SHFL.BFLY PT, R7, R5, 0x2, 0x1f ;  /* 0x0c401f0005077f89 */ /* 0x000e6200000e0000 */
[----:B------:R-:W-:Y:S02]  /*16c00*/  ISETP.GE.OR P0, PT, R4, R228, !P0 ;  /* 0x000000e40400720c */ /* 0x000fe40004706670 */
[----:B------:R-:W-:Y:S02]  /*16c10*/  FMNMX.FTZ R4, R15, R6, !PT ;  /* 0x000000060f047209 */ /* 0x000fe40007810000 */
[----:B------:R-:W-:Y:S02]  /*16c20*/  FSEL R64, R57, -INF , !P0 ;  /* 0xff80000039407808 */ /* 0x000fe40004000000 */
[----:B------:R-:W-:Y:S01]  /*16c30*/  FMNMX.FTZ R4, R231, R4, !PT ;  /* 0x00000004e7047209 */ /* 0x000fe20007810000 */
[----:B------:R-:W3:Y:S01]  /*16c40*/  SHFL.BFLY PT, R6, R105, 0x1, 0x1f ;  /* 0x0c201f0069067f89 */ /* 0x000ee200000e0000 */
[----:B------:R-:W-:Y:S02]  /*16c50*/  ISETP.GE.AND P0, PT, R2, R223, PT ;  /* 0x000000df0200720c */ /* 0x000fe40003f06270 */
[----:B------:R-:W-:Y:S02]  /*16c60*/  FMNMX.FTZ R4, R232, R4, !PT ;  /* 0x00000004e8047209 */ /* 0x000fe40007810000 */
[----:B------:R-:W-:Y:S02]  /*16c70*/  ISETP.GE.OR P0, PT, R2, R227, !P0 ;  /* 0x000000e30200720c */ /* 0x000fe40004706670 */
[----:B------:R-:W-:Y:S02]  /*16c80*/  FMNMX.FTZ R4, R211, R4, !PT ;  /* 0x00000004d3047209 */ /* 0x000fe40007810000 */
[----:B------:R-:W-:Y:S02]  /*16c90*/  FSEL R58, R58, -INF , !P2 ;  /* 0xff8000003a3a7808 */ /* 0x000fe40005000000 */
[----:B------:R-:W-:Y:S02]  /*16ca0*/  FMNMX.FTZ R4, R213, R4, !PT ;  /* 0x00000004d5047209 */ /* 0x000fe40007810000 */
[----:B------:R-:W-:Y:S02]  /*16cb0*/  FMNMX.FTZ R103, R209, R103, !PT ;  /* 0x00000067d1677209 */ /* 0x000fe40007810000 */
[----:B------:R-:W-:Y:S02]  /*16cc0*/  FMNMX.FTZ R2, R247, R4, !PT ;  /* 0x00000004f7027209 */ /* 0x000fe40007810000 */
[----:B-1----:R-:W-:Y:S02]  /*16cd0*/  FMNMX.FTZ R5, R5, R7, !PT ;  /* 0x0000000705057209 */ /* 0x002fe40007810000 */
[----:B------:R-:W-:Y:S02]  /*16ce0*/  FMNMX.FTZ R2, R251, R2, !PT ;  /* 0x00000002fb027209 */ /* 0x000fe40007810000 */
[----:B------:R-:W-:Y:S01]  /*16cf0*/  FSEL R219, R59, -INF , !P1 ;  /* 0xff8000003bdb7808 */ /* 0x000fe20004800000 */
[----:B------:R-:W1:Y:S01]  /*16d00*/  SHFL.BFLY PT, R104, R5, 0x1, 0x1f ;  /* 0x0c201f0005687f89 */ /* 0x000e6200000e0000 */
[----:B------:R-:W-:Y:S02]  /*16d10*/  FMNMX.FTZ R2, R46, R2, !PT ;  /* 0x000000022e027209 */ /* 0x000fe40007810000 */
[----:B---3--:R-:W-:Y:S02]  /*16d20*/  FMNMX.FTZ R105, R105, R6, !PT ;  /* 0x0000000669697209 */ /* 0x008fe40007810000 */
[----:B------:R-:W-:Y:S02]  /*16d30*/  FSEL R226, R62, -INF , !P0 ;  /* 0xff8000003ee27808 */ /* 0x000fe40004000000 */
[----:B------:R-:W-:Y:S01]  /*16d40*/  ISETP.GE.AND P1, PT, R0, R223, PT ;  /* 0x000000df0000720c */ /* 0x000fe20003f26270 */
[C---:B------:R-:W-:Y:S01]  /*16d50*/  FMUL.FTZ R184, R105.reuse, c[0x0][0x23c] ;  /* 0x00008f0069b87a20 */ /* 0x040fe20000410000 */
[----:B------:R-:W-:Y:S02]  /*16d60*/  FSETP.NEU.FTZ.AND P3, PT, R105, -INF , PT ;  /* 0xff8000006900780b */ /* 0x000fe40003f7d000 */
[----:B------:R-:W-:Y:S02]  /*16d70*/  FMNMX.FTZ R2, R47, R2, !PT ;  /* 0x000000022f027209 */ /* 0x000fe40007810000 */
[----:B------:R-:W-:Y:S02]  /*16d80*/  FSEL R184, R184, RZ, P3 ;  /* 0x000000ffb8b87208 */ /* 0x000fe40001800000 */
[----:B------:R-:W-:Y:S02]  /*16d90*/  FMNMX.FTZ R2, R58, R2, !PT ;  /* 0x000000023a027209 */ /* 0x000fe40007810000 */
[----:B------:R-:W-:Y:S01]  /*16da0*/  ISETP.GE.OR P1, PT, R0, R227, !P1 ;  /* 0x000000e30000720c */ /* 0x000fe20004f26670 */
[--C-:B------:R-:W-:Y:S01]  /*16db0*/  FFMA.FTZ R4, R110, c[0x0][0x23c], -R184.reuse ;  /* 0x00008f006e047a23 */ /* 0x100fe200000108b8 */
[----:B------:R-:W-:Y:S02]  /*16dc0*/  FMNMX.FTZ R103, R242, R103, !PT ;  /* 0x00000067f2677209 */ /* 0x000fe40007810000 */
[----:B------:R-:W-:Y:S01]  /*16dd0*/  FMNMX.FTZ R0, R219, R2, !PT ;  /* 0x00000002db007209 */ /* 0x000fe20007810000 */
[----:B------:R-:W-:Y:S01]  /*16de0*/  FFMA.FTZ R2, R109, c[0x0][0x23c], -R184 ;  /* 0x00008f006d027a23 */ /* 0x000fe200000108b8 */
[----:B------:R3:W-:Y:S01]  /*16df0*/  MUFU.EX2 R24, R4 ;  /* 0x0000000400187308 */ /* 0x0007e20000000800 */
[----:B------:R-:W-:Y:S01]  /*16e00*/  IMAD.MOV.U32 R109, RZ, RZ, R58 ;  /* 0x000000ffff6d7224 */ /* 0x000fe200078e003a */
[----:B-1----:R-:W-:Y:S02]  /*16e10*/  FMNMX.FTZ R104, R5, R104, !PT ;  /* 0x0000006805687209 */ /* 0x002fe40007810000 */
[----:B------:R-:W-:Y:S02]  /*16e20*/  FMNMX.FTZ R0, R226, R0, !PT ;  /* 0x00000000e2007209 */ /* 0x000fe40007810000 */
[----:B------:R-:W-:Y:S01]  /*16e30*/  FMNMX.FTZ R103, R245, R103, !PT ;  /* 0x00000067f5677209 */ /* 0x000fe20007810000 */
[C---:B------:R-:W-:Y:S01]  /*16e40*/  FMUL.FTZ R185, R104.reuse, c[0x0][0x23c] ;  /* 0x00008f0068b97a20 */ /* 0x040fe20000410000 */
[----:B------:R-:W-:Y:S02]  /*16e50*/  FSETP.NEU.FTZ.AND P2, PT, R104, -INF , PT ;  /* 0xff8000006800780b */ /* 0x000fe40003f5d000 */
[----:B------:R1:W1:Y:S01]  /*16e60*/  MUFU.EX2 R27, R2 ;  /* 0x00000002001b7308 */ /* 0x0002620000000800 */
[----:B------:R-:W-:Y:S02]  /*16e70*/  FMNMX.FTZ R103, R252, R103, !PT ;  /* 0x00000067fc677209 */ /* 0x000fe40007810000 */
[----:B------:R-:W-:Y:S02]  /*16e80*/  FSEL R185, R185, RZ, P2 ;  /* 0x000000ffb9b97208 */ /* 0x000fe40001000000 */
[----:B------:R-:W-:Y:S02]  /*16e90*/  FMNMX.FTZ R103, R221, R103, !PT ;  /* 0x00000067dd677209 */ /* 0x000fe40007810000 */
[----:B------:R-:W-:Y:S02]  /*16ea0*/  PRMT R48, R48, 0x7054, R49 ;  /* 0x0000705430307816 */ /* 0x000fe40000000031 */
[----:B------:R-:W-:Y:S02]  /*16eb0*/  FMNMX.FTZ R103, R56, R103, !PT ;  /* 0x0000006738677209 */ /* 0x000fe40007810000 */
[----:B------:R-:W-:Y:S02]  /*16ec0*/  FSEL R108, R63, -INF , !P1 ;  /* 0xff8000003f6c7808 */ /* 0x000fe40004800000 */
[----:B------:R-:W-:Y:S01]  /*16ed0*/  FMNMX.FTZ R103, R64, R103, !PT ;  /* 0x0000006740677209 */ /* 0x000fe20007810000 */
[--C-:B---3--:R-:W-:Y:S01]  /*16ee0*/  FFMA.FTZ R4, R176, c[0x0][0x23c], -R185.reuse ;  /* 0x00008f00b0047a23 */ /* 0x108fe200000108b9 */
[----:B------:R-:W-:Y:S02]  /*16ef0*/  FMNMX.FTZ R0, R108, R0, !PT ;  /* 0x000000006c007209 */ /* 0x000fe40007810000 */
[----:B------:R-:W-:Y:S01]  /*16f00*/  FMNMX.FTZ R103, R29, R103, !PT ;  /* 0x000000671d677209 */ /* 0x000fe20007810000 */
[----:B------:R3:W-:Y:S03]  /*16f10*/  MUFU.EX2 R28, R4 ;  /* 0x00000004001c7308 */ /* 0x0007e60000000800 */
[----:B------:R-:W-:Y:S01]  /*16f20*/  FMNMX.FTZ R103, R67, R103, !PT ;  /* 0x0000006743677209 */ /* 0x000fe20007810000 */
[----:B-1----:R-:W1:Y:S08]  /*16f30*/  SHFL.BFLY PT, R2, R0, 0x2, 0x1f ;  /* 0x0c401f0000027f89 */ /* 0x002e7000000e0000 */
[----:B------:R-:W1:Y:S01]  /*16f40*/  SHFL.BFLY PT, R6, R103, 0x2, 0x1f ;  /* 0x0c401f0067067f89 */ /* 0x000e6200000e0000 */
[--C-:B---3--:R-:W-:Y:S04]  /*16f50*/  FFMA.FTZ R4, R111, c[0x0][0x23c], -R185.reuse ;  /* 0x00008f006f047a23 */ /* 0x108fe800000108b9 */
[----:B------:R3:W-:Y:S01]  /*16f60*/  MUFU.EX2 R240, R4 ;  /* 0x0000000400f07308 */ /* 0x0007e20000000800 */
[----:B-1----:R-:W-:Y:S01]  /*16f70*/  FMNMX.FTZ R0, R0, R2, !PT ;  /* 0x0000000200007209 */ /* 0x002fe20007810000 */
[--C-:B------:R-:W-:Y:S01]  /*16f80*/  FFMA.FTZ R2, R177, c[0x0][0x23c], -R184.reuse ;  /* 0x00008f00b1027a23 */ /* 0x100fe200000108b8 */
[----:B------:R-:W-:Y:S07]  /*16f90*/  FMNMX.FTZ R103, R103, R6, !PT ;  /* 0x0000000667677209 */ /* 0x000fee0007810000 */
[----:B------:R1:W-:Y:S01]  /*16fa0*/  MUFU.EX2 R53, R2 ;  /* 0x0000000200357308 */ /* 0x0003e20000000800 */
[----:B------:R-:W1:Y:S01]  /*16fb0*/  SHFL.BFLY PT, R5, R103, 0x1, 0x1f ;  /* 0x0c201f0067057f89 */ /* 0x000e6200000e0000 */
[----:B---3--:R-:W-:Y:S08]  /*16fc0*/  FFMA.FTZ R4, R179, c[0x0][0x23c], -R184 ;  /* 0x00008f00b3047a23 */ /* 0x008ff000000108b8 */
[----:B------:R3:W3:Y:S01]  /*16fd0*/  MUFU.EX2 R30, R4 ;  /* 0x00000004001e7308 */ /* 0x0006e20000000800 */
[----:B-1----:R-:W1:Y:S01]  /*16fe0*/  SHFL.BFLY PT, R2, R0, 0x1, 0x1f ;  /* 0x0c201f0000027f89 */ /* 0x002e6200000e0000 */
[----:B------:R-:W-:Y:S01]  /*16ff0*/  FMNMX.FTZ R103, R103, R5, !PT ;  /* 0x0000000567677209 */ /* 0x000fe20007810000 */
[--C-:B------:R-:W-:Y:S01]  /*17000*/  FFMA.FTZ R5, R178, c[0x0][0x23c], -R185.reuse ;  /* 0x00008f00b2057a23 */ /* 0x100fe200000108b9 */
[----:B------:R-:W-:Y:S02]  /*17010*/  F2FP.PACK_AB R178, R24, R27 ;  /* 0x0000001b18b2723e */ /* 0x000fe400000000ff */
[C---:B------:R-:W-:Y:S01]  /*17020*/  FSETP.NEU.FTZ.AND P1, PT, R103.reuse, -INF , PT ;  /* 0xff8000006700780b */ /* 0x040fe20003f3d000 */
[----:B------:R-:W-:Y:S03]  /*17030*/  FMUL.FTZ R186, R103, c[0x0][0x23c] ;  /* 0x00008f0067ba7a20 */ /* 0x000fe60000410000 */
[----:B------:R2:W-:Y:S02]  /*17040*/  MUFU.EX2 R35, R5 ;  /* 0x0000000500237308 */ /* 0x0005e40000000800 */
[----:B------:R-:W-:Y:S01]  /*17050*/  FSEL R186, R186, RZ, P1 ;  /* 0x000000ffbaba7208 */ /* 0x000fe20000800000 */
[----:B---3--:R-:W-:Y:S01]  /*17060*/  IMAD.U32 R4, RZ, RZ, UR33 ;  /* 0x00000021ff047e24 */ /* 0x008fe2000f8e00ff */
[----:B------:R-:W-:Y:S04]  /*17070*/  F2FP.PACK_AB R176, R30, R53 ;  /* 0x000000351eb0723e */ /* 0x000fe800000000ff */
[----:B------:R-:W-:Y:S01]  /*17080*/  LOP3.LUT R6, R235, UR4, R4, 0x96, !PT ;  /* 0x00000004eb067c12 */ /* 0x000fe2000f8e9604 */
[----:B------:R-:W-:Y:S01]  /*17090*/  FFMA.FTZ R4, R180, c[0x0][0x23c], -R185 ;  /* 0x00008f00b4047a23 */ /* 0x000fe200000108b9 */
[----:B-1----:R-:W-:Y:S01]  /*170a0*/  FMNMX.FTZ R102, R0, R2, !PT ;  /* 0x0000000200667209 */ /* 0x002fe20007810000 */
[----:B------:R-:W-:Y:S01]  /*170b0*/  FFMA.FTZ R2, R20, c[0x0][0x23c], -R186 ;  /* 0x00008f0014027a23 */ /* 0x000fe200000108ba */
[----:B------:R-:W-:Y:S01]  /*170c0*/  UIADD3 UR4, UR4, 0x1, URZ ;  /* 0x0000000104047890 */ /* 0x000fe2000fffe03f */
[----:B------:R-:W-:Y:S01]  /*170d0*/  IMAD.WIDE.U32 R8, R6, -0x326172a9, RZ ;  /* 0xcd9e8d5706087825 */ /* 0x000fe200078e00ff */
[----:B------:R1:W3:Y:S01]  /*170e0*/  MUFU.EX2 R31, R4 ;  /* 0x00000004001f7308 */ /* 0x0002e20000000800 */
[C---:B------:R-:W-:Y:S02]  /*170f0*/  FSETP.NEU.FTZ.AND P0, PT, R102.reuse, -INF , PT ;  /* 0xff8000006600780b */ /* 0x040fe40003f1d000 */
[----:B------:R-:W-:Y:S01]  /*17100*/  FMUL.FTZ R187, R102, c[0x0][0x23c] ;  /* 0x00008f0066bb7a20 */ /* 0x000fe20000410000 */
[C---:B----4-:R-:W-:Y:S02]  /*17110*/  LOP3.LUT R0, R9.reuse, UR16, R40, 0x96, !PT ;  /* 0x0000001009007c12 */ /* 0x050fe4000f8e9628 */
[----:B--2---:R-:W-:Y:S02]  /*17120*/  LOP3.LUT R6, R9, UR16, R50, 0x96, !PT ;  /* 0x0000001009067c12 */ /* 0x004fe4000f8e9632 */
[----:B------:R-:W-:Y:S01]  /*17130*/  FSEL R187, R187, RZ, P0 ;  /* 0x000000ffbbbb7208 */ /* 0x000fe20000000000 */
[----:B------:R-:W-:Y:S01]  /*17140*/  IMAD.WIDE.U32 R12, R0, -0x2daee0ad, RZ ;  /* 0xd2511f53000c7825 */ /* 0x000fe200078e00ff */
[----:B------:R2:W-:Y:S01]  /*17150*/  MUFU.EX2 R222, R2 ;  /* 0x0000000200de7308 */ /* 0x0005e20000000800 */
[----:B------:R-:W-:Y:S02]  /*17160*/  LOP3.LUT R5, R61, UR15, R234, 0x96, !PT ;  /* 0x0000000f3d057c12 */ /* 0x000fe4000f8e96ea */
[----:B------:R-:W-:Y:S01]  /*17170*/  FFMA.FTZ R0, R21, c[0x0][0x23c], -R186 ;  /* 0x00008f0015007a23 */ /* 0x000fe200000108ba */
[----:B------:R-:W-:Y:S01]  /*17180*/  LOP3.LUT R7, R43, UR15, R234, 0x96, !PT ;  /* 0x0000000f2b077c12 */ /* 0x000fe2000f8e96ea */
[----:B------:R-:W-:Y:S04]  /*17190*/  IMAD.WIDE.U32 R10, R6, -0x2daee0ad, RZ ;  /* 0xd2511f53060a7825 */ /* 0x000fe800078e00ff */
[----:B------:R-:W-:Y:S01]  /*171a0*/  IMAD.WIDE.U32 R194, R5, -0x326172a9, RZ ;  /* 0xcd9e8d5705c27825 */ /* 0x000fe200078e00ff */
[----:B------:R4:W-:Y:S03]  /*171b0*/  MUFU.EX2 R52, R0 ;  /* 0x0000000000347308 */ /* 0x0009e60000000800 */
[----:B------:R-:W-:Y:S01]  /*171c0*/  IMAD.WIDE.U32 R192, R7, -0x326172a9, RZ ;  /* 0xcd9e8d5707c07825 */ /* 0x000fe200078e00ff */
[--C-:B-1----:R-:W-:Y:S02]  /*171d0*/  LOP3.LUT R4, R195, UR14, R8.reuse, 0x96, !PT ;  /* 0x0000000ec3047c12 */ /* 0x102fe4000f8e9608 */
[----:B---3--:R-:W-:Y:S02]  /*171e0*/  F2FP.PACK_AB R177, R31, R35 ;  /* 0x000000231fb1723e */ /* 0x008fe400000000ff */
[----:B------:R-:W-:Y:S01]  /*171f0*/  LOP3.LUT R7, R193, UR14, R8, 0x96, !PT ;  /* 0x0000000ec1077c12 */ /* 0x000fe2000f8e9608 */
[----:B------:R-:W-:Y:S01]  /*17200*/  IMAD.WIDE.U32 R4, R4, -0x2daee0ad, RZ ;  /* 0xd2511f5304047825 */ /* 0x000fe200078e00ff */
[----:B------:R-:W-:Y:S03]  /*17210*/  LOP3.LUT R8, R13, UR13, R60, 0x96, !PT ;  /* 0x0000000d0d087c12 */ /* 0x000fe6000f8e963c */
[----:B------:R-:W-:Y:S01]  /*17220*/  IMAD.WIDE.U32 R6, R7, -0x2daee0ad, RZ ;  /* 0xd2511f5307067825 */ /* 0x000fe200078e00ff */
[----:B------:R-:W-:Y:S02]  /*17230*/  LOP3.LUT R5, R5, UR11, R12, 0x96, !PT ;  /* 0x0000000b05057c12 */ /* 0x000fe4000f8e960c */
[----:B--2---:R-:W-:Y:S03]  /*17240*/  LOP3.LUT R2, R11, UR13, R42, 0x96, !PT ;  /* 0x0000000d0b027c12 */ /* 0x004fe6000f8e962a */
[----:B------:R-:W-:Y:S04]  /*17250*/  IMAD.WIDE.U32 R188, R5, -0x326172a9, RZ ;  /* 0xcd9e8d5705bc7825 */ /* 0x000fe800078e00ff */
[----:B------:R-:W-:Y:S01]  /*17260*/  IMAD.WIDE.U32 R12, R2, -0x326172a9, RZ ;  /* 0xcd9e8d57020c7825 */ /* 0x000fe200078e00ff */
[----:B----4-:R-:W-:Y:S03]  /*17270*/  LOP3.LUT R0, R7, UR11, R10, 0x96, !PT ;  /* 0x0000000b07007c12 */ /* 0x010fe6000f8e960a */
[----:B------:R-:W-:Y:S04]  /*17280*/  IMAD.WIDE.U32 R10, R8, -0x326172a9, RZ ;  /* 0xcd9e8d57080a7825 */ /* 0x000fe800078e00ff */
[----:B------:R-:W-:Y:S01]  /*17290*/  IMAD.WIDE.U32 R110, R0, -0x326172a9, RZ ;  /* 0xcd9e8d57006e7825 */ /* 0x000fe200078e00ff */
[----:B------:R-:W-:Y:S02]  /*172a0*/  LOP3.LUT R0, R189, UR10, R10, 0x96, !PT ;  /* 0x0000000abd007c12 */ /* 0x000fe4000f8e960a */
[----:B------:R-:W-:Y:S01]  /*172b0*/  LOP3.LUT R10, R13, UR12, R192, 0x96, !PT ;  /* 0x0000000c0d0a7c12 */ /* 0x000fe2000f8e96c0 */
[--C-:B------:R-:W-:Y:S01]  /*172c0*/  FFMA.FTZ R2, R32, c[0x0][0x23c], -R187.reuse ;  /* 0x00008f0020027a23 */ /* 0x100fe200000108bb */
[----:B------:R-:W-:Y:S01]  /*172d0*/  LOP3.LUT R5, R111, UR10, R12, 0x96, !PT ;  /* 0x0000000a6f057c12 */ /* 0x000fe2000f8e960c */
[----:B------:R-:W-:Y:S01]  /*172e0*/  IMAD.WIDE.U32 R190, R0, -0x2daee0ad, RZ ;  /* 0xd2511f5300be7825 */ /* 0x000fe200078e00ff */
[----:B------:R-:W-:Y:S01]  /*172f0*/  LOP3.LUT R8, R11, UR12, R194, 0x96, !PT ;  /* 0x0000000c0b087c12 */ /* 0x000fe2000f8e96c2 */
[----:B------:R1:W-:Y:S02]  /*17300*/  MUFU.EX2 R25, R2 ;  /* 0x0000000200197308 */ /* 0x0003e40000000800 */
[----:B------:R-:W-:Y:S02]  /*17310*/  FFMA.FTZ R0, R23, c[0x0][0x23c], -R186 ;  /* 0x00008f0017007a23 */ /* 0x000fe400000108ba */
[----:B------:R-:W-:Y:S04]  /*17320*/  IMAD.WIDE.U32 R8, R8, -0x2daee0ad, RZ ;  /* 0xd2511f5308087825 */ /* 0x000fe800078e00ff */
[----:B------:R-:W-:Y:S01]  /*17330*/  IMAD.WIDE.U32 R196, R5, -0x2daee0ad, RZ ;  /* 0xd2511f5305c47825 */ /* 0x000fe200078e00ff */
[----:B------:R-:W-:Y:S01]  /*17340*/  LOP3.LUT R5, R191, UR7, R8, 0x96, !PT ;  /* 0x00000007bf057c12 */ /* 0x000fe2000f8e9608 */
[----:B------:R2:W-:Y:S01]  /*17350*/  MUFU.EX2 R249, R0 ;  /* 0x0000000000f97308 */ /* 0x0005e20000000800 */
[----:B------:R-:W-:Y:S01]  /*17360*/  LOP3.LUT R8, R9, UR9, R4, 0x96, !PT ;  /* 0x0000000909087c12 */ /* 0x000fe2000f8e9604 */
[--C-:B------:R-:W-:Y:S02]  /*17370*/  FFMA.FTZ R7, R22, c[0x0][0x23c], -R187.reuse ;  /* 0x00008f0016077a23 */ /* 0x100fe400000108bb */
[----:B------:R-:W-:Y:S01]  /*17380*/  IMAD.WIDE.U32 R4, R5, -0x326172a9, RZ ;  /* 0xcd9e8d5705047825 */ /* 0x000fe200078e00ff */
[----:B------:R-:W3:Y:S03]  /*17390*/  LDSM.16.MT88.4 R20, [R216+0x9000] ;  /* 0x00900000d814783b */ /* 0x000ee60000004200 */
[----:B------:R-:W-:Y:S01]  /*173a0*/  IMAD.WIDE.U32 R200, R8, -0x326172a9, RZ ;  /* 0xcd9e8d5708c87825 */ /* 0x000fe200078e00ff */
[--C-:B------:R-:W-:Y:S01]  /*173b0*/  SHF.R.U32.HI R9, RZ, 0x10, R4.reuse ;  /* 0x00000010ff097819 */ /* 0x100fe20000011604 */
[----:B------:R4:W-:Y:S01]  /*173c0*/  MUFU.EX2 R230, R7 ;  /* 0x0000000700e67308 */ /* 0x0009e20000000800 */
[----:B------:R-:W-:Y:S01]  /*173d0*/  LOP3.LUT R13, R4, 0xff, RZ, 0xc0, !PT ;  /* 0x000000ff040d7812 */ /* 0x000fe200078ec0ff */
[----:B------:R-:W-:Y:S01]  /*173e0*/  FFMA.FTZ R8, R34, c[0x0][0x23c], -R187 ;  /* 0x00008f0022087a23 */ /* 0x000fe200000108bb */
[----:B------:R-:W-:Y:S01]  /*173f0*/  SHF.R.U32.HI R12, RZ, 0x18, R4 ;  /* 0x00000018ff0c7819 */ /* 0x000fe20000011604 */
[----:B------:R-:W-:Y:S01]  /*17400*/  IMAD.WIDE.U32 R10, R10, -0x2daee0ad, RZ ;  /* 0xd2511f530a0a7825 */ /* 0x000fe200078e00ff */
[----:B-1----:R-:W-:Y:S02]  /*17410*/  LOP3.LUT R2, R4, 0xffff, RZ, 0xc0, !PT ;  /* 0x0000ffff04027812 */ /* 0x002fe400078ec0ff */
[----:B------:R-:W-:Y:S01]  /*17420*/  LOP3.LUT R4, R5, UR17, R200, 0x96, !PT ;  /* 0x0000001105047c12 */ /* 0x000fe2000f8e96c8 */
[----:B------:R-:W-:Y:S01]  /*17430*/  IMAD.MOV.U32 R200, RZ, RZ, R234 ;  /* 0x000000ffffc87224 */ /* 0x000fe200078e00ea */
[----:B------:R-:W-:Y:S01]  /*17440*/  SHF.R.U32.HI R5, RZ, 0x8, R2 ;  /* 0x00000008ff057819 */ /* 0x000fe20000011602 */
[----:B------:R-:W-:Y:S01]  /*17450*/  IMAD.MOV.U32 R191, RZ, RZ, R221 ;  /* 0x000000ffffbf7224 */ /* 0x000fe200078e00dd */
[----:B------:R-:W-:Y:S01]  /*17460*/  MUFU.EX2 R26, R8 ;  /* 0x00000008001a7308 */ /* 0x000fe20000000800 */
[----:B------:R-:W-:Y:S01]  /*17470*/  LOP3.LUT R2, R9, 0xff, RZ, 0xc0, !PT ;  /* 0x000000ff09027812 */ /* 0x000fe200078ec0ff */
[----:B--2---:R-:W-:Y:S01]  /*17480*/  FFMA.FTZ R0, R33, c[0x0][0x23c], -R186 ;  /* 0x00008f0021007a23 */ /* 0x004fe200000108ba */
[----:B------:R-:W-:Y:S02]  /*17490*/  PRMT R13, R13, 0x5410, R5 ;  /* 0x000054100d0d7816 */ /* 0x000fe40000000005 */
[----:B------:R-:W-:Y:S05]  /*174a0*/  PRMT R12, R2, 0x5410, R12 ;  /* 0x00005410020c7816 */ /* 0x000fea000000000c */
[----:B------:R1:W-:Y:S01]  /*174b0*/  MUFU.EX2 R54, R0 ;  /* 0x0000000000367308 */ /* 0x0003e20000000800 */
[--C-:B------:R-:W-:Y:S01]  /*174c0*/  HSET2.LE.AND R179, R12, R48.reuse, PT ;  /* 0x000000300cb37233 */ /* 0x100fe20003803000 */
[----:B----4-:R-:W-:Y:S02]  /*174d0*/  LOP3.LUT R7, R197, UR7, R10, 0x96, !PT ;  /* 0x00000007c5077c12 */ /* 0x010fe4000f8e960a */
[----:B------:R-:W-:Y:S03]  /*174e0*/  LOP3.LUT R10, R11, UR9, R6, 0x96, !PT ;  /* 0x000000090b0a7c12 */ /* 0x000fe6000f8e9606 */
[----:B------:R-:W-:Y:S04]  /*174f0*/  IMAD.WIDE.U32 R6, R7, -0x326172a9, RZ ;  /* 0xcd9e8d5707067825 */ /* 0x000fe800078e00ff */
[----:B------:R-:W-:Y:S01]  /*17500*/  IMAD.WIDE.U32 R198, R10, -0x326172a9, RZ ;  /* 0xcd9e8d570ac67825 */ /* 0x000fe200078e00ff */
[--C-:B------:R-:W-:Y:S02]  /*17510*/  SHF.R.U32.HI R11, RZ, 0x10, R6.reuse ;  /* 0x00000010ff0b7819 */ /* 0x100fe40000011606 */
[C---:B------:R-:W-:Y:S02]  /*17520*/  LOP3.LUT R10, R6.reuse, 0xffff, RZ, 0xc0, !PT ;  /* 0x0000ffff060a7812 */ /* 0x040fe400078ec0ff */
[----:B------:R-:W-:Y:S02]  /*17530*/  SHF.R.U32.HI R9, RZ, 0x18, R6 ;  /* 0x00000018ff097819 */ /* 0x000fe40000011606 */
[----:B------:R-:W-:Y:S02]  /*17540*/  LOP3.LUT R14, R6, 0xff, RZ, 0xc0, !PT ;  /* 0x000000ff060e7812 */ /* 0x000fe400078ec0ff */
[----:B------:R-:W-:Y:S02]  /*17550*/  LOP3.LUT R6, R7, UR17, R198, 0x96, !PT ;  /* 0x0000001107067c12 */ /* 0x000fe4000f8e96c6 */
[----:B------:R-:W-:Y:S02]  /*17560*/  SHF.R.U32.HI R7, RZ, 0x8, R10 ;  /* 0x00000008ff077819 */ /* 0x000fe4000001160a */
[----:B-1----:R-:W-:Y:S02]  /*17570*/  FSEL R0, R105, RZ, P3 ;  /* 0x000000ff69007208 */ /* 0x002fe40001800000 */
[----:B------:R-:W-:Y:S02]  /*17580*/  LOP3.LUT R5, R11, 0xff, RZ, 0xc0, !PT ;  /* 0x000000ff0b057812 */ /* 0x000fe400078ec0ff */
[----:B------:R-:W-:Y:S01]  /*17590*/  LOP3.LUT R8, R4, 0xff, RZ, 0xc0, !PT ;  /* 0x000000ff04087812 */ /* 0x000fe200078ec0ff */
[----:B------:R-:W-:Y:S01]  /*175a0*/  FADD.FTZ R2, -R0, R3 ;  /* 0x0000000300027221 */ /* 0x000fe20000010100 */
[----:B------:R-:W-:Y:S01]  /*175b0*/  PRMT R14, R14, 0x5410, R7 ;  /* 0x000054100e0e7816 */ /* 0x000fe20000000007 */
[----:B------:R-:W-:Y:S01]  /*175c0*/  FFMA.FTZ R3, R15, c[0x0][0x23c], -R187 ;  /* 0x00008f000f037a23 */ /* 0x000fe200000108bb */
[----:B------:R-:W-:Y:S01]  /*175d0*/  SHF.R.U32.HI R7, RZ, 0x18, R4 ;  /* 0x00000018ff077819 */ /* 0x000fe20000011604 */
[----:B------:R-:W-:Y:S01]  /*175e0*/  FMUL.FTZ R2, R2, c[0x0][0x23c] ;  /* 0x00008f0002027a20 */ /* 0x000fe20000410000 */
[----:B------:R-:W-:Y:S01]  /*175f0*/  LOP3.LUT R0, R4, 0xffff, RZ, 0xc0, !PT ;  /* 0x0000ffff04007812 */ /* 0x000fe200078ec0ff */
[----:B------:R1:W-:Y:S01]  /*17600*/  MUFU.EX2 R66, R3 ;  /* 0x0000000300427308 */ /* 0x0003e20000000800 */
[----:B------:R-:W-:Y:S01]  /*17610*/  PRMT R183, R5, 0x5410, R9 ;  /* 0x0000541005b77816 */ /* 0x000fe20000000009 */
[--C-:B------:R-:W-:Y:S01]  /*17620*/  HSET2.LE.AND R182, R14, R48.reuse, PT ;  /* 0x000000300eb67233 */ /* 0x100fe20003803000 */
[----:B------:R-:W-:Y:S03]  /*17630*/  LOP3.LUT R110, R199, UR8, R110, 0x96, !PT ;  /* 0x00000008c76e7c12 */ /* 0x000fe6000f8e966e */
[--C-:B------:R-:W-:Y:S02]  /*17640*/  HSET2.LE.AND R183, R183, R48.reuse, PT ;  /* 0x00000030b7b77233 */ /* 0x100fe40003803000 */
[----:B------:R-:W-:Y:S02]  /*17650*/  IMAD.WIDE.U32 R110, R110, -0x2daee0ad, RZ ;  /* 0xd2511f536e6e7825 */ /* 0x000fe400078e00ff */
[----:B------:R-:W2:Y:S01]  /*17660*/  MUFU.EX2 R101, R2 ;  /* 0x0000000200657308 */ /* 0x000ea20000000800 */
[----:B-1----:R-:W-:Y:S02]  /*17670*/  SHF.R.U32.HI R3, RZ, 0x8, R0 ;  /* 0x00000008ff037819 */ /* 0x002fe40000011600 */
[----:B------:R-:W-:Y:S02]  /*17680*/  FSEL R0, R104, RZ, P2 ;  /* 0x000000ff68007208 */ /* 0x000fe40001000000 */
[----:B------:R-:W-:Y:S02]  /*17690*/  PRMT R10, R8, 0x5410, R3 ;  /* 0x00005410080a7816 */ /* 0x000fe40000000003 */
[----:B------:R-:W-:Y:S01]  /*176a0*/  SHF.R.U32.HI R3, RZ, 0x10, R4 ;  /* 0x00000010ff037819 */ /* 0x000fe20000011604 */
[----:B------:R-:W-:Y:S01]  /*176b0*/  FADD.FTZ R0, -R0, R100 ;  /* 0x0000006400007221 */ /* 0x000fe20000010100 */
[C---:B------:R-:W-:Y:S01]  /*176c0*/  LOP3.LUT R8, R6.reuse, 0xff, RZ, 0xc0, !PT ;  /* 0x000000ff06087812 */ /* 0x040fe200078ec0ff */
[C---:B--2---:R-:W-:Y:S01]  /*176d0*/  FMUL.FTZ R16, R101.reuse, R124 ;  /* 0x0000007c65107220 */ /* 0x044fe20000410000 */
[----:B------:R-:W-:Y:S01]  /*176e0*/  LOP3.LUT R2, R6, 0xffff, RZ, 0xc0, !PT ;  /* 0x0000ffff06027812 */ /* 0x000fe200078ec0ff */
[----:B------:R-:W-:Y:S01]  /*176f0*/  FMUL.FTZ R17, R101, R125 ;  /* 0x0000007d65117220 */ /* 0x000fe20000410000 */
[----:B------:R-:W-:Y:S01]  /*17700*/  LOP3.LUT R5, R3, 0xff, RZ, 0xc0, !PT ;  /* 0x000000ff03057812 */ /* 0x000fe200078ec0ff */
[----:B------:R-:W-:Y:S01]  /*17710*/  IMAD.MOV.U32 R124, RZ, RZ, R54 ;  /* 0x000000ffff7c7224 */ /* 0x000fe200078e0036 */
[----:B------:R-:W-:Y:S01]  /*17720*/  SHF.R.U32.HI R4, RZ, 0x8, R2 ;  /* 0x00000008ff047819 */ /* 0x000fe20000011602 */
[----:B------:R-:W-:Y:S01]  /*17730*/  FMUL.FTZ R2, R0, c[0x0][0x23c] ;  /* 0x00008f0000027a20 */ /* 0x000fe20000410000 */
[----:B------:R-:W-:Y:S01]  /*17740*/  FSEL R0, R103, RZ, P1 ;  /* 0x000000ff67007208 */ /* 0x000fe20000800000 */
[----:B------:R-:W-:Y:S01]  /*17750*/  IMAD.MOV.U32 R125, RZ, RZ, R24 ;  /* 0x000000ffff7d7224 */ /* 0x000fe200078e0018 */
[----:B------:R-:W-:Y:S01]  /*17760*/  FSEL R3, R102, RZ, P0 ;  /* 0x000000ff66037208 */ /* 0x000fe20000000000 */
[----:B------:R-:W-:Y:S01]  /*17770*/  FMUL.FTZ R33, R101, R141 ;  /* 0x0000008d65217220 */ /* 0x000fe20000410000 */
[----:B------:R1:W2:Y:S01]  /*17780*/  MUFU.EX2 R100, R2 ;  /* 0x0000000200647308 */ /* 0x0002a20000000800 */
[----:B------:R-:W-:Y:S01]  /*17790*/  FADD.FTZ R0, -R0, R106 ;  /* 0x0000006a00007221 */ /* 0x000fe20000010100 */
[----:B------:R-:W-:Y:S01]  /*177a0*/  PRMT R9, R5, 0x5410, R7 ;  /* 0x0000541005097816 */ /* 0x000fe20000000007 */
[----:B------:R-:W-:Y:S01]  /*177b0*/  FMUL.FTZ R32, R101, R140 ;  /* 0x0000008c65207220 */ /* 0x000fe20000410000 */
[----:B------:R-:W-:Y:S01]  /*177c0*/  SHF.R.U32.HI R7, RZ, 0x18, R6 ;  /* 0x00000018ff077819 */ /* 0x000fe20000011606 */
[----:B------:R-:W-:Y:S01]  /*177d0*/  FMUL.FTZ R0, R0, c[0x0][0x23c] ;  /* 0x00008f0000007a20 */ /* 0x000fe20000410000 */
[----:B------:R-:W-:Y:S01]  /*177e0*/  F2FP.PACK_AB R5, R240, R28 ;  /* 0x0000001cf005723e */ /* 0x000fe200000000ff */
[----:B------:R-:W-:Y:S01]  /*177f0*/  IMAD.MOV.U32 R106, RZ, RZ, R50 ;  /* 0x000000ffff6a7224 */ /* 0x000fe200078e0032 */
[----:B------:R-:W-:Y:S01]  /*17800*/  PRMT R8, R8, 0x5410, R4 ;  /* 0x0000541008087816 */ /* 0x000fe20000000004 */
[----:B------:R-:W-:Y:S01]  /*17810*/  IMAD.MOV.U32 R140, RZ, RZ, R48 ;  /* 0x000000ffff8c7224 */ /* 0x000fe200078e0030 */
[----:B------:R-:W-:Y:S01]  /*17820*/  LOP3.LUT R179, R179, R5, RZ, 0xc0, !PT ;  /* 0x00000005b3b37212 */ /* 0x000fe200078ec0ff */
[C---:B------:R-:W-:Y:S01]  /*17830*/  FMUL.FTZ R49, R101.reuse, R157 ;  /* 0x0000009d65317220 */ /* 0x040fe20000410000 */
[----:B------:R-:W-:Y:S01]  /*17840*/  F2FP.PACK_AB R5, R52, R222 ;  /* 0x000000de3405723e */ /* 0x000fe200000000ff */
[C---:B------:R-:W-:Y:S01]  /*17850*/  FMUL.FTZ R68, R101.reuse, R68 ;  /* 0x0000004465447220 */ /* 0x040fe20000410000 */
[--C-:B------:R-:W-:Y:S01]  /*17860*/  HSET2.LE.AND R180, R8, R48.reuse, PT ;  /* 0x0000003008b47233 */ /* 0x100fe20003803000 */
[C---:B------:R-:W-:Y:S01]  /*17870*/  FMUL.FTZ R69, R101.reuse, R69 ;  /* 0x0000004565457220 */ /* 0x040fe20000410000 */
[----:B------:R-:W-:Y:S01]  /*17880*/  F2FP.PACK_AB R8, R66, R26 ;  /* 0x0000001a4208723e */ /* 0x000fe200000000ff */
[C---:B------:R-:W-:Y:S01]  /*17890*/  FMUL.FTZ R80, R101.reuse, R80 ;  /* 0x0000005065507220 */ /* 0x040fe20000410000 */
[--C-:B------:R-:W-:Y:S01]  /*178a0*/  HSET2.LE.AND R4, R13, R48.reuse, PT ;  /* 0x000000300d047233 */ /* 0x100fe20003803000 */
[C---:B------:R-:W-:Y:S01]  /*178b0*/  FMUL.FTZ R81, R101.reuse, R81 ;  /* 0x0000005165517220 */ /* 0x040fe20000410000 */
[----:B------:R-:W-:Y:S01]  /*178c0*/  LOP3.LUT R180, R180, R5, RZ, 0xc0, !PT ;  /* 0x00000005b4b47212 */ /* 0x000fe200078ec0ff */
[----:B------:R-:W-:Y:S01]  /*178d0*/  FMUL.FTZ R5, R101, R113 ;  /* 0x0000007165057220 */ /* 0x000fe20000410000 */
[----:B------:R-:W-:Y:S01]  /*178e0*/  LOP3.LUT R183, R183, R8, RZ, 0xc0, !PT ;  /* 0x00000008b7b77212 */ /* 0x000fe200078ec0ff */
[----:B------:R-:W-:Y:S01]  /*178f0*/  FMUL.FTZ R84, R101, R84 ;  /* 0x0000005465547220 */ /* 0x000fe20000410000 */
[----:B------:R-:W-:Y:S01]  /*17900*/  LOP3.LUT R178, R4, R178, RZ, 0xc0, !PT ;  /* 0x000000b204b27212 */ /* 0x000fe200078ec0ff */
[----:B-1----:R-:W-:Y:S01]  /*17910*/  FADD.FTZ R2, -R3, R107 ;  /* 0x0000006b03027221 */ /* 0x002fe20000010100 */
[----:B------:R-:W-:Y:S01]  /*17920*/  SHF.R.U32.HI R3, RZ, 0x10, R6 ;  /* 0x00000010ff037819 */ /* 0x000fe20000011606 */
[C---:B--2---:R-:W-:Y:S01]  /*17930*/  FMUL.FTZ R18, R100.reuse, R126 ;  /* 0x0000007e64127220 */ /* 0x044fe20000410000 */
[--C-:B------:R-:W-:Y:S01]  /*17940*/  HSET2.LE.AND R4, R9, R48.reuse, PT ;  /* 0x0000003009047233 */ /* 0x100fe20003803000 */
[C---:B------:R-:W-:Y:S01]  /*17950*/  FMUL.FTZ R19, R100.reuse, R127 ;  /* 0x0000007f64137220 */ /* 0x040fe20000410000 */
[----:B------:R-:W-:Y:S01]  /*17960*/  LOP3.LUT R6, R3, 0xff, RZ, 0xc0, !PT ;  /* 0x000000ff03067812 */ /* 0x000fe200078ec0ff */
[----:B------:R-:W-:Y:S01]  /*17970*/  IMAD.MOV.U32 R126, RZ, RZ, R26 ;  /* 0x000000ffff7e7224 */ /* 0x000fe200078e001a */
[----:B------:R1:W2:Y:S01]  /*17980*/  MUFU.EX2 R3, R0 ;  /* 0x0000000000037308 */ /* 0x0002a20000000800 */
[----:B------:R-:W-:Y:S01]  /*17990*/  FMUL.FTZ R34, R100, R142 ;  /* 0x0000008e64227220 */ /* 0x000fe20000410000 */
[----:B------:R-:W-:Y:S01]  /*179a0*/  PRMT R6, R6, 0x5410, R7 ;  /* 0x0000541006067816 */ /* 0x000fe20000000007 */
[----:B------:R-:W-:Y:S01]  /*179b0*/  FMUL.FTZ R7, R100, R115 ;  /* 0x0000007364077220 */ /* 0x000fe20000410000 */
[----:B------:R-:W-:Y:S01]  /*179c0*/  LOP3.LUT R177, R4, R177, RZ, 0xc0, !PT ;  /* 0x000000b104b17212 */ /* 0x000fe200078ec0ff */
[----:B------:R-:W-:Y:S01]  /*179d0*/  FMUL.FTZ R4, R101, R112 ;  /* 0x0000007065047220 */ /* 0x000fe20000410000 */
[----:B------:R-:W-:Y:S01]  /*179e0*/  PLOP3.LUT P0, PT, PT, PT, UP0, 0x80, 0x0 ;  /* 0x000000000000781c */ /* 0x000fe20003f0f008 */
[----:B------:R-:W-:Y:S01]  /*179f0*/  IMAD.MOV.U32 R127, RZ, RZ, R46 ;  /* 0x000000ffff7f7224 */ /* 0x000fe200078e002e */
[--C-:B------:R-:W-:Y:S01]  /*17a00*/  HSET2.LE.AND R181, R6, R48.reuse, PT ;  /* 0x0000003006b57233 */ /* 0x100fe20003803000 */
[----:B------:R-:W-:Y:S01]  /*17a10*/  IMAD.MOV.U32 R107, RZ, RZ, R51 ;  /* 0x000000ffff6b7224 */ /* 0x000fe200078e0033 */
[----:B------:R-:W-:Y:S01]  /*17a20*/  F2FP.PACK_AB R6, R25, R230 ;  /* 0x000000e61906723e */ /* 0x000fe200000000ff */
[C---:B------:R-:W-:Y:S02]  /*17a30*/  FMUL.FTZ R50, R100.reuse, R158 ;  /* 0x0000009e64327220 */ /* 0x040fe40000410000 */
[C---:B------:R-:W-:Y:S01]  /*17a40*/  FMUL.FTZ R51, R100.reuse, R159 ;  /* 0x0000009f64337220 */ /* 0x040fe20000410000 */
[----:B------:R-:W-:Y:S01]  /*17a50*/  LOP3.LUT R181, R181, R6, RZ, 0xc0, !PT ;  /* 0x00000006b5b57212 */ /* 0x000fe200078ec0ff */
[C---:B------:R-:W-:Y:S02]  /*17a60*/  FMUL.FTZ R6, R100.reuse, R114 ;  /* 0x0000007264067220 */ /* 0x040fe40000410000 */
[----:B------:R-:W-:Y:S01]  /*17a70*/  IMAD.MOV.U32 R142, RZ, RZ, R140 ;  /* 0x000000ffff8e7224 */ /* 0x000fe200078e008c */
[----:B------:R-:W-:Y:S01]  /*17a80*/  LDSM.16.MT88.4 R112, [R218+0xa000] ;  /* 0x00a00000da70783b */ /* 0x000fe20000004200 */
[----:B------:R-:W-:Y:S02]  /*17a90*/  IMAD.MOV.U32 R158, RZ, RZ, R65 ;  /* 0x000000ffff9e7224 */ /* 0x000fe400078e0041 */
[----:B------:R-:W-:Y:S02]  /*17aa0*/  FMUL.FTZ R65, R101, R173 ;  /* 0x000000ad65417220 */ /* 0x000fe40000410000 */
[----:B------:R-:W-:Y:S02]  /*17ab0*/  FMUL.FTZ R70, R100, R70 ;  /* 0x0000004664467220 */ /* 0x000fe40000410000 */
[----:B-1----:R-:W-:Y:S01]  /*17ac0*/  FMUL.FTZ R0, R2, c[0x0][0x23c] ;  /* 0x00008f0002007a20 */ /* 0x002fe20000410000 */
[----:B------:R-:W-:Y:S01]  /*17ad0*/  HSET2.LE.AND R2, R10, R48, PT ;  /* 0x000000300a027233 */ /* 0x000fe20003803000 */
[C---:B--2---:R-:W-:Y:S02]  /*17ae0*/  FMUL.FTZ R8, R3.reuse, R116 ;  /* 0x0000007403087220 */ /* 0x044fe40000410000 */
[C---:B------:R-:W-:Y:S02]  /*17af0*/  FMUL.FTZ R9, R3.reuse, R117 ;  /* 0x0000007503097220 */ /* 0x040fe40000410000 */
[C---:B------:R-:W-:Y:S01]  /*17b00*/  FMUL.FTZ R12, R3.reuse, R120 ;  /* 0x00000078030c7220 */ /* 0x040fe20000410000 */
[----:B------:R-:W1:Y:S01]  /*17b10*/  MUFU.EX2 R0, R0 ;  /* 0x0000000000007308 */ /* 0x000e620000000800 */
[C---:B------:R-:W-:Y:S01]  /*17b20*/  FMUL.FTZ R13, R3.reuse, R121 ;  /* 0x00000079030d7220 */ /* 0x040fe20000410000 */
[----:B------:R-:W-:Y:S01]  /*17b30*/  LOP3.LUT R176, R2, R176, RZ, 0xc0, !PT ;  /* 0x000000b002b07212 */ /* 0x000fe200078ec0ff */
[C---:B------:R-:W-:Y:S01]  /*17b40*/  FMUL.FTZ R24, R3.reuse, R132 ;  /* 0x0000008403187220 */ /* 0x040fe20000410000 */
[----:B------:R-:W-:Y:S01]  /*17b50*/  F2FP.PACK_AB R2, R54, R249 ;  /* 0x000000f93602723e */ /* 0x000fe200000000ff */
[----:B------:R-:W-:Y:S02]  /*17b60*/  IMAD.MOV.U32 R132, RZ, RZ, R25 ;  /* 0x000000ffff847224 */ /* 0x000fe400078e0019 */
[C---:B------:R-:W-:Y:S01]  /*17b70*/  FMUL.FTZ R25, R3.reuse, R133 ;  /* 0x0000008503197220 */ /* 0x040fe20000410000 */
[----:B------:R-:W-:Y:S01]  /*17b80*/  LOP3.LUT R182, R182, R2, RZ, 0xc0, !PT ;  /* 0x00000002b6b67212 */ /* 0x000fe200078ec0ff */
[----:B------:R-:W-:Y:S01]  /*17b90*/  FFMA.FTZ R2, R202, c[0x0][0x23c], -R184 ;  /* 0x00008f00ca027a23 */ /* 0x000fe200000108b8 */
[-C--:B---3--:R-:W-:Y:S01]  /*17ba0*/  HMMA.16816.F32 R4, R176, R20.reuse, R4 ;  /* 0x00000014b004723c */ /* 0x088fe20000001804 */
[----:B------:R-:W-:Y:S02]  /*17bb0*/  IMAD.MOV.U32 R120, RZ, RZ, R40 ;  /* 0x000000ffff787224 */ /* 0x000fe400078e0028 */
[----:B------:R-:W-:Y:S01]  /*17bc0*/  IMAD.MOV.U32 R121, RZ, RZ, R41 ;  /* 0x000000ffff797224 */ /* 0x000fe200078e0029 */
[----:B------:R2:W3:Y:S01]  /*17bd0*/  MUFU.EX2 R59, R2 ;  /* 0x00000002003b7308 */ /* 0x0004e20000000800 */
[C---:B------:R-:W-:Y:S02]  /*17be0*/  FMUL.FTZ R40, R3.reuse, R148 ;  /* 0x0000009403287220 */ /* 0x040fe40000410000 */
[C---:B------:R-:W-:Y:S02]  /*17bf0*/  FMUL.FTZ R41, R3.reuse, R149 ;  /* 0x0000009503297220 */ /* 0x040fe40000410000 */
[C---:B------:R-:W-:Y:S03]  /*17c00*/  FMUL.FTZ R44, R3.reuse, R152 ;  /* 0x00000098032c7220 */ /* 0x040fe60000410000 */
[----:B------:R-:W-:Y:S02]  /*17c10*/  FMUL.FTZ R45, R3, R153 ;  /* 0x00000099032d7220 */ /* 0x000fe40000410000 */
[C---:B-1----:R-:W-:Y:S02]  /*17c20*/  FMUL.FTZ R10, R0.reuse, R118 ;  /* 0x00000076000a7220 */ /* 0x042fe40000410000 */
[C---:B------:R-:W-:Y:S02]  /*17c30*/  FMUL.FTZ R11, R0.reuse, R119 ;  /* 0x00000077000b7220 */ /* 0x040fe40000410000 */
[C---:B------:R-:W-:Y:S01]  /*17c40*/  FMUL.FTZ R14, R0.reuse, R122 ;  /* 0x0000007a000e7220 */ /* 0x040fe20000410000 */
[----:B------:R-:W-:Y:S01]  /*17c50*/  LDSM.16.MT88.4 R116, [R216+0xb000] ;  /* 0x00b00000d874783b */ /* 0x000fe20000004200 */
[C---:B------:R-:W-:Y:S02]  /*17c60*/  FMUL.FTZ R15, R0.reuse, R123 ;  /* 0x0000007b000f7220 */ /* 0x040fe40000410000 */
[----:B------:R-:W-:Y:S01]  /*17c70*/  IMAD.MOV.U32 R123, RZ, RZ, R53 ;  /* 0x000000ffff7b7224 */ /* 0x000fe200078e0035 */
[C---:B------:R-:W-:Y:S01]  /*17c80*/  HMMA.16816.F32 R8, R180.reuse, R20, R8 ;  /* 0x00000014b408723c */ /* 0x040fe20000001808 */
[C---:B------:R-:W-:Y:S02]  /*17c90*/  FMUL.FTZ R26, R0.reuse, R134 ;  /* 0x00000086001a7220 */ /* 0x040fe40000410000 */
[----:B------:R-:W-:Y:S02]  /*17ca0*/  IMAD.MOV.U32 R134, RZ, RZ, R27 ;  /* 0x000000ffff867224 */ /* 0x000fe400078e001b */
[----:B--2---:R-:W-:Y:S02]  /*17cb0*/  FFMA.FTZ R2, R203, c[0x0][0x23c], -R184 ;  /* 0x00008f00cb027a23 */ /* 0x004fe400000108b8 */
[C---:B------:R-:W-:Y:S01]  /*17cc0*/  FMUL.FTZ R20, R101.reuse, R128 ;  /* 0x0000008065147220 */ /* 0x040fe20000410000 */
[-C--:B------:R-:W-:Y:S01]  /*17cd0*/  HMMA.16816.F32 R12, R180, R22.reuse, R12 ;  /* 0x00000016b40c723c */ /* 0x080fe2000000180c */
[----:B------:R-:W-:Y:S01]  /*17ce0*/  FMUL.FTZ R21, R101, R129 ;  /* 0x0000008165157220 */ /* 0x000fe20000410000 */
[----:B------:R1:W-:Y:S02]  /*17cf0*/  MUFU.EX2 R62, R2 ;  /* 0x00000002003e7308 */ /* 0x0003e40000000800 */
[----:B------:R-:W-:Y:S02]  /*17d00*/  FMUL.FTZ R27, R0, R135 ;  /* 0x00000087001b7220 */ /* 0x000fe40000410000 */
[----:B------:R-:W-:Y:S02]  /*17d10*/  IMAD.MOV.U32 R135, RZ, RZ, R28 ;  /* 0x000000ffff877224 */ /* 0x000fe400078e001c */
[C---:B------:R-:W-:Y:S01]  /*17d20*/  FMUL.FTZ R28, R3.reuse, R136 ;  /* 0x00000088031c7220 */ /* 0x040fe20000410000 */
[C---:B------:R-:W-:Y:S03]  /*17d30*/  HMMA.16816.F32 R16, R176.reuse, R22, R16 ;  /* 0x00000016b010723c */ /* 0x040fe60000001810 */
[----:B------:R-:W-:Y:S02]  /*17d40*/  IMAD.MOV.U32 R136, RZ, RZ, R29 ;  /* 0x000000ffff887224 */ /* 0x000fe400078e001d */
[----:B------:R-:W-:Y:S02]  /*17d50*/  FMUL.FTZ R29, R3, R137 ;  /* 0x00000089031d7220 */ /* 0x000fe40000410000 */
[C---:B------:R-:W-:Y:S02]  /*17d60*/  FMUL.FTZ R22, R100.reuse, R130 ;  /* 0x0000008264167220 */ /* 0x040fe40000410000 */
[----:B------:R-:W-:Y:S03]  /*17d70*/  FMUL.FTZ R23, R100, R131 ;  /* 0x0000008364177220 */ /* 0x000fe60000410000 */
[----:B------:R-:W-:Y:S02]  /*17d80*/  IMAD.MOV.U32 R130, RZ, RZ, R55 ;  /* 0x000000ffff827224 */ /* 0x000fe400078e0037 */
[----:B------:R-:W-:Y:S02]  /*17d90*/  IMAD.MOV.U32 R131, RZ, RZ, R52 ;  /* 0x000000ffff837224 */ /* 0x000fe400078e0034 */
[----:B------:R-:W-:Y:S01]  /*17da0*/  IMAD.MOV.U32 R137, RZ, RZ, R30 ;  /* 0x000000ffff897224 */ /* 0x000fe200078e001e */
[----:B------:R-:W2:Y:S01]  /*17db0*/  LDSM.16.MT88.4 R52, [R216+0xa000] ;  /* 0x00a00000d834783b */ /* 0x000ea20000004200 */
[C---:B------:R-:W-:Y:S01]  /*17dc0*/  FMUL.FTZ R30, R0.reuse, R138 ;  /* 0x0000008a001e7220 */ /* 0x040fe20000410000 */
[-C--:B------:R-:W-:Y:S01]  /*17dd0*/  HMMA.16816.F32 R20, R176, R36.reuse, R20 ;  /* 0x00000024b014723c */ /* 0x080fe20000001814 */
[----:B------:R-:W-:Y:S02]  /*17de0*/  IMAD.MOV.U32 R138, RZ, RZ, R31 ;  /* 0x000000ffff8a7224 */ /* 0x000fe400078e001f */
[----:B------:R-:W-:Y:S02]  /*17df0*/  FMUL.FTZ R31, R0, R139 ;  /* 0x0000008b001f7220 */ /* 0x000fe40000410000 */
[----:B-1----:R-:W-:Y:S02]  /*17e00*/  FFMA.FTZ R2, R204, c[0x0][0x23c], -R185 ;  /* 0x00008f00cc027a23 */ /* 0x002fe400000108b9 */
[----:B------:R-:W-:Y:S01]  /*17e10*/  IMAD.MOV.U32 R122, RZ, RZ, R35 ;  /* 0x000000ffff7a7224 */ /* 0x000fe200078e0023 */
[C---:B------:R-:W-:Y:S01]  /*17e20*/  HMMA.16816.F32 R24, R180.reuse, R36, R24 ;  /* 0x00000024b418723c */ /* 0x040fe20000001818 */
[----:B------:R-:W-:Y:S01]  /*17e30*/  FMUL.FTZ R35, R100, R143 ;  /* 0x0000008f64237220 */ /* 0x000fe20000410000 */
[----:B------:R1:W4:Y:S02]  /*17e40*/  MUFU.EX2 R141, R2 ;  /* 0x00000002008d7308 */ /* 0x0003240000000800 */
[----:B------:R-:W-:Y:S02]  /*17e50*/  IMAD.MOV.U32 R128, RZ, RZ, R42 ;  /* 0x000000ffff807224 */ /* 0x000fe400078e002a */
[----:B------:R-:W-:Y:S02]  /*17e60*/  IMAD.MOV.U32 R129, RZ, RZ, R43 ;  /* 0x000000ffff817224 */ /* 0x000fe400078e002b */
[C---:B------:R-:W-:Y:S01]  /*17e70*/  FMUL.FTZ R36, R101.reuse, R144 ;  /* 0x0000009065247220 */ /* 0x040fe20000410000 */
[-C--:B------:R-:W-:Y:S03]  /*17e80*/  HMMA.16816.F32 R28, R180, R38.reuse, R28 ;  /* 0x00000026b41c723c */ /* 0x080fe6000000181c */
[----:B------:R-:W-:Y:S02]  /*17e90*/  FMUL.FTZ R37, R101, R145 ;  /* 0x0000009165257220 */ /* 0x000fe40000410000 */
[C---:B------:R-:W-:Y:S02]  /*17ea0*/  FMUL.FTZ R42, R0.reuse, R150 ;  /* 0x00000096002a7220 */ /* 0x040fe40000410000 */
[C---:B------:R-:W-:Y:S01]  /*17eb0*/  FMUL.FTZ R43, R0.reuse, R151 ;  /* 0x00000097002b7220 */ /* 0x040fe20000410000 */
[C---:B------:R-:W-:Y:S01]  /*17ec0*/  HMMA.16816.F32 R32, R176.reuse, R38, R32 ;  /* 0x00000026b020723c */ /* 0x040fe20000001820 */
[----:B------:R-:W-:Y:S03]  /*17ed0*/  IMAD.MOV.U32 R139, RZ, RZ, R47 ;  /* 0x000000ffff8b7224 */ /* 0x000fe600078e002f */
[C---:B------:R-:W-:Y:S02]  /*17ee0*/  FMUL.FTZ R46, R0.reuse, R154 ;  /* 0x0000009a002e7220 */ /* 0x040fe40000410000 */
[----:B------:R-:W-:Y:S02]  /*17ef0*/  FMUL.FTZ R47, R0, R155 ;  /* 0x0000009b002f7220 */ /* 0x000fe40000410000 */
[C---:B------:R-:W-:Y:S04]  /*17f00*/  FMUL.FTZ R38, R100.reuse, R146 ;  /* 0x0000009264267220 */ /* 0x040fe80000410000 */
[----:B------:R-:W-:Y:S02]  /*17f10*/  FMUL.FTZ R39, R100, R147 ;  /* 0x0000009364277220 */ /* 0x000fe40000410000 */
[----:B-1----:R-:W-:Y:S02]  /*17f20*/  FFMA.FTZ R2, R205, c[0x0][0x23c], -R185 ;  /* 0x00008f00cd027a23 */ /* 0x002fe400000108b9 */
[----:B------:R-:W-:Y:S02]  /*17f30*/  FMUL.FTZ R48, R101, R156 ;  /* 0x0000009c65307220 */ /* 0x000fe40000410000 */
[----:B------:R-:W-:Y:S01]  /*17f40*/  IMAD.MOV.U32 R133, RZ, RZ, R56 ;  /* 0x000000ffff857224 */ /* 0x000fe200078e0038 */
[-C--:B--2---:R-:W-:Y:S01]  /*17f50*/  HMMA.16816.F32 R36, R176, R52.reuse, R36 ;  /* 0x00000034b024723c */ /* 0x084fe20000001824 */
[----:B------:R-:W-:Y:S01]  /*17f60*/  FMUL.FTZ R56, R3, R164 ;  /* 0x000000a403387220 */ /* 0x000fe20000410000 */
[----:B------:R1:W2:Y:S01]  /*17f70*/  MUFU.EX2 R63, R2 ;  /* 0x00000002003f7308 */ /* 0x0002a20000000800 */
[----:B------:R-:W-:Y:S02]  /*17f80*/  IMAD.MOV.U32 R145, RZ, RZ, R109 ;  /* 0x000000ffff917224 */ /* 0x000fe400078e006d */
[----:B------:R-:W-:Y:S02]  /*17f90*/  FFMA.FTZ R109, R207, c[0x0][0x23c], -R186 ;  /* 0x00008f00cf6d7a23 */ /* 0x000fe400000108ba */
[C---:B------:R-:W-:Y:S01]  /*17fa0*/  FMUL.FTZ R57, R3.reuse, R165 ;  /* 0x000000a503397220 */ /* 0x040fe20000410000 */
[C---:B------:R-:W-:Y:S01]  /*17fb0*/  HMMA.16816.F32 R40, R180.reuse, R52, R40 ;  /* 0x00000034b428723c */ /* 0x040fe20000001828 */
[----:B------:R-:W-:Y:S03]  /*17fc0*/  IMAD.MOV.U32 R140, RZ, RZ, R138 ;  /* 0x000000ffff8c7224 */ /* 0x000fe600078e008a */
[----:B------:R-:W-:Y:S02]  /*17fd0*/  IMAD.MOV.U32 R138, RZ, RZ, R136 ;  /* 0x000000ffff8a7224 */ /* 0x000fe400078e0088 */
[----:B------:R-:W-:Y:S02]  /*17fe0*/  IMAD.MOV.U32 R136, RZ, RZ, R134 ;  /* 0x000000ffff887224 */ /* 0x000fe400078e0086 */
[----:B------:R-:W-:Y:S01]  /*17ff0*/  IMAD.MOV.U32 R134, RZ, RZ, R132 ;  /* 0x000000ffff867224 */ /* 0x000fe200078e0084 */
[-C--:B------:R-:W-:Y:S03]  /*18000*/  HMMA.16816.F32 R44, R180, R54.reuse, R44 ;  /* 0x00000036b42c723c */ /* 0x080fe6000000182c */
[----:B------:R-:W-:Y:S02]  /*18010*/  IMAD.MOV.U32 R132, RZ, RZ, R130 ;  /* 0x000000ffff847224 */ /* 0x000fe400078e0082 */
[----:B------:R-:W-:Y:S02]  /*18020*/  IMAD.MOV.U32 R130, RZ, RZ, R128 ;  /* 0x000000ffff827224 */ /* 0x000fe400078e0080 */
[----:B------:R-:W-:Y:S01]  /*18030*/  IMAD.MOV.U32 R128, RZ, RZ, R60 ;  /* 0x000000ffff807224 */ /* 0x000fe200078e003c */
[C---:B------:R-:W-:Y:S01]  /*18040*/  HMMA.16816.F32 R48, R176.reuse, R54, R48 ;  /* 0x00000036b030723c */ /* 0x040fe20000001830 */
[----:B-1----:R-:W-:Y:S03]  /*18050*/  FFMA.FTZ R2, R206, c[0x0][0x23c], -R184 ;  /* 0x00008f00ce027a23 */ /* 0x002fe600000108b8 */
[----:B------:R-:W-:Y:S02]  /*18060*/  FMUL.FTZ R60, R3, R168 ;  /* 0x000000a8033c7220 */ /* 0x000fe40000410000 */
[----:B------:R-:W-:Y:S01]  /*18070*/  FMUL.FTZ R58, R0, R166 ;  /* 0x000000a6003a7220 */ /* 0x000fe20000410000 */
[----:B------:R-:W-:Y:S01]  /*18080*/  MUFU.EX2 R168, R109 ;  /* 0x0000006d00a87308 */ /* 0x000fe20000000800 */
[C---:B------:R-:W-:Y:S04]  /*18090*/  FMUL.FTZ R54, R100.reuse, R162 ;  /* 0x000000a264367220 */ /* 0x040fe80000410000 */
[----:B------:R-:W-:Y:S02]  /*180a0*/  FMUL.FTZ R55, R100, R163 ;  /* 0x000000a364377220 */ /* 0x000fe40000410000 */
[----:B---3--:R-:W-:Y:S02]  /*180b0*/  IMAD.MOV.U32 R166, RZ, RZ, R59 ;  /* 0x000000ffffa67224 */ /* 0x008fe400078e003b */
[----:B------:R-:W-:Y:S01]  /*180c0*/  FMUL.FTZ R59, R0, R167 ;  /* 0x000000a7003b7220 */ /* 0x000fe20000410000 */
[----:B------:R1:W-:Y:S01]  /*180d0*/  MUFU.EX2 R162, R2 ;  /* 0x0000000200a27308 */ /* 0x0003e20000000800 */
[----:B----4-:R-:W-:Y:S02]  /*180e0*/  IMAD.MOV.U32 R167, RZ, RZ, R141 ;  /* 0x000000ffffa77224 */ /* 0x010fe400078e008d */
[----:B------:R-:W-:Y:S02]  /*180f0*/  IMAD.MOV.U32 R141, RZ, RZ, R139 ;  /* 0x000000ffff8d7224 */ /* 0x000fe400078e008b */
[----:B------:R-:W-:Y:S02]  /*18100*/  IMAD.MOV.U32 R139, RZ, RZ, R137 ;  /* 0x000000ffff8b7224 */ /* 0x000fe400078e0089 */
[----:B------:R-:W-:Y:S02]  /*18110*/  IMAD.MOV.U32 R137, RZ, RZ, R135 ;  /* 0x000000ffff897224 */ /* 0x000fe400078e0087 */
[----:B------:R-:W-:Y:S02]  /*18120*/  IMAD.MOV.U32 R149, RZ, RZ, R138 ;  /* 0x000000ffff957224 */ /* 0x000fe400078e008a */
[----:B------:R-:W-:Y:S02]  /*18130*/  IMAD.MOV.U32 R146, RZ, RZ, R137 ;  /* 0x000000ffff927224 */ /* 0x000fe400078e0089 */
[----:B------:R-:W-:Y:S02]  /*18140*/  IMAD.MOV.U32 R137, RZ, RZ, R66 ;  /* 0x000000ffff897224 */ /* 0x000fe400078e0042 */
[C---:B------:R-:W-:Y:S02]  /*18150*/  FMUL.FTZ R66, R100.reuse, R174 ;  /* 0x000000ae64427220 */ /* 0x040fe40000410000 */
[----:B------:R-:W-:Y:S01]  /*18160*/  IMAD.MOV.U32 R174, RZ, RZ, R106 ;  /* 0x000000ffffae7224 */ /* 0x000fe200078e006a */
[----:B------:R-:W-:Y:S01]  /*18170*/  LOP3.LUT R106, R201, UR8, R188, 0x96, !PT ;  /* 0x00000008c96a7c12 */ /* 0x000fe2000f8e96bc */
[----:B------:R-:W-:Y:S02]  /*18180*/  IMAD.MOV.U32 R138, RZ, RZ, R67 ;  /* 0x000000ffff8a7224 */ /* 0x000fe400078e0043 */
[----:B------:R-:W-:Y:S02]  /*18190*/  FMUL.FTZ R67, R100, R175 ;  /* 0x000000af64437220 */ /* 0x000fe40000410000 */
[----:B------:R-:W-:Y:S02]  /*181a0*/  IMAD.MOV.U32 R175, RZ, RZ, R107 ;  /* 0x000000ffffaf7224 */ /* 0x000fe400078e006b */
[----:B-1----:R-:W-:Y:S02]  /*181b0*/  FFMA.FTZ R2, R208, c[0x0][0x23c], -R184 ;  /* 0x00008f00d0027a23 */ /* 0x002fe400000108b8 */
[----:B------:R-:W-:Y:S02]  /*181c0*/  IMAD.WIDE.U32 R106, R106, -0x2daee0ad, RZ ;  /* 0xd2511f536a6a7825 */ /* 0x000fe400078e00ff */
[----:B------:R1:W-:Y:S02]  /*181d0*/  MUFU.EX2 R164, R2 ;  /* 0x0000000200a47308 */ /* 0x0003e40000000800 */
[----:B------:R-:W-:Y:S01]  /*181e0*/  IMAD.MOV.U32 R154, RZ, RZ, R250 ;  /* 0x000000ffff9a7224 */ /* 0x000fe200078e00fa */
[----:B------:R-:W-:Y:S01]  /*181f0*/  LOP3.LUT R109, R106, 0xffff, RZ, 0xc0, !PT ;  /* 0x0000ffff6a6d7812 */ /* 0x000fe200078ec0ff */
[----:B------:R-:W-:Y:S01]  /*18200*/  IMAD.MOV.U32 R189, RZ, RZ, R121 ;  /* 0x000000ffffbd7224 */ /* 0x000fe200078e0079 */
[----:B------:R-:W-:Y:S01]  /*18210*/  SHF.R.U32.HI R121, RZ, 0x10, R106 ;  /* 0x00000010ff797819 */ /* 0x000fe2000001166a */
[----:B------:R-:W-:Y:S01]  /*18220*/  IMAD.MOV.U32 R188, RZ, RZ, R120 ;  /* 0x000000ffffbc7224 */ /* 0x000fe200078e0078 */
[----:B------:R-:W-:Y:S01]  /*18230*/  SHF.R.U32.HI R120, RZ, 0x18, R106 ;  /* 0x00000018ff787819 */ /* 0x000fe2000001166a */
[C---:B------:R-:W-:Y:S02]  /*18240*/  FMUL.FTZ R52, R101.reuse, R160 ;  /* 0x000000a065347220 */ /* 0x040fe40000410000 */
[----:B------:R-:W-:Y:S02]  /*18250*/  FMUL.FTZ R53, R101, R161 ;  /* 0x000000a165357220 */ /* 0x000fe40000410000 */
[----:B------:R-:W-:Y:S02]  /*18260*/  IMAD.MOV.U32 R143, RZ, RZ, R126 ;  /* 0x000000ffff8f7224 */ /* 0x000fe400078e007e */
[----:B------:R-:W-:Y:S02]  /*18270*/  IMAD.MOV.U32 R152, RZ, RZ, R246 ;  /* 0x000000ffff987224 */ /* 0x000fe400078e00f6 */
[----:B------:R-:W-:Y:S01]  /*18280*/  IMAD.MOV.U32 R135, RZ, RZ, R133 ;  /* 0x000000ffff877224 */ /* 0x000fe200078e0085 */
[-C--:B------:R-:W-:Y:S01]  /*18290*/  HMMA.16816.F32 R52, R176, R112.reuse, R52 ;  /* 0x00000070b034723c */ /* 0x080fe20000001834 */
[----:B------:R-:W-:Y:S02]  /*182a0*/  IMAD.MOV.U32 R133, RZ, RZ, R131 ;  /* 0x000000ffff857224 */ /* 0x000fe400078e0083 */
[----:B------:R-:W-:Y:S02]  /*182b0*/  IMAD.MOV.U32 R131, RZ, RZ, R129 ;  /* 0x000000ffff837224 */ /* 0x000fe400078e0081 */
[----:B------:R-:W-:Y:S02]  /*182c0*/  IMAD.MOV.U32 R129, RZ, RZ, R61 ;  /* 0x000000ffff817224 */ /* 0x000fe400078e003d */
[----:B-1----:R-:W-:Y:S01]  /*182d0*/  FFMA.FTZ R2, R210, c[0x0][0x23c], -R185 ;  /* 0x00008f00d2027a23 */ /* 0x002fe200000108b9 */
[C---:B------:R-:W-:Y:S01]  /*182e0*/  HMMA.16816.F32 R56, R180.reuse, R112, R56 ;  /* 0x00000070b438723c */ /* 0x040fe20000001838 */
[----:B------:R-:W-:Y:S02]  /*182f0*/  FMUL.FTZ R61, R3, R169 ;  /* 0x000000a9033d7220 */ /* 0x000fe40000410000 */
[----:B------:R1:W-:Y:S01]  /*18300*/  MUFU.EX2 R163, R2 ;  /* 0x0000000200a37308 */ /* 0x0003e20000000800 */
[----:B------:R-:W-:Y:S02]  /*18310*/  IMAD.MOV.U32 R169, RZ, RZ, R62 ;  /* 0x000000ffffa97224 */ /* 0x000fe400078e003e */
[C---:B------:R-:W-:Y:S02]  /*18320*/  FMUL.FTZ R62, R0.reuse, R170 ;  /* 0x000000aa003e7220 */ /* 0x040fe40000410000 */
[----:B--2---:R-:W-:Y:S04]  /*18330*/  IMAD.MOV.U32 R170, RZ, RZ, R63 ;  /* 0x000000ffffaa7224 */ /* 0x004fe800078e003f */
[----:B------:R-:W-:Y:S02]  /*18340*/  FMUL.FTZ R63, R0, R171 ;  /* 0x000000ab003f7220 */ /* 0x000fe40000410000 */
[----:B------:R-:W-:Y:S02]  /*18350*/  IMAD.MOV.U32 R160, RZ, RZ, R130 ;  /* 0x000000ffffa07224 */ /* 0x000fe400078e0082 */
[----:B------:R-:W-:Y:S02]  /*18360*/  IMAD.MOV.U32 R161, RZ, RZ, R131 ;  /* 0x000000ffffa17224 */ /* 0x000fe400078e0083 */
[----:B------:R-:W-:Y:S01]  /*18370*/  IMAD.MOV.U32 R173, RZ, RZ, R129 ;  /* 0x000000ffffad7224 */ /* 0x000fe200078e0081 */
[-C--:B------:R-:W-:Y:S01]  /*18380*/  HMMA.16816.F32 R60, R180, R114.reuse, R60 ;  /* 0x00000072b43c723c */ /* 0x080fe2000000183c */
[----:B------:R-:W-:Y:S02]  /*18390*/  IMAD.MOV.U32 R147, RZ, RZ, R136 ;  /* 0x000000ffff937224 */ /* 0x000fe400078e0088 */
[----:B------:R-:W-:Y:S02]  /*183a0*/  IMAD.MOV.U32 R136, RZ, RZ, R64 ;  /* 0x000000ffff887224 */ /* 0x000fe400078e0040 */
[----:B------:R-:W-:Y:S02]  /*183b0*/  FMUL.FTZ R64, R101, R172 ;  /* 0x000000ac65407220 */ /* 0x000fe40000410000 */
[----:B------:R-:W-:Y:S02]  /*183c0*/  IMAD.MOV.U32 R172, RZ, RZ, R128 ;  /* 0x000000ffffac7224 */ /* 0x000fe400078e0080 */
[----:B-1----:R-:W-:Y:S01]  /*183d0*/  FFMA.FTZ R2, R212, c[0x0][0x23c], -R185 ;  /* 0x00008f00d4027a23 */ /* 0x002fe200000108b9 */
[----:B------:R-:W-:Y:S02]  /*183e0*/  LDSM.16.MT88.4 R128, [R218+0x9400] ;  /* 0x00940000da80783b */ /* 0x000fe40000004200 */
[C---:B------:R-:W-:Y:S01]  /*183f0*/  HMMA.16816.F32 R64, R176.reuse, R114, R64 ;  /* 0x00000072b040723c */ /* 0x040fe20000001840 */
[----:B------:R1:W-:Y:S01]  /*18400*/  MUFU.EX2 R165, R2 ;  /* 0x0000000200a57308 */ /* 0x0003e20000000800 */
[----:B------:R-:W-:Y:S02]  /*18410*/  IMAD.MOV.U32 R204, RZ, RZ, R240 ;  /* 0x000000ffffcc7224 */ /* 0x000fe400078e00f0 */
[----:B------:R-:W-:Y:S02]  /*18420*/  FMUL.FTZ R71, R100, R71 ;  /* 0x0000004764477220 */ /* 0x000fe40000410000 */
[----:B------:R-:W2:Y:S01]  /*18430*/  LDSM.16.MT88.4 R112, [R218+0xb000] ;  /* 0x00b00000da70783b */ /* 0x000ea20000004200 */
[----:B------:R-:W-:Y:S02]  /*18440*/  IMAD.MOV.U32 R156, RZ, RZ, R135 ;  /* 0x000000ffff9c7224 */ /* 0x000fe400078e0087 */
[----:B------:R-:W-:Y:S02]  /*18450*/  IMAD.MOV.U32 R151, RZ, RZ, R134 ;  /* 0x000000ffff977224 */ /* 0x000fe400078e0086 */
[-C--:B------:R-:W-:Y:S01]  /*18460*/  HMMA.16816.F32 R68, R176, R116.reuse, R68 ;  /* 0x00000074b044723c */ /* 0x080fe20000001844 */
[C---:B------:R-:W-:Y:S02]  /*18470*/  FMUL.FTZ R72, R3.reuse, R72 ;  /* 0x0000004803487220 */ /* 0x040fe40000410000 */
[----:B------:R-:W-:Y:S02]  /*18480*/  FMUL.FTZ R73, R3, R73 ;  /* 0x0000004903497220 */ /* 0x000fe40000410000 */
[C---:B------:R-:W-:Y:S02]  /*18490*/  FMUL.FTZ R74, R0.reuse, R74 ;  /* 0x0000004a004a7220 */ /* 0x040fe40000410000 */
[----:B------:R-:W-:Y:S02]  /*184a0*/  FMUL.FTZ R75, R0, R75 ;  /* 0x0000004b004b7220 */ /* 0x000fe40000410000 */
[----:B------:R-:W-:Y:S03]  /*184b0*/  IMAD.MOV.U32 R150, RZ, RZ, R133 ;  /* 0x000000ffff967224 */ /* 0x000fe600078e0085 */
[----:B------:R-:W-:Y:S02]  /*184c0*/  IMAD.MOV.U32 R157, RZ, RZ, R132 ;  /* 0x000000ffff9d7224 */ /* 0x000fe400078e0084 */
[C---:B------:R-:W-:Y:S01]  /*184d0*/  HMMA.16816.F32 R72, R180.reuse, R116, R72 ;  /* 0x00000074b448723c */ /* 0x040fe20000001848 */
[----:B-1----:R-:W-:Y:S01]  /*184e0*/  LOP3.LUT R2, R107, UR18, R190, 0x96, !PT ;  /* 0x000000126b027c12 */ /* 0x002fe2000f8e96be */
[----:B------:R-:W-:Y:S01]  /*184f0*/  FFMA.FTZ R107, R209, c[0x0][0x23c], -R186 ;  /* 0x00008f00d16b7a23 */ /* 0x000fe200000108ba */
[----:B------:R-:W-:Y:S01]  /*18500*/  LDSM.16.MT88.4 R132, [R216+0xa400] ;  /* 0x00a40000d884783b */ /* 0x000fe20000004200 */
[----:B------:R-:W-:Y:S02]  /*18510*/  IMAD.MOV.U32 R148, RZ, RZ, R139 ;  /* 0x000000ffff947224 */ /* 0x000fe400078e008b */
[----:B------:R1:W3:Y:S01]  /*18520*/  MUFU.EX2 R250, R107 ;  /* 0x0000006b00fa7308 */ /* 0x0002e20000000800 */
[----:B------:R-:W-:Y:S01]  /*18530*/  IMAD.MOV.U32 R139, RZ, RZ, R122 ;  /* 0x000000ffff8b7224 */ /* 0x000fe200078e007a */
[----:B------:R-:W-:Y:S01]  /*18540*/  LOP3.LUT R122, R106, 0xff, RZ, 0xc0, !PT ;  /* 0x000000ff6a7a7812 */ /* 0x000fe200078ec0ff */
[----:B------:R-:W-:Y:S03]  /*18550*/  IMAD.MOV.U32 R153, RZ, RZ, R249 ;  /* 0x000000ffff997224 */ /* 0x000fe600078e00f9 */
[----:B------:R-:W-:Y:S01]  /*18560*/  LOP3.LUT R106, R111, UR18, R196, 0x96, !PT ;  /* 0x000000126f6a7c12 */ /* 0x000fe2000f8e96c4 */
[----:B------:R-:W-:Y:S01]  /*18570*/  IMAD.MOV.U32 R203, RZ, RZ, R237 ;  /* 0x000000ffffcb7224 */ /* 0x000fe200078e00ed */
[----:B------:R-:W-:Y:S01]  /*18580*/  LOP3.LUT R116, R110, 0xffff, RZ, 0xc0, !PT ;  /* 0x0000ffff6e747812 */ /* 0x000fe200078ec0ff */
[----:B------:R-:W-:Y:S01]  /*18590*/  FMUL.FTZ R76, R3, R76 ;  /* 0x0000004c034c7220 */ /* 0x000fe20000410000 */
[----:B------:R-:W-:Y:S01]  /*185a0*/  SHF.R.U32.HI R111, RZ, 0x8, R109 ;  /* 0x00000008ff6f7819 */ /* 0x000fe2000001166d */
[----:B------:R-:W-:Y:S01]  /*185b0*/  FFMA.FTZ R109, R211, c[0x0][0x23c], -R187 ;  /* 0x00008f00d36d7a23 */ /* 0x000fe200000108bb */
[--C-:B------:R-:W-:Y:S01]  /*185c0*/  SHF.R.U32.HI R117, RZ, 0x10, R110.reuse ;  /* 0x00000010ff757819 */ /* 0x100fe2000001166e */
[----:B------:R-:W-:Y:S02]  /*185d0*/  FMUL.FTZ R77, R3, R77 ;  /* 0x0000004d034d7220 */ /* 0x000fe40000410000 */
[----:B------:R4:W-:Y:S01]  /*185e0*/  MUFU.EX2 R249, R109 ;  /* 0x0000006d00f97308 */ /* 0x0009e20000000800 */
[C---:B------:R-:W-:Y:S01]  /*185f0*/  FMUL.FTZ R78, R0.reuse, R78 ;  /* 0x0000004e004e7220 */ /* 0x040fe20000410000 */
[----:B------:R-:W-:Y:S01]  /*18600*/  LOP3.LUT R117, R117, 0xff, RZ, 0xc0, !PT ;  /* 0x000000ff75757812 */ /* 0x000fe200078ec0ff */
[----:B------:R-:W-:Y:S02]  /*18610*/  FMUL.FTZ R79, R0, R79 ;  /* 0x0000004f004f7220 */ /* 0x000fe40000410000 */
[----:B------:R-:W-:Y:S02]  /*18620*/  IMAD.MOV.U32 R196, RZ, RZ, R217 ;  /* 0x000000ffffc47224 */ /* 0x000fe400078e00d9 */
[----:B------:R-:W-:Y:S01]  /*18630*/  IMAD.MOV.U32 R155, RZ, RZ, R141 ;  /* 0x000000ffff9b7224 */ /* 0x000fe200078e008d */
[----:B-1----:R-:W-:Y:S02]  /*18640*/  LOP3.LUT R107, R121, 0xff, RZ, 0xc0, !PT ;  /* 0x000000ff796b7812 */ /* 0x002fe400078ec0ff */
[-C--:B------:R-:W-:Y:S01]  /*18650*/  HMMA.16816.F32 R76, R180, R118.reuse, R76 ;  /* 0x00000076b44c723c */ /* 0x080fe2000000184c */
[C---:B------:R-:W-:Y:S01]  /*18660*/  FMUL.FTZ R82, R100.reuse, R82 ;  /* 0x0000005264527220 */ /* 0x040fe20000410000 */
[----:B------:R-:W-:Y:S01]  /*18670*/  SHF.R.U32.HI R121, RZ, 0x18, R110 ;  /* 0x00000018ff797819 */ /* 0x000fe2000001166e */
[----:B------:R-:W-:Y:S01]  /*18680*/  FMUL.FTZ R83, R100, R83 ;  /* 0x0000005364537220 */ /* 0x000fe20000410000 */
[----:B------:R-:W-:Y:S01]  /*18690*/  PRMT R126, R107, 0x5410, R120 ;  /* 0x000054106b7e7816 */ /* 0x000fe20000000078 */
[----:B------:R-:W-:Y:S02]  /*186a0*/  FFMA.FTZ R107, R213, c[0x0][0x23c], -R187 ;  /* 0x00008f00d56b7a23 */ /* 0x000fe400000108bb */
[----:B------:R-:W-:Y:S01]  /*186b0*/  IMAD.MOV.U32 R144, RZ, RZ, R127 ;  /* 0x000000ffff907224 */ /* 0x000fe200078e007f */
[----:B------:R-:W-:Y:S01]  /*186c0*/  PRMT R127, R117, 0x5410, R121 ;  /* 0x00005410757f7816 */ /* 0x000fe20000000079 */
[----:B------:R1:W1:Y:S01]  /*186d0*/  MUFU.EX2 R246, R107 ;  /* 0x0000006b00f67308 */ /* 0x0002620000000800 */
[C---:B------:R-:W-:Y:S02]  /*186e0*/  HMMA.16816.F32 R80, R176.reuse, R118, R80 ;  /* 0x00000076b050723c */ /* 0x040fe40000001850 */
[----:B------:R-:W-:Y:S02]  /*186f0*/  IMAD.MOV.U32 R171, RZ, RZ, R142 ;  /* 0x000000ffffab7224 */ /* 0x000fe400078e008e */
[----:B------:R-:W-:Y:S01]  /*18700*/  IMAD.MOV.U32 R142, RZ, RZ, R125 ;  /* 0x000000ffff8e7224 */ /* 0x000fe200078e007d */
[----:B------:R-:W-:Y:S01]  /*18710*/  PRMT R125, R122, 0x5410, R111 ;  /* 0x000054107a7d7816 */ /* 0x000fe2000000006f */
[----:B------:R-:W-:Y:S01]  /*18720*/  IMAD.MOV.U32 R141, RZ, RZ, R124 ;  /* 0x000000ffff8d7224 */ /* 0x000fe200078e007c */
[----:B------:R-:W-:Y:S01]  /*18730*/  SHF.R.U32.HI R111, RZ, 0x10, R2 ;  /* 0x00000010ff6f7819 */ /* 0x000fe20000011602 */
[----:B------:R-:W-:Y:S01]  /*18740*/  IMAD.MOV.U32 R201, RZ, RZ, R235 ;  /* 0x000000ffffc97224 */ /* 0x000fe200078e00eb */
[----:B------:R-:W-:Y:S03]  /*18750*/  SHF.R.U32.HI R118, RZ, 0x8, R116 ;  /* 0x00000008ff767819 */ /* 0x000fe60000011674 */
[----:B------:R-:W-:Y:S01]  /*18760*/  LOP3.LUT R124, R110, 0xff, RZ, 0xc0, !PT ;  /* 0x000000ff6e7c7812 */ /* 0x000fe200078ec0ff */
[--C-:B------:R-:W-:Y:S01]  /*18770*/  HSET2.LE.AND R119, R126, R171.reuse, PT ;  /* 0x000000ab7e777233 */ /* 0x100fe20003803000 */
[C---:B------:R-:W-:Y:S01]  /*18780*/  LOP3.LUT R116, R2.reuse, 0xff, RZ, 0xc0, !PT ;  /* 0x000000ff02747812 */ /* 0x040fe200078ec0ff */
[--C-:B------:R-:W-:Y:S01]  /*18790*/  HSET2.LE.AND R127, R127, R171.reuse, PT ;  /* 0x000000ab7f7f7233 */ /* 0x100fe20003803000 */
[----:B------:R-:W-:Y:S01]  /*187a0*/  SHF.R.U32.HI R110, RZ, 0x18, R2 ;  /* 0x00000018ff6e7819 */ /* 0x000fe20000011602 */
[----:B------:R-:W-:Y:S01]  /*187b0*/  IMAD.MOV.U32 R202, RZ, RZ, R140 ;  /* 0x000000ffffca7224 */ /* 0x000fe200078e008c */
[----:B----4-:R-:W-:Y:S01]  /*187c0*/  LOP3.LUT R109, R2, 0xffff, RZ, 0xc0, !PT ;  /* 0x0000ffff026d7812 */ /* 0x010fe200078ec0ff */
[----:B------:R-:W-:Y:S01]  /*187d0*/  IMAD.MOV.U32 R140, RZ, RZ, R123 ;  /* 0x000000ffff8c7224 */ /* 0x000fe200078e007b */
[----:B------:R-:W-:Y:S01]  /*187e0*/  LOP3.LUT R2, R111, 0xff, RZ, 0xc0, !PT ;  /* 0x000000ff6f027812 */ /* 0x000fe200078ec0ff */
[----:B------:R-:W4:Y:S01]  /*187f0*/  LDSM.16.MT88.4 R120, [R216+0x9400] ;  /* 0x00940000d878783b */ /* 0x000f220000004200 */
[----:B------:R-:W-:Y:S01]  /*18800*/  LOP3.LUT R111, R106, 0xff, RZ, 0xc0, !PT ;  /* 0x000000ff6a6f7812 */ /* 0x000fe200078ec0ff */
[----:B-1----:R-:W-:Y:S01]  /*18810*/  FFMA.FTZ R107, R214, c[0x0][0x23c], -R186 ;  /* 0x00008f00d66b7a23 */ /* 0x002fe200000108ba */
[----:B------:R-:W-:Y:S01]  /*18820*/  PRMT R117, R2, 0x5410, R110 ;  /* 0x0000541002757816 */ /* 0x000fe2000000006e */
[----:B------:R-:W-:Y:S01]  /*18830*/  FMUL.FTZ R85, R101, R85 ;  /* 0x0000005565557220 */ /* 0x000fe20000410000 */
[----:B------:R-:W-:Y:S01]  /*18840*/  LOP3.LUT R2, R106, 0xffff, RZ, 0xc0, !PT ;  /* 0x0000ffff6a027812 */ /* 0x000fe200078ec0ff */
[----:B------:R1:W-:Y:S01]  /*18850*/  MUFU.EX2 R240, R107 ;  /* 0x0000006b00f07308 */ /* 0x0003e20000000800 */
[----:B------:R-:W-:Y:S01]  /*18860*/  SHF.R.U32.HI R110, RZ, 0x18, R106 ;  /* 0x00000018ff6e7819 */ /* 0x000fe2000001166a */
[C---:B------:R-:W-:Y:S01]  /*18870*/  FMUL.FTZ R86, R100.reuse, R86 ;  /* 0x0000005664567220 */ /* 0x040fe20000410000 */
[----:B------:R-:W-:Y:S01]  /*18880*/  SHF.R.U32.HI R109, RZ, 0x8, R109 ;  /* 0x00000008ff6d7819 */ /* 0x000fe2000001166d */
[----:B------:R-:W-:Y:S01]  /*18890*/  FMUL.FTZ R87, R100, R87 ;  /* 0x0000005764577220 */ /* 0x000fe20000410000 */
[----:B------:R-:W-:Y:S01]  /*188a0*/  PRMT R124, R124, 0x5410, R118 ;  /* 0x000054107c7c7816 */ /* 0x000fe20000000076 */
[C---:B------:R-:W-:Y:S01]  /*188b0*/  FMUL.FTZ R88, R3.reuse, R88 ;  /* 0x0000005803587220 */ /* 0x040fe20000410000 */
[----:B------:R-:W-:Y:S01]  /*188c0*/  PRMT R116, R116, 0x5410, R109 ;  /* 0x0000541074747816 */ /* 0x000fe2000000006d */
[----:B------:R-:W-:Y:S01]  /*188d0*/  FMUL.FTZ R89, R3, R89 ;  /* 0x0000005903597220 */ /* 0x000fe20000410000 */
[----:B------:R-:W-:Y:S01]  /*188e0*/  SHF.R.U32.HI R109, RZ, 0x8, R2 ;  /* 0x00000008ff6d7819 */ /* 0x000fe20000011602 */
[--C-:B------:R-:W-:Y:S01]  /*188f0*/  HSET2.LE.AND R2, R125, R171.reuse, PT ;  /* 0x000000ab7d027233 */ /* 0x100fe20003803000 */
[-C--:B--2---:R-:W-:Y:S01]  /*18900*/  HMMA.16816.F32 R84, R176, R112.reuse, R84 ;  /* 0x00000070b054723c */ /* 0x084fe20000001854 */
[----:B------:R-:W-:Y:S01]  /*18910*/  F2FP.PACK_AB R118, R169, R166 ;  /* 0x000000a6a976723e */ /* 0x000fe200000000ff */
[C---:B------:R-:W-:Y:S01]  /*18920*/  FMUL.FTZ R90, R0.reuse, R90 ;  /* 0x0000005a005a7220 */ /* 0x040fe20000410000 */
[--C-:B------:R-:W-:Y:S01]  /*18930*/  HSET2.LE.AND R116, R116, R171.reuse, PT ;  /* 0x000000ab74747233 */ /* 0x100fe20003803000 */
[----:B------:R-:W-:Y:S01]  /*18940*/  FMUL.FTZ R91, R0, R91 ;  /* 0x0000005b005b7220 */ /* 0x000fe20000410000 */
[----:B------:R-:W-:Y:S01]  /*18950*/  LOP3.LUT R118, R2, R118, RZ, 0xc0, !PT ;  /* 0x0000007602767212 */ /* 0x000fe200078ec0ff */
[C---:B------:R-:W-:Y:S01]  /*18960*/  FMUL.FTZ R92, R3.reuse, R92 ;  /* 0x0000005c035c7220 */ /* 0x040fe20000410000 */
[----:B------:R-:W-:Y:S01]  /*18970*/  F2FP.PACK_AB R2, R170, R167 ;  /* 0x000000a7aa02723e */ /* 0x000fe200000000ff */
[----:B------:R-:W-:Y:S01]  /*18980*/  FMUL.FTZ R93, R3, R93 ;  /* 0x0000005d035d7220 */ /* 0x000fe20000410000 */
[----:B---3--:R-:W-:Y:S02]  /*18990*/  F2FP.PACK_AB R126, R250, R168 ;  /* 0x000000a8fa7e723e */ /* 0x008fe400000000ff */
[C---:B------:R-:W-:Y:S01]  /*189a0*/  HMMA.16816.F32 R88, R180.reuse, R112, R88 ;  /* 0x00000070b458723c */ /* 0x040fe20000001858 */
[----:B------:R-:W-:Y:S01]  /*189b0*/  LOP3.LUT R119, R119, R2, RZ, 0xc0, !PT ;  /* 0x0000000277777212 */ /* 0x000fe200078ec0ff */
[----:B-1----:R-:W-:Y:S01]  /*189c0*/  FFMA.FTZ R107, R215, c[0x0][0x23c], -R186 ;  /* 0x00008f00d76b7a23 */ /* 0x002fe200000108ba */
[----:B------:R-:W-:Y:S01]  /*189d0*/  F2FP.PACK_AB R2, R246, R249 ;  /* 0x000000f9f602723e */ /* 0x000fe200000000ff */
[C---:B------:R-:W-:Y:S01]  /*189e0*/  FMUL.FTZ R94, R0.reuse, R94 ;  /* 0x0000005e005e7220 */ /* 0x040fe20000410000 */
[----:B------:R-:W-:Y:S01]  /*189f0*/  PRMT R111, R111, 0x5410, R109 ;  /* 0x000054106f6f7816 */ /* 0x000fe2000000006d */
[----:B------:R1:W-:Y:S01]  /*18a00*/  MUFU.EX2 R237, R107 ;  /* 0x0000006b00ed7308 */ /* 0x0003e20000000800 */
[----:B------:R-:W-:Y:S01]  /*18a10*/  LOP3.LUT R127, R127, R2, RZ, 0xc0, !PT ;  /* 0x000000027f7f7212 */ /* 0x000fe200078ec0ff */
[----:B------:R-:W-:Y:S01]  /*18a20*/  FFMA.FTZ R2, R233, c[0x0][0x23c], -R184 ;  /* 0x00008f00e9027a23 */ /* 0x000fe200000108b8 */
[--C-:B------:R-:W-:Y:S03]  /*18a30*/  HSET2.LE.AND R109, R124, R171.reuse, PT ;  /* 0x000000ab7c6d7233 */ /* 0x100fe60003803000 */
[----:B------:R-:W-:Y:S01]  /*18a40*/  FMUL.FTZ R95, R0, R95 ;  /* 0x0000005f005f7220 */ /* 0x000fe20000410000 */
[--C-:B------:R-:W-:Y:S01]  /*18a50*/  HSET2.LE.AND R124, R111, R171.reuse, PT ;  /* 0x000000ab6f7c7233 */ /* 0x100fe20003803000 */
[----:B------:R-:W-:Y:S01]  /*18a60*/  LOP3.LUT R126, R109, R126, RZ, 0xc0, !PT ;  /* 0x0000007e6d7e7212 */ /* 0x000fe200078ec0ff */
[C---:B------:R-:W-:Y:S01]  /*18a70*/  FMUL.FTZ R96, R101.reuse, R96 ;  /* 0x0000006065607220 */ /* 0x040fe20000410000 */
[----:B------:R2:W-:Y:S01]  /*18a80*/  MUFU.EX2 R233, R2 ;  /* 0x0000000200e97308 */ /* 0x0005e20000000800 */
[----:B------:R-:W-:Y:S02]  /*18a90*/  FMUL.FTZ R97, R101, R97 ;  /* 0x0000006165617220 */ /* 0x000fe40000410000 */
[-C--:B------:R-:W-:Y:S01]  /*18aa0*/  HMMA.16816.F32 R92, R180, R114.reuse, R92 ;  /* 0x00000072b45c723c */ /* 0x080fe2000000185c */
[C---:B------:R-:W-:Y:S01]  /*18ab0*/  FMUL.FTZ R98, R100.reuse, R98 ;  /* 0x0000006264627220 */ /* 0x040fe20000410000 */
[----:B------:R-:W-:Y:S01]  /*18ac0*/  LDSM.16.MT88.4 R180, [R216+0xbc00] ;  /* 0x00bc0000d8b4783b */ /* 0x000fe20000004200 */
[----:B------:R-:W-:Y:S02]  /*18ad0*/  FMUL.FTZ R99, R100, R99 ;  /* 0x0000006364637220 */ /* 0x000fe40000410000 */
[----:B------:R-:W-:Y:S02]  /*18ae0*/  IMAD.MOV.U32 R173, RZ, RZ, R161 ;  /* 0x000000ffffad7224 */ /* 0x000fe400078e00a1 */
[----:B------:R-:W-:Y:S02]  /*18af0*/  IMAD.MOV.U32 R159, RZ, RZ, R158 ;  /* 0x000000ffff9f7224 */ /* 0x000fe400078e009e */
[----:B------:R-:W-:Y:S01]  /*18b00*/  IMAD.MOV.U32 R158, RZ, RZ, R157 ;  /* 0x000000ffff9e7224 */ /* 0x000fe200078e009d */
[----:B------:R-:W-:Y:S01]  /*18b10*/  HMMA.16816.F32 R96, R176, R114, R96 ;  /* 0x00000072b060723c */ /* 0x000fe20000001860 */
[----:B------:R-:W3:Y:S01]  /*18b20*/  LDSM.16.MT88.4 R112, [R218+0xa400] ;  /* 0x00a40000da70783b */ /* 0x000ee20000004200 */
[----:B-1----:R-:W-:Y:S01]  /*18b30*/  SHF.R.U32.HI R107, RZ, 0x10, R106 ;  /* 0x00000010ff6b7819 */ /* 0x002fe2000001166a */
[----:B------:R-:W-:Y:S02]  /*18b40*/  FFMA.FTZ R106, R231, c[0x0][0x23c], -R187 ;  /* 0x00008f00e76a7a23 */ /* 0x000fe400000108bb */
[----:B------:R-:W-:Y:S01]  /*18b50*/  IMAD.MOV.U32 R157, RZ, RZ, R156 ;  /* 0x000000ffff9d7224 */ /* 0x000fe200078e009c */
[----:B------:R-:W-:Y:S01]  /*18b60*/  LOP3.LUT R107, R107, 0xff, RZ, 0xc0, !PT ;  /* 0x000000ff6b6b7812 */ /* 0x000fe200078ec0ff */
[----:B------:R1:W-:Y:S01]  /*18b70*/  MUFU.EX2 R235, R106 ;  /* 0x0000006a00eb7308 */ /* 0x0003e20000000800 */
[----:B------:R-:W-:Y:S04]  /*18b80*/  IMAD.MOV.U32 R156, RZ, RZ, R155 ;  /* 0x000000ffff9c7224 */ /* 0x000fe800078e009b */
[----:B------:R-:W-:Y:S01]  /*18b90*/  PRMT R110, R107, 0x5410, R110 ;  /* 0x000054106b6e7816 */ /* 0x000fe2000000006e */
[--C-:B------:R-:W-:Y:S01]  /*18ba0*/  HSET2.LE.AND R107, R117, R171.reuse, PT ;  /* 0x000000ab756b7233 */ /* 0x100fe20003803000 */
[----:B------:R-:W-:Y:S01]  /*18bb0*/  F2FP.PACK_AB R117, R165, R163 ;  /* 0x000000a3a575723e */ /* 0x000fe200000000ff */
[----:B--2---:R-:W-:Y:S02]  /*18bc0*/  FFMA.FTZ R2, R236, c[0x0][0x23c], -R184 ;  /* 0x00008f00ec027a23 */ /* 0x004fe400000108b8 */
[--C-:B------:R-:W-:Y:S01]  /*18bd0*/  HSET2.LE.AND R125, R110, R171.reuse, PT ;  /* 0x000000ab6e7d7233 */ /* 0x100fe20003803000 */
[----:B------:R-:W-:Y:S01]  /*18be0*/  LOP3.LUT R117, R107, R117, RZ, 0xc0, !PT ;  /* 0x000000756b757212 */ /* 0x000fe200078ec0ff */
[----:B------:R-:W-:Y:S02]  /*18bf0*/  IMAD.MOV.U32 R155, RZ, RZ, R230 ;  /* 0x000000ffff9b7224 */ /* 0x000fe400078e00e6 */
[----:B------:R-:W-:Y:S01]  /*18c00*/  IMAD.MOV.U32 R205, RZ, RZ, R159 ;  /* 0x000000ffffcd7224 */ /* 0x000fe200078e009f */
[----:B------:R2:W5:Y:S01]  /*18c10*/  LDL.LU R230, [R1+0x9c] ;  /* 0x00009c0001e67983 */ /* 0x0005620000300800 */
[----:B------:R-:W-:Y:S02]  /*18c20*/  IMAD.MOV.U32 R159, RZ, RZ, R158 ;  /* 0x000000ffff9f7224 */ /* 0x000fe400078e009e */
[----:B------:R-:W-:Y:S02]  /*18c30*/  IMAD.MOV.U32 R158, RZ, RZ, R157 ;  /* 0x000000ffff9e7224 */ /* 0x000fe400078e009d */
[----:B------:R-:W-:Y:S02]  /*18c40*/  IMAD.MOV.U32 R157, RZ, RZ, R156 ;  /* 0x000000ffff9d7224 */ /* 0x000fe400078e009c */
[----:B------:R-:W-:Y:S02]  /*18c50*/  IMAD.MOV.U32 R156, RZ, RZ, R155 ;  /* 0x000000ffff9c7224 */ /* 0x000fe400078e009b */
[----:B-1----:R-:W-:Y:S02]  /*18c60*/  FFMA.FTZ R106, R232, c[0x0][0x23c], -R187 ;  /* 0x00008f00e86a7a23 */ /* 0x002fe400000108bb */
[----:B------:R1:W-:Y:S01]  /*18c70*/  MUFU.EX2 R232, R2 ;  /* 0x0000000200e87308 */ /* 0x0003e20000000800 */
[----:B------:R-:W-:Y:S02]  /*18c80*/  IMAD.MOV.U32 R155, RZ, RZ, R154 ;  /* 0x000000ffff9b7224 */ /* 0x000fe400078e009a */
[----:B------:R-:W-:Y:S02]  /*18c90*/  IMAD.MOV.U32 R154, RZ, RZ, R153 ;  /* 0x000000ffff9a7224 */ /* 0x000fe400078e0099 */
[----:B------:R-:W-:Y:S02]  /*18ca0*/  IMAD.MOV.U32 R153, RZ, RZ, R152 ;  /* 0x000000ffff997224 */ /* 0x000fe400078e0098 */
[----:B------:R-:W-:Y:S02]  /*18cb0*/  IMAD.MOV.U32 R152, RZ, RZ, R204 ;  /* 0x000000ffff987224 */ /* 0x000fe400078e00cc */
[----:B------:R-:W-:Y:S01]  /*18cc0*/  IMAD.MOV.U32 R204, RZ, RZ, R203 ;  /* 0x000000ffffcc7224 */ /* 0x000fe200078e00cb */
[----:B------:R2:W2:Y:S01]  /*18cd0*/  MUFU.EX2 R234, R106 ;  /* 0x0000006a00ea7308 */ /* 0x0004a20000000800 */
[----:B------:R-:W-:Y:S02]  /*18ce0*/  IMAD.MOV.U32 R203, RZ, RZ, R225 ;  /* 0x000000ffffcb7224 */ /* 0x000fe400078e00e1 */
[----:B------:R-:W-:Y:S01]  /*18cf0*/  IMAD.MOV.U32 R206, RZ, RZ, R159 ;  /* 0x000000ffffce7224 */ /* 0x000fe200078e009f */
[----:B------:R3:W5:Y:S01]  /*18d00*/  LDL.LU R225, [R1+0x98] ;  /* 0x0000980001e17983 */ /* 0x0007620000300800 */
[----:B------:R-:W-:Y:S02]  /*18d10*/  IMAD.MOV.U32 R159, RZ, RZ, R158 ;  /* 0x000000ffff9f7224 */ /* 0x000fe400078e009e */
[----:B------:R-:W-:Y:S02]  /*18d20*/  IMAD.MOV.U32 R158, RZ, RZ, R157 ;  /* 0x000000ffff9e7224 */ /* 0x000fe400078e009d */
[----:B------:R-:W-:Y:S02]  /*18d30*/  IMAD.MOV.U32 R157, RZ, RZ, R156 ;  /* 0x000000ffff9d7224 */ /* 0x000fe400078e009c */
[----:B------:R-:W-:Y:S02]  /*18d40*/  IMAD.MOV.U32 R156, RZ, RZ, R155 ;  /* 0x000000ffff9c7224 */ /* 0x000fe400078e009b */
[----:B------:R-:W-:Y:S02]  /*18d50*/  IMAD.MOV.U32 R155, RZ, RZ, R153 ;  /* 0x000000ffff9b7224 */ /* 0x000fe400078e0099 */
[----:B-1----:R-:W-:Y:S02]  /*18d60*/  FFMA.FTZ R2, R238, c[0x0][0x23c], -R185 ;  /* 0x00008f00ee027a23 */ /* 0x002fe400000108b9 */
[----:B------:R-:W-:Y:S02]  /*18d70*/  IMAD.MOV.U32 R153, RZ, RZ, R152 ;  /* 0x000000ffff997224 */ /* 0x000fe400078e0098 */
[----:B------:R1:W-:Y:S01]  /*18d80*/  MUFU.EX2 R231, R2 ;  /* 0x0000000200e77308 */ /* 0x0003e20000000800 */
[----:B------:R-:W-:Y:S02]  /*18d90*/  IMAD.MOV.U32 R152, RZ, RZ, R204 ;  /* 0x000000ffff987224 */ /* 0x000fe400078e00cc */
[----:B------:R-:W-:Y:S01]  /*18da0*/  IMAD.MOV.U32 R204, RZ, RZ, R203 ;  /* 0x000000ffffcc7224 */ /* 0x000fe200078e00cb */
[----:B--2---:R-:W-:Y:S01]  /*18db0*/  F2FP.PACK_AB R106, R164, R162 ;  /* 0x000000a2a46a723e */ /* 0x004fe200000000ff */
[----:B------:R-:W-:Y:S01]  /*18dc0*/  IMAD.MOV.U32 R203, RZ, RZ, R145 ;  /* 0x000000ffffcb7224 */ /* 0x000fe200078e0091 */
[----:B------:R-:W-:Y:S01]  /*18dd0*/  F2FP.PACK_AB R107, R234, R235 ;  /* 0x000000ebea6b723e */ /* 0x000fe200000000ff */
[----:B------:R-:W-:Y:S01]  /*18de0*/  IMAD.MOV.U32 R145, RZ, RZ, R226 ;  /* 0x000000ffff917224 */ /* 0x000fe200078e00e2 */
[----:B------:R-:W-:Y:S01]  /*18df0*/  LOP3.LUT R116, R116, R106, RZ, 0xc0, !PT ;  /* 0x0000006a74747212 */ /* 0x000fe200078ec0ff */
[----:B------:R2:W5:Y:S01]  /*18e00*/  LDL.LU R226, [R1+0x94] ;  /* 0x0000940001e27983 */ /* 0x0005620000300800 */
[----:B------:R-:W-:Y:S01]  /*18e10*/  F2FP.PACK_AB R106, R237, R240 ;  /* 0x000000f0ed6a723e */ /* 0x000fe200000000ff */
[----:B------:R-:W-:Y:S01]  /*18e20*/  IMAD.MOV.U32 R236, RZ, RZ, R170 ;  /* 0x000000ffffec7224 */ /* 0x000fe200078e00aa */
[----:B------:R-:W-:Y:S01]  /*18e30*/  LOP3.LUT R125, R125, R107, RZ, 0xc0, !PT ;  /* 0x0000006b7d7d7212 */ /* 0x000fe200078ec0ff */
[----:B------:R-:W-:Y:S01]  /*18e40*/  FFMA.FTZ R107, R244, c[0x0][0x23c], -R185 ;  /* 0x00008f00f46b7a23 */ /* 0x000fe200000108b9 */
[----:B------:R-:W-:Y:S01]  /*18e50*/  LOP3.LUT R124, R124, R106, RZ, 0xc0, !PT ;  /* 0x0000006a7c7c7212 */ /* 0x000fe200078ec0ff */
[-C--:B----4-:R-:W-:Y:S01]  /*18e60*/  HMMA.16816.F32 R4, R116, R120.reuse, R4 ;  /* 0x000000787404723c */ /* 0x090fe20000001804 */
[----:B------:R-:W-:Y:S01]  /*18e70*/  FFMA.FTZ R106, R241, c[0x0][0x23c], -R184 ;  /* 0x00008f00f16a7a23 */ /* 0x000fe200000108b8 */
[----:B------:R-:W-:Y:S01]  /*18e80*/  MUFU.EX2 R212, R107 ;  /* 0x0000006b00d47308 */ /* 0x000fe20000000800 */
[----:B------:R-:W-:Y:S02]  /*18e90*/  IMAD.MOV.U32 R241, RZ, RZ, R167 ;  /* 0x000000fffff17224 */ /* 0x000fe400078e00a7 */
[----:B------:R-:W-:Y:S02]  /*18ea0*/  IMAD.MOV.U32 R238, RZ, RZ, R169 ;  /* 0x000000ffffee7224 */ /* 0x000fe400078e00a9 */
[----:B------:R-:W-:Y:S01]  /*18eb0*/  IMAD.MOV.U32 R244, RZ, RZ, R165 ;  /* 0x000000fffff47224 */ /* 0x000fe200078e00a5 */
[C---:B------:R-:W-:Y:S01]  /*18ec0*/  HMMA.16816.F32 R8, R124.reuse, R120, R8 ;  /* 0x000000787c08723c */ /* 0x040fe20000001808 */
[--C-:B-1----:R-:W-:Y:S03]  /*18ed0*/  FFMA.FTZ R2, R239, c[0x0][0x23c], -R185.reuse ;  /* 0x00008f00ef027a23 */ /* 0x102fe600000108b9 */
[----:B------:R-:W-:Y:S01]  /*18ee0*/  MUFU.EX2 R213, R106 ;  /* 0x0000006a00d57308 */ /* 0x000fe20000000800 */
[----:B------:R-:W-:Y:S03]  /*18ef0*/  IMAD.MOV.U32 R239, RZ, RZ, R168 ;  /* 0x000000ffffef7224 */ /* 0x000fe600078e00a8 */
[-C--:B------:R-:W-:Y:S06]  /*18f00*/  HMMA.16816.F32 R12, R124, R122.reuse, R12 ;  /* 0x0000007a7c0c723c */ /* 0x080fec000000180c */
[----:B------:R1:W-:Y:S02]  /*18f10*/  MUFU.EX2 R215, R2 ;  /* 0x0000000200d77308 */ /* 0x0003e40000000800 */
[C---:B------:R-:W-:Y:S01]  /*18f20*/  HMMA.16816.F32 R16, R116.reuse, R122, R16 ;  /* 0x0000007a7410723c */ /* 0x040fe20000001810 */
[----:B------:R-:W4:Y:S07]  /*18f30*/  LDSM.16.MT88.4 R120, [R216+0xb400] ;  /* 0x00b40000d878783b */ /* 0x000f2e0000004200 */
[-C--:B------:R-:W-:Y:S08]  /*18f40*/  HMMA.16816.F32 R20, R116, R128.reuse, R20 ;  /* 0x000000807414723c */ /* 0x080ff00000001814 */
[C---:B------:R-:W-:Y:S01]  /*18f50*/  HMMA.16816.F32 R24, R124.reuse, R128, R24 ;  /* 0x000000807c18723c */ /* 0x040fe20000001818 */
[----:B-1----:R-:W-:Y:S07]  /*18f60*/  IMAD.U32 R2, RZ, RZ, UR33 ;  /* 0x00000021ff027e24 */ /* 0x002fee000f8e00ff */
[-C--:B------:R-:W-:Y:S01]  /*18f70*/  HMMA.16816.F32 R28, R124, R130.reuse, R28 ;  /* 0x000000827c1c723c */ /* 0x080fe2000000181c */
[----:B------:R-:W-:Y:S03]  /*18f80*/  LOP3.LUT R106, R201, UR4, R2, 0x96, !PT ;  /* 0x00000004c96a7c12 */ /* 0x000fe6000f8e9602 */
[----:B------:R-:W-:Y:S01]  /*18f90*/  FFMA.FTZ R2, R243, c[0x0][0x23c], -R184 ;  /* 0x00008f00f3027a23 */ /* 0x000fe200000108b8 */
[----:B------:R-:W-:Y:S01]  /*18fa0*/  UMOV UR4, UR29 ;  /* 0x0000001d00047c82 */ /* 0x000fe20008000000 */
[----:B------:R-:W-:Y:S02]  /*18fb0*/  IMAD.MOV.U32 R243, RZ, RZ, R166 ;  /* 0x000000fffff37224 */ /* 0x000fe400078e00a6 */
[C---:B------:R-:W-:Y:S01]  /*18fc0*/  HMMA.16816.F32 R32, R116.reuse, R130, R32 ;  /* 0x000000827420723c */ /* 0x040fe20000001820 */
[----:B------:R-:W-:Y:S01]  /*18fd0*/  IMAD.WIDE.U32 R128, R106, -0x326172a9, RZ ;  /* 0xcd9e8d576a807825 */ /* 0x000fe200078e00ff */
[----:B------:R1:W1:Y:S04]  /*18fe0*/  MUFU.EX2 R214, R2 ;  /* 0x0000000200d67308 */ /* 0x0002680000000800 */
[--C-:B------:R-:W-:Y:S02]  /*18ff0*/  LOP3.LUT R110, R195, UR14, R128.reuse, 0x96, !PT ;  /* 0x0000000ec36e7c12 */ /* 0x100fe4000f8e9680 */
[-C--:B------:R-:W-:Y:S01]  /*19000*/  HMMA.16816.F32 R36, R116, R132.reuse, R36 ;  /* 0x000000847424723c */ /* 0x080fe20000001824 */
[----:B------:R-:W-:Y:S03]  /*19010*/  LOP3.LUT R109, R193, UR14, R128, 0x96, !PT ;  /* 0x0000000ec16d7c12 */ /* 0x000fe6000f8e9680 */
[----:B------:R-:W-:Y:S01]  /*19020*/  IMAD.WIDE.U32 R110, R110, -0x2daee0ad, RZ ;  /* 0xd2511f536e6e7825 */ /* 0x000fe200078e00ff */
[----:B------:R-:W-:Y:S03]  /*19030*/  LOP3.LUT R106, R129, UR16, R174, 0x96, !PT ;  /* 0x00000010816a7c12 */ /* 0x000fe6000f8e96ae */
[C---:B------:R-:W-:Y:S04]  /*19040*/  HMMA.16816.F32 R40, R124.reuse, R132, R40 ;  /* 0x000000847c28723c */ /* 0x040fe80000001828 */
[----:B------:R-:W-:Y:S04]  /*19050*/  IMAD.WIDE.U32 R130, R106, -0x2daee0ad, RZ ;  /* 0xd2511f536a827825 */ /* 0x000fe800078e00ff */
[-C--:B------:R-:W-:Y:S01]  /*19060*/  HMMA.16816.F32 R44, R124, R134.reuse, R44 ;  /* 0x000000867c2c723c */ /* 0x080fe2000000182c */
[----:B------:R-:W-:Y:S03]  /*19070*/  IMAD.WIDE.U32 R106, R109, -0x2daee0ad, RZ ;  /* 0xd2511f536d6a7825 */ /* 0x000fe600078e00ff */
[----:B-1----:R-:W-:Y:S01]  /*19080*/  LOP3.LUT R2, R129, UR16, R188, 0x96, !PT ;  /* 0x0000001081027c12 */ /* 0x002fe2000f8e96bc */
[----:B------:R-:W-:Y:S02]  /*19090*/  FFMA.FTZ R129, R248, c[0x0][0x23c], -R185 ;  /* 0x00008f00f8817a23 */ /* 0x000fe400000108b9 */
[----:B------:R-:W-:Y:S01]  /*190a0*/  IMAD.MOV.U32 R248, RZ, RZ, R164 ;  /* 0x000000fffff87224 */ /* 0x000fe200078e00a4 */
[C---:B------:R-:W-:Y:S01]  /*190b0*/  HMMA.16816.F32 R48, R116.reuse, R134, R48 ;  /* 0x000000867430723c */ /* 0x040fe20000001830 */
[----:B------:R1:W-:Y:S07]  /*190c0*/  MUFU.EX2 R211, R129 ;  /* 0x0000008100d37308 */ /* 0x0003ee0000000800 */
[-C--:B---3--:R-:W-:Y:S08]  /*190d0*/  HMMA.16816.F32 R52, R116, R112.reuse, R52 ;  /* 0x000000707434723c */ /* 0x088ff00000001834 */
[C---:B------:R-:W-:Y:S07]  /*190e0*/  HMMA.16816.F32 R56, R124.reuse, R112, R56 ;  /* 0x000000707c38723c */ /* 0x040fee0000001838 */
[----:B------:R-:W-:Y:S01]  /*190f0*/  IMAD.WIDE.U32 R112, R2, -0x2daee0ad, RZ ;  /* 0xd2511f5302707825 */ /* 0x000fe200078e00ff */
[-C--:B------:R-:W-:Y:S01]  /*19100*/  HMMA.16816.F32 R60, R124, R114.reuse, R60 ;  /* 0x000000727c3c723c */ /* 0x080fe2000000183c */
[----:B------:R-:W-:Y:S03]  /*19110*/  LOP3.LUT R2, R107, UR11, R130, 0x96, !PT ;  /* 0x0000000b6b027c12 */ /* 0x000fe6000f8e9682 */
[----:B------:R-:W-:Y:S01]  /*19120*/  LOP3.LUT R128, R113, UR13, R172, 0x96, !PT ;  /* 0x0000000d71807c12 */ /* 0x000fe2000f8e96ac */
[----:B------:R-:W-:Y:S01]  /*19130*/  IMAD.MOV.U32 R172, RZ, RZ, R160 ;  /* 0x000000ffffac7224 */ /* 0x000fe200078e00a0 */
[----:B------:R-:W-:Y:S01]  /*19140*/  LOP3.LUT R111, R111, UR11, R112, 0x96, !PT ;  /* 0x0000000b6f6f7c12 */ /* 0x000fe2000f8e9670 */
[----:B------:R-:W-:Y:S01]  /*19150*/  IMAD.MOV.U32 R160, RZ, RZ, R206 ;  /* 0x000000ffffa07224 */ /* 0x000fe200078e00ce */
[C---:B------:R-:W-:Y:S01]  /*19160*/  HMMA.16816.F32 R64, R116.reuse, R114, R64 ;  /* 0x000000727440723c */ /* 0x040fe20000001840 */
[----:B------:R-:W-:Y:S01]  /*19170*/  IMAD.MOV.U32 R206, RZ, RZ, R159 ;  /* 0x000000ffffce7224 */ /* 0x000fe200078e009f */
[----:B------:R-:W3:Y:S02]  /*19180*/  LDSM.16.MT88.4 R112, [R218+0xb400] ;  /* 0x00b40000da70783b */ /* 0x000ee40000004200 */
[----:B------:R-:W-:Y:S01]  /*19190*/  IMAD.MOV.U32 R159, RZ, RZ, R158 ;  /* 0x000000ffff9f7224 */ /* 0x000fe200078e009e */
[----:B------:R-:W-:Y:S01]  /*191a0*/  LOP3.LUT R109, R131, UR13, R172, 0x96, !PT ;  /* 0x0000000d836d7c12 */ /* 0x000fe2000f8e96ac */
[----:B------:R-:W-:Y:S02]  /*191b0*/  IMAD.MOV.U32 R158, RZ, RZ, R157 ;  /* 0x000000ffff9e7224 */ /* 0x000fe400078e009d */
[-C--:B----4-:R-:W-:Y:S01]  /*191c0*/  HMMA.16816.F32 R68, R116, R120.reuse, R68 ;  /* 0x000000787444723c */ /* 0x090fe20000001844 */
[----:B------:R-:W-:Y:S03]  /*191d0*/  IMAD.MOV.U32 R157, RZ, RZ, R156 ;  /* 0x000000ffff9d7224 */ /* 0x000fe600078e009c */
[----:B------:R-:W-:Y:S02]  /*191e0*/  IMAD.MOV.U32 R156, RZ, RZ, R155 ;  /* 0x000000ffff9c7224 */ /* 0x000fe400078e009b */
[----:B------:R-:W-:Y:S02]  /*191f0*/  IMAD.MOV.U32 R155, RZ, RZ, R153 ;  /* 0x000000ffff9b7224 */ /* 0x000fe400078e0099 */
        /* <DEDUP_REMOVED lines=9> */
[----:B------:R-:W-:Y:S03]  /*19290*/  IMAD.MOV.U32 R143, RZ, RZ, R142 ;  /* 0x000000ffff8f7224 */ /* 0x000fe600078e008e */
[----:B------:R-:W-:Y:S02]  /*192a0*/  IMAD.MOV.U32 R142, RZ, RZ, R141 ;  /* 0x000000ffff8e7224 */ /* 0x000fe400078e008d */
[----:B------:R-:W-:Y:S02]  /*192b0*/  IMAD.MOV.U32 R141, RZ, RZ, R140 ;  /* 0x000000ffff8d7224 */ /* 0x000fe400078e008c */
[----:B------:R-:W-:Y:S01]  /*192c0*/  IMAD.MOV.U32 R140, RZ, RZ, R139 ;  /* 0x000000ffff8c7224 */ /* 0x000fe200078e008b */
[-C--:B---3--:R-:W-:Y:S03]  /*192d0*/  HMMA.16816.F32 R84, R116, R112.reuse, R84 ;  /* 0x000000707454723c */ /* 0x088fe60000001854 */
[----:B------:R-:W-:Y:S02]  /*192e0*/  IMAD.MOV.U32 R139, RZ, RZ, R138 ;  /* 0x000000ffff8b7224 */ /* 0x000fe400078e008a */
[----:B------:R-:W-:Y:S02]  /*192f0*/  IMAD.MOV.U32 R138, RZ, RZ, R137 ;  /* 0x000000ffff8a7224 */ /* 0x000fe400078e0089 */
[----:B------:R-:W-:Y:S01]  /*19300*/  IMAD.MOV.U32 R173, RZ, RZ, R139 ;  /* 0x000000ffffad7224 */ /* 0x000fe200078e008b */
[C---:B------:R-:W-:Y:S01]  /*19310*/  HMMA.16816.F32 R88, R124.reuse, R112, R88 ;  /* 0x000000707c58723c */ /* 0x040fe20000001858 */
[----:B------:R-:W-:Y:S03]  /*19320*/  IMAD.MOV.U32 R200, RZ, RZ, R156 ;  /* 0x000000ffffc87224 */ /* 0x000fe600078e009c */
[----:B------:R-:W-:Y:S02]  /*19330*/  IMAD.MOV.U32 R156, RZ, RZ, R138 ;  /* 0x000000ffff9c7224 */ /* 0x000fe400078e008a */
[----:B------:R-:W-:Y:S02]  /*19340*/  IMAD.WIDE.U32 R132, R128, -0x326172a9, RZ ;  /* 0xcd9e8d5780847825 */ /* 0x000fe400078e00ff */
[-C--:B------:R-:W-:Y:S01]  /*19350*/  HMMA.16816.F32 R92, R124, R114.reuse, R92 ;  /* 0x000000727c5c723c */ /* 0x080fe2000000185c */
[----:B------:R-:W-:Y:S03]  /*19360*/  LDSM.16.MT88.4 R124, [R218+0x9800] ;  /* 0x00980000da7c783b */ /* 0x000fe60000004200 */
[----:B------:R-:W-:Y:S01]  /*19370*/  IMAD.WIDE.U32 R138, R111, -0x326172a9, RZ ;  /* 0xcd9e8d576f8a7825 */ /* 0x000fe200078e00ff */
[----:B------:R-:W-:Y:S03]  /*19380*/  LOP3.LUT R128, R133, UR12, R194, 0x96, !PT ;  /* 0x0000000c85807c12 */ /* 0x000fe6000f8e96c2 */
[----:B------:R-:W-:Y:S01]  /*19390*/  HMMA.16816.F32 R96, R116, R114, R96 ;  /* 0x000000727460723c */ /* 0x000fe20000001860 */
[----:B------:R-:W-:Y:S01]  /*193a0*/  IMAD.MOV.U32 R175, RZ, RZ, R160 ;  /* 0x000000ffffaf7224 */ /* 0x000fe200078e00a0 */
[----:B------:R-:W-:Y:S02]  /*193b0*/  LDSM.16.MT88.4 R116, [R216+0xa800] ;  /* 0x00a80000d874783b */ /* 0x000fe40000004200 */
[----:B------:R-:W-:Y:S02]  /*193c0*/  IMAD.MOV.U32 R161, RZ, RZ, R141 ;  /* 0x000000ffffa17224 */ /* 0x000fe400078e008d */
[----:B------:R-:W-:Y:S02]  /*193d0*/  IMAD.MOV.U32 R160, RZ, RZ, R140 ;  /* 0x000000ffffa07224 */ /* 0x000fe400078e008c */
[----:B------:R-:W-:Y:S01]  /*193e0*/  IMAD.WIDE.U32 R140, R2, -0x326172a9, RZ ;  /* 0xcd9e8d57028c7825 */ /* 0x000fe200078e00ff */
[----:B------:R-:W-:Y:S03]  /*193f0*/  LOP3.LUT R2, R139, UR10, R132, 0x96, !PT ;  /* 0x0000000a8b027c12 */ /* 0x000fe6000f8e9684 */
[--C-:B------:R-:W-:Y:S02]  /*19400*/  FFMA.FTZ R107, R242, c[0x0][0x23c], -R186.reuse ;  /* 0x00008f00f26b7a23 */ /* 0x100fe400000108ba */
[----:B------:R-:W-:Y:S02]  /*19410*/  IMAD.WIDE.U32 R134, R2, -0x2daee0ad, RZ ;  /* 0xd2511f5302867825 */ /* 0x000fe400078e00ff */
[----:B------:R3:W-:Y:S02]  /*19420*/  MUFU.EX2 R210, R107 ;  /* 0x0000006b00d27308 */ /* 0x0007e40000000800 */
[----:B------:R-:W-:Y:S02]  /*19430*/  FFMA.FTZ R2, R245, c[0x0][0x23c], -R186 ;  /* 0x00008f00f5027a23 */ /* 0x000fe400000108ba */
[----:B------:R-:W-:Y:S04]  /*19440*/  IMAD.WIDE.U32 R130, R109, -0x326172a9, RZ ;  /* 0xcd9e8d576d827825 */ /* 0x000fe800078e00ff */
[----:B------:R-:W-:Y:S01]  /*19450*/  IMAD.MOV.U32 R137, RZ, RZ, R222 ;  /* 0x000000ffff897224 */ /* 0x000fe200078e00de */
[----:B------:R-:W-:Y:S01]  /*19460*/  LOP3.LUT R109, R131, UR12, R192, 0x96, !PT ;  /* 0x0000000c836d7c12 */ /* 0x000fe2000f8e96c0 */
[----:B------:R4:W2:Y:S01]  /*19470*/  MUFU.EX2 R209, R2 ;  /* 0x0000000200d17308 */ /* 0x0008a20000000800 */
[----:B------:R-:W-:Y:S01]  /*19480*/  IMAD.MOV.U32 R188, RZ, RZ, R159 ;  /* 0x000000ffffbc7224 */ /* 0x000fe200078e009f */
[----:B------:R2:W5:Y:S01]  /*19490*/  LDL.LU R222, [R1+0x90] ;  /* 0x0000900001de7983 */ /* 0x0005620000300800 */
[----:B------:R-:W-:Y:S02]  /*194a0*/  IMAD.MOV.U32 R159, RZ, RZ, R137 ;  /* 0x000000ffff9f7224 */ /* 0x000fe400078e0089 */
[----:B------:R-:W-:Y:S01]  /*194b0*/  IMAD.MOV.U32 R172, RZ, RZ, R204 ;  /* 0x000000ffffac7224 */ /* 0x000fe200078e00cc */
[----:B------:R2:W5:Y:S01]  /*194c0*/  LDL.LU R221, [R1+0x8c] ;  /* 0x00008c0001dd7983 */ /* 0x0005620000300800 */
[----:B------:R-:W-:Y:S02]  /*194d0*/  IMAD.MOV.U32 R204, RZ, RZ, R136 ;  /* 0x000000ffffcc7224 */ /* 0x000fe400078e0088 */
[----:B------:R-:W-:Y:S04]  /*194e0*/  IMAD.WIDE.U32 R120, R109, -0x2daee0ad, RZ ;  /* 0xd2511f536d787825 */ /* 0x000fe800078e00ff */
[----:B-1----:R-:W-:Y:S01]  /*194f0*/  IMAD.WIDE.U32 R128, R128, -0x2daee0ad, RZ ;  /* 0xd2511f5380807825 */ /* 0x002fe200078e00ff */
[----:B---3--:R-:W-:Y:S02]  /*19500*/  LOP3.LUT R107, R141, UR10, R130, 0x96, !PT ;  /* 0x0000000a8d6b7c12 */ /* 0x008fe4000f8e9682 */
[----:B------:R-:W-:Y:S01]  /*19510*/  LOP3.LUT R121, R121, UR9, R106, 0x96, !PT ;  /* 0x0000000979797c12 */ /* 0x000fe2000f8e966a */
[----:B------:R-:W-:Y:S01]  /*19520*/  IMAD.MOV.U32 R199, RZ, RZ, R153 ;  /* 0x000000ffffc77224 */ /* 0x000fe200078e0099 */
[----:B------:R-:W-:Y:S01]  /*19530*/  LOP3.LUT R111, R135, UR7, R128, 0x96, !PT ;  /* 0x00000007876f7c12 */ /* 0x000fe2000f8e9680 */
[----:B------:R-:W-:Y:S01]  /*19540*/  IMAD.WIDE.U32 R136, R107, -0x2daee0ad, RZ ;  /* 0xd2511f536b887825 */ /* 0x000fe200078e00ff */
[----:B------:R-:W-:Y:S03]  /*19550*/  LOP3.LUT R128, R129, UR9, R110, 0x96, !PT ;  /* 0x0000000981807c12 */ /* 0x000fe6000f8e966e */
[----:B------:R-:W-:Y:S01]  /*19560*/  IMAD.MOV.U32 R201, RZ, RZ, R157 ;  /* 0x000000ffffc97224 */ /* 0x000fe200078e009d */
[----:B------:R-:W-:Y:S01]  /*19570*/  LOP3.LUT R106, R137, UR7, R120, 0x96, !PT ;  /* 0x00000007896a7c12 */ /* 0x000fe2000f8e9678 */
[----:B----4-:R-:W-:Y:S02]  /*19580*/  FFMA.FTZ R2, R247, c[0x0][0x23c], -R187 ;  /* 0x00008f00f7027a23 */ /* 0x010fe400000108bb */
[----:B------:R-:W-:Y:S02]  /*19590*/  IMAD.MOV.U32 R157, RZ, RZ, R142 ;  /* 0x000000ffff9d7224 */ /* 0x000fe400078e008e */
[----:B------:R1:W-:Y:S01]  /*195a0*/  MUFU.EX2 R208, R2 ;  /* 0x0000000200d07308 */ /* 0x0003e20000000800 */
[----:B------:R-:W-:Y:S04]  /*195b0*/  IMAD.WIDE.U32 R106, R106, -0x326172a9, RZ ;  /* 0xcd9e8d576a6a7825 */ /* 0x000fe800078e00ff */
[----:B------:R-:W-:Y:S01]  /*195c0*/  IMAD.WIDE.U32 R110, R111, -0x326172a9, RZ ;  /* 0xcd9e8d576f6e7825 */ /* 0x000fe200078e00ff */
[--C-:B------:R-:W-:Y:S02]  /*195d0*/  SHF.R.U32.HI R123, RZ, 0x10, R106.reuse ;  /* 0x00000010ff7b7819 */ /* 0x100fe4000001166a */
[----:B------:R-:W-:Y:S01]  /*195e0*/  SHF.R.U32.HI R122, RZ, 0x18, R106 ;  /* 0x00000018ff7a7819 */ /* 0x000fe2000001166a */
[----:B------:R-:W-:Y:S01]  /*195f0*/  IMAD.MOV.U32 R189, RZ, RZ, R152 ;  /* 0x000000ffffbd7224 */ /* 0x000fe200078e0098 */
[----:B------:R-:W-:Y:S01]  /*19600*/  LOP3.LUT R130, R110, 0xff, RZ, 0xc0, !PT ;  /* 0x000000ff6e827812 */ /* 0x000fe200078ec0ff */
[----:B------:R-:W-:Y:S01]  /*19610*/  IMAD.MOV.U32 R152, RZ, RZ, R143 ;  /* 0x000000ffff987224 */ /* 0x000fe200078e008f */
[--C-:B------:R-:W-:Y:S01]  /*19620*/  SHF.R.U32.HI R129, RZ, 0x18, R110.reuse ;  /* 0x00000018ff817819 */ /* 0x100fe2000001166e */
[----:B------:R-:W-:Y:S01]  /*19630*/  IMAD.WIDE.U32 R142, R121, -0x326172a9, RZ ;  /* 0xcd9e8d57798e7825 */ /* 0x000fe200078e00ff */
[----:B------:R-:W-:Y:S02]  /*19640*/  LOP3.LUT R121, R106, 0xffff, RZ, 0xc0, !PT ;  /* 0x0000ffff6a797812 */ /* 0x000fe400078ec0ff */
[----:B------:R-:W-:Y:S01]  /*19650*/  LOP3.LUT R109, R110, 0xffff, RZ, 0xc0, !PT ;  /* 0x0000ffff6e6d7812 */ /* 0x000fe200078ec0ff */
[----:B------:R-:W-:Y:S01]  /*19660*/  IMAD.MOV.U32 R198, RZ, RZ, R145 ;  /* 0x000000ffffc67224 */ /* 0x000fe200078e0091 */
[----:B------:R-:W-:Y:S01]  /*19670*/  SHF.R.U32.HI R120, RZ, 0x10, R110 ;  /* 0x00000010ff787819 */ /* 0x000fe2000001166e */
[----:B------:R-:W-:Y:S02]  /*19680*/  IMAD.MOV.U32 R153, RZ, RZ, R144 ;  /* 0x000000ffff997224 */ /* 0x000fe400078e0090 */
[----:B------:R-:W-:Y:S01]  /*19690*/  IMAD.WIDE.U32 R144, R128, -0x326172a9, RZ ;  /* 0xcd9e8d5780907825 */ /* 0x000fe200078e00ff */
[----:B------:R-:W-:Y:S02]  /*196a0*/  LOP3.LUT R128, R106, 0xff, RZ, 0xc0, !PT ;  /* 0x000000ff6a807812 */ /* 0x000fe400078ec0ff */
[----:B------:R-:W-:Y:S01]  /*196b0*/  LOP3.LUT R106, R107, UR17, R142, 0x96, !PT ;  /* 0x000000116b6a7c12 */ /* 0x000fe2000f8e968e */
[----:B-1----:R-:W-:Y:S01]  /*196c0*/  FFMA.FTZ R2, R251, c[0x0][0x23c], -R187 ;  /* 0x00008f00fb027a23 */ /* 0x002fe200000108bb */
[----:B------:R-:W-:Y:S01]  /*196d0*/  SHF.R.U32.HI R107, RZ, 0x8, R121 ;  /* 0x00000008ff6b7819 */ /* 0x000fe20000011679 */
[----:B------:R-:W-:Y:S01]  /*196e0*/  IMAD.MOV.U32 R190, RZ, RZ, R198 ;  /* 0x000000ffffbe7224 */ /* 0x000fe200078e00c6 */
[----:B------:R-:W-:Y:S01]  /*196f0*/  LOP3.LUT R110, R111, UR17, R144, 0x96, !PT ;  /* 0x000000116f6e7c12 */ /* 0x000fe2000f8e9690 */
[----:B------:R1:W3:Y:S01]  /*19700*/  MUFU.EX2 R207, R2 ;  /* 0x0000000200cf7308 */ /* 0x0002e20000000800 */
[----:B------:R-:W-:Y:S01]  /*19710*/  PRMT R132, R128, 0x5410, R107 ;  /* 0x0000541080847816 */ /* 0x000fe2000000006b */
[----:B------:R-:W-:Y:S01]  /*19720*/  IMAD.MOV.U32 R174, RZ, RZ, R206 ;  /* 0x000000ffffae7224 */ /* 0x000fe200078e00ce */
[----:B------:R-:W-:Y:S01]  /*19730*/  SHF.R.U32.HI R111, RZ, 0x8, R109 ;  /* 0x00000008ff6f7819 */ /* 0x000fe2000001166d */
[----:B------:R-:W-:Y:S01]  /*19740*/  IMAD.MOV.U32 R198, RZ, RZ, R200 ;  /* 0x000000ffffc67224 */ /* 0x000fe200078e00c8 */
[----:B------:R-:W-:Y:S01]  /*19750*/  LOP3.LUT R109, R120, 0xff, RZ, 0xc0, !PT ;  /* 0x000000ff786d7812 */ /* 0x000fe200078ec0ff */
[----:B------:R-:W-:Y:S01]  /*19760*/  FFMA.FTZ R120, R252, c[0x0][0x23c], -R186 ;  /* 0x00008f00fc787a23 */ /* 0x000fe200000108ba */
[C---:B------:R-:W-:Y:S01]  /*19770*/  LOP3.LUT R107, R110.reuse, 0xffff, RZ, 0xc0, !PT ;  /* 0x0000ffff6e6b7812 */ /* 0x040fe200078ec0ff */
[----:B------:R-:W-:Y:S01]  /*19780*/  IMAD.MOV.U32 R200, RZ, RZ, R201 ;  /* 0x000000ffffc87224 */ /* 0x000fe200078e00c9 */
[----:B------:R-:W-:Y:S01]  /*19790*/  LOP3.LUT R113, R110, 0xff, RZ, 0xc0, !PT ;  /* 0x000000ff6e717812 */ /* 0x000fe200078ec0ff */
[----:B------:R4:W-:Y:S01]  /*197a0*/  MUFU.EX2 R206, R120 ;  /* 0x0000007800ce7308 */ /* 0x0009e20000000800 */
[----:B------:R-:W-:Y:S01]  /*197b0*/  SHF.R.U32.HI R112, RZ, 0x18, R110 ;  /* 0x00000018ff707819 */ /* 0x000fe2000001166e */
[----:B------:R-:W-:Y:S01]  /*197c0*/  IMAD.MOV.U32 R201, RZ, RZ, R175 ;  /* 0x000000ffffc97224 */ /* 0x000fe200078e00af */
[----:B------:R-:W-:Y:S01]  /*197d0*/  PRMT R121, R130, 0x5410, R111 ;  /* 0x0000541082797816 */ /* 0x000fe2000000006f */
[----:B------:R-:W-:Y:S01]  /*197e0*/  IMAD.MOV.U32 R175, RZ, RZ, R220 ;  /* 0x000000ffffaf7224 */ /* 0x000fe200078e00dc */
[----:B------:R-:W-:Y:S01]  /*197f0*/  LOP3.LUT R111, R106, 0xff, RZ, 0xc0, !PT ;  /* 0x000000ff6a6f7812 */ /* 0x000fe200078ec0ff */
[--C-:B------:R-:W-:Y:S01]  /*19800*/  HSET2.LE.AND R114, R132, R171.reuse, PT ;  /* 0x000000ab84727233 */ /* 0x100fe20003803000 */
[----:B------:R2:W5:Y:S01]  /*19810*/  LDL.LU R220, [R1+0x88] ;  /* 0x0000880001dc7983 */ /* 0x0005620000300800 */
[----:B------:R-:W-:Y:S02]  /*19820*/  IMAD.MOV.U32 R252, RZ, RZ, R155 ;  /* 0x000000fffffc7224 */ /* 0x000fe400078e009b */
[----:B------:R-:W-:Y:S02]  /*19830*/  IMAD.MOV.U32 R242, RZ, RZ, R163 ;  /* 0x000000fffff27224 */ /* 0x000fe400078e00a3 */
[----:B------:R-:W-:Y:S01]  /*19840*/  IMAD.MOV.U32 R245, RZ, RZ, R162 ;  /* 0x000000fffff57224 */ /* 0x000fe200078e00a2 */
[----:B-1----:R-:W-:Y:S02]  /*19850*/  LOP3.LUT R2, R123, 0xff, RZ, 0xc0, !PT ;  /* 0x000000ff7b027812 */ /* 0x002fe400078ec0ff */
[----:B------:R-:W-:Y:S02]  /*19860*/  PRMT R123, R109, 0x5410, R129 ;  /* 0x000054106d7b7816 */ /* 0x000fe40000000081 */
[----:B------:R-:W-:Y:S01]  /*19870*/  PRMT R133, R2, 0x5410, R122 ;  /* 0x0000541002857816 */ /* 0x000fe2000000007a */
[----:B------:R-:W-:Y:S01]  /*19880*/  FFMA.FTZ R2, R191, c[0x0][0x23c], -R186 ;  /* 0x00008f00bf027a23 */ /* 0x000fe200000108ba */
[----:B------:R-:W-:Y:S01]  /*19890*/  SHF.R.U32.HI R109, RZ, 0x10, R110 ;  /* 0x00000010ff6d7819 */ /* 0x000fe2000001166e */
[----:B------:R-:W-:Y:S01]  /*198a0*/  IMAD.MOV.U32 R191, RZ, RZ, R199 ;  /* 0x000000ffffbf7224 */ /* 0x000fe200078e00c7 */
[----:B------:R-:W-:Y:S01]  /*198b0*/  SHF.R.U32.HI R110, RZ, 0x8, R107 ;  /* 0x00000008ff6e7819 */ /* 0x000fe2000001166b */
[----:B------:R-:W-:Y:S01]  /*198c0*/  IMAD.MOV.U32 R199, RZ, RZ, R188 ;  /* 0x000000ffffc77224 */ /* 0x000fe200078e00bc */
[----:B------:R-:W-:Y:S01]  /*198d0*/  LOP3.LUT R109, R109, 0xff, RZ, 0xc0, !PT ;  /* 0x000000ff6d6d7812 */ /* 0x000fe200078ec0ff */
[----:B------:R-:W-:Y:S01]  /*198e0*/  IMAD.MOV.U32 R188, RZ, RZ, R205 ;  /* 0x000000ffffbc7224 */ /* 0x000fe200078e00cd */
[----:B------:R-:W-:Y:S01]  /*198f0*/  PRMT R110, R113, 0x5410, R110 ;  /* 0x00005410716e7816 */ /* 0x000fe2000000006e */
[----:B------:R1:W-:Y:S01]  /*19900*/  MUFU.EX2 R205, R2 ;  /* 0x0000000200cd7308 */ /* 0x0003e20000000800 */
[----:B------:R-:W-:Y:S01]  /*19910*/  FFMA.FTZ R107, R190, c[0x0][0x23c], -R187 ;  /* 0x00008f00be6b7a23 */ /* 0x000fe200000108bb */
[----:B------:R-:W-:Y:S01]  /*19920*/  PRMT R112, R109, 0x5410, R112 ;  /* 0x000054106d707816 */ /* 0x000fe20000000070 */
[----:B------:R-:W-:Y:S01]  /*19930*/  IMAD.MOV.U32 R197, RZ, RZ, R199 ;  /* 0x000000ffffc57224 */ /* 0x000fe200078e00c7 */
[----:B------:R-:W-:Y:S01]  /*19940*/  SHF.R.U32.HI R109, RZ, 0x18, R106 ;  /* 0x00000018ff6d7819 */ /* 0x000fe2000001166a */
[----:B------:R-:W-:Y:S01]  /*19950*/  IMAD.MOV.U32 R199, RZ, RZ, R188 ;  /* 0x000000ffffc77224 */ /* 0x000fe200078e00bc */
[--C-:B------:R-:W-:Y:S01]  /*19960*/  HSET2.LE.AND R122, R121, R171.reuse, PT ;  /* 0x000000ab797a7233 */ /* 0x100fe20003803000 */
[----:B------:R-:W-:Y:S01]  /*19970*/  IMAD.MOV.U32 R188, RZ, RZ, R204 ;  /* 0x000000ffffbc7224 */ /* 0x000fe200078e00cc */
[--C-:B----4-:R-:W-:Y:S01]  /*19980*/  HSET2.LE.AND R120, R110, R171.reuse, PT ;  /* 0x000000ab6e787233 */ /* 0x110fe20003803000 */
[----:B------:R-:W-:Y:S01]  /*19990*/  IMAD.MOV.U32 R190, RZ, RZ, R191 ;  /* 0x000000ffffbe7224 */ /* 0x000fe200078e00bf */
[----:B------:R4:W-:Y:S01]  /*199a0*/  MUFU.EX2 R204, R107 ;  /* 0x0000006b00cc7308 */ /* 0x0009e20000000800 */
[----:B------:R-:W-:Y:S01]  /*199b0*/  IMAD.MOV.U32 R191, RZ, RZ, R175 ;  /* 0x000000ffffbf7224 */ /* 0x000fe200078e00af */
[----:B------:R-:W3:Y:S01]  /*199c0*/  LDSM.16.MT88.4 R128, [R216+0x9800] ;  /* 0x00980000d880783b */ /* 0x000ee20000004200 */
[--C-:B------:R-:W-:Y:S01]  /*199d0*/  HSET2.LE.AND R123, R123, R171.reuse, PT ;  /* 0x000000ab7b7b7233 */ /* 0x100fe20003803000 */
[----:B------:R-:W-:Y:S01]  /*199e0*/  IMAD.MOV.U32 R175, RZ, RZ, R219 ;  /* 0x000000ffffaf7224 */ /* 0x000fe200078e00db */
[--C-:B------:R-:W-:Y:S01]  /*199f0*/  HSET2.LE.AND R121, R112, R171.reuse, PT ;  /* 0x000000ab70797233 */ /* 0x100fe20003803000 */
[----:B------:R-:W-:Y:S01]  /*19a00*/  LOP3.LUT R110, R143, UR8, R140, 0x96, !PT ;  /* 0x000000088f6e7c12 */ /* 0x000fe2000f8e968c */
[--C-:B------:R-:W-:Y:S03]  /*19a10*/  HSET2.LE.AND R115, R133, R171.reuse, PT ;  /* 0x000000ab85737233 */ /* 0x100fe60003803000 */
[----:B------:R2:W5:Y:S01]  /*19a20*/  LDL.LU R219, [R1+0x84] ;  /* 0x0000840001db7983 */ /* 0x0005620000300800 */
[----:B-1----:R-:W-:Y:S03]  /*19a30*/  LOP3.LUT R2, R106, 0xffff, RZ, 0xc0, !PT ;  /* 0x0000ffff6a027812 */ /* 0x002fe600078ec0ff */
[----:B------:R1:W5:Y:S01]  /*19a40*/  LDL.LU R217, [R1+0x80] ;  /* 0x0000800001d97983 */ /* 0x0003620000300800 */
[----:B------:R-:W-:Y:S03]  /*19a50*/  SHF.R.U32.HI R2, RZ, 0x8, R2 ;  /* 0x00000008ff027819 */ /* 0x000fe60000011602 */
[----:B------:R-:W-:Y:S01]  /*19a60*/  LDSM.16.MT88.4 R140, [R218+0x9c00] ;  /* 0x009c0000da8c783b */ /* 0x000fe20000004200 */
[----:B------:R-:W-:Y:S02]  /*19a70*/  PRMT R111, R111, 0x5410, R2 ;  /* 0x000054106f6f7816 */ /* 0x000fe40000000002 */
[----:B------:R-:W-:Y:S01]  /*19a80*/  SHF.R.U32.HI R2, RZ, 0x10, R106 ;  /* 0x00000010ff027819 */ /* 0x000fe2000001166a */
[----:B------:R-:W-:Y:S02]  /*19a90*/  FFMA.FTZ R106, R197, c[0x0][0x23c], -R187 ;  /* 0x00008f00c56a7a23 */ /* 0x000fe400000108bb */
[----:B------:R-:W-:Y:S01]  /*19aa0*/  IMAD.MOV.U32 R197, RZ, RZ, R189 ;  /* 0x000000ffffc57224 */ /* 0x000fe200078e00bd */
[----:B----4-:R-:W-:Y:S01]  /*19ab0*/  LOP3.LUT R107, R2, 0xff, RZ, 0xc0, !PT ;  /* 0x000000ff026b7812 */ /* 0x010fe200078ec0ff */
[----:B------:R-:W-:Y:S01]  /*19ac0*/  IMAD.MOV.U32 R189, RZ, RZ, R172 ;  /* 0x000000ffffbd7224 */ /* 0x000fe200078e00ac */
[----:B------:R-:W-:Y:S01]  /*19ad0*/  F2FP.PACK_AB R2, R232, R233 ;  /* 0x000000e9e802723e */ /* 0x000fe200000000ff */
[----:B------:R-:W-:Y:S01]  /*19ae0*/  IMAD.MOV.U32 R172, RZ, RZ, R203 ;  /* 0x000000ffffac7224 */ /* 0x000fe200078e00cb */
[----:B------:R-:W-:Y:S01]  /*19af0*/  PRMT R109, R107, 0x5410, R109 ;  /* 0x000054106b6d7816 */ /* 0x000fe2000000006d */
[----:B------:R4:W1:Y:S01]  /*19b00*/  MUFU.EX2 R203, R106 ;  /* 0x0000006a00cb7308 */ /* 0x0008620000000800 */
[----:B------:R-:W-:Y:S01]  /*19b10*/  LOP3.LUT R122, R122, R2, RZ, 0xc0, !PT ;  /* 0x000000027a7a7212 */ /* 0x000fe200078ec0ff */
[--C-:B------:R-:W-:Y:S01]  /*19b20*/  HSET2.LE.AND R112, R111, R171.reuse, PT ;  /* 0x000000ab6f707233 */ /* 0x100fe20003803000 */
[----:B------:R-:W-:Y:S01]  /*19b30*/  F2FP.PACK_AB R2, R214, R213 ;  /* 0x000000d5d602723e */ /* 0x000fe200000000ff */
[--C-:B------:R-:W-:Y:S01]  /*19b40*/  HSET2.LE.AND R113, R109, R171.reuse, PT ;  /* 0x000000ab6d717233 */ /* 0x100fe20003803000 */
[----:B--2---:R-:W-:Y:S01]  /*19b50*/  F2FP.PACK_AB R107, R209, R210 ;  /* 0x000000d2d16b723e */ /* 0x004fe200000000ff */
[----:B------:R-:W-:Y:S01]  /*19b60*/  IMAD.WIDE.U32 R110, R110, -0x2daee0ad, RZ ;  /* 0xd2511f536e6e7825 */ /* 0x000fe200078e00ff */
[----:B------:R-:W-:Y:S02]  /*19b70*/  LOP3.LUT R120, R120, R2, RZ, 0xc0, !PT ;  /* 0x0000000278787212 */ /* 0x000fe400078ec0ff */
[----:B---3--:R-:W-:Y:S02]  /*19b80*/  F2FP.PACK_AB R2, R207, R208 ;  /* 0x000000d0cf02723e */ /* 0x008fe400000000ff */
[----:B------:R-:W-:Y:S02]  /*19b90*/  LOP3.LUT R112, R112, R107, RZ, 0xc0, !PT ;  /* 0x0000006b70707212 */ /* 0x000fe400078ec0ff */
[----:B------:R-:W-:Y:S01]  /*19ba0*/  LOP3.LUT R113, R113, R2, RZ, 0xc0, !PT ;  /* 0x0000000271717212 */ /* 0x000fe200078ec0ff */
[----:B------:R-:W-:Y:S01]  /*19bb0*/  FFMA.FTZ R2, R196, c[0x0][0x23c], -R184 ;  /* 0x00008f00c4027a23 */ /* 0x000fe200000108b8 */
[----:B------:R-:W-:Y:S01]  /*19bc0*/  LOP3.LUT R132, R110, 0xff, RZ, 0xc0, !PT ;  /* 0x000000ff6e847812 */ /* 0x000fe200078ec0ff */
[----:B------:R-:W-:Y:S02]  /*19bd0*/  IMAD.MOV.U32 R196, RZ, RZ, R197 ;  /* 0x000000ffffc47224 */ /* 0x000fe400078e00c5 */
[----:B------:R-:W-:Y:S02]  /*19be0*/  IMAD.MOV.U32 R197, RZ, RZ, R190 ;  /* 0x000000ffffc57224 */ /* 0x000fe400078e00be */
[----:B------:R-:W-:Y:S02]  /*19bf0*/  IMAD.MOV.U32 R190, RZ, RZ, R191 ;  /* 0x000000ffffbe7224 */ /* 0x000fe400078e00bf */
[----:B------:R-:W-:Y:S02]  /*19c00*/  IMAD.MOV.U32 R191, RZ, RZ, R199 ;  /* 0x000000ffffbf7224 */ /* 0x000fe400078e00c7 */
[----:B------:R-:W-:Y:S01]  /*19c10*/  IMAD.MOV.U32 R199, RZ, RZ, R201 ;  /* 0x000000ffffc77224 */ /* 0x000fe200078e00c9 */
[----:B----4-:R-:W-:Y:S01]  /*19c20*/  F2FP.PACK_AB R106, R215, R231 ;  /* 0x000000e7d76a723e */ /* 0x010fe200000000ff */
[----:B------:R-:W-:Y:S01]  /*19c30*/  IMAD.MOV.U32 R201, RZ, RZ, R174 ;  /* 0x000000ffffc97224 */ /* 0x000fe200078e00ae */
[----:B-1----:R-:W-:Y:S01]  /*19c40*/  F2FP.PACK_AB R107, R203, R204 ;  /* 0x000000cccb6b723e */ /* 0x002fe200000000ff */
[----:B------:R-:W-:Y:S01]  /*19c50*/  IMAD.MOV.U32 R174, RZ, RZ, R149 ;  /* 0x000000ffffae7224 */ /* 0x000fe200078e0095 */
[----:B------:R-:W-:Y:S01]  /*19c60*/  LOP3.LUT R123, R123, R106, RZ, 0xc0, !PT ;  /* 0x0000006a7b7b7212 */ /* 0x000fe200078ec0ff */
[----:B------:R-:W-:Y:S01]  /*19c70*/  IMAD.MOV.U32 R149, RZ, RZ, R202 ;  /* 0x000000ffff957224 */ /* 0x000fe200078e00ca */
[----:B------:R-:W-:Y:S01]  /*19c80*/  F2FP.PACK_AB R106, R211, R212 ;  /* 0x000000d4d36a723e */ /* 0x000fe200000000ff */
[----:B------:R1:W-:Y:S01]  /*19c90*/  MUFU.EX2 R202, R2 ;  /* 0x0000000200ca7308 */ /* 0x0003e20000000800 */
[----:B------:R-:W-:Y:S02]  /*19ca0*/  LOP3.LUT R115, R115, R107, RZ, 0xc0, !PT ;  /* 0x0000006b73737212 */ /* 0x000fe400078ec0ff */
[----:B------:R-:W-:Y:S02]  /*19cb0*/  LOP3.LUT R121, R121, R106, RZ, 0xc0, !PT ;  /* 0x0000006a79797212 */ /* 0x000fe400078ec0ff */
[----:B------:R-:W-:Y:S04]  /*19cc0*/  F2FP.PACK_AB R106, R205, R206 ;  /* 0x000000cecd6a723e */ /* 0x000fe800000000ff */
[----:B------:R-:W-:Y:S01]  /*19cd0*/  LOP3.LUT R114, R114, R106, RZ, 0xc0, !PT ;  /* 0x0000006a72727212 */ /* 0x000fe200078ec0ff */
[-C--:B------:R-:W-:Y:S01]  /*19ce0*/  HMMA.16816.F32 R4, R120, R128.reuse, R4 ;  /* 0x000000807804723c */ /* 0x080fe20000001804 */
[----:B------:R-:W-:Y:S05]  /*19cf0*/  LOP3.LUT R106, R145, UR8, R138, 0x96, !PT ;  /* 0x00000008916a7c12 */ /* 0x000fea000f8e968a */
[----:B------:R-:W-:Y:S02]  /*19d00*/  IMAD.WIDE.U32 R106, R106, -0x2daee0ad, RZ ;  /* 0xd2511f536a6a7825 */ /* 0x000fe400078e00ff */
[C---:B------:R-:W-:Y:S04]  /*19d10*/  HMMA.16816.F32 R8, R112.reuse, R128, R8 ;  /* 0x000000807008723c */ /* 0x040fe80000001808 */
[----:B------:R-:W-:Y:S01]  /*19d20*/  LOP3.LUT R109, R107, UR18, R134, 0x96, !PT ;  /* 0x000000126b6d7c12 */ /* 0x000fe2000f8e9686 */
[----:B-1----:R-:W-:Y:S01]  /*19d30*/  FFMA.FTZ R2, R196, c[0x0][0x23c], -R184 ;  /* 0x00008f00c4027a23 */ /* 0x002fe200000108b8 */
[----:B------:R-:W-:Y:S02]  /*19d40*/  LOP3.LUT R107, R106, 0xffff, RZ, 0xc0, !PT ;  /* 0x0000ffff6a6b7812 */ /* 0x000fe400078ec0ff */
[-C--:B------:R-:W-:Y:S01]  /*19d50*/  HMMA.16816.F32 R12, R112, R130.reuse, R12 ;  /* 0x00000082700c723c */ /* 0x080fe2000000180c */
[----:B------:R-:W-:Y:S03]  /*19d60*/  IMAD.MOV.U32 R196, RZ, RZ, R197 ;  /* 0x000000ffffc47224 */ /* 0x000fe600078e00c5 */
[----:B------:R-:W-:Y:S01]  /*19d70*/  IMAD.MOV.U32 R197, RZ, RZ, R190 ;  /* 0x000000ffffc57224 */ /* 0x000fe200078e00be */
[----:B------:R-:W-:Y:S01]  /*19d80*/  SHF.R.U32.HI R133, RZ, 0x18, R106 ;  /* 0x00000018ff857819 */ /* 0x000fe2000001166a */
[----:B------:R-:W-:Y:S01]  /*19d90*/  IMAD.MOV.U32 R190, RZ, RZ, R191 ;  /* 0x000000ffffbe7224 */ /* 0x000fe200078e00bf */
[----:B------:R-:W-:Y:S01]  /*19da0*/  SHF.R.U32.HI R107, RZ, 0x8, R107 ;  /* 0x00000008ff6b7819 */ /* 0x000fe2000001166b */
[C---:B------:R-:W-:Y:S01]  /*19db0*/  HMMA.16816.F32 R16, R120.reuse, R130, R16 ;  /* 0x000000827810723c */ /* 0x040fe20000001810 */
[----:B------:R-:W-:Y:S01]  /*19dc0*/  IMAD.MOV.U32 R191, RZ, RZ, R199 ;  /* 0x000000ffffbf7224 */ /* 0x000fe200078e00c7 */
[----:B------:R-:W1:Y:S02]  /*19dd0*/  LDSM.16.MT88.4 R128, [R218+0xa800] ;  /* 0x00a80000da80783b */ /* 0x000e640000004200 */
[----:B------:R-:W-:Y:S02]  /*19de0*/  IMAD.MOV.U32 R199, RZ, RZ, R201 ;  /* 0x000000ffffc77224 */ /* 0x000fe400078e00c9 */
[----:B------:R2:W3:Y:S02]  /*19df0*/  MUFU.EX2 R201, R2 ;  /* 0x0000000200c97308 */ /* 0x0004e40000000800 */
[-C--:B------:R-:W-:Y:S08]  /*19e00*/  HMMA.16816.F32 R20, R120, R124.reuse, R20 ;  /* 0x0000007c7814723c */ /* 0x080ff00000001814 */
[C---:B------:R-:W-:Y:S08]  /*19e10*/  HMMA.16816.F32 R24, R112.reuse, R124, R24 ;  /* 0x0000007c7018723c */ /* 0x040ff00000001818 */
[-C--:B------:R-:W-:Y:S01]  /*19e20*/  HMMA.16816.F32 R28, R112, R126.reuse, R28 ;  /* 0x0000007e701c723c */ /* 0x080fe2000000181c */
[--C-:B--2---:R-:W-:Y:S07]  /*19e30*/  FFMA.FTZ R2, R196, c[0x0][0x23c], -R185.reuse ;  /* 0x00008f00c4027a23 */ /* 0x104fee00000108b9 */
[C---:B------:R-:W-:Y:S01]  /*19e40*/  HMMA.16816.F32 R32, R120.reuse, R126, R32 ;  /* 0x0000007e7820723c */ /* 0x040fe20000001820 */
[----:B------:R-:W-:Y:S01]  /*19e50*/  IMAD.MOV.U32 R196, RZ, RZ, R198 ;  /* 0x000000ffffc47224 */ /* 0x000fe200078e00c6 */
[----:B------:R-:W2:Y:S02]  /*19e60*/  LDSM.16.MT88.4 R124, [R216+0xb800] ;  /* 0x00b80000d87c783b */ /* 0x000ea40000004200 */
[----:B------:R-:W-:Y:S02]  /*19e70*/  IMAD.MOV.U32 R198, RZ, RZ, R200 ;  /* 0x000000ffffc67224 */ /* 0x000fe400078e00c8 */
[----:B------:R4:W-:Y:S02]  /*19e80*/  MUFU.EX2 R200, R2 ;  /* 0x0000000200c87308 */ /* 0x0009e40000000800 */
[-C--:B------:R-:W-:Y:S08]  /*19e90*/  HMMA.16816.F32 R36, R120, R116.reuse, R36 ;  /* 0x000000747824723c */ /* 0x080ff00000001824 */
[C---:B------:R-:W-:Y:S08]  /*19ea0*/  HMMA.16816.F32 R40, R112.reuse, R116, R40 ;  /* 0x000000747028723c */ /* 0x040ff00000001828 */
[-C--:B------:R-:W-:Y:S01]  /*19eb0*/  HMMA.16816.F32 R44, R112, R118.reuse, R44 ;  /* 0x00000076702c723c */ /* 0x080fe2000000182c */
[----:B----4-:R-:W-:Y:S07]  /*19ec0*/  FFMA.FTZ R2, R197, c[0x0][0x23c], -R185 ;  /* 0x00008f00c5027a23 */ /* 0x010fee00000108b9 */
[C---:B------:R-:W-:Y:S01]  /*19ed0*/  HMMA.16816.F32 R48, R120.reuse, R118, R48 ;  /* 0x000000767830723c */ /* 0x040fe20000001830 */
[----:B------:R-:W-:Y:S01]  /*19ee0*/  IMAD.MOV.U32 R197, RZ, RZ, R190 ;  /* 0x000000ffffc57224 */ /* 0x000fe200078e00be */
[----:B------:R-:W4:Y:S02]  /*19ef0*/  LDSM.16.MT88.4 R116, [R218+0xb800] ;  /* 0x00b80000da74783b */ /* 0x000f240000004200 */
[----:B------:R-:W-:Y:S02]  /*19f00*/  IMAD.MOV.U32 R190, RZ, RZ, R191 ;  /* 0x000000ffffbe7224 */ /* 0x000fe400078e00bf */
[----:B------:R-:W-:Y:S02]  /*19f10*/  IMAD.MOV.U32 R191, RZ, RZ, R199 ;  /* 0x000000ffffbf7224 */ /* 0x000fe400078e00c7 */
[-C--:B-1----:R-:W-:Y:S01]  /*19f20*/  HMMA.16816.F32 R52, R120, R128.reuse, R52 ;  /* 0x000000807834723c */ /* 0x082fe20000001834 */
[----:B------:R1:W-:Y:S07]  /*19f30*/  MUFU.EX2 R199, R2 ;  /* 0x0000000200c77308 */ /* 0x0003ee0000000800 */
[C---:B------:R-:W-:Y:S07]  /*19f40*/  HMMA.16816.F32 R56, R112.reuse, R128, R56 ;  /* 0x000000807038723c */ /* 0x040fee0000001838 */
[----:B------:R-:W-:Y:S01]  /*19f50*/  LOP3.LUT R128, R106, 0xff, RZ, 0xc0, !PT ;  /* 0x000000ff6a807812 */ /* 0x000fe200078ec0ff */
[-C--:B------:R-:W-:Y:S01]  /*19f60*/  HMMA.16816.F32 R60, R112, R130.reuse, R60 ;  /* 0x00000082703c723c */ /* 0x080fe2000000183c */
[----:B------:R-:W-:Y:S03]  /*19f70*/  SHF.R.U32.HI R129, RZ, 0x10, R110 ;  /* 0x00000010ff817819 */ /* 0x000fe6000001166e */
[----:B------:R-:W-:Y:S02]  /*19f80*/  PRMT R134, R128, 0x5410, R107 ;  /* 0x0000541080867816 */ /* 0x000fe4000000006b */
[----:B------:R-:W-:Y:S02]  /*19f90*/  SHF.R.U32.HI R107, RZ, 0x10, R109 ;  /* 0x00000010ff6b7819 */ /* 0x000fe4000001166d */
[C---:B------:R-:W-:Y:S01]  /*19fa0*/  HMMA.16816.F32 R64, R120.reuse, R130, R64 ;  /* 0x000000827840723c */ /* 0x040fe20000001840 */
[----:B-1----:R-:W-:Y:S03]  /*19fb0*/  FFMA.FTZ R2, R196, c[0x0][0x23c], -R184 ;  /* 0x00008f00c4027a23 */ /* 0x002fe600000108b8 */
[----:B------:R-:W-:Y:S01]  /*19fc0*/  IMAD.MOV.U32 R196, RZ, RZ, R198 ;  /* 0x000000ffffc47224 */ /* 0x000fe200078e00c6 */
[----:B------:R-:W-:Y:S01]  /*19fd0*/  LOP3.LUT R107, R107, 0xff, RZ, 0xc0, !PT ;  /* 0x000000ff6b6b7812 */ /* 0x000fe200078ec0ff */
[----:B------:R1:W-:Y:S01]  /*19fe0*/  MUFU.EX2 R198, R2 ;  /* 0x0000000200c67308 */ /* 0x0003e20000000800 */
[----:B------:R-:W-:Y:S01]  /*19ff0*/  SHF.R.U32.HI R130, RZ, 0x10, R106 ;  /* 0x00000010ff827819 */ /* 0x000fe2000001166a */
[-C--:B--2---:R-:W-:Y:S01]  /*1a000*/  HMMA.16816.F32 R68, R120, R124.reuse, R68 ;  /* 0x0000007c7844723c */ /* 0x084fe20000001844 */
[----:B------:R-:W-:Y:S03]  /*1a010*/  FFMA.FTZ R106, R189, c[0x0][0x23c], -R187 ;  /* 0x00008f00bd6a7a23 */ /* 0x000fe600000108bb */
[----:B------:R-:W-:Y:S01]  /*1a020*/  LOP3.LUT R128, R130, 0xff, RZ, 0xc0, !PT ;  /* 0x000000ff82807812 */ /* 0x000fe200078ec0ff */
[----:B------:R-:W-:Y:S01]  /*1a030*/  FFMA.FTZ R184, R197, c[0x0][0x23c], -R184 ;  /* 0x00008f00c5b87a23 */ /* 0x000fe200000108b8 */
[----:B------:R-:W-:Y:S02]  /*1a040*/  SHF.R.U32.HI R131, RZ, 0x18, R110 ;  /* 0x00000018ff837819 */ /* 0x000fe4000001166e */
[C---:B------:R-:W-:Y:S01]  /*1a050*/  HMMA.16816.F32 R72, R112.reuse, R124, R72 ;  /* 0x0000007c7048723c */ /* 0x040fe20000001848 */
[----:B------:R2:W-:Y:S03]  /*1a060*/  MUFU.EX2 R189, R106 ;  /* 0x0000006a00bd7308 */ /* 0x0005e60000000800 */
[----:B------:R-:W-:Y:S03]  /*1a070*/  PRMT R133, R128, 0x5410, R133 ;  /* 0x0000541080857816 */ /* 0x000fe60000000085 */
[----:B------:R-:W-:Y:S01]  /*1a080*/  LOP3.LUT R124, R129, 0xff, RZ, 0xc0, !PT ;  /* 0x000000ff817c7812 */ /* 0x000fe200078ec0ff */
[-C--:B------:R-:W-:Y:S03]  /*1a090*/  HMMA.16816.F32 R76, R112, R126.reuse, R76 ;  /* 0x0000007e704c723c */ /* 0x080fe6000000184c */
[----:B------:R-:W3:Y:S01]  /*1a0a0*/  MUFU.EX2 R197, R184 ;  /* 0x000000b800c57308 */ /* 0x000ee20000000800 */
[----:B------:R-:W-:Y:S01]  /*1a0b0*/  PRMT R131, R124, 0x5410, R131 ;  /* 0x000054107c837816 */ /* 0x000fe20000000083 */
[--C-:B-1----:R-:W-:Y:S03]  /*1a0c0*/  FFMA.FTZ R2, R196, c[0x0][0x23c], -R185.reuse ;  /* 0x00008f00c4027a23 */ /* 0x102fe600000108b9 */
[C---:B------:R-:W-:Y:S01]  /*1a0d0*/  HMMA.16816.F32 R80, R120.reuse, R126, R80 ;  /* 0x0000007e7850723c */ /* 0x040fe20000001850 */
[----:B------:R-:W-:Y:S03]  /*1a0e0*/  FFMA.FTZ R185, R190, c[0x0][0x23c], -R185 ;  /* 0x00008f00beb97a23 */ /* 0x000fe600000108b9 */
[--C-:B------:R-:W-:Y:S01]  /*1a0f0*/  HSET2.LE.AND R179, R131, R171.reuse, PT ;  /* 0x000000ab83b37233 */ /* 0x100fe20003803000 */
[----:B------:R1:W-:Y:S03]  /*1a100*/  MUFU.EX2 R196, R2 ;  /* 0x0000000200c47308 */ /* 0x0003e60000000800 */
[-C--:B----4-:R-:W-:Y:S01]  /*1a110*/  HMMA.16816.F32 R84, R120, R116.reuse, R84 ;  /* 0x000000747854723c */ /* 0x090fe20000001854 */
[----:B--2---:R-:W-:Y:S06]  /*1a120*/  FFMA.FTZ R106, R175, c[0x0][0x23c], -R187 ;  /* 0x00008f00af6a7a23 */ /* 0x004fec00000108bb */
[----:B------:R-:W-:Y:S01]  /*1a130*/  MUFU.EX2 R195, R185 ;  /* 0x000000b900c37308 */ /* 0x000fe20000000800 */
[C---:B------:R-:W-:Y:S08]  /*1a140*/  HMMA.16816.F32 R88, R112.reuse, R116, R88 ;  /* 0x000000747058723c */ /* 0x040ff00000001858 */
[-C--:B------:R-:W-:Y:S01]  /*1a150*/  HMMA.16816.F32 R92, R112, R118.reuse, R92 ;  /* 0x00000076705c723c */ /* 0x080fe2000000185c */
[--C-:B-1----:R-:W-:Y:S07]  /*1a160*/  FFMA.FTZ R2, R191, c[0x0][0x23c], -R186.reuse ;  /* 0x00008f00bf027a23 */ /* 0x102fee00000108ba */
[----:B------:R-:W-:Y:S01]  /*1a170*/  HMMA.16816.F32 R96, R120, R118, R96 ;  /* 0x000000767860723c */ /* 0x000fe20000001860 */
[----:B------:R1:W-:Y:S03]  /*1a180*/  MUFU.EX2 R194, R2 ;  /* 0x0000000200c27308 */ /* 0x0003e60000000800 */
[----:B-1----:R-:W-:Y:S07]  /*1a190*/  FFMA.FTZ R2, R188, c[0x0][0x23c], -R186 ;  /* 0x00008f00bc027a23 */ /* 0x002fee00000108ba */
[----:B------:R1:W-:Y:S10]  /*1a1a0*/  MUFU.EX2 R188, R106 ;  /* 0x0000006a00bc7308 */ /* 0x0003f40000000800 */
[----:B------:R2:W-:Y:S01]  /*1a1b0*/  MUFU.EX2 R193, R2 ;  /* 0x0000000200c17308 */ /* 0x0005e20000000800 */
[----:B-1----:R-:W-:Y:S04]  /*1a1c0*/  LOP3.LUT R106, R109, 0xffff, RZ, 0xc0, !PT ;  /* 0x0000ffff6d6a7812 */ /* 0x002fe800078ec0ff */
[----:B------:R-:W-:Y:S02]  /*1a1d0*/  SHF.R.U32.HI R106, RZ, 0x8, R106 ;  /* 0x00000008ff6a7819 */ /* 0x000fe4000001166a */
[----:B--2---:R-:W-:Y:S02]  /*1a1e0*/  LOP3.LUT R2, R111, UR18, R136, 0x96, !PT ;  /* 0x000000126f027c12 */ /* 0x004fe4000f8e9688 */
[----:B------:R-:W2:Y:S01]  /*1a1f0*/  LDL.LU R136, [R1+0x48] ;  /* 0x0000480001887983 */ /* 0x000ea20000300800 */
[----:B------:R-:W-:Y:S01]  /*1a200*/  LOP3.LUT R111, R110, 0xffff, RZ, 0xc0, !PT ;  /* 0x0000ffff6e6f7812 */ /* 0x000fe200078ec0ff */
[--C-:B------:R-:W-:Y:S02]  /*1a210*/  FFMA.FTZ R110, R174, c[0x0][0x23c], -R186.reuse ;  /* 0x00008f00ae6e7a23 */ /* 0x100fe400000108ba */
[----:B------:R-:W4:Y:S01]  /*1a220*/  LDL.LU R135, [R1+0x4c] ;  /* 0x00004c0001877983 */ /* 0x000f220000300800 */
[----:B------:R-:W-:Y:S01]  /*1a230*/  SHF.R.U32.HI R125, RZ, 0x8, R111 ;  /* 0x00000008ff7d7819 */ /* 0x000fe2000001166f */
[----:B------:R1:W-:Y:S01]  /*1a240*/  MUFU.EX2 R185, R110 ;  /* 0x0000006e00b97308 */ /* 0x0003e20000000800 */
[----:B------:R-:W-:Y:S01]  /*1a250*/  LOP3.LUT R111, R109, 0xff, RZ, 0xc0, !PT ;  /* 0x000000ff6d6f7812 */ /* 0x000fe200078ec0ff */
[----:B------:R-:W4:Y:S01]  /*1a260*/  LDL.LU R130, [R1+0x50] ;  /* 0x0000500001827983 */ /* 0x000f220000300800 */
[----:B------:R-:W-:Y:S01]  /*1a270*/  SHF.R.U32.HI R109, RZ, 0x18, R109 ;  /* 0x00000018ff6d7819 */ /* 0x000fe2000001166d */
[----:B------:R-:W-:Y:S01]  /*1a280*/  FFMA.FTZ R186, R173, c[0x0][0x23c], -R186 ;  /* 0x00008f00adba7a23 */ /* 0x000fe200000108ba */
[----:B------:R-:W-:Y:S02]  /*1a290*/  PRMT R129, R111, 0x5410, R106 ;  /* 0x000054106f817816 */ /* 0x000fe4000000006a */
[----:B------:R-:W4:Y:S01]  /*1a2a0*/  LDL.LU R111, [R1+0x54] ;  /* 0x00005400016f7983 */ /* 0x000f220000300800 */
[----:B------:R-:W-:Y:S02]  /*1a2b0*/  LOP3.LUT R106, R2, 0xffff, RZ, 0xc0, !PT ;  /* 0x0000ffff026a7812 */ /* 0x000fe400078ec0ff */
[----:B------:R-:W-:Y:S01]  /*1a2c0*/  PRMT R128, R107, 0x5410, R109 ;  /* 0x000054106b807816 */ /* 0x000fe2000000006d */
[----:B------:R-:W3:Y:S01]  /*1a2d0*/  MUFU.EX2 R186, R186 ;  /* 0x000000ba00ba7308 */ /* 0x000ee20000000800 */
[--C-:B------:R-:W-:Y:S02]  /*1a2e0*/  SHF.R.U32.HI R107, RZ, 0x10, R2.reuse ;  /* 0x00000010ff6b7819 */ /* 0x100fe40000011602 */
[----:B------:R-:W-:Y:S02]  /*1a2f0*/  SHF.R.U32.HI R109, RZ, 0x18, R2 ;  /* 0x00000018ff6d7819 */ /* 0x000fe40000011602 */
[----:B------:R-:W-:Y:S02]  /*1a300*/  PRMT R132, R132, 0x5410, R125 ;  /* 0x0000541084847816 */ /* 0x000fe4000000007d */
[----:B------:R-:W2:Y:S01]  /*1a310*/  LDSM.16.MT88.4 R124, [R216+0x9c00] ;  /* 0x009c0000d87c783b */ /* 0x000ea20000004200 */
[----:B------:R-:W-:Y:S02]  /*1a320*/  SHF.R.U32.HI R106, RZ, 0x8, R106 ;  /* 0x00000008ff6a7819 */ /* 0x000fe4000001166a */
[----:B------:R-:W-:Y:S01]  /*1a330*/  LOP3.LUT R107, R107, 0xff, RZ, 0xc0, !PT ;  /* 0x000000ff6b6b7812 */ /* 0x000fe200078ec0ff */
[--C-:B------:R-:W-:Y:S01]  /*1a340*/  HSET2.LE.AND R178, R132, R171.reuse, PT ;  /* 0x000000ab84b27233 */ /* 0x100fe20003803000 */
[----:B-1----:R-:W-:Y:S01]  /*1a350*/  LOP3.LUT R110, R2, 0xff, RZ, 0xc0, !PT ;  /* 0x000000ff026e7812 */ /* 0x002fe200078ec0ff */
[----:B------:R-:W-:Y:S01]  /*1a360*/  FFMA.FTZ R2, R172, c[0x0][0x23c], -R187 ;  /* 0x00008f00ac027a23 */ /* 0x000fe200000108bb */
[----:B------:R-:W-:Y:S01]  /*1a370*/  PRMT R107, R107, 0x5410, R109 ;  /* 0x000054106b6b7816 */ /* 0x000fe2000000006d */
[----:B------:R-:W-:Y:S01]  /*1a380*/  FFMA.FTZ R187, R108, c[0x0][0x23c], -R187 ;  /* 0x00008f006cbb7a23 */ /* 0x000fe200000108bb */
[----:B------:R-:W-:Y:S01]  /*1a390*/  PRMT R106, R110, 0x5410, R106 ;  /* 0x000054106e6a7816 */ /* 0x000fe2000000006a */
[----:B------:R3:W-:Y:S01]  /*1a3a0*/  MUFU.EX2 R184, R2 ;  /* 0x0000000200b87308 */ /* 0x0007e20000000800 */
[--C-:B------:R-:W-:Y:S01]  /*1a3b0*/  HSET2.LE.AND R110, R134, R171.reuse, PT ;  /* 0x000000ab866e7233 */ /* 0x100fe20003803000 */
[----:B------:R-:W-:Y:S01]  /*1a3c0*/  LDSM.16.MT88.4 R172, [R218+0xac00] ;  /* 0x00ac0000daac783b */ /* 0x000fe20000004200 */
[--C-:B------:R-:W-:Y:S02]  /*1a3d0*/  HSET2.LE.AND R108, R129, R171.reuse, PT ;  /* 0x000000ab816c7233 */ /* 0x100fe40003803000 */
[--C-:B------:R-:W-:Y:S02]  /*1a3e0*/  HSET2.LE.AND R109, R128, R171.reuse, PT ;  /* 0x000000ab806d7233 */ /* 0x100fe40003803000 */
[--C-:B------:R-:W-:Y:S01]  /*1a3f0*/  HSET2.LE.AND R176, R106, R171.reuse, PT ;  /* 0x000000ab6ab07233 */ /* 0x100fe20003803000 */
[----:B------:R-:W-:Y:S01]  /*1a400*/  IMAD.MOV.U32 R106, RZ, RZ, R152 ;  /* 0x000000ffff6a7224 */ /* 0x000fe200078e0098 */
[--C-:B------:R-:W-:Y:S01]  /*1a410*/  HSET2.LE.AND R177, R107, R171.reuse, PT ;  /* 0x000000ab6bb17233 */ /* 0x100fe20003803000 */
[----:B------:R-:W1:Y:S01]  /*1a420*/  MUFU.EX2 R187, R187 ;  /* 0x000000bb00bb7308 */ /* 0x000e620000000800 */
[----:B------:R-:W-:Y:S01]  /*1a430*/  IMAD.MOV.U32 R107, RZ, RZ, R154 ;  /* 0x000000ffff6b7224 */ /* 0x000fe200078e009a */
[----:B---3--:R-:W-:Y:S04]  /*1a440*/  F2FP.PACK_AB R2, R201, R202 ;  /* 0x000000cac902723e */ /* 0x008fe800000000ff */
[----:B------:R-:W-:Y:S02]  /*1a450*/  LOP3.LUT R110, R110, R2, RZ, 0xc0, !PT ;  /* 0x000000026e6e7212 */ /* 0x000fe400078ec0ff */
[----:B------:R-:W-:Y:S04]  /*1a460*/  F2FP.PACK_AB R2, R197, R198 ;  /* 0x000000c6c502723e */ /* 0x000fe800000000ff */
[----:B------:R-:W-:Y:S02]  /*1a470*/  LOP3.LUT R108, R108, R2, RZ, 0xc0, !PT ;  /* 0x000000026c6c7212 */ /* 0x000fe400078ec0ff */
[----:B------:R-:W-:Y:S04]  /*1a480*/  F2FP.PACK_AB R2, R186, R185 ;  /* 0x000000b9ba02723e */ /* 0x000fe800000000ff */
[----:B------:R-:W-:Y:S01]  /*1a490*/  LOP3.LUT R178, R178, R2, RZ, 0xc0, !PT ;  /* 0x00000002b2b27212 */ /* 0x000fe200078ec0ff */
[----:B------:R-:W-:Y:S02]  /*1a4a0*/  IMAD.MOV.U32 R2, RZ, RZ, R150 ;  /* 0x000000ffff027224 */ /* 0x000fe400078e0096 */
[----:B--2---:R-:W-:Y:S02]  /*1a4b0*/  FFMA.FTZ R190, R101, R136, R161 ;  /* 0x0000008865be7223 */ /* 0x004fe400000100a1 */
[----:B------:R-:W-:Y:S02]  /*1a4c0*/  IMAD.MOV.U32 R161, RZ, RZ, R156 ;  /* 0x000000ffffa17224 */ /* 0x000fe400078e009c */
[----:B----4-:R-:W-:Y:S01]  /*1a4d0*/  FFMA.FTZ R192, R100, R135, R160 ;  /* 0x0000008764c07223 */ /* 0x010fe200000100a0 */
[----:B------:R-:W-:Y:S01]  /*1a4e0*/  F2FP.PACK_AB R100, R193, R194 ;  /* 0x000000c2c164723e */ /* 0x000fe200000000ff */
[----:B------:R-:W-:Y:S02]  /*1a4f0*/  IMAD.MOV.U32 R160, RZ, RZ, R157 ;  /* 0x000000ffffa07224 */ /* 0x000fe400078e009d */
[----:B------:R-:W-:Y:S01]  /*1a500*/  FFMA.FTZ R191, R3, R130, R159 ;  /* 0x0000008203bf7223 */ /* 0x000fe2000001009f */
[----:B------:R-:W-:Y:S01]  /*1a510*/  F2FP.PACK_AB R3, R195, R196 ;  /* 0x000000c4c303723e */ /* 0x000fe200000000ff */
[----:B------:R-:W-:Y:S01]  /*1a520*/  IMAD.MOV.U32 R247, RZ, RZ, R161 ;  /* 0x000000fffff77224 */ /* 0x000fe200078e00a1 */
[----:B------:R-:W-:Y:S01]  /*1a530*/  LOP3.LUT R176, R176, R100, RZ, 0xc0, !PT ;  /* 0x00000064b0b07212 */ /* 0x000fe200078ec0ff */
[----:B------:R-:W-:Y:S01]  /*1a540*/  FADD.FTZ R2, R2, R191 ;  /* 0x000000bf02027221 */ /* 0x000fe20000010000 */
[----:B------:R-:W-:Y:S01]  /*1a550*/  LOP3.LUT R109, R109, R3, RZ, 0xc0, !PT ;  /* 0x000000036d6d7212 */ /* 0x000fe200078ec0ff */
[----:B------:R-:W-:Y:S01]  /*1a560*/  FFMA.FTZ R101, R0, R111, R158 ;  /* 0x0000006f00657223 */ /* 0x000fe2000001009e */
[----:B------:R-:W-:Y:S01]  /*1a570*/  HSET2.LE.AND R111, R133, R171, PT ;  /* 0x000000ab856f7233 */ /* 0x000fe20003803000 */
[----:B------:R-:W-:Y:S01]  /*1a580*/  F2FP.PACK_AB R0, R199, R200 ;  /* 0x000000c8c700723e */ /* 0x000fe200000000ff */
[----:B------:R-:W2:Y:S01]  /*1a590*/  LDSM.16.MT88.4 R156, [R216+0xac00] ;  /* 0x00ac0000d89c783b */ /* 0x000ea20000004200 */
[----:B-1----:R-:W-:Y:S01]  /*1a5a0*/  F2FP.PACK_AB R3, R187, R184 ;  /* 0x000000b8bb03723e */ /* 0x002fe200000000ff */
[----:B------:R-:W-:Y:S01]  /*1a5b0*/  IMAD.MOV.U32 R100, RZ, RZ, R153 ;  /* 0x000000ffff647224 */ /* 0x000fe200078e0099 */
[----:B------:R-:W-:Y:S01]  /*1a5c0*/  LOP3.LUT R111, R111, R0, RZ, 0xc0, !PT ;  /* 0x000000006f6f7212 */ /* 0x000fe200078ec0ff */
[----:B------:R-:W-:Y:S01]  /*1a5d0*/  IMAD.MOV.U32 R251, RZ, RZ, R160 ;  /* 0x000000fffffb7224 */ /* 0x000fe200078e00a0 */
[----:B------:R-:W-:Y:S02]  /*1a5e0*/  F2FP.PACK_AB R0, R188, R189 ;  /* 0x000000bdbc00723e */ /* 0x000fe400000000ff */
[----:B------:R-:W-:Y:S01]  /*1a5f0*/  LOP3.LUT R179, R179, R3, RZ, 0xc0, !PT ;  /* 0x00000003b3b37212 */ /* 0x000fe200078ec0ff */
[----:B------:R-:W-:Y:S01]  /*1a600*/  IMAD.MOV.U32 R3, RZ, RZ, R149 ;  /* 0x000000ffff037224 */ /* 0x000fe200078e0095 */
[----:B------:R-:W-:Y:S01]  /*1a610*/  LOP3.LUT R177, R177, R0, RZ, 0xc0, !PT ;  /* 0x00000000b1b17212 */ /* 0x000fe200078ec0ff */
[-C--:B------:R-:W-:Y:S01]  /*1a620*/  HMMA.16816.F32 R112, R108, R124.reuse, R4 ;  /* 0x0000007c6c70723c */ /* 0x080fe20000001804 */
[----:B------:R-:W1:Y:S01]  /*1a630*/  LDSM.16.MT88.4 R4, [R218+0xbc00] ;  /* 0x00bc0000da04783b */ /* 0x000e620000004200 */
[----:B------:R-:W-:Y:S02]  /*1a640*/  FADD.FTZ R3, R3, R192 ;  /* 0x000000c003037221 */ /* 0x000fe40000010000 */
[----:B------:R-:W-:Y:S04]  /*1a650*/  IMAD.MOV.U32 R0, RZ, RZ, R151 ;  /* 0x000000ffff007224 */ /* 0x000fe800078e0097 */
[C---:B------:R-:W-:Y:S01]  /*1a660*/  HMMA.16816.F32 R116, R176.reuse, R124, R8 ;  /* 0x0000007cb074723c */ /* 0x040fe20000001808 */
[----:B------:R-:W-:Y:S06]  /*1a670*/  FADD.FTZ R0, R0, R101 ;  /* 0x0000006500007221 */ /* 0x000fec0000010000 */
[----:B------:R-:W-:Y:S01]  /*1a680*/  IMAD.MOV.U32 R11, RZ, RZ, R147 ;  /* 0x000000ffff0b7224 */ /* 0x000fe200078e0093 */
[-C--:B------:R-:W-:Y:S01]  /*1a690*/  HMMA.16816.F32 R120, R176, R126.reuse, R12 ;  /* 0x0000007eb078723c */ /* 0x080fe2000000180c */
[----:B------:R-:W-:Y:S03]  /*1a6a0*/  IMAD.MOV.U32 R10, RZ, RZ, R146 ;  /* 0x000000ffff0a7224 */ /* 0x000fe600078e0092 */
[----:B------:R-:W-:Y:S02]  /*1a6b0*/  IMAD.MOV.U32 R9, RZ, RZ, R148 ;  /* 0x000000ffff097224 */ /* 0x000fe400078e0094 */
        /* <DEDUP_REMOVED lines=35> */
[----:B------:R-:W-:Y:S02]  /*1a8f0*/  IMAD.MOV.U32 R107, RZ, RZ, R102 ;  /* 0x000000ffff6b7224 */ /* 0x000fe400078e0066 */
[----:B------:R-:W-:Y:S02]  /*1a900*/  FADD.FTZ R3, R243, R3 ;  /* 0x00000003f3037221 */ /* 0x000fe40000010000 */
[-C--:B------:R-:W-:Y:S01]  /*1a910*/  HMMA.16816.F32 R160, R108, R172.reuse, R52 ;  /* 0x000000ac6ca0723c */ /* 0x080fe20000001834 */
[----:B------:R-:W-:Y:S03]  /*1a920*/  IMAD.MOV.U32 R100, RZ, RZ, R104 ;  /* 0x000000ffff647224 */ /* 0x000fe600078e0068 */
[----:B------:R-:W-:Y:S02]  /*1a930*/  FADD.FTZ R3, R238, R3 ;  /* 0x00000003ee037221 */ /* 0x000fe40000010000 */
[----:B------:R-:W-:Y:S02]  /*1a940*/  IMAD.MOV.U32 R106, RZ, RZ, R103 ;  /* 0x000000ffff6a7224 */ /* 0x000fe400078e0067 */
        /* <DEDUP_REMOVED lines=16> */
[C---:B------:R-:W-:Y:S08]  /*1aa50*/  HMMA.16816.F32 R72, R176.reuse, R180, R72 ;  /* 0x000000b4b048723c */ /* 0x040ff00000001848 */
[-C--:B------:R-:W-:Y:S08]  /*1aa60*/  HMMA.16816.F32 R76, R176, R182.reuse, R76 ;  /* 0x000000b6b04c723c */ /* 0x080ff0000000184c */
[C---:B------:R-:W-:Y:S08]  /*1aa70*/  HMMA.16816.F32 R80, R108.reuse, R182, R80 ;  /* 0x000000b66c50723c */ /* 0x040ff00000001850 */
[-C--:B-1----:R-:W-:Y:S08]  /*1aa80*/  HMMA.16816.F32 R84, R108, R4.reuse, R84 ;  /* 0x000000046c54723c */ /* 0x082ff00000001854 */
        /* <DEDUP_REMOVED lines=20> */
[----:B------:R-:W-:Y:S03]  /*1abd0*/  FADD.FTZ R0, R184, R0 ;  /* 0x00000000b8007221 */ /* 0x000fe60000010000 */
[----:B------:R2:W-:Y:S01]  /*1abe0*/  STL [R1+0x50], R2 ;  /* 0x0000500201007387 */ /* 0x0005e20000100800 */
[----:B------:R-:W-:Y:S05]  /*1abf0*/  FADD.FTZ R0, R187, R0 ;  /* 0x00000000bb007221 */ /* 0x000fea0000010000 */
[----:B------:R2:W-:Y:S01]  /*1ac00*/  STL [R1+0x54], R0 ;  /* 0x0000540001007387 */ /* 0x0005e20000100800 */
[----:B-1----:R-:W-:Y:S01]  /*1ac10*/  IMAD.MOV.U32 R3, RZ, RZ, R105 ;  /* 0x000000ffff037224 */ /* 0x002fe200078e0069 */
[----:B--2--5:R-:W-:-:S05]  /*1ac20*/  @P0 BRA `(.L_x_398) ;  /* 0xffffa31000000947 */ /* 0x024fca000383ffff */
.L_x_397:
[----:B------:R-:W2:Y:S01]  /*1ac30*/  LDL.LU R5, [R1+0x48] ;  /* 0x0000480001057983 */ /* 0x000ea20000300800 */
[----:B------:R-:W3:Y:S01]  /*1ac40*/  S2UR UR7, SR_CTAID.Y ;  /* 0x00000000000779c3 */ /* 0x000ee20000002600 */
[----:B------:R-:W-:-:S02]  /*1ac50*/  UISETP.NE.AND UP4, UPT, UR26, -0x1, UPT ;  /* 0xffffffff1a00788c */ /* 0x000fc4000bf85270 */
[----:B-1----:R-:W4:Y:S01]  /*1ac60*/  LDL.LU R4, [R1+0x4c] ;  /* 0x00004c0001047983 */ /* 0x002f220000300800 */
[----:B------:R-:W-:-:S03]  /*1ac70*/  ULDC.64 UR4, c[0x0][0x1e8] ;  /* 0x00007a0000047ab9 */ /* 0x000fc60000000a00 */
[----:B------:R-:W4:Y:S04]  /*1ac80*/  LDL.LU R8, [R1+0x50] ;  /* 0x0000500001087983 */ /* 0x000f280000300800 */
[----:B------:R-:W4:Y:S01]  /*1ac90*/  LDL.LU R7, [R1+0x54] ;  /* 0x0000540001077983 */ /* 0x000f220000300800 */
[----:B------:R-:W-:Y:S01]  /*1aca0*/  ULDC.U8 UR11, c[0x0][0x329] ;  /* 0x0000ca40000b7ab9 */ /* 0x000fe20000000000 */
[----:B------:R-:W-:Y:S01]  /*1acb0*/  BSSY B0, `(.L_x_401) ;  /* 0x0000177000007945 */ /* 0x000fe20003800000 */
[----:B------:R-:W-:Y:S02]  /*1acc0*/  UISETP.NE.AND UP3, UPT, UR11, URZ, UPT ;  /* 0x0000003f0b00728c */ /* 0x000fe4000bf65270 */
[----:B------:R-:W-:Y:S02]  /*1acd0*/  ULDC.U8 UR10, c[0x0][0x328] ;  /* 0x0000ca00000a7ab9 */ /* 0x000fe40000000000 */
[----:B------:R-:W-:-:S02]  /*1ace0*/  @UP4 UIMAD.WIDE.U32 UR14, UR26, UR4, URZ ;  /* 0x000000041a0e42a5 */ /* 0x000fc4000f8e003f */
[----:B------:R-:W-:Y:S02]  /*1acf0*/  UISETP.NE.AND UP2, UPT, UR10, URZ, UPT ;  /* 0x0000003f0a00728c */ /* 0x000fe4000bf45270 */
[----:B------:R-:W-:Y:S02]  /*1ad00*/  @UP4 UIMAD UR8, UR26, UR5, UR15 ;  /* 0x000000051a0842a4 */ /* 0x000fe4000f8e020f */
[----:B---3--:R-:W-:Y:S02]  /*1ad10*/  @!UP4 USHF.R.S32.HI UR12, URZ, 0x1f, UR7 ;  /* 0x0000001f3f0cc899 */ /* 0x008fe40008011407 */
[----:B------:R-:W-:Y:S01]  /*1ad20*/  @!UP3 UISETP.NE.AND UP1, UPT, UR10, URZ, UPT ;  /* 0x0000003f0a00b28c */ /* 0x000fe2000bf25270 */
[----:B------:R-:W1:Y:S01]  /*1ad30*/  S2UR UR10, SR_CTAID.X ;  /* 0x00000000000a79c3 */ /* 0x000e620000002500 */
[----:B------:R-:W-:Y:S02]  /*1ad40*/  ULDC.64 UR4, c[0x0][0x1e0] ;  /* 0x0000780000047ab9 */ /* 0x000fe40000000a00 */
[----:B------:R-:W-:-:S02]  /*1ad50*/  UISETP.EQ.AND UP2, UPT, UR11, URZ, UP2 ;  /* 0x0000003f0b00728c */ /* 0x000fc40009742270 */
[----:B------:R-:W-:Y:S02]  /*1ad60*/  @!UP4 UIMAD UR12, UR12, UR4, URZ ;  /* 0x000000040c0cc2a4 */ /* 0x000fe4000f8e023f */
[----:B------:R-:W-:Y:S01]  /*1ad70*/  ULDC UR9, c[0x0][0x214] ;  /* 0x0000850000097ab9 */ /* 0x000fe20000000800 */
[----:B------:R-:W3:Y:S01]  /*1ad80*/  S2UR UR11, SR_CTAID.Z ;  /* 0x00000000000b79c3 */ /* 0x000ee20000002700 */
[----:B------:R-:W-:Y:S02]  /*1ad90*/  @!UP4 UIMAD UR12, UR7, UR5, UR12 ;  /* 0x00000005070cc2a4 */ /* 0x000fe4000f8e020c */
[----:B------:R-:W-:Y:S02]  /*1ada0*/  @UP3 ULDC UR15, c[0x0][0x210] ;  /* 0x00008400000f3ab9 */ /* 0x000fe40000000800 */
[----:B------:R-:W-:Y:S02]  /*1adb0*/  ULDC UR5, c[0x0][0x234] ;  /* 0x00008d0000057ab9 */ /* 0x000fe40000000800 */
[----:B------:R-:W-:-:S02]  /*1adc0*/  @UP3 UIMAD UR15, UR15, UR9, URZ ;  /* 0x000000090f0f32a4 */ /* 0x000fc4000f8e023f */
[----:B------:R-:W-:Y:S02]  /*1add0*/  UISETP.NE.OR UP0, UPT, UR26, -0x1, !UP2 ;  /* 0xffffffff1a00788c */ /* 0x000fe4000d705670 */
[----:B------:R-:W-:Y:S02]  /*1ade0*/  @!UP3 USEL UR15, UR9, UR5, !UP1 ;  /* 0x00000005090fb287 */ /* 0x000fe4000c800000 */
[----:B------:R-:W-:Y:S02]  /*1adf0*/  @!UP4 UIMAD.WIDE.U32 UR18, UR7, UR4, URZ ;  /* 0x000000040712c2a5 */ /* 0x000fe4000f8e003f */
[----:B------:R-:W-:Y:S02]  /*1ae00*/  @UP3 UMOV UR13, 0x1 ;  /* 0x00000001000d3882 */ /* 0x000fe40000000000 */
[----:B------:R-:W-:Y:S02]  /*1ae10*/  ULDC UR4, c[0x0][0x1c0] ;  /* 0x0000700000047ab9 */ /* 0x000fe40000000800 */
[----:B------:R-:W-:-:S02]  /*1ae20*/  @!UP3 UIMAD UR13, UR15, UR4, URZ ;  /* 0x000000040f0db2a4 */ /* 0x000fc4000f8e023f */
[----:B------:R-:W-:Y:S02]  /*1ae30*/  @UP3 ULDC UR16, c[0x0][0x210] ;  /* 0x0000840000103ab9 */ /* 0x000fe40000000800 */
[----:B------:R-:W-:Y:S02]  /*1ae40*/  UIMAD UR5, UR7, UR13, URZ ;  /* 0x0000000d070572a4 */ /* 0x000fe4000f8e023f */
[----:B------:R-:W-:Y:S02]  /*1ae50*/  @!UP3 UMOV UR16, 0x1 ;  /* 0x000000010010b882 */ /* 0x000fe40000000000 */
[----:B------:R-:W-:Y:S02]  /*1ae60*/  @!UP0 UIMAD UR26, UR7, UR9, URZ ;  /* 0x00000009071a82a4 */ /* 0x000fe4000f8e023f */
[----:B-1----:R-:W-:Y:S02]  /*1ae70*/  UIMAD UR4, UR10, UR16, URZ ;  /* 0x000000100a0472a4 */ /* 0x002fe4000f8e023f */
[----:B------:R-:W-:-:S02]  /*1ae80*/  USEL UR5, UR5, URZ, !UP2 ;  /* 0x0000003f05057287 */ /* 0x000fc4000d000000 */
[----:B------:R-:W-:Y:S02]  /*1ae90*/  USHF.L.U32 UR4, UR4, 0x7, URZ ;  /* 0x0000000704047899 */ /* 0x000fe4000800063f */
[----:B---3--:R-:W-:Y:S02]  /*1aea0*/  UIMAD UR15, UR11, UR15, UR5 ;  /* 0x0000000f0b0f72a4 */ /* 0x008fe4000f8e0205 */
[----:B------:R-:W-:Y:S02]  /*1aeb0*/  @!UP2 UMOV UR20, URZ ;  /* 0x0000003f0014ac82 */ /* 0x000fe40008000000 */
[----:B------:R-:W-:Y:S02]  /*1aec0*/  @UP2 UMOV UR20, UR26 ;  /* 0x0000001a00142c82 */ /* 0x000fe40008000000 */
[----:B------:R-:W-:Y:S02]  /*1aed0*/  @!UP2 UMOV UR21, URZ ;  /* 0x0000003f0015ac82 */ /* 0x000fe40008000000 */
[----:B------:R-:W-:-:S02]  /*1aee0*/  USHF.R.S32.HI UR5, URZ, 0x1f, UR4 ;  /* 0x0000001f3f057899 */ /* 0x000fc40008011404 */
[----:B------:R-:W-:Y:S02]  /*1aef0*/  @UP2 USHF.R.S32.HI UR21, URZ, 0x1f, UR26 ;  /* 0x0000001f3f152899 */ /* 0x000fe4000801141a */
[----:B------:R-:W-:Y:S02]  /*1af00*/  USHF.R.S32.HI UR7, URZ, 0x1f, UR15 ;  /* 0x0000001f3f077899 */ /* 0x000fe4000801140f */
[----:B------:R-:W-:Y:S02]  /*1af10*/  UIADD3 UR4, UP1, UP0, UR4, UR20, UR15 ;  /* 0x0000001404047290 */ /* 0x000fe4000f83e00f */
[----:B------:R-:W-:Y:S02]  /*1af20*/  @!UP4 UIADD3 UR8, UR19, UR12, URZ ;  /* 0x0000000c1308c290 */ /* 0x000fe4000fffe03f */
[----:B------:R-:W-:Y:S02]  /*1af30*/  UIADD3.X UR5, UR5, UR21, UR7, UP1, UP0 ;  /* 0x0000001505057290 */ /* 0x000fe40008fe0407 */
[----:B------:R-:W-:Y:S01]  /*1af40*/  @!UP4 UMOV UR14, UR18 ;  /* 0x00000012000ecc82 */ /* 0x000fe20008000000 */
[----:B--2---:R-:W1:Y:S04]  /*1af50*/  SHFL.BFLY PT, R2, R5, 0x2, 0x1f ;  /* 0x0c401f0005027f89 */ /* 0x004e6800000e0000 */
[----:B----4-:R-:W2:Y:S01]  /*1af60*/  SHFL.BFLY PT, R0, R4, 0x2, 0x1f ;  /* 0x0c401f0004007f89 */ /* 0x010ea200000e0000 */
[----:B-1----:R-:W-:-:S03]  /*1af70*/  FADD.FTZ R2, R2, R5 ;  /* 0x0000000502027221 */ /* 0x002fc60000010000 */
[----:B------:R-:W-:Y:S01]  /*1af80*/  SHFL.BFLY PT, R5, R7, 0x2, 0x1f ;  /* 0x0c401f0007057f89 */ /* 0x000fe200000e0000 */
[----:B--2---:R-:W-:-:S03]  /*1af90*/  FADD.FTZ R0, R0, R4 ;  /* 0x0000000400007221 */ /* 0x004fc60000010000 */
[----:B------:R-:W1:Y:S04]  /*1afa0*/  SHFL.BFLY PT, R4, R8, 0x2, 0x1f ;  /* 0x0c401f0008047f89 */ /* 0x000e6800000e0000 */
[----:B------:R-:W2:Y:S04]  /*1afb0*/  SHFL.BFLY PT, R6, R0, 0x1, 0x1f ;  /* 0x0c201f0000067f89 */ /* 0x000ea800000e0000 */
[----:B------:R-:W3:Y:S01]  /*1afc0*/  SHFL.BFLY PT, R3, R2, 0x1, 0x1f ;  /* 0x0c201f0002037f89 */ /* 0x000ee200000e0000 */
[----:B-1----:R-:W-:Y:S02]  /*1afd0*/  FADD.FTZ R4, R4, R8 ;  /* 0x0000000804047221 */ /* 0x002fe40000010000 */
[----:B--2---:R-:W-:Y:S01]  /*1afe0*/  FADD.FTZ R47, R0, R6 ;  /* 0x00000006002f7221 */ /* 0x004fe20000010000 */
[----:B------:R-:W-:Y:S01]  /*1aff0*/  MOV R0, 0x3f800000 ;  /* 0x3f80000000007802 */ /* 0x000fe20000000f00 */
[----:B---3--:R-:W-:-:S03]  /*1b000*/  FADD.FTZ R48, R2, R3 ;  /* 0x0000000302307221 */ /* 0x008fc60000010000 */
[----:B------:R-:W-:Y:S01]  /*1b010*/  FSETP.NE.FTZ.AND P4, PT, R47, RZ, PT ;  /* 0x000000ff2f00720b */ /* 0x000fe20003f95000 */
[----:B------:R-:W-:Y:S01]  /*1b020*/  FADD.FTZ R2, R5, R7 ;  /* 0x0000000705027221 */ /* 0x000fe20000010000 */
[----:B------:R-:W-:Y:S01]  /*1b030*/  MOV R3, 0x3f800000 ;  /* 0x3f80000000037802 */ /* 0x000fe20000000f00 */
[----:B------:R-:W1:Y:S01]  /*1b040*/  SHFL.BFLY PT, R5, R4, 0x1, 0x1f ;  /* 0x0c201f0004057f89 */ /* 0x000e6200000e0000 */
[----:B------:R-:W-:-:S03]  /*1b050*/  FSETP.NE.FTZ.AND P5, PT, R48, RZ, PT ;  /* 0x000000ff3000720b */ /* 0x000fc60003fb5000 */
[----:B------:R-:W2:Y:S06]  /*1b060*/  SHFL.BFLY PT, R6, R2, 0x1, 0x1f ;  /* 0x0c201f0002067f89 */ /* 0x000eac00000e0000 */
[----:B------:R-:W3:Y:S08]  /*1b070*/  @P4 MUFU.RCP R3, R47 ;  /* 0x0000002f00034308 */ /* 0x000ef00000001000 */
[----:B------:R-:W4:Y:S01]  /*1b080*/  @P5 MUFU.RCP R0, R48 ;  /* 0x0000003000005308 */ /* 0x000f220000001000 */
[----:B-1----:R-:W-:-:S02]  /*1b090*/  FADD.FTZ R101, R4, R5 ;  /* 0x0000000504657221 */ /* 0x002fc40000010000 */
[----:B---3--:R-:W-:Y:S02]  /*1b0a0*/  FMUL.FTZ R3, R3, c[0x0][0x2dc] ;  /* 0x0000b70003037a20 */ /* 0x008fe40000410000 */
[----:B--2---:R-:W-:Y:S01]  /*1b0b0*/  FADD.FTZ R100, R2, R6 ;  /* 0x0000000602647221 */ /* 0x004fe20000010000 */
[----:B------:R-:W-:Y:S01]  /*1b0c0*/  FSETP.NE.FTZ.AND P3, PT, R101, RZ, PT ;  /* 0x000000ff6500720b */ /* 0x000fe20003f75000 */
[C---:B------:R-:W-:Y:S01]  /*1b0d0*/  FMUL.FTZ R19, R3.reuse, R71 ;  /* 0x0000004703137220 */ /* 0x040fe20000410000 */
[----:B------:R-:W-:Y:S01]  /*1b0e0*/  MOV R2, 0x3f800000 ;  /* 0x3f80000000027802 */ /* 0x000fe20000000f00 */
[----:B------:R-:W1:Y:S01]  /*1b0f0*/  S2R R71, SR_TID.X ;  /* 0x0000000000477919 */ /* 0x000e620000002100 */
[----:B------:R-:W-:Y:S01]  /*1b100*/  FSETP.NE.FTZ.AND P2, PT, R100, RZ, PT ;  /* 0x000000ff6400720b */ /* 0x000fe20003f55000 */
[----:B----4-:R-:W-:Y:S02]  /*1b110*/  FMUL.FTZ R0, R0, c[0x0][0x2dc] ;  /* 0x0000b70000007a20 */ /* 0x010fe40000410000 */
[----:B------:R-:W-:-:S02]  /*1b120*/  FMUL.FTZ R114, R3, R114 ;  /* 0x0000007203727220 */ /* 0x000fc40000410000 */
[C---:B------:R-:W-:Y:S02]  /*1b130*/  FMUL.FTZ R20, R0.reuse, R69 ;  /* 0x0000004500147220 */ /* 0x040fe40000410000 */
[C---:B------:R-:W-:Y:S02]  /*1b140*/  FMUL.FTZ R112, R0.reuse, R112 ;  /* 0x0000007000707220 */ /* 0x040fe40000410000 */
[----:B------:R-:W2:Y:S01]  /*1b150*/  @P3 MUFU.RCP R2, R101 ;  /* 0x0000006500023308 */ /* 0x000ea20000001000 */
[C---:B------:R-:W-:Y:S02]  /*1b160*/  FMUL.FTZ R44, R0.reuse, R113 ;  /* 0x00000071002c7220 */ /* 0x040fe40000410000 */
        /* <DEDUP_REMOVED lines=8> */
[----:B-1----:R-:W-:Y:S01]  /*1b1f0*/  SHF.R.S32.HI R69, RZ, 0x1f, R71 ;  /* 0x0000001fff457819 */ /* 0x002fe20000011447 */
[----:B------:R-:W-:Y:S01]  /*1b200*/  FMUL.FTZ R144, R0, R144 ;  /* 0x0000009000907220 */ /* 0x000fe20000410000 */
        /* <DEDUP_REMOVED lines=23> */
[C---:B------:R-:W-:Y:S01]  /*1b380*/  FMUL.FTZ R43, R3.reuse, R115 ;  /* 0x00000073032b7220 */ /* 0x040fe20000410000 */
[----:B------:R-:W-:Y:S01]  /*1b390*/  F2FP.PACK_AB R12, R12, R84 ;  /* 0x000000540c0c723e */ /* 0x000fe200000000ff */
[C---:B------:R-:W-:Y:S01]  /*1b3a0*/  FMUL.FTZ R126, R3.reuse, R126 ;  /* 0x0000007e037e7220 */ /* 0x040fe20000410000 */
[----:B------:R-:W-:Y:S01]  /*1b3b0*/  F2FP.PACK_AB R8, R8, R96 ;  /* 0x000000600808723e */ /* 0x000fe200000000ff */
[C---:B------:R-:W-:Y:S01]  /*1b3c0*/  FMUL.FTZ R41, R3.reuse, R127 ;  /* 0x0000007f03297220 */ /* 0x040fe20000410000 */
[----:B------:R-:W1:Y:S01]  /*1b3d0*/  @P2 MUFU.RCP R0, R100 ;  /* 0x0000006400002308 */ /* 0x000e620000001000 */
        /* <DEDUP_REMOVED lines=29> */
[CC--:B------:R-:W-:Y:S01]  /*1b5b0*/  LEA.HI R3, R69.reuse, R71.reuse, RZ, 0x2 ;  /* 0x0000004745037211 */ /* 0x0c0fe200078f10ff */
[----:B--2---:R-:W-:Y:S01]  /*1b5c0*/  FMUL.FTZ R2, R2, c[0x0][0x2dc] ;  /* 0x0000b70002027a20 */ /* 0x004fe20000410000 */
[----:B------:R-:W-:Y:S01]  /*1b5d0*/  LEA.HI R69, R69, R71, RZ, 0x5 ;  /* 0x0000004745457211 */ /* 0x000fe200078f28ff */
[----:B-1----:R-:W-:Y:S01]  /*1b5e0*/  FMUL.FTZ R0, R0, c[0x0][0x2dc] ;  /* 0x0000b70000007a20 */ /* 0x002fe20000410000 */
[----:B------:R-:W-:Y:S01]  /*1b5f0*/  SHF.R.S32.HI R68, RZ, 0x2, R3 ;  /* 0x00000002ff447819 */ /* 0x000fe20000011403 */
[C---:B------:R-:W-:Y:S01]  /*1b600*/  FMUL.FTZ R116, R2.reuse, R116 ;  /* 0x0000007402747220 */ /* 0x040fe20000410000 */
[----:B------:R-:W-:Y:S01]  /*1b610*/  LOP3.LUT R3, R3, 0xfffffffc, RZ, 0xc0, !PT ;  /* 0xfffffffc03037812 */ /* 0x000fe200078ec0ff */
[C---:B------:R-:W-:Y:S01]  /*1b620*/  FMUL.FTZ R46, R2.reuse, R117 ;  /* 0x00000075022e7220 */ /* 0x040fe20000410000 */
[----:B------:R-:W-:Y:S01]  /*1b630*/  SHF.R.S32.HI R21, RZ, 0x5, R69 ;  /* 0x00000005ff157819 */ /* 0x000fe20000011445 */
[C---:B------:R-:W-:Y:S01]  /*1b640*/  FMUL.FTZ R120, R2.reuse, R120 ;  /* 0x0000007802787220 */ /* 0x040fe20000410000 */
[----:B------:R-:W-:Y:S01]  /*1b650*/  F2FP.PACK_AB R11, R11, R86 ;  /* 0x000000560b0b723e */ /* 0x000fe200000000ff */
[----:B------:R-:W-:Y:S01]  /*1b660*/  FMUL.FTZ R45, R2, R121 ;  /* 0x00000079022d7220 */ /* 0x000fe20000410000 */
        /* <DEDUP_REMOVED lines=36> */
[----:B------:R-:W-:Y:S01]  /*1b8b0*/  FMUL.FTZ R122, R0, R122 ;  /* 0x0000007a007a7220 */ /* 0x000fe20000410000 */
        /* <DEDUP_REMOVED lines=34> */
[----:B------:R-:W-:Y:S02]  /*1bae0*/  LEA.HI R0, R2, R2, RZ, 0x1 ;  /* 0x0000000202007211 */ /* 0x000fe400078f08ff */
[----:B------:R-:W-:Y:S02]  /*1baf0*/  F2FP.PACK_AB R9, R9, R90 ;  /* 0x0000005a0909723e */ /* 0x000fe400000000ff */
[----:B------:R-:W-:Y:S02]  /*1bb00*/  SHF.R.S32.HI R5, RZ, 0x1, R0 ;  /* 0x00000001ff057819 */ /* 0x000fe40000011400 */
[----:B------:R-:W-:-:S02]  /*1bb10*/  LOP3.LUT R4, R0, 0x3fffffe, RZ, 0xc0, !PT ;  /* 0x03fffffe00047812 */ /* 0x000fc400078ec0ff */
[----:B------:R-:W-:Y:S02]  /*1bb20*/  IADD3 R0, -R3, R71, RZ ;  /* 0x0000004703007210 */ /* 0x000fe40007ffe1ff */
        /* <DEDUP_REMOVED lines=12> */
[C---:B------:R-:W-:Y:S01]  /*1bbf0*/  IADD3 R2, R0.reuse, -0x10, RZ ;  /* 0xfffffff000027810 */ /* 0x040fe20007ffe0ff */
[----:B------:R-:W-:Y:S01]  /*1bc00*/  STS [R0], R44 ;  /* 0x0000002c00007388 */ /* 0x000fe20000000800 */
[----:B------:R-:W-:Y:S02]  /*1bc10*/  SEL R3, R3, 0xffffffe0, !P0 ;  /* 0xffffffe003037807 */ /* 0x000fe40004000000 */
[C---:B------:R-:W-:Y:S01]  /*1bc20*/  @P1 IADD3 R2, R0.reuse, 0x10, RZ ;  /* 0x0000001000021810 */ /* 0x040fe20007ffe0ff */
[----:B------:R-:W-:Y:S01]  /*1bc30*/  STS [R0+0x200], R43 ;  /* 0x0002002b00007388 */ /* 0x000fe20000000800 */
[----:B------:R-:W-:Y:S02]  /*1bc40*/  IADD3 R4, R0, R3, RZ ;  /* 0x0000000300047210 */ /* 0x000fe40007ffe0ff */
        /* <DEDUP_REMOVED lines=8> */
[----:B------:R-:W-:Y:S04]  /*1bcd0*/  STS [R4], R40 ;  /* 0x0000002804007388 */ /* 0x000fe80000000800 */
[----:B------:R-:W-:Y:S04]  /*1bce0*/  STS [R4+0x200], R39 ;  /* 0x0002002704007388 */ /* 0x000fe80000000800 */
[----:B------:R-:W-:Y:S04]  /*1bcf0*/  STS [R3], R37 ;  /* 0x0000002503007388 */ /* 0x000fe80000000800 */
        /* <DEDUP_REMOVED lines=27> */
[----:B------:R2:W-:Y:S04]  /*1beb0*/  STS [R2+0x5000], R14 ;  /* 0x0050000e02007388 */ /* 0x0005e80000000800 */
[----:B------:R3:W-:Y:S04]  /*1bec0*/  STS [R2+0x5200], R13 ;  /* 0x0052000d02007388 */ /* 0x0007e80000000800 */
[----:B------:R4:W-:Y:S04]  /*1bed0*/  STS [R4+0x4000], R12 ;  /* 0x0040000c04007388 */ /* 0x0009e80000000800 */
[----:B------:R-:W-:Y:S04]  /*1bee0*/  STS [R4+0x4200], R11 ;  /* 0x0042000b04007388 */ /* 0x000fe80000000800 */
[----:B------:R-:W-:Y:S04]  /*1bef0*/  STS [R3+0x4000], R8 ;  /* 0x0040000803007388 */ /* 0x000fe80000000800 */
[----:B------:R-:W-:Y:S01]  /*1bf00*/  STS [R3+0x4200], R7 ;  /* 0x0042000703007388 */ /* 0x000fe20000000800 */
[----:B-1----:R-:W-:-:S03]  /*1bf10*/  LOP3.LUT R0, R69, 0xffffffe0, RZ, 0xc0, !PT ;  /* 0xffffffe045007812 */ /* 0x002fc600078ec0ff */
[----:B------:R-:W-:Y:S01]  /*1bf20*/  STS [R4+0x5000], R10 ;  /* 0x0050000a04007388 */ /* 0x000fe20000000800 */
[----:B------:R-:W-:Y:S02]  /*1bf30*/  IADD3 R0, -R0, R71, RZ ;  /* 0x0000004700007210 */ /* 0x000fe40007ffe1ff */
[----:B--2---:R-:W-:Y:S01]  /*1bf40*/  MOV R14, 0x7f800000 ;  /* 0x7f800000000e7802 */ /* 0x004fe20000000f00 */
[----:B------:R1:W-:Y:S01]  /*1bf50*/  STS [R4+0x5200], R9 ;  /* 0x0052000904007388 */ /* 0x0003e20000000800 */
[----:B------:R-:W-:Y:S01]  /*1bf60*/  LOP3.LUT P0, RZ, R0, 0x3, RZ, 0xc0, !PT ;  /* 0x0000000300ff7812 */ /* 0x000fe2000780c0ff */
[----:B---3--:R-:W2:Y:S01]  /*1bf70*/  @P3 MUFU.LG2 R2, R101 ;  /* 0x0000006500023308 */ /* 0x008ea20000000c00 */
[----:B------:R-:W-:Y:S01]  /*1bf80*/  MOV R13, 0x7f800000 ;  /* 0x7f800000000d7802 */ /* 0x000fe20000000f00 */
[----:B------:R-:W-:Y:S01]  /*1bf90*/  STS [R3+0x5000], R6 ;  /* 0x0050000603007388 */ /* 0x000fe20000000800 */
[----:B----4-:R-:W-:-:S03]  /*1bfa0*/  MOV R12, 0x7f800000 ;  /* 0x7f800000000c7802 */ /* 0x010fc60000000f00 */
[----:B------:R3:W-:Y:S02]  /*1bfb0*/  STS [R3+0x5200], R5 ;  /* 0x0052000503007388 */ /* 0x0007e40000000800 */
[----:B------:R-:W4:Y:S02]  /*1bfc0*/  @P2 MUFU.LG2 R0, R100 ;  /* 0x0000006400002308 */ /* 0x000f240000000c00 */
[----:B------:R-:W-:Y:S01]  /*1bfd0*/  BAR.SYNC.DEFER_BLOCKING 0x0 ;  /* 0x0000000000007b1d */ /* 0x000fe20000010000 */
[----:B--2---:R-:W-:-:S05]  /*1bfe0*/  @P3 FMUL.FTZ R2, R2, 0.69314718246459960938 ;  /* 0x3f31721802023820 */ /* 0x004fca0000410000 */
[----:B-1----:R-:W1:Y:S01]  /*1bff0*/  @P5 MUFU.LG2 R4, R48 ;  /* 0x0000003000045308 */ /* 0x002e620000000c00 */
[----:B----4-:R-:W-:Y:S01]  /*1c000*/  @P2 FMUL.FTZ R0, R0, 0.69314718246459960938 ;  /* 0x3f31721800002820 */ /* 0x010fe20000410000 */
[----:B------:R-:W-:Y:S01]  /*1c010*/  MOV R9, 0x7f800000 ;  /* 0x7f80000000097802 */ /* 0x000fe20000000f00 */
[----:B------:R-:W-:Y:S02]  /*1c020*/  @P3 FFMA.FTZ R9, R103, c[0x0][0x238], R2 ;  /* 0x00008e0067093a23 */ /* 0x000fe40000010002 */
[----:B------:R-:W-:-:S03]  /*1c030*/  @P2 FFMA.FTZ R12, R102, c[0x0][0x238], R0 ;  /* 0x00008e00660c2a23 */ /* 0x000fc60000010000 */
[----:B---3--:R-:W2:Y:S01]  /*1c040*/  @P4 MUFU.LG2 R3, R47 ;  /* 0x0000002f00034308 */ /* 0x008ea20000000c00 */
[----:B-----5:R3:W4:Y:S04]  /*1c050*/  LDS.128 R28, [R222] ;  /* 0x00000000de1c7984 */ /* 0x0207280000000c00 */
[----:B------:R3:W3:Y:S01]  /*1c060*/  LDS.128 R40, [R222+0x800] ;  /* 0x00080000de287984 */ /* 0x0006e20000000c00 */
[----:B-1----:R-:W-:-:S03]  /*1c070*/  @P5 FMUL.FTZ R4, R4, 0.69314718246459960938 ;  /* 0x3f31721804045820 */ /* 0x002fc60000410000 */
[----:B------:R1:W1:Y:S01]  /*1c080*/  LDS.128 R52, [R222+0x1000] ;  /* 0x00100000de347984 */ /* 0x0002620000000c00 */
[----:B------:R-:W-:-:S03]  /*1c090*/  @P5 FFMA.FTZ R13, R105, c[0x0][0x238], R4 ;  /* 0x00008e00690d5a23 */ /* 0x000fc60000010004 */
[----:B------:R1:W1:Y:S01]  /*1c0a0*/  LDS.128 R64, [R222+0x1800] ;  /* 0x00180000de407984 */ /* 0x0002620000000c00 */
[----:B--2---:R-:W-:-:S03]  /*1c0b0*/  @P4 FMUL.FTZ R3, R3, 0.69314718246459960938 ;  /* 0x3f31721803034820 */ /* 0x004fc60000410000 */
[----:B------:R2:W1:Y:S01]  /*1c0c0*/  LDS.128 R24, [R222+0x2000] ;  /* 0x00200000de187984 */ /* 0x0004620000000c00 */
[----:B------:R-:W-:-:S03]  /*1c0d0*/  @P4 FFMA.FTZ R14, R104, c[0x0][0x238], R3 ;  /* 0x00008e00680e4a23 */ /* 0x000fc60000010003 */
[----:B------:R2:W1:Y:S04]  /*1c0e0*/  LDS.128 R36, [R222+0x2800] ;  /* 0x00280000de247984 */ /* 0x0004680000000c00 */
[----:B------:R2:W1:Y:S04]  /*1c0f0*/  LDS.128 R48, [R222+0x3000] ;  /* 0x00300000de307984 */ /* 0x0004680000000c00 */
[----:B------:R2:W1:Y:S04]  /*1c100*/  LDS.128 R60, [R222+0x3800] ;  /* 0x00380000de3c7984 */ /* 0x0004680000000c00 */
[----:B------:R2:W1:Y:S04]  /*1c110*/  LDS.128 R16, [R222+0x4000] ;  /* 0x00400000de107984 */ /* 0x0004680000000c00 */
[----:B------:R2:W1:Y:S04]  /*1c120*/  LDS.128 R32, [R222+0x4800] ;  /* 0x00480000de207984 */ /* 0x0004680000000c00 */
[----:B------:R2:W1:Y:S04]  /*1c130*/  LDS.128 R44, [R222+0x5000] ;  /* 0x00500000de2c7984 */ /* 0x0004680000000c00 */
[----:B------:R2:W1:Y:S01]  /*1c140*/  LDS.128 R56, [R222+0x5800] ;  /* 0x00580000de387984 */ /* 0x0004620000000c00 */
[----:B------:R-:W-:Y:S05]  /*1c150*/  @P0 BRA `(.L_x_402) ;  /* 0x000002c000000947 */ /* 0x000fea0003800000 */
[----:B---34-:R-:W3:Y:S01]  /*1c160*/  S2R R3, SR_TID.X ;  /* 0x0000000000037919 */ /* 0x018ee20000002100 */
[----:B------:R-:W-:-:S04]  /*1c170*/  SHF.R.S32.HI R2, RZ, 0x1f, R21 ;  /* 0x0000001fff027819 */ /* 0x000fc80000011415 */
[----:B------:R-:W-:-:S04]  /*1c180*/  LEA.HI R2, R2, R21, RZ, 0x2 ;  /* 0x0000001502027211 */ /* 0x000fc800078f10ff */
[----:B------:R-:W-:-:S05]  /*1c190*/  LOP3.LUT R2, R2, 0xffffffc, RZ, 0xc0, !PT ;  /* 0x0ffffffc02027812 */ /* 0x000fca00078ec0ff */
[----:B------:R-:W-:Y:S01]  /*1c1a0*/  IMAD.IADD R2, R21, 0x1, -R2 ;  /* 0x0000000115027824 */ /* 0x000fe200078e0a02 */
[----:B---3--:R-:W-:-:S04]  /*1c1b0*/  SHF.R.S32.HI R0, RZ, 0x1f, R3 ;  /* 0x0000001fff007819 */ /* 0x008fc80000011403 */
[----:B------:R-:W-:-:S04]  /*1c1c0*/  LEA.HI R0, R0, R3, RZ, 0x5 ;  /* 0x0000000300007211 */ /* 0x000fc800078f28ff */
[----:B------:R-:W-:-:S05]  /*1c1d0*/  LOP3.LUT R0, R0, 0xffffffe0, RZ, 0xc0, !PT ;  /* 0xffffffe000007812 */ /* 0x000fca00078ec0ff */
[----:B------:R-:W-:-:S05]  /*1c1e0*/  IMAD.IADD R0, R3, 0x1, -R0 ;  /* 0x0000000103007824 */ /* 0x000fca00078e0a00 */
[----:B------:R-:W-:-:S04]  /*1c1f0*/  SHF.R.S32.HI R3, RZ, 0x1f, R0 ;  /* 0x0000001fff037819 */ /* 0x000fc80000011400 */
[----:B------:R-:W-:-:S04]  /*1c200*/  LEA.HI R0, R3, R0, RZ, 0x2 ;  /* 0x0000000003007211 */ /* 0x000fc800078f10ff */
[----:B------:R-:W-:-:S05]  /*1c210*/  SHF.R.S32.HI R0, RZ, 0x2, R0 ;  /* 0x00000002ff007819 */ /* 0x000fca0000011400 */
[----:B------:R-:W-:-:S05]  /*1c220*/  IMAD R0, R2, 0x10, R0 ;  /* 0x0000001002007824 */ /* 0x000fca00078e0200 */
[C---:B------:R-:W-:Y:S02]  /*1c230*/  ISETP.GE.AND P6, PT, R0.reuse, UR6, PT ;  /* 0x0000000600007c0c */ /* 0x040fe4000bfc6270 */
[C---:B------:R-:W-:Y:S02]  /*1c240*/  IADD3 R2, R0.reuse, 0x8, RZ ;  /* 0x0000000800027810 */ /* 0x040fe40007ffe0ff */
[----:B------:R-:W-:Y:S02]  /*1c250*/  IADD3 R5, R0, 0x40, RZ ;  /* 0x0000004000057810 */ /* 0x000fe40007ffe0ff */
[----:B------:R-:W-:Y:S02]  /*1c260*/  ISETP.GE.AND P5, PT, R2, UR6, PT ;  /* 0x0000000602007c0c */ /* 0x000fe4000bfa6270 */
[----:B------:R-:W-:Y:S02]  /*1c270*/  IADD3 R4, R0, 0x48, RZ ;  /* 0x0000004800047810 */ /* 0x000fe40007ffe0ff */
[----:B------:R-:W-:-:S02]  /*1c280*/  ISETP.GE.AND P4, PT, R5, UR6, PT ;  /* 0x0000000605007c0c */ /* 0x000fc4000bf86270 */
[----:B------:R-:W-:Y:S01]  /*1c290*/  ISETP.GE.AND P3, PT, R4, UR6, PT ;  /* 0x0000000604007c0c */ /* 0x000fe2000bf66270 */
[----:B------:R-:W-:-:S05]  /*1c2a0*/  @!P6 IMAD R3, R0, UR16, RZ ;  /* 0x000000100003ec24 */ /* 0x000fca000f8e02ff */
[----:B------:R-:W-:Y:S01]  /*1c2b0*/  @!P6 IADD3 R0, P0, R3, UR4, RZ ;  /* 0x000000040300ec10 */ /* 0x000fe2000ff1e0ff */
[----:B------:R-:W-:-:S03]  /*1c2c0*/  @!P5 IMAD R2, R2, UR16, RZ ;  /* 0x000000100202dc24 */ /* 0x000fc6000f8e02ff */
[----:B------:R-:W-:Y:S01]  /*1c2d0*/  @!P6 LEA.HI.X.SX32 R6, R3, UR5, 0x1, P0 ;  /* 0x000000050306ec11 */ /* 0x000fe200080f0eff */
[----:B------:R-:W-:Y:S01]  /*1c2e0*/  @!P4 IMAD R5, R5, UR16, RZ ;  /* 0x000000100505cc24 */ /* 0x000fe2000f8e02ff */
[----:B------:R-:W-:Y:S01]  /*1c2f0*/  @!P6 LEA R10, P1, R0, c[0x0][0x200], 0x2 ;  /* 0x00008000000aea11 */ /* 0x000fe200078210ff */
[----:B------:R-:W-:Y:S01]  /*1c300*/  @!P3 IMAD R3, R4, UR16, RZ ;  /* 0x000000100403bc24 */ /* 0x000fe2000f8e02ff */
[----:B------:R-:W-:Y:S02]  /*1c310*/  @!P5 IADD3 R7, P0, R2, UR4, RZ ;  /* 0x000000040207dc10 */ /* 0x000fe4000ff1e0ff */
[----:B------:R-:W-:Y:S02]  /*1c320*/  @!P6 LEA.HI.X R11, R0, c[0x0][0x204], R6, 0x2, P1 ;  /* 0x00008100000bea11 */ /* 0x000fe400008f1406 */
[----:B------:R-:W-:Y:S02]  /*1c330*/  @!P5 LEA.HI.X.SX32 R2, R2, UR5, 0x1, P0 ;  /* 0x000000050202dc11 */ /* 0x000fe400080f0eff */
[----:B------:R-:W-:Y:S01]  /*1c340*/  @!P4 IADD3 R0, P1, R5, UR4, RZ ;  /* 0x000000040500cc10 */ /* 0x000fe2000ff3e0ff */
[----:B------:R3:W-:Y:S01]  /*1c350*/  @!P6 STG.E [R10.64], R13 ;  /* 0x0000000d0a00e986 */ /* 0x0007e2000c10191e */
[----:B------:R-:W-:-:S02]  /*1c360*/  @!P5 LEA R6, P2, R7, c[0x0][0x200], 0x2 ;  /* 0x000080000706da11 */ /* 0x000fc400078410ff */
[----:B------:R-:W-:Y:S02]  /*1c370*/  @!P3 IADD3 R8, P0, R3, UR4, RZ ;  /* 0x000000040308bc10 */ /* 0x000fe4000ff1e0ff */
[----:B------:R-:W-:Y:S02]  /*1c380*/  @!P4 LEA.HI.X.SX32 R5, R5, UR5, 0x1, P1 ;  /* 0x000000050505cc11 */ /* 0x000fe400088f0eff */
[----:B------:R-:W-:Y:S02]  /*1c390*/  @!P5 LEA.HI.X R7, R7, c[0x0][0x204], R2, 0x2, P2 ;  /* 0x000081000707da11 */ /* 0x000fe400010f1402 */
[----:B------:R-:W-:Y:S02]  /*1c3a0*/  @!P3 LEA.HI.X.SX32 R3, R3, UR5, 0x1, P0 ;  /* 0x000000050303bc11 */ /* 0x000fe400080f0eff */
[----:B------:R-:W-:Y:S01]  /*1c3b0*/  @!P4 LEA R4, P1, R0, c[0x0][0x200], 0x2 ;  /* 0x000080000004ca11 */ /* 0x000fe200078210ff */
[----:B------:R3:W-:Y:S01]  /*1c3c0*/  @!P5 STG.E [R6.64], R14 ;  /* 0x0000000e0600d986 */ /* 0x0007e2000c10191e */
[----:B------:R-:W-:-:S02]  /*1c3d0*/  @!P3 LEA R2, P0, R8, c[0x0][0x200], 0x2 ;  /* 0x000080000802ba11 */ /* 0x000fc400078010ff */
[----:B------:R-:W-:Y:S02]  /*1c3e0*/  @!P4 LEA.HI.X R5, R0, c[0x0][0x204], R5, 0x2, P1 ;  /* 0x000081000005ca11 */ /* 0x000fe400008f1405 */
[----:B------:R-:W-:-:S03]  /*1c3f0*/  @!P3 LEA.HI.X R3, R8, c[0x0][0x204], R3, 0x2, P0 ;  /* 0x000081000803ba11 */ /* 0x000fc600000f1403 */
[----:B------:R3:W-:Y:S04]  /*1c400*/  @!P4 STG.E [R4.64], R9 ;  /* 0x000000090400c986 */ /* 0x0007e8000c10191e */
[----:B------:R3:W-:Y:S02]  /*1c410*/  @!P3 STG.E [R2.64], R12 ;  /* 0x0000000c0200b986 */ /* 0x0007e4000c10191e */
.L_x_402:
[----:B---34-:R-:W-:Y:S05]  /*1c420*/  BSYNC B0 ;  /* 0x0000000000007941 */ /* 0x018fea0003800000 */
.L_x_401:
[----:B------:R-:W3:Y:S04]  /*1c430*/  LDL.64 R20, [R1+0x60] ;  /* 0x0000600001147983 */ /* 0x000ee80000100a00 */
[----:B------:R4:W5:Y:S04]  /*1c440*/  LDL R15, [R1+0x78] ;  /* 0x00007800010f7983 */ /* 0x0009680000100800 */
[----:B------:R4:W5:Y:S01]  /*1c450*/  LDL R14, [R1+0x7c] ;  /* 0x00007c00010e7983 */ /* 0x0009620000100800 */
[----:B------:R-:W-:Y:S01]  /*1c460*/  UIMAD UR10, UR10, -0x80, UR28 ;  /* 0xffffff800a0a78a4 */ /* 0x000fe2000f8e021c */
[----:B------:R-:W-:Y:S01]  /*1c470*/  BSSY B0, `(.L_x_403) ;  /* 0x0000021000007945 */ /* 0x000fe20003800000 */
[----:B------:R-:W-:Y:S01]  /*1c480*/  USHF.R.S32.HI UR7, URZ, 0x1f, UR11 ;  /* 0x0000001f3f077899 */ /* 0x000fe2000801140b */
[----:B------:R-:W2:Y:S01]  /*1c490*/  S2R R4, SR_TID.X ;  /* 0x0000000000047919 */ /* 0x000ea20000002100 */
[----:B------:R-:W-:-:S02]  /*1c4a0*/  ULDC.64 UR4, c[0x0][0x1f0] ;  /* 0x00007c0000047ab9 */ /* 0x000fc40000000a00 */
[----:B------:R-:W-:Y:S01]  /*1c4b0*/  UIMAD UR4, UR7, UR4, URZ ;  /* 0x00000004070472a4 */ /* 0x000fe2000f8e023f */
[----:B------:R-:W1:Y:S03]  /*1c4c0*/  S2R R12, SR_CTAID.Z ;  /* 0x00000000000c7919 */ /* 0x000e660000002700 */
[----:B------:R-:W-:Y:S01]  /*1c4d0*/  UIMAD UR4, UR11, UR5, UR4 ;  /* 0x000000050b0472a4 */ /* 0x000fe2000f8e0204 */
[----:B--2---:R-:W-:-:S04]  /*1c4e0*/  SHF.R.S32.HI R0, RZ, 0x1f, R4 ;  /* 0x0000001fff007819 */ /* 0x004fc80000011404 */
[----:B------:R-:W-:-:S04]  /*1c4f0*/  LEA.HI R0, R0, R4, RZ, 0x2 ;  /* 0x0000000400007211 */ /* 0x000fc800078f10ff */
[----:B------:R-:W-:-:S04]  /*1c500*/  SHF.R.S32.HI R10, RZ, 0x2, R0 ;  /* 0x00000002ff0a7819 */ /* 0x000fc80000011400 */
[----:B------:R-:W-:Y:S02]  /*1c510*/  SHF.R.S32.HI R11, RZ, 0x1f, R10 ;  /* 0x0000001fff0b7819 */ /* 0x000fe4000001140a */
[----:B---3--:R-:W-:Y:S02]  /*1c520*/  SHF.R.S32.HI R3, RZ, 0x1f, R20 ;  /* 0x0000001fff037819 */ /* 0x008fe40000011414 */
[----:B------:R-:W-:-:S04]  /*1c530*/  IADD3 R2, P0, R20, UR14, RZ ;  /* 0x0000000e14027c10 */ /* 0x000fc8000ff1e0ff */
[----:B------:R-:W-:Y:S02]  /*1c540*/  IADD3.X R3, R3, UR8, RZ, P0, !PT ;  /* 0x0000000803037c10 */ /* 0x000fe400087fe4ff */
[----:B------:R-:W-:-:S03]  /*1c550*/  ISETP.GE.AND P0, PT, R68, UR10, PT ;  /* 0x0000000a44007c0c */ /* 0x000fc6000bf06270 */
[----:B-1----:R-:W-:-:S04]  /*1c560*/  IMAD.WIDE.U32 R12, R12, c[0x0][0x1f0], R2 ;  /* 0x00007c000c0c7a25 */ /* 0x002fc800078e0002 */
[----:B------:R-:W-:Y:S01]  /*1c570*/  IMAD.U32 R2, RZ, RZ, UR27 ;  /* 0x0000001bff027e24 */ /* 0x000fe2000f8e00ff */
[----:B------:R-:W-:-:S03]  /*1c580*/  IADD3 R9, R13, UR4, RZ ;  /* 0x000000040d097c10 */ /* 0x000fc6000fffe0ff */
[----:B------:R-:W-:Y:S02]  /*1c590*/  IMAD.WIDE R2, R2, 0x80, R10 ;  /* 0x0000008002027825 */ /* 0x000fe400078e020a */
[----:B------:R-:W-:Y:S05]  /*1c5a0*/  @P0 BRA `(.L_x_404) ;  /* 0x000000d000000947 */ /* 0x000fea0003800000 */
[----:B----4-:R-:W-:Y:S01]  /*1c5b0*/  IMAD R0, R3, c[0x0][0x1e8], RZ ;  /* 0x00007a0003007a24 */ /* 0x010fe200078e02ff */
[----:B------:R-:W-:Y:S01]  /*1c5c0*/  ISETP.GE.AND P2, PT, R20, c[0x0][0x220], PT ;  /* 0x0000880014007a0c */ /* 0x000fe20003f46270 */
[----:B------:R-:W-:Y:S01]  /*1c5d0*/  IMAD.MOV.U32 R8, RZ, RZ, R12 ;  /* 0x000000ffff087224 */ /* 0x000fe200078e000c */
[----:B-----5:R-:W-:Y:S01]  /*1c5e0*/  ISETP.GE.AND P1, PT, R15, c[0x0][0x220], PT ;  /* 0x000088000f007a0c */ /* 0x020fe20003f26270 */
[----:B------:R-:W-:Y:S01]  /*1c5f0*/  IMAD R0, R2, c[0x0][0x1ec], R0 ;  /* 0x00007b0002007a24 */ /* 0x000fe200078e0200 */
        /* <DEDUP_REMOVED lines=8> */
.L_x_404:
[----:B----4-:R-:W-:Y:S05]  /*1c680*/  BSYNC B0 ;  /* 0x0000000000007941 */ /* 0x010fea0003800000 */
.L_x_403:
[----:B------:R-:W-:Y:S01]  /*1c690*/  IADD3 R0, R10, 0x20, RZ ;  /* 0x000000200a007810 */ /* 0x000fe20007ffe0ff */
[----:B------:R-:W-:Y:S03]  /*1c6a0*/  BSSY B0, `(.L_x_405) ;  /* 0x0000013000007945 */ /* 0x000fe60003800000 */
[----:B------:R-:W-:-:S13]  /*1c6b0*/  ISETP.GE.AND P0, PT, R0, UR6, PT ;  /* 0x0000000600007c0c */ /* 0x000fda000bf06270 */
[----:B------:R-:W-:Y:S05]  /*1c6c0*/  @P0 BRA `(.L_x_406) ;  /* 0x0000010000000947 */ /* 0x000fea0003800000 */
[----:B------:R-:W-:Y:S01]  /*1c6d0*/  IADD3 R0, P0, R2, 0x20, RZ ;  /* 0x0000002002007810 */ /* 0x000fe20007f1e0ff */
[----:B------:R-:W-:Y:S01]  /*1c6e0*/  IMAD.MOV.U32 R6, RZ, RZ, R12 ;  /* 0x000000ffff067224 */ /* 0x000fe200078e000c */
[----:B------:R-:W-:Y:S02]  /*1c6f0*/  MOV R7, R9 ;  /* 0x0000000900077202 */ /* 0x000fe40000000f00 */
[----:B------:R-:W-:Y:S01]  /*1c700*/  ISETP.GE.AND P2, PT, R20, c[0x0][0x220], PT ;  /* 0x0000880014007a0c */ /* 0x000fe20003f46270 */
[----:B-1----:R-:W-:Y:S01]  /*1c710*/  IMAD.X R4, RZ, RZ, R3, P0 ;  /* 0x000000ffff047224 */ /* 0x002fe200000e0603 */
        /* <DEDUP_REMOVED lines=11> */
.L_x_406:
[----:B------:R-:W-:Y:S05]  /*1c7d0*/  BSYNC B0 ;  /* 0x0000000000007941 */ /* 0x000fea0003800000 */
.L_x_405:
        /* <DEDUP_REMOVED lines=20> */
.L_x_408:
[----:B------:R-:W-:Y:S05]  /*1c920*/  BSYNC B0 ;  /* 0x0000000000007941 */ /* 0x000fea0003800000 */
.L_x_407:
[----:B------:R-:W-:-:S04]  /*1c930*/  IADD3 R0, R10, 0x60, RZ ;  /* 0x000000600a007810 */ /* 0x000fc80007ffe0ff */
[----:B------:R-:W-:-:S13]  /*1c940*/  ISETP.GE.AND P0, PT, R0, UR6, PT ;  /* 0x0000000600007c0c */ /* 0x000fda000bf06270 */
        /* <DEDUP_REMOVED lines=19> */
.L_x_409:
        /* <DEDUP_REMOVED lines=16> */
.L_x_1035:


//--------------------- .text._ZN5flash16flash_fwd_kernelI23Flash_fwd_kernel_traitsILi96ELi128ELi64ELi4ELb0ELb0EN7cutlass6half_tE19Flash_kernel_traitsILi96ELi128ELi64ELi4ES3_EELb1ELb0ELb0ELb0ELb1ELb1ELb0ELb0EEEvNS_16Flash_fwd_paramsE --------------------------
	.section	.text._ZN5flash16flash_fwd_kernelI23Flash_fwd_kernel_traitsILi96ELi128ELi64ELi4ELb0ELb0EN7cutlass6half_tE19Flash_kernel_traitsILi96ELi128ELi64ELi4ES3_EELb1ELb0ELb0ELb0ELb1ELb1ELb0ELb0EEEvNS_16Flash_fwd_paramsE,"ax",@progbits
	.sectioninfo	@"SHI_REGISTERS=255"
	.align	128
        .global         _ZN5flash16flash_fwd_kernelI23Flash_fwd_kernel_traitsILi96ELi128ELi64ELi4ELb0ELb0EN7cutlass6half_tE19Flash_kernel_traitsILi96ELi128ELi64ELi4ES3_EELb1ELb0ELb0ELb0ELb1ELb1ELb0ELb0EEEvNS_16Flash_fwd_paramsE
        .type           _ZN5flash16flash_fwd_kernelI23Flash_fwd_kernel_traitsILi96ELi128ELi64ELi4ELb0ELb0EN7cutlass6half_tE19Flash_kernel_traitsILi96ELi128ELi64ELi4ES3_EELb1ELb0ELb0ELb0ELb1ELb1ELb0ELb0EEEvNS_16Flash_fwd_paramsE,@function
        .size           _ZN5flash16flash_fwd_kernelI23Flash_fwd_kernel_traitsILi96ELi128ELi64ELi4ELb0ELb0EN7cutlass6half_tE19Flash_kernel_traitsILi96ELi128ELi64ELi4ES3_EELb1ELb0ELb0ELb0ELb1ELb1ELb0ELb0EEEvNS_16Flash_fwd_paramsE,(.L_x_1036 - _ZN5flash16flash_fwd_kernelI23Flash_fwd_kernel_traitsILi96ELi128ELi64ELi4ELb0ELb0EN7cutlass6half_tE19Flash_kernel_traitsILi96ELi128ELi64ELi4ES3_EELb1ELb0ELb0ELb0ELb1ELb1ELb0ELb0EEEvNS_16Flash_fwd_paramsE)
        .other          _ZN5flash16flash_fwd_kernelI23Flash_fwd_kernel_traitsILi96ELi128ELi64ELi4ELb0ELb0EN7cutlass6half_tE19Flash_kernel_traitsILi96ELi128ELi64ELi4ES3_EELb1ELb0ELb0ELb0ELb1ELb1ELb0ELb0EEEvNS_16Flash_fwd_paramsE,@"STO_CUDA_ENTRY STV_DEFAULT"
_ZN5flash16flash_fwd_kernelI23Flash_fwd_kernel_traitsILi96ELi128ELi64ELi4ELb0ELb0EN7cutlass6half_tE19Flash_kernel_traitsILi96ELi128ELi64ELi4ES3_EELb1ELb0ELb0ELb0ELb1ELb1ELb0ELb0EEEvNS_16Flash_fwd_paramsE:
.text._ZN5flash16flash_fwd_kernelI23Flash_fwd_kernel_traitsILi96ELi128ELi64ELi4ELb0ELb0EN7cutlass6half_tE19Flash_kernel_traitsILi96ELi128ELi64ELi4ES3_EELb1ELb0ELb0ELb0ELb1ELb1ELb0ELb0EEEvNS_16Flash_fwd_paramsE:
[----:B------:R-:W-:Y:S02]  /*0000*/  MOV R1, c[0x0][0x28] ;  /* 0x00000a0000017a02 */ /* 0x000fe40000000f00 */
[----:B------:R-:W-:Y:S02]  /*0010*/  ULDC.U8 UR4, c[0x0][0x304] ;  /* 0x0000c10000047ab9 */ /* 0x000fe40000000000 */
[----:B------:R-:W-:Y:S01]  /*0020*/  ISETP.NE.AND P2, PT, RZ, UR4, PT ;  /* 0x00000004ff007c0c */ /* 0x000fe2000bf45270 */
[----:B------:R-:W-:Y:S02]  /*0030*/  ULDC.64 UR22, c[0x0][0x2f0] ;  /* 0x0000bc0000167ab9 */ /* 0x000fe40000000a00 */
[----:B------:R-:W-:Y:S01]  /*0040*/  IMAD.U32 R2, RZ, RZ, UR22 ;  /* 0x00000016ff027e24 */ /* 0x000fe2000f8e00ff */
[----:B------:R-:W-:Y:S01]  /*0050*/  ULDC.64 UR20, c[0x0][0x118] ;  /* 0x0000460000147ab9 */ /* 0x000fe20000000a00 */
[----:B------:R-:W-:-:S08]  /*0060*/  IMAD.U32 R3, RZ, RZ, UR23 ;  /* 0x00000017ff037e24 */ /* 0x000fd0000f8e00ff */
[----:B------:R-:W2:Y:S01]  /*0070*/  @P2 LDG.E.64 R2, [R2.64] ;  /* 0x0000001402022981 */ /* 0x000ea2000c1e1b00 */
[----:B------:R-:W-:Y:S02]  /*0080*/  IMAD.MOV.U32 R169, RZ, RZ, c[0x0][0x2f8] ;  /* 0x0000be00ffa97624 */ /* 0x000fe400078e00ff */
[----:B------:R-:W-:Y:S02]  /*0090*/  IMAD.MOV.U32 R116, RZ, RZ, c[0x0][0x2fc] ;  /* 0x0000bf00ff747624 */ /* 0x000fe400078e00ff */
[----:B------:R-:W-:Y:S02]  /*00a0*/  @P2 IMAD.MOV.U32 R4, RZ, RZ, R169 ;  /* 0x000000ffff042224 */ /* 0x000fe400078e00a9 */
[----:B------:R-:W-:-:S05]  /*00b0*/  @P2 IMAD.MOV.U32 R5, RZ, RZ, R116 ;  /* 0x000000ffff052224 */ /* 0x000fca00078e0074 */
[----:B------:R-:W3:Y:S01]  /*00c0*/  @P2 LDG.E.64 R12, [R4.64] ;  /* 0x00000014040c2981 */ /* 0x000ee2000c1e1b00 */
[----:B------:R-:W-:Y:S02]  /*00d0*/  ISETP.NE.U32.AND P1, PT, RZ, c[0x0][0x250], PT ;  /* 0x00009400ff007a0c */ /* 0x000fe40003f25070 */
[----:B------:R-:W-:Y:S01]  /*00e0*/  ISETP.NE.U32.AND P4, PT, RZ, c[0x0][0x258], PT ;  /* 0x00009600ff007a0c */ /* 0x000fe20003f85070 */
[----:B------:R-:W1:Y:S01]  /*00f0*/  S2R R117, SR_CTAID.X ;  /* 0x0000000000757919 */ /* 0x000e620000002500 */
[----:B------:R-:W-:Y:S02]  /*0100*/  ISETP.NE.AND.EX P1, PT, RZ, c[0x0][0x254], PT, P1 ;  /* 0x00009500ff007a0c */ /* 0x000fe40003f25310 */
[----:B------:R-:W-:Y:S01]  /*0110*/  ISETP.NE.AND.EX P4, PT, RZ, c[0x0][0x25c], PT, P4 ;  /* 0x00009700ff007a0c */ /* 0x000fe20003f85340 */
[----:B------:R-:W1:Y:S04]  /*0120*/  S2R R9, SR_CTAID.Y ;  /* 0x0000000000097919 */ /* 0x000e680000002600 */
[----:B------:R-:W1:Y:S04]  /*0130*/  S2R R8, SR_CTAID.Z ;  /* 0x0000000000087919 */ /* 0x000e680000002700 */
[----:B------:R-:W4:Y:S01]  /*0140*/  S2R R7, SR_TID.X ;  /* 0x0000000000077919 */ /* 0x000f220000002100 */
[----:B-1----:R-:W-:-:S04]  /*0150*/  LOP3.LUT R0, R8, R117, R9, 0xfe, !PT ;  /* 0x0000007508007212 */ /* 0x002fc800078efe09 */
[----:B----4-:R-:W-:Y:S01]  /*0160*/  LOP3.LUT P3, RZ, R0, R7, RZ, 0xfc, !PT ;  /* 0x0000000700ff7212 */ /* 0x010fe2000786fcff */
[----:B------:R-:W-:-:S04]  /*0170*/  @P4 IMAD.MOV.U32 R0, RZ, RZ, 0x4 ;  /* 0x00000004ff004424 */ /* 0x000fc800078e00ff */
[----:B------:R-:W-:-:S08]  /*0180*/  @P4 IMAD.WIDE R122, R9, R0, c[0x0][0x258] ;  /* 0x00009600097a4625 */ /* 0x000fd000078e0200 */
[----:B------:R-:W-:Y:S02]  /*0190*/  @!P3 IMAD.MOV.U32 R10, RZ, RZ, c[0x0][0x308] ;  /* 0x0000c200ff0ab624 */ /* 0x000fe400078e00ff */
[----:B------:R-:W-:Y:S01]  /*01a0*/  @!P3 IMAD.MOV.U32 R11, RZ, RZ, c[0x0][0x30c] ;  /* 0x0000c300ff0bb624 */ /* 0x000fe200078e00ff */
[----:B--2---:R1:W2:Y:S08]  /*01b0*/  @P2 R2UR UR22, R2 ;  /* 0x00000000021623c2 */ /* 0x0042b000000e0000 */
[----:B------:R4:W5:Y:S01]  /*01c0*/  @P2 R2UR UR23, R3 ;  /* 0x00000000031723c2 */ /* 0x00096200000e0000 */
[----:B---3--:R-:W-:-:S05]  /*01d0*/  @P2 IADD3 R169, P0, R12, c[0x0][0x300], RZ ;  /* 0x0000c0000ca92a10 */ /* 0x008fca0007f1e0ff */
[----:B------:R-:W-:Y:S02]  /*01e0*/  @P2 IMAD.X R116, RZ, RZ, R13, P0 ;  /* 0x000000ffff742224 */ /* 0x000fe400000e060d */
[----:B------:R-:W-:Y:S01]  /*01f0*/  IMAD.MOV.U32 R13, RZ, RZ, RZ ;  /* 0x000000ffff0d7224 */ /* 0x000fe200078e00ff */
[----:B-1----:R-:W-:Y:S01]  /*0200*/  @P1 MOV R2, 0x4 ;  /* 0x0000000400021802 */ /* 0x002fe20000000f00 */
[----:B--2---:R-:W-:-:S04]  /*0210*/  IMAD.U32 R4, RZ, RZ, UR22 ;  /* 0x00000016ff047e24 */ /* 0x004fc8000f8e00ff */
[----:B----4-:R-:W-:Y:S01]  /*0220*/  @P1 IMAD.WIDE R2, R9, R2, c[0x0][0x250] ;  /* 0x0000940009021625 */ /* 0x010fe200078e0202 */
[----:B-----5:R-:W-:-:S05]  /*0230*/  MOV R5, UR23 ;  /* 0x0000001700057c02 */ /* 0x020fca0008000f00 */
[----:B------:R1:W-:Y:S02]  /*0240*/  @!P3 STG.E.64 [R10.64], R4 ;  /* 0x000000040a00b986 */ /* 0x0003e4000c101b14 */
[----:B-1----:R-:W-:Y:S02]  /*0250*/  @!P3 IMAD.MOV.U32 R4, RZ, RZ, R169 ;  /* 0x000000ffff04b224 */ /* 0x002fe400078e00a9 */
[----:B------:R-:W-:-:S05]  /*0260*/  @!P3 IMAD.MOV.U32 R5, RZ, RZ, R116 ;  /* 0x000000ffff05b224 */ /* 0x000fca00078e0074 */
[----:B------:R1:W-:Y:S04]  /*0270*/  @!P3 STG.E.64 [R10.64+0x8], R4 ;  /* 0x000008040a00b986 */ /* 0x0003e8000c101b14 */
[----:B------:R2:W3:Y:S04]  /*0280*/  @P1 LDG.E R13, [R2.64] ;  /* 0x00000014020d1981 */ /* 0x0004e8000c1e1900 */
[----:B------:R-:W3:Y:S01]  /*0290*/  @P4 LDG.E R122, [R122.64] ;  /* 0x000000147a7a4981 */ /* 0x000ee2000c1e1900 */
[----:B------:R-:W-:Y:S02]  /*02a0*/  SHF.R.S32.HI R6, RZ, 0x1f, R7 ;  /* 0x0000001fff067819 */ /* 0x000fe40000011407 */
[----:B------:R-:W-:-:S02]  /*02b0*/  SHF.L.U32 R0, R117, 0x7, RZ ;  /* 0x0000000775007819 */ /* 0x000fc400000006ff */
[----:B------:R-:W-:Y:S02]  /*02c0*/  LEA.HI R118, R6, R7, RZ, 0x5 ;  /* 0x0000000706767211 */ /* 0x000fe400078f28ff */
[----:B------:R-:W-:Y:S02]  /*02d0*/  ISETP.GE.AND P2, PT, R0, c[0x0][0x214], PT ;  /* 0x0000850000007a0c */ /* 0x000fe40003f46270 */
[----:B------:R-:W-:-:S04]  /*02e0*/  @!P4 ISETP.NE.U32.AND P3, PT, RZ, c[0x0][0x268], PT ;  /* 0x00009a00ff00ca0c */ /* 0x000fc80003f65070 */
[----:B------:R-:W-:-:S04]  /*02f0*/  @!P4 ISETP.NE.AND.EX P3, PT, RZ, c[0x0][0x26c], PT, P3 ;  /* 0x00009b00ff00ca0c */ /* 0x000fc80003f65330 */
[----:B------:R-:W-:Y:S02]  /*0300*/  @!P4 SEL R0, RZ, c[0x0][0x21c], !P3 ;  /* 0x00008700ff00ca07 */ /* 0x000fe40005800000 */
[----:B--2---:R-:W-:Y:S01]  /*0310*/  LOP3.LUT R3, R118, 0xffffffe0, RZ, 0xc0, !PT ;  /* 0xffffffe076037812 */ /* 0x004fe200078ec0ff */
[----:B------:R-:W-:-:S04]  /*0320*/  IMAD R2, R9, c[0x0][0x1c0], R8 ;  /* 0x0000700009027a24 */ /* 0x000fc800078e0208 */
[----:B------:R-:W-:Y:S02]  /*0330*/  IMAD.SHL.U32 R2, R2, 0x20, RZ ;  /* 0x0000002002027824 */ /* 0x000fe400078e00ff */
[----:B------:R-:W-:-:S05]  /*0340*/  IMAD.IADD R3, R7, 0x1, -R3 ;  /* 0x0000000107037824 */ /* 0x000fca00078e0a03 */
[--C-:B------:R-:W-:Y:S02]  /*0350*/  IADD3 R169, P1, P0, R2, R169, R3.reuse ;  /* 0x000000a902a97210 */ /* 0x100fe4000783e003 */
[----:B------:R-:W-:Y:S02]  /*0360*/  SHF.R.S32.HI R2, RZ, 0x1f, R2 ;  /* 0x0000001fff027819 */ /* 0x000fe40000011402 */
[----:B------:R-:W-:-:S04]  /*0370*/  SHF.R.S32.HI R3, RZ, 0x1f, R3 ;  /* 0x0000001fff037819 */ /* 0x000fc80000011403 */
[----:B------:R-:W-:Y:S01]  /*0380*/  IADD3.X R116, R2, R116, R3, P1, P0 ;  /* 0x0000007402747210 */ /* 0x000fe20000fe0403 */
[--C-:B---3--:R-:W-:Y:S01]  /*0390*/  @P4 IMAD.IADD R122, R122, 0x1, -R13.reuse ;  /* 0x000000017a7a4824 */ /* 0x108fe200078e0a0d */
[----:B------:R-:W-:Y:S01]  /*03a0*/  @!P4 IADD3 R122, R0, c[0x0][0x218], -R13 ;  /* 0x00008600007aca10 */ /* 0x000fe20007ffe80d */
[----:B------:R-:W-:Y:S06]  /*03b0*/  @P2 EXIT ;  /* 0x000000000000294d */ /* 0x000fec0003800000 */
[----:B-1----:R-:W-:Y:S01]  /*03c0*/  IABS R3, c[0x0][0x1c8] ;  /* 0x0000720000037a13 */ /* 0x002fe20000000000 */
[----:B------:R-:W-:Y:S01]  /*03d0*/  UMOV UR18, 0x6 ;  /* 0x0000000600127882 */ /* 0x000fe20000000000 */
[----:B------:R-:W-:Y:S01]  /*03e0*/  LOP3.LUT R0, R8, c[0x0][0x1c8], RZ, 0x3c, !PT ;  /* 0x0000720008007a12 */ /* 0x000fe200078e3cff */
[----:B------:R-:W-:Y:S01]  /*03f0*/  ULDC.64 UR4, c[0x0][0x190] ;  /* 0x0000640000047ab9 */ /* 0x000fe20000000a00 */
[----:B------:R-:W1:Y:S01]  /*0400*/  I2F.RP R22, R3 ;  /* 0x0000000300167306 */ /* 0x000e620000209400 */
[----:B------:R-:W-:Y:S01]  /*0410*/  IADD3 R10, R122, 0x3f, RZ ;  /* 0x0000003f7a0a7810 */ /* 0x000fe20007ffe0ff */
[----:B------:R-:W-:Y:S01]  /*0420*/  USHF.L.U64.HI UR5, UR4, UR18, UR5 ;  /* 0x0000001204057299 */ /* 0x000fe20008010205 */
[----:B------:R-:W-:Y:S01]  /*0430*/  ISETP.GE.AND P1, PT, R0, RZ, PT ;  /* 0x000000ff0000720c */ /* 0x000fe20003f26270 */
[----:B------:R-:W-:Y:S01]  /*0440*/  USHF.L.U32 UR4, UR4, 0x6, URZ ;  /* 0x0000000604047899 */ /* 0x000fe2000800063f */
[----:B------:R-:W-:Y:S01]  /*0450*/  SHF.R.S32.HI R0, RZ, 0x1f, R10 ;  /* 0x0000001fff007819 */ /* 0x000fe2000001140a */
[----:B------:R-:W-:Y:S01]  /*0460*/  ULDC.64 UR6, c[0x0][0x198] ;  /* 0x0000660000067ab9 */ /* 0x000fe20000000a00 */
[CC--:B------:R-:W-:Y:S01]  /*0470*/  LEA.HI R2, R6.reuse, R7.reuse, RZ, 0x2 ;  /* 0x0000000706027211 */ /* 0x0c0fe200078f10ff */
[----:B------:R-:W-:Y:S01]  /*0480*/  USHF.L.U64.HI UR16, UR6, UR18, UR7 ;  /* 0x0000001206107299 */ /* 0x000fe20008010207 */
[----:B------:R-:W-:Y:S01]  /*0490*/  LEA.HI R15, R6, R7, RZ, 0x3 ;  /* 0x00000007060f7211 */ /* 0x000fe200078f18ff */
[----:B------:R-:W-:Y:S01]  /*04a0*/  USHF.L.U32 UR17, UR6, 0x6, URZ ;  /* 0x0000000606117899 */ /* 0x000fe2000800063f */
[----:B------:R-:W-:Y:S01]  /*04b0*/  LEA.HI R10, R0, R10, RZ, 0x6 ;  /* 0x0000000a000a7211 */ /* 0x000fe200078f30ff */
[----:B------:R-:W2:Y:S01]  /*04c0*/  LDC.U8 R171, c[0x0][0x2d8] ;  /* 0x0000b600ffab7b82 */ /* 0x000ea20000000000 */
[----:B------:R-:W-:-:S02]  /*04d0*/  LOP3.LUT R26, R2, 0xfffffffc, RZ, 0xc0, !PT ;  /* 0xfffffffc021a7812 */ /* 0x000fc400078ec0ff */
[----:B------:R-:W-:Y:S01]  /*04e0*/  SHF.R.S32.HI R0, RZ, 0x3, R15 ;  /* 0x00000003ff007819 */ /* 0x000fe2000001140f */
[----:B-1----:R-:W1:Y:S01]  /*04f0*/  MUFU.RCP R22, R22 ;  /* 0x0000001600167308 */ /* 0x002e620000001000 */
[----:B------:R-:W-:Y:S01]  /*0500*/  LEA.HI R6, R6, R7, RZ, 0x4 ;  /* 0x0000000706067211 */ /* 0x000fe200078f20ff */
[----:B------:R-:W-:Y:S01]  /*0510*/  IMAD.IADD R26, R7, 0x1, -R26 ;  /* 0x00000001071a7824 */ /* 0x000fe200078e0a1a */
[----:B------:R-:W-:Y:S01]  /*0520*/  SHF.R.S32.HI R18, RZ, 0x2, R2 ;  /* 0x00000002ff127819 */ /* 0x000fe20000011402 */
[----:B------:R-:W-:Y:S01]  /*0530*/  IMAD.SHL.U32 R0, R0, 0x40, RZ ;  /* 0x0000004000007824 */ /* 0x000fe200078e00ff */
[----:B------:R-:W-:Y:S01]  /*0540*/  LOP3.LUT R12, R6, 0xfffffff0, RZ, 0xc0, !PT ;  /* 0xfffffff0060c7812 */ /* 0x000fe200078ec0ff */
[----:B------:R-:W-:Y:S01]  /*0550*/  IMAD.SHL.U32 R26, R26, 0x8, RZ ;  /* 0x000000081a1a7824 */ /* 0x000fe200078e00ff */
[----:B------:R-:W-:Y:S02]  /*0560*/  LEA.HI R2, R2, R18, RZ, 0x1 ;  /* 0x0000001202027211 */ /* 0x000fe400078f08ff */
[----:B------:R-:W-:Y:S01]  /*0570*/  LOP3.LUT R11, R15, 0xfffffff8, RZ, 0xc0, !PT ;  /* 0xfffffff80f0b7812 */ /* 0x000fe200078ec0ff */
[----:B------:R-:W-:Y:S01]  /*0580*/  IMAD.IADD R12, R7, 0x1, -R12 ;  /* 0x00000001070c7824 */ /* 0x000fe200078e0a0c */
[----:B------:R-:W-:-:S02]  /*0590*/  LOP3.LUT R0, R0, 0xc0, RZ, 0xc0, !PT ;  /* 0x000000c000007812 */ /* 0x000fc400078ec0ff */
[----:B------:R-:W-:Y:S01]  /*05a0*/  LOP3.LUT R219, R2, 0x7fffffe, RZ, 0xc0, !PT ;  /* 0x07fffffe02db7812 */ /* 0x000fe200078ec0ff */
[----:B------:R-:W-:Y:S01]  /*05b0*/  IMAD.IADD R7, R7, 0x1, -R11 ;  /* 0x0000000107077824 */ /* 0x000fe200078e0a0b */
[----:B------:R-:W-:Y:S02]  /*05c0*/  LOP3.LUT R4, R0, 0x18, R26, 0xf8, !PT ;  /* 0x0000001800047812 */ /* 0x000fe400078ef81a */
[----:B-1----:R-:W-:Y:S01]  /*05d0*/  IADD3 R22, R22, 0xffffffe, RZ ;  /* 0x0ffffffe16167810 */ /* 0x002fe20007ffe0ff */
[----:B------:R-:W-:Y:S01]  /*05e0*/  IMAD.IADD R219, R18, 0x1, -R219 ;  /* 0x0000000112db7824 */ /* 0x000fe200078e0adb */
[----:B------:R-:W-:Y:S02]  /*05f0*/  SHF.R.U32.HI R0, RZ, 0x3, R0 ;  /* 0x00000003ff007819 */ /* 0x000fe40000011600 */
[----:B------:R-:W1:Y:S01]  /*0600*/  F2I.FTZ.U32.TRUNC.NTZ R23, R22 ;  /* 0x0000001600177305 */ /* 0x000e62000021f000 */
[----:B------:R-:W-:Y:S02]  /*0610*/  SHF.R.S32.HI R118, RZ, 0x5, R118 ;  /* 0x00000005ff767819 */ /* 0x000fe40000011476 */
[----:B------:R-:W-:-:S02]  /*0620*/  LEA.HI R2, R12, R12, RZ, 0x1 ;  /* 0x0000000c0c027211 */ /* 0x000fc400078f08ff */
[----:B------:R-:W-:Y:S01]  /*0630*/  SHF.R.S32.HI R19, RZ, 0x1f, R18 ;  /* 0x0000001fff137819 */ /* 0x000fe20000011412 */
[----:B------:R-:W-:Y:S01]  /*0640*/  IMAD R219, R118, 0x8, R219 ;  /* 0x0000000876db7824 */ /* 0x000fe200078e02db */
[----:B------:R-:W-:Y:S02]  /*0650*/  IADD3 R20, P0, R18, R13, RZ ;  /* 0x0000000d12147210 */ /* 0x000fe40007f1e0ff */
[----:B------:R-:W-:Y:S02]  /*0660*/  LOP3.LUT R0, R4, R0, RZ, 0x3c, !PT ;  /* 0x0000000004007212 */ /* 0x000fe400078e3cff */
[----:B------:R-:W-:Y:S02]  /*0670*/  LOP3.LUT R121, R2, 0x7fffffe, RZ, 0xc0, !PT ;  /* 0x07fffffe02797812 */ /* 0x000fe400078ec0ff */
[----:B------:R-:W-:Y:S01]  /*0680*/  SHF.R.S32.HI R4, RZ, 0x1f, R12 ;  /* 0x0000001fff047819 */ /* 0x000fe2000001140c */
[----:B------:R-:W-:Y:S01]  /*0690*/  IMAD.U32 R219, R219, 0x20, R0 ;  /* 0x00000020dbdb7824 */ /* 0x000fe200078e0000 */
[----:B------:R-:W-:Y:S01]  /*06a0*/  LEA.HI.X.SX32 R13, R13, R19, 0x1, P0 ;  /* 0x000000130d0d7211 */ /* 0x000fe200000f0eff */
[----:B-1----:R-:W-:Y:S01]  /*06b0*/  IMAD.MOV R11, RZ, RZ, -R23 ;  /* 0x000000ffff0b7224 */ /* 0x002fe200078e0a17 */
[----:B------:R-:W-:Y:S01]  /*06c0*/  LEA.HI R4, R4, R12, RZ, 0x3 ;  /* 0x0000000c04047211 */ /* 0x000fe200078f18ff */
[----:B------:R-:W-:Y:S01]  /*06d0*/  IMAD.MOV.U32 R22, RZ, RZ, RZ ;  /* 0x000000ffff167224 */ /* 0x000fe200078e00ff */
[----:B------:R-:W-:Y:S01]  /*06e0*/  SHF.R.S32.HI R27, RZ, 0x1f, R26 ;  /* 0x0000001fff1b7819 */ /* 0x000fe2000001141a */
[----:B------:R-:W-:Y:S01]  /*06f0*/  IMAD R11, R11, R3, RZ ;  /* 0x000000030b0b7224 */ /* 0x000fe200078e02ff */
[----:B------:R-:W-:Y:S01]  /*0700*/  SHF.R.S32.HI R5, RZ, 0x4, R6 ;  /* 0x00000004ff057819 */ /* 0x000fe20000011406 */
[----:B------:R-:W-:Y:S01]  /*0710*/  IMAD.IADD R121, R12, 0x1, -R121 ;  /* 0x000000010c797824 */ /* 0x000fe200078e0a79 */
[----:B------:R-:W-:Y:S01]  /*0720*/  IABS R12, R8 ;  /* 0x00000008000c7213 */ /* 0x000fe20000000000 */
[----:B------:R-:W-:Y:S01]  /*0730*/  IMAD.HI.U32 R11, R23, R11, R22 ;  /* 0x0000000b170b7227 */ /* 0x000fe200078e0016 */
[----:B------:R-:W-:-:S02]  /*0740*/  LEA.HI R6, R6, R5, RZ, 0x1 ;  /* 0x0000000506067211 */ /* 0x000fc400078f08ff */
[----:B------:R-:W-:Y:S01]  /*0750*/  LEA.HI R16, R7, R7, RZ, 0x1 ;  /* 0x0000000707107211 */ /* 0x000fe200078f08ff */
[----:B------:R-:W-:Y:S01]  /*0760*/  IMAD R0, R13, c[0x0][0x198], RZ ;  /* 0x000066000d007a24 */ /* 0x000fe200078e02ff */
[----:B------:R-:W-:Y:S01]  /*0770*/  LOP3.LUT R6, R6, 0xfffffffe, RZ, 0xc0, !PT ;  /* 0xfffffffe06067812 */ /* 0x000fe200078ec0ff */
[C---:B------:R-:W-:Y:S01]  /*0780*/  IMAD.WIDE.U32 R22, R20.reuse, c[0x0][0x198], R26 ;  /* 0x0000660014167a25 */ /* 0x040fe200078e001a */
[----:B------:R-:W-:Y:S02]  /*0790*/  ISETP.NE.AND P2, PT, RZ, c[0x0][0x1c8], PT ;  /* 0x00007200ff007a0c */ /* 0x000fe40003f45270 */
[----:B------:R-:W-:Y:S01]  /*07a0*/  SHF.R.S32.HI R17, RZ, 0x1, R2 ;  /* 0x00000001ff117819 */ /* 0x000fe20000011402 */
[----:B------:R-:W-:Y:S01]  /*07b0*/  IMAD R0, R20, c[0x0][0x19c], R0 ;  /* 0x0000670014007a24 */ /* 0x000fe200078e0200 */
[----:B------:R-:W-:Y:S01]  /*07c0*/  SHF.R.S32.HI R2, RZ, 0x1f, R2 ;  /* 0x0000001fff027819 */ /* 0x000fe20000011402 */
[----:B------:R-:W-:-:S03]  /*07d0*/  IMAD.HI.U32 R11, R11, R12, RZ ;  /* 0x0000000c0b0b7227 */ /* 0x000fc600078e00ff */
[----:B------:R-:W-:Y:S01]  /*07e0*/  LEA.HI R2, R2, R17, RZ, 0x2 ;  /* 0x0000001102027211 */ /* 0x000fe200078f10ff */
[----:B------:R-:W-:Y:S02]  /*07f0*/  IMAD.IADD R23, R23, 0x1, R0 ;  /* 0x0000000117177824 */ /* 0x000fe400078e0200 */
[----:B------:R-:W-:Y:S01]  /*0800*/  IMAD.MOV R0, RZ, RZ, -R11 ;  /* 0x000000ffff007224 */ /* 0x000fe200078e0a0b */
[----:B------:R-:W-:Y:S01]  /*0810*/  LOP3.LUT R2, R2, 0xfffffffc, RZ, 0xc0, !PT ;  /* 0xfffffffc02027812 */ /* 0x000fe200078ec0ff */
[----:B------:R-:W-:Y:S01]  /*0820*/  IMAD.IADD R6, R5, 0x1, -R6 ;  /* 0x0000000105067824 */ /* 0x000fe200078e0a06 */
[----:B------:R-:W-:Y:S01]  /*0830*/  LOP3.LUT R5, R16, 0x3fffffe, RZ, 0xc0, !PT ;  /* 0x03fffffe10057812 */ /* 0x000fe200078ec0ff */
[----:B------:R-:W-:Y:S01]  /*0840*/  IMAD R12, R3, R0, R12 ;  /* 0x00000000030c7224 */ /* 0x000fe200078e020c */
[----:B------:R-:W-:Y:S01]  /*0850*/  SHF.R.S32.HI R0, RZ, 0x1f, R8 ;  /* 0x0000001fff007819 */ /* 0x000fe20000011408 */
[----:B------:R-:W-:Y:S01]  /*0860*/  IMAD R13, R13, c[0x0][0x1a0], RZ ;  /* 0x000068000d0d7a24 */ /* 0x000fe200078e02ff */
[----:B------:R-:W-:Y:S01]  /*0870*/  SHF.R.S32.HI R16, RZ, 0x1, R16 ;  /* 0x00000001ff107819 */ /* 0x000fe20000011410 */
[----:B------:R-:W-:Y:S01]  /*0880*/  IMAD.IADD R5, R7, 0x1, -R5 ;  /* 0x0000000107057824 */ /* 0x000fe200078e0a05 */
[----:B------:R-:W-:Y:S01]  /*0890*/  ISETP.GT.U32.AND P0, PT, R3, R12, PT ;  /* 0x0000000c0300720c */ /* 0x000fe20003f04070 */
[C---:B------:R-:W-:Y:S01]  /*08a0*/  IMAD R13, R20.reuse, c[0x0][0x1a4], R13 ;  /* 0x00006900140d7a24 */ /* 0x040fe200078e020d */
[----:B------:R-:W-:Y:S01]  /*08b0*/  SHF.R.S32.HI R7, RZ, 0x1f, R9 ;  /* 0x0000001fff077819 */ /* 0x000fe20000011409 */
[----:B------:R-:W-:-:S04]  /*08c0*/  IMAD.WIDE.U32 R20, R20, c[0x0][0x1a0], R26 ;  /* 0x0000680014147a25 */ /* 0x000fc800078e001a */
[----:B------:R-:W-:Y:S02]  /*08d0*/  IMAD R14, R7, c[0x0][0x178], RZ ;  /* 0x00005e00070e7a24 */ /* 0x000fe400078e02ff */
[----:B------:R-:W-:-:S04]  /*08e0*/  IMAD.WIDE.U32 R24, R9, c[0x0][0x178], R26 ;  /* 0x00005e0009187a25 */ /* 0x000fc800078e001a */
[----:B------:R-:W-:Y:S01]  /*08f0*/  IMAD R14, R9, c[0x0][0x17c], R14 ;  /* 0x00005f00090e7a24 */ /* 0x000fe200078e020e */
[----:B------:R-:W-:Y:S01]  /*0900*/  @!P0 IADD3 R11, R11, 0x1, RZ ;  /* 0x000000010b0b8810 */ /* 0x000fe20007ffe0ff */
[----:B------:R-:W-:Y:S02]  /*0910*/  @!P0 IMAD.IADD R12, R12, 0x1, -R3 ;  /* 0x000000010c0c8824 */ /* 0x000fe400078e0a03 */
[----:B------:R-:W-:Y:S02]  /*0920*/  IMAD.IADD R21, R21, 0x1, R13 ;  /* 0x0000000115157824 */ /* 0x000fe400078e020d */
[----:B------:R-:W-:Y:S01]  /*0930*/  IMAD.IADD R25, R25, 0x1, R14 ;  /* 0x0000000119197824 */ /* 0x000fe200078e020e */
[----:B------:R-:W-:Y:S01]  /*0940*/  ISETP.GE.U32.AND P3, PT, R12, R3, PT ;  /* 0x000000030c00720c */ /* 0x000fe20003f66070 */
[----:B------:R-:W-:Y:S02]  /*0950*/  IMAD R13, R0, c[0x0][0x1a8], RZ ;  /* 0x00006a00000d7a24 */ /* 0x000fe400078e02ff */
[----:B------:R-:W-:-:S04]  /*0960*/  IMAD.WIDE R18, R117, 0x80, R18 ;  /* 0x0000008075127825 */ /* 0x000fc800078e0212 */
[C---:B------:R-:W-:Y:S02]  /*0970*/  IMAD R13, R8.reuse, c[0x0][0x1ac], R13 ;  /* 0x00006b00080d7a24 */ /* 0x040fe400078e020d */
[----:B------:R-:W-:-:S04]  /*0980*/  IMAD.WIDE.U32 R24, R8, c[0x0][0x1a8], R24 ;  /* 0x00006a0008187a25 */ /* 0x000fc800078e0018 */
[----:B------:R-:W-:Y:S01]  /*0990*/  IMAD.SHL.U32 R14, R16, 0x40, RZ ;  /* 0x00000040100e7824 */ /* 0x000fe200078e00ff */
[----:B------:R-:W-:Y:S01]  /*09a0*/  @P3 IADD3 R11, R11, 0x1, RZ ;  /* 0x000000010b0b3810 */ /* 0x000fe20007ffe0ff */
[----:B------:R-:W-:Y:S02]  /*09b0*/  IMAD R3, R19, c[0x0][0x190], RZ ;  /* 0x0000640013037a24 */ /* 0x000fe400078e02ff */
[----:B------:R-:W-:Y:S01]  /*09c0*/  IMAD.IADD R25, R25, 0x1, R13 ;  /* 0x0000000119197824 */ /* 0x000fe200078e020d */
[----:B------:R-:W-:Y:S01]  /*09d0*/  LOP3.LUT R14, R14, 0xc0, RZ, 0xc0, !PT ;  /* 0x000000c00e0e7812 */ /* 0x000fe200078ec0ff */
[C---:B------:R-:W-:Y:S02]  /*09e0*/  IMAD R3, R18.reuse, c[0x0][0x194], R3 ;  /* 0x0000650012037a24 */ /* 0x040fe400078e0203 */
[----:B------:R-:W-:Y:S01]  /*09f0*/  IMAD.WIDE.U32 R18, R18, c[0x0][0x190], R24 ;  /* 0x0000640012127a25 */ /* 0x000fe200078e0018 */
[----:B------:R-:W-:Y:S02]  /*0a00*/  LOP3.LUT R15, R14, 0x8, R15, 0xf8, !PT ;  /* 0x000000080e0f7812 */ /* 0x000fe400078ef80f */
[----:B------:R-:W-:Y:S01]  /*0a10*/  SHF.R.U32.HI R14, RZ, 0x3, R14 ;  /* 0x00000003ff0e7819 */ /* 0x000fe2000001160e */
[----:B------:R-:W-:Y:S01]  /*0a20*/  IMAD.IADD R3, R19, 0x1, R3 ;  /* 0x0000000113037824 */ /* 0x000fe200078e0203 */
[C---:B------:R-:W-:Y:S01]  /*0a30*/  LEA R12, P0, R18.reuse, c[0x0][0x160], 0x1 ;  /* 0x00005800120c7a11 */ /* 0x040fe200078008ff */
[----:B------:R-:W-:Y:S01]  /*0a40*/  @!P1 IMAD.MOV R11, RZ, RZ, -R11 ;  /* 0x000000ffff0b9224 */ /* 0x000fe200078e0a0b */
[----:B------:R-:W-:Y:S01]  /*0a50*/  LOP3.LUT R0, R15, R14, RZ, 0x3c, !PT ;  /* 0x0000000e0f007212 */ /* 0x000fe200078e3cff */
[----:B------:R-:W-:Y:S01]  /*0a60*/  IMAD R14, R7, c[0x0][0x180], RZ ;  /* 0x00006000070e7a24 */ /* 0x000fe200078e02ff */
[----:B------:R-:W-:Y:S01]  /*0a70*/  @!P2 LOP3.LUT R11, RZ, c[0x0][0x1c8], RZ, 0x33, !PT ;  /* 0x00007200ff0baa12 */ /* 0x000fe200078e33ff */
[----:B------:R-:W-:Y:S01]  /*0a80*/  IMAD.SHL.U32 R219, R219, 0x2, RZ ;  /* 0x00000002dbdb7824 */ /* 0x000fe200078e00ff */
[----:B------:R-:W-:Y:S01]  /*0a90*/  LEA.HI.X R13, R18, c[0x0][0x164], R3, 0x1, P0 ;  /* 0x00005900120d7a11 */ /* 0x000fe200000f0c03 */
[C---:B------:R-:W-:Y:S01]  /*0aa0*/  IMAD R14, R9.reuse, c[0x0][0x184], R14 ;  /* 0x00006100090e7a24 */ /* 0x040fe200078e020e */
[----:B------:R-:W-:Y:S01]  /*0ab0*/  SHF.R.S32.HI R8, RZ, 0x1f, R11 ;  /* 0x0000001fff087819 */ /* 0x000fe2000001140b */
[----:B------:R-:W-:Y:S01]  /*0ac0*/  IMAD.WIDE.U32 R22, R9, c[0x0][0x180], R22 ;  /* 0x0000600009167a25 */ /* 0x000fe200078e0016 */
[----:B------:R-:W-:Y:S01]  /*0ad0*/  SHF.R.S32.HI R3, RZ, 0x6, R10 ;  /* 0x00000006ff037819 */ /* 0x000fe2000001140a */
[----:B------:R1:W-:Y:S01]  /*0ae0*/  LDGSTS.E.BYPASS.LTC128B.128 [R219], [R12.64] ;  /* 0x000000000cdb7fae */ /* 0x0003e2000b901d54 */
[----:B------:R-:W-:Y:S01]  /*0af0*/  IADD3 R18, P0, R12, UR4, RZ ;  /* 0x000000040c127c10 */ /* 0x000fe2000ff1e0ff */
[----:B------:R-:W-:Y:S01]  /*0b00*/  IMAD R7, R7, c[0x0][0x188], RZ ;  /* 0x0000620007077a24 */ /* 0x000fe200078e02ff */
[----:B------:R-:W-:Y:S01]  /*0b10*/  IADD3 R10, R3, -0x1, RZ ;  /* 0xffffffff030a7810 */ /* 0x000fe20007ffe0ff */
[----:B------:R1:W-:Y:S01]  /*0b20*/  LDGSTS.E.BYPASS.LTC128B.128 [R219+0x2000], [R12.64+0x40] ;  /* 0x020000400cdb7fae */ /* 0x0003e2000b901d54 */
[----:B------:R-:W-:Y:S01]  /*0b30*/  IMAD.IADD R223, R23, 0x1, R14 ;  /* 0x0000000117df7824 */ /* 0x000fe200078e020e */
[----:B------:R-:W-:Y:S01]  /*0b40*/  IADD3.X R19, R13, UR5, RZ, P0, !PT ;  /* 0x000000050d137c10 */ /* 0x000fe200087fe4ff */
[----:B------:R-:W-:Y:S01]  /*0b50*/  IMAD.MOV.U32 R222, RZ, RZ, R22 ;  /* 0x000000ffffde7224 */ /* 0x000fe200078e0016 */
[----:B------:R1:W-:Y:S01]  /*0b60*/  LDGSTS.E.BYPASS.LTC128B.128 [R219+0x4000], [R12.64+0x80] ;  /* 0x040000800cdb7fae */ /* 0x0003e2000b901d54 */
[C---:B------:R-:W-:Y:S01]  /*0b70*/  IMAD R7, R9.reuse, c[0x0][0x18c], R7 ;  /* 0x0000630009077a24 */ /* 0x040fe200078e0207 */
[----:B------:R-:W-:Y:S01]  /*0b80*/  IADD3 R14, P0, R18, UR4, RZ ;  /* 0x00000004120e7c10 */ /* 0x000fe2000ff1e0ff */
[----:B------:R-:W-:Y:S01]  /*0b90*/  IMAD.WIDE.U32 R20, R9, c[0x0][0x188], R20 ;  /* 0x0000620009147a25 */ /* 0x000fe200078e0014 */
[----:B------:R-:W-:Y:S01]  /*0ba0*/  SHF.R.S32.HI R9, RZ, 0x1f, R10 ;  /* 0x0000001fff097819 */ /* 0x000fe2000001140a */
[----:B------:R3:W-:Y:S01]  /*0bb0*/  LDGSTS.E.BYPASS.LTC128B.128 [R219+0x800], [R18.64] ;  /* 0x0080000012db7fae */ /* 0x0007e2000b901d54 */
[----:B------:R-:W-:Y:S01]  /*0bc0*/  IADD3.X R15, R19, UR5, RZ, P0, !PT ;  /* 0x00000005130f7c10 */ /* 0x000fe200087fe4ff */
[----:B------:R-:W-:-:S02]  /*0bd0*/  IMAD.WIDE.U32 R222, R11, c[0x0][0x1b0], R222 ;  /* 0x00006c000bde7a25 */ /* 0x000fc400078e00de */
[----:B------:R3:W-:Y:S02]  /*0be0*/  LDGSTS.E.BYPASS.LTC128B.128 [R219+0x2800], [R18.64+0x40] ;  /* 0x0280004012db7fae */ /* 0x0007e4000b901d54 */
[----:B------:R-:W-:Y:S02]  /*0bf0*/  IMAD.IADD R221, R21, 0x1, R7 ;  /* 0x0000000115dd7824 */ /* 0x000fe400078e0207 */
[----:B------:R-:W-:Y:S01]  /*0c00*/  IMAD R7, R10, UR16, RZ ;  /* 0x000000100a077c24 */ /* 0x000fe2000f8e02ff */
[----:B------:R3:W-:Y:S01]  /*0c10*/  LDGSTS.E.BYPASS.LTC128B.128 [R219+0x4800], [R18.64+0x80] ;  /* 0x0480008012db7fae */ /* 0x0007e2000b901d54 */
[----:B------:R-:W-:Y:S02]  /*0c20*/  IMAD.MOV.U32 R224, RZ, RZ, R222 ;  /* 0x000000ffffe07224 */ /* 0x000fe400078e00de */
[----:B------:R-:W-:Y:S01]  /*0c30*/  IMAD R7, R9, UR17, R7 ;  /* 0x0000001109077c24 */ /* 0x000fe2000f8e0207 */
[----:B------:R4:W-:Y:S01]  /*0c40*/  LDGSTS.E.BYPASS.LTC128B.128 [R219+0x1000], [R14.64] ;  /* 0x010000000edb7fae */ /* 0x0009e2000b901d54 */
[----:B------:R-:W-:-:S02]  /*0c50*/  IMAD.MOV.U32 R220, RZ, RZ, R20 ;  /* 0x000000ffffdc7224 */ /* 0x000fc400078e0014 */
[----:B------:R-:W-:Y:S01]  /*0c60*/  IMAD.IADD R2, R17, 0x1, -R2 ;  /* 0x0000000111027824 */ /* 0x000fe200078e0a02 */
[----:B------:R4:W-:Y:S01]  /*0c70*/  LDGSTS.E.BYPASS.LTC128B.128 [R219+0x3000], [R14.64+0x40] ;  /* 0x030000400edb7fae */ /* 0x0009e2000b901d54 */
[----:B------:R-:W-:-:S03]  /*0c80*/  IMAD.WIDE.U32 R220, R11, c[0x0][0x1b8], R220 ;  /* 0x00006e000bdc7a25 */ /* 0x000fc600078e00dc */
[----:B------:R4:W-:Y:S01]  /*0c90*/  LDGSTS.E.BYPASS.LTC128B.128 [R219+0x5000], [R14.64+0x80] ;  /* 0x050000800edb7fae */ /* 0x0009e2000b901d54 */
[----:B-1----:R-:W-:Y:S01]  /*0ca0*/  IMAD R12, R8, c[0x0][0x1b0], RZ ;  /* 0x00006c00080c7a24 */ /* 0x002fe200078e02ff */
[----:B------:R-:W-:Y:S01]  /*0cb0*/  LOP3.LUT P1, RZ, R2, 0x2, RZ, 0xc0, !PT ;  /* 0x0000000202ff7812 */ /* 0x000fe2000782c0ff */
[----:B------:R-:W-:Y:S02]  /*0cc0*/  IMAD R8, R8, c[0x0][0x1b8], RZ ;  /* 0x00006e0008087a24 */ /* 0x000fe400078e02ff */
[C---:B------:R-:W-:Y:S02]  /*0cd0*/  IMAD R12, R11.reuse, c[0x0][0x1b4], R12 ;  /* 0x00006d000b0c7a24 */ /* 0x040fe400078e020c */
[----:B------:R-:W-:Y:S02]  /*0ce0*/  IMAD R8, R11, c[0x0][0x1bc], R8 ;  /* 0x00006f000b087a24 */ /* 0x000fe400078e0208 */
[----:B------:R-:W-:Y:S01]  /*0cf0*/  IMAD.IADD R225, R223, 0x1, R12 ;  /* 0x00000001dfe17824 */ /* 0x000fe200078e020c */
[----:B------:R-:W-:Y:S01]  /*0d00*/  IADD3 R12, P0, R14, UR4, RZ ;  /* 0x000000040e0c7c10 */ /* 0x000fe2000ff1e0ff */
[----:B------:R-:W-:-:S02]  /*0d10*/  IMAD.SHL.U32 R4, R4, 0x20, RZ ;  /* 0x0000002004047824 */ /* 0x000fc400078e00ff */
[----:B------:R-:W-:Y:S01]  /*0d20*/  IMAD R5, R6, 0x8, R5 ;  /* 0x0000000806057824 */ /* 0x000fe200078e0205 */
[----:B------:R-:W-:Y:S01]  /*0d30*/  IADD3.X R13, R15, UR5, RZ, P0, !PT ;  /* 0x000000050f0d7c10 */ /* 0x000fe200087fe4ff */
[----:B---3--:R-:W-:Y:S01]  /*0d40*/  IMAD.WIDE.U32 R18, R10, UR17, R224 ;  /* 0x000000110a127c25 */ /* 0x008fe2000f8e00e0 */
[----:B------:R-:W-:Y:S01]  /*0d50*/  LOP3.LUT R120, R4, 0xffffff00, RZ, 0xc0, !PT ;  /* 0xffffff0004787812 */ /* 0x000fe200078ec0ff */
[----:B------:R-:W-:Y:S02]  /*0d60*/  ULDC.64 UR4, c[0x0][0x1a0] ;  /* 0x0000680000047ab9 */ /* 0x000fe40000000a00 */
[----:B------:R-:W-:Y:S01]  /*0d70*/  IMAD.IADD R7, R19, 0x1, R7 ;  /* 0x0000000113077824 */ /* 0x000fe200078e0207 */
[C---:B------:R-:W-:Y:S01]  /*0d80*/  LEA R20, P0, R18.reuse, c[0x0][0x168], 0x1 ;  /* 0x00005a0012147a11 */ /* 0x040fe200078008ff */
[----:B------:R1:W-:Y:S01]  /*0d90*/  LDGSTS.E.BYPASS.LTC128B.128 [R219+0x1800], [R12.64] ;  /* 0x018000000cdb7fae */ /* 0x0003e2000b901d54 */
[----:B------:R-:W-:Y:S01]  /*0da0*/  IMAD.IADD R218, R221, 0x1, R8 ;  /* 0x00000001ddda7824 */ /* 0x000fe200078e0208 */
[----:B------:R-:W-:Y:S01]  /*0db0*/  USHF.L.U32 UR19, UR4, 0x6, URZ ;  /* 0x0000000604137899 */ /* 0x000fe2000800063f */
[----:B------:R-:W-:Y:S01]  /*0dc0*/  LEA.HI.X R21, R18, c[0x0][0x16c], R7, 0x1, P0 ;  /* 0x00005b0012157a11 */ /* 0x000fe200000f0c07 */
[----:B------:R1:W-:Y:S01]  /*0dd0*/  LDGSTS.E.BYPASS.LTC128B.128 [R219+0x3800], [R12.64+0x40] ;  /* 0x038000400cdb7fae */ /* 0x0003e2000b901d54 */
[----:B------:R-:W-:Y:S01]  /*0de0*/  IMAD R7, R9, c[0x0][0x1a0], RZ ;  /* 0x0000680009077a24 */ /* 0x000fe200078e02ff */
[----:B----4-:R-:W-:Y:S01]  /*0df0*/  IADD3 R14, P0, R20, UR17, RZ ;  /* 0x00000011140e7c10 */ /* 0x010fe2000ff1e0ff */
[----:B------:R-:W-:Y:S01]  /*0e00*/  IMAD.SHL.U32 R9, R6, 0x8, RZ ;  /* 0x0000000806097824 */ /* 0x000fe200078e00ff */
[----:B------:R1:W-:Y:S01]  /*0e10*/  LDGSTS.E.BYPASS.LTC128B.128 [R219+0x5800], [R12.64+0x80] ;  /* 0x058000800cdb7fae */ /* 0x0003e2000b901d54 */
[----:B------:R-:W-:Y:S01]  /*0e20*/  IMAD R7, R10, c[0x0][0x1a4], R7 ;  /* 0x000069000a077a24 */ /* 0x000fe200078e0207 */
[----:B------:R-:W-:Y:S01]  /*0e30*/  IADD3.X R15, R21, UR16, RZ, P0, !PT ;  /* 0x00000010150f7c10 */ /* 0x000fe200087fe4ff */
[----:B------:R-:W-:Y:S01]  /*0e40*/  IMAD R4, R118, 0x200, R120 ;  /* 0x0000020076047824 */ /* 0x000fe200078e0278 */
[----:B------:R3:W-:Y:S01]  /*0e50*/  LDGSTS.E.BYPASS.LTC128B.128 [R219+0x6000], [R20.64] ;  /* 0x0600000014db7fae */ /* 0x0007e2000b901d54 */
[----:B------:R-:W-:Y:S01]  /*0e60*/  USHF.L.U64.HI UR18, UR4, UR18, UR5 ;  /* 0x0000001204127299 */ /* 0x000fe20008010205 */
[----:B------:R-:W-:-:S02]  /*0e70*/  IMAD.U32 R0, R5, 0x20, R0 ;  /* 0x0000002005007824 */ /* 0x000fc400078e0000 */
[----:B------:R3:W-:Y:S01]  /*0e80*/  LDGSTS.E.BYPASS.LTC128B.128 [R219+0x7000], [R20.64+0x40] ;  /* 0x0700004014db7fae */ /* 0x0007e2000b901d54 */
[----:B------:R-:W-:Y:S02]  /*0e90*/  IMAD R4, R121, 0x20, R4 ;  /* 0x0000002079047824 */ /* 0x000fe400078e0204 */
[C---:B------:R-:W-:Y:S01]  /*0ea0*/  IMAD.SHL.U32 R123, R0.reuse, 0x2, RZ ;  /* 0x00000002007b7824 */ /* 0x040fe200078e00ff */
[----:B------:R3:W-:Y:S01]  /*0eb0*/  LDGSTS.E.BYPASS.LTC128B.128 [R219+0x8000], [R20.64+0x80] ;  /* 0x0800008014db7fae */ /* 0x0007e2000b901d54 */
[----:B------:R-:W-:-:S03]  /*0ec0*/  LEA R216, R0, 0x6000, 0x1 ;  /* 0x0000600000d87811 */ /* 0x000fc600078e08ff */
[----:B------:R4:W-:Y:S04]  /*0ed0*/  LDGSTS.E.BYPASS.LTC128B.128 [R219+0x6800], [R14.64] ;  /* 0x068000000edb7fae */ /* 0x0009e8000b901d54 */
[----:B------:R4:W-:Y:S04]  /*0ee0*/  LDGSTS.E.BYPASS.LTC128B.128 [R219+0x7800], [R14.64+0x40] ;  /* 0x078000400edb7fae */ /* 0x0009e8000b901d54 */
[----:B------:R4:W-:Y:S01]  /*0ef0*/  LDGSTS.E.BYPASS.LTC128B.128 [R219+0x8800], [R14.64+0x80] ;  /* 0x088000800edb7fae */ /* 0x0009e2000b901d54 */
[----:B-1----:R-:W-:-:S03]  /*0f00*/  IMAD.WIDE.U32 R12, R10, c[0x0][0x1a0], RZ ;  /* 0x000068000a0c7a25 */ /* 0x002fc600078e00ff */
[----:B------:R-:W0:Y:S01]  /*0f10*/  LDGDEPBAR ;  /* 0x00000000000079af */ /* 0x000e220000000000 */
[----:B------:R-:W-:Y:S01]  /*0f20*/  IMAD.SHL.U32 R10, R2, 0x40, RZ ;  /* 0x00000040020a7824 */ /* 0x000fe200078e00ff */
[----:B------:R-:W-:Y:S01]  /*0f30*/  LEA R6, P0, R12, R220, 0x6 ;  /* 0x000000dc0c067211 */ /* 0x000fe200078030ff */
[----:B------:R-:W-:-:S03]  /*0f40*/  IMAD.IADD R7, R13, 0x1, R7 ;  /* 0x000000010d077824 */ /* 0x000fc600078e0207 */
[----:B------:R-:W-:Y:S02]  /*0f50*/  LOP3.LUT R10, R10, 0xc0, RZ, 0xc0, !PT ;  /* 0x000000c00a0a7812 */ /* 0x000fe400078ec0ff */
[----:B------:R-:W-:Y:S02]  /*0f60*/  LEA.HI.X R7, R12, R218, R7, 0x6, P0 ;  /* 0x000000da0c077211 */ /* 0x000fe400000f3407 */
[----:B------:R-:W-:Y:S02]  /*0f70*/  LOP3.LUT R9, R10, 0x8, R9, 0xf8, !PT ;  /* 0x000000080a097812 */ /* 0x000fe400078ef809 */
[----:B------:R-:W-:Y:S02]  /*0f80*/  SHF.R.U32.HI R119, RZ, 0x3, R10 ;  /* 0x00000003ff777819 */ /* 0x000fe4000001160a */
[----:B------:R-:W-:Y:S02]  /*0f90*/  LEA R8, P0, R6, c[0x0][0x170], 0x1 ;  /* 0x00005c0006087a11 */ /* 0x000fe400078008ff */
[----:B------:R-:W-:-:S02]  /*0fa0*/  LOP3.LUT R119, R9, R119, RZ, 0x3c, !PT ;  /* 0x0000007709777212 */ /* 0x000fc400078e3cff */
[----:B------:R-:W-:Y:S02]  /*0fb0*/  LEA.HI.X R9, R6, c[0x0][0x174], R7, 0x1, P0 ;  /* 0x00005d0006097a11 */ /* 0x000fe400000f0c07 */
[----:B------:R-:W-:Y:S01]  /*0fc0*/  IADD3 R6, P0, R8, UR19, RZ ;  /* 0x0000001308067c10 */ /* 0x000fe2000ff1e0ff */
[----:B------:R-:W-:Y:S01]  /*0fd0*/  IMAD.IADD R217, R119, 0x1, R4 ;  /* 0x0000000177d97824 */ /* 0x000fe200078e0204 */
[----:B------:R-:W-:-:S04]  /*0fe0*/  DEPBAR.LE SB0, 0x0 ;  /* 0x000080000000791a */ /* 0x000fc80000000000 */
[----:B------:R-:W-:Y:S01]  /*0ff0*/  BAR.SYNC.DEFER_BLOCKING 0x0 ;  /* 0x0000000000007b1d */ /* 0x000fe20000010000 */
[----:B------:R-:W-:Y:S01]  /*1000*/  IADD3.X R7, R9, UR18, RZ, P0, !PT ;  /* 0x0000001209077c10 */ /* 0x000fe200087fe4ff */
[----:B------:R-:W-:Y:S01]  /*1010*/  IMAD.SHL.U32 R217, R217, 0x2, RZ ;  /* 0x00000002d9d97824 */ /* 0x000fe200078e00ff */
[----:B------:R-:W-:Y:S01]  /*1020*/  LOP3.LUT P0, RZ, R16, 0x2, RZ, 0xc0, !PT ;  /* 0x0000000210ff7812 */ /* 0x000fe2000780c0ff */
[----:B------:R-:W-:-:S05]  /*1030*/  IMAD.MOV.U32 R16, RZ, RZ, 0x20 ;  /* 0x00000020ff107424 */ /* 0x000fca00078e00ff */
[C---:B------:R-:W-:Y:S02]  /*1040*/  SEL R2, R16.reuse, 0xffffffe0, !P0 ;  /* 0xffffffe010027807 */ /* 0x040fe40004000000 */
[----:B------:R-:W-:Y:S02]  /*1050*/  SEL R0, R16, 0xffffffe0, !P1 ;  /* 0xffffffe010007807 */ /* 0x000fe40004800000 */
[----:B------:R-:W-:Y:S01]  /*1060*/  ISETP.GE.AND P0, PT, R122, 0x41, PT ;  /* 0x000000417a00780c */ /* 0x000fe20003f06270 */
[----:B------:R-:W-:Y:S02]  /*1070*/  IMAD.IADD R214, R216, 0x1, R2 ;  /* 0x00000001d8d67824 */ /* 0x000fe400078e0202 */
[----:B------:R-:W-:Y:S02]  /*1080*/  IMAD.IADD R215, R217, 0x1, R0 ;  /* 0x00000001d9d77824 */ /* 0x000fe400078e0200 */
[----:B------:R-:W-:-:S04]  /*1090*/  IMAD R2, R121, 0x20, R120 ;  /* 0x0000002079027824 */ /* 0x000fc800078e0278 */
[----:B------:R-:W-:Y:S01]  /*10a0*/  IMAD.IADD R2, R119, 0x1, R2 ;  /* 0x0000000177027824 */ /* 0x000fe200078e0202 */
        /* <DEDUP_REMOVED lines=9> */
[----:B------:R-:W-:Y:S04]  /*1140*/  LDSM.16.M88.4 R84, [R123+0x6000] ;  /* 0x006000007b54783b */ /* 0x000fe80000000200 */
[----:B---3--:R-:W3:Y:S04]  /*1150*/  LDSM.16.M88.4 R20, [R217+0x1000] ;  /* 0x00100000d914783b */ /* 0x008ee80000000200 */
[----:B----4-:R-:W4:Y:S04]  /*1160*/  LDSM.16.M88.4 R12, [R123+0x6400] ;  /* 0x006400007b0c783b */ /* 0x010f280000000200 */
[----:B-1----:R-:W-:Y:S04]  /*1170*/  LDSM.16.M88.4 R8, [R123+0x6800] ;  /* 0x006800007b08783b */ /* 0x002fe80000000200 */
[----:B------:R-:W-:Y:S04]  /*1180*/  LDSM.16.M88.4 R80, [R123+0x6c00] ;  /* 0x006c00007b50783b */ /* 0x000fe80000000200 */
[----:B------:R-:W-:Y:S04]  /*1190*/  LDSM.16.M88.4 R72, [R214] ;  /* 0x00000000d648783b */ /* 0x000fe80000000200 */
[----:B-----5:R-:W1:Y:S04]  /*11a0*/  LDSM.16.M88.4 R4, [R217] ;  /* 0x00000000d904783b */ /* 0x020e680000000200 */
[----:B------:R-:W5:Y:S04]  /*11b0*/  LDSM.16.M88.4 R76, [R215+0x1000] ;  /* 0x00100000d74c783b */ /* 0x000f680000000200 */
[----:B------:R-:W2:Y:S04]  /*11c0*/  LDSM.16.M88.4 R68, [R214+0x400] ;  /* 0x00040000d644783b */ /* 0x000ea80000000200 */
[----:B------:R-:W2:Y:S04]  /*11d0*/  LDSM.16.M88.4 R64, [R214+0x800] ;  /* 0x00080000d640783b */ /* 0x000ea80000000200 */
[----:B------:R-:W2:Y:S04]  /*11e0*/  LDSM.16.M88.4 R60, [R214+0xc00] ;  /* 0x000c0000d63c783b */ /* 0x000ea80000000200 */
[----:B------:R-:W2:Y:S01]  /*11f0*/  LDSM.16.M88.4 R56, [R215] ;  /* 0x00000000d738783b */ /* 0x000ea20000000200 */
[C---:B---3--:R-:W-:Y:S03]  /*1200*/  HMMA.16816.F32 R48, R20.reuse, R84, RZ ;  /* 0x000000541430723c */ /* 0x048fe600000018ff */
[----:B------:R-:W-:Y:S04]  /*1210*/  LDSM.16.M88.4 R108, [R217+0x3000] ;  /* 0x00300000d96c783b */ /* 0x000fe80000000200 */
[----:B------:R-:W3:Y:S01]  /*1220*/  LDSM.16.M88.4 R104, [R123+0x7000] ;  /* 0x007000007b68783b */ /* 0x000ee20000000200 */
[C---:B------:R-:W-:Y:S03]  /*1230*/  HMMA.16816.F32 R44, R20.reuse, R86, RZ ;  /* 0x00000056142c723c */ /* 0x040fe600000018ff */
[----:B------:R-:W2:Y:S04]  /*1240*/  LDSM.16.M88.4 R96, [R123+0x7400] ;  /* 0x007400007b60783b */ /* 0x000ea80000000200 */
[----:B------:R-:W2:Y:S01]  /*1250*/  LDSM.16.M88.4 R92, [R123+0x7800] ;  /* 0x007800007b5c783b */ /* 0x000ea20000000200 */
[----:B----4-:R-:W-:Y:S03]  /*1260*/  HMMA.16816.F32 R32, R20, R12, RZ ;  /* 0x0000000c1420723c */ /* 0x010fe600000018ff */
[----:B------:R-:W4:Y:S04]  /*1270*/  LDSM.16.M88.4 R88, [R123+0x7c00] ;  /* 0x007c00007b58783b */ /* 0x000f280000000200 */
[----:B------:R-:W0:Y:S01]  /*1280*/  LDGDEPBAR ;  /* 0x00000000000079af */ /* 0x000e220000000000 */
[----:B-1----:R-:W-:Y:S08]  /*1290*/  HMMA.16816.F32 R100, R4, R84, RZ ;  /* 0x000000540464723c */ /* 0x002ff000000018ff */
[C---:B------:R-:W-:Y:S08]  /*12a0*/  HMMA.16816.F32 R40, R20.reuse, R8, RZ ;  /* 0x000000081428723c */ /* 0x040ff000000018ff */
[C---:B------:R-:W-:Y:S08]  /*12b0*/  HMMA.16816.F32 R16, R20.reuse, R14, RZ ;  /* 0x0000000e1410723c */ /* 0x040ff000000018ff */
[----:B------:R-:W-:Y:S08]  /*12c0*/  HMMA.16816.F32 R28, R20, R10, RZ ;  /* 0x0000000a141c723c */ /* 0x000ff000000018ff */
        /* <DEDUP_REMOVED lines=9> */
[----:B------:R-:W1:Y:S07]  /*1360*/  LDSM.16.M88.4 R80, [R217+0x2000] ;  /* 0x00200000d950783b */ /* 0x000e6e0000000200 */
[C---:B-----5:R-:W-:Y:S08]  /*1370*/  HMMA.16816.F32 R48, R76.reuse, R72, R48 ;  /* 0x000000484c30723c */ /* 0x060ff00000001830 */
[C---:B--2---:R-:W-:Y:S08]  /*1380*/  HMMA.16816.F32 R32, R76.reuse, R68, R32 ;  /* 0x000000444c20723c */ /* 0x044ff00000001820 */
        /* <DEDUP_REMOVED lines=12> */
[----:B------:R-:W2:Y:S07]  /*1450*/  LDSM.16.M88.4 R72, [R214+0x1000] ;  /* 0x00100000d648783b */ /* 0x000eae0000000200 */
[C---:B------:R-:W-:Y:S01]  /*1460*/  HMMA.16816.F32 R12, R56.reuse, R70, R12 ;  /* 0x00000046380c723c */ /* 0x040fe2000000180c */
[----:B------:R-:W5:Y:S07]  /*1470*/  LDSM.16.M88.4 R68, [R214+0x1400] ;  /* 0x00140000d644783b */ /* 0x000f6e0000000200 */
[C---:B------:R-:W-:Y:S01]  /*1480*/  HMMA.16816.F32 R8, R56.reuse, R66, R8 ;  /* 0x000000423808723c */ /* 0x040fe20000001808 */
[----:B------:R-:W1:Y:S07]  /*1490*/  LDSM.16.M88.4 R64, [R214+0x1800] ;  /* 0x00180000d640783b */ /* 0x000e6e0000000200 */
[----:B------:R-:W-:Y:S01]  /*14a0*/  HMMA.16816.F32 R4, R56, R62, R4 ;  /* 0x0000003e3804723c */ /* 0x000fe20000001804 */
[----:B------:R-:W1:Y:S04]  /*14b0*/  LDSM.16.M88.4 R60, [R214+0x1c00] ;  /* 0x001c0000d63c783b */ /* 0x000e680000000200 */
[----:B------:R-:W1:Y:S03]  /*14c0*/  LDSM.16.M88.4 R56, [R215+0x2000] ;  /* 0x00200000d738783b */ /* 0x000e660000000200 */
[C---:B---3--:R-:W-:Y:S08]  /*14d0*/  HMMA.16816.F32 R48, R108.reuse, R104, R48 ;  /* 0x000000686c30723c */ /* 0x048ff00000001830 */
[C---:B------:R-:W-:Y:S08]  /*14e0*/  HMMA.16816.F32 R32, R108.reuse, R96, R32 ;  /* 0x000000606c20723c */ /* 0x040ff00000001820 */
[C---:B------:R-:W-:Y:S08]  /*14f0*/  HMMA.16816.F32 R40, R108.reuse, R92, R40 ;  /* 0x0000005c6c28723c */ /* 0x040ff00000001828 */
[C---:B----4-:R-:W-:Y:S08]  /*1500*/  HMMA.16816.F32 R24, R108.reuse, R88, R24 ;  /* 0x000000586c18723c */ /* 0x050ff00000001818 */
[C---:B------:R-:W-:Y:S08]  /*1510*/  HMMA.16816.F32 R44, R108.reuse, R106, R44 ;  /* 0x0000006a6c2c723c */ /* 0x040ff0000000182c */
[C---:B------:R-:W-:Y:S08]  /*1520*/  HMMA.16816.F32 R16, R108.reuse, R98, R16 ;  /* 0x000000626c10723c */ /* 0x040ff00000001810 */
[C---:B------:R-:W-:Y:S08]  /*1530*/  HMMA.16816.F32 R28, R108.reuse, R94, R28 ;  /* 0x0000005e6c1c723c */ /* 0x040ff0000000181c */
[----:B------:R-:W-:Y:S01]  /*1540*/  HMMA.16816.F32 R20, R108, R90, R20 ;  /* 0x0000005a6c14723c */ /* 0x000fe20000001814 */
[----:B------:R-:W-:Y:S07]  /*1550*/  LDSM.16.M88.4 R108, [R217+0x5000] ;  /* 0x00500000d96c783b */ /* 0x000fee0000000200 */
[C---:B-1----:R-:W-:Y:S08]  /*1560*/  HMMA.16816.F32 R100, R80.reuse, R104, R100 ;  /* 0x000000685064723c */ /* 0x042ff00000001864 */
[C---:B------:R-:W-:Y:S01]  /*1570*/  HMMA.16816.F32 R84, R80.reuse, R106, R84 ;  /* 0x0000006a5054723c */ /* 0x040fe20000001854 */
[----:B------:R-:W1:Y:S07]  /*1580*/  LDSM.16.M88.4 R104, [R123+0x8000] ;  /* 0x008000007b68783b */ /* 0x000e6e0000000200 */
[C---:B------:R-:W-:Y:S08]  /*1590*/  HMMA.16816.F32 R112, R80.reuse, R96, R112 ;  /* 0x000000605070723c */ /* 0x040ff00000001870 */
[C---:B------:R-:W-:Y:S01]  /*15a0*/  HMMA.16816.F32 R12, R80.reuse, R98, R12 ;  /* 0x00000062500c723c */ /* 0x040fe2000000180c */
[----:B------:R-:W3:Y:S07]  /*15b0*/  LDSM.16.M88.4 R96, [R123+0x8400] ;  /* 0x008400007b60783b */ /* 0x000eee0000000200 */
[C---:B------:R-:W-:Y:S08]  /*15c0*/  HMMA.16816.F32 R52, R80.reuse, R92, R52 ;  /* 0x0000005c5034723c */ /* 0x040ff00000001834 */
[C---:B------:R-:W-:Y:S01]  /*15d0*/  HMMA.16816.F32 R8, R80.reuse, R94, R8 ;  /* 0x0000005e5008723c */ /* 0x040fe20000001808 */
[----:B------:R-:W4:Y:S07]  /*15e0*/  LDSM.16.M88.4 R92, [R123+0x8800] ;  /* 0x008800007b5c783b */ /* 0x000f2e0000000200 */
[C---:B------:R-:W-:Y:S08]  /*15f0*/  HMMA.16816.F32 R36, R80.reuse, R88, R36 ;  /* 0x000000585024723c */ /* 0x040ff00000001824 */
[----:B------:R-:W-:Y:S01]  /*1600*/  HMMA.16816.F32 R4, R80, R90, R4 ;  /* 0x0000005a5004723c */ /* 0x000fe20000001804 */
[----:B------:R-:W1:Y:S04]  /*1610*/  LDSM.16.M88.4 R88, [R123+0x8c00] ;  /* 0x008c00007b58783b */ /* 0x000e680000000200 */
[----:B------:R-:W1:Y:S03]  /*1620*/  LDSM.16.M88.4 R80, [R217+0x4000] ;  /* 0x00400000d950783b */ /* 0x000e660000000200 */
[C---:B--2---:R-:W-:Y:S08]  /*1630*/  HMMA.16816.F32 R48, R76.reuse, R72, R48 ;  /* 0x000000484c30723c */ /* 0x044ff00000001830 */
[C---:B------:R-:W-:Y:S08]  /*1640*/  HMMA.16816.F32 R44, R76.reuse, R74, R44 ;  /* 0x0000004a4c2c723c */ /* 0x040ff0000000182c */
[C---:B-----5:R-:W-:Y:S08]  /*1650*/  HMMA.16816.F32 R32, R76.reuse, R68, R32 ;  /* 0x000000444c20723c */ /* 0x060ff00000001820 */
        /* <DEDUP_REMOVED lines=8> */
[----:B------:R-:W2:Y:S07]  /*16e0*/  LDSM.16.M88.4 R72, [R214+0x2000] ;  /* 0x00200000d648783b */ /* 0x000eae0000000200 */
[C---:B------:R-:W-:Y:S08]  /*16f0*/  HMMA.16816.F32 R112, R56.reuse, R68, R112 ;  /* 0x000000443870723c */ /* 0x040ff00000001870 */
[C---:B------:R-:W-:Y:S01]  /*1700*/  HMMA.16816.F32 R12, R56.reuse, R70, R12 ;  /* 0x00000046380c723c */ /* 0x040fe2000000180c */
[----:B------:R-:W5:Y:S07]  /*1710*/  LDSM.16.M88.4 R68, [R214+0x2400] ;  /* 0x00240000d644783b */ /* 0x000f6e0000000200 */
[C---:B------:R-:W-:Y:S08]  /*1720*/  HMMA.16816.F32 R52, R56.reuse, R64, R52 ;  /* 0x000000403834723c */ /* 0x040ff00000001834 */
[C---:B------:R-:W-:Y:S01]  /*1730*/  HMMA.16816.F32 R8, R56.reuse, R66, R8 ;  /* 0x000000423808723c */ /* 0x040fe20000001808 */
[----:B------:R-:W2:Y:S07]  /*1740*/  LDSM.16.M88.4 R64, [R214+0x2800] ;  /* 0x00280000d640783b */ /* 0x000eae0000000200 */
[C---:B------:R-:W-:Y:S08]  /*1750*/  HMMA.16816.F32 R36, R56.reuse, R60, R36 ;  /* 0x0000003c3824723c */ /* 0x040ff00000001824 */
[----:B------:R-:W-:Y:S01]  /*1760*/  HMMA.16816.F32 R4, R56, R62, R4 ;  /* 0x0000003e3804723c */ /* 0x000fe20000001804 */
[----:B------:R-:W2:Y:S04]  /*1770*/  LDSM.16.M88.4 R60, [R214+0x2c00] ;  /* 0x002c0000d63c783b */ /* 0x000ea80000000200 */
[----:B------:R-:W2:Y:S01]  /*1780*/  LDSM.16.M88.4 R56, [R215+0x4000] ;  /* 0x00400000d738783b */ /* 0x000ea20000000200 */
[----:B------:R-:W-:-:S04]  /*1790*/  DEPBAR.LE SB0, 0x0 ;  /* 0x000080000000791a */ /* 0x000fc80000000000 */
[C---:B-1----:R-:W-:Y:S08]  /*17a0*/  HMMA.16816.F32 R48, R108.reuse, R104, R48 ;  /* 0x000000686c30723c */ /* 0x042ff00000001830 */
[C---:B------:R-:W-:Y:S08]  /*17b0*/  HMMA.16816.F32 R44, R108.reuse, R106, R44 ;  /* 0x0000006a6c2c723c */ /* 0x040ff0000000182c */
[C---:B---3--:R-:W-:Y:S08]  /*17c0*/  HMMA.16816.F32 R32, R108.reuse, R96, R32 ;  /* 0x000000606c20723c */ /* 0x048ff00000001820 */
[C---:B------:R-:W-:Y:S08]  /*17d0*/  HMMA.16816.F32 R16, R108.reuse, R98, R16 ;  /* 0x000000626c10723c */ /* 0x040ff00000001810 */
[C---:B----4-:R-:W-:Y:S08]  /*17e0*/  HMMA.16816.F32 R40, R108.reuse, R92, R40 ;  /* 0x0000005c6c28723c */ /* 0x050ff00000001828 */
        /* <DEDUP_REMOVED lines=11> */
[C---:B--2---:R-:W-:Y:S08]  /*18a0*/  HMMA.16816.F32 R48, R76.reuse, R72, R48 ;  /* 0x000000484c30723c */ /* 0x044ff00000001830 */
[C---:B------:R-:W-:Y:S08]  /*18b0*/  HMMA.16816.F32 R44, R76.reuse, R74, R44 ;  /* 0x0000004a4c2c723c */ /* 0x040ff0000000182c */
[C---:B-----5:R-:W-:Y:S08]  /*18c0*/  HMMA.16816.F32 R32, R76.reuse, R68, R32 ;  /* 0x000000444c20723c */ /* 0x060ff00000001820 */
        /* <DEDUP_REMOVED lines=15> */
[----:B------:R-:W-:Y:S01]  /*19c0*/  IADD3 R60, R3, -0x2, RZ ;  /* 0xfffffffe033c7810 */ /* 0x000fe20007ffe0ff */
[----:B------:R-:W-:-:S02]  /*19d0*/  USHF.L.U32 UR7, UR6, 0x5, URZ ;  /* 0x0000000506077899 */ /* 0x000fc4000800063f */
[----:B------:R-:W-:Y:S01]  /*19e0*/  UMOV UR5, 0x5 ;  /* 0x0000000500057882 */ /* 0x000fe20000000000 */
[----:B------:R-:W-:Y:S01]  /*19f0*/  SHF.R.S32.HI R56, RZ, 0x1f, R60 ;  /* 0x0000001fff387819 */ /* 0x000fe2000001143c */
[C---:B------:R-:W-:Y:S01]  /*1a00*/  IMAD R58, R60.reuse, UR16, RZ ;  /* 0x000000103c3a7c24 */ /* 0x040fe2000f8e02ff */
[----:B------:R-:W-:Y:S01]  /*1a10*/  ULDC UR4, c[0x0][0x19c] ;  /* 0x0000670000047ab9 */ /* 0x000fe20000000800 */
[----:B------:R-:W-:Y:S01]  /*1a20*/  IMAD.WIDE.U32 R60, R60, UR17, R224 ;  /* 0x000000113c3c7c25 */ /* 0x000fe2000f8e00e0 */
[----:B------:R-:W-:-:S03]  /*1a30*/  USHF.L.U64.HI UR4, UR6, UR5, UR4 ;  /* 0x0000000506047299 */ /* 0x000fc60008010204 */
[----:B------:R-:W-:Y:S01]  /*1a40*/  IMAD R58, R56, UR17, R58 ;  /* 0x00000011383a7c24 */ /* 0x000fe2000f8e023a */
[C---:B------:R-:W-:Y:S01]  /*1a50*/  LEA R62, P2, R60.reuse, c[0x0][0x168], 0x1 ;  /* 0x00005a003c3e7a11 */ /* 0x040fe200078408ff */
[----:B------:R-:W-:Y:S02]  /*1a60*/  IMAD.U32 R57, RZ, RZ, UR7 ;  /* 0x00000007ff397e24 */ /* 0x000fe4000f8e00ff */
[----:B------:R-:W-:Y:S02]  /*1a70*/  IMAD.IADD R58, R61, 0x1, R58 ;  /* 0x000000013d3a7824 */ /* 0x000fe400078e023a */
[----:B------:R-:W-:Y:S01]  /*1a80*/  IMAD.U32 R56, RZ, RZ, UR4 ;  /* 0x00000004ff387e24 */ /* 0x000fe2000f8e00ff */
[----:B------:R-:W-:Y:S02]  /*1a90*/  LEA R64, P1, R57, R62, 0x1 ;  /* 0x0000003e39407211 */ /* 0x000fe400078208ff */
        /* <DEDUP_REMOVED lines=12> */
.L_x_410:
[----:B------:R-:W-:Y:S01]  /*1b60*/  FMNMX.FTZ R56, R48, R49, !PT ;  /* 0x0000003130387209 */ /* 0x000fe20007810000 */
[----:B------:R-:W-:Y:S01]  /*1b70*/  IMAD R173, R117, 0x8, R118 ;  /* 0x0000000875ad7824 */ /* 0x000fe200078e0276 */
[----:B------:R-:W-:Y:S01]  /*1b80*/  FMNMX.FTZ R58, R50, R51, !PT ;  /* 0x00000033323a7209 */ /* 0x000fe20007810000 */
[----:B------:R-:W-:Y:S01]  /*1b90*/  IMAD.SHL.U32 R213, R2, 0x2, RZ ;  /* 0x0000000202d57824 */ /* 0x000fe200078e00ff */
[----:B------:R-:W-:Y:S01]  /*1ba0*/  FMNMX.FTZ R56, R44, R56, !PT ;  /* 0x000000382c387209 */ /* 0x000fe20007810000 */
[----:B------:R-:W-:Y:S01]  /*1bb0*/  UIADD3 UR12, UR23, -0x4498517b, URZ ;  /* 0xbb67ae85170c7890 */ /* 0x000fe2000fffe03f */
[----:B------:R-:W-:Y:S01]  /*1bc0*/  FMNMX.FTZ R58, R46, R58, !PT ;  /* 0x0000003a2e3a7209 */ /* 0x000fe20007810000 */
[----:B------:R-:W-:Y:S01]  /*1bd0*/  IMAD.WIDE.U32 R234, R169, -0x2daee0ad, RZ ;  /* 0xd2511f53a9ea7825 */ /* 0x000fe200078e00ff */
[----:B------:R-:W-:Y:S01]  /*1be0*/  FMNMX.FTZ R56, R45, R56, !PT ;  /* 0x000000382d387209 */ /* 0x000fe20007810000 */
[----:B------:R-:W-:Y:S01]  /*1bf0*/  UIADD3 UR13, UR22, -0x61c88647, URZ ;  /* 0x9e3779b9160d7890 */ /* 0x000fe2000fffe03f */
[----:B------:R-:W-:Y:S01]  /*1c00*/  FMNMX.FTZ R58, R47, R58, !PT ;  /* 0x0000003a2f3a7209 */ /* 0x000fe20007810000 */
[----:B------:R-:W-:Y:S01]  /*1c10*/  UIADD3 UR11, UR22, 0x3c6ef372, URZ ;  /* 0x3c6ef372160b7890 */ /* 0x000fe2000fffe03f */
[----:B------:R-:W-:Y:S01]  /*1c20*/  FMNMX.FTZ R56, R32, R56, !PT ;  /* 0x0000003820387209 */ /* 0x000fe20007810000 */
[----:B------:R-:W-:Y:S01]  /*1c30*/  UIADD3 UR10, UR23, 0x76cf5d0a, URZ ;  /* 0x76cf5d0a170a7890 */ /* 0x000fe2000fffe03f */
[----:B------:R-:W-:Y:S01]  /*1c40*/  FMNMX.FTZ R58, R34, R58, !PT ;  /* 0x0000003a223a7209 */ /* 0x000fe20007810000 */
[----:B------:R-:W-:Y:S01]  /*1c50*/  UIADD3 UR8, UR23, 0x32370b8f, URZ ;  /* 0x32370b8f17087890 */ /* 0x000fe2000fffe03f */
[----:B------:R-:W-:Y:S01]  /*1c60*/  FMNMX.FTZ R56, R33, R56, !PT ;  /* 0x0000003821387209 */ /* 0x000fe20007810000 */
[----:B------:R-:W-:Y:S01]  /*1c70*/  UIADD3 UR9, UR22, -0x255992d5, URZ ;  /* 0xdaa66d2b16097890 */ /* 0x000fe2000fffe03f */
[----:B------:R-:W-:Y:S01]  /*1c80*/  FMNMX.FTZ R58, R35, R58, !PT ;  /* 0x0000003a233a7209 */ /* 0x000fe20007810000 */
[----:B------:R-:W-:Y:S01]  /*1c90*/  UIADD3 UR7, UR22, 0x78dde6e4, URZ ;  /* 0x78dde6e416077890 */ /* 0x000fe2000fffe03f */
[----:B------:R-:W-:Y:S01]  /*1ca0*/  FMNMX.FTZ R56, R16, R56, !PT ;  /* 0x0000003810387209 */ /* 0x000fe20007810000 */
[----:B------:R-:W-:Y:S01]  /*1cb0*/  UIADD3 UR6, UR23, -0x126145ec, URZ ;  /* 0xed9eba1417067890 */ /* 0x000fe2000fffe03f */
[----:B------:R-:W-:Y:S01]  /*1cc0*/  FMNMX.FTZ R58, R18, R58, !PT ;  /* 0x0000003a123a7209 */ /* 0x000fe20007810000 */
[----:B------:R-:W-:Y:S01]  /*1cd0*/  UIADD3 UR4, UR23, -0x56f99767, URZ ;  /* 0xa906689917047890 */ /* 0x000fe2000fffe03f */
[----:B------:R-:W-:Y:S01]  /*1ce0*/  FMNMX.FTZ R56, R17, R56, !PT ;  /* 0x0000003811387209 */ /* 0x000fe20007810000 */
[----:B------:R-:W-:Y:S01]  /*1cf0*/  UIADD3 UR15, UR22, -0x4ab325aa, URZ ;  /* 0xb54cda56160f7890 */ /* 0x000fe2000fffe03f */
[----:B------:R-:W-:Y:S01]  /*1d00*/  FMNMX.FTZ R58, R19, R58, !PT ;  /* 0x0000003a133a7209 */ /* 0x000fe20007810000 */
[----:B------:R-:W-:Y:S01]  /*1d10*/  IMAD R194, R171, 0x10000, R171 ;  /* 0x00010000abc27824 */ /* 0x000fe200078e02ab */
[----:B------:R-:W-:Y:S01]  /*1d20*/  FMNMX.FTZ R56, R40, R56, !PT ;  /* 0x0000003828387209 */ /* 0x000fe20007810000 */
[----:B------:R-:W-:Y:S01]  /*1d30*/  UIADD3 UR5, UR22, 0x1715609d, URZ ;  /* 0x1715609d16057890 */ /* 0x000fe2000fffe03f */
[----:B------:R-:W-:Y:S01]  /*1d40*/  FMNMX.FTZ R58, R42, R58, !PT ;  /* 0x0000003a2a3a7209 */ /* 0x000fe20007810000 */
[----:B------:R-:W-:Y:S01]  /*1d50*/  IMAD.IADD R212, R0, 0x1, R213 ;  /* 0x0000000100d47824 */ /* 0x000fe200078e02d5 */
[----:B------:R-:W-:Y:S01]  /*1d60*/  FMNMX.FTZ R56, R41, R56, !PT ;  /* 0x0000003829387209 */ /* 0x000fe20007810000 */
[----:B------:R-:W-:Y:S01]  /*1d70*/  UIADD3 UR14, UR23, 0x646e171e, URZ ;  /* 0x646e171e170e7890 */ /* 0x000fe2000fffe03f */
        /* <DEDUP_REMOVED lines=19> */
[----:B------:R-:W-:Y:S01]  /*1eb0*/  IADD3 R172, R173, 0x4, RZ ;  /* 0x00000004adac7810 */ /* 0x000fe20007ffe0ff */
[----:B------:R-:W2:Y:S01]  /*1ec0*/  SHFL.BFLY PT, R57, R56, 0x2, 0x1f ;  /* 0x0c401f0038397f89 */ /* 0x000ea200000e0000 */
[----:B------:R-:W-:-:S02]  /*1ed0*/  LOP3.LUT R170, R116, UR22, RZ, 0x3c, !PT ;  /* 0x0000001674aa7c12 */ /* 0x000fc4000f8e3cff */
[----:B------:R-:W-:Y:S01]  /*1ee0*/  FMNMX.FTZ R2, R100, R101, !PT ;  /* 0x0000006564027209 */ /* 0x000fe20007810000 */
[----:B-1----:R-:W1:Y:S01]  /*1ef0*/  SHFL.BFLY PT, R62, R59, 0x2, 0x1f ;  /* 0x0c401f003b3e7f89 */ /* 0x002e6200000e0000 */
[----:B------:R-:W-:Y:S01]  /*1f00*/  IMAD.WIDE.U32 R232, R172, -0x326172a9, RZ ;  /* 0xcd9e8d57ace87825 */ /* 0x000fe200078e00ff */
[----:B------:R-:W-:Y:S02]  /*1f10*/  FMNMX.FTZ R167, R102, R103, !PT ;  /* 0x0000006766a77209 */ /* 0x000fe40007810000 */
[----:B------:R-:W-:Y:S02]  /*1f20*/  FMNMX.FTZ R2, R84, R2, !PT ;  /* 0x0000000254027209 */ /* 0x000fe40007810000 */
[----:B------:R-:W-:Y:S02]  /*1f30*/  LOP3.LUT R230, R233, R170, RZ, 0x3c, !PT ;  /* 0x000000aae9e67212 */ /* 0x000fe400078e3cff */
[----:B------:R-:W-:Y:S02]  /*1f40*/  LEA R233, R3, 0xfffffffe, 0x1 ;  /* 0xfffffffe03e97811 */ /* 0x000fe400078e08ff */
[----:B------:R-:W-:Y:S01]  /*1f50*/  FMNMX.FTZ R2, R85, R2, !PT ;  /* 0x0000000255027209 */ /* 0x000fe20007810000 */
[----:B------:R-:W-:Y:S01]  /*1f60*/  IMAD.WIDE.U32 R230, R230, -0x2daee0ad, RZ ;  /* 0xd2511f53e6e67825 */ /* 0x000fe200078e00ff */
[----:B------:R-:W-:-:S02]  /*1f70*/  LOP3.LUT R134, R235, UR23, R233, 0x96, !PT ;  /* 0x00000017eb867c12 */ /* 0x000fc4000f8e96e9 */
[----:B------:R-:W-:Y:S02]  /*1f80*/  FMNMX.FTZ R2, R112, R2, !PT ;  /* 0x0000000270027209 */ /* 0x000fe40007810000 */
[----:B------:R-:W-:Y:S01]  /*1f90*/  LOP3.LUT R228, R231, UR12, R234, 0x96, !PT ;  /* 0x0000000ce7e47c12 */ /* 0x000fe2000f8e96ea */
[----:B------:R-:W-:Y:S01]  /*1fa0*/  IMAD.WIDE.U32 R134, R134, -0x326172a9, RZ ;  /* 0xcd9e8d5786867825 */ /* 0x000fe200078e00ff */
[----:B------:R-:W-:Y:S02]  /*1fb0*/  FMNMX.FTZ R2, R113, R2, !PT ;  /* 0x0000000271027209 */ /* 0x000fe40007810000 */
[----:B--2---:R-:W-:Y:S01]  /*1fc0*/  FMNMX.FTZ R57, R56, R57, !PT ;  /* 0x0000003938397209 */ /* 0x004fe20007810000 */
[----:B------:R-:W-:Y:S01]  /*1fd0*/  IMAD.WIDE.U32 R228, R228, -0x326172a9, RZ ;  /* 0xcd9e8d57e4e47825 */ /* 0x000fe200078e00ff */
[----:B------:R-:W-:Y:S02]  /*1fe0*/  LOP3.LUT R56, R135, UR13, R232, 0x96, !PT ;  /* 0x0000000d87387c12 */ /* 0x000fe4000f8e96e8 */
[----:B-1----:R-:W-:Y:S01]  /*1ff0*/  FMNMX.FTZ R62, R59, R62, !PT ;  /* 0x0000003e3b3e7209 */ /* 0x002fe20007810000 */
[----:B------:R-:W1:Y:S01]  /*2000*/  SHFL.BFLY PT, R166, R57, 0x1, 0x1f ;  /* 0x0c201f0039a67f89 */ /* 0x000e6200000e0000 */
[----:B------:R-:W-:Y:S01]  /*2010*/  LOP3.LUT R60, R229, UR11, R134, 0x96, !PT ;  /* 0x0000000be53c7c12 */ /* 0x000fe2000f8e9686 */
[----:B------:R-:W-:Y:S01]  /*2020*/  IMAD.WIDE.U32 R64, R56, -0x2daee0ad, RZ ;  /* 0xd2511f5338407825 */ /* 0x000fe200078e00ff */
[----:B------:R-:W-:Y:S01]  /*2030*/  FMNMX.FTZ R2, R12, R2, !PT ;  /* 0x000000020c027209 */ /* 0x000fe20007810000 */
[----:B------:R-:W2:Y:S01]  /*2040*/  SHFL.BFLY PT, R165, R62, 0x1, 0x1f ;  /* 0x0c201f003ea57f89 */ /* 0x000ea200000e0000 */
[----:B------:R-:W-:Y:S01]  /*2050*/  FMNMX.FTZ R167, R86, R167, !PT ;  /* 0x000000a756a77209 */ /* 0x000fe20007810000 */
[----:B------:R-:W-:Y:S01]  /*2060*/  IMAD.WIDE.U32 R60, R60, -0x2daee0ad, RZ ;  /* 0xd2511f533c3c7825 */ /* 0x000fe200078e00ff */
[----:B------:R-:W-:-:S02]  /*2070*/  FMNMX.FTZ R2, R13, R2, !PT ;  /* 0x000000020d027209 */ /* 0x000fc40007810000 */
[----:B------:R-:W-:Y:S02]  /*2080*/  LOP3.LUT R56, R65, UR10, R230, 0x96, !PT ;  /* 0x0000000a41387c12 */ /* 0x000fe4000f8e96e6 */
[----:B------:R-:W-:Y:S02]  /*2090*/  LOP3.LUT R58, R61, UR8, R64, 0x96, !PT ;  /* 0x000000083d3a7c12 */ /* 0x000fe4000f8e9640 */
[----:B------:R-:W-:Y:S01]  /*20a0*/  FMNMX.FTZ R2, R52, R2, !PT ;  /* 0x0000000234027209 */ /* 0x000fe20007810000 */
[----:B------:R-:W-:Y:S01]  /*20b0*/  IMAD.WIDE.U32 R64, R56, -0x326172a9, RZ ;  /* 0xcd9e8d5738407825 */ /* 0x000fe200078e00ff */
[----:B------:R-:W-:Y:S02]  /*20c0*/  FMNMX.FTZ R167, R87, R167, !PT ;  /* 0x000000a757a77209 */ /* 0x000fe40007810000 */
[----:B------:R-:W-:Y:S01]  /*20d0*/  FMNMX.FTZ R2, R53, R2, !PT ;  /* 0x0000000235027209 */ /* 0x000fe20007810000 */
[----:B------:R-:W-:Y:S01]  /*20e0*/  IMAD.WIDE.U32 R58, R58, -0x326172a9, RZ ;  /* 0xcd9e8d573a3a7825 */ /* 0x000fe200078e00ff */
[----:B------:R-:W-:-:S02]  /*20f0*/  FMNMX.FTZ R167, R114, R167, !PT ;  /* 0x000000a772a77209 */ /* 0x000fc40007810000 */
[----:B------:R-:W-:Y:S02]  /*2100*/  FMNMX.FTZ R2, R8, R2, !PT ;  /* 0x0000000208027209 */ /* 0x000fe40007810000 */
[----:B------:R-:W-:Y:S02]  /*2110*/  LOP3.LUT R56, R59, UR7, R64, 0x96, !PT ;  /* 0x000000073b387c12 */ /* 0x000fe4000f8e9640 */
[----:B-1----:R-:W-:Y:S02]  /*2120*/  FMNMX.FTZ R166, R57, R166, !PT ;  /* 0x000000a639a67209 */ /* 0x002fe40007810000 */
[----:B------:R-:W-:Y:S02]  /*2130*/  LOP3.LUT R57, R65, UR9, R228, 0x96, !PT ;  /* 0x0000000941397c12 */ /* 0x000fe4000f8e96e4 */
[C---:B------:R-:W-:Y:S01]  /*2140*/  FSETP.NEU.FTZ.AND P1, PT, R166.reuse, -INF , PT ;  /* 0xff800000a600780b */ /* 0x040fe20003f3d000 */
[----:B------:R-:W-:Y:S01]  /*2150*/  FMUL.FTZ R207, R166, c[0x0][0x23c] ;  /* 0x00008f00a6cf7a20 */ /* 0x000fe20000410000 */
[----:B--2---:R-:W-:Y:S01]  /*2160*/  FMNMX.FTZ R165, R62, R165, !PT ;  /* 0x000000a53ea57209 */ /* 0x004fe20007810000 */
[----:B------:R-:W-:Y:S01]  /*2170*/  IMAD.WIDE.U32 R64, R57, -0x2daee0ad, RZ ;  /* 0xd2511f5339407825 */ /* 0x000fe200078e00ff */
[----:B------:R-:W-:-:S02]  /*2180*/  FMNMX.FTZ R2, R9, R2, !PT ;  /* 0x0000000209027209 */ /* 0x000fc40007810000 */
[----:B------:R-:W-:Y:S01]  /*2190*/  FSEL R207, R207, RZ, P1 ;  /* 0x000000ffcfcf7208 */ /* 0x000fe20000800000 */
[----:B------:R-:W-:Y:S01]  /*21a0*/  IMAD.WIDE.U32 R56, R56, -0x2daee0ad, RZ ;  /* 0xd2511f5338387825 */ /* 0x000fe200078e00ff */
[C---:B------:R-:W-:Y:S02]  /*21b0*/  FSETP.NEU.FTZ.AND P1, PT, R165.reuse, -INF , PT ;  /* 0xff800000a500780b */ /* 0x040fe40003f3d000 */
[----:B------:R-:W-:Y:S01]  /*21c0*/  FMNMX.FTZ R2, R36, R2, !PT ;  /* 0x0000000224027209 */ /* 0x000fe20007810000 */
[----:B------:R-:W-:Y:S01]  /*21d0*/  FMUL.FTZ R206, R165, c[0x0][0x23c] ;  /* 0x00008f00a5ce7a20 */ /* 0x000fe20000410000 */
[----:B------:R-:W-:Y:S01]  /*21e0*/  LOP3.LUT R60, R65, UR6, R60, 0x96, !PT ;  /* 0x00000006413c7c12 */ /* 0x000fe2000f8e963c */
[--C-:B------:R-:W-:Y:S01]  /*21f0*/  FFMA.FTZ R184, R48, c[0x0][0x23c], -R207.reuse ;  /* 0x00008f0030b87a23 */ /* 0x100fe200000108cf */
[----:B------:R-:W-:Y:S01]  /*2200*/  LOP3.LUT R48, R57, UR4, R64, 0x96, !PT ;  /* 0x0000000439307c12 */ /* 0x000fe2000f8e9640 */
[----:B------:R-:W-:Y:S01]  /*2210*/  FFMA.FTZ R183, R49, c[0x0][0x23c], -R207 ;  /* 0x00008f0031b77a23 */ /* 0x000fe200000108cf */
[----:B------:R-:W-:Y:S01]  /*2220*/  FMNMX.FTZ R167, R115, R167, !PT ;  /* 0x000000a773a77209 */ /* 0x000fe20007810000 */
[----:B------:R-:W-:Y:S01]  /*2230*/  IMAD.WIDE.U32 R60, R60, -0x326172a9, RZ ;  /* 0xcd9e8d573c3c7825 */ /* 0x000fe200078e00ff */
[----:B------:R-:W-:Y:S01]  /*2240*/  FSEL R206, R206, RZ, P1 ;  /* 0x000000ffcece7208 */ /* 0x000fe20000800000 */
[----:B------:R-:W-:Y:S01]  /*2250*/  MUFU.EX2 R184, R184 ;  /* 0x000000b800b87308 */ /* 0x000fe20000000800 */
[----:B------:R-:W-:Y:S01]  /*2260*/  FMNMX.FTZ R2, R37, R2, !PT ;  /* 0x0000000225027209 */ /* 0x000fe20007810000 */
[----:B------:R-:W-:Y:S01]  /*2270*/  IMAD.WIDE.U32 R64, R48, -0x326172a9, RZ ;  /* 0xcd9e8d5730407825 */ /* 0x000fe200078e00ff */
[----:B------:R-:W-:-:S02]  /*2280*/  FMNMX.FTZ R167, R14, R167, !PT ;  /* 0x000000a70ea77209 */ /* 0x000fc40007810000 */
[----:B------:R-:W-:Y:S01]  /*2290*/  FMNMX.FTZ R2, R4, R2, !PT ;  /* 0x0000000204027209 */ /* 0x000fe20007810000 */
[--C-:B------:R-:W-:Y:S01]  /*22a0*/  FFMA.FTZ R186, R50, c[0x0][0x23c], -R206.reuse ;  /* 0x00008f0032ba7a23 */ /* 0x100fe200000108ce */
[----:B------:R-:W-:Y:S01]  /*22b0*/  FMNMX.FTZ R167, R15, R167, !PT ;  /* 0x000000a70fa77209 */ /* 0x000fe20007810000 */
[----:B------:R-:W-:Y:S01]  /*22c0*/  FFMA.FTZ R185, R51, c[0x0][0x23c], -R206 ;  /* 0x00008f0033b97a23 */ /* 0x000fe200000108ce */
[----:B------:R-:W-:Y:S01]  /*22d0*/  LOP3.LUT R60, R65, UR15, R60, 0x96, !PT ;  /* 0x0000000f413c7c12 */ /* 0x000fe2000f8e963c */
[--C-:B------:R-:W-:Y:S01]  /*22e0*/  FFMA.FTZ R181, R44, c[0x0][0x23c], -R207.reuse ;  /* 0x00008f002cb57a23 */ /* 0x100fe200000108cf */
[----:B------:R-:W-:Y:S01]  /*22f0*/  FMNMX.FTZ R2, R5, R2, !PT ;  /* 0x0000000205027209 */ /* 0x000fe20007810000 */
[--C-:B------:R-:W-:Y:S01]  /*2300*/  FFMA.FTZ R180, R45, c[0x0][0x23c], -R207.reuse ;  /* 0x00008f002db47a23 */ /* 0x100fe200000108cf */
[----:B------:R-:W-:Y:S01]  /*2310*/  MUFU.EX2 R186, R186 ;  /* 0x000000ba00ba7308 */ /* 0x000fe20000000800 */
[----:B------:R-:W-:Y:S01]  /*2320*/  FMNMX.FTZ R167, R54, R167, !PT ;  /* 0x000000a736a77209 */ /* 0x000fe20007810000 */
[----:B------:R-:W-:Y:S01]  /*2330*/  FFMA.FTZ R179, R46, c[0x0][0x23c], -R206 ;  /* 0x00008f002eb37a23 */ /* 0x000fe200000108ce */
[----:B------:R-:W-:Y:S01]  /*2340*/  SHF.R.U32.HI R59, RZ, 0x10, R60 ;  /* 0x00000010ff3b7819 */ /* 0x000fe2000001163c */
[----:B------:R-:W1:Y:S01]  /*2350*/  SHFL.BFLY PT, R168, R2, 0x2, 0x1f ;  /* 0x0c401f0002a87f89 */ /* 0x000e6200000e0000 */
[----:B------:R-:W-:Y:S01]  /*2360*/  FMNMX.FTZ R167, R55, R167, !PT ;  /* 0x000000a737a77209 */ /* 0x000fe20007810000 */
[----:B------:R-:W-:Y:S01]  /*2370*/  FFMA.FTZ R182, R47, c[0x0][0x23c], -R206 ;  /* 0x00008f002fb67a23 */ /* 0x000fe200000108ce */
[----:B------:R-:W-:Y:S01]  /*2380*/  SHF.R.U32.HI R44, RZ, 0x18, R60 ;  /* 0x00000018ff2c7819 */ /* 0x000fe2000001163c */
[----:B------:R-:W2:Y:S01]  /*2390*/  MUFU.EX2 R185, R185 ;  /* 0x000000b900b97308 */ /* 0x000ea20000000800 */
[----:B------:R-:W-:Y:S01]  /*23a0*/  LOP3.LUT R46, R59, 0xff, RZ, 0xc0, !PT ;  /* 0x000000ff3b2e7812 */ /* 0x000fe200078ec0ff */
[--C-:B------:R-:W-:Y:S01]  /*23b0*/  FFMA.FTZ R164, R17, c[0x0][0x23c], -R207.reuse ;  /* 0x00008f0011a47a23 */ /* 0x100fe200000108cf */
[----:B------:R-:W-:Y:S01]  /*23c0*/  LOP3.LUT R49, R60, 0xffff, RZ, 0xc0, !PT ;  /* 0x0000ffff3c317812 */ /* 0x000fe200078ec0ff */
[--C-:B------:R-:W-:Y:S01]  /*23d0*/  FFMA.FTZ R174, R16, c[0x0][0x23c], -R207.reuse ;  /* 0x00008f0010ae7a23 */ /* 0x100fe200000108cf */
[----:B------:R-:W-:Y:S01]  /*23e0*/  LOP3.LUT R57, R64, 0xffff, RZ, 0xc0, !PT ;  /* 0x0000ffff40397812 */ /* 0x000fe200078ec0ff */
[--C-:B------:R-:W-:Y:S01]  /*23f0*/  FFMA.FTZ R178, R32, c[0x0][0x23c], -R207.reuse ;  /* 0x00008f0020b27a23 */ /* 0x100fe200000108cf */
[----:B------:R-:W-:Y:S01]  /*2400*/  FMNMX.FTZ R167, R10, R167, !PT ;  /* 0x000000a70aa77209 */ /* 0x000fe20007810000 */
[----:B------:R-:W3:Y:S01]  /*2410*/  MUFU.EX2 R183, R183 ;  /* 0x000000b700b77308 */ /* 0x000ee20000000800 */
[----:B------:R-:W-:Y:S01]  /*2420*/  PRMT R44, R46, 0x5410, R44 ;  /* 0x000054102e2c7816 */ /* 0x000fe2000000002c */
[----:B------:R-:W-:Y:S01]  /*2430*/  FFMA.FTZ R177, R33, c[0x0][0x23c], -R207 ;  /* 0x00008f0021b17a23 */ /* 0x000fe200000108cf */
[----:B------:R-:W-:Y:S01]  /*2440*/  LOP3.LUT R45, R60, 0xff, RZ, 0xc0, !PT ;  /* 0x000000ff3c2d7812 */ /* 0x000fe200078ec0ff */
[--C-:B------:R-:W-:Y:S01]  /*2450*/  FFMA.FTZ R176, R34, c[0x0][0x23c], -R206.reuse ;  /* 0x00008f0022b07a23 */ /* 0x100fe200000108ce */
[----:B------:R-:W-:Y:S01]  /*2460*/  SHF.R.U32.HI R49, RZ, 0x8, R49 ;  /* 0x00000008ff317819 */ /* 0x000fe20000011631 */
[--C-:B------:R-:W-:Y:S01]  /*2470*/  HSET2.LE.AND R44, R44, R194.reuse, PT ;  /* 0x000000c22c2c7233 */ /* 0x100fe20003803000 */
[----:B------:R-:W-:Y:S01]  /*2480*/  LOP3.LUT R130, R64, 0xff, RZ, 0xc0, !PT ;  /* 0x000000ff40827812 */ /* 0x000fe200078ec0ff */
[----:B------:R-:W-:Y:S01]  /*2490*/  MUFU.EX2 R181, R181 ;  /* 0x000000b500b57308 */ /* 0x000fe20000000800 */
[----:B------:R-:W-:Y:S01]  /*24a0*/  SHF.R.U32.HI R57, RZ, 0x8, R57 ;  /* 0x00000008ff397819 */ /* 0x000fe20000011639 */
[--C-:B------:R-:W-:Y:S01]  /*24b0*/  FFMA.FTZ R175, R35, c[0x0][0x23c], -R206.reuse ;  /* 0x00008f0023af7a23 */ /* 0x100fe200000108ce */
[----:B------:R-:W-:Y:S01]  /*24c0*/  FMNMX.FTZ R167, R11, R167, !PT ;  /* 0x000000a70ba77209 */ /* 0x000fe20007810000 */
[----:B------:R-:W-:Y:S01]  /*24d0*/  FFMA.FTZ R18, R18, c[0x0][0x23c], -R206 ;  /* 0x00008f0012127a23 */ /* 0x000fe200000108ce */
[----:B------:R-:W-:Y:S01]  /*24e0*/  SHF.R.U32.HI R48, RZ, 0x10, R64 ;  /* 0x00000010ff307819 */ /* 0x000fe20000011640 */
[----:B------:R-:W-:Y:S01]  /*24f0*/  FFMA.FTZ R41, R41, c[0x0][0x23c], -R207 ;  /* 0x00008f0029297a23 */ /* 0x000fe200000108cf */
[----:B------:R-:W-:Y:S01]  /*2500*/  PRMT R45, R45, 0x5410, R49 ;  /* 0x000054102d2d7816 */ /* 0x000fe20000000031 */
[----:B------:R-:W4:Y:S01]  /*2510*/  MUFU.EX2 R180, R180 ;  /* 0x000000b400b47308 */ /* 0x000f220000000800 */
[----:B------:R-:W-:Y:S01]  /*2520*/  PRMT R130, R130, 0x5410, R57 ;  /* 0x0000541082827816 */ /* 0x000fe20000000039 */
[----:B------:R-:W-:Y:S01]  /*2530*/  FFMA.FTZ R23, R23, c[0x0][0x23c], -R206 ;  /* 0x00008f0017177a23 */ /* 0x000fe200000108ce */
[----:B--2---:R-:W-:Y:S01]  /*2540*/  F2FP.PACK_AB R129, R185, R186 ;  /* 0x000000bab981723e */ /* 0x004fe200000000ff */
[--C-:B------:R-:W-:Y:S01]  /*2550*/  HSET2.LE.AND R45, R45, R194.reuse, PT ;  /* 0x000000c22d2d7233 */ /* 0x100fe20003803000 */
[----:B------:R-:W-:Y:S01]  /*2560*/  FMNMX.FTZ R167, R38, R167, !PT ;  /* 0x000000a726a77209 */ /* 0x000fe20007810000 */
[----:B------:R-:W-:Y:S01]  /*2570*/  HSET2.LE.AND R130, R130, R194, PT ;  /* 0x000000c282827233 */ /* 0x000fe20003803000 */
[----:B------:R-:W-:Y:S01]  /*2580*/  SHF.R.U32.HI R131, RZ, 0x18, R64 ;  /* 0x00000018ff837819 */ /* 0x000fe20000011640 */
[----:B------:R-:W2:Y:S01]  /*2590*/  MUFU.EX2 R179, R179 ;  /* 0x000000b300b37308 */ /* 0x000ea20000000800 */
[----:B------:R-:W-:Y:S01]  /*25a0*/  LOP3.LUT R48, R48, 0xff, RZ, 0xc0, !PT ;  /* 0x000000ff30307812 */ /* 0x000fe200078ec0ff */
[----:B------:R-:W-:Y:S01]  /*25b0*/  LDSM.16.MT88.4 R64, [R212+0xb000] ;  /* 0x00b00000d440783b */ /* 0x000fe20000004200 */
[----:B------:R-:W-:Y:S01]  /*25c0*/  LOP3.LUT R129, R44, R129, RZ, 0xc0, !PT ;  /* 0x000000812c817212 */ /* 0x000fe200078ec0ff */
[----:B------:R-:W-:Y:S01]  /*25d0*/  FADD.FTZ R185, R186, R185 ;  /* 0x000000b9bab97221 */ /* 0x000fe20000010000 */
[----:B------:R-:W-:-:S02]  /*25e0*/  FMNMX.FTZ R167, R39, R167, !PT ;  /* 0x000000a727a77209 */ /* 0x000fc40007810000 */
[----:B---3--:R-:W-:Y:S01]  /*25f0*/  F2FP.PACK_AB R128, R183, R184 ;  /* 0x000000b8b780723e */ /* 0x008fe200000000ff */
[----:B------:R-:W3:Y:S01]  /*2600*/  MUFU.EX2 R182, R182 ;  /* 0x000000b600b67308 */ /* 0x000ee20000000800 */
[----:B------:R-:W-:Y:S01]  /*2610*/  LOP3.LUT R44, R61, UR5, R58, 0x96, !PT ;  /* 0x000000053d2c7c12 */ /* 0x000fe2000f8e963a */
[----:B------:R-:W-:Y:S01]  /*2620*/  FADD.FTZ R183, R184, R183 ;  /* 0x000000b7b8b77221 */ /* 0x000fe20000010000 */
[----:B------:R-:W-:Y:S01]  /*2630*/  PRMT R131, R48, 0x5410, R131 ;  /* 0x0000541030837816 */ /* 0x000fe20000000083 */
[----:B------:R-:W-:Y:S01]  /*2640*/  LDSM.16.MT88.4 R60, [R213+0x9400] ;  /* 0x00940000d53c783b */ /* 0x000fe20000004200 */
[----:B----4-:R-:W-:Y:S01]  /*2650*/  F2FP.PACK_AB R0, R180, R181 ;  /* 0x000000b5b400723e */ /* 0x010fe200000000ff */
[----:B------:R-:W-:Y:S01]  /*2660*/  FADD.FTZ R183, R181, R183 ;  /* 0x000000b7b5b77221 */ /* 0x000fe20000010000 */
[----:B------:R-:W-:Y:S01]  /*2670*/  FMNMX.FTZ R167, R6, R167, !PT ;  /* 0x000000a706a77209 */ /* 0x000fe20007810000 */
[----:B------:R-:W-:Y:S01]  /*2680*/  HSET2.LE.AND R131, R131, R194, PT ;  /* 0x000000c283837233 */ /* 0x000fe20003803000 */
[----:B------:R-:W-:Y:S01]  /*2690*/  LOP3.LUT R128, R45, R128, RZ, 0xc0, !PT ;  /* 0x000000802d807212 */ /* 0x000fe200078ec0ff */
[----:B------:R-:W-:Y:S01]  /*26a0*/  IMAD.WIDE.U32 R44, R44, -0x2daee0ad, RZ ;  /* 0xd2511f532c2c7825 */ /* 0x000fe200078e00ff */
[----:B------:R-:W-:Y:S01]  /*26b0*/  LOP3.LUT R130, R130, R0, RZ, 0xc0, !PT ;  /* 0x0000000082827212 */ /* 0x000fe200078ec0ff */
[----:B------:R-:W-:Y:S01]  /*26c0*/  MUFU.EX2 R174, R174 ;  /* 0x000000ae00ae7308 */ /* 0x000fe20000000800 */
[----:B-1----:R-:W-:Y:S01]  /*26d0*/  FMNMX.FTZ R168, R2, R168, !PT ;  /* 0x000000a802a87209 */ /* 0x002fe20007810000 */
[----:B------:R-:W-:Y:S01]  /*26e0*/  LDSM.16.MT88.4 R48, [R212+0x9400] ;  /* 0x00940000d430783b */ /* 0x000fe20000004200 */
[----:B------:R-:W-:Y:S01]  /*26f0*/  FMNMX.FTZ R167, R7, R167, !PT ;  /* 0x000000a707a77209 */ /* 0x000fe20007810000 */
[----:B--2---:R-:W-:Y:S01]  /*2700*/  FADD.FTZ R185, R179, R185 ;  /* 0x000000b9b3b97221 */ /* 0x004fe20000010000 */
[----:B---3--:R-:W-:Y:S01]  /*2710*/  F2FP.PACK_AB R0, R182, R179 ;  /* 0x000000b3b600723e */ /* 0x008fe200000000ff */
[----:B------:R-:W-:Y:S01]  /*2720*/  FADD.FTZ R183, R180, R183 ;  /* 0x000000b7b4b77221 */ /* 0x000fe20000010000 */
[----:B------:R-:W-:Y:S01]  /*2730*/  LOP3.LUT R17, R45, UR14, R56, 0x96, !PT ;  /* 0x0000000e2d117c12 */ /* 0x000fe2000f8e9638 */
[----:B------:R-:W1:Y:S01]  /*2740*/  MUFU.EX2 R164, R164 ;  /* 0x000000a400a47308 */ /* 0x000e620000000800 */
[----:B------:R-:W-:Y:S01]  /*2750*/  LOP3.LUT R131, R131, R0, RZ, 0xc0, !PT ;  /* 0x0000000083837212 */ /* 0x000fe200078ec0ff */
[----:B------:R-:W2:Y:S01]  /*2760*/  SHFL.BFLY PT, R56, R168, 0x1, 0x1f ;  /* 0x0c201f00a8387f89 */ /* 0x000ea200000e0000 */
[----:B------:R-:W-:Y:S01]  /*2770*/  LOP3.LUT R210, R227, R170, RZ, 0x3c, !PT ;  /* 0x000000aae3d27212 */ /* 0x000fe200078e3cff */
[----:B------:R-:W-:Y:S01]  /*2780*/  FADD.FTZ R185, R182, R185 ;  /* 0x000000b9b6b97221 */ /* 0x000fe20000010000 */
[----:B------:R-:W-:Y:S01]  /*2790*/  LOP3.LUT R133, R135, UR13, R226, 0x96, !PT ;  /* 0x0000000d87857c12 */ /* 0x000fe2000f8e96e2 */
[----:B------:R-:W3:Y:S01]  /*27a0*/  SHFL.BFLY PT, R0, R167, 0x2, 0x1f ;  /* 0x0c401f00a7007f89 */ /* 0x000ee200000e0000 */
[--C-:B------:R-:W-:Y:S01]  /*27b0*/  SHF.R.U32.HI R71, RZ, 0x10, R44.reuse ;  /* 0x00000010ff477819 */ /* 0x100fe2000001162c */
[----:B------:R-:W-:Y:S01]  /*27c0*/  IMAD.WIDE.U32 R210, R210, -0x2daee0ad, RZ ;  /* 0xd2511f53d2d27825 */ /* 0x000fe200078e00ff */
[----:B------:R-:W-:Y:S01]  /*27d0*/  LOP3.LUT R32, R44, 0xffff, RZ, 0xc0, !PT ;  /* 0x0000ffff2c207812 */ /* 0x000fe200078ec0ff */
[----:B------:R-:W-:Y:S01]  /*27e0*/  MUFU.EX2 R178, R178 ;  /* 0x000000b200b27308 */ /* 0x000fe20000000800 */
[----:B------:R-:W-:Y:S01]  /*27f0*/  SHF.R.U32.HI R16, RZ, 0x18, R44 ;  /* 0x00000018ff107819 */ /* 0x000fe2000001162c */
[----:B------:R-:W-:Y:S01]  /*2800*/  IMAD.WIDE.U32 R136, R133, -0x2daee0ad, RZ ;  /* 0xd2511f5385887825 */ /* 0x000fe200078e00ff */
[----:B------:R-:W-:Y:S01]  /*2810*/  LOP3.LUT R208, R211, UR12, R234, 0x96, !PT ;  /* 0x0000000cd3d07c12 */ /* 0x000fe2000f8e96ea */
[----:B------:R-:W-:Y:S01]  /*2820*/  HMMA.16816.F32 R156, R128, R148, RZ ;  /* 0x00000094809c723c */ /* 0x000fe200000018ff */
[----:B------:R-:W-:-:S02]  /*2830*/  LOP3.LUT R71, R71, 0xff, RZ, 0xc0, !PT ;  /* 0x000000ff47477812 */ /* 0x000fc400078ec0ff */
[----:B------:R-:W-:Y:S01]  /*2840*/  LOP3.LUT R133, R137, UR10, R210, 0x96, !PT ;  /* 0x0000000a89857c12 */ /* 0x000fe2000f8e96d2 */
[----:B------:R-:W-:Y:S01]  /*2850*/  IMAD.WIDE.U32 R208, R208, -0x326172a9, RZ ;  /* 0xcd9e8d57d0d07825 */ /* 0x000fe200078e00ff */
[----:B------:R-:W-:Y:S01]  /*2860*/  MUFU.EX2 R177, R177 ;  /* 0x000000b100b17308 */ /* 0x000fe20000000800 */
[----:B------:R-:W-:Y:S02]  /*2870*/  LOP3.LUT R70, R44, 0xff, RZ, 0xc0, !PT ;  /* 0x000000ff2c467812 */ /* 0x000fe400078ec0ff */
[----:B------:R-:W-:Y:S01]  /*2880*/  SHF.R.U32.HI R32, RZ, 0x8, R32 ;  /* 0x00000008ff207819 */ /* 0x000fe20000011620 */
[----:B------:R-:W-:Y:S01]  /*2890*/  LDSM.16.MT88.4 R44, [R213+0xa400] ;  /* 0x00a40000d52c783b */ /* 0x000fe20000004200 */
[----:B------:R-:W-:Y:S01]  /*28a0*/  LOP3.LUT R134, R209, UR11, R134, 0x96, !PT ;  /* 0x0000000bd1867c12 */ /* 0x000fe2000f8e9686 */
[----:B------:R-:W-:Y:S01]  /*28b0*/  HMMA.16816.F32 R72, R128, R80, RZ ;  /* 0x000000508048723c */ /* 0x000fe200000018ff */
[----:B--2---:R-:W-:Y:S01]  /*28c0*/  FMNMX.FTZ R168, R168, R56, !PT ;  /* 0x00000038a8a87209 */ /* 0x004fe20007810000 */
[----:B------:R-:W-:Y:S01]  /*28d0*/  MUFU.EX2 R176, R176 ;  /* 0x000000b000b07308 */ /* 0x000fe20000000800 */
[----:B------:R-:W-:Y:S01]  /*28e0*/  PRMT R71, R71, 0x5410, R16 ;  /* 0x0000541047477816 */ /* 0x000fe20000000010 */
[----:B------:R-:W-:Y:S01]  /*28f0*/  IMAD.WIDE.U32 R134, R134, -0x2daee0ad, RZ ;  /* 0xd2511f5386867825 */ /* 0x000fe200078e00ff */
[----:B---3--:R-:W-:-:S02]  /*2900*/  FMNMX.FTZ R167, R167, R0, !PT ;  /* 0x00000000a7a77209 */ /* 0x008fc40007810000 */
[C---:B------:R-:W-:Y:S01]  /*2910*/  FSETP.NEU.FTZ.AND P1, PT, R168.reuse, -INF , PT ;  /* 0xff800000a800780b */ /* 0x040fe20003f3d000 */
[----:B------:R-:W-:Y:S01]  /*2920*/  FMUL.FTZ R203, R168, c[0x0][0x23c] ;  /* 0x00008f00a8cb7a20 */ /* 0x000fe20000410000 */
[----:B------:R-:W-:Y:S01]  /*2930*/  LOP3.LUT R16, R17, 0xffff, RZ, 0xc0, !PT ;  /* 0x0000ffff11107812 */ /* 0x000fe200078ec0ff */
[----:B------:R-:W2:Y:S01]  /*2940*/  SHFL.BFLY PT, R132, R167, 0x1, 0x1f ;  /* 0x0c201f00a7847f89 */ /* 0x000ea200000e0000 */
[----:B------:R-:W-:Y:S01]  /*2950*/  FFMA.FTZ R0, R19, c[0x0][0x23c], -R206 ;  /* 0x00008f0013007a23 */ /* 0x000fe200000108ce */
[----:B------:R-:W-:Y:S01]  /*2960*/  MUFU.EX2 R2, R18 ;  /* 0x0000001200027308 */ /* 0x000fe20000000800 */
[----:B------:R-:W-:Y:S01]  /*2970*/  FSEL R203, R203, RZ, P1 ;  /* 0x000000ffcbcb7208 */ /* 0x000fe20000800000 */
[--C-:B------:R-:W-:Y:S01]  /*2980*/  HSET2.LE.AND R71, R71, R194.reuse, PT ;  /* 0x000000c247477233 */ /* 0x100fe20003803000 */
[----:B------:R-:W-:Y:S01]  /*2990*/  SHF.R.U32.HI R69, RZ, 0x10, R17 ;  /* 0x00000010ff457819 */ /* 0x000fe20000011611 */
[C---:B------:R-:W-:Y:S01]  /*29a0*/  HMMA.16816.F32 R88, R128.reuse, R96, RZ ;  /* 0x000000608058723c */ /* 0x040fe200000018ff */
[----:B------:R-:W-:Y:S01]  /*29b0*/  PRMT R70, R70, 0x5410, R32 ;  /* 0x0000541046467816 */ /* 0x000fe20000000020 */
[--C-:B------:R-:W-:Y:S01]  /*29c0*/  FFMA.FTZ R187, R100, c[0x0][0x23c], -R203.reuse ;  /* 0x00008f0064bb7a23 */ /* 0x100fe200000108cb */
[----:B------:R-:W-:Y:S01]  /*29d0*/  LOP3.LUT R100, R135, UR8, R136, 0x96, !PT ;  /* 0x0000000887647c12 */ /* 0x000fe2000f8e9688 */
[----:B------:R-:W3:Y:S01]  /*29e0*/  MUFU.EX2 R0, R0 ;  /* 0x0000000000007308 */ /* 0x000ee20000000800 */
[----:B------:R-:W-:Y:S01]  /*29f0*/  FFMA.FTZ R188, R101, c[0x0][0x23c], -R203 ;  /* 0x00008f0065bc7a23 */ /* 0x000fe200000108cb */
[----:B------:R-:W-:Y:S01]  /*2a00*/  LOP3.LUT R68, R17, 0xff, RZ, 0xc0, !PT ;  /* 0x000000ff11447812 */ /* 0x000fe200078ec0ff */
[----:B------:R-:W-:Y:S01]  /*2a10*/  IMAD.WIDE.U32 R136, R133, -0x326172a9, RZ ;  /* 0xcd9e8d5785887825 */ /* 0x000fe200078e00ff */
[----:B------:R-:W-:Y:S01]  /*2a20*/  SHF.R.U32.HI R16, RZ, 0x8, R16 ;  /* 0x00000008ff107819 */ /* 0x000fe20000011610 */
[--C-:B------:R-:W-:Y:S01]  /*2a30*/  HSET2.LE.AND R70, R70, R194.reuse, PT ;  /* 0x000000c246467233 */ /* 0x100fe20003803000 */
[----:B------:R-:W-:Y:S01]  /*2a40*/  SHF.R.U32.HI R17, RZ, 0x18, R17 ;  /* 0x00000018ff117819 */ /* 0x000fe20000011611 */
[----:B------:R-:W-:Y:S01]  /*2a50*/  IMAD.WIDE.U32 R100, R100, -0x326172a9, RZ ;  /* 0xcd9e8d5764647825 */ /* 0x000fe200078e00ff */
[----:B------:R-:W4:Y:S01]  /*2a60*/  MUFU.EX2 R175, R175 ;  /* 0x000000af00af7308 */ /* 0x000f220000000800 */
[----:B------:R-:W-:Y:S01]  /*2a70*/  LOP3.LUT R133, R137, UR9, R208, 0x96, !PT ;  /* 0x0000000989857c12 */ /* 0x000fe2000f8e96d0 */
[----:B------:R-:W5:Y:S01]  /*2a80*/  LDSM.16.MT88.4 R32, [R212+0xa400] ;  /* 0x00a40000d420783b */ /* 0x000f620000004200 */
[----:B------:R-:W-:Y:S01]  /*2a90*/  LOP3.LUT R69, R69, 0xff, RZ, 0xc0, !PT ;  /* 0x000000ff45457812 */ /* 0x000fe200078ec0ff */
[----:B------:R-:W-:Y:S01]  /*2aa0*/  FFMA.FTZ R189, R84, c[0x0][0x23c], -R203 ;  /* 0x00008f0054bd7a23 */ /* 0x000fe200000108cb */
[----:B------:R-:W-:Y:S01]  /*2ab0*/  LOP3.LUT R136, R101, UR7, R136, 0x96, !PT ;  /* 0x0000000765887c12 */ /* 0x000fe2000f8e9688 */
[----:B------:R-:W-:Y:S01]  /*2ac0*/  IMAD.WIDE.U32 R138, R133, -0x2daee0ad, RZ ;  /* 0xd2511f53858a7825 */ /* 0x000fe200078e00ff */
[----:B------:R-:W-:Y:S01]  /*2ad0*/  PRMT R68, R68, 0x5410, R16 ;  /* 0x0000541044447816 */ /* 0x000fe20000000010 */
[----:B------:R-:W-:Y:S01]  /*2ae0*/  MUFU.EX2 R187, R187 ;  /* 0x000000bb00bb7308 */ /* 0x000fe20000000800 */
[----:B--2---:R-:W-:Y:S01]  /*2af0*/  FMNMX.FTZ R167, R167, R132, !PT ;  /* 0x00000084a7a77209 */ /* 0x004fe20007810000 */
[----:B------:R-:W-:Y:S01]  /*2b00*/  IMAD.WIDE.U32 R136, R136, -0x2daee0ad, RZ ;  /* 0xd2511f5388887825 */ /* 0x000fe200078e00ff */
[----:B-1----:R-:W-:Y:S01]  /*2b10*/  F2FP.PACK_AB R16, R164, R174 ;  /* 0x000000aea410723e */ /* 0x002fe200000000ff */
[--C-:B------:R-:W-:Y:S01]  /*2b20*/  HSET2.LE.AND R68, R68, R194.reuse, PT ;  /* 0x000000c244447233 */ /* 0x100fe20003803000 */
[----:B------:R-:W-:Y:S01]  /*2b30*/  PRMT R69, R69, 0x5410, R17 ;  /* 0x0000541045457816 */ /* 0x000fe20000000011 */
[----:B------:R-:W-:Y:S01]  /*2b40*/  FMUL.FTZ R205, R167, c[0x0][0x23c] ;  /* 0x00008f00a7cd7a20 */ /* 0x000fe20000410000 */
[----:B------:R-:W-:Y:S01]  /*2b50*/  LOP3.LUT R70, R70, R16, RZ, 0xc0, !PT ;  /* 0x0000001046467212 */ /* 0x000fe200078ec0ff */
[--C-:B------:R-:W-:Y:S01]  /*2b60*/  FFMA.FTZ R190, R85, c[0x0][0x23c], -R203.reuse ;  /* 0x00008f0055be7a23 */ /* 0x100fe200000108cb */
[----:B---3--:R-:W-:Y:S01]  /*2b70*/  F2FP.PACK_AB R17, R0, R2 ;  /* 0x000000020011723e */ /* 0x008fe200000000ff */
[--C-:B------:R-:W-:Y:S01]  /*2b80*/  HSET2.LE.AND R69, R69, R194.reuse, PT ;  /* 0x000000c245457233 */ /* 0x100fe20003803000 */
[----:B------:R-:W-:Y:S01]  /*2b90*/  F2FP.PACK_AB R16, R177, R178 ;  /* 0x000000b2b110723e */ /* 0x000fe200000000ff */
[----:B------:R-:W-:Y:S01]  /*2ba0*/  MUFU.EX2 R188, R188 ;  /* 0x000000bc00bc7308 */ /* 0x000fe20000000800 */
[----:B----4-:R-:W-:Y:S01]  /*2bb0*/  F2FP.PACK_AB R57, R175, R176 ;  /* 0x000000b0af39723e */ /* 0x010fe200000000ff */
[C---:B------:R-:W-:Y:S01]  /*2bc0*/  HMMA.16816.F32 R104, R128.reuse, R108, RZ ;  /* 0x0000006c8068723c */ /* 0x040fe200000018ff */
[----:B------:R-:W-:Y:S01]  /*2bd0*/  FSETP.NEU.FTZ.AND P1, PT, R167, -INF , PT ;  /* 0xff800000a700780b */ /* 0x000fe20003f3d000 */
[--C-:B------:R-:W-:Y:S01]  /*2be0*/  FFMA.FTZ R196, R12, c[0x0][0x23c], -R203.reuse ;  /* 0x00008f000cc47a23 */ /* 0x100fe200000108cb */
[----:B------:R-:W-:Y:S01]  /*2bf0*/  LOP3.LUT R84, R137, UR4, R138, 0x96, !PT ;  /* 0x0000000489547c12 */ /* 0x000fe2000f8e968a */
[----:B------:R-:W-:Y:S01]  /*2c00*/  FFMA.FTZ R199, R13, c[0x0][0x23c], -R203 ;  /* 0x00008f000dc77a23 */ /* 0x000fe200000108cb */
[----:B------:R-:W-:Y:S01]  /*2c10*/  FSEL R205, R205, RZ, P1 ;  /* 0x000000ffcdcd7208 */ /* 0x000fe20000800000 */
[----:B------:R-:W-:Y:S01]  /*2c20*/  MUFU.EX2 R189, R189 ;  /* 0x000000bd00bd7308 */ /* 0x000fe20000000800 */
[----:B------:R-:W-:Y:S01]  /*2c30*/  LOP3.LUT R71, R71, R17, RZ, 0xc0, !PT ;  /* 0x0000001147477212 */ /* 0x000fe200078ec0ff */
[----:B------:R-:W-:Y:S01]  /*2c40*/  IMAD.WIDE.U32 R132, R84, -0x326172a9, RZ ;  /* 0xcd9e8d5754847825 */ /* 0x000fe200078e00ff */
[----:B------:R-:W-:Y:S01]  /*2c50*/  LOP3.LUT R68, R68, R16, RZ, 0xc0, !PT ;  /* 0x0000001044447212 */ /* 0x000fe200078ec0ff */
[C---:B------:R-:W-:Y:S01]  /*2c60*/  HMMA.16816.F32 R140, R128.reuse, R120, RZ ;  /* 0x00000078808c723c */ /* 0x040fe200000018ff */
[----:B------:R-:W-:Y:S01]  /*2c70*/  LOP3.LUT R69, R69, R57, RZ, 0xc0, !PT ;  /* 0x0000003945457212 */ /* 0x000fe200078ec0ff */
[----:B------:R-:W1:Y:S01]  /*2c80*/  LDSM.16.MT88.4 R16, [R213+0xb400] ;  /* 0x00b40000d510783b */ /* 0x000e620000004200 */
[----:B------:R-:W-:Y:S01]  /*2c90*/  LOP3.LUT R138, R139, UR6, R134, 0x96, !PT ;  /* 0x000000068b8a7c12 */ /* 0x000fe2000f8e9686 */
[--C-:B------:R-:W-:Y:S01]  /*2ca0*/  FFMA.FTZ R193, R86, c[0x0][0x23c], -R205.reuse ;  /* 0x00008f0056c17a23 */ /* 0x100fe200000108cd */
[----:B------:R-:W-:Y:S01]  /*2cb0*/  LOP3.LUT R86, R132, 0xffff, RZ, 0xc0, !PT ;  /* 0x0000ffff84567812 */ /* 0x000fe200078ec0ff */
[----:B------:R-:W2:Y:S01]  /*2cc0*/  LDSM.16.MT88.4 R56, [R212+0xb400] ;  /* 0x00b40000d438783b */ /* 0x000ea20000004200 */
[--C-:B------:R-:W-:Y:S01]  /*2cd0*/  FFMA.FTZ R191, R102, c[0x0][0x23c], -R205.reuse ;  /* 0x00008f0066bf7a23 */ /* 0x100fe200000108cd */
[----:B------:R-:W-:Y:S01]  /*2ce0*/  LOP3.LUT R84, R132, 0xff, RZ, 0xc0, !PT ;  /* 0x000000ff84547812 */ /* 0x000fe200078ec0ff */
[----:B------:R-:W-:Y:S01]  /*2cf0*/  IMAD.WIDE.U32 R138, R138, -0x326172a9, RZ ;  /* 0xcd9e8d578a8a7825 */ /* 0x000fe200078e00ff */
[----:B------:R-:W-:Y:S01]  /*2d00*/  SHF.R.U32.HI R86, RZ, 0x8, R86 ;  /* 0x00000008ff567819 */ /* 0x000fe20000011656 */
[----:B------:R-:W3:Y:S01]  /*2d10*/  MUFU.EX2 R190, R190 ;  /* 0x000000be00be7308 */ /* 0x000ee20000000800 */
[C---:B------:R-:W-:Y:S01]  /*2d20*/  HMMA.16816.F32 R124, R128.reuse, R64, RZ ;  /* 0x00000040807c723c */ /* 0x040fe200000018ff */
[--C-:B------:R-:W-:Y:S01]  /*2d30*/  FFMA.FTZ R192, R87, c[0x0][0x23c], -R205.reuse ;  /* 0x00008f0057c07a23 */ /* 0x100fe200000108cd */
[----:B------:R-:W-:Y:S01]  /*2d40*/  SHF.R.U32.HI R87, RZ, 0x10, R132 ;  /* 0x00000010ff577819 */ /* 0x000fe20000011684 */
[----:B------:R-:W-:Y:S01]  /*2d50*/  FFMA.FTZ R195, R103, c[0x0][0x23c], -R205 ;  /* 0x00008f0067c37a23 */ /* 0x000fe200000108cd */
[----:B------:R-:W-:Y:S01]  /*2d60*/  LOP3.LUT R101, R133, UR15, R138, 0x96, !PT ;  /* 0x0000000f85657c12 */ /* 0x000fe2000f8e968a */
[--C-:B------:R-:W-:Y:S01]  /*2d70*/  FFMA.FTZ R198, R112, c[0x0][0x23c], -R203.reuse ;  /* 0x00008f0070c67a23 */ /* 0x100fe200000108cb */
[----:B------:R-:W-:Y:S01]  /*2d80*/  PRMT R84, R84, 0x5410, R86 ;  /* 0x0000541054547816 */ /* 0x000fe20000000056 */
[----:B------:R-:W-:Y:S01]  /*2d90*/  MUFU.EX2 R191, R191 ;  /* 0x000000bf00bf7308 */ /* 0x000fe20000000800 */
[----:B------:R-:W-:Y:S01]  /*2da0*/  LOP3.LUT R86, R87, 0xff, RZ, 0xc0, !PT ;  /* 0x000000ff57567812 */ /* 0x000fe200078ec0ff */
[C---:B------:R-:W-:Y:S01]  /*2db0*/  HMMA.16816.F32 R152, R128.reuse, R150, RZ ;  /* 0x000000968098723c */ /* 0x040fe200000018ff */
[----:B------:R-:W-:Y:S01]  /*2dc0*/  LOP3.LUT R103, R101, 0xffff, RZ, 0xc0, !PT ;  /* 0x0000ffff65677812 */ /* 0x000fe200078ec0ff */
[----:B------:R-:W-:Y:S01]  /*2dd0*/  FFMA.FTZ R197, R113, c[0x0][0x23c], -R203 ;  /* 0x00008f0071c57a23 */ /* 0x000fe200000108cb */
[--C-:B------:R-:W-:Y:S01]  /*2de0*/  SHF.R.U32.HI R87, RZ, 0x10, R101.reuse ;  /* 0x00000010ff577819 */ /* 0x100fe20000011665 */
[----:B------:R-:W-:Y:S01]  /*2df0*/  HSET2.LE.AND R84, R84, R194, PT ;  /* 0x000000c254547233 */ /* 0x000fe20003803000 */
[----:B------:R-:W-:Y:S01]  /*2e00*/  LOP3.LUT R236, R139, UR5, R100, 0x96, !PT ;  /* 0x000000058bec7c12 */ /* 0x000fe2000f8e9664 */
[----:B------:R-:W-:Y:S01]  /*2e10*/  MUFU.EX2 R193, R193 ;  /* 0x000000c100c17308 */ /* 0x000fe20000000800 */
[----:B------:R-:W-:Y:S01]  /*2e20*/  LOP3.LUT R102, R101, 0xff, RZ, 0xc0, !PT ;  /* 0x000000ff65667812 */ /* 0x000fe200078ec0ff */
[----:B------:R-:W-:Y:S01]  /*2e30*/  HMMA.16816.F32 R76, R128, R82, RZ ;  /* 0x00000052804c723c */ /* 0x000fe200000018ff */
[----:B------:R-:W-:Y:S01]  /*2e40*/  SHF.R.U32.HI R85, RZ, 0x18, R132 ;  /* 0x00000018ff557819 */ /* 0x000fe20000011684 */
[----:B------:R-:W-:Y:S01]  /*2e50*/  IMAD.WIDE.U32 R236, R236, -0x2daee0ad, RZ ;  /* 0xd2511f53ecec7825 */ /* 0x000fe200078e00ff */
[----:B------:R-:W-:-:S02]  /*2e60*/  SHF.R.U32.HI R101, RZ, 0x18, R101 ;  /* 0x00000018ff657819 */ /* 0x000fc40000011665 */
[----:B------:R-:W-:Y:S01]  /*2e70*/  SHF.R.U32.HI R103, RZ, 0x8, R103 ;  /* 0x00000008ff677819 */ /* 0x000fe20000011667 */
[----:B------:R-:W4:Y:S01]  /*2e80*/  MUFU.EX2 R192, R192 ;  /* 0x000000c000c07308 */ /* 0x000f220000000800 */
[----:B------:R-:W-:Y:S01]  /*2e90*/  LOP3.LUT R87, R87, 0xff, RZ, 0xc0, !PT ;  /* 0x000000ff57577812 */ /* 0x000fe200078ec0ff */
[C---:B------:R-:W-:Y:S01]  /*2ea0*/  HMMA.16816.F32 R92, R128.reuse, R98, RZ ;  /* 0x00000062805c723c */ /* 0x040fe200000018ff */
[----:B------:R-:W-:Y:S01]  /*2eb0*/  PRMT R85, R86, 0x5410, R85 ;  /* 0x0000541056557816 */ /* 0x000fe20000000055 */
[----:B------:R-:W-:Y:S01]  /*2ec0*/  FFMA.FTZ R200, R14, c[0x0][0x23c], -R205 ;  /* 0x00008f000ec87a23 */ /* 0x000fe200000108cd */
[----:B------:R-:W-:Y:S01]  /*2ed0*/  PRMT R102, R102, 0x5410, R103 ;  /* 0x0000541066667816 */ /* 0x000fe20000000067 */
[----:B------:R-:W-:Y:S01]  /*2ee0*/  FFMA.FTZ R202, R15, c[0x0][0x23c], -R205 ;  /* 0x00008f000fca7a23 */ /* 0x000fe200000108cd */
[----:B------:R-:W-:Y:S01]  /*2ef0*/  PRMT R87, R87, 0x5410, R101 ;  /* 0x0000541057577816 */ /* 0x000fe20000000065 */
[----:B------:R-:W1:Y:S01]  /*2f00*/  MUFU.EX2 R195, R195 ;  /* 0x000000c300c37308 */ /* 0x000e620000000800 */
[----:B------:R-:W-:Y:S01]  /*2f10*/  LOP3.LUT R112, R236, 0xffff, RZ, 0xc0, !PT ;  /* 0x0000ffffec707812 */ /* 0x000fe200078ec0ff */
[C---:B------:R-:W-:Y:S01]  /*2f20*/  HMMA.16816.F32 R144, R128.reuse, R110, RZ ;  /* 0x0000006e8090723c */ /* 0x040fe200000018ff */
[----:B------:R-:W-:Y:S01]  /*2f30*/  LOP3.LUT R138, R237, UR14, R136, 0x96, !PT ;  /* 0x0000000eed8a7c12 */ /* 0x000fe2000f8e9688 */
[--C-:B------:R-:W-:Y:S01]  /*2f40*/  HSET2.LE.AND R85, R85, R194.reuse, PT ;  /* 0x000000c255557233 */ /* 0x100fe20003803000 */
[----:B---3--:R-:W-:Y:S01]  /*2f50*/  F2FP.PACK_AB R134, R190, R189 ;  /* 0x000000bdbe86723e */ /* 0x008fe200000000ff */
[--C-:B------:R-:W-:Y:S01]  /*2f60*/  HSET2.LE.AND R102, R102, R194.reuse, PT ;  /* 0x000000c266667233 */ /* 0x100fe20003803000 */
[----:B------:R-:W-:Y:S01]  /*2f70*/  F2FP.PACK_AB R132, R188, R187 ;  /* 0x000000bbbc84723e */ /* 0x000fe200000000ff */
[----:B------:R-:W-:Y:S01]  /*2f80*/  MUFU.EX2 R196, R196 ;  /* 0x000000c400c47308 */ /* 0x000fe20000000800 */
[--C-:B------:R-:W-:Y:S01]  /*2f90*/  HSET2.LE.AND R87, R87, R194.reuse, PT ;  /* 0x000000c257577233 */ /* 0x100fe20003803000 */
[C---:B------:R-:W-:Y:S01]  /*2fa0*/  HMMA.16816.F32 R116, R128.reuse, R122, RZ ;  /* 0x0000007a8074723c */ /* 0x040fe200000018ff */
[----:B----4-:R-:W-:Y:S01]  /*2fb0*/  F2FP.PACK_AB R135, R192, R193 ;  /* 0x000000c1c087723e */ /* 0x010fe200000000ff */
[--C-:B------:R-:W-:Y:S01]  /*2fc0*/  FFMA.FTZ R201, R114, c[0x0][0x23c], -R205.reuse ;  /* 0x00008f0072c97a23 */ /* 0x100fe200000108cd */
[----:B------:R-:W-:Y:S01]  /*2fd0*/  LOP3.LUT R12, R236, 0xff, RZ, 0xc0, !PT ;  /* 0x000000ffec0c7812 */ /* 0x000fe200078ec0ff */
[----:B------:R-:W-:Y:S01]  /*2fe0*/  FFMA.FTZ R204, R115, c[0x0][0x23c], -R205 ;  /* 0x00008f0073cc7a23 */ /* 0x000fe200000108cd */
[----:B------:R-:W-:Y:S01]  /*2ff0*/  SHF.R.U32.HI R112, RZ, 0x8, R112 ;  /* 0x00000008ff707819 */ /* 0x000fe20000011670 */
[----:B------:R-:W3:Y:S01]  /*3000*/  MUFU.EX2 R199, R199 ;  /* 0x000000c700c77308 */ /* 0x000ee20000000800 */
[----:B-1----:R-:W-:Y:S01]  /*3010*/  F2FP.PACK_AB R133, R195, R191 ;  /* 0x000000bfc385723e */ /* 0x002fe200000000ff */
[----:B------:R-:W-:Y:S01]  /*3020*/  HMMA.16816.F32 R128, R128, R66, RZ ;  /* 0x000000428080723c */ /* 0x000fe200000018ff */
[----:B------:R-:W-:Y:S01]  /*3030*/  SHF.R.U32.HI R14, RZ, 0x10, R138 ;  /* 0x00000010ff0e7819 */ /* 0x000fe2000001168a */
[--C-:B------:R-:W-:Y:S01]  /*3040*/  FFMA.FTZ R52, R52, c[0x0][0x23c], -R203.reuse ;  /* 0x00008f0034347a23 */ /* 0x100fe200000108cb */
[----:B------:R-:W-:Y:S01]  /*3050*/  LOP3.LUT R137, R138, 0xffff, RZ, 0xc0, !PT ;  /* 0x0000ffff8a897812 */ /* 0x000fe200078ec0ff */
[----:B------:R-:W-:Y:S01]  /*3060*/  FFMA.FTZ R53, R53, c[0x0][0x23c], -R203 ;  /* 0x00008f0035357a23 */ /* 0x000fe200000108cb */
[----:B------:R-:W-:Y:S01]  /*3070*/  LOP3.LUT R134, R84, R134, RZ, 0xc0, !PT ;  /* 0x0000008654867212 */ /* 0x000fe200078ec0ff */
[----:B------:R-:W1:Y:S01]  /*3080*/  MUFU.EX2 R198, R198 ;  /* 0x000000c600c67308 */ /* 0x000e620000000800 */
[----:B------:R-:W-:Y:S01]  /*3090*/  LOP3.LUT R135, R85, R135, RZ, 0xc0, !PT ;  /* 0x0000008755877212 */ /* 0x000fe200078ec0ff */
[C---:B------:R-:W-:Y:S01]  /*30a0*/  HMMA.16816.F32 R156, R68.reuse, R60, R156 ;  /* 0x0000003c449c723c */ /* 0x040fe2000000189c */
[----:B------:R-:W-:Y:S01]  /*30b0*/  LOP3.LUT R132, R102, R132, RZ, 0xc0, !PT ;  /* 0x0000008466847212 */ /* 0x000fe200078ec0ff */
[--C-:B------:R-:W-:Y:S01]  /*30c0*/  FFMA.FTZ R54, R54, c[0x0][0x23c], -R205.reuse ;  /* 0x00008f0036367a23 */ /* 0x100fe200000108cd */
[----:B------:R-:W-:Y:S01]  /*30d0*/  LOP3.LUT R133, R87, R133, RZ, 0xc0, !PT ;  /* 0x0000008557857212 */ /* 0x000fe200078ec0ff */
[----:B------:R-:W-:Y:S01]  /*30e0*/  FFMA.FTZ R55, R55, c[0x0][0x23c], -R205 ;  /* 0x00008f0037377a23 */ /* 0x000fe200000108cd */
[----:B------:R-:W-:Y:S01]  /*30f0*/  PRMT R12, R12, 0x5410, R112 ;  /* 0x000054100c0c7816 */ /* 0x000fe20000000070 */
[----:B------:R-:W4:Y:S01]  /*3100*/  MUFU.EX2 R197, R197 ;  /* 0x000000c500c57308 */ /* 0x000f220000000800 */
[----:B------:R-:W-:Y:S01]  /*3110*/  SHF.R.U32.HI R136, RZ, 0x10, R236 ;  /* 0x00000010ff887819 */ /* 0x000fe200000116ec */
[----:B------:R-:W-:Y:S01]  /*3120*/  HMMA.16816.F32 R72, R68, R48, R72 ;  /* 0x000000304448723c */ /* 0x000fe20000001848 */
[----:B------:R-:W-:Y:S01]  /*3130*/  SHF.R.U32.HI R15, RZ, 0x18, R138 ;  /* 0x00000018ff0f7819 */ /* 0x000fe2000001168a */
[--C-:B------:R-:W-:Y:S01]  /*3140*/  HSET2.LE.AND R12, R12, R194.reuse, PT ;  /* 0x000000c20c0c7233 */ /* 0x100fe20003803000 */
[----:B------:R-:W-:Y:S01]  /*3150*/  LOP3.LUT R14, R14, 0xff, RZ, 0xc0, !PT ;  /* 0x000000ff0e0e7812 */ /* 0x000fe200078ec0ff */
[----:B------:R-:W-:Y:S01]  /*3160*/  FADD.FTZ R187, R187, R188 ;  /* 0x000000bcbbbb7221 */ /* 0x000fe20000010000 */
[----:B------:R-:W-:Y:S01]  /*3170*/  LOP3.LUT R211, R138, 0xff, RZ, 0xc0, !PT ;  /* 0x000000ff8ad37812 */ /* 0x000fe200078ec0ff */
[----:B------:R-:W-:Y:S01]  /*3180*/  MUFU.EX2 R200, R200 ;  /* 0x000000c800c87308 */ /* 0x000fe20000000800 */
[----:B------:R-:W-:Y:S01]  /*3190*/  SHF.R.U32.HI R137, RZ, 0x8, R137 ;  /* 0x00000008ff897819 */ /* 0x000fe20000011689 */
[----:B------:R-:W-:Y:S01]  /*31a0*/  HMMA.16816.F32 R100, R132, R108, RZ ;  /* 0x0000006c8464723c */ /* 0x000fe200000018ff */
[----:B------:R-:W-:Y:S01]  /*31b0*/  SHF.R.U32.HI R13, RZ, 0x18, R236 ;  /* 0x00000018ff0d7819 */ /* 0x000fe200000116ec */
[----:B------:R-:W-:Y:S01]  /*31c0*/  FADD.FTZ R191, R191, R195 ;  /* 0x000000c3bfbf7221 */ /* 0x000fe20000010000 */
[----:B------:R-:W-:Y:S01]  /*31d0*/  LOP3.LUT R136, R136, 0xff, RZ, 0xc0, !PT ;  /* 0x000000ff88887812 */ /* 0x000fe200078ec0ff */
[----:B------:R-:W-:Y:S01]  /*31e0*/  FADD.FTZ R187, R189, R187 ;  /* 0x000000bbbdbb7221 */ /* 0x000fe20000010000 */
[----:B------:R-:W-:Y:S01]  /*31f0*/  PRMT R15, R14, 0x5410, R15 ;  /* 0x000054100e0f7816 */ /* 0x000fe2000000000f */
[----:B------:R-:W-:Y:S01]  /*3200*/  MUFU.EX2 R202, R202 ;  /* 0x000000ca00ca7308 */ /* 0x000fe20000000800 */
[----:B------:R-:W-:Y:S01]  /*3210*/  PRMT R211, R211, 0x5410, R137 ;  /* 0x00005410d3d37816 */ /* 0x000fe20000000089 */
[C---:B------:R-:W-:Y:S01]  /*3220*/  HMMA.16816.F32 R88, R68.reuse, R44, R88 ;  /* 0x0000002c4458723c */ /* 0x040fe20000001858 */
[----:B---3--:R-:W-:Y:S01]  /*3230*/  F2FP.PACK_AB R14, R199, R196 ;  /* 0x000000c4c70e723e */ /* 0x008fe200000000ff */
[----:B------:R-:W-:Y:S01]  /*3240*/  FADD.FTZ R191, R193, R191 ;  /* 0x000000bfc1bf7221 */ /* 0x000fe20000010000 */
[----:B------:R-:W-:Y:S01]  /*3250*/  PRMT R13, R136, 0x5410, R13 ;  /* 0x00005410880d7816 */ /* 0x000fe2000000000d */
[----:B------:R-:W-:Y:S01]  /*3260*/  FADD.FTZ R187, R190, R187 ;  /* 0x000000bbbebb7221 */ /* 0x000fe20000010000 */
[----:B------:R-:W-:Y:S01]  /*3270*/  LOP3.LUT R14, R12, R14, RZ, 0xc0, !PT ;  /* 0x0000000e0c0e7212 */ /* 0x000fe200078ec0ff */
[----:B------:R-:W3:Y:S01]  /*3280*/  MUFU.EX2 R201, R201 ;  /* 0x000000c900c97308 */ /* 0x000ee20000000800 */
[--C-:B------:R-:W-:Y:S01]  /*3290*/  HSET2.LE.AND R12, R211, R194.reuse, PT ;  /* 0x000000c2d30c7233 */ /* 0x100fe20003803000 */
[----:B-----5:R-:W-:Y:S01]  /*32a0*/  HMMA.16816.F32 R104, R68, R32, R104 ;  /* 0x000000204468723c */ /* 0x020fe20000001868 */
[----:B------:R-:W-:Y:S01]  /*32b0*/  HSET2.LE.AND R13, R13, R194, PT ;  /* 0x000000c20d0d7233 */ /* 0x000fe20003803000 */
[----:B------:R-:W-:-:S02]  /*32c0*/  FADD.FTZ R191, R192, R191 ;  /* 0x000000bfc0bf7221 */ /* 0x000fc40000010000 */
[----:B-1----:R-:W-:Y:S02]  /*32d0*/  FADD.FTZ R187, R198, R187 ;  /* 0x000000bbc6bb7221 */ /* 0x002fe40000010000 */
[----:B------:R-:W1:Y:S01]  /*32e0*/  MUFU.EX2 R204, R204 ;  /* 0x000000cc00cc7308 */ /* 0x000e620000000800 */
[----:B------:R-:W-:Y:S01]  /*32f0*/  FADD.FTZ R183, R178, R183 ;  /* 0x000000b7b2b77221 */ /* 0x000fe20000010000 */
[C---:B------:R-:W-:Y:S01]  /*3300*/  HMMA.16816.F32 R140, R68.reuse, R16, R140 ;  /* 0x00000010448c723c */ /* 0x040fe2000000188c */
[----:B------:R-:W-:Y:S02]  /*3310*/  FADD.FTZ R185, R176, R185 ;  /* 0x000000b9b0b97221 */ /* 0x000fe40000010000 */
[----:B----4-:R-:W-:Y:S02]  /*3320*/  FADD.FTZ R187, R197, R187 ;  /* 0x000000bbc5bb7221 */ /* 0x010fe40000010000 */
[----:B------:R-:W-:Y:S01]  /*3330*/  FADD.FTZ R183, R177, R183 ;  /* 0x000000b7b1b77221 */ /* 0x000fe20000010000 */
[----:B------:R-:W4:Y:S01]  /*3340*/  MUFU.EX2 R52, R52 ;  /* 0x0000003400347308 */ /* 0x000f220000000800 */
[----:B---3--:R-:W-:Y:S01]  /*3350*/  FADD.FTZ R191, R201, R191 ;  /* 0x000000bfc9bf7221 */ /* 0x008fe20000010000 */
[----:B--2---:R-:W-:Y:S01]  /*3360*/  HMMA.16816.F32 R124, R68, R56, R124 ;  /* 0x00000038447c723c */ /* 0x004fe2000000187c */
[----:B------:R-:W-:-:S02]  /*3370*/  FADD.FTZ R185, R175, R185 ;  /* 0x000000b9afb97221 */ /* 0x000fc40000010000 */
[--C-:B------:R-:W-:Y:S02]  /*3380*/  FFMA.FTZ R36, R36, c[0x0][0x23c], -R203.reuse ;  /* 0x00008f0024247a23 */ /* 0x100fe400000108cb */
[----:B------:R-:W-:Y:S01]  /*3390*/  FFMA.FTZ R37, R37, c[0x0][0x23c], -R203 ;  /* 0x00008f0025257a23 */ /* 0x000fe200000108cb */
[----:B------:R-:W-:Y:S01]  /*33a0*/  MUFU.EX2 R53, R53 ;  /* 0x0000003500357308 */ /* 0x000fe20000000800 */
[----:B-1----:R-:W-:Y:S01]  /*33b0*/  FADD.FTZ R191, R204, R191 ;  /* 0x000000bfccbf7221 */ /* 0x002fe20000010000 */
[C---:B------:R-:W-:Y:S01]  /*33c0*/  HMMA.16816.F32 R152, R68.reuse, R62, R152 ;  /* 0x0000003e4498723c */ /* 0x040fe20000001898 */
[--C-:B------:R-:W-:Y:S02]  /*33d0*/  FFMA.FTZ R38, R38, c[0x0][0x23c], -R205.reuse ;  /* 0x00008f0026267a23 */ /* 0x100fe400000108cd */
[----:B------:R-:W-:Y:S02]  /*33e0*/  FFMA.FTZ R39, R39, c[0x0][0x23c], -R205 ;  /* 0x00008f0027277a23 */ /* 0x000fe400000108cd */
[----:B------:R-:W-:Y:S01]  /*33f0*/  FADD.FTZ R187, R196, R187 ;  /* 0x000000bbc4bb7221 */ /* 0x000fe20000010000 */
[----:B------:R-:W1:Y:S01]  /*3400*/  MUFU.EX2 R54, R54 ;  /* 0x0000003600367308 */ /* 0x000e620000000800 */
[----:B------:R-:W-:Y:S01]  /*3410*/  FADD.FTZ R191, R200, R191 ;  /* 0x000000bfc8bf7221 */ /* 0x000fe20000010000 */
[----:B------:R-:W-:Y:S01]  /*3420*/  HMMA.16816.F32 R76, R68, R50, R76 ;  /* 0x00000032444c723c */ /* 0x000fe2000000184c */
[----:B------:R-:W-:-:S02]  /*3430*/  FADD.FTZ R183, R174, R183 ;  /* 0x000000b7aeb77221 */ /* 0x000fc40000010000 */
[----:B------:R-:W-:Y:S02]  /*3440*/  FADD.FTZ R185, R2, R185 ;  /* 0x000000b902b97221 */ /* 0x000fe40000010000 */
[----:B------:R-:W-:Y:S01]  /*3450*/  FADD.FTZ R187, R199, R187 ;  /* 0x000000bbc7bb7221 */ /* 0x000fe20000010000 */
[----:B------:R-:W2:Y:S01]  /*3460*/  MUFU.EX2 R55, R55 ;  /* 0x0000003700377308 */ /* 0x000ea20000000800 */
[----:B------:R-:W-:Y:S01]  /*3470*/  FADD.FTZ R191, R202, R191 ;  /* 0x000000bfcabf7221 */ /* 0x000fe20000010000 */
[C---:B------:R-:W-:Y:S01]  /*3480*/  HMMA.16816.F32 R92, R68.reuse, R46, R92 ;  /* 0x0000002e445c723c */ /* 0x040fe2000000185c */
[----:B------:R-:W-:Y:S02]  /*3490*/  FADD.FTZ R183, R164, R183 ;  /* 0x000000b7a4b77221 */ /* 0x000fe40000010000 */
[----:B------:R-:W-:Y:S02]  /*34a0*/  FADD.FTZ R185, R0, R185 ;  /* 0x000000b900b97221 */ /* 0x000fe40000010000 */
[----:B----4-:R-:W-:Y:S01]  /*34b0*/  FADD.FTZ R187, R52, R187 ;  /* 0x000000bb34bb7221 */ /* 0x010fe20000010000 */
[----:B------:R-:W-:Y:S01]  /*34c0*/  MUFU.EX2 R36, R36 ;  /* 0x0000002400247308 */ /* 0x000fe20000000800 */
[----:B-1----:R-:W-:Y:S01]  /*34d0*/  FADD.FTZ R191, R54, R191 ;  /* 0x000000bf36bf7221 */ /* 0x002fe20000010000 */
[----:B------:R-:W-:Y:S01]  /*34e0*/  HMMA.16816.F32 R144, R68, R34, R144 ;  /* 0x000000224490723c */ /* 0x000fe20000001890 */
[----:B------:R-:W-:-:S05]  /*34f0*/  FADD.FTZ R187, R53, R187 ;  /* 0x000000bb35bb7221 */ /* 0x000fca0000010000 */
[----:B------:R-:W-:Y:S01]  /*3500*/  MUFU.EX2 R37, R37 ;  /* 0x0000002500257308 */ /* 0x000fe20000000800 */
[----:B--2---:R-:W-:Y:S01]  /*3510*/  FADD.FTZ R191, R55, R191 ;  /* 0x000000bf37bf7221 */ /* 0x004fe20000010000 */
[C---:B------:R-:W-:Y:S06]  /*3520*/  HMMA.16816.F32 R116, R68.reuse, R18, R116 ;  /* 0x000000124474723c */ /* 0x040fec0000001874 */
[----:B------:R-:W-:Y:S02]  /*3530*/  MUFU.EX2 R38, R38 ;  /* 0x0000002600267308 */ /* 0x000fe40000000800 */
[----:B------:R-:W-:Y:S06]  /*3540*/  HMMA.16816.F32 R128, R68, R58, R128 ;  /* 0x0000003a4480723c */ /* 0x000fec0000001880 */
[----:B------:R-:W-:Y:S02]  /*3550*/  MUFU.EX2 R39, R39 ;  /* 0x0000002700277308 */ /* 0x000fe40000000800 */
        /* <DEDUP_REMOVED lines=9> */
[C---:B------:R-:W-:Y:S07]  /*35f0*/  HMMA.16816.F32 R136, R132.reuse, R64, RZ ;  /* 0x000000408488723c */ /* 0x040fee00000018ff */
[----:B------:R-:W-:Y:S01]  /*3600*/  HSET2.LE.AND R64, R15, R194, PT ;  /* 0x000000c20f407233 */ /* 0x000fe20003803000 */
[----:B------:R-:W-:Y:S01]  /*3610*/  HMMA.16816.F32 R132, R132, R66, RZ ;  /* 0x000000428484723c */ /* 0x000fe200000018ff */
[----:B------:R-:W-:-:S02]  /*3620*/  F2FP.PACK_AB R15, R202, R200 ;  /* 0x000000c8ca0f723e */ /* 0x000fc400000000ff */
[----:B------:R-:W-:Y:S02]  /*3630*/  F2FP.PACK_AB R65, R204, R201 ;  /* 0x000000c9cc41723e */ /* 0x000fe400000000ff */
[----:B------:R-:W-:Y:S02]  /*3640*/  LOP3.LUT R15, R13, R15, RZ, 0xc0, !PT ;  /* 0x0000000f0d0f7212 */ /* 0x000fe400078ec0ff */
[----:B------:R-:W-:Y:S02]  /*3650*/  F2FP.PACK_AB R66, R197, R198 ;  /* 0x000000c6c542723e */ /* 0x000fe400000000ff */
[----:B------:R-:W-:Y:S01]  /*3660*/  LOP3.LUT R13, R64, R65, RZ, 0xc0, !PT ;  /* 0x00000041400d7212 */ /* 0x000fe200078ec0ff */
[--C-:B------:R-:W-:Y:S01]  /*3670*/  FFMA.FTZ R64, R30, c[0x0][0x23c], -R206.reuse ;  /* 0x00008f001e407a23 */ /* 0x100fe200000108ce */
[----:B------:R-:W-:Y:S01]  /*3680*/  LOP3.LUT R12, R12, R66, RZ, 0xc0, !PT ;  /* 0x000000420c0c7212 */ /* 0x000fe200078ec0ff */
[----:B------:R-:W-:Y:S01]  /*3690*/  FFMA.FTZ R65, R31, c[0x0][0x23c], -R206 ;  /* 0x00008f001f417a23 */ /* 0x000fe200000108ce */
[----:B------:R-:W-:-:S03]  /*36a0*/  IADD3 R66, R233, 0x1, RZ ;  /* 0x00000001e9427810 */ /* 0x000fc60007ffe0ff */
[----:B------:R-:W-:Y:S01]  /*36b0*/  MUFU.EX2 R64, R64 ;  /* 0x0000004000407308 */ /* 0x000fe20000000800 */
[----:B------:R-:W-:Y:S01]  /*36c0*/  LOP3.LUT R66, R235, UR23, R66, 0x96, !PT ;  /* 0x00000017eb427c12 */ /* 0x000fe2000f8e9642 */
[C---:B------:R-:W-:Y:S04]  /*36d0*/  HMMA.16816.F32 R100, R12.reuse, R32, R100 ;  /* 0x000000200c64723c */ /* 0x040fe80000001864 */
[----:B------:R-:W-:Y:S02]  /*36e0*/  IMAD.WIDE.U32 R66, R66, -0x326172a9, RZ ;  /* 0xcd9e8d5742427825 */ /* 0x000fe400078e00ff */
[----:B------:R-:W1:Y:S02]  /*36f0*/  MUFU.EX2 R65, R65 ;  /* 0x0000004100417308 */ /* 0x000e640000000800 */
[----:B------:R-:W-:Y:S01]  /*3700*/  HMMA.16816.F32 R112, R12, R16, R112 ;  /* 0x000000100c70723c */ /* 0x000fe20000001870 */
[----:B------:R-:W-:-:S02]  /*3710*/  LOP3.LUT R232, R67, UR13, R232, 0x96, !PT ;  /* 0x0000000d43e87c12 */ /* 0x000fc4000f8e96e8 */
[----:B------:R-:W-:Y:S02]  /*3720*/  LOP3.LUT R32, R229, UR11, R66, 0x96, !PT ;  /* 0x0000000be5207c12 */ /* 0x000fe4000f8e9642 */
[----:B------:R-:W-:Y:S01]  /*3730*/  LOP3.LUT R226, R67, UR13, R226, 0x96, !PT ;  /* 0x0000000d43e27c12 */ /* 0x000fe2000f8e96e2 */
[----:B------:R-:W-:Y:S01]  /*3740*/  IMAD.WIDE.U32 R232, R232, -0x2daee0ad, RZ ;  /* 0xd2511f53e8e87825 */ /* 0x000fe200078e00ff */
[----:B------:R-:W-:Y:S01]  /*3750*/  LOP3.LUT R66, R209, UR11, R66, 0x96, !PT ;  /* 0x0000000bd1427c12 */ /* 0x000fe2000f8e9642 */
[----:B------:R-:W-:Y:S02]  /*3760*/  HMMA.16816.F32 R160, R12, R60, R160 ;  /* 0x0000003c0ca0723c */ /* 0x000fe400000018a0 */
[----:B------:R-:W-:Y:S01]  /*3770*/  IMAD.WIDE.U32 R32, R32, -0x2daee0ad, RZ ;  /* 0xd2511f5320207825 */ /* 0x000fe200078e00ff */
[----:B------:R-:W-:Y:S02]  /*3780*/  LOP3.LUT R231, R233, UR10, R230, 0x96, !PT ;  /* 0x0000000ae9e77c12 */ /* 0x000fe4000f8e96e6 */
[----:B-1----:R-:W-:-:S02]  /*3790*/  F2FP.PACK_AB R211, R65, R64 ;  /* 0x0000004041d3723e */ /* 0x002fc400000000ff */
[----:B------:R-:W-:Y:S01]  /*37a0*/  FFMA.FTZ R61, R29, c[0x0][0x23c], -R207 ;  /* 0x00008f001d3d7a23 */ /* 0x000fe200000108cf */
[----:B------:R-:W-:Y:S01]  /*37b0*/  LOP3.LUT R230, R33, UR8, R232, 0x96, !PT ;  /* 0x0000000821e67c12 */ /* 0x000fe2000f8e96e8 */
[----:B------:R-:W-:Y:S01]  /*37c0*/  IMAD.WIDE.U32 R16, R231, -0x326172a9, RZ ;  /* 0xcd9e8d57e7107825 */ /* 0x000fe200078e00ff */
[----:B------:R-:W-:Y:S01]  /*37d0*/  HMMA.16816.F32 R136, R12, R56, R136 ;  /* 0x000000380c88723c */ /* 0x000fe20000001888 */
[----:B------:R1:W-:Y:S02]  /*37e0*/  MUFU.EX2 R56, R41 ;  /* 0x0000002900387308 */ /* 0x0003e40000000800 */
[----:B------:R-:W-:Y:S01]  /*37f0*/  IMAD.WIDE.U32 R230, R230, -0x326172a9, RZ ;  /* 0xcd9e8d57e6e67825 */ /* 0x000fe200078e00ff */
[----:B------:R-:W-:-:S03]  /*3800*/  LOP3.LUT R229, R17, UR9, R228, 0x96, !PT ;  /* 0x0000000911e57c12 */ /* 0x000fc6000f8e96e4 */
[----:B------:R-:W-:Y:S01]  /*3810*/  FFMA.FTZ R57, R28, c[0x0][0x23c], -R207 ;  /* 0x00008f001c397a23 */ /* 0x000fe200000108cf */
[----:B------:R-:W-:Y:S01]  /*3820*/  LOP3.LUT R228, R231, UR7, R16, 0x96, !PT ;  /* 0x00000007e7e47c12 */ /* 0x000fe2000f8e9610 */
[----:B------:R-:W-:Y:S01]  /*3830*/  IMAD.WIDE.U32 R16, R229, -0x2daee0ad, RZ ;  /* 0xd2511f53e5107825 */ /* 0x000fe200078e00ff */
[----:B------:R-:W-:Y:S01]  /*3840*/  HMMA.16816.F32 R80, R12, R50, R80 ;  /* 0x000000320c50723c */ /* 0x000fe20000001850 */
[----:B------:R-:W-:Y:S02]  /*3850*/  MUFU.EX2 R61, R61 ;  /* 0x0000003d003d7308 */ /* 0x000fe40000000800 */
[----:B------:R-:W-:Y:S01]  /*3860*/  IMAD.WIDE.U32 R228, R228, -0x2daee0ad, RZ ;  /* 0xd2511f53e4e47825 */ /* 0x000fe200078e00ff */
[----:B------:R-:W-:-:S03]  /*3870*/  LOP3.LUT R232, R17, UR6, R32, 0x96, !PT ;  /* 0x0000000611e87c12 */ /* 0x000fc6000f8e9620 */
[----:B------:R-:W-:Y:S01]  /*3880*/  IMAD.WIDE.U32 R66, R66, -0x2daee0ad, RZ ;  /* 0xd2511f5342427825 */ /* 0x000fe200078e00ff */
[----:B------:R-:W-:Y:S01]  /*3890*/  LOP3.LUT R16, R229, UR4, R16, 0x96, !PT ;  /* 0x00000004e5107c12 */ /* 0x000fe2000f8e9610 */
[----:B------:R-:W2:Y:S01]  /*38a0*/  MUFU.EX2 R57, R57 ;  /* 0x0000003900397308 */ /* 0x000ea20000000800 */
[----:B------:R-:W-:Y:S01]  /*38b0*/  HMMA.16816.F32 R132, R12, R58, R132 ;  /* 0x0000003a0c84723c */ /* 0x000fe20000001884 */
[----:B------:R-:W-:-:S04]  /*38c0*/  IMAD.WIDE.U32 R232, R232, -0x326172a9, RZ ;  /* 0xcd9e8d57e8e87825 */ /* 0x000fc800078e00ff */
[----:B------:R-:W-:-:S03]  /*38d0*/  IMAD.WIDE.U32 R50, R16, -0x326172a9, RZ ;  /* 0xcd9e8d5710327825 */ /* 0x000fc600078e00ff */
[C---:B------:R-:W-:Y:S01]  /*38e0*/  HMMA.16816.F32 R148, R12.reuse, R62, R148 ;  /* 0x0000003e0c94723c */ /* 0x040fe20000001894 */
[----:B------:R-:W-:Y:S01]  /*38f0*/  FFMA.FTZ R60, R40, c[0x0][0x23c], -R207 ;  /* 0x00008f00283c7a23 */ /* 0x000fe200000108cf */
[C---:B------:R-:W-:Y:S01]  /*3900*/  LOP3.LUT R29, R50.reuse, 0xffff, RZ, 0xc0, !PT ;  /* 0x0000ffff321d7812 */ /* 0x040fe200078ec0ff */
[----:B------:R-:W-:Y:S01]  /*3910*/  FFMA.FTZ R231, R5, c[0x0][0x23c], -R203 ;  /* 0x00008f0005e77a23 */ /* 0x000fe200000108cb */
[----:B------:R-:W-:Y:S02]  /*3920*/  LOP3.LUT R33, R51, UR15, R232, 0x96, !PT ;  /* 0x0000000f33217c12 */ /* 0x000fe4000f8e96e8 */
[----:B------:R-:W-:Y:S01]  /*3930*/  LOP3.LUT R51, R50, 0xff, RZ, 0xc0, !PT ;  /* 0x000000ff32337812 */ /* 0x000fe200078ec0ff */
[----:B------:R-:W-:Y:S01]  /*3940*/  FFMA.FTZ R62, R42, c[0x0][0x23c], -R206 ;  /* 0x00008f002a3e7a23 */ /* 0x000fe200000108ce */
[----:B------:R-:W-:Y:S01]  /*3950*/  SHF.R.U32.HI R16, RZ, 0x10, R50 ;  /* 0x00000010ff107819 */ /* 0x000fe20000011632 */
[----:B------:R-:W-:Y:S01]  /*3960*/  FFMA.FTZ R63, R43, c[0x0][0x23c], -R206 ;  /* 0x00008f002b3f7a23 */ /* 0x000fe200000108ce */
[----:B------:R-:W-:Y:S01]  /*3970*/  SHF.R.U32.HI R29, RZ, 0x8, R29 ;  /* 0x00000008ff1d7819 */ /* 0x000fe2000001161d */
[----:B-1----:R-:W1:Y:S01]  /*3980*/  LDSM.16.MT88.4 R40, [R212+0x9800] ;  /* 0x00980000d428783b */ /* 0x002e620000004200 */
[----:B------:R-:W-:Y:S01]  /*3990*/  SHF.R.U32.HI R50, RZ, 0x18, R50 ;  /* 0x00000018ff327819 */ /* 0x000fe20000011632 */
[----:B------:R-:W-:Y:S01]  /*39a0*/  MUFU.EX2 R62, R62 ;  /* 0x0000003e003e7308 */ /* 0x000fe20000000800 */
[----:B------:R-:W-:Y:S01]  /*39b0*/  LOP3.LUT R16, R16, 0xff, RZ, 0xc0, !PT ;  /* 0x000000ff10107812 */ /* 0x000fe200078ec0ff */
[----:B------:R-:W-:Y:S01]  /*39c0*/  HMMA.16816.F32 R68, R12, R48, R68 ;  /* 0x000000300c44723c */ /* 0x000fe20000001844 */
[----:B------:R-:W-:-:S02]  /*39d0*/  PRMT R51, R51, 0x5410, R29 ;  /* 0x0000541033337816 */ /* 0x000fc4000000001d */
[----:B------:R-:W-:Y:S02]  /*39e0*/  PRMT R50, R16, 0x5410, R50 ;  /* 0x0000541010327816 */ /* 0x000fe40000000032 */
[----:B--2---:R-:W-:Y:S01]  /*39f0*/  F2FP.PACK_AB R229, R61, R57 ;  /* 0x000000393de5723e */ /* 0x004fe200000000ff */
[--C-:B------:R-:W-:Y:S01]  /*3a00*/  HSET2.LE.AND R227, R51, R194.reuse, PT ;  /* 0x000000c233e37233 */ /* 0x100fe20003803000 */
[----:B------:R-:W2:Y:S01]  /*3a10*/  MUFU.EX2 R63, R63 ;  /* 0x0000003f003f7308 */ /* 0x000ea20000000800 */
[----:B------:R-:W-:Y:S01]  /*3a20*/  HSET2.LE.AND R51, R50, R194, PT ;  /* 0x000000c232337233 */ /* 0x000fe20003803000 */
[----:B------:R-:W-:Y:S01]  /*3a30*/  SHF.R.U32.HI R17, RZ, 0x10, R33 ;  /* 0x00000010ff117819 */ /* 0x000fe20000011621 */
[----:B------:R-:W-:Y:S01]  /*3a40*/  HMMA.16816.F32 R84, R12, R44, R84 ;  /* 0x0000002c0c54723c */ /* 0x000fe20000001854 */
[----:B------:R-:W-:Y:S01]  /*3a50*/  LOP3.LUT R50, R227, R229, RZ, 0xc0, !PT ;  /* 0x000000e5e3327212 */ /* 0x000fe200078ec0ff */
[----:B------:R-:W-:Y:S01]  /*3a60*/  IMAD.WIDE.U32 R226, R226, -0x2daee0ad, RZ ;  /* 0xd2511f53e2e27825 */ /* 0x000fe200078e00ff */
[----:B------:R-:W-:-:S02]  /*3a70*/  LOP3.LUT R51, R51, R211, RZ, 0xc0, !PT ;  /* 0x000000d333337212 */ /* 0x000fc400078ec0ff */
[----:B------:R-:W-:Y:S01]  /*3a80*/  SHF.R.U32.HI R30, RZ, 0x18, R33 ;  /* 0x00000018ff1e7819 */ /* 0x000fe20000011621 */
[----:B------:R-:W3:Y:S01]  /*3a90*/  MUFU.EX2 R60, R60 ;  /* 0x0000003c003c7308 */ /* 0x000ee20000000800 */
[----:B------:R-:W-:Y:S01]  /*3aa0*/  LOP3.LUT R210, R227, UR10, R210, 0x96, !PT ;  /* 0x0000000ae3d27c12 */ /* 0x000fe2000f8e96d2 */
[C---:B------:R-:W-:Y:S01]  /*3ab0*/  HMMA.16816.F32 R96, R12.reuse, R46, R96 ;  /* 0x0000002e0c60723c */ /* 0x040fe20000001860 */
[----:B------:R-:W-:Y:S01]  /*3ac0*/  LOP3.LUT R211, R67, UR8, R226, 0x96, !PT ;  /* 0x0000000843d37c12 */ /* 0x000fe2000f8e96e2 */
[----:B------:R-:W4:Y:S01]  /*3ad0*/  LDSM.16.MT88.4 R44, [R213+0x9800] ;  /* 0x00980000d52c783b */ /* 0x000f220000004200 */
[----:B------:R-:W-:Y:S01]  /*3ae0*/  LOP3.LUT R17, R17, 0xff, RZ, 0xc0, !PT ;  /* 0x000000ff11117812 */ /* 0x000fe200078ec0ff */
[----:B------:R-:W-:Y:S01]  /*3af0*/  IMAD.WIDE.U32 R58, R210, -0x326172a9, RZ ;  /* 0xcd9e8d57d23a7825 */ /* 0x000fe200078e00ff */
[----:B--2---:R-:W-:Y:S01]  /*3b00*/  F2FP.PACK_AB R49, R63, R62 ;  /* 0x0000003e3f31723e */ /* 0x004fe200000000ff */
[----:B------:R-:W-:Y:S01]  /*3b10*/  MUFU.EX2 R231, R231 ;  /* 0x000000e700e77308 */ /* 0x000fe20000000800 */
[----:B------:R-:W-:Y:S01]  /*3b20*/  PRMT R17, R17, 0x5410, R30 ;  /* 0x0000541011117816 */ /* 0x000fe2000000001e */
[----:B------:R-:W-:Y:S01]  /*3b30*/  IMAD.WIDE.U32 R210, R211, -0x326172a9, RZ ;  /* 0xcd9e8d57d3d27825 */ /* 0x000fe200078e00ff */
[----:B------:R-:W-:Y:S01]  /*3b40*/  LOP3.LUT R209, R59, UR9, R208, 0x96, !PT ;  /* 0x000000093bd17c12 */ /* 0x000fe2000f8e96d0 */
[----:B------:R-:W-:Y:S01]  /*3b50*/  HMMA.16816.F32 R120, R12, R18, R120 ;  /* 0x000000120c78723c */ /* 0x000fe20000001878 */
[----:B------:R-:W-:Y:S01]  /*3b60*/  LOP3.LUT R32, R33, 0xffff, RZ, 0xc0, !PT ;  /* 0x0000ffff21207812 */ /* 0x000fe200078ec0ff */
[----:B------:R-:W-:Y:S01]  /*3b70*/  FFMA.FTZ R59, R9, c[0x0][0x23c], -R203 ;  /* 0x00008f00093b7a23 */ /* 0x000fe200000108cb */
[----:B------:R-:W-:Y:S01]  /*3b80*/  LOP3.LUT R208, R211, UR7, R58, 0x96, !PT ;  /* 0x00000007d3d07c12 */ /* 0x000fe2000f8e963a */
[----:B------:R-:W-:Y:S01]  /*3b90*/  IMAD.WIDE.U32 R226, R209, -0x2daee0ad, RZ ;  /* 0xd2511f53d1e27825 */ /* 0x000fe200078e00ff */
[----:B------:R-:W-:Y:S01]  /*3ba0*/  HSET2.LE.AND R17, R17, R194, PT ;  /* 0x000000c211117233 */ /* 0x000fe20003803000 */
[----:B------:R-:W-:-:S02]  /*3bb0*/  LOP3.LUT R28, R33, 0xff, RZ, 0xc0, !PT ;  /* 0x000000ff211c7812 */ /* 0x000fc400078ec0ff */
[----:B------:R-:W-:Y:S01]  /*3bc0*/  IMAD.WIDE.U32 R208, R208, -0x2daee0ad, RZ ;  /* 0xd2511f53d0d07825 */ /* 0x000fe200078e00ff */
[----:B------:R-:W-:Y:S01]  /*3bd0*/  MUFU.EX2 R59, R59 ;  /* 0x0000003b003b7308 */ /* 0x000fe20000000800 */
[----:B------:R-:W-:Y:S01]  /*3be0*/  LOP3.LUT R49, R17, R49, RZ, 0xc0, !PT ;  /* 0x0000003111317212 */ /* 0x000fe200078ec0ff */
[----:B------:R-:W-:Y:S01]  /*3bf0*/  HMMA.16816.F32 R108, R12, R34, R108 ;  /* 0x000000220c6c723c */ /* 0x000fe2000000186c */
[----:B------:R-:W-:Y:S01]  /*3c00*/  FFMA.FTZ R58, R8, c[0x0][0x23c], -R203 ;  /* 0x00008f00083a7a23 */ /* 0x000fe200000108cb */
[----:B------:R-:W-:Y:S01]  /*3c10*/  LOP3.LUT R234, R209, UR4, R226, 0x96, !PT ;  /* 0x00000004d1ea7c12 */ /* 0x000fe2000f8e96e2 */
[--C-:B------:R-:W-:Y:S01]  /*3c20*/  FFMA.FTZ R211, R11, c[0x0][0x23c], -R205.reuse ;  /* 0x00008f000bd37a23 */ /* 0x100fe200000108cd */
[----:B------:R-:W-:Y:S01]  /*3c30*/  LOP3.LUT R226, R227, UR6, R66, 0x96, !PT ;  /* 0x00000006e3e27c12 */ /* 0x000fe2000f8e9642 */
[----:B------:R-:W-:Y:S01]  /*3c40*/  FFMA.FTZ R66, R10, c[0x0][0x23c], -R205 ;  /* 0x00008f000a427a23 */ /* 0x000fe200000108cd */
[----:B------:R-:W-:Y:S01]  /*3c50*/  SHF.R.U32.HI R32, RZ, 0x8, R32 ;  /* 0x00000008ff207819 */ /* 0x000fe20000011620 */
[----:B------:R-:W-:Y:S01]  /*3c60*/  IMAD.WIDE.U32 R234, R234, -0x326172a9, RZ ;  /* 0xcd9e8d57eaea7825 */ /* 0x000fe200078e00ff */
[----:B------:R-:W2:Y:S01]  /*3c70*/  MUFU.EX2 R58, R58 ;  /* 0x0000003a003a7308 */ /* 0x000ea20000000800 */
[----:B------:R-:W5:Y:S01]  /*3c80*/  LDSM.16.MT88.4 R16, [R213+0xb800] ;  /* 0x00b80000d510783b */ /* 0x000f620000004200 */
[----:B------:R-:W-:Y:S01]  /*3c90*/  PRMT R28, R28, 0x5410, R32 ;  /* 0x000054101c1c7816 */ /* 0x000fe20000000020 */
[----:B------:R-:W-:Y:S01]  /*3ca0*/  IMAD.WIDE.U32 R226, R226, -0x326172a9, RZ ;  /* 0xcd9e8d57e2e27825 */ /* 0x000fe200078e00ff */
[--C-:B------:R-:W-:Y:S01]  /*3cb0*/  SHF.R.U32.HI R9, RZ, 0x10, R234.reuse ;  /* 0x00000010ff097819 */ /* 0x100fe200000116ea */
[----:B------:R-:W1:Y:S01]  /*3cc0*/  LDSM.16.MT88.4 R32, [R213+0xa800] ;  /* 0x00a80000d520783b */ /* 0x000e620000004200 */
[----:B------:R-:W-:Y:S01]  /*3cd0*/  SHF.R.U32.HI R67, RZ, 0x18, R234 ;  /* 0x00000018ff437819 */ /* 0x000fe200000116ea */
[--C-:B------:R-:W-:Y:S01]  /*3ce0*/  HSET2.LE.AND R28, R28, R194.reuse, PT ;  /* 0x000000c21c1c7233 */ /* 0x100fe20003803000 */
[----:B------:R-:W-:Y:S01]  /*3cf0*/  LOP3.LUT R9, R9, 0xff, RZ, 0xc0, !PT ;  /* 0x000000ff09097812 */ /* 0x000fe200078ec0ff */
[----:B------:R-:W2:Y:S01]  /*3d00*/  MUFU.EX2 R66, R66 ;  /* 0x0000004200427308 */ /* 0x000ea20000000800 */
[C---:B------:R-:W-:Y:S01]  /*3d10*/  LOP3.LUT R209, R234.reuse, 0xffff, RZ, 0xc0, !PT ;  /* 0x0000ffffead17812 */ /* 0x040fe200078ec0ff */
[----:B------:R-:W-:Y:S01]  /*3d20*/  LDSM.16.MT88.4 R12, [R212+0xb800] ;  /* 0x00b80000d40c783b */ /* 0x000fe20000004200 */
[----:B------:R-:W-:Y:S01]  /*3d30*/  PRMT R9, R9, 0x5410, R67 ;  /* 0x0000541009097816 */ /* 0x000fe20000000043 */
[----:B------:R-:W-:Y:S01]  /*3d40*/  FFMA.FTZ R229, R21, c[0x0][0x23c], -R207 ;  /* 0x00008f0015e57a23 */ /* 0x000fe200000108cf */
[----:B------:R-:W-:Y:S01]  /*3d50*/  LOP3.LUT R10, R234, 0xff, RZ, 0xc0, !PT ;  /* 0x000000ffea0a7812 */ /* 0x000fe200078ec0ff */
[----:B---3--:R-:W-:Y:S01]  /*3d60*/  FADD.FTZ R183, R60, R183 ;  /* 0x000000b73cb77221 */ /* 0x008fe20000010000 */
[----:B------:R-:W-:Y:S01]  /*3d70*/  SHF.R.U32.HI R209, RZ, 0x8, R209 ;  /* 0x00000008ffd17819 */ /* 0x000fe200000116d1 */
[----:B------:R3:W3:Y:S01]  /*3d80*/  MUFU.EX2 R67, R211 ;  /* 0x000000d300437308 */ /* 0x0006e20000000800 */
[----:B------:R-:W-:Y:S01]  /*3d90*/  LOP3.LUT R8, R235, UR15, R226, 0x96, !PT ;  /* 0x0000000feb087c12 */ /* 0x000fe2000f8e96e2 */
[--C-:B------:R-:W-:Y:S01]  /*3da0*/  HSET2.LE.AND R9, R9, R194.reuse, PT ;  /* 0x000000c209097233 */ /* 0x100fe20003803000 */
[----:B------:R-:W-:Y:S01]  /*3db0*/  PRMT R10, R10, 0x5410, R209 ;  /* 0x000054100a0a7816 */ /* 0x000fe200000000d1 */
[----:B------:R-:W-:Y:S01]  /*3dc0*/  FADD.FTZ R185, R62, R185 ;  /* 0x000000b93eb97221 */ /* 0x000fe20000010000 */
[----:B------:R-:W-:Y:S01]  /*3dd0*/  LOP3.LUT R11, R8, 0xffff, RZ, 0xc0, !PT ;  /* 0x0000ffff080b7812 */ /* 0x000fe200078ec0ff */
[----:B------:R-:W-:Y:S01]  /*3de0*/  FADD.FTZ R183, R56, R183 ;  /* 0x000000b738b77221 */ /* 0x000fe20000010000 */
[--C-:B------:R-:W-:Y:S01]  /*3df0*/  SHF.R.U32.HI R209, RZ, 0x10, R8.reuse ;  /* 0x00000010ffd17819 */ /* 0x100fe20000011608 */
[--C-:B------:R-:W-:Y:S01]  /*3e00*/  HSET2.LE.AND R10, R10, R194.reuse, PT ;  /* 0x000000c20a0a7233 */ /* 0x100fe20003803000 */
[----:B------:R-:W-:Y:S01]  /*3e10*/  SHF.R.U32.HI R226, RZ, 0x8, R11 ;  /* 0x00000008ffe27819 */ /* 0x000fe2000001160b */
[----:B------:R-:W-:Y:S01]  /*3e20*/  MUFU.EX2 R229, R229 ;  /* 0x000000e500e57308 */ /* 0x000fe20000000800 */
[----:B------:R-:W-:Y:S01]  /*3e30*/  SHF.R.U32.HI R11, RZ, 0x18, R8 ;  /* 0x00000018ff0b7819 */ /* 0x000fe20000011608 */
[----:B------:R-:W-:Y:S01]  /*3e40*/  FADD.FTZ R185, R63, R185 ;  /* 0x000000b93fb97221 */ /* 0x000fe20000010000 */
[----:B------:R-:W-:Y:S01]  /*3e50*/  LOP3.LUT R209, R209, 0xff, RZ, 0xc0, !PT ;  /* 0x000000ffd1d17812 */ /* 0x000fe200078ec0ff */
[----:B--2---:R-:W-:Y:S01]  /*3e60*/  FADD.FTZ R187, R58, R187 ;  /* 0x000000bb3abb7221 */ /* 0x004fe20000010000 */
[----:B------:R-:W-:Y:S01]  /*3e70*/  F2FP.PACK_AB R48, R56, R60 ;  /* 0x0000003c3830723e */ /* 0x000fe200000000ff */
[----:B------:R-:W-:Y:S01]  /*3e80*/  FADD.FTZ R191, R66, R191 ;  /* 0x000000bf42bf7221 */ /* 0x000fe20000010000 */
[----:B---3--:R-:W-:Y:S01]  /*3e90*/  LOP3.LUT R211, R8, 0xff, RZ, 0xc0, !PT ;  /* 0x000000ff08d37812 */ /* 0x008fe200078ec0ff */
[----:B------:R-:W-:Y:S01]  /*3ea0*/  FADD.FTZ R183, R57, R183 ;  /* 0x000000b739b77221 */ /* 0x000fe20000010000 */
[----:B------:R-:W-:Y:S01]  /*3eb0*/  PRMT R209, R209, 0x5410, R11 ;  /* 0x00005410d1d17816 */ /* 0x000fe2000000000b */
[----:B------:R-:W-:Y:S01]  /*3ec0*/  FADD.FTZ R185, R64, R185 ;  /* 0x000000b940b97221 */ /* 0x000fe20000010000 */
[----:B------:R-:W-:Y:S01]  /*3ed0*/  PRMT R8, R211, 0x5410, R226 ;  /* 0x00005410d3087816 */ /* 0x000fe200000000e2 */
[----:B------:R-:W-:Y:S01]  /*3ee0*/  FADD.FTZ R187, R59, R187 ;  /* 0x000000bb3bbb7221 */ /* 0x000fe20000010000 */
[C---:B------:R-:W-:Y:S01]  /*3ef0*/  F2FP.PACK_AB R11, R67.reuse, R66 ;  /* 0x00000042430b723e */ /* 0x040fe200000000ff */
[----:B------:R-:W-:Y:S01]  /*3f00*/  FADD.FTZ R191, R67, R191 ;  /* 0x000000bf43bf7221 */ /* 0x000fe20000010000 */
[----:B------:R-:W-:Y:S01]  /*3f10*/  F2FP.PACK_AB R211, R59, R58 ;  /* 0x0000003a3bd3723e */ /* 0x000fe200000000ff */
[--C-:B------:R-:W-:Y:S01]  /*3f20*/  HSET2.LE.AND R8, R8, R194.reuse, PT ;  /* 0x000000c208087233 */ /* 0x100fe20003803000 */
[----:B------:R-:W-:Y:S01]  /*3f30*/  LOP3.LUT R11, R9, R11, RZ, 0xc0, !PT ;  /* 0x0000000b090b7212 */ /* 0x000fe200078ec0ff */
[----:B------:R-:W-:Y:S01]  /*3f40*/  HSET2.LE.AND R9, R209, R194, PT ;  /* 0x000000c2d1097233 */ /* 0x000fe20003803000 */
[----:B------:R-:W-:Y:S01]  /*3f50*/  LOP3.LUT R10, R10, R211, RZ, 0xc0, !PT ;  /* 0x000000d30a0a7212 */ /* 0x000fe200078ec0ff */
[----:B------:R-:W-:Y:S01]  /*3f60*/  FADD.FTZ R183, R61, R183 ;  /* 0x000000b73db77221 */ /* 0x000fe20000010000 */
[----:B------:R-:W-:Y:S01]  /*3f70*/  F2FP.PACK_AB R211, R53, R52 ;  /* 0x0000003435d3723e */ /* 0x000fe200000000ff */
[----:B------:R-:W-:Y:S01]  /*3f80*/  FADD.FTZ R185, R65, R185 ;  /* 0x000000b941b97221 */ /* 0x000fe20000010000 */
[----:B------:R-:W-:Y:S01]  /*3f90*/  F2FP.PACK_AB R209, R55, R54 ;  /* 0x0000003637d1723e */ /* 0x000fe200000000ff */
[----:B------:R-:W-:Y:S01]  /*3fa0*/  FADD.FTZ R187, R36, R187 ;  /* 0x000000bb24bb7221 */ /* 0x000fe20000010000 */
[----:B------:R-:W-:Y:S01]  /*3fb0*/  LOP3.LUT R48, R28, R48, RZ, 0xc0, !PT ;  /* 0x000000301c307212 */ /* 0x000fe200078ec0ff */
[----:B------:R-:W-:Y:S01]  /*3fc0*/  FADD.FTZ R191, R38, R191 ;  /* 0x000000bf26bf7221 */ /* 0x000fe20000010000 */
[----:B------:R-:W-:Y:S01]  /*3fd0*/  LOP3.LUT R8, R8, R211, RZ, 0xc0, !PT ;  /* 0x000000d308087212 */ /* 0x000fe200078ec0ff */
[----:B------:R-:W2:Y:S01]  /*3fe0*/  LDSM.16.MT88.4 R28, [R212+0xa800] ;  /* 0x00a80000d41c783b */ /* 0x000ea20000004200 */
[----:B------:R-:W-:Y:S01]  /*3ff0*/  LOP3.LUT R9, R9, R209, RZ, 0xc0, !PT ;  /* 0x000000d109097212 */ /* 0x000fe200078ec0ff */
[----:B------:R-:W-:-:S02]  /*4000*/  FADD.FTZ R187, R37, R187 ;  /* 0x000000bb25bb7221 */ /* 0x000fc40000010000 */
[----:B-1----:R-:W-:Y:S01]  /*4010*/  HMMA.16816.F32 R76, R48, R42, R76 ;  /* 0x0000002a304c723c */ /* 0x002fe2000000184c */
[----:B------:R-:W-:-:S07]  /*4020*/  FADD.FTZ R191, R39, R191 ;  /* 0x000000bf27bf7221 */ /* 0x000fce0000010000 */
[----:B------:R-:W-:Y:S07]  /*4030*/  HMMA.16816.F32 R80, R8, R42, R80 ;  /* 0x0000002a0850723c */ /* 0x000fee0000001850 */
[----:B------:R-:W-:Y:S01]  /*4040*/  FFMA.FTZ R42, R20, c[0x0][0x23c], -R207 ;  /* 0x00008f00142a7a23 */ /* 0x000fe200000108cf */
[----:B------:R-:W-:Y:S01]  /*4050*/  LOP3.LUT R20, R233, UR5, R230, 0x96, !PT ;  /* 0x00000005e9147c12 */ /* 0x000fe2000f8e96e6 */
[----:B------:R-:W-:Y:S01]  /*4060*/  HMMA.16816.F32 R72, R48, R40, R72 ;  /* 0x000000283048723c */ /* 0x000fe20000001848 */
[----:B------:R-:W-:-:S02]  /*4070*/  FFMA.FTZ R43, R26, c[0x0][0x23c], -R206 ;  /* 0x00008f001a2b7a23 */ /* 0x000fc400000108ce */
[----:B------:R-:W-:Y:S01]  /*4080*/  FFMA.FTZ R230, R7, c[0x0][0x23c], -R205 ;  /* 0x00008f0007e67a23 */ /* 0x000fe200000108cd */
[----:B------:R-:W-:Y:S01]  /*4090*/  MUFU.EX2 R42, R42 ;  /* 0x0000002a002a7308 */ /* 0x000fe20000000800 */
[----:B------:R-:W-:-:S03]  /*40a0*/  IMAD.WIDE.U32 R20, R20, -0x2daee0ad, RZ ;  /* 0xd2511f5314147825 */ /* 0x000fc600078e00ff */
[----:B------:R-:W-:Y:S02]  /*40b0*/  HMMA.16816.F32 R68, R8, R40, R68 ;  /* 0x000000280844723c */ /* 0x000fe40000001844 */
[----:B------:R-:W-:Y:S02]  /*40c0*/  LOP3.LUT R228, R21, UR14, R228, 0x96, !PT ;  /* 0x0000000e15e47c12 */ /* 0x000fe4000f8e96e4 */
[----:B------:R-:W1:Y:S03]  /*40d0*/  MUFU.EX2 R43, R43 ;  /* 0x0000002b002b7308 */ /* 0x000e660000000800 */
[--C-:B------:R-:W-:Y:S01]  /*40e0*/  FFMA.FTZ R40, R24, c[0x0][0x23c], -R207.reuse ;  /* 0x00008f0018287a23 */ /* 0x100fe200000108cf */
[----:B----4-:R-:W-:Y:S01]  /*40f0*/  HMMA.16816.F32 R156, R48, R44, R156 ;  /* 0x0000002c309c723c */ /* 0x010fe2000000189c */
[----:B------:R-:W-:Y:S01]  /*4100*/  FFMA.FTZ R41, R25, c[0x0][0x23c], -R207 ;  /* 0x00008f0019297a23 */ /* 0x000fe200000108cf */
[----:B------:R-:W-:-:S02]  /*4110*/  LOP3.LUT R24, R228, 0xffff, RZ, 0xc0, !PT ;  /* 0x0000ffffe4187812 */ /* 0x000fc400078ec0ff */
[----:B------:R-:W-:Y:S02]  /*4120*/  MUFU.EX2 R230, R230 ;  /* 0x000000e600e67308 */ /* 0x000fe40000000800 */
[----:B------:R-:W-:Y:S02]  /*4130*/  SHF.R.U32.HI R24, RZ, 0x8, R24 ;  /* 0x00000008ff187819 */ /* 0x000fe40000011618 */
[----:B------:R-:W-:Y:S04]  /*4140*/  HMMA.16816.F32 R160, R8, R44, R160 ;  /* 0x0000002c08a0723c */ /* 0x000fe800000018a0 */
[----:B------:R-:W3:Y:S01]  /*4150*/  MUFU.EX2 R40, R40 ;  /* 0x0000002800287308 */ /* 0x000ee20000000800 */
[----:B-1----:R-:W-:Y:S02]  /*4160*/  FADD.FTZ R185, R43, R185 ;  /* 0x000000b92bb97221 */ /* 0x002fe40000010000 */
[--C-:B------:R-:W-:Y:S01]  /*4170*/  FFMA.FTZ R44, R27, c[0x0][0x23c], -R206.reuse ;  /* 0x00008f001b2c7a23 */ /* 0x100fe200000108ce */
[----:B-----5:R-:W-:Y:S01]  /*4180*/  HMMA.16816.F32 R140, R48, R16, R140 ;  /* 0x00000010308c723c */ /* 0x020fe2000000188c */
[----:B------:R-:W-:Y:S01]  /*4190*/  FFMA.FTZ R45, R22, c[0x0][0x23c], -R206 ;  /* 0x00008f00162d7a23 */ /* 0x000fe200000108ce */
[----:B------:R-:W-:-:S02]  /*41a0*/  LOP3.LUT R22, R20, 0xff, RZ, 0xc0, !PT ;  /* 0x000000ff14167812 */ /* 0x000fc400078ec0ff */
[----:B------:R-:W1:Y:S04]  /*41b0*/  MUFU.EX2 R41, R41 ;  /* 0x0000002900297308 */ /* 0x000e680000000800 */
[----:B------:R-:W-:Y:S04]  /*41c0*/  HMMA.16816.F32 R116, R48, R18, R116 ;  /* 0x000000123074723c */ /* 0x000fe80000001874 */
[----:B------:R-:W4:Y:S01]  /*41d0*/  MUFU.EX2 R44, R44 ;  /* 0x0000002c002c7308 */ /* 0x000f220000000800 */
[----:B---3--:R-:W-:-:S03]  /*41e0*/  FADD.FTZ R183, R40, R183 ;  /* 0x000000b728b77221 */ /* 0x008fc60000010000 */
[C---:B------:R-:W-:Y:S04]  /*41f0*/  HMMA.16816.F32 R112, R8.reuse, R16, R112 ;  /* 0x000000100870723c */ /* 0x040fe80000001870 */
[----:B------:R-:W3:Y:S01]  /*4200*/  MUFU.EX2 R45, R45 ;  /* 0x0000002d002d7308 */ /* 0x000ee20000000800 */
[----:B-1----:R-:W-:Y:S02]  /*4210*/  FADD.FTZ R183, R41, R183 ;  /* 0x000000b729b77221 */ /* 0x002fe40000010000 */
[----:B------:R-:W-:Y:S01]  /*4220*/  LOP3.LUT R16, R228, 0xff, RZ, 0xc0, !PT ;  /* 0x000000ffe4107812 */ /* 0x000fe200078ec0ff */
[----:B------:R-:W-:Y:S01]  /*4230*/  HMMA.16816.F32 R120, R8, R18, R120 ;  /* 0x000000120878723c */ /* 0x000fe20000001878 */
[----:B------:R-:W-:Y:S01]  /*4240*/  LOP3.LUT R17, R20, 0xffff, RZ, 0xc0, !PT ;  /* 0x0000ffff14117812 */ /* 0x000fe200078ec0ff */
[----:B------:R-:W-:Y:S01]  /*4250*/  FADD.FTZ R183, R42, R183 ;  /* 0x000000b72ab77221 */ /* 0x000fe20000010000 */
[----:B------:R-:W-:Y:S01]  /*4260*/  SHF.R.U32.HI R21, RZ, 0x10, R20 ;  /* 0x00000010ff157819 */ /* 0x000fe20000011614 */
[----:B----4-:R-:W-:Y:S01]  /*4270*/  FADD.FTZ R185, R44, R185 ;  /* 0x000000b92cb97221 */ /* 0x010fe20000010000 */
[----:B------:R-:W-:-:S02]  /*4280*/  PRMT R16, R16, 0x5410, R24 ;  /* 0x0000541010107816 */ /* 0x000fc40000000018 */
[--C-:B------:R-:W-:Y:S01]  /*4290*/  SHF.R.U32.HI R19, RZ, 0x10, R228.reuse ;  /* 0x00000010ff137819 */ /* 0x100fe200000116e4 */
[-C--:B------:R-:W-:Y:S01]  /*42a0*/  HMMA.16816.F32 R88, R48, R32.reuse, R88 ;  /* 0x000000203058723c */ /* 0x080fe20000001858 */
[----:B------:R-:W-:Y:S01]  /*42b0*/  SHF.R.U32.HI R18, RZ, 0x18, R228 ;  /* 0x00000018ff127819 */ /* 0x000fe200000116e4 */
[----:B------:R-:W1:Y:S01]  /*42c0*/  LDSM.16.MT88.4 R24, [R212+0x9c00] ;  /* 0x009c0000d418783b */ /* 0x000e620000004200 */
[----:B------:R4:W5:Y:S01]  /*42d0*/  MUFU.EX2 R228, R23 ;  /* 0x0000001700e47308 */ /* 0x0009620000000800 */
[----:B------:R-:W-:Y:S01]  /*42e0*/  SHF.R.U32.HI R17, RZ, 0x8, R17 ;  /* 0x00000008ff117819 */ /* 0x000fe20000011611 */
[----:B---3--:R-:W-:Y:S01]  /*42f0*/  FADD.FTZ R185, R45, R185 ;  /* 0x000000b92db97221 */ /* 0x008fe20000010000 */
[----:B------:R-:W-:Y:S02]  /*4300*/  SHF.R.U32.HI R20, RZ, 0x18, R20 ;  /* 0x00000018ff147819 */ /* 0x000fe40000011614 */
[----:B------:R-:W-:Y:S01]  /*4310*/  LOP3.LUT R21, R21, 0xff, RZ, 0xc0, !PT ;  /* 0x000000ff15157812 */ /* 0x000fe200078ec0ff */
[----:B------:R-:W-:Y:S01]  /*4320*/  HMMA.16816.F32 R84, R8, R32, R84 ;  /* 0x000000200854723c */ /* 0x000fe20000001854 */
[----:B------:R-:W-:-:S04]  /*4330*/  LOP3.LUT R19, R19, 0xff, RZ, 0xc0, !PT ;  /* 0x000000ff13137812 */ /* 0x000fc800078ec0ff */
[----:B------:R-:W-:Y:S02]  /*4340*/  PRMT R18, R19, 0x5410, R18 ;  /* 0x0000541013127816 */ /* 0x000fe40000000012 */
[--C-:B------:R-:W-:Y:S01]  /*4350*/  HSET2.LE.AND R32, R16, R194.reuse, PT ;  /* 0x000000c210207233 */ /* 0x100fe20003803000 */
[----:B------:R-:W-:Y:S01]  /*4360*/  PRMT R16, R22, 0x5410, R17 ;  /* 0x0000541016107816 */ /* 0x000fe20000000011 */
[C---:B------:R-:W-:Y:S01]  /*4370*/  HMMA.16816.F32 R152, R48.reuse, R46, R152 ;  /* 0x0000002e3098723c */ /* 0x040fe20000001898 */
[----:B------:R-:W-:Y:S01]  /*4380*/  PRMT R17, R21, 0x5410, R20 ;  /* 0x0000541015117816 */ /* 0x000fe20000000014 */
[--C-:B------:R-:W-:Y:S01]  /*4390*/  HSET2.LE.AND R18, R18, R194.reuse, PT ;  /* 0x000000c212127233 */ /* 0x100fe20003803000 */
[----:B----4-:R-:W-:Y:S01]  /*43a0*/  F2FP.PACK_AB R23, R41, R40 ;  /* 0x000000282917723e */ /* 0x010fe200000000ff */
[--C-:B------:R-:W-:Y:S01]  /*43b0*/  HSET2.LE.AND R16, R16, R194.reuse, PT ;  /* 0x000000c210107233 */ /* 0x100fe20003803000 */
[----:B------:R-:W-:Y:S01]  /*43c0*/  F2FP.PACK_AB R33, R44, R43 ;  /* 0x0000002b2c21723e */ /* 0x000fe200000000ff */
[----:B------:R-:W-:Y:S01]  /*43d0*/  HSET2.LE.AND R17, R17, R194, PT ;  /* 0x000000c211117233 */ /* 0x000fe20003803000 */
[----:B------:R-:W-:Y:S01]  /*43e0*/  LOP3.LUT R32, R32, R23, RZ, 0xc0, !PT ;  /* 0x0000001720207212 */ /* 0x000fe200078ec0ff */
[----:B------:R-:W-:Y:S01]  /*43f0*/  HMMA.16816.F32 R92, R48, R34, R92 ;  /* 0x00000022305c723c */ /* 0x000fe2000000185c */
[----:B------:R-:W-:Y:S01]  /*4400*/  LOP3.LUT R33, R18, R33, RZ, 0xc0, !PT ;  /* 0x0000002112217212 */ /* 0x000fe200078ec0ff */
[----:B------:R-:W-:Y:S06]  /*4410*/  LDSM.16.MT88.4 R20, [R213+0xac00] ;  /* 0x00ac0000d514783b */ /* 0x000fec0000004200 */
[C---:B------:R-:W-:Y:S07]  /*4420*/  HMMA.16816.F32 R148, R8.reuse, R46, R148 ;  /* 0x0000002e0894723c */ /* 0x040fee0000001894 */
[----:B------:R-:W-:Y:S01]  /*4430*/  FFMA.FTZ R46, R4, c[0x0][0x23c], -R203 ;  /* 0x00008f00042e7a23 */ /* 0x000fe200000108cb */
[----:B------:R-:W-:Y:S01]  /*4440*/  HMMA.16816.F32 R96, R8, R34, R96 ;  /* 0x000000220860723c */ /* 0x000fe20000001860 */
[----:B------:R-:W-:Y:S01]  /*4450*/  LOP3.LUT R4, R227, UR5, R210, 0x96, !PT ;  /* 0x00000005e3047c12 */ /* 0x000fe2000f8e96d2 */
[----:B------:R-:W-:-:S03]  /*4460*/  FFMA.FTZ R47, R6, c[0x0][0x23c], -R205 ;  /* 0x00008f00062f7a23 */ /* 0x000fc600000108cd */
[----:B------:R-:W3:Y:S01]  /*4470*/  MUFU.EX2 R46, R46 ;  /* 0x0000002e002e7308 */ /* 0x000ee20000000800 */
[----:B------:R-:W-:Y:S01]  /*4480*/  IMAD.WIDE.U32 R4, R4, -0x2daee0ad, RZ ;  /* 0xd2511f5304047825 */ /* 0x000fe200078e00ff */
[C---:B------:R-:W-:Y:S01]  /*4490*/  F2FP.PACK_AB R34, R229.reuse, R42 ;  /* 0x0000002ae522723e */ /* 0x040fe200000000ff */
[C---:B--2---:R-:W-:Y:S01]  /*44a0*/  HMMA.16816.F32 R104, R48.reuse, R28, R104 ;  /* 0x0000001c3068723c */ /* 0x044fe20000001868 */
[----:B-----5:R-:W-:Y:S01]  /*44b0*/  F2FP.PACK_AB R35, R228, R45 ;  /* 0x0000002de423723e */ /* 0x020fe200000000ff */
[----:B------:R-:W-:Y:S01]  /*44c0*/  FADD.FTZ R229, R229, R183 ;  /* 0x000000b7e5e57221 */ /* 0x000fe20000010000 */
[----:B------:R-:W-:Y:S01]  /*44d0*/  LOP3.LUT R34, R16, R34, RZ, 0xc0, !PT ;  /* 0x0000002210227212 */ /* 0x000fe200078ec0ff */
[----:B------:R-:W-:Y:S01]  /*44e0*/  FADD.FTZ R228, R228, R185 ;  /* 0x000000b9e4e47221 */ /* 0x000fe20000010000 */
[----:B------:R-:W-:Y:S01]  /*44f0*/  LOP3.LUT R35, R17, R35, RZ, 0xc0, !PT ;  /* 0x0000002311237212 */ /* 0x000fe200078ec0ff */
[----:B------:R-:W2:Y:S01]  /*4500*/  MUFU.EX2 R47, R47 ;  /* 0x0000002f002f7308 */ /* 0x000ea20000000800 */
[----:B------:R-:W-:Y:S01]  /*4510*/  LDSM.16.MT88.4 R16, [R212+0xac00] ;  /* 0x00ac0000d410783b */ /* 0x000fe20000004200 */
[----:B------:R-:W-:Y:S01]  /*4520*/  HMMA.16816.F32 R124, R48, R12, R124 ;  /* 0x0000000c307c723c */ /* 0x000fe2000000187c */
[----:B------:R-:W-:-:S02]  /*4530*/  LOP3.LUT R208, R5, UR14, R208, 0x96, !PT ;  /* 0x0000000e05d07c12 */ /* 0x000fc4000f8e96d0 */
[C---:B------:R-:W-:Y:S02]  /*4540*/  LOP3.LUT R6, R4.reuse, 0xffff, RZ, 0xc0, !PT ;  /* 0x0000ffff04067812 */ /* 0x040fe400078ec0ff */
[----:B------:R-:W-:Y:S01]  /*4550*/  LOP3.LUT R5, R4, 0xff, RZ, 0xc0, !PT ;  /* 0x000000ff04057812 */ /* 0x000fe200078ec0ff */
[----:B---3--:R-:W-:Y:S01]  /*4560*/  FADD.FTZ R187, R46, R187 ;  /* 0x000000bb2ebb7221 */ /* 0x008fe20000010000 */
[----:B------:R-:W-:Y:S01]  /*4570*/  SHF.R.U32.HI R7, RZ, 0x8, R6 ;  /* 0x00000008ff077819 */ /* 0x000fe20000011606 */
[----:B------:R-:W-:Y:S03]  /*4580*/  HMMA.16816.F32 R144, R48, R30, R144 ;  /* 0x0000001e3090723c */ /* 0x000fe60000001890 */
[----:B------:R-:W-:Y:S01]  /*4590*/  PRMT R5, R5, 0x5410, R7 ;  /* 0x0000541005057816 */ /* 0x000fe20000000007 */
[----:B--2---:R-:W-:-:S04]  /*45a0*/  FADD.FTZ R191, R47, R191 ;  /* 0x000000bf2fbf7221 */ /* 0x004fc80000010000 */
[----:B------:R-:W-:Y:S07]  /*45b0*/  HMMA.16816.F32 R128, R48, R14, R128 ;  /* 0x0000000e3080723c */ /* 0x000fee0000001880 */
[--C-:B------:R-:W-:Y:S01]  /*45c0*/  SHF.R.U32.HI R48, RZ, 0x10, R4.reuse ;  /* 0x00000010ff307819 */ /* 0x100fe20000011604 */
[----:B------:R-:W-:Y:S01]  /*45d0*/  HMMA.16816.F32 R100, R8, R28, R100 ;  /* 0x0000001c0864723c */ /* 0x000fe20000001864 */
[----:B------:R-:W-:Y:S02]  /*45e0*/  LOP3.LUT R49, R208, 0xffff, RZ, 0xc0, !PT ;  /* 0x0000ffffd0317812 */ /* 0x000fe400078ec0ff */
[----:B------:R-:W-:-:S02]  /*45f0*/  SHF.R.U32.HI R4, RZ, 0x18, R4 ;  /* 0x00000018ff047819 */ /* 0x000fc40000011604 */
[----:B------:R-:W-:Y:S02]  /*4600*/  LOP3.LUT R6, R48, 0xff, RZ, 0xc0, !PT ;  /* 0x000000ff30067812 */ /* 0x000fe400078ec0ff */
[----:B------:R-:W-:Y:S01]  /*4610*/  LOP3.LUT R48, R208, 0xff, RZ, 0xc0, !PT ;  /* 0x000000ffd0307812 */ /* 0x000fe200078ec0ff */
[C---:B------:R-:W-:Y:S01]  /*4620*/  HMMA.16816.F32 R108, R8.reuse, R30, R108 ;  /* 0x0000001e086c723c */ /* 0x040fe2000000186c */
[----:B------:R-:W2:Y:S01]  /*4630*/  LDSM.16.MT88.4 R28, [R213+0x9c00] ;  /* 0x009c0000d51c783b */ /* 0x000ea20000004200 */
[----:B------:R-:W-:Y:S02]  /*4640*/  SHF.R.U32.HI R49, RZ, 0x8, R49 ;  /* 0x00000008ff317819 */ /* 0x000fe40000011631 */
[----:B------:R-:W-:Y:S02]  /*4650*/  SHF.R.U32.HI R50, RZ, 0x10, R208 ;  /* 0x00000010ff327819 */ /* 0x000fe400000116d0 */
[----:B------:R-:W-:Y:S01]  /*4660*/  PRMT R4, R6, 0x5410, R4 ;  /* 0x0000541006047816 */ /* 0x000fe20000000004 */
[----:B------:R-:W-:Y:S01]  /*4670*/  HSET2.LE.AND R6, R5, R194, PT ;  /* 0x000000c205067233 */ /* 0x000fe20003803000 */
[----:B------:R-:W-:Y:S01]  /*4680*/  HMMA.16816.F32 R136, R8, R12, R136 ;  /* 0x0000000c0888723c */ /* 0x000fe20000001888 */
[----:B------:R-:W-:-:S02]  /*4690*/  PRMT R48, R48, 0x5410, R49 ;  /* 0x0000541030307816 */ /* 0x000fc40000000031 */
[----:B------:R-:W-:Y:S01]  /*46a0*/  SHF.R.U32.HI R208, RZ, 0x18, R208 ;  /* 0x00000018ffd07819 */ /* 0x000fe200000116d0 */
[--C-:B------:R-:W-:Y:S01]  /*46b0*/  HSET2.LE.AND R7, R4, R194.reuse, PT ;  /* 0x000000c204077233 */ /* 0x100fe20003803000 */
[----:B------:R-:W-:Y:S01]  /*46c0*/  LOP3.LUT R50, R50, 0xff, RZ, 0xc0, !PT ;  /* 0x000000ff32327812 */ /* 0x000fe200078ec0ff */
[--C-:B------:R-:W-:Y:S01]  /*46d0*/  HSET2.LE.AND R4, R48, R194.reuse, PT ;  /* 0x000000c230047233 */ /* 0x100fe20003803000 */
[C---:B------:R-:W-:Y:S01]  /*46e0*/  F2FP.PACK_AB R48, R231.reuse, R46 ;  /* 0x0000002ee730723e */ /* 0x040fe200000000ff */
[----:B------:R-:W-:Y:S01]  /*46f0*/  HMMA.16816.F32 R132, R8, R14, R132 ;  /* 0x0000000e0884723c */ /* 0x000fe20000001884 */
[----:B------:R-:W3:Y:S01]  /*4700*/  LDSM.16.MT88.4 R12, [R213+0xbc00] ;  /* 0x00bc0000d50c783b */ /* 0x000ee20000004200 */
[----:B------:R-:W-:Y:S01]  /*4710*/  PRMT R50, R50, 0x5410, R208 ;  /* 0x0000541032327816 */ /* 0x000fe200000000d0 */
[----:B------:R-:W-:Y:S01]  /*4720*/  FADD.FTZ R231, R231, R187 ;  /* 0x000000bbe7e77221 */ /* 0x000fe20000010000 */
[----:B------:R-:W-:Y:S01]  /*4730*/  LOP3.LUT R6, R6, R48, RZ, 0xc0, !PT ;  /* 0x0000003006067212 */ /* 0x000fe200078ec0ff */
[----:B------:R-:W4:Y:S01]  /*4740*/  LDSM.16.MT88.4 R8, [R212+0xbc00] ;  /* 0x00bc0000d408783b */ /* 0x000f220000004200 */
[----:B------:R-:W-:Y:S01]  /*4750*/  F2FP.PACK_AB R49, R37, R36 ;  /* 0x000000242531723e */ /* 0x000fe200000000ff */
[----:B------:R-:W-:Y:S01]  /*4760*/  HSET2.LE.AND R5, R50, R194, PT ;  /* 0x000000c232057233 */ /* 0x000fe20003803000 */
[C---:B------:R-:W-:Y:S01]  /*4770*/  F2FP.PACK_AB R50, R230.reuse, R47 ;  /* 0x0000002fe632723e */ /* 0x040fe200000000ff */
[----:B-1----:R-:W-:Y:S01]  /*4780*/  HMMA.16816.F32 R72, R32, R24, R72 ;  /* 0x000000182048723c */ /* 0x002fe20000001848 */
[----:B------:R-:W-:Y:S01]  /*4790*/  F2FP.PACK_AB R48, R39, R38 ;  /* 0x000000262730723e */ /* 0x000fe200000000ff */
[----:B------:R-:W-:Y:S01]  /*47a0*/  FADD.FTZ R230, R230, R191 ;  /* 0x000000bfe6e67221 */ /* 0x000fe20000010000 */
[----:B------:R-:W-:-:S02]  /*47b0*/  LOP3.LUT R7, R7, R50, RZ, 0xc0, !PT ;  /* 0x0000003207077212 */ /* 0x000fc400078ec0ff */
[----:B------:R-:W-:Y:S02]  /*47c0*/  LOP3.LUT R4, R4, R49, RZ, 0xc0, !PT ;  /* 0x0000003104047212 */ /* 0x000fe400078ec0ff */
[----:B------:R-:W-:Y:S01]  /*47d0*/  LOP3.LUT R5, R5, R48, RZ, 0xc0, !PT ;  /* 0x0000003005057212 */ /* 0x000fe200078ec0ff */
[C---:B------:R-:W-:Y:S08]  /*47e0*/  HMMA.16816.F32 R76, R32.reuse, R26, R76 ;  /* 0x0000001a204c723c */ /* 0x040ff0000000184c */
[C---:B--2---:R-:W-:Y:S08]  /*47f0*/  HMMA.16816.F32 R156, R32.reuse, R28, R156 ;  /* 0x0000001c209c723c */ /* 0x044ff0000000189c */
[C---:B------:R-:W-:Y:S08]  /*4800*/  HMMA.16816.F32 R152, R32.reuse, R30, R152 ;  /* 0x0000001e2098723c */ /* 0x040ff00000001898 */
[C---:B------:R-:W-:Y:S08]  /*4810*/  HMMA.16816.F32 R88, R32.reuse, R20, R88 ;  /* 0x000000142058723c */ /* 0x040ff00000001858 */
[C---:B------:R-:W-:Y:S08]  /*4820*/  HMMA.16816.F32 R92, R32.reuse, R22, R92 ;  /* 0x00000016205c723c */ /* 0x040ff0000000185c */
[C---:B------:R-:W-:Y:S08]  /*4830*/  HMMA.16816.F32 R104, R32.reuse, R16, R104 ;  /* 0x000000102068723c */ /* 0x040ff00000001868 */
[C---:B------:R-:W-:Y:S08]  /*4840*/  HMMA.16816.F32 R144, R32.reuse, R18, R144 ;  /* 0x000000122090723c */ /* 0x040ff00000001890 */
[C---:B---3--:R-:W-:Y:S08]  /*4850*/  HMMA.16816.F32 R140, R32.reuse, R12, R140 ;  /* 0x0000000c208c723c */ /* 0x048ff0000000188c */
[C---:B------:R-:W-:Y:S08]  /*4860*/  HMMA.16816.F32 R116, R32.reuse, R14, R116 ;  /* 0x0000000e2074723c */ /* 0x040ff00000001874 */
[C---:B----4-:R-:W-:Y:S08]  /*4870*/  HMMA.16816.F32 R124, R32.reuse, R8, R124 ;  /* 0x00000008207c723c */ /* 0x050ff0000000187c */
        /* <DEDUP_REMOVED lines=14> */
[----:B------:R-:W-:Y:S01]  /*4960*/  IMAD.WIDE.U32 R238, R173, -0x326172a9, RZ ;  /* 0xcd9e8d57adee7825 */ /* 0x000fe200078e00ff */
[----:B------:R-:W-:-:S02]  /*4970*/  IADD3 R227, R3, -0x2, RZ ;  /* 0xfffffffe03e37810 */ /* 0x000fc40007ffe0ff */
[----:B------:R-:W-:Y:S01]  /*4980*/  MOV R3, R167 ;  /* 0x000000a700037202 */ /* 0x000fe20000000f00 */
[----:B------:R-:W-:Y:S01]  /*4990*/  IMAD.WIDE.U32 R234, R172, -0x326172a9, RZ ;  /* 0xcd9e8d57acea7825 */ /* 0x000fe200078e00ff */
[----:B------:R-:W-:Y:S02]  /*49a0*/  LOP3.LUT R236, R239, R170, RZ, 0x3c, !PT ;  /* 0x000000aaefec7212 */ /* 0x000fe400078e3cff */
[----:B------:R-:W-:Y:S01]  /*49b0*/  MOV R164, R168 ;  /* 0x000000a800a47202 */ /* 0x000fe20000000f00 */
[----:B------:R-:W-:Y:S01]  /*49c0*/  IMAD.WIDE.U32 R240, R169, -0x2daee0ad, RZ ;  /* 0xd2511f53a9f07825 */ /* 0x000fe200078e00ff */
[----:B------:R-:W-:Y:S02]  /*49d0*/  LOP3.LUT R232, R235, R170, RZ, 0x3c, !PT ;  /* 0x000000aaebe87212 */ /* 0x000fe400078e3cff */
[----:B------:R-:W-:Y:S01]  /*49e0*/  MOV R0, R165 ;  /* 0x000000a500007202 */ /* 0x000fe20000000f00 */
[----:B------:R-:W-:Y:S01]  /*49f0*/  IMAD.WIDE.U32 R236, R236, -0x2daee0ad, RZ ;  /* 0xd2511f53ecec7825 */ /* 0x000fe200078e00ff */
[----:B------:R-:W-:-:S02]  /*4a00*/  MOV R2, R166 ;  /* 0x000000a600027202 */ /* 0x000fc40000000f00 */
[----:B------:R-:W-:Y:S01]  /*4a10*/  PRMT R226, R171, 0x7054, R171 ;  /* 0x00007054abe27816 */ /* 0x000fe200000000ab */
[----:B------:R-:W-:Y:S01]  /*4a20*/  IMAD.WIDE.U32 R232, R232, -0x2daee0ad, RZ ;  /* 0xd2511f53e8e87825 */ /* 0x000fe200078e00ff */
[----:B------:R-:W-:Y:S05]  /*4a30*/  BRA `(.L_x_412) ;  /* 0x0000017000007947 */ /* 0x000fea0003800000 */
.L_x_414:
[----:B------:R-:W-:Y:S04]  /*4a40*/  IADD3 R166, R227, -0x1, RZ ;  /* 0xffffffffe3a67810 */ /* 0x000fe80007ffe0ff */
[----:B------:R-:W-:Y:S01]  /*4a50*/  SHF.R.S32.HI R165, RZ, 0x1f, R166 ;  /* 0x0000001fffa57819 */ /* 0x000fe200000114a6 */
[C---:B------:R-:W-:Y:S04]  /*4a60*/  IMAD.WIDE.U32 R168, R166.reuse, c[0x0][0x198], RZ ;  /* 0x00006600a6a87a25 */ /* 0x040fe800078e00ff */
[----:B------:R-:W-:Y:S04]  /*4a70*/  IMAD R165, R165, c[0x0][0x198], RZ ;  /* 0x00006600a5a57a24 */ /* 0x000fe800078e02ff */
        /* <DEDUP_REMOVED lines=19> */
.L_x_412:
[----:B------:R-:W-:Y:S01]  /*4bb0*/  SHF.R.S32.HI R4, RZ, 0x1f, R227 ;  /* 0x0000001fff047819 */ /* 0x000fe200000114e3 */
[----:B------:R-:W-:Y:S04]  /*4bc0*/  DEPBAR.LE SB0, 0x0 ;  /* 0x000080000000791a */ /* 0x000fe80000000000 */
[----:B------:R-:W-:Y:S01]  /*4bd0*/  BAR.SYNC.DEFER_BLOCKING 0x0 ;  /* 0x0000000000007b1d */ /* 0x000fe20000010000 */
[----:B------:R-:W-:Y:S02]  /*4be0*/  IMAD R4, R4, c[0x0][0x1a0], RZ ;  /* 0x0000680004047a24 */ /* 0x000fe400078e02ff */
[C---:B------:R-:W-:Y:S04]  /*4bf0*/  IMAD.WIDE.U32 R6, R227.reuse, c[0x0][0x1a0], RZ ;  /* 0x00006800e3067a25 */ /* 0x040fe800078e00ff */
[----:B------:R-:W-:Y:S01]  /*4c00*/  IMAD R4, R227, c[0x0][0x1a4], R4 ;  /* 0x00006900e3047a24 */ /* 0x000fe200078e0204 */
[C---:B------:R-:W-:Y:S03]  /*4c10*/  LEA R5, P0, R6.reuse, R220, 0x6 ;  /* 0x000000dc06057211 */ /* 0x040fe600078030ff */
[----:B------:R-:W-:Y:S01]  /*4c20*/  IMAD.IADD R4, R7, 0x1, R4 ;  /* 0x0000000107047824 */ /* 0x000fe200078e0204 */
[C---:B------:R-:W-:Y:S04]  /*4c30*/  LEA R8, P1, R5.reuse, c[0x0][0x170], 0x1 ;  /* 0x00005c0005087a11 */ /* 0x040fe800078208ff */
        /* <DEDUP_REMOVED lines=15> */
[----:B------:R-:W2:Y:S07]  /*4d30*/  LDSM.16.M88.4 R16, [R216] ;  /* 0x00000000d810783b */ /* 0x000eae0000000200 */
[----:B------:R-:W1:Y:S07]  /*4d40*/  LDSM.16.M88.4 R60, [R217+0x1000] ;  /* 0x00100000d93c783b */ /* 0x000e6e0000000200 */
[----:B------:R-:W3:Y:S07]  /*4d50*/  LDSM.16.M88.4 R32, [R216+0x400] ;  /* 0x00040000d820783b */ /* 0x000eee0000000200 */
[----:B------:R-:W0:Y:S07]  /*4d60*/  LDGDEPBAR ;  /* 0x00000000000079af */ /* 0x000e2e0000000000 */
[----:B------:R-:W4:Y:S07]  /*4d70*/  LDSM.16.M88.4 R48, [R216+0x800] ;  /* 0x00080000d830783b */ /* 0x000f2e0000000200 */
[----:B------:R-:W5:Y:S01]  /*4d80*/  LDSM.16.M88.4 R168, [R216+0xc00] ;  /* 0x000c0000d8a8783b */ /* 0x000f620000000200 */
[-C--:B--2---:R-:W-:Y:S06]  /*4d90*/  HMMA.16816.F32 R4, R64, R16.reuse, RZ ;  /* 0x000000104004723c */ /* 0x084fec00000018ff */
[----:B------:R-:W-:Y:S02]  /*4da0*/  LDSM.16.M88.4 R172, [R215] ;  /* 0x00000000d7ac783b */ /* 0x000fe40000000200 */
[C---:B-1----:R-:W-:Y:S05]  /*4db0*/  HMMA.16816.F32 R8, R60.reuse, R16, RZ ;  /* 0x000000103c08723c */ /* 0x042fea00000018ff */
[----:B------:R-:W1:Y:S03]  /*4dc0*/  LDSM.16.M88.4 R176, [R214] ;  /* 0x00000000d6b0783b */ /* 0x000e660000000200 */
[-C--:B------:R-:W-:Y:S04]  /*4dd0*/  HMMA.16816.F32 R12, R60, R18.reuse, RZ ;  /* 0x000000123c0c723c */ /* 0x080fe800000018ff */
[----:B------:R-:W2:Y:S04]  /*4de0*/  LDSM.16.M88.4 R180, [R215+0x1000] ;  /* 0x00100000d7b4783b */ /* 0x000ea80000000200 */
[C---:B------:R-:W-:Y:S03]  /*4df0*/  HMMA.16816.F32 R16, R64.reuse, R18, RZ ;  /* 0x000000124010723c */ /* 0x040fe600000018ff */
[----:B------:R-:W1:Y:S05]  /*4e00*/  LDSM.16.M88.4 R184, [R214+0x400] ;  /* 0x00040000d6b8783b */ /* 0x000e6a0000000200 */
[-C--:B---3--:R-:W-:Y:S02]  /*4e10*/  HMMA.16816.F32 R20, R64, R32.reuse, RZ ;  /* 0x000000204014723c */ /* 0x088fe400000018ff */
[----:B------:R-:W3:Y:S06]  /*4e20*/  LDSM.16.M88.4 R188, [R214+0x800] ;  /* 0x00080000d6bc783b */ /* 0x000eec0000000200 */
[C---:B------:R-:W-:Y:S01]  /*4e30*/  HMMA.16816.F32 R24, R60.reuse, R32, RZ ;  /* 0x000000203c18723c */ /* 0x040fe200000018ff */
[----:B------:R-:W1:Y:S07]  /*4e40*/  LDSM.16.M88.4 R192, [R214+0xc00] ;  /* 0x000c0000d6c0783b */ /* 0x000e6e0000000200 */
[-C--:B------:R-:W-:Y:S01]  /*4e50*/  HMMA.16816.F32 R28, R60, R34.reuse, RZ ;  /* 0x000000223c1c723c */ /* 0x080fe200000018ff */
[----:B------:R-:W-:Y:S07]  /*4e60*/  LDSM.16.M88.4 R196, [R216+0x1000] ;  /* 0x00100000d8c4783b */ /* 0x000fee0000000200 */
[C---:B------:R-:W-:Y:S01]  /*4e70*/  HMMA.16816.F32 R32, R64.reuse, R34, RZ ;  /* 0x000000224020723c */ /* 0x040fe200000018ff */
[----:B------:R-:W-:Y:S07]  /*4e80*/  LDSM.16.M88.4 R200, [R217+0x3000] ;  /* 0x00300000d9c8783b */ /* 0x000fee0000000200 */
[-C--:B----4-:R-:W-:Y:S01]  /*4e90*/  HMMA.16816.F32 R36, R64, R48.reuse, RZ ;  /* 0x000000304024723c */ /* 0x090fe200000018ff */
[----:B------:R-:W-:Y:S07]  /*4ea0*/  LDSM.16.M88.4 R204, [R214+0x1800] ;  /* 0x00180000d6cc783b */ /* 0x000fee0000000200 */
[C---:B------:R-:W-:Y:S01]  /*4eb0*/  HMMA.16816.F32 R40, R60.reuse, R48, RZ ;  /* 0x000000303c28723c */ /* 0x040fe200000018ff */
[----:B------:R-:W-:Y:S07]  /*4ec0*/  LDSM.16.M88.4 R208, [R214+0x1c00] ;  /* 0x001c0000d6d0783b */ /* 0x000fee0000000200 */
[-C--:B------:R-:W-:Y:S08]  /*4ed0*/  HMMA.16816.F32 R44, R60, R50.reuse, RZ ;  /* 0x000000323c2c723c */ /* 0x080ff000000018ff */
[C---:B------:R-:W-:Y:S08]  /*4ee0*/  HMMA.16816.F32 R48, R64.reuse, R50, RZ ;  /* 0x000000324030723c */ /* 0x040ff000000018ff */
[-C--:B-----5:R-:W-:Y:S08]  /*4ef0*/  HMMA.16816.F32 R52, R64, R168.reuse, RZ ;  /* 0x000000a84034723c */ /* 0x0a0ff000000018ff */
[C---:B------:R-:W-:Y:S08]  /*4f00*/  HMMA.16816.F32 R56, R60.reuse, R168, RZ ;  /* 0x000000a83c38723c */ /* 0x040ff000000018ff */
[-C--:B------:R-:W-:Y:S08]  /*4f10*/  HMMA.16816.F32 R60, R60, R170.reuse, RZ ;  /* 0x000000aa3c3c723c */ /* 0x080ff000000018ff */
[----:B------:R-:W-:Y:S01]  /*4f20*/  HMMA.16816.F32 R64, R64, R170, RZ ;  /* 0x000000aa4040723c */ /* 0x000fe200000018ff */
[----:B------:R-:W4:Y:S07]  /*4f30*/  LDSM.16.M88.4 R168, [R217+0x2000] ;  /* 0x00200000d9a8783b */ /* 0x000f2e0000000200 */
        /* <DEDUP_REMOVED lines=20> */
[----:B------:R-:W3:Y:S07]  /*5080*/  LDSM.16.M88.4 R172, [R215+0x2000] ;  /* 0x00200000d7ac783b */ /* 0x000eee0000000200 */
[-C--:B----4-:R-:W-:Y:S01]  /*5090*/  HMMA.16816.F32 R4, R168, R196.reuse, R4 ;  /* 0x000000c4a804723c */ /* 0x090fe20000001804 */
[----:B------:R-:W4:Y:S07]  /*50a0*/  LDSM.16.M88.4 R192, [R215+0x3000] ;  /* 0x00300000d7c0783b */ /* 0x000f2e0000000200 */
[C---:B------:R-:W-:Y:S08]  /*50b0*/  HMMA.16816.F32 R8, R200.reuse, R196, R8 ;  /* 0x000000c4c808723c */ /* 0x040ff00000001808 */
[-C--:B------:R-:W-:Y:S08]  /*50c0*/  HMMA.16816.F32 R12, R200, R198.reuse, R12 ;  /* 0x000000c6c80c723c */ /* 0x080ff0000000180c */
[C---:B------:R-:W-:Y:S01]  /*50d0*/  HMMA.16816.F32 R16, R168.reuse, R198, R16 ;  /* 0x000000c6a810723c */ /* 0x040fe20000001810 */
[----:B------:R-:W5:Y:S07]  /*50e0*/  LDSM.16.M88.4 R196, [R214+0x1400] ;  /* 0x00140000d6c4783b */ /* 0x000f6e0000000200 */
        /* <DEDUP_REMOVED lines=16> */
[-C--:B---3--:R-:W-:Y:S01]  /*51f0*/  HMMA.16816.F32 R4, R172, R188.reuse, R4 ;  /* 0x000000bcac04723c */ /* 0x088fe20000001804 */
        /* <DEDUP_REMOVED lines=21> */
[-C--:B-1----:R-:W-:Y:S01]  /*5350*/  HMMA.16816.F32 R4, R168, R176.reuse, R4 ;  /* 0x000000b0a804723c */ /* 0x082fe20000001804 */
[----:B------:R-:W1:Y:S07]  /*5360*/  LDSM.16.M88.4 R208, [R214+0x2800] ;  /* 0x00280000d6d0783b */ /* 0x000e6e0000000200 */
[C---:B------:R-:W-:Y:S08]  /*5370*/  HMMA.16816.F32 R8, R180.reuse, R176, R8 ;  /* 0x000000b0b408723c */ /* 0x040ff00000001808 */
[-C--:B------:R-:W-:Y:S08]  /*5380*/  HMMA.16816.F32 R12, R180, R178.reuse, R12 ;  /* 0x000000b2b40c723c */ /* 0x080ff0000000180c */
[C---:B------:R-:W-:Y:S01]  /*5390*/  HMMA.16816.F32 R16, R168.reuse, R178, R16 ;  /* 0x000000b2a810723c */ /* 0x040fe20000001810 */
[----:B------:R-:W1:Y:S01]  /*53a0*/  LDSM.16.M88.4 R176, [R214+0x2c00] ;  /* 0x002c0000d6b0783b */ /* 0x000e620000000200 */
[----:B------:R-:W-:Y:S06]  /*53b0*/  DEPBAR.LE SB0, 0x0 ;  /* 0x000080000000791a */ /* 0x000fec0000000000 */
[-C--:B--2---:R-:W-:Y:S01]  /*53c0*/  HMMA.16816.F32 R20, R168, R184.reuse, R20 ;  /* 0x000000b8a814723c */ /* 0x084fe20000001814 */
[----:B------:R-:W-:Y:S07]  /*53d0*/  BAR.SYNC.DEFER_BLOCKING 0x0 ;  /* 0x0000000000007b1d */ /* 0x000fee0000010000 */
[C---:B------:R-:W-:Y:S08]  /*53e0*/  HMMA.16816.F32 R24, R180.reuse, R184, R24 ;  /* 0x000000b8b418723c */ /* 0x040ff00000001818 */
[-C--:B------:R-:W-:Y:S08]  /*53f0*/  HMMA.16816.F32 R28, R180, R186.reuse, R28 ;  /* 0x000000bab41c723c */ /* 0x080ff0000000181c */
[C---:B------:R-:W-:Y:S08]  /*5400*/  HMMA.16816.F32 R32, R168.reuse, R186, R32 ;  /* 0x000000baa820723c */ /* 0x040ff00000001820 */
[-C--:B---3--:R-:W-:Y:S08]  /*5410*/  HMMA.16816.F32 R36, R168, R188.reuse, R36 ;  /* 0x000000bca824723c */ /* 0x088ff00000001824 */
        /* <DEDUP_REMOVED lines=24> */
.L_x_413:
[----:B------:R-:W-:Y:S01]  /*55a0*/  FMNMX.FTZ R166, R8, R2, !PT ;  /* 0x0000000208a67209 */ /* 0x000fe20007810000 */
[----:B------:R-:W-:Y:S01]  /*55b0*/  IMAD.SHL.U32 R246, R227, 0x2, RZ ;  /* 0x00000002e3f67824 */ /* 0x000fe200078e00ff */
[----:B-1----:R-:W-:Y:S01]  /*55c0*/  FMNMX.FTZ R168, R4, R164, !PT ;  /* 0x000000a404a87209 */ /* 0x002fe20007810000 */
        /* <DEDUP_REMOVED lines=53> */
[----:B--2---:R-:W-:Y:S02]  /*5920*/  FMNMX.FTZ R171, R168, R171, !PT ;  /* 0x000000aba8ab7209 */ /* 0x004fe40007810000 */
[----:B------:R-:W-:Y:S01]  /*5930*/  FMNMX.FTZ R167, R54, R167, !PT ;  /* 0x000000a736a77209 */ /* 0x000fe20007810000 */
[----:B------:R-:W1:Y:S01]  /*5940*/  SHFL.BFLY PT, R166, R165, 0x1, 0x1f ;  /* 0x0c201f00a5a67f89 */ /* 0x000e6200000e0000 */
[----:B------:R-:W-:Y:S02]  /*5950*/  FMNMX.FTZ R169, R31, R169, !PT ;  /* 0x000000a91fa97209 */ /* 0x000fe40007810000 */
[----:B------:R-:W-:Y:S02]  /*5960*/  FMNMX.FTZ R167, R55, R167, !PT ;  /* 0x000000a737a77209 */ /* 0x000fe40007810000 */
[----:B------:R-:W-:Y:S02]  /*5970*/  FMNMX.FTZ R169, R42, R169, !PT ;  /* 0x000000a92aa97209 */ /* 0x000fe40007810000 */
[----:B------:R-:W-:Y:S01]  /*5980*/  FMNMX.FTZ R167, R66, R167, !PT ;  /* 0x000000a742a77209 */ /* 0x000fe20007810000 */
[----:B------:R-:W2:Y:S01]  /*5990*/  SHFL.BFLY PT, R168, R171, 0x1, 0x1f ;  /* 0x0c201f00aba87f89 */ /* 0x000ea200000e0000 */
[--C-:B------:R-:W-:Y:S02]  /*59a0*/  LOP3.LUT R244, R237, UR12, R240.reuse, 0x96, !PT ;  /* 0x0000000cedf47c12 */ /* 0x100fe4000f8e96f0 */
[----:B------:R-:W-:Y:S02]  /*59b0*/  FMNMX.FTZ R167, R67, R167, !PT ;  /* 0x000000a743a77209 */ /* 0x000fe40007810000 */
[----:B------:R-:W-:Y:S01]  /*59c0*/  LOP3.LUT R242, R233, UR12, R240, 0x96, !PT ;  /* 0x0000000ce9f27c12 */ /* 0x000fe2000f8e96f0 */
[----:B------:R-:W-:Y:S01]  /*59d0*/  IMAD.WIDE.U32 R244, R244, -0x326172a9, RZ ;  /* 0xcd9e8d57f4f47825 */ /* 0x000fe200078e00ff */
[----:B------:R-:W-:Y:S01]  /*59e0*/  IADD3 R227, R227, -0x1, RZ ;  /* 0xffffffffe3e37810 */ /* 0x000fe20007ffe0ff */
[----:B------:R-:W3:Y:S02]  /*59f0*/  SHFL.BFLY PT, R170, R167, 0x2, 0x1f ;  /* 0x0c401f00a7aa7f89 */ /* 0x000ee400000e0000 */
[----:B------:R-:W-:Y:S01]  /*5a00*/  IMAD.WIDE.U32 R242, R242, -0x326172a9, RZ ;  /* 0xcd9e8d57f2f27825 */ /* 0x000fe200078e00ff */
[----:B-1----:R-:W-:Y:S02]  /*5a10*/  FMNMX.FTZ R166, R165, R166, !PT ;  /* 0x000000a6a5a67209 */ /* 0x002fe40007810000 */
[----:B------:R-:W-:Y:S03]  /*5a20*/  FMNMX.FTZ R165, R43, R169, !PT ;  /* 0x000000a92ba57209 */ /* 0x000fe60007810000 */
[----:B------:R-:W-:Y:S01]  /*5a30*/  FMUL.FTZ R198, R166, c[0x0][0x23c] ;  /* 0x00008f00a6c67a20 */ /* 0x000fe20000410000 */
[----:B------:R-:W-:Y:S01]  /*5a40*/  FMNMX.FTZ R165, R46, R165, !PT ;  /* 0x000000a52ea57209 */ /* 0x000fe20007810000 */
[----:B------:R-:W-:Y:S01]  /*5a50*/  FADD.FTZ R2, -R166, R2 ;  /* 0x00000002a6027221 */ /* 0x000fe20000010100 */
[----:B--2---:R-:W-:Y:S02]  /*5a60*/  FMNMX.FTZ R168, R171, R168, !PT ;  /* 0x000000a8aba87209 */ /* 0x004fe40007810000 */
[----:B------:R-:W-:Y:S01]  /*5a70*/  FMNMX.FTZ R165, R47, R165, !PT ;  /* 0x000000a52fa57209 */ /* 0x000fe20007810000 */
[----:B------:R-:W-:Y:S01]  /*5a80*/  FMUL.FTZ R2, R2, c[0x0][0x23c] ;  /* 0x00008f0002027a20 */ /* 0x000fe20000410000 */
[C---:B------:R-:W-:Y:S01]  /*5a90*/  FSETP.NEU.FTZ.AND P1, PT, R168.reuse, -INF , PT ;  /* 0xff800000a800780b */ /* 0x040fe20003f3d000 */
[----:B------:R-:W-:Y:S01]  /*5aa0*/  FMUL.FTZ R200, R168, c[0x0][0x23c] ;  /* 0x00008f00a8c87a20 */ /* 0x000fe20000410000 */
[----:B------:R-:W-:Y:S01]  /*5ab0*/  FMNMX.FTZ R165, R58, R165, !PT ;  /* 0x000000a53aa57209 */ /* 0x000fe20007810000 */
[----:B------:R-:W-:Y:S01]  /*5ac0*/  FADD.FTZ R164, -R168, R164 ;  /* 0x000000a4a8a47221 */ /* 0x000fe20000010100 */
[----:B---3--:R-:W-:Y:S01]  /*5ad0*/  FMNMX.FTZ R170, R167, R170, !PT ;  /* 0x000000aaa7aa7209 */ /* 0x008fe20007810000 */
[----:B------:R-:W1:Y:S01]  /*5ae0*/  MUFU.EX2 R2, R2 ;  /* 0x0000000200027308 */ /* 0x000e620000000800 */
[----:B------:R-:W-:Y:S01]  /*5af0*/  FMNMX.FTZ R165, R59, R165, !PT ;  /* 0x000000a53ba57209 */ /* 0x000fe20007810000 */
[----:B------:R-:W-:Y:S01]  /*5b00*/  FMUL.FTZ R164, R164, c[0x0][0x23c] ;  /* 0x00008f00a4a47a20 */ /* 0x000fe20000410000 */
[----:B------:R-:W-:Y:S01]  /*5b10*/  FSEL R200, R200, RZ, P1 ;  /* 0x000000ffc8c87208 */ /* 0x000fe20000800000 */
[----:B------:R-:W2:Y:S01]  /*5b20*/  SHFL.BFLY PT, R167, R170, 0x1, 0x1f ;  /* 0x0c201f00aaa77f89 */ /* 0x000ea200000e0000 */
[----:B------:R-:W-:Y:S03]  /*5b30*/  FMNMX.FTZ R165, R62, R165, !PT ;  /* 0x000000a53ea57209 */ /* 0x000fe60007810000 */
[--C-:B------:R-:W-:Y:S01]  /*5b40*/  FFMA.FTZ R169, R16, c[0x0][0x23c], -R200.reuse ;  /* 0x00008f0010a97a23 */ /* 0x100fe200000108c8 */
[----:B------:R-:W-:Y:S01]  /*5b50*/  FMNMX.FTZ R165, R63, R165, !PT ;  /* 0x000000a53fa57209 */ /* 0x000fe20007810000 */
[--C-:B------:R-:W-:Y:S01]  /*5b60*/  FFMA.FTZ R185, R4, c[0x0][0x23c], -R200.reuse ;  /* 0x00008f0004b97a23 */ /* 0x100fe200000108c8 */
[----:B------:R-:W3:Y:S01]  /*5b70*/  MUFU.EX2 R164, R164 ;  /* 0x000000a400a47308 */ /* 0x000ee20000000800 */
[--C-:B------:R-:W-:Y:S02]  /*5b80*/  FFMA.FTZ R186, R5, c[0x0][0x23c], -R200.reuse ;  /* 0x00008f0005ba7a23 */ /* 0x100fe400000108c8 */
[----:B------:R-:W4:Y:S01]  /*5b90*/  SHFL.BFLY PT, R16, R165, 0x2, 0x1f ;  /* 0x0c401f00a5107f89 */ /* 0x000f2200000e0000 */
[--C-:B------:R-:W-:Y:S02]  /*5ba0*/  FFMA.FTZ R201, R20, c[0x0][0x23c], -R200.reuse ;  /* 0x00008f0014c97a23 */ /* 0x100fe400000108c8 */
[--C-:B------:R-:W-:Y:S02]  /*5bb0*/  FFMA.FTZ R251, R52, c[0x0][0x23c], -R200.reuse ;  /* 0x00008f0034fb7a23 */ /* 0x100fe400000108c8 */
[--C-:B------:R-:W-:Y:S02]  /*5bc0*/  FFMA.FTZ R64, R64, c[0x0][0x23c], -R200.reuse ;  /* 0x00008f0040407a23 */ /* 0x100fe400000108c8 */
[----:B------:R-:W-:Y:S01]  /*5bd0*/  MUFU.EX2 R169, R169 ;  /* 0x000000a900a97308 */ /* 0x000fe20000000800 */
[--C-:B------:R-:W-:Y:S02]  /*5be0*/  FFMA.FTZ R65, R65, c[0x0][0x23c], -R200.reuse ;  /* 0x00008f0041417a23 */ /* 0x100fe400000108c8 */
[C---:B-1----:R-:W-:Y:S02]  /*5bf0*/  FMUL.FTZ R72, R2.reuse, R72 ;  /* 0x0000004802487220 */ /* 0x042fe40000410000 */
[----:B------:R-:W-:Y:S01]  /*5c00*/  FMUL.FTZ R73, R2, R73 ;  /* 0x0000004902497220 */ /* 0x000fe20000410000 */
[----:B--2---:R-:W-:Y:S01]  /*5c10*/  FMNMX.FTZ R167, R170, R167, !PT ;  /* 0x000000a7aaa77209 */ /* 0x004fe20007810000 */
[----:B------:R-:W-:Y:S01]  /*5c20*/  FFMA.FTZ R170, R17, c[0x0][0x23c], -R200 ;  /* 0x00008f0011aa7a23 */ /* 0x000fe200000108c8 */
[----:B------:R-:W-:Y:S02]  /*5c30*/  LOP3.LUT R17, R241, UR23, R246, 0x96, !PT ;  /* 0x00000017f1117c12 */ /* 0x000fe4000f8e96f6 */
[----:B------:R-:W-:Y:S01]  /*5c40*/  MUFU.EX2 R185, R185 ;  /* 0x000000b900b97308 */ /* 0x000fe20000000800 */
[C---:B------:R-:W-:Y:S01]  /*5c50*/  FSETP.NEU.FTZ.AND P1, PT, R167.reuse, -INF , PT ;  /* 0xff800000a700780b */ /* 0x040fe20003f3d000 */
[----:B------:R-:W-:Y:S01]  /*5c60*/  FMUL.FTZ R199, R167, c[0x0][0x23c] ;  /* 0x00008f00a7c77a20 */ /* 0x000fe20000410000 */
[----:B------:R-:W-:Y:S01]  /*5c70*/  IADD3 R246, R246, 0x1, RZ ;  /* 0x00000001f6f67810 */ /* 0x000fe20007ffe0ff */
[----:B------:R-:W-:Y:S01]  /*5c80*/  IMAD.WIDE.U32 R202, R17, -0x326172a9, RZ ;  /* 0xcd9e8d5711ca7825 */ /* 0x000fe200078e00ff */
[----:B----4-:R-:W-:Y:S03]  /*5c90*/  FMNMX.FTZ R4, R165, R16, !PT ;  /* 0x00000010a5047209 */ /* 0x010fe60007810000 */
[----:B------:R-:W-:Y:S01]  /*5ca0*/  FADD.FTZ R3, -R167, R3 ;  /* 0x00000003a7037221 */ /* 0x000fe20000010100 */
[----:B------:R-:W-:Y:S01]  /*5cb0*/  LOP3.LUT R16, R203, UR13, R238, 0x96, !PT ;  /* 0x0000000dcb107c12 */ /* 0x000fe2000f8e96ee */
[----:B------:R-:W1:Y:S01]  /*5cc0*/  MUFU.EX2 R170, R170 ;  /* 0x000000aa00aa7308 */ /* 0x000e620000000800 */
[----:B------:R-:W-:Y:S01]  /*5cd0*/  LOP3.LUT R248, R245, UR11, R202, 0x96, !PT ;  /* 0x0000000bf5f87c12 */ /* 0x000fe2000f8e96ca */
[----:B------:R-:W2:Y:S01]  /*5ce0*/  SHFL.BFLY PT, R165, R4, 0x1, 0x1f ;  /* 0x0c201f0004a57f89 */ /* 0x000ea200000e0000 */
[----:B------:R-:W-:Y:S01]  /*5cf0*/  LOP3.LUT R5, R203, UR13, R234, 0x96, !PT ;  /* 0x0000000dcb057c12 */ /* 0x000fe2000f8e96ea */
[----:B------:R-:W-:Y:S01]  /*5d00*/  IMAD.WIDE.U32 R16, R16, -0x2daee0ad, RZ ;  /* 0xd2511f5310107825 */ /* 0x000fe200078e00ff */
[----:B------:R-:W-:Y:S02]  /*5d10*/  LOP3.LUT R202, R243, UR11, R202, 0x96, !PT ;  /* 0x0000000bf3ca7c12 */ /* 0x000fe4000f8e96ca */
[----:B------:R-:W-:Y:S01]  /*5d20*/  FSEL R199, R199, RZ, P1 ;  /* 0x000000ffc7c77208 */ /* 0x000fe20000800000 */
[----:B------:R-:W-:Y:S01]  /*5d30*/  IMAD.WIDE.U32 R248, R248, -0x2daee0ad, RZ ;  /* 0xd2511f53f8f87825 */ /* 0x000fe200078e00ff */
[----:B------:R-:W-:Y:S01]  /*5d40*/  FSETP.NEU.FTZ.AND P1, PT, R166, -INF , PT ;  /* 0xff800000a600780b */ /* 0x000fe20003f3d000 */
[----:B------:R-:W-:Y:S02]  /*5d50*/  MUFU.EX2 R186, R186 ;  /* 0x000000ba00ba7308 */ /* 0x000fe40000000800 */
[----:B------:R-:W-:Y:S01]  /*5d60*/  IMAD.WIDE.U32 R202, R202, -0x2daee0ad, RZ ;  /* 0xd2511f53caca7825 */ /* 0x000fe200078e00ff */
[----:B------:R-:W-:Y:S02]  /*5d70*/  LOP3.LUT R210, R249, UR8, R16, 0x96, !PT ;  /* 0x00000008f9d27c12 */ /* 0x000fe4000f8e9610 */
[----:B------:R-:W-:Y:S01]  /*5d80*/  FSEL R198, R198, RZ, P1 ;  /* 0x000000ffc6c67208 */ /* 0x000fe20000800000 */
[----:B------:R-:W-:Y:S04]  /*5d90*/  IMAD.WIDE.U32 R204, R5, -0x2daee0ad, RZ ;  /* 0xd2511f5305cc7825 */ /* 0x000fe800078e00ff */
[--C-:B------:R-:W-:Y:S01]  /*5da0*/  FFMA.FTZ R187, R6, c[0x0][0x23c], -R199.reuse ;  /* 0x00008f0006bb7a23 */ /* 0x100fe200000108c7 */
[----:B------:R-:W-:Y:S01]  /*5db0*/  LOP3.LUT R6, R17, UR10, R236, 0x96, !PT ;  /* 0x0000000a11067c12 */ /* 0x000fe2000f8e96ec */
[----:B------:R-:W-:Y:S01]  /*5dc0*/  IMAD.WIDE.U32 R210, R210, -0x326172a9, RZ ;  /* 0xcd9e8d57d2d27825 */ /* 0x000fe200078e00ff */
[----:B------:R-:W-:Y:S01]  /*5dd0*/  LOP3.LUT R5, R205, UR10, R232, 0x96, !PT ;  /* 0x0000000acd057c12 */ /* 0x000fe2000f8e96e8 */
[----:B------:R-:W-:Y:S01]  /*5de0*/  MUFU.EX2 R201, R201 ;  /* 0x000000c900c97308 */ /* 0x000fe20000000800 */
[----:B------:R-:W-:Y:S01]  /*5df0*/  LOP3.LUT R204, R203, UR8, R204, 0x96, !PT ;  /* 0x00000008cbcc7c12 */ /* 0x000fe2000f8e96cc */
[--C-:B------:R-:W-:Y:S01]  /*5e00*/  FFMA.FTZ R188, R7, c[0x0][0x23c], -R199.reuse ;  /* 0x00008f0007bc7a23 */ /* 0x100fe200000108c7 */
[----:B--2---:R-:W-:Y:S01]  /*5e10*/  FMNMX.FTZ R165, R4, R165, !PT ;  /* 0x000000a504a57209 */ /* 0x004fe20007810000 */
[----:B------:R-:W-:Y:S03]  /*5e20*/  IMAD.WIDE.U32 R6, R6, -0x326172a9, RZ ;  /* 0xcd9e8d5706067825 */ /* 0x000fe600078e00ff */
[----:B------:R-:W-:Y:S01]  /*5e30*/  FSETP.NEU.FTZ.AND P1, PT, R165, -INF , PT ;  /* 0xff800000a500780b */ /* 0x000fe20003f3d000 */
[----:B------:R-:W-:Y:S01]  /*5e40*/  IMAD.WIDE.U32 R204, R204, -0x326172a9, RZ ;  /* 0xcd9e8d57cccc7825 */ /* 0x000fe200078e00ff */
[----:B------:R-:W-:Y:S01]  /*5e50*/  LOP3.LUT R208, R211, UR7, R6, 0x96, !PT ;  /* 0x00000007d3d07c12 */ /* 0x000fe2000f8e9606 */
[----:B------:R-:W-:Y:S02]  /*5e60*/  MUFU.EX2 R187, R187 ;  /* 0x000000bb00bb7308 */ /* 0x000fe40000000800 */
[----:B------:R-:W-:Y:S01]  /*5e70*/  IMAD.WIDE.U32 R206, R5, -0x326172a9, RZ ;  /* 0xcd9e8d5705ce7825 */ /* 0x000fe200078e00ff */
[----:B------:R-:W-:Y:S03]  /*5e80*/  LOP3.LUT R5, R7, UR9, R244, 0x96, !PT ;  /* 0x0000000907057c12 */ /* 0x000fe6000f8e96f4 */
[----:B------:R-:W-:Y:S01]  /*5e90*/  FMUL.FTZ R197, R165, c[0x0][0x23c] ;  /* 0x00008f00a5c57a20 */ /* 0x000fe20000410000 */
[----:B------:R-:W-:Y:S01]  /*5ea0*/  LOP3.LUT R4, R207, UR9, R242, 0x96, !PT ;  /* 0x00000009cf047c12 */ /* 0x000fe2000f8e96f2 */
[----:B------:R-:W-:Y:S01]  /*5eb0*/  IMAD.WIDE.U32 R6, R5, -0x2daee0ad, RZ ;  /* 0xd2511f5305067825 */ /* 0x000fe200078e00ff */
[----:B------:R-:W-:Y:S01]  /*5ec0*/  LOP3.LUT R206, R205, UR7, R206, 0x96, !PT ;  /* 0x00000007cdce7c12 */ /* 0x000fe2000f8e96ce */
[----:B------:R-:W-:Y:S01]  /*5ed0*/  MUFU.EX2 R188, R188 ;  /* 0x000000bc00bc7308 */ /* 0x000fe20000000800 */
[----:B------:R-:W-:Y:S01]  /*5ee0*/  FSEL R197, R197, RZ, P1 ;  /* 0x000000ffc5c57208 */ /* 0x000fe20000800000 */
[----:B------:R-:W-:Y:S01]  /*5ef0*/  IMAD.WIDE.U32 R208, R208, -0x2daee0ad, RZ ;  /* 0xd2511f53d0d07825 */ /* 0x000fe200078e00ff */
[----:B------:R-:W-:Y:S03]  /*5f00*/  LOP3.LUT R248, R7, UR6, R248, 0x96, !PT ;  /* 0x0000000607f87c12 */ /* 0x000fe6000f8e96f8 */
[--C-:B------:R-:W-:Y:S02]  /*5f10*/  FFMA.FTZ R189, R12, c[0x0][0x23c], -R198.reuse ;  /* 0x00008f000cbd7a23 */ /* 0x100fe400000108c6 */
[----:B------:R-:W-:Y:S02]  /*5f20*/  FFMA.FTZ R190, R13, c[0x0][0x23c], -R198 ;  /* 0x00008f000dbe7a23 */ /* 0x000fe400000108c6 */
[----:B------:R-:W-:Y:S01]  /*5f30*/  IMAD.WIDE.U32 R12, R4, -0x2daee0ad, RZ ;  /* 0xd2511f53040c7825 */ /* 0x000fe200078e00ff */
[----:B------:R-:W-:Y:S01]  /*5f40*/  LOP3.LUT R4, R209, UR4, R6, 0x96, !PT ;  /* 0x00000004d1047c12 */ /* 0x000fe2000f8e9606 */
[----:B------:R-:W-:Y:S02]  /*5f50*/  MUFU.EX2 R189, R189 ;  /* 0x000000bd00bd7308 */ /* 0x000fe40000000800 */
[----:B------:R-:W-:Y:S01]  /*5f60*/  IMAD.WIDE.U32 R206, R206, -0x2daee0ad, RZ ;  /* 0xd2511f53cece7825 */ /* 0x000fe200078e00ff */
[----:B------:R-:W-:Y:S03]  /*5f70*/  LOP3.LUT R202, R13, UR6, R202, 0x96, !PT ;  /* 0x000000060dca7c12 */ /* 0x000fe6000f8e96ca */
[--C-:B------:R-:W-:Y:S02]  /*5f80*/  FFMA.FTZ R171, R18, c[0x0][0x23c], -R199.reuse ;  /* 0x00008f0012ab7a23 */ /* 0x100fe400000108c7 */
[----:B------:R-:W-:Y:S02]  /*5f90*/  FFMA.FTZ R184, R19, c[0x0][0x23c], -R199 ;  /* 0x00008f0013b87a23 */ /* 0x000fe400000108c7 */
[--C-:B------:R-:W-:Y:S01]  /*5fa0*/  FFMA.FTZ R191, R14, c[0x0][0x23c], -R197.reuse ;  /* 0x00008f000ebf7a23 */ /* 0x100fe200000108c5 */
[----:B------:R-:W-:Y:S01]  /*5fb0*/  LOP3.LUT R14, R207, UR4, R12, 0x96, !PT ;  /* 0x00000004cf0e7c12 */ /* 0x000fe2000f8e960c */
[--C-:B------:R-:W-:Y:S01]  /*5fc0*/  FFMA.FTZ R192, R15, c[0x0][0x23c], -R197.reuse ;  /* 0x00008f000fc07a23 */ /* 0x100fe200000108c5 */
[----:B------:R-:W-:Y:S01]  /*5fd0*/  MUFU.EX2 R171, R171 ;  /* 0x000000ab00ab7308 */ /* 0x000fe20000000800 */
[----:B------:R-:W-:Y:S04]  /*5fe0*/  IMAD.WIDE.U32 R4, R4, -0x326172a9, RZ ;  /* 0xcd9e8d5704047825 */ /* 0x000fe800078e00ff */
[----:B------:R-:W-:Y:S01]  /*5ff0*/  FMUL.FTZ R3, R3, c[0x0][0x23c] ;  /* 0x00008f0003037a20 */ /* 0x000fe20000410000 */
[--C-:B------:R-:W-:Y:S01]  /*6000*/  SHF.R.U32.HI R7, RZ, 0x10, R4.reuse ;  /* 0x00000010ff077819 */ /* 0x100fe20000011604 */
[----:B------:R-:W-:Y:S01]  /*6010*/  IMAD.WIDE.U32 R14, R14, -0x326172a9, RZ ;  /* 0xcd9e8d570e0e7825 */ /* 0x000fe200078e00ff */
[----:B------:R-:W-:Y:S02]  /*6020*/  LOP3.LUT R12, R4, 0xffff, RZ, 0xc0, !PT ;  /* 0x0000ffff040c7812 */ /* 0x000fe400078ec0ff */
[----:B------:R-:W-:Y:S01]  /*6030*/  MUFU.EX2 R184, R184 ;  /* 0x000000b800b87308 */ /* 0x000fe20000000800 */
[----:B------:R-:W-:Y:S01]  /*6040*/  IMAD.WIDE.U32 R248, R248, -0x326172a9, RZ ;  /* 0xcd9e8d57f8f87825 */ /* 0x000fe200078e00ff */
[----:B------:R-:W-:Y:S02]  /*6050*/  LOP3.LUT R174, R4, 0xff, RZ, 0xc0, !PT ;  /* 0x000000ff04ae7812 */ /* 0x000fe400078ec0ff */
[----:B------:R-:W-:Y:S01]  /*6060*/  SHF.R.U32.HI R175, RZ, 0x18, R4 ;  /* 0x00000018ffaf7819 */ /* 0x000fe20000011604 */
[----:B------:R-:W-:Y:S01]  /*6070*/  IMAD.WIDE.U32 R202, R202, -0x326172a9, RZ ;  /* 0xcd9e8d57caca7825 */ /* 0x000fe200078e00ff */
[----:B------:R-:W-:Y:S02]  /*6080*/  LOP3.LUT R4, R14, 0xffff, RZ, 0xc0, !PT ;  /* 0x0000ffff0e047812 */ /* 0x000fe400078ec0ff */
[----:B------:R-:W-:Y:S01]  /*6090*/  LOP3.LUT R5, R5, UR15, R248, 0x96, !PT ;  /* 0x0000000f05057c12 */ /* 0x000fe2000f8e96f8 */
[--C-:B------:R-:W-:Y:S01]  /*60a0*/  FFMA.FTZ R193, R8, c[0x0][0x23c], -R198.reuse ;  /* 0x00008f0008c17a23 */ /* 0x100fe200000108c6 */
[----:B------:R-:W-:Y:S01]  /*60b0*/  MUFU.EX2 R190, R190 ;  /* 0x000000be00be7308 */ /* 0x000fe20000000800 */
[----:B------:R-:W-:Y:S01]  /*60c0*/  FFMA.FTZ R194, R9, c[0x0][0x23c], -R198 ;  /* 0x00008f0009c27a23 */ /* 0x000fe200000108c6 */
[----:B------:R-:W-:Y:S01]  /*60d0*/  LOP3.LUT R8, R7, 0xff, RZ, 0xc0, !PT ;  /* 0x000000ff07087812 */ /* 0x000fe200078ec0ff */
[--C-:B------:R-:W-:Y:S01]  /*60e0*/  FFMA.FTZ R195, R10, c[0x0][0x23c], -R197.reuse ;  /* 0x00008f000ac37a23 */ /* 0x100fe200000108c5 */
[----:B------:R-:W-:Y:S01]  /*60f0*/  LOP3.LUT R182, R14, 0xff, RZ, 0xc0, !PT ;  /* 0x000000ff0eb67812 */ /* 0x000fe200078ec0ff */
[----:B------:R-:W-:Y:S01]  /*6100*/  FFMA.FTZ R196, R11, c[0x0][0x23c], -R197 ;  /* 0x00008f000bc47a23 */ /* 0x000fe200000108c5 */
[----:B------:R-:W-:Y:S01]  /*6110*/  LOP3.LUT R6, R15, UR15, R202, 0x96, !PT ;  /* 0x0000000f0f067c12 */ /* 0x000fe2000f8e96ca */
[----:B------:R-:W-:Y:S01]  /*6120*/  FADD.FTZ R0, -R165, R0 ;  /* 0x00000000a5007221 */ /* 0x000fe20000010100 */
[----:B------:R-:W-:Y:S01]  /*6130*/  SHF.R.U32.HI R4, RZ, 0x8, R4 ;  /* 0x00000008ff047819 */ /* 0x000fe20000011604 */
[----:B------:R-:W-:Y:S01]  /*6140*/  FMUL.FTZ R13, R2, R153 ;  /* 0x00000099020d7220 */ /* 0x000fe20000410000 */
[----:B------:R-:W-:Y:S01]  /*6150*/  MUFU.EX2 R191, R191 ;  /* 0x000000bf00bf7308 */ /* 0x000fe20000000800 */
[----:B------:R-:W-:Y:S01]  /*6160*/  FMUL.FTZ R0, R0, c[0x0][0x23c] ;  /* 0x00008f0000007a20 */ /* 0x000fe20000410000 */
[----:B------:R-:W-:Y:S01]  /*6170*/  SHF.R.U32.HI R183, RZ, 0x10, R14 ;  /* 0x00000010ffb77819 */ /* 0x000fe2000001160e */
[C---:B---3--:R-:W-:Y:S01]  /*6180*/  FMUL.FTZ R16, R164.reuse, R148 ;  /* 0x00000094a4107220 */ /* 0x048fe20000410000 */
[----:B------:R-:W-:Y:S01]  /*6190*/  SHF.R.U32.HI R12, RZ, 0x8, R12 ;  /* 0x00000008ff0c7819 */ /* 0x000fe2000001160c */
[----:B------:R-:W-:Y:S01]  /*61a0*/  FMUL.FTZ R17, R164, R149 ;  /* 0x00000095a4117220 */ /* 0x000fe20000410000 */
[----:B------:R-:W-:Y:S01]  /*61b0*/  PRMT R175, R8, 0x5410, R175 ;  /* 0x0000541008af7816 */ /* 0x000fe200000000af */
[C---:B------:R-:W-:Y:S01]  /*61c0*/  FMUL.FTZ R68, R164.reuse, R68 ;  /* 0x00000044a4447220 */ /* 0x040fe20000410000 */
[----:B------:R-:W-:Y:S01]  /*61d0*/  LOP3.LUT R8, R5, 0xffff, RZ, 0xc0, !PT ;  /* 0x0000ffff05087812 */ /* 0x000fe200078ec0ff */
[----:B------:R-:W-:Y:S01]  /*61e0*/  FMUL.FTZ R69, R164, R69 ;  /* 0x00000045a4457220 */ /* 0x000fe20000410000 */
[----:B------:R-:W-:Y:S01]  /*61f0*/  MUFU.EX2 R192, R192 ;  /* 0x000000c000c07308 */ /* 0x000fe20000000800 */
[--C-:B------:R-:W-:Y:S01]  /*6200*/  SHF.R.U32.HI R173, RZ, 0x10, R5.reuse ;  /* 0x00000010ffad7819 */ /* 0x100fe20000011605 */
[--C-:B------:R-:W-:Y:S01]  /*6210*/  HSET2.LE.AND R175, R175, R226.reuse, PT ;  /* 0x000000e2afaf7233 */ /* 0x100fe20003803000 */
[----:B------:R-:W-:Y:S01]  /*6220*/  PRMT R182, R182, 0x5410, R4 ;  /* 0x00005410b6b67816 */ /* 0x000fe20000000004 */
[----:B------:R-:W-:Y:S01]  /*6230*/  FMUL.FTZ R76, R2, R76 ;  /* 0x0000004c024c7220 */ /* 0x000fe20000410000 */
[----:B------:R-:W-:Y:S01]  /*6240*/  LOP3.LUT R4, R6, 0xffff, RZ, 0xc0, !PT ;  /* 0x0000ffff06047812 */ /* 0x000fe200078ec0ff */
[----:B------:R-:W-:Y:S01]  /*6250*/  FMUL.FTZ R77, R2, R77 ;  /* 0x0000004d024d7220 */ /* 0x000fe20000410000 */
[----:B------:R-:W-:Y:S01]  /*6260*/  SHF.R.U32.HI R7, RZ, 0x18, R14 ;  /* 0x00000018ff077819 */ /* 0x000fe2000001160e */
[--C-:B------:R-:W-:Y:S01]  /*6270*/  HSET2.LE.AND R182, R182, R226.reuse, PT ;  /* 0x000000e2b6b67233 */ /* 0x100fe20003803000 */
[----:B------:R-:W-:Y:S01]  /*6280*/  PRMT R174, R174, 0x5410, R12 ;  /* 0x00005410aeae7816 */ /* 0x000fe2000000000c */
[----:B------:R-:W2:Y:S01]  /*6290*/  MUFU.EX2 R3, R3 ;  /* 0x0000000300037308 */ /* 0x000ea20000000800 */
[----:B------:R-:W-:Y:S01]  /*62a0*/  LOP3.LUT R183, R183, 0xff, RZ, 0xc0, !PT ;  /* 0x000000ffb7b77812 */ /* 0x000fe200078ec0ff */
[----:B------:R-:W-:Y:S01]  /*62b0*/  FMUL.FTZ R12, R2, R152 ;  /* 0x00000098020c7220 */ /* 0x000fe20000410000 */
[----:B------:R-:W-:Y:S01]  /*62c0*/  SHF.R.U32.HI R8, RZ, 0x8, R8 ;  /* 0x00000008ff087819 */ /* 0x000fe20000011608 */
[--C-:B------:R-:W-:Y:S01]  /*62d0*/  HSET2.LE.AND R174, R174, R226.reuse, PT ;  /* 0x000000e2aeae7233 */ /* 0x100fe20003803000 */
[----:B------:R-:W-:Y:S01]  /*62e0*/  LOP3.LUT R172, R5, 0xff, RZ, 0xc0, !PT ;  /* 0x000000ff05ac7812 */ /* 0x000fe200078ec0ff */
[C---:B------:R-:W-:Y:S01]  /*62f0*/  FMUL.FTZ R80, R164.reuse, R80 ;  /* 0x00000050a4507220 */ /* 0x040fe20000410000 */
[----:B------:R-:W-:Y:S01]  /*6300*/  SHF.R.U32.HI R5, RZ, 0x18, R5 ;  /* 0x00000018ff057819 */ /* 0x000fe20000011605 */
[----:B------:R-:W-:Y:S01]  /*6310*/  FMUL.FTZ R81, R164, R81 ;  /* 0x00000051a4517220 */ /* 0x000fe20000410000 */
[----:B------:R-:W-:Y:S01]  /*6320*/  LOP3.LUT R173, R173, 0xff, RZ, 0xc0, !PT ;  /* 0x000000ffadad7812 */ /* 0x000fe200078ec0ff */
[----:B------:R-:W-:Y:S01]  /*6330*/  MUFU.EX2 R193, R193 ;  /* 0x000000c100c17308 */ /* 0x000fe20000000800 */
[----:B------:R-:W-:Y:S01]  /*6340*/  LOP3.LUT R180, R6, 0xff, RZ, 0xc0, !PT ;  /* 0x000000ff06b47812 */ /* 0x000fe200078ec0ff */
[C---:B------:R-:W-:Y:S01]  /*6350*/  FMUL.FTZ R84, R164.reuse, R84 ;  /* 0x00000054a4547220 */ /* 0x040fe20000410000 */
[----:B------:R-:W-:Y:S01]  /*6360*/  SHF.R.U32.HI R4, RZ, 0x8, R4 ;  /* 0x00000008ff047819 */ /* 0x000fe20000011604 */
[----:B------:R-:W-:Y:S01]  /*6370*/  FMUL.FTZ R85, R164, R85 ;  /* 0x00000055a4557220 */ /* 0x000fe20000410000 */
[----:B------:R-:W-:Y:S01]  /*6380*/  SHF.R.U32.HI R181, RZ, 0x10, R6 ;  /* 0x00000010ffb57819 */ /* 0x000fe20000011606 */
[C---:B------:R-:W-:Y:S01]  /*6390*/  FMUL.FTZ R88, R2.reuse, R88 ;  /* 0x0000005802587220 */ /* 0x040fe20000410000 */
[----:B------:R-:W-:Y:S01]  /*63a0*/  PRMT R183, R183, 0x5410, R7 ;  /* 0x00005410b7b77816 */ /* 0x000fe20000000007 */
[----:B------:R-:W-:Y:S01]  /*63b0*/  FMUL.FTZ R89, R2, R89 ;  /* 0x0000005902597220 */ /* 0x000fe20000410000 */
[----:B------:R-:W-:Y:S01]  /*63c0*/  PRMT R172, R172, 0x5410, R8 ;  /* 0x00005410acac7816 */ /* 0x000fe20000000008 */
[----:B------:R-:W3:Y:S01]  /*63d0*/  MUFU.EX2 R194, R194 ;  /* 0x000000c200c27308 */ /* 0x000ee20000000800 */
[----:B------:R-:W-:Y:S01]  /*63e0*/  PRMT R173, R173, 0x5410, R5 ;  /* 0x00005410adad7816 */ /* 0x000fe20000000005 */
[--C-:B------:R-:W-:Y:S01]  /*63f0*/  HSET2.LE.AND R183, R183, R226.reuse, PT ;  /* 0x000000e2b7b77233 */ /* 0x100fe20003803000 */
[----:B------:R-:W-:Y:S01]  /*6400*/  SHF.R.U32.HI R6, RZ, 0x18, R6 ;  /* 0x00000018ff067819 */ /* 0x000fe20000011606 */
[--C-:B------:R-:W-:Y:S01]  /*6410*/  HSET2.LE.AND R172, R172, R226.reuse, PT ;  /* 0x000000e2acac7233 */ /* 0x100fe20003803000 */
[----:B-1----:R-:W-:Y:S01]  /*6420*/  F2FP.PACK_AB R5, R170, R169 ;  /* 0x000000a9aa05723e */ /* 0x002fe200000000ff */
[--C-:B------:R-:W-:Y:S01]  /*6430*/  HSET2.LE.AND R173, R173, R226.reuse, PT ;  /* 0x000000e2adad7233 */ /* 0x100fe20003803000 */
[----:B------:R-:W-:Y:S01]  /*6440*/  PRMT R180, R180, 0x5410, R4 ;  /* 0x00005410b4b47816 */ /* 0x000fe20000000004 */
[----:B--2---:R-:W-:Y:S01]  /*6450*/  FMUL.FTZ R18, R3, R150 ;  /* 0x0000009603127220 */ /* 0x004fe20000410000 */
[----:B------:R-:W-:Y:S01]  /*6460*/  F2FP.PACK_AB R4, R184, R171 ;  /* 0x000000abb804723e */ /* 0x000fe200000000ff */
[----:B------:R-:W-:Y:S01]  /*6470*/  MUFU.EX2 R195, R195 ;  /* 0x000000c300c37308 */ /* 0x000fe20000000800 */
[----:B------:R-:W-:Y:S01]  /*6480*/  LOP3.LUT R181, R181, 0xff, RZ, 0xc0, !PT ;  /* 0x000000ffb5b57812 */ /* 0x000fe200078ec0ff */
[--C-:B------:R-:W-:Y:S01]  /*6490*/  HSET2.LE.AND R180, R180, R226.reuse, PT ;  /* 0x000000e2b4b47233 */ /* 0x100fe20003803000 */
[----:B------:R-:W-:Y:S01]  /*64a0*/  LOP3.LUT R174, R174, R5, RZ, 0xc0, !PT ;  /* 0x00000005aeae7212 */ /* 0x000fe200078ec0ff */
[----:B------:R-:W-:Y:S01]  /*64b0*/  FMUL.FTZ R19, R3, R151 ;  /* 0x0000009703137220 */ /* 0x000fe20000410000 */
[----:B------:R-:W-:Y:S01]  /*64c0*/  LOP3.LUT R175, R175, R4, RZ, 0xc0, !PT ;  /* 0x00000004afaf7212 */ /* 0x000fe200078ec0ff */
[----:B------:R-:W-:Y:S01]  /*64d0*/  LDSM.16.MT88.4 R148, [R213+0xa000] ;  /* 0x00a00000d594783b */ /* 0x000fe20000004200 */
[----:B------:R-:W-:Y:S01]  /*64e0*/  F2FP.PACK_AB R7, R186, R185 ;  /* 0x000000b9ba07723e */ /* 0x000fe200000000ff */
[C---:B------:R-:W-:Y:S01]  /*64f0*/  FMUL.FTZ R70, R3.reuse, R70 ;  /* 0x0000004603467220 */ /* 0x040fe20000410000 */
[----:B------:R-:W-:Y:S01]  /*6500*/  F2FP.PACK_AB R5, R190, R189 ;  /* 0x000000bdbe05723e */ /* 0x000fe200000000ff */
[----:B------:R-:W1:Y:S01]  /*6510*/  MUFU.EX2 R196, R196 ;  /* 0x000000c400c47308 */ /* 0x000e620000000800 */
[----:B------:R-:W-:Y:S01]  /*6520*/  F2FP.PACK_AB R4, R192, R191 ;  /* 0x000000bfc004723e */ /* 0x000fe200000000ff */
[----:B------:R-:W-:Y:S01]  /*6530*/  FMUL.FTZ R71, R3, R71 ;  /* 0x0000004703477220 */ /* 0x000fe20000410000 */
[----:B------:R-:W-:Y:S01]  /*6540*/  PRMT R181, R181, 0x5410, R6 ;  /* 0x00005410b5b57816 */ /* 0x000fe20000000006 */
[C---:B------:R-:W-:Y:S01]  /*6550*/  FMUL.FTZ R82, R3.reuse, R82 ;  /* 0x0000005203527220 */ /* 0x040fe20000410000 */
[----:B------:R-:W-:Y:S01]  /*6560*/  F2FP.PACK_AB R6, R188, R187 ;  /* 0x000000bbbc06723e */ /* 0x000fe200000000ff */
[C---:B------:R-:W-:Y:S01]  /*6570*/  FMUL.FTZ R83, R3.reuse, R83 ;  /* 0x0000005303537220 */ /* 0x040fe20000410000 */
[----:B------:R-:W-:Y:S01]  /*6580*/  LOP3.LUT R172, R172, R7, RZ, 0xc0, !PT ;  /* 0x00000007acac7212 */ /* 0x000fe200078ec0ff */
[----:B------:R-:W-:Y:S01]  /*6590*/  FMUL.FTZ R7, R3, R163 ;  /* 0x000000a303077220 */ /* 0x000fe20000410000 */
[----:B------:R-:W-:Y:S01]  /*65a0*/  LOP3.LUT R173, R173, R6, RZ, 0xc0, !PT ;  /* 0x00000006adad7212 */ /* 0x000fe200078ec0ff */
[----:B------:R-:W2:Y:S01]  /*65b0*/  MUFU.EX2 R0, R0 ;  /* 0x0000000000007308 */ /* 0x000ea20000000800 */
[----:B------:R-:W-:Y:S01]  /*65c0*/  FMUL.FTZ R6, R3, R162 ;  /* 0x000000a203067220 */ /* 0x000fe20000410000 */
[----:B------:R-:W-:Y:S01]  /*65d0*/  LOP3.LUT R182, R182, R5, RZ, 0xc0, !PT ;  /* 0x00000005b6b67212 */ /* 0x000fe200078ec0ff */
[C---:B------:R-:W-:Y:S01]  /*65e0*/  FMUL.FTZ R5, R164.reuse, R161 ;  /* 0x000000a1a4057220 */ /* 0x040fe20000410000 */
[----:B------:R-:W-:Y:S01]  /*65f0*/  LOP3.LUT R183, R183, R4, RZ, 0xc0, !PT ;  /* 0x00000004b7b77212 */ /* 0x000fe200078ec0ff */
[----:B------:R-:W-:Y:S01]  /*6600*/  FMUL.FTZ R4, R164, R160 ;  /* 0x000000a0a4047220 */ /* 0x000fe20000410000 */
[--C-:B------:R-:W-:Y:S01]  /*6610*/  HSET2.LE.AND R181, R181, R226.reuse, PT ;  /* 0x000000e2b5b57233 */ /* 0x100fe20003803000 */
[----:B------:R-:W4:Y:S01]  /*6620*/  LDSM.16.MT88.4 R160, [R212+0x9000] ;  /* 0x00900000d4a0783b */ /* 0x000f220000004200 */
[----:B---3--:R-:W-:Y:S01]  /*6630*/  F2FP.PACK_AB R9, R194, R193 ;  /* 0x000000c1c209723e */ /* 0x008fe200000000ff */
[----:B------:R-:W-:Y:S01]  /*6640*/  FMUL.FTZ R20, R2, R140 ;  /* 0x0000008c02147220 */ /* 0x000fe20000410000 */
[----:B------:R-:W-:Y:S01]  /*6650*/  LOP3.LUT R210, R249, UR5, R210, 0x96, !PT ;  /* 0x00000005f9d27c12 */ /* 0x000fe2000f8e96d2 */
[--C-:B------:R-:W-:Y:S01]  /*6660*/  FFMA.FTZ R250, R46, c[0x0][0x23c], -R197.reuse ;  /* 0x00008f002efa7a23 */ /* 0x100fe200000108c5 */
[-C--:B------:R-:W-:Y:S01]  /*6670*/  HMMA.16816.F32 R4, R172, R176.reuse, R4 ;  /* 0x000000b0ac04723c */ /* 0x080fe20000001804 */
[----:B------:R-:W-:Y:S01]  /*6680*/  LOP3.LUT R180, R180, R9, RZ, 0xc0, !PT ;  /* 0x00000009b4b47212 */ /* 0x000fe200078ec0ff */
[----:B------:R-:W-:Y:S01]  /*6690*/  FMUL.FTZ R9, R2, R157 ;  /* 0x0000009d02097220 */ /* 0x000fe20000410000 */
[----:B-1----:R-:W-:Y:S01]  /*66a0*/  F2FP.PACK_AB R8, R196, R195 ;  /* 0x000000c3c408723e */ /* 0x002fe200000000ff */
[C---:B------:R-:W-:Y:S01]  /*66b0*/  FMUL.FTZ R86, R3.reuse, R86 ;  /* 0x0000005603567220 */ /* 0x040fe20000410000 */
[----:B------:R-:W-:Y:S01]  /*66c0*/  MUFU.EX2 R250, R250 ;  /* 0x000000fa00fa7308 */ /* 0x000fe20000000800 */
[----:B------:R-:W-:Y:S01]  /*66d0*/  FMUL.FTZ R87, R3, R87 ;  /* 0x0000005703577220 */ /* 0x000fe20000410000 */
[----:B------:R-:W-:Y:S01]  /*66e0*/  LOP3.LUT R181, R181, R8, RZ, 0xc0, !PT ;  /* 0x00000008b5b57212 */ /* 0x000fe200078ec0ff */
[----:B------:R-:W-:Y:S04]  /*66f0*/  FMUL.FTZ R8, R2, R156 ;  /* 0x0000009c02087220 */ /* 0x000fe80000410000 */
[C---:B--2---:R-:W-:Y:S02]  /*6700*/  FMUL.FTZ R10, R0.reuse, R158 ;  /* 0x0000009e000a7220 */ /* 0x044fe40000410000 */
[C---:B------:R-:W-:Y:S01]  /*6710*/  FMUL.FTZ R11, R0.reuse, R159 ;  /* 0x0000009f000b7220 */ /* 0x040fe20000410000 */
[----:B------:R-:W-:Y:S01]  /*6720*/  MUFU.EX2 R64, R64 ;  /* 0x0000004000407308 */ /* 0x000fe20000000800 */
[C---:B------:R-:W-:Y:S02]  /*6730*/  FMUL.FTZ R14, R0.reuse, R154 ;  /* 0x0000009a000e7220 */ /* 0x040fe40000410000 */
[----:B------:R-:W-:Y:S02]  /*6740*/  FMUL.FTZ R15, R0, R155 ;  /* 0x0000009b000f7220 */ /* 0x000fe40000410000 */
[----:B------:R-:W1:Y:S01]  /*6750*/  LDSM.16.MT88.4 R152, [R212+0xa000] ;  /* 0x00a00000d498783b */ /* 0x000e620000004200 */
[C---:B------:R-:W-:Y:S01]  /*6760*/  HMMA.16816.F32 R8, R180.reuse, R176, R8 ;  /* 0x000000b0b408723c */ /* 0x040fe20000001808 */
[--C-:B------:R-:W-:Y:S02]  /*6770*/  FFMA.FTZ R249, R47, c[0x0][0x23c], -R197.reuse ;  /* 0x00008f002ff97a23 */ /* 0x100fe400000108c5 */
[----:B------:R-:W-:Y:S01]  /*6780*/  FFMA.FTZ R57, R57, c[0x0][0x23c], -R198 ;  /* 0x00008f0039397a23 */ /* 0x000fe200000108c6 */
[----:B------:R-:W-:Y:S01]  /*6790*/  MUFU.EX2 R65, R65 ;  /* 0x0000004100417308 */ /* 0x000fe20000000800 */
[--C-:B------:R-:W-:Y:S02]  /*67a0*/  FFMA.FTZ R58, R58, c[0x0][0x23c], -R197.reuse ;  /* 0x00008f003a3a7a23 */ /* 0x100fe400000108c5 */
[--C-:B------:R-:W-:Y:S01]  /*67b0*/  FFMA.FTZ R59, R59, c[0x0][0x23c], -R197.reuse ;  /* 0x00008f003b3b7a23 */ /* 0x100fe200000108c5 */
[-C--:B------:R-:W-:Y:S01]  /*67c0*/  HMMA.16816.F32 R12, R180, R178.reuse, R12 ;  /* 0x000000b2b40c723c */ /* 0x080fe2000000180c */
[--C-:B------:R-:W-:Y:S03]  /*67d0*/  FFMA.FTZ R62, R62, c[0x0][0x23c], -R197.reuse ;  /* 0x00008f003e3e7a23 */ /* 0x100fe600000108c5 */
[C---:B------:R-:W-:Y:S02]  /*67e0*/  FMUL.FTZ R90, R0.reuse, R90 ;  /* 0x0000005a005a7220 */ /* 0x040fe40000410000 */
[----:B------:R-:W-:Y:S01]  /*67f0*/  MUFU.EX2 R158, R57 ;  /* 0x00000039009e7308 */ /* 0x000fe20000000800 */
[----:B------:R-:W-:Y:S01]  /*6800*/  FMUL.FTZ R91, R0, R91 ;  /* 0x0000005b005b7220 */ /* 0x000fe20000410000 */
[C---:B------:R-:W-:Y:S01]  /*6810*/  HMMA.16816.F32 R16, R172.reuse, R178, R16 ;  /* 0x000000b2ac10723c */ /* 0x040fe20000001810 */
[C---:B------:R-:W-:Y:S03]  /*6820*/  FMUL.FTZ R92, R2.reuse, R92 ;  /* 0x0000005c025c7220 */ /* 0x040fe60000410000 */
[----:B------:R-:W-:Y:S02]  /*6830*/  FMUL.FTZ R93, R2, R93 ;  /* 0x0000005d025d7220 */ /* 0x000fe40000410000 */
[C---:B------:R-:W-:Y:S02]  /*6840*/  FMUL.FTZ R94, R0.reuse, R94 ;  /* 0x0000005e005e7220 */ /* 0x040fe40000410000 */
[-C--:B----4-:R-:W-:Y:S01]  /*6850*/  HMMA.16816.F32 R68, R172, R160.reuse, R68 ;  /* 0x000000a0ac44723c */ /* 0x090fe20000001844 */
[C---:B------:R-:W-:Y:S01]  /*6860*/  FMUL.FTZ R74, R0.reuse, R74 ;  /* 0x0000004a004a7220 */ /* 0x040fe20000410000 */
[----:B------:R-:W-:Y:S02]  /*6870*/  MUFU.EX2 R157, R58 ;  /* 0x0000003a009d7308 */ /* 0x000fe40000000800 */
[C---:B------:R-:W-:Y:S02]  /*6880*/  FMUL.FTZ R75, R0.reuse, R75 ;  /* 0x0000004b004b7220 */ /* 0x040fe40000410000 */
[----:B------:R-:W-:Y:S02]  /*6890*/  FMUL.FTZ R95, R0, R95 ;  /* 0x0000005f005f7220 */ /* 0x000fe40000410000 */
[----:B------:R-:W-:Y:S03]  /*68a0*/  FMUL.FTZ R96, R164, R96 ;  /* 0x00000060a4607220 */ /* 0x000fe60000410000 */
[C---:B------:R-:W-:Y:S01]  /*68b0*/  HMMA.16816.F32 R72, R180.reuse, R160, R72 ;  /* 0x000000a0b448723c */ /* 0x040fe20000001848 */
[C---:B------:R-:W-:Y:S01]  /*68c0*/  FMUL.FTZ R78, R0.reuse, R78 ;  /* 0x0000004e004e7220 */ /* 0x040fe20000410000 */
[----:B------:R-:W-:Y:S01]  /*68d0*/  MUFU.EX2 R161, R59 ;  /* 0x0000003b00a17308 */ /* 0x000fe20000000800 */
[----:B------:R-:W-:Y:S02]  /*68e0*/  FMUL.FTZ R79, R0, R79 ;  /* 0x0000004f004f7220 */ /* 0x000fe40000410000 */
[----:B------:R-:W-:Y:S02]  /*68f0*/  FMUL.FTZ R97, R164, R97 ;  /* 0x00000061a4617220 */ /* 0x000fe40000410000 */
[C---:B------:R-:W-:Y:S02]  /*6900*/  FMUL.FTZ R98, R3.reuse, R98 ;  /* 0x0000006203627220 */ /* 0x040fe40000410000 */
[----:B------:R-:W-:Y:S01]  /*6910*/  FMUL.FTZ R99, R3, R99 ;  /* 0x0000006303637220 */ /* 0x000fe20000410000 */
[-C--:B------:R-:W-:Y:S02]  /*6920*/  HMMA.16816.F32 R76, R180, R162.reuse, R76 ;  /* 0x000000a2b44c723c */ /* 0x080fe4000000184c */
[----:B------:R-:W-:Y:S01]  /*6930*/  MUFU.EX2 R160, R62 ;  /* 0x0000003e00a07308 */ /* 0x000fe20000000800 */
[----:B------:R-:W-:Y:S02]  /*6940*/  FFMA.FTZ R202, R21, c[0x0][0x23c], -R200 ;  /* 0x00008f0015ca7a23 */ /* 0x000fe400000108c8 */
[----:B------:R-:W-:Y:S02]  /*6950*/  FMUL.FTZ R21, R2, R141 ;  /* 0x0000008d02157220 */ /* 0x000fe40000410000 */
[--C-:B------:R-:W-:Y:S01]  /*6960*/  FFMA.FTZ R27, R27, c[0x0][0x23c], -R197.reuse ;  /* 0x00008f001b1b7a23 */ /* 0x100fe200000108c5 */
[C---:B------:R-:W-:Y:S01]  /*6970*/  HMMA.16816.F32 R80, R172.reuse, R162, R80 ;  /* 0x000000a2ac50723c */ /* 0x040fe20000001850 */
[--C-:B------:R-:W-:Y:S03]  /*6980*/  FFMA.FTZ R205, R24, c[0x0][0x23c], -R198.reuse ;  /* 0x00008f0018cd7a23 */ /* 0x100fe600000108c6 */
[--C-:B------:R-:W-:Y:S01]  /*6990*/  FFMA.FTZ R207, R26, c[0x0][0x23c], -R197.reuse ;  /* 0x00008f001acf7a23 */ /* 0x100fe200000108c5 */
[----:B------:R-:W2:Y:S01]  /*69a0*/  MUFU.EX2 R202, R202 ;  /* 0x000000ca00ca7308 */ /* 0x000ea20000000800 */
[----:B------:R-:W-:Y:S02]  /*69b0*/  FMUL.FTZ R26, R3, R138 ;  /* 0x0000008a031a7220 */ /* 0x000fe40000410000 */
[-C--:B------:R-:W-:Y:S01]  /*69c0*/  HMMA.16816.F32 R84, R172, R148.reuse, R84 ;  /* 0x00000094ac54723c */ /* 0x080fe20000001854 */
[C---:B------:R-:W-:Y:S03]  /*69d0*/  FMUL.FTZ R128, R2.reuse, R128 ;  /* 0x0000008002807220 */ /* 0x040fe60000410000 */
[----:B------:R-:W-:Y:S02]  /*69e0*/  FMUL.FTZ R129, R2, R129 ;  /* 0x0000008102817220 */ /* 0x000fe40000410000 */
[C---:B------:R-:W-:Y:S01]  /*69f0*/  FMUL.FTZ R130, R0.reuse, R130 ;  /* 0x0000008200827220 */ /* 0x040fe20000410000 */
[----:B------:R-:W-:Y:S01]  /*6a00*/  MUFU.EX2 R205, R205 ;  /* 0x000000cd00cd7308 */ /* 0x000fe20000000800 */
[C---:B------:R-:W-:Y:S01]  /*6a10*/  HMMA.16816.F32 R88, R180.reuse, R148, R88 ;  /* 0x00000094b458723c */ /* 0x040fe20000001858 */
[----:B------:R-:W-:Y:S03]  /*6a20*/  FMUL.FTZ R131, R0, R131 ;  /* 0x0000008300837220 */ /* 0x000fe60000410000 */
[--C-:B------:R-:W-:Y:S02]  /*6a30*/  FFMA.FTZ R31, R31, c[0x0][0x23c], -R197.reuse ;  /* 0x00008f001f1f7a23 */ /* 0x100fe400000108c5 */
[--C-:B------:R-:W-:Y:S02]  /*6a40*/  FFMA.FTZ R209, R28, c[0x0][0x23c], -R198.reuse ;  /* 0x00008f001cd17a23 */ /* 0x100fe400000108c6 */
[-C--:B------:R-:W-:Y:S01]  /*6a50*/  HMMA.16816.F32 R92, R180, R150.reuse, R92 ;  /* 0x00000096b45c723c */ /* 0x080fe2000000185c */
[----:B------:R-:W-:Y:S01]  /*6a60*/  FFMA.FTZ R211, R30, c[0x0][0x23c], -R197 ;  /* 0x00008f001ed37a23 */ /* 0x000fe200000108c5 */
[----:B------:R-:W-:Y:S02]  /*6a70*/  MUFU.EX2 R207, R207 ;  /* 0x000000cf00cf7308 */ /* 0x000fe40000000800 */
[C---:B------:R-:W-:Y:S01]  /*6a80*/  FMUL.FTZ R30, R3.reuse, R134 ;  /* 0x00000086031e7220 */ /* 0x040fe20000410000 */
[----:B--2---:R-:W-:Y:S01]  /*6a90*/  F2FP.PACK_AB R134, R202, R201 ;  /* 0x000000c9ca86723e */ /* 0x004fe200000000ff */
[--C-:B------:R-:W-:Y:S02]  /*6aa0*/  FFMA.FTZ R40, R40, c[0x0][0x23c], -R198.reuse ;  /* 0x00008f0028287a23 */ /* 0x100fe400000108c6 */
[C---:B------:R-:W-:Y:S01]  /*6ab0*/  HMMA.16816.F32 R96, R172.reuse, R150, R96 ;  /* 0x00000096ac60723c */ /* 0x040fe20000001860 */
[----:B------:R-:W2:Y:S03]  /*6ac0*/  LDSM.16.MT88.4 R148, [R213+0xb000] ;  /* 0x00b00000d594783b */ /* 0x000ea60000004200 */
[C---:B------:R-:W-:Y:S01]  /*6ad0*/  FMUL.FTZ R100, R164.reuse, R100 ;  /* 0x00000064a4647220 */ /* 0x040fe20000410000 */
[----:B------:R-:W-:Y:S01]  /*6ae0*/  MUFU.EX2 R209, R209 ;  /* 0x000000d100d17308 */ /* 0x000fe20000000800 */
[----:B------:R-:W-:Y:S02]  /*6af0*/  FMUL.FTZ R101, R164, R101 ;  /* 0x00000065a4657220 */ /* 0x000fe40000410000 */
[C---:B------:R-:W-:Y:S04]  /*6b00*/  FMUL.FTZ R102, R3.reuse, R102 ;  /* 0x0000006603667220 */ /* 0x040fe80000410000 */
[----:B------:R-:W-:Y:S02]  /*6b10*/  FMUL.FTZ R103, R3, R103 ;  /* 0x0000006703677220 */ /* 0x000fe40000410000 */
[--C-:B------:R-:W-:Y:S01]  /*6b20*/  FFMA.FTZ R247, R44, c[0x0][0x23c], -R198.reuse ;  /* 0x00008f002cf77a23 */ /* 0x100fe200000108c6 */
[----:B------:R-:W-:Y:S01]  /*6b30*/  MUFU.EX2 R211, R211 ;  /* 0x000000d300d37308 */ /* 0x000fe20000000800 */
[--C-:B------:R-:W-:Y:S02]  /*6b40*/  FFMA.FTZ R248, R45, c[0x0][0x23c], -R198.reuse ;  /* 0x00008f002df87a23 */ /* 0x100fe400000108c6 */
[--C-:B------:R-:W-:Y:S01]  /*6b50*/  FFMA.FTZ R56, R56, c[0x0][0x23c], -R198.reuse ;  /* 0x00008f0038387a23 */ /* 0x100fe200000108c6 */
[-C--:B-1----:R-:W-:Y:S01]  /*6b60*/  HMMA.16816.F32 R100, R172, R152.reuse, R100 ;  /* 0x00000098ac64723c */ /* 0x082fe20000001864 */
[C---:B------:R-:W-:Y:S02]  /*6b70*/  FMUL.FTZ R104, R2.reuse, R104 ;  /* 0x0000006802687220 */ /* 0x040fe40000410000 */
[----:B------:R-:W-:Y:S02]  /*6b80*/  FMUL.FTZ R105, R2, R105 ;  /* 0x0000006902697220 */ /* 0x000fe40000410000 */
[C---:B------:R-:W-:Y:S01]  /*6b90*/  FMUL.FTZ R106, R0.reuse, R106 ;  /* 0x0000006a006a7220 */ /* 0x040fe20000410000 */
[----:B------:R-:W-:Y:S01]  /*6ba0*/  MUFU.EX2 R156, R56 ;  /* 0x00000038009c7308 */ /* 0x000fe20000000800 */
[----:B------:R-:W-:Y:S02]  /*6bb0*/  FMUL.FTZ R107, R0, R107 ;  /* 0x0000006b006b7220 */ /* 0x000fe40000410000 */
[----:B------:R-:W-:Y:S03]  /*6bc0*/  FFMA.FTZ R60, R60, c[0x0][0x23c], -R198 ;  /* 0x00008f003c3c7a23 */ /* 0x000fe600000108c6 */
[--C-:B------:R-:W-:Y:S02]  /*6bd0*/  FFMA.FTZ R252, R54, c[0x0][0x23c], -R199.reuse ;  /* 0x00008f0036fc7a23 */ /* 0x100fe400000108c7 */
[C---:B------:R-:W-:Y:S01]  /*6be0*/  HMMA.16816.F32 R104, R180.reuse, R152, R104 ;  /* 0x00000098b468723c */ /* 0x040fe20000001868 */
[--C-:B------:R-:W-:Y:S01]  /*6bf0*/  FFMA.FTZ R176, R32, c[0x0][0x23c], -R200.reuse ;  /* 0x00008f0020b07a23 */ /* 0x100fe200000108c8 */
[----:B------:R-:W-:Y:S01]  /*6c00*/  MUFU.EX2 R159, R60 ;  /* 0x0000003c009f7308 */ /* 0x000fe20000000800 */
[C---:B------:R-:W-:Y:S02]  /*6c10*/  FMUL.FTZ R32, R2.reuse, R144 ;  /* 0x0000009002207220 */ /* 0x040fe40000410000 */
[----:B------:R-:W-:Y:S02]  /*6c20*/  FFMA.FTZ R177, R33, c[0x0][0x23c], -R200 ;  /* 0x00008f0021b17a23 */ /* 0x000fe400000108c8 */
[----:B------:R-:W-:Y:S01]  /*6c30*/  FMUL.FTZ R33, R2, R145 ;  /* 0x0000009102217220 */ /* 0x000fe20000410000 */
[----:B------:R-:W-:Y:S01]  /*6c40*/  LOP3.LUT R152, R203, UR5, R204, 0x96, !PT ;  /* 0x00000005cb987c12 */ /* 0x000fe2000f8e96cc */
[--C-:B------:R-:W-:Y:S03]  /*6c50*/  FFMA.FTZ R178, R34, c[0x0][0x23c], -R199.reuse ;  /* 0x00008f0022b27a23 */ /* 0x100fe600000108c7 */
[C---:B------:R-:W-:Y:S01]  /*6c60*/  FMUL.FTZ R34, R0.reuse, R146 ;  /* 0x0000009200227220 */ /* 0x040fe20000410000 */
[----:B------:R-:W-:Y:S01]  /*6c70*/  MUFU.EX2 R176, R176 ;  /* 0x000000b000b07308 */ /* 0x000fe20000000800 */
[--C-:B------:R-:W-:Y:S02]  /*6c80*/  FFMA.FTZ R179, R35, c[0x0][0x23c], -R199.reuse ;  /* 0x00008f0023b37a23 */ /* 0x100fe400000108c7 */
[----:B------:R-:W-:Y:S02]  /*6c90*/  FMUL.FTZ R35, R0, R147 ;  /* 0x0000009300237220 */ /* 0x000fe40000410000 */
[--C-:B------:R-:W-:Y:S02]  /*6ca0*/  FFMA.FTZ R203, R22, c[0x0][0x23c], -R199.reuse ;  /* 0x00008f0016cb7a23 */ /* 0x100fe400000108c7 */
[----:B------:R-:W-:Y:S02]  /*6cb0*/  FMUL.FTZ R22, R0, R142 ;  /* 0x0000008e00167220 */ /* 0x000fe40000410000 */
[----:B------:R-:W-:Y:S01]  /*6cc0*/  FFMA.FTZ R204, R23, c[0x0][0x23c], -R199 ;  /* 0x00008f0017cc7a23 */ /* 0x000fe200000108c7 */
[-C--:B------:R-:W-:Y:S01]  /*6cd0*/  HMMA.16816.F32 R32, R180, R154.reuse, R32 ;  /* 0x0000009ab420723c */ /* 0x080fe20000001820 */
[C---:B------:R-:W-:Y:S01]  /*6ce0*/  FMUL.FTZ R108, R164.reuse, R108 ;  /* 0x0000006ca46c7220 */ /* 0x040fe20000410000 */
[----:B------:R-:W-:Y:S01]  /*6cf0*/  MUFU.EX2 R177, R177 ;  /* 0x000000b100b17308 */ /* 0x000fe20000000800 */
[----:B------:R-:W-:Y:S02]  /*6d00*/  FMUL.FTZ R109, R164, R109 ;  /* 0x0000006da46d7220 */ /* 0x000fe40000410000 */
[C---:B------:R-:W-:Y:S02]  /*6d10*/  FMUL.FTZ R110, R3.reuse, R110 ;  /* 0x0000006e036e7220 */ /* 0x040fe40000410000 */
[----:B------:R-:W-:Y:S02]  /*6d20*/  FMUL.FTZ R111, R3, R111 ;  /* 0x0000006f036f7220 */ /* 0x000fe40000410000 */
[----:B------:R-:W-:Y:S02]  /*6d30*/  FMUL.FTZ R23, R0, R143 ;  /* 0x0000008f00177220 */ /* 0x000fe40000410000 */
[----:B------:R-:W1:Y:S01]  /*6d40*/  LDSM.16.MT88.4 R140, [R212+0xb000] ;  /* 0x00b00000d48c783b */ /* 0x000e620000004200 */
[----:B------:R-:W-:Y:S01]  /*6d50*/  IMAD.WIDE.U32 R144, R210, -0x2daee0ad, RZ ;  /* 0xd2511f53d2907825 */ /* 0x000fe200078e00ff */
[----:B------:R-:W-:Y:S01]  /*6d60*/  MUFU.EX2 R178, R178 ;  /* 0x000000b200b27308 */ /* 0x000fe20000000800 */
[C---:B------:R-:W-:Y:S02]  /*6d70*/  HMMA.16816.F32 R108, R172.reuse, R154, R108 ;  /* 0x0000009aac6c723c */ /* 0x040fe4000000186c */
[----:B------:R-:W-:Y:S01]  /*6d80*/  FMUL.FTZ R112, R164, R112 ;  /* 0x00000070a4707220 */ /* 0x000fe20000410000 */
[----:B------:R-:W-:Y:S01]  /*6d90*/  LOP3.LUT R147, R144, 0xffff, RZ, 0xc0, !PT ;  /* 0x0000ffff90937812 */ /* 0x000fe200078ec0ff */
[----:B------:R-:W-:Y:S01]  /*6da0*/  FMUL.FTZ R113, R164, R113 ;  /* 0x00000071a4717220 */ /* 0x000fe20000410000 */
[----:B------:R-:W-:Y:S01]  /*6db0*/  LOP3.LUT R208, R145, UR14, R208, 0x96, !PT ;  /* 0x0000000e91d07c12 */ /* 0x000fe2000f8e96d0 */
[C---:B------:R-:W-:Y:S01]  /*6dc0*/  FMUL.FTZ R114, R3.reuse, R114 ;  /* 0x0000007203727220 */ /* 0x040fe20000410000 */
[----:B------:R-:W-:Y:S01]  /*6dd0*/  LOP3.LUT R146, R144, 0xff, RZ, 0xc0, !PT ;  /* 0x000000ff90927812 */ /* 0x000fe200078ec0ff */
[----:B------:R-:W-:Y:S01]  /*6de0*/  FMUL.FTZ R115, R3, R115 ;  /* 0x0000007303737220 */ /* 0x000fe20000410000 */
[--C-:B------:R-:W-:Y:S01]  /*6df0*/  SHF.R.U32.HI R145, RZ, 0x10, R144.reuse ;  /* 0x00000010ff917819 */ /* 0x100fe20000011690 */
[----:B------:R-:W-:Y:S02]  /*6e00*/  MUFU.EX2 R179, R179 ;  /* 0x000000b300b37308 */ /* 0x000fe40000000800 */
[----:B------:R-:W-:Y:S01]  /*6e10*/  SHF.R.U32.HI R144, RZ, 0x18, R144 ;  /* 0x00000018ff907819 */ /* 0x000fe20000011690 */
[----:B------:R-:W-:Y:S01]  /*6e20*/  FFMA.FTZ R210, R29, c[0x0][0x23c], -R198 ;  /* 0x00008f001dd27a23 */ /* 0x000fe200000108c6 */
[----:B------:R-:W-:Y:S01]  /*6e30*/  SHF.R.U32.HI R147, RZ, 0x8, R147 ;  /* 0x00000008ff937819 */ /* 0x000fe20000011693 */
[-C--:B--2---:R-:W-:Y:S01]  /*6e40*/  HMMA.16816.F32 R112, R172, R148.reuse, R112 ;  /* 0x00000094ac70723c */ /* 0x084fe20000001870 */
[C---:B------:R-:W-:Y:S01]  /*6e50*/  FMUL.FTZ R116, R2.reuse, R116 ;  /* 0x0000007402747220 */ /* 0x040fe20000410000 */
[----:B------:R-:W-:Y:S01]  /*6e60*/  SHF.R.U32.HI R155, RZ, 0x10, R208 ;  /* 0x00000010ff9b7819 */ /* 0x000fe200000116d0 */
[----:B------:R-:W-:Y:S02]  /*6e70*/  FMUL.FTZ R117, R2, R117 ;  /* 0x0000007502757220 */ /* 0x000fe40000410000 */
[C---:B------:R-:W-:Y:S01]  /*6e80*/  FMUL.FTZ R118, R0.reuse, R118 ;  /* 0x0000007600767220 */ /* 0x040fe20000410000 */
[----:B------:R-:W2:Y:S01]  /*6e90*/  MUFU.EX2 R210, R210 ;  /* 0x000000d200d27308 */ /* 0x000ea20000000800 */
[----:B------:R-:W-:Y:S01]  /*6ea0*/  FMUL.FTZ R119, R0, R119 ;  /* 0x0000007700777220 */ /* 0x000fe20000410000 */
[C---:B------:R-:W-:Y:S01]  /*6eb0*/  HMMA.16816.F32 R20, R180.reuse, R148, R20 ;  /* 0x00000094b414723c */ /* 0x040fe20000001814 */
[C---:B------:R-:W-:Y:S03]  /*6ec0*/  FMUL.FTZ R120, R164.reuse, R120 ;  /* 0x00000078a4787220 */ /* 0x040fe60000410000 */
[----:B------:R-:W-:Y:S02]  /*6ed0*/  FMUL.FTZ R121, R164, R121 ;  /* 0x00000079a4797220 */ /* 0x000fe40000410000 */
[C---:B------:R-:W-:Y:S01]  /*6ee0*/  FMUL.FTZ R122, R3.reuse, R122 ;  /* 0x0000007a037a7220 */ /* 0x040fe20000410000 */
[----:B------:R-:W-:Y:S01]  /*6ef0*/  PRMT R148, R146, 0x5410, R147 ;  /* 0x0000541092947816 */ /* 0x000fe20000000093 */
[-C--:B------:R-:W-:Y:S01]  /*6f00*/  HMMA.16816.F32 R116, R180, R150.reuse, R116 ;  /* 0x00000096b474723c */ /* 0x080fe20000001874 */
[----:B------:R-:W-:Y:S01]  /*6f10*/  FMUL.FTZ R123, R3, R123 ;  /* 0x0000007b037b7220 */ /* 0x000fe20000410000 */
[----:B------:R-:W-:Y:S02]  /*6f20*/  MUFU.EX2 R203, R203 ;  /* 0x000000cb00cb7308 */ /* 0x000fe40000000800 */
[C---:B------:R-:W-:Y:S01]  /*6f30*/  LOP3.LUT R146, R208.reuse, 0xff, RZ, 0xc0, !PT ;  /* 0x000000ffd0927812 */ /* 0x040fe200078ec0ff */
[--C-:B------:R-:W-:Y:S01]  /*6f40*/  HSET2.LE.AND R138, R148, R226.reuse, PT ;  /* 0x000000e2948a7233 */ /* 0x100fe20003803000 */
[----:B------:R-:W-:Y:S01]  /*6f50*/  LOP3.LUT R149, R208, 0xffff, RZ, 0xc0, !PT ;  /* 0x0000ffffd0957812 */ /* 0x000fe200078ec0ff */
[----:B------:R-:W-:Y:S01]  /*6f60*/  IMAD.WIDE.U32 R152, R152, -0x2daee0ad, RZ ;  /* 0xd2511f5398987825 */ /* 0x000fe200078e00ff */
[C---:B------:R-:W-:Y:S04]  /*6f70*/  HMMA.16816.F32 R120, R172.reuse, R150, R120 ;  /* 0x00000096ac78723c */ /* 0x040fe80000001878 */
[----:B------:R-:W-:Y:S01]  /*6f80*/  LOP3.LUT R24, R152, 0xffff, RZ, 0xc0, !PT ;  /* 0x0000ffff98187812 */ /* 0x000fe200078ec0ff */
[C---:B------:R-:W-:Y:S01]  /*6f90*/  FMUL.FTZ R124, R2.reuse, R124 ;  /* 0x0000007c027c7220 */ /* 0x040fe20000410000 */
[----:B------:R-:W-:Y:S01]  /*6fa0*/  LOP3.LUT R154, R153, UR14, R206, 0x96, !PT ;  /* 0x0000000e999a7c12 */ /* 0x000fe2000f8e96ce */
[----:B------:R-:W-:Y:S01]  /*6fb0*/  FFMA.FTZ R206, R25, c[0x0][0x23c], -R198 ;  /* 0x00008f0019ce7a23 */ /* 0x000fe200000108c6 */
[----:B------:R-:W-:Y:S01]  /*6fc0*/  LOP3.LUT R151, R145, 0xff, RZ, 0xc0, !PT ;  /* 0x000000ff91977812 */ /* 0x000fe200078ec0ff */
[----:B------:R-:W-:Y:S01]  /*6fd0*/  FMUL.FTZ R125, R2, R125 ;  /* 0x0000007d027d7220 */ /* 0x000fe20000410000 */
[----:B------:R-:W3:Y:S02]  /*6fe0*/  MUFU.EX2 R204, R204 ;  /* 0x000000cc00cc7308 */ /* 0x000ee40000000800 */
[----:B------:R-:W-:Y:S01]  /*6ff0*/  SHF.R.U32.HI R145, RZ, 0x18, R208 ;  /* 0x00000018ff917819 */ /* 0x000fe200000116d0 */
[C---:B------:R-:W-:Y:S01]  /*7000*/  FMUL.FTZ R126, R0.reuse, R126 ;  /* 0x0000007e007e7220 */ /* 0x040fe20000410000 */
[----:B------:R-:W-:Y:S01]  /*7010*/  SHF.R.U32.HI R25, RZ, 0x10, R152 ;  /* 0x00000010ff197819 */ /* 0x000fe20000011698 */
[----:B------:R-:W-:Y:S01]  /*7020*/  FMUL.FTZ R127, R0, R127 ;  /* 0x0000007f007f7220 */ /* 0x000fe20000410000 */
[----:B------:R-:W-:Y:S01]  /*7030*/  SHF.R.U32.HI R150, RZ, 0x8, R24 ;  /* 0x00000008ff967819 */ /* 0x000fe20000011618 */
[C---:B------:R-:W-:Y:S01]  /*7040*/  FMUL.FTZ R24, R164.reuse, R136 ;  /* 0x00000088a4187220 */ /* 0x040fe20000410000 */
[----:B------:R-:W-:Y:S01]  /*7050*/  LOP3.LUT R147, R25, 0xff, RZ, 0xc0, !PT ;  /* 0x000000ff19937812 */ /* 0x000fe200078ec0ff */
[----:B------:R-:W-:Y:S01]  /*7060*/  FMUL.FTZ R25, R164, R137 ;  /* 0x00000089a4197220 */ /* 0x000fe20000410000 */
[----:B------:R4:W-:Y:S01]  /*7070*/  MUFU.EX2 R208, R27 ;  /* 0x0000001b00d07308 */ /* 0x0009e20000000800 */
[----:B------:R-:W-:Y:S01]  /*7080*/  SHF.R.U32.HI R149, RZ, 0x8, R149 ;  /* 0x00000008ff957819 */ /* 0x000fe20000011695 */
[--C-:B------:R-:W-:Y:S01]  /*7090*/  FFMA.FTZ R66, R66, c[0x0][0x23c], -R199.reuse ;  /* 0x00008f0042427a23 */ /* 0x100fe200000108c7 */
[----:B------:R-:W-:Y:S01]  /*70a0*/  LOP3.LUT R153, R152, 0xff, RZ, 0xc0, !PT ;  /* 0x000000ff98997812 */ /* 0x000fe200078ec0ff */
[----:B------:R-:W-:Y:S01]  /*70b0*/  FFMA.FTZ R67, R67, c[0x0][0x23c], -R199 ;  /* 0x00008f0043437a23 */ /* 0x000fe200000108c7 */
[----:B------:R-:W-:Y:S01]  /*70c0*/  SHF.R.U32.HI R152, RZ, 0x18, R152 ;  /* 0x00000018ff987819 */ /* 0x000fe20000011698 */
[----:B------:R-:W-:Y:S01]  /*70d0*/  FFMA.FTZ R185, R164, R231, R185 ;  /* 0x000000e7a4b97223 */ /* 0x000fe200000100b9 */
[----:B------:R-:W-:Y:S01]  /*70e0*/  LOP3.LUT R137, R155, 0xff, RZ, 0xc0, !PT ;  /* 0x000000ff9b897812 */ /* 0x000fe200078ec0ff */
[----:B------:R-:W-:Y:S01]  /*70f0*/  FFMA.FTZ R187, R3, R230, R187 ;  /* 0x000000e603bb7223 */ /* 0x000fe200000100bb */
[----:B------:R-:W-:Y:S01]  /*7100*/  PRMT R152, R147, 0x5410, R152 ;  /* 0x0000541093987816 */ /* 0x000fe20000000098 */
[----:B------:R-:W5:Y:S01]  /*7110*/  MUFU.EX2 R206, R206 ;  /* 0x000000ce00ce7308 */ /* 0x000f620000000800 */
[----:B------:R-:W-:Y:S01]  /*7120*/  PRMT R136, R146, 0x5410, R149 ;  /* 0x0000541092887816 */ /* 0x000fe20000000095 */
[----:B------:R-:W-:Y:S01]  /*7130*/  FFMA.FTZ R193, R2, R229, R193 ;  /* 0x000000e502c17223 */ /* 0x000fe200000100c1 */
[----:B------:R-:W-:Y:S01]  /*7140*/  PRMT R137, R137, 0x5410, R145 ;  /* 0x0000541089897816 */ /* 0x000fe20000000091 */
[----:B------:R-:W-:Y:S01]  /*7150*/  FFMA.FTZ R195, R0, R228, R195 ;  /* 0x000000e400c37223 */ /* 0x000fe200000100c3 */
[--C-:B------:R-:W-:Y:S01]  /*7160*/  SHF.R.U32.HI R28, RZ, 0x10, R154.reuse ;  /* 0x00000010ff1c7819 */ /* 0x100fe2000001169a */
[--C-:B------:R-:W-:Y:S01]  /*7170*/  HSET2.LE.AND R136, R136, R226.reuse, PT ;  /* 0x000000e288887233 */ /* 0x100fe20003803000 */
[----:B------:R-:W-:Y:S01]  /*7180*/  SHF.R.U32.HI R29, RZ, 0x18, R154 ;  /* 0x00000018ff1d7819 */ /* 0x000fe2000001169a */
[--C-:B------:R-:W-:Y:S01]  /*7190*/  HSET2.LE.AND R137, R137, R226.reuse, PT ;  /* 0x000000e289897233 */ /* 0x100fe20003803000 */
[----:B------:R-:W-:Y:S01]  /*71a0*/  PRMT R153, R153, 0x5410, R150 ;  /* 0x0000541099997816 */ /* 0x000fe20000000096 */
[----:B------:R-:W-:Y:S01]  /*71b0*/  MUFU.EX2 R247, R247 ;  /* 0x000000f700f77308 */ /* 0x000fe20000000800 */
[----:B------:R-:W-:Y:S01]  /*71c0*/  LOP3.LUT R136, R136, R134, RZ, 0xc0, !PT ;  /* 0x0000008688887212 */ /* 0x000fe200078ec0ff */
[----:B------:R-:W-:Y:S02]  /*71d0*/  FADD.FTZ R185, R186, R185 ;  /* 0x000000b9bab97221 */ /* 0x000fe40000010000 */
[----:B----4-:R-:W-:Y:S01]  /*71e0*/  FMUL.FTZ R27, R3, R139 ;  /* 0x0000008b031b7220 */ /* 0x010fe20000410000 */
[----:B------:R-:W-:Y:S01]  /*71f0*/  PRMT R139, R151, 0x5410, R144 ;  /* 0x00005410978b7816 */ /* 0x000fe20000000090 */
[--C-:B------:R-:W-:Y:S01]  /*7200*/  HSET2.LE.AND R134, R153, R226.reuse, PT ;  /* 0x000000e299867233 */ /* 0x100fe20003803000 */
[----:B------:R-:W4:Y:S01]  /*7210*/  LDSM.16.MT88.4 R144, [R213+0x9400] ;  /* 0x00940000d590783b */ /* 0x000f220000004200 */
[----:B--2---:R-:W-:Y:S01]  /*7220*/  F2FP.PACK_AB R153, R210, R209 ;  /* 0x000000d1d299723e */ /* 0x004fe200000000ff */
[----:B------:R-:W-:Y:S01]  /*7230*/  FADD.FTZ R187, R188, R187 ;  /* 0x000000bbbcbb7221 */ /* 0x000fe20000010000 */
[--C-:B------:R-:W-:Y:S01]  /*7240*/  HSET2.LE.AND R139, R139, R226.reuse, PT ;  /* 0x000000e28b8b7233 */ /* 0x100fe20003803000 */
[-C--:B-1----:R-:W-:Y:S01]  /*7250*/  HMMA.16816.F32 R24, R172, R140.reuse, R24 ;  /* 0x0000008cac18723c */ /* 0x082fe20000001818 */
[----:B------:R-:W-:Y:S01]  /*7260*/  LOP3.LUT R134, R134, R153, RZ, 0xc0, !PT ;  /* 0x0000009986867212 */ /* 0x000fe200078ec0ff */
[----:B------:R-:W-:Y:S01]  /*7270*/  MUFU.EX2 R248, R248 ;  /* 0x000000f800f87308 */ /* 0x000fe20000000800 */
[----:B------:R-:W-:Y:S01]  /*7280*/  FADD.FTZ R193, R194, R193 ;  /* 0x000000c1c2c17221 */ /* 0x000fe20000010000 */
[----:B------:R-:W1:Y:S01]  /*7290*/  LDSM.16.MT88.4 R148, [R212+0x9400] ;  /* 0x00940000d494783b */ /* 0x000e620000004200 */
[----:B------:R-:W-:Y:S02]  /*72a0*/  FADD.FTZ R195, R196, R195 ;  /* 0x000000c3c4c37221 */ /* 0x000fe40000010000 */
[----:B------:R-:W-:Y:S01]  /*72b0*/  FADD.FTZ R185, R169, R185 ;  /* 0x000000b9a9b97221 */ /* 0x000fe20000010000 */
[C---:B------:R-:W-:Y:S01]  /*72c0*/  HMMA.16816.F32 R124, R180.reuse, R140, R124 ;  /* 0x0000008cb47c723c */ /* 0x040fe2000000187c */
[----:B------:R-:W-:Y:S03]  /*72d0*/  FADD.FTZ R187, R171, R187 ;  /* 0x000000bbabbb7221 */ /* 0x000fe60000010000 */
[----:B------:R-:W-:Y:S01]  /*72e0*/  MUFU.EX2 R249, R249 ;  /* 0x000000f900f97308 */ /* 0x000fe20000000800 */
[----:B------:R-:W-:Y:S02]  /*72f0*/  FADD.FTZ R193, R189, R193 ;  /* 0x000000c1bdc17221 */ /* 0x000fe40000010000 */
[C---:B------:R-:W-:Y:S01]  /*7300*/  LOP3.LUT R141, R154.reuse, 0xffff, RZ, 0xc0, !PT ;  /* 0x0000ffff9a8d7812 */ /* 0x040fe200078ec0ff */
[-C--:B------:R-:W-:Y:S01]  /*7310*/  HMMA.16816.F32 R128, R180, R142.reuse, R128 ;  /* 0x0000008eb480723c */ /* 0x080fe20000001880 */
[----:B------:R-:W-:Y:S03]  /*7320*/  LOP3.LUT R140, R154, 0xff, RZ, 0xc0, !PT ;  /* 0x000000ff9a8c7812 */ /* 0x000fe600078ec0ff */
[----:B------:R-:W-:Y:S01]  /*7330*/  LOP3.LUT R154, R28, 0xff, RZ, 0xc0, !PT ;  /* 0x000000ff1c9a7812 */ /* 0x000fe200078ec0ff */
[----:B------:R-:W-:Y:S01]  /*7340*/  FADD.FTZ R195, R191, R195 ;  /* 0x000000c3bfc37221 */ /* 0x000fe20000010000 */
[----:B------:R2:W1:Y:S01]  /*7350*/  MUFU.EX2 R180, R31 ;  /* 0x0000001f00b47308 */ /* 0x0004620000000800 */
[----:B------:R-:W-:Y:S01]  /*7360*/  F2FP.PACK_AB R28, R177, R176 ;  /* 0x000000b0b11c723e */ /* 0x000fe200000000ff */
[--C-:B------:R-:W-:Y:S01]  /*7370*/  FFMA.FTZ R182, R37, c[0x0][0x23c], -R200.reuse ;  /* 0x00008f0025b67a23 */ /* 0x100fe200000108c8 */
[----:B------:R-:W-:Y:S03]  /*7380*/  PRMT R154, R154, 0x5410, R29 ;  /* 0x000054109a9a7816 */ /* 0x000fe6000000001d */
[----:B------:R-:W-:Y:S01]  /*7390*/  LOP3.LUT R138, R138, R28, RZ, 0xc0, !PT ;  /* 0x0000001c8a8a7212 */ /* 0x000fe200078ec0ff */
[C---:B------:R-:W-:Y:S01]  /*73a0*/  FMUL.FTZ R28, R164.reuse, R132 ;  /* 0x00000084a41c7220 */ /* 0x040fe20000410000 */
[----:B------:R-:W-:Y:S01]  /*73b0*/  SHF.R.U32.HI R141, RZ, 0x8, R141 ;  /* 0x00000008ff8d7819 */ /* 0x000fe2000001168d */
[----:B------:R-:W-:Y:S01]  /*73c0*/  FMUL.FTZ R29, R164, R133 ;  /* 0x00000085a41d7220 */ /* 0x000fe20000410000 */
[----:B---3--:R-:W-:Y:S01]  /*73d0*/  F2FP.PACK_AB R133, R204, R203 ;  /* 0x000000cbcc85723e */ /* 0x008fe200000000ff */
[----:B------:R-:W-:Y:S01]  /*73e0*/  MUFU.EX2 R182, R182 ;  /* 0x000000b600b67308 */ /* 0x000fe20000000800 */
[----:B------:R-:W-:Y:S01]  /*73f0*/  PRMT R140, R140, 0x5410, R141 ;  /* 0x000054108c8c7816 */ /* 0x000fe2000000008d */
[--C-:B------:R-:W-:Y:S01]  /*7400*/  FFMA.FTZ R181, R36, c[0x0][0x23c], -R200.reuse ;  /* 0x00008f0024b57a23 */ /* 0x100fe200000108c8 */
[----:B------:R-:W-:Y:S01]  /*7410*/  LOP3.LUT R137, R137, R133, RZ, 0xc0, !PT ;  /* 0x0000008589897212 */ /* 0x000fe200078ec0ff */
[--C-:B------:R-:W-:Y:S01]  /*7420*/  HSET2.LE.AND R133, R154, R226.reuse, PT ;  /* 0x000000e29a857233 */ /* 0x100fe20003803000 */
[----:B-----5:R-:W-:Y:S01]  /*7430*/  F2FP.PACK_AB R132, R206, R205 ;  /* 0x000000cdce84723e */ /* 0x020fe200000000ff */
[--C-:B------:R-:W-:Y:S01]  /*7440*/  HSET2.LE.AND R140, R140, R226.reuse, PT ;  /* 0x000000e28c8c7233 */ /* 0x100fe20003803000 */
[----:B------:R-:W-:Y:S01]  /*7450*/  F2FP.PACK_AB R154, R208, R207 ;  /* 0x000000cfd09a723e */ /* 0x000fe200000000ff */
[----:B------:R-:W-:Y:S02]  /*7460*/  FFMA.FTZ R183, R38, c[0x0][0x23c], -R199 ;  /* 0x00008f0026b77a23 */ /* 0x000fe400000108c7 */
[----:B------:R-:W3:Y:S01]  /*7470*/  MUFU.EX2 R181, R181 ;  /* 0x000000b500b57308 */ /* 0x000ee20000000800 */
[----:B------:R-:W-:Y:S01]  /*7480*/  LOP3.LUT R132, R140, R132, RZ, 0xc0, !PT ;  /* 0x000000848c847212 */ /* 0x000fe200078ec0ff */
[----:B------:R-:W-:Y:S01]  /*7490*/  FADD.FTZ R185, R170, R185 ;  /* 0x000000b9aab97221 */ /* 0x000fe20000010000 */
[----:B------:R-:W-:Y:S01]  /*74a0*/  LOP3.LUT R133, R133, R154, RZ, 0xc0, !PT ;  /* 0x0000009a85857212 */ /* 0x000fe200078ec0ff */
[----:B--2---:R-:W-:Y:S01]  /*74b0*/  FMUL.FTZ R31, R3, R135 ;  /* 0x00000087031f7220 */ /* 0x004fe20000410000 */
[----:B------:R-:W-:Y:S01]  /*74c0*/  F2FP.PACK_AB R135, R179, R178 ;  /* 0x000000b2b387723e */ /* 0x000fe200000000ff */
[----:B------:R-:W-:Y:S02]  /*74d0*/  FADD.FTZ R187, R184, R187 ;  /* 0x000000bbb8bb7221 */ /* 0x000fe40000010000 */
[----:B------:R-:W-:Y:S01]  /*74e0*/  FADD.FTZ R193, R190, R193 ;  /* 0x000000c1bec17221 */ /* 0x000fe20000010000 */
[----:B------:R-:W-:Y:S01]  /*74f0*/  LOP3.LUT R139, R139, R135, RZ, 0xc0, !PT ;  /* 0x000000878b8b7212 */ /* 0x000fe200078ec0ff */
[--C-:B------:R-:W-:Y:S01]  /*7500*/  HSET2.LE.AND R135, R152, R226.reuse, PT ;  /* 0x000000e298877233 */ /* 0x100fe20003803000 */
[----:B------:R-:W-:Y:S01]  /*7510*/  HMMA.16816.F32 R28, R172, R142, R28 ;  /* 0x0000008eac1c723c */ /* 0x000fe2000000181c */
[----:B-1----:R-:W-:Y:S01]  /*7520*/  F2FP.PACK_AB R152, R180, R211 ;  /* 0x000000d3b498723e */ /* 0x002fe200000000ff */
[----:B------:R-:W1:Y:S01]  /*7530*/  LDSM.16.MT88.4 R140, [R213+0xa400] ;  /* 0x00a40000d58c783b */ /* 0x000e620000004200 */
[----:B------:R-:W2:Y:S01]  /*7540*/  MUFU.EX2 R183, R183 ;  /* 0x000000b700b77308 */ /* 0x000ea20000000800 */
[----:B------:R-:W-:Y:S01]  /*7550*/  FADD.FTZ R195, R192, R195 ;  /* 0x000000c3c0c37221 */ /* 0x000fe20000010000 */
[----:B------:R-:W-:Y:S01]  /*7560*/  LOP3.LUT R135, R135, R152, RZ, 0xc0, !PT ;  /* 0x0000009887877212 */ /* 0x000fe200078ec0ff */
[----:B------:R-:W-:Y:S02]  /*7570*/  FADD.FTZ R185, R201, R185 ;  /* 0x000000b9c9b97221 */ /* 0x000fe40000010000 */
[-C--:B----4-:R-:W-:Y:S01]  /*7580*/  HMMA.16816.F32 R4, R136, R144.reuse, R4 ;  /* 0x000000908804723c */ /* 0x090fe20000001804 */
[--C-:B------:R-:W-:Y:S03]  /*7590*/  FFMA.FTZ R172, R48, c[0x0][0x23c], -R200.reuse ;  /* 0x00008f0030ac7a23 */ /* 0x100fe600000108c8 */
[--C-:B------:R-:W-:Y:S01]  /*75a0*/  FFMA.FTZ R173, R49, c[0x0][0x23c], -R200.reuse ;  /* 0x00008f0031ad7a23 */ /* 0x100fe200000108c8 */
[----:B------:R-:W-:Y:S01]  /*75b0*/  MUFU.EX2 R66, R66 ;  /* 0x0000004200427308 */ /* 0x000fe20000000800 */
[--C-:B------:R-:W-:Y:S02]  /*75c0*/  FFMA.FTZ R174, R50, c[0x0][0x23c], -R199.reuse ;  /* 0x00008f0032ae7a23 */ /* 0x100fe400000108c7 */
[C---:B------:R-:W-:Y:S01]  /*75d0*/  HMMA.16816.F32 R8, R132.reuse, R144, R8 ;  /* 0x000000908408723c */ /* 0x040fe20000001808 */
[----:B------:R-:W-:Y:S02]  /*75e0*/  FFMA.FTZ R175, R51, c[0x0][0x23c], -R199 ;  /* 0x00008f0033af7a23 */ /* 0x000fe400000108c7 */
[----:B------:R-:W-:Y:S01]  /*75f0*/  LDSM.16.MT88.4 R48, [R213+0xb400] ;  /* 0x00b40000d530783b */ /* 0x000fe20000004200 */
[----:B------:R-:W-:Y:S02]  /*7600*/  FFMA.FTZ R200, R53, c[0x0][0x23c], -R200 ;  /* 0x00008f0035c87a23 */ /* 0x000fe400000108c8 */
[----:B------:R-:W-:Y:S01]  /*7610*/  FADD.FTZ R187, R203, R187 ;  /* 0x000000bbcbbb7221 */ /* 0x000fe20000010000 */
[----:B------:R-:W-:Y:S01]  /*7620*/  MUFU.EX2 R174, R174 ;  /* 0x000000ae00ae7308 */ /* 0x000fe20000000800 */
[-C--:B------:R-:W-:Y:S01]  /*7630*/  HMMA.16816.F32 R12, R132, R146.reuse, R12 ;  /* 0x00000092840c723c */ /* 0x080fe2000000180c */
[----:B------:R-:W-:Y:S03]  /*7640*/  FADD.FTZ R193, R205, R193 ;  /* 0x000000c1cdc17221 */ /* 0x000fe60000010000 */
[----:B------:R-:W-:Y:S02]  /*7650*/  FADD.FTZ R195, R207, R195 ;  /* 0x000000c3cfc37221 */ /* 0x000fe40000010000 */
[----:B------:R-:W-:Y:S02]  /*7660*/  FADD.FTZ R185, R202, R185 ;  /* 0x000000b9cab97221 */ /* 0x000fe40000010000 */
[C---:B------:R-:W-:Y:S01]  /*7670*/  HMMA.16816.F32 R16, R136.reuse, R146, R16 ;  /* 0x000000928810723c */ /* 0x040fe20000001810 */
[----:B------:R-:W4:Y:S01]  /*7680*/  LDSM.16.MT88.4 R144, [R212+0xa400] ;  /* 0x00a40000d490783b */ /* 0x000f220000004200 */
[----:B------:R-:W-:Y:S02]  /*7690*/  MUFU.EX2 R175, R175 ;  /* 0x000000af00af7308 */ /* 0x000fe40000000800 */
[----:B------:R-:W-:Y:S02]  /*76a0*/  FADD.FTZ R187, R204, R187 ;  /* 0x000000bbccbb7221 */ /* 0x000fe40000010000 */
[----:B------:R-:W-:Y:S02]  /*76b0*/  FADD.FTZ R193, R206, R193 ;  /* 0x000000c1cec17221 */ /* 0x000fe40000010000 */
[-C--:B------:R-:W-:Y:S01]  /*76c0*/  HMMA.16816.F32 R68, R136, R148.reuse, R68 ;  /* 0x000000948844723c */ /* 0x080fe20000001844 */
[----:B------:R-:W-:Y:S03]  /*76d0*/  FADD.FTZ R195, R208, R195 ;  /* 0x000000c3d0c37221 */ /* 0x000fe60000010000 */
[----:B------:R-:W-:Y:S01]  /*76e0*/  MUFU.EX2 R172, R172 ;  /* 0x000000ac00ac7308 */ /* 0x000fe20000000800 */
[----:B------:R-:W-:Y:S02]  /*76f0*/  FADD.FTZ R185, R176, R185 ;  /* 0x000000b9b0b97221 */ /* 0x000fe40000010000 */
[----:B------:R-:W-:Y:S01]  /*7700*/  FADD.FTZ R187, R178, R187 ;  /* 0x000000bbb2bb7221 */ /* 0x000fe20000010000 */
[C---:B------:R-:W-:Y:S01]  /*7710*/  HMMA.16816.F32 R72, R132.reuse, R148, R72 ;  /* 0x000000948448723c */ /* 0x040fe20000001848 */
[----:B------:R-:W-:Y:S03]  /*7720*/  FADD.FTZ R193, R209, R193 ;  /* 0x000000c1d1c17221 */ /* 0x000fe60000010000 */
[----:B------:R-:W-:Y:S02]  /*7730*/  FADD.FTZ R195, R211, R195 ;  /* 0x000000c3d3c37221 */ /* 0x000fe40000010000 */
[----:B------:R-:W-:Y:S01]  /*7740*/  MUFU.EX2 R173, R173 ;  /* 0x000000ad00ad7308 */ /* 0x000fe20000000800 */
[----:B------:R-:W-:Y:S01]  /*7750*/  LOP3.LUT R148, R241, UR23, R246, 0x96, !PT ;  /* 0x00000017f1947c12 */ /* 0x000fe2000f8e96f6 */
[-C--:B------:R-:W-:Y:S01]  /*7760*/  HMMA.16816.F32 R76, R132, R150.reuse, R76 ;  /* 0x00000096844c723c */ /* 0x080fe2000000184c */
[----:B------:R-:W-:Y:S03]  /*7770*/  FFMA.FTZ R246, R43, c[0x0][0x23c], -R197 ;  /* 0x00008f002bf67a23 */ /* 0x000fe600000108c5 */
[----:B------:R-:W-:Y:S04]  /*7780*/  IMAD.WIDE.U32 R148, R148, -0x326172a9, RZ ;  /* 0xcd9e8d5794947825 */ /* 0x000fe800078e00ff */
[C---:B------:R-:W-:Y:S01]  /*7790*/  HMMA.16816.F32 R80, R136.reuse, R150, R80 ;  /* 0x000000968850723c */ /* 0x040fe20000001850 */
[C---:B------:R-:W-:Y:S01]  /*77a0*/  LOP3.LUT R37, R149.reuse, UR13, R238, 0x96, !PT ;  /* 0x0000000d95257c12 */ /* 0x040fe2000f8e96ee */
[----:B------:R-:W-:Y:S02]  /*77b0*/  MUFU.EX2 R246, R246 ;  /* 0x000000f600f67308 */ /* 0x000fe40000000800 */
[----:B------:R-:W-:Y:S01]  /*77c0*/  LOP3.LUT R36, R149, UR13, R234, 0x96, !PT ;  /* 0x0000000d95247c12 */ /* 0x000fe2000f8e96ea */
[----:B------:R-:W-:Y:S02]  /*77d0*/  FADD.FTZ R185, R177, R185 ;  /* 0x000000b9b1b97221 */ /* 0x000fe40000010000 */
[--C-:B------:R-:W-:Y:S01]  /*77e0*/  LOP3.LUT R150, R245, UR11, R148.reuse, 0x96, !PT ;  /* 0x0000000bf5967c12 */ /* 0x100fe2000f8e9694 */
[-C--:B-1----:R-:W-:Y:S01]  /*77f0*/  HMMA.16816.F32 R84, R136, R140.reuse, R84 ;  /* 0x0000008c8854723c */ /* 0x082fe20000001854 */
[--C-:B------:R-:W-:Y:S03]  /*7800*/  FFMA.FTZ R245, R42, c[0x0][0x23c], -R197.reuse ;  /* 0x00008f002af57a23 */ /* 0x100fe600000108c5 */
[----:B------:R-:W-:Y:S01]  /*7810*/  FFMA.FTZ R197, R63, c[0x0][0x23c], -R197 ;  /* 0x00008f003fc57a23 */ /* 0x000fe200000108c5 */
[----:B------:R-:W-:Y:S01]  /*7820*/  LOP3.LUT R148, R243, UR11, R148, 0x96, !PT ;  /* 0x0000000bf3947c12 */ /* 0x000fe2000f8e9694 */
[----:B------:R-:W-:Y:S01]  /*7830*/  IMAD.WIDE.U32 R150, R150, -0x2daee0ad, RZ ;  /* 0xd2511f5396967825 */ /* 0x000fe200078e00ff */
[----:B------:R-:W-:Y:S01]  /*7840*/  MUFU.EX2 R245, R245 ;  /* 0x000000f500f57308 */ /* 0x000fe20000000800 */
[C---:B------:R-:W-:Y:S04]  /*7850*/  HMMA.16816.F32 R88, R132.reuse, R140, R88 ;  /* 0x0000008c8458723c */ /* 0x040fe80000001858 */
[----:B------:R-:W-:Y:S04]  /*7860*/  IMAD.WIDE.U32 R148, R148, -0x2daee0ad, RZ ;  /* 0xd2511f5394947825 */ /* 0x000fe800078e00ff */
[-C--:B------:R-:W-:Y:S01]  /*7870*/  HMMA.16816.F32 R92, R132, R142.reuse, R92 ;  /* 0x0000008e845c723c */ /* 0x080fe2000000185c */
[----:B------:R-:W-:Y:S01]  /*7880*/  IMAD.WIDE.U32 R140, R37, -0x2daee0ad, RZ ;  /* 0xd2511f53258c7825 */ /* 0x000fe200078e00ff */
[----:B------:R-:W-:Y:S03]  /*7890*/  MUFU.EX2 R67, R67 ;  /* 0x0000004300437308 */ /* 0x000fe60000000800 */
[--C-:B------:R-:W-:Y:S01]  /*78a0*/  FFMA.FTZ R243, R39, c[0x0][0x23c], -R199.reuse ;  /* 0x00008f0027f37a23 */ /* 0x100fe200000108c7 */
[----:B------:R-:W-:Y:S01]  /*78b0*/  LOP3.LUT R38, R141, UR10, R236, 0x96, !PT ;  /* 0x0000000a8d267c12 */ /* 0x000fe2000f8e96ec */
[----:B------:R-:W-:Y:S01]  /*78c0*/  FFMA.FTZ R199, R55, c[0x0][0x23c], -R199 ;  /* 0x00008f0037c77a23 */ /* 0x000fe200000108c7 */
[C---:B------:R-:W-:Y:S01]  /*78d0*/  HMMA.16816.F32 R96, R136.reuse, R142, R96 ;  /* 0x0000008e8860723c */ /* 0x040fe20000001860 */
[----:B------:R-:W-:Y:S03]  /*78e0*/  FADD.FTZ R187, R179, R187 ;  /* 0x000000bbb3bb7221 */ /* 0x000fe60000010000 */
[----:B------:R-:W-:Y:S01]  /*78f0*/  IMAD.WIDE.U32 R38, R38, -0x326172a9, RZ ;  /* 0xcd9e8d5726267825 */ /* 0x000fe200078e00ff */
[----:B------:R-:W-:Y:S03]  /*7900*/  MUFU.EX2 R243, R243 ;  /* 0x000000f300f37308 */ /* 0x000fe60000000800 */
[-C--:B----4-:R-:W-:Y:S01]  /*7910*/  HMMA.16816.F32 R100, R136, R144.reuse, R100 ;  /* 0x000000908864723c */ /* 0x090fe20000001864 */
[----:B------:R-:W-:Y:S03]  /*7920*/  LOP3.LUT R244, R39, UR9, R244, 0x96, !PT ;  /* 0x0000000927f47c12 */ /* 0x000fe6000f8e96f4 */
[----:B------:R-:W-:Y:S01]  /*7930*/  IMAD.WIDE.U32 R142, R36, -0x2daee0ad, RZ ;  /* 0xd2511f53248e7825 */ /* 0x000fe200078e00ff */
[----:B------:R-:W-:Y:S02]  /*7940*/  LOP3.LUT R36, R151, UR8, R140, 0x96, !PT ;  /* 0x0000000897247c12 */ /* 0x000fe4000f8e968c */
[----:B------:R-:W-:Y:S01]  /*7950*/  MUFU.EX2 R251, R251 ;  /* 0x000000fb00fb7308 */ /* 0x000fe20000000800 */
[C---:B------:R-:W-:Y:S01]  /*7960*/  HMMA.16816.F32 R104, R132.reuse, R144, R104 ;  /* 0x000000908468723c */ /* 0x040fe20000001868 */
[----:B------:R-:W-:Y:S03]  /*7970*/  LOP3.LUT R37, R143, UR10, R232, 0x96, !PT ;  /* 0x0000000a8f257c12 */ /* 0x000fe6000f8e96e8 */
[----:B------:R-:W-:Y:S01]  /*7980*/  LOP3.LUT R142, R149, UR8, R142, 0x96, !PT ;  /* 0x00000008958e7c12 */ /* 0x000fe2000f8e968e */
[----:B------:R-:W-:Y:S02]  /*7990*/  FADD.FTZ R193, R210, R193 ;  /* 0x000000c1d2c17221 */ /* 0x000fe40000010000 */
[----:B------:R-:W-:Y:S01]  /*79a0*/  IMAD.WIDE.U32 R144, R36, -0x326172a9, RZ ;  /* 0xcd9e8d5724907825 */ /* 0x000fe200078e00ff */
[-C--:B------:R-:W-:Y:S01]  /*79b0*/  HMMA.16816.F32 R32, R132, R146.reuse, R32 ;  /* 0x000000928420723c */ /* 0x080fe20000001820 */
[----:B------:R-:W-:Y:S03]  /*79c0*/  MUFU.EX2 R200, R200 ;  /* 0x000000c800c87308 */ /* 0x000fe60000000800 */
[----:B------:R-:W-:Y:S01]  /*79d0*/  IMAD.WIDE.U32 R140, R37, -0x326172a9, RZ ;  /* 0xcd9e8d57258c7825 */ /* 0x000fe200078e00ff */
[----:B------:R-:W-:Y:S03]  /*79e0*/  LOP3.LUT R36, R145, UR7, R38, 0x96, !PT ;  /* 0x0000000791247c12 */ /* 0x000fe6000f8e9626 */
[C---:B------:R-:W-:Y:S01]  /*79f0*/  HMMA.16816.F32 R108, R136.reuse, R146, R108 ;  /* 0x00000092886c723c */ /* 0x040fe2000000186c */
[----:B------:R-:W-:Y:S02]  /*7a00*/  LOP3.LUT R37, R141, UR9, R242, 0x96, !PT ;  /* 0x000000098d257c12 */ /* 0x000fe4000f8e96f2 */
[----:B------:R1:W4:Y:S01]  /*7a10*/  MUFU.EX2 R242, R40 ;  /* 0x0000002800f27308 */ /* 0x0003220000000800 */
[----:B------:R-:W-:Y:S04]  /*7a20*/  IMAD.WIDE.U32 R38, R244, -0x2daee0ad, RZ ;  /* 0xd2511f53f4267825 */ /* 0x000fe800078e00ff */
[-C--:B------:R-:W-:Y:S01]  /*7a30*/  HMMA.16816.F32 R112, R136, R48.reuse, R112 ;  /* 0x000000308870723c */ /* 0x080fe20000001870 */
[----:B------:R-:W-:Y:S03]  /*7a40*/  IMAD.WIDE.U32 R146, R36, -0x2daee0ad, RZ ;  /* 0xd2511f5324927825 */ /* 0x000fe600078e00ff */
[----:B------:R-:W-:Y:S01]  /*7a50*/  LOP3.LUT R150, R39, UR6, R150, 0x96, !PT ;  /* 0x0000000627967c12 */ /* 0x000fe2000f8e9696 */
[----:B------:R-:W-:Y:S01]  /*7a60*/  IMAD.WIDE.U32 R152, R37, -0x2daee0ad, RZ ;  /* 0xd2511f5325987825 */ /* 0x000fe200078e00ff */
[----:B------:R-:W-:Y:S02]  /*7a70*/  MUFU.EX2 R252, R252 ;  /* 0x000000fc00fc7308 */ /* 0x000fe40000000800 */
[C---:B------:R-:W-:Y:S01]  /*7a80*/  HMMA.16816.F32 R20, R132.reuse, R48, R20 ;  /* 0x000000308414723c */ /* 0x040fe20000001814 */
[----:B------:R-:W-:Y:S03]  /*7a90*/  FFMA.FTZ R244, R41, c[0x0][0x23c], -R198 ;  /* 0x00008f0029f47a23 */ /* 0x000fe600000108c6 */
[----:B------:R-:W-:Y:S01]  /*7aa0*/  LOP3.LUT R41, R147, UR4, R38, 0x96, !PT ;  /* 0x0000000493297c12 */ /* 0x000fe2000f8e9626 */
[----:B------:R-:W-:Y:S01]  /*7ab0*/  IMAD.WIDE.U32 R142, R142, -0x326172a9, RZ ;  /* 0xcd9e8d578e8e7825 */ /* 0x000fe200078e00ff */
[----:B------:R-:W5:Y:S01]  /*7ac0*/  LDSM.16.MT88.4 R36, [R212+0xb400] ;  /* 0x00b40000d424783b */ /* 0x000f620000004200 */
[----:B------:R-:W-:Y:S01]  /*7ad0*/  LOP3.LUT R148, R153, UR6, R148, 0x96, !PT ;  /* 0x0000000699947c12 */ /* 0x000fe2000f8e9694 */
[-C--:B------:R-:W-:Y:S01]  /*7ae0*/  HMMA.16816.F32 R116, R132, R50.reuse, R116 ;  /* 0x000000328474723c */ /* 0x080fe20000001874 */
[----:B------:R-:W-:Y:S01]  /*7af0*/  IMAD.WIDE.U32 R150, R150, -0x326172a9, RZ ;  /* 0xcd9e8d5796967825 */ /* 0x000fe200078e00ff */
[----:B------:R-:W2:Y:S02]  /*7b00*/  MUFU.EX2 R244, R244 ;  /* 0x000000f400f47308 */ /* 0x000ea40000000800 */
[----:B------:R-:W-:Y:S01]  /*7b10*/  LOP3.LUT R140, R143, UR7, R140, 0x96, !PT ;  /* 0x000000078f8c7c12 */ /* 0x000fe2000f8e968c */
[----:B------:R-:W-:Y:S01]  /*7b20*/  IMAD.WIDE.U32 R154, R41, -0x326172a9, RZ ;  /* 0xcd9e8d57299a7825 */ /* 0x000fe200078e00ff */
[----:B------:R-:W-:Y:S02]  /*7b30*/  LOP3.LUT R54, R151, UR5, R144, 0x96, !PT ;  /* 0x0000000597367c12 */ /* 0x000fe4000f8e9690 */
[C---:B------:R-:W-:Y:S01]  /*7b40*/  HMMA.16816.F32 R120, R136.reuse, R50, R120 ;  /* 0x000000328878723c */ /* 0x040fe20000001878 */
[----:B------:R-:W-:Y:S03]  /*7b50*/  IMAD.WIDE.U32 R140, R140, -0x2daee0ad, RZ ;  /* 0xd2511f538c8c7825 */ /* 0x000fe600078e00ff */
[----:B------:R-:W-:Y:S01]  /*7b60*/  LOP3.LUT R41, R155, UR15, R150, 0x96, !PT ;  /* 0x0000000f9b297c12 */ /* 0x000fe2000f8e9696 */
[----:B------:R-:W-:Y:S01]  /*7b70*/  IMAD.WIDE.U32 R148, R148, -0x326172a9, RZ ;  /* 0xcd9e8d5794947825 */ /* 0x000fe200078e00ff */
[----:B-1----:R-:W-:Y:S01]  /*7b80*/  LOP3.LUT R40, R141, UR4, R152, 0x96, !PT ;  /* 0x000000048d287c12 */ /* 0x002fe2000f8e9698 */
[----:B------:R-:W1:Y:S01]  /*7b90*/  MUFU.EX2 R199, R199 ;  /* 0x000000c700c77308 */ /* 0x000e620000000800 */
[----:B------:R-:W-:Y:S01]  /*7ba0*/  SHF.R.U32.HI R141, RZ, 0x10, R154 ;  /* 0x00000010ff8d7819 */ /* 0x000fe2000001169a */
[----:B------:R-:W-:Y:S03]  /*7bb0*/  FFMA.FTZ R198, R61, c[0x0][0x23c], -R198 ;  /* 0x00008f003dc67a23 */ /* 0x000fe600000108c6 */
[----:B------:R-:W-:Y:S01]  /*7bc0*/  IMAD.WIDE.U32 R152, R40, -0x326172a9, RZ ;  /* 0xcd9e8d5728987825 */ /* 0x000fe200078e00ff */
[----:B------:R-:W-:Y:S02]  /*7bd0*/  LOP3.LUT R40, R154, 0xffff, RZ, 0xc0, !PT ;  /* 0x0000ffff9a287812 */ /* 0x000fe400078ec0ff */
[----:B------:R-:W-:Y:S01]  /*7be0*/  LOP3.LUT R51, R41, 0xffff, RZ, 0xc0, !PT ;  /* 0x0000ffff29337812 */ /* 0x000fe200078ec0ff */
[----:B------:R-:W-:Y:S01]  /*7bf0*/  IMAD.WIDE.U32 R54, R54, -0x2daee0ad, RZ ;  /* 0xd2511f5336367825 */ /* 0x000fe200078e00ff */
[----:B------:R-:W-:Y:S01]  /*7c00*/  LOP3.LUT R48, R152, 0xffff, RZ, 0xc0, !PT ;  /* 0x0000ffff98307812 */ /* 0x000fe200078ec0ff */
[----:B------:R-:W1:Y:S01]  /*7c10*/  MUFU.EX2 R198, R198 ;  /* 0x000000c600c67308 */ /* 0x000e620000000800 */
[----:B------:R-:W-:Y:S01]  /*7c20*/  SHF.R.U32.HI R49, RZ, 0x10, R152 ;  /* 0x00000010ff317819 */ /* 0x000fe20000011698 */
[----:B------:R-:W-:Y:S01]  /*7c30*/  FADD.FTZ R195, R180, R195 ;  /* 0x000000c3b4c37221 */ /* 0x000fe20000010000 */
[----:B------:R-:W-:Y:S01]  /*7c40*/  SHF.R.U32.HI R48, RZ, 0x8, R48 ;  /* 0x00000008ff307819 */ /* 0x000fe20000011630 */
[----:B---3--:R-:W-:Y:S01]  /*7c50*/  FADD.FTZ R185, R181, R185 ;  /* 0x000000b9b5b97221 */ /* 0x008fe20000010000 */
[----:B------:R-:W-:Y:S01]  /*7c60*/  LOP3.LUT R49, R49, 0xff, RZ, 0xc0, !PT ;  /* 0x000000ff31317812 */ /* 0x000fe200078ec0ff */
[----:B--2---:R-:W-:Y:S01]  /*7c70*/  FADD.FTZ R187, R183, R187 ;  /* 0x000000bbb7bb7221 */ /* 0x004fe20000010000 */
[----:B------:R-:W-:Y:S01]  /*7c80*/  SHF.R.U32.HI R50, RZ, 0x10, R41 ;  /* 0x00000010ff327819 */ /* 0x000fe20000011629 */
[----:B----4-:R-:W-:Y:S01]  /*7c90*/  FADD.FTZ R193, R242, R193 ;  /* 0x000000c1f2c17221 */ /* 0x010fe20000010000 */
[----:B------:R-:W-:Y:S01]  /*7ca0*/  LOP3.LUT R143, R152, 0xff, RZ, 0xc0, !PT ;  /* 0x000000ff988f7812 */ /* 0x000fe200078ec0ff */
[----:B------:R-:W2:Y:S01]  /*7cb0*/  MUFU.EX2 R197, R197 ;  /* 0x000000c500c57308 */ /* 0x000ea20000000800 */
[----:B------:R-:W-:Y:S01]  /*7cc0*/  SHF.R.U32.HI R147, RZ, 0x8, R40 ;  /* 0x00000008ff937819 */ /* 0x000fe20000011628 */
[-C--:B-----5:R-:W-:Y:S01]  /*7cd0*/  HMMA.16816.F32 R24, R136, R36.reuse, R24 ;  /* 0x000000248818723c */ /* 0x0a0fe20000001818 */
[----:B------:R-:W-:Y:S01]  /*7ce0*/  LOP3.LUT R43, R141, 0xff, RZ, 0xc0, !PT ;  /* 0x000000ff8d2b7812 */ /* 0x000fe200078ec0ff */
[----:B------:R-:W-:Y:S01]  /*7cf0*/  FADD.FTZ R195, R245, R195 ;  /* 0x000000c3f5c37221 */ /* 0x000fe20000010000 */
[----:B------:R-:W-:Y:S01]  /*7d00*/  SHF.R.U32.HI R141, RZ, 0x18, R152 ;  /* 0x00000018ff8d7819 */ /* 0x000fe20000011698 */
[----:B------:R-:W-:Y:S01]  /*7d10*/  FADD.FTZ R185, R182, R185 ;  /* 0x000000b9b6b97221 */ /* 0x000fe20000010000 */
[----:B------:R-:W-:Y:S01]  /*7d20*/  LOP3.LUT R42, R154, 0xff, RZ, 0xc0, !PT ;  /* 0x000000ff9a2a7812 */ /* 0x000fe200078ec0ff */
[----:B------:R-:W-:Y:S01]  /*7d30*/  FADD.FTZ R187, R243, R187 ;  /* 0x000000bbf3bb7221 */ /* 0x000fe20000010000 */
[----:B------:R-:W-:Y:S01]  /*7d40*/  SHF.R.U32.HI R44, RZ, 0x18, R41 ;  /* 0x00000018ff2c7819 */ /* 0x000fe20000011629 */
[C---:B------:R-:W-:Y:S01]  /*7d50*/  HMMA.16816.F32 R124, R132.reuse, R36, R124 ;  /* 0x00000024847c723c */ /* 0x040fe2000000187c */
[----:B------:R-:W-:Y:S03]  /*7d60*/  SHF.R.U32.HI R45, RZ, 0x8, R51 ;  /* 0x00000008ff2d7819 */ /* 0x000fe60000011633 */
[----:B------:R-:W-:Y:S01]  /*7d70*/  PRMT R143, R143, 0x5410, R48 ;  /* 0x000054108f8f7816 */ /* 0x000fe20000000030 */
[----:B------:R-:W-:Y:S01]  /*7d80*/  FADD.FTZ R193, R244, R193 ;  /* 0x000000c1f4c17221 */ /* 0x000fe20000010000 */
[----:B------:R-:W-:Y:S01]  /*7d90*/  PRMT R141, R49, 0x5410, R141 ;  /* 0x00005410318d7816 */ /* 0x000fe2000000008d */
[----:B------:R-:W-:Y:S01]  /*7da0*/  FADD.FTZ R195, R246, R195 ;  /* 0x000000c3f6c37221 */ /* 0x000fe20000010000 */
[-C--:B------:R-:W-:Y:S01]  /*7db0*/  HMMA.16816.F32 R128, R132, R38.reuse, R128 ;  /* 0x000000268480723c */ /* 0x080fe20000001880 */
[----:B------:R-:W-:Y:S03]  /*7dc0*/  PRMT R42, R42, 0x5410, R147 ;  /* 0x000054102a2a7816 */ /* 0x000fe60000000093 */
[----:B------:R-:W-:Y:S01]  /*7dd0*/  LOP3.LUT R147, R41, 0xff, RZ, 0xc0, !PT ;  /* 0x000000ff29937812 */ /* 0x000fe200078ec0ff */
[----:B------:R-:W-:Y:S01]  /*7de0*/  FADD.FTZ R185, R172, R185 ;  /* 0x000000b9acb97221 */ /* 0x000fe20000010000 */
[----:B------:R-:W-:Y:S01]  /*7df0*/  LOP3.LUT R41, R50, 0xff, RZ, 0xc0, !PT ;  /* 0x000000ff32297812 */ /* 0x000fe200078ec0ff */
[--C-:B------:R-:W-:Y:S01]  /*7e00*/  HSET2.LE.AND R42, R42, R226.reuse, PT ;  /* 0x000000e22a2a7233 */ /* 0x100fe20003803000 */
[----:B------:R-:W-:Y:S01]  /*7e10*/  HMMA.16816.F32 R28, R136, R38, R28 ;  /* 0x00000026881c723c */ /* 0x000fe2000000181c */
[----:B------:R-:W3:Y:S03]  /*7e20*/  LDSM.16.MT88.4 R48, [R213+0x9800] ;  /* 0x00980000d530783b */ /* 0x000ee60000004200 */
[----:B------:R-:W-:Y:S01]  /*7e30*/  LOP3.LUT R40, R153, UR15, R148, 0x96, !PT ;  /* 0x0000000f99287c12 */ /* 0x000fe2000f8e9694 */
[----:B------:R-:W-:Y:S01]  /*7e40*/  FADD.FTZ R187, R174, R187 ;  /* 0x000000bbaebb7221 */ /* 0x000fe20000010000 */
[----:B------:R-:W-:Y:S01]  /*7e50*/  SHF.R.U32.HI R145, RZ, 0x18, R154 ;  /* 0x00000018ff917819 */ /* 0x000fe2000001169a */
[--C-:B------:R-:W-:Y:S01]  /*7e60*/  HSET2.LE.AND R38, R143, R226.reuse, PT ;  /* 0x000000e28f267233 */ /* 0x100fe20003803000 */
[----:B------:R-:W-:Y:S01]  /*7e70*/  LOP3.LUT R148, R40, 0xffff, RZ, 0xc0, !PT ;  /* 0x0000ffff28947812 */ /* 0x000fe200078ec0ff */
[--C-:B------:R-:W-:Y:S03]  /*7e80*/  HSET2.LE.AND R39, R141, R226.reuse, PT ;  /* 0x000000e28d277233 */ /* 0x100fe60003803000 */
[----:B------:R-:W-:Y:S01]  /*7e90*/  PRMT R43, R43, 0x5410, R145 ;  /* 0x000054102b2b7816 */ /* 0x000fe20000000091 */
[----:B------:R-:W-:Y:S01]  /*7ea0*/  FADD.FTZ R193, R247, R193 ;  /* 0x000000c1f7c17221 */ /* 0x000fe20000010000 */
[----:B------:R-:W-:Y:S01]  /*7eb0*/  SHF.R.U32.HI R145, RZ, 0x10, R40 ;  /* 0x00000010ff917819 */ /* 0x000fe20000011628 */
[----:B------:R-:W-:Y:S01]  /*7ec0*/  FADD.FTZ R195, R250, R195 ;  /* 0x000000c3fac37221 */ /* 0x000fe20000010000 */
[----:B------:R-:W-:Y:S01]  /*7ed0*/  SHF.R.U32.HI R148, RZ, 0x8, R148 ;  /* 0x00000008ff947819 */ /* 0x000fe20000011694 */
[--C-:B------:R-:W-:Y:S01]  /*7ee0*/  HSET2.LE.AND R43, R43, R226.reuse, PT ;  /* 0x000000e22b2b7233 */ /* 0x100fe20003803000 */
[----:B------:R-:W-:Y:S01]  /*7ef0*/  LOP3.LUT R37, R40, 0xff, RZ, 0xc0, !PT ;  /* 0x000000ff28257812 */ /* 0x000fe200078ec0ff */
[----:B------:R-:W-:Y:S01]  /*7f00*/  FADD.FTZ R185, R173, R185 ;  /* 0x000000b9adb97221 */ /* 0x000fe20000010000 */
[----:B------:R-:W-:Y:S01]  /*7f10*/  PRMT R147, R147, 0x5410, R45 ;  /* 0x0000541093937816 */ /* 0x000fe2000000002d */
[----:B------:R-:W-:Y:S01]  /*7f20*/  FADD.FTZ R187, R175, R187 ;  /* 0x000000bbafbb7221 */ /* 0x000fe20000010000 */
[----:B------:R-:W-:Y:S01]  /*7f30*/  PRMT R41, R41, 0x5410, R44 ;  /* 0x0000541029297816 */ /* 0x000fe2000000002c */
[----:B------:R-:W-:Y:S01]  /*7f40*/  FADD.FTZ R193, R248, R193 ;  /* 0x000000c1f8c17221 */ /* 0x000fe20000010000 */
[----:B------:R-:W-:Y:S01]  /*7f50*/  SHF.R.U32.HI R40, RZ, 0x18, R40 ;  /* 0x00000018ff287819 */ /* 0x000fe20000011628 */
[----:B------:R-:W4:Y:S01]  /*7f60*/  LDSM.16.MT88.4 R44, [R212+0x9800] ;  /* 0x00980000d42c783b */ /* 0x000f220000004200 */
[----:B------:R-:W-:Y:S01]  /*7f70*/  LOP3.LUT R145, R145, 0xff, RZ, 0xc0, !PT ;  /* 0x000000ff91917812 */ /* 0x000fe200078ec0ff */
[--C-:B------:R-:W-:Y:S01]  /*7f80*/  HSET2.LE.AND R41, R41, R226.reuse, PT ;  /* 0x000000e229297233 */ /* 0x100fe20003803000 */
[----:B------:R-:W-:Y:S01]  /*7f90*/  PRMT R37, R37, 0x5410, R148 ;  /* 0x0000541025257816 */ /* 0x000fe20000000094 */
[----:B------:R-:W-:Y:S01]  /*7fa0*/  FADD.FTZ R195, R249, R195 ;  /* 0x000000c3f9c37221 */ /* 0x000fe20000010000 */
[----:B------:R-:W-:Y:S01]  /*7fb0*/  F2FP.PACK_AB R36, R173, R172 ;  /* 0x000000acad24723e */ /* 0x000fe200000000ff */
[----:B------:R-:W-:Y:S01]  /*7fc0*/  FADD.FTZ R185, R251, R185 ;  /* 0x000000b9fbb97221 */ /* 0x000fe20000010000 */
[----:B------:R-:W-:Y:S01]  /*7fd0*/  PRMT R145, R145, 0x5410, R40 ;  /* 0x0000541091917816 */ /* 0x000fe20000000028 */
[--C-:B------:R-:W-:Y:S01]  /*7fe0*/  HSET2.LE.AND R40, R147, R226.reuse, PT ;  /* 0x000000e293287233 */ /* 0x100fe20003803000 */
[----:B------:R-:W-:Y:S01]  /*7ff0*/  F2FP.PACK_AB R134, R175, R174 ;  /* 0x000000aeaf86723e */ /* 0x000fe200000000ff */
[----:B------:R-:W-:Y:S01]  /*8000*/  FADD.FTZ R187, R252, R187 ;  /* 0x000000bbfcbb7221 */ /* 0x000fe20000010000 */
[----:B------:R-:W-:Y:S01]  /*8010*/  F2FP.PACK_AB R133, R182, R181 ;  /* 0x000000b5b685723e */ /* 0x000fe200000000ff */
[----:B------:R-:W-:Y:S01]  /*8020*/  FADD.FTZ R185, R200, R185 ;  /* 0x000000b9c8b97221 */ /* 0x000fe20000010000 */
[----:B------:R-:W-:Y:S01]  /*8030*/  F2FP.PACK_AB R132, R243, R183 ;  /* 0x000000b7f384723e */ /* 0x000fe200000000ff */
[----:B-1----:R-:W-:Y:S01]  /*8040*/  FADD.FTZ R187, R199, R187 ;  /* 0x000000bbc7bb7221 */ /* 0x002fe20000010000 */
[----:B------:R-:W-:Y:S01]  /*8050*/  LOP3.LUT R42, R42, R36, RZ, 0xc0, !PT ;  /* 0x000000242a2a7212 */ /* 0x000fe200078ec0ff */
[--C-:B------:R-:W-:Y:S01]  /*8060*/  HSET2.LE.AND R36, R37, R226.reuse, PT ;  /* 0x000000e225247233 */ /* 0x100fe20003803000 */
[----:B------:R-:W-:Y:S01]  /*8070*/  F2FP.PACK_AB R37, R244, R242 ;  /* 0x000000f2f425723e */ /* 0x000fe200000000ff */
[----:B------:R-:W-:Y:S01]  /*8080*/  FADD.FTZ R185, R64, R185 ;  /* 0x000000b940b97221 */ /* 0x000fe20000010000 */
[----:B------:R-:W-:Y:S01]  /*8090*/  LOP3.LUT R43, R43, R134, RZ, 0xc0, !PT ;  /* 0x000000862b2b7212 */ /* 0x000fe200078ec0ff */
[----:B------:R-:W-:Y:S01]  /*80a0*/  FADD.FTZ R187, R66, R187 ;  /* 0x000000bb42bb7221 */ /* 0x000fe20000010000 */
[----:B------:R-:W-:Y:S01]  /*80b0*/  LOP3.LUT R40, R40, R133, RZ, 0xc0, !PT ;  /* 0x0000008528287212 */ /* 0x000fe200078ec0ff */
[----:B------:R-:W-:Y:S01]  /*80c0*/  FADD.FTZ R231, R65, R185 ;  /* 0x000000b941e77221 */ /* 0x000fe20000010000 */
[----:B------:R-:W-:Y:S01]  /*80d0*/  LOP3.LUT R41, R41, R132, RZ, 0xc0, !PT ;  /* 0x0000008429297212 */ /* 0x000fe200078ec0ff */
[----:B------:R-:W-:Y:S01]  /*80e0*/  FADD.FTZ R230, R67, R187 ;  /* 0x000000bb43e67221 */ /* 0x000fe20000010000 */
[----:B------:R-:W-:Y:S01]  /*80f0*/  LOP3.LUT R36, R36, R37, RZ, 0xc0, !PT ;  /* 0x0000002524247212 */ /* 0x000fe200078ec0ff */
[--C-:B------:R-:W-:Y:S01]  /*8100*/  HSET2.LE.AND R37, R145, R226.reuse, PT ;  /* 0x000000e291257233 */ /* 0x100fe20003803000 */
[----:B------:R-:W-:Y:S01]  /*8110*/  F2FP.PACK_AB R138, R246, R245 ;  /* 0x000000f5f68a723e */ /* 0x000fe200000000ff */
[----:B------:R-:W1:Y:S01]  /*8120*/  LDSM.16.MT88.4 R132, [R213+0xa800] ;  /* 0x00a80000d584783b */ /* 0x000e620000004200 */
[----:B------:R-:W-:Y:S01]  /*8130*/  F2FP.PACK_AB R137, R248, R247 ;  /* 0x000000f7f889723e */ /* 0x000fe200000000ff */
[-C--:B---3--:R-:W-:Y:S01]  /*8140*/  HMMA.16816.F32 R4, R40, R48.reuse, R4 ;  /* 0x000000302804723c */ /* 0x088fe20000001804 */
[----:B------:R-:W-:Y:S01]  /*8150*/  F2FP.PACK_AB R136, R249, R250 ;  /* 0x000000faf988723e */ /* 0x000fe200000000ff */
[----:B------:R-:W-:Y:S01]  /*8160*/  IMAD.MOV.U32 R0, RZ, RZ, R165 ;  /* 0x000000ffff007224 */ /* 0x000fe200078e00a5 */
[----:B------:R-:W-:Y:S01]  /*8170*/  LOP3.LUT R37, R37, R138, RZ, 0xc0, !PT ;  /* 0x0000008a25257212 */ /* 0x000fe200078ec0ff */
[----:B------:R-:W-:Y:S01]  /*8180*/  IMAD.MOV.U32 R3, RZ, RZ, R167 ;  /* 0x000000ffff037224 */ /* 0x000fe200078e00a7 */
[----:B------:R-:W-:Y:S01]  /*8190*/  LOP3.LUT R38, R38, R137, RZ, 0xc0, !PT ;  /* 0x0000008926267212 */ /* 0x000fe200078ec0ff */
[----:B------:R-:W-:Y:S01]  /*81a0*/  IMAD.MOV.U32 R164, RZ, RZ, R168 ;  /* 0x000000ffffa47224 */ /* 0x000fe200078e00a8 */
[----:B------:R-:W-:Y:S01]  /*81b0*/  LOP3.LUT R39, R39, R136, RZ, 0xc0, !PT ;  /* 0x0000008827277212 */ /* 0x000fe200078ec0ff */
[----:B------:R-:W-:Y:S01]  /*81c0*/  IMAD.MOV.U32 R2, RZ, RZ, R166 ;  /* 0x000000ffff027224 */ /* 0x000fe200078e00a6 */
[----:B------:R-:W-:Y:S02]  /*81d0*/  LOP3.LUT R142, R149, UR5, R142, 0x96, !PT ;  /* 0x00000005958e7c12 */ /* 0x000fe4000f8e968e */
[----:B------:R-:W-:Y:S01]  /*81e0*/  LDSM.16.MT88.4 R148, [R213+0x9c00] ;  /* 0x009c0000d594783b */ /* 0x000fe20000004200 */
[----:B------:R-:W-:Y:S02]  /*81f0*/  LOP3.LUT R146, R55, UR14, R146, 0x96, !PT ;  /* 0x0000000e37927c12 */ /* 0x000fe4000f8e9692 */
[C---:B------:R-:W-:Y:S01]  /*8200*/  HMMA.16816.F32 R8, R36.reuse, R48, R8 ;  /* 0x000000302408723c */ /* 0x040fe20000001808 */
[----:B------:R-:W-:Y:S01]  /*8210*/  IMAD.WIDE.U32 R142, R142, -0x2daee0ad, RZ ;  /* 0xd2511f538e8e7825 */ /* 0x000fe200078e00ff */
[----:B------:R-:W-:Y:S02]  /*8220*/  LOP3.LUT R52, R54, 0xffff, RZ, 0xc0, !PT ;  /* 0x0000ffff36347812 */ /* 0x000fe400078ec0ff */
[----:B------:R-:W-:Y:S02]  /*8230*/  SHF.R.U32.HI R53, RZ, 0x10, R54 ;  /* 0x00000010ff357819 */ /* 0x000fe40000011636 */
[----:B------:R-:W-:Y:S02]  /*8240*/  SHF.R.U32.HI R55, RZ, 0x10, R142 ;  /* 0x00000010ff377819 */ /* 0x000fe4000001168e */
[-C--:B------:R-:W-:Y:S01]  /*8250*/  HMMA.16816.F32 R12, R36, R50.reuse, R12 ;  /* 0x00000032240c723c */ /* 0x080fe2000000180c */
[----:B------:R-:W-:Y:S03]  /*8260*/  LOP3.LUT R56, R142, 0xffff, RZ, 0xc0, !PT ;  /* 0x0000ffff8e387812 */ /* 0x000fe600078ec0ff */
[----:B------:R-:W-:Y:S02]  /*8270*/  LOP3.LUT R53, R53, 0xff, RZ, 0xc0, !PT ;  /* 0x000000ff35357812 */ /* 0x000fe400078ec0ff */
[----:B------:R-:W-:Y:S02]  /*8280*/  LOP3.LUT R140, R143, UR14, R140, 0x96, !PT ;  /* 0x0000000e8f8c7c12 */ /* 0x000fe4000f8e968c */
[C---:B------:R-:W-:Y:S01]  /*8290*/  HMMA.16816.F32 R16, R40.reuse, R50, R16 ;  /* 0x000000322810723c */ /* 0x040fe20000001810 */
[----:B------:R-:W3:Y:S03]  /*82a0*/  LDSM.16.MT88.4 R48, [R212+0xa800] ;  /* 0x00a80000d430783b */ /* 0x000ee60000004200 */
[----:B------:R-:W-:Y:S02]  /*82b0*/  LOP3.LUT R60, R140, 0xff, RZ, 0xc0, !PT ;  /* 0x000000ff8c3c7812 */ /* 0x000fe400078ec0ff */
[----:B------:R-:W-:Y:S02]  /*82c0*/  SHF.R.U32.HI R136, RZ, 0x18, R142 ;  /* 0x00000018ff887819 */ /* 0x000fe4000001168e */
[-C--:B----4-:R-:W-:Y:S01]  /*82d0*/  HMMA.16816.F32 R68, R40, R44.reuse, R68 ;  /* 0x0000002c2844723c */ /* 0x090fe20000001844 */
[----:B------:R-:W-:Y:S07]  /*82e0*/  LOP3.LUT R137, R142, 0xff, RZ, 0xc0, !PT ;  /* 0x000000ff8e897812 */ /* 0x000fee00078ec0ff */
[C---:B------:R-:W-:Y:S08]  /*82f0*/  HMMA.16816.F32 R72, R36.reuse, R44, R72 ;  /* 0x0000002c2448723c */ /* 0x040ff00000001848 */
[-C--:B------:R-:W-:Y:S08]  /*8300*/  HMMA.16816.F32 R76, R36, R46.reuse, R76 ;  /* 0x0000002e244c723c */ /* 0x080ff0000000184c */
[C---:B------:R-:W-:Y:S01]  /*8310*/  HMMA.16816.F32 R80, R40.reuse, R46, R80 ;  /* 0x0000002e2850723c */ /* 0x040fe20000001850 */
[----:B------:R-:W4:Y:S07]  /*8320*/  LDSM.16.MT88.4 R44, [R213+0xb800] ;  /* 0x00b80000d52c783b */ /* 0x000f2e0000004200 */
[-C--:B-1----:R-:W-:Y:S08]  /*8330*/  HMMA.16816.F32 R84, R40, R132.reuse, R84 ;  /* 0x000000842854723c */ /* 0x082ff00000001854 */
[C---:B------:R-:W-:Y:S07]  /*8340*/  HMMA.16816.F32 R88, R36.reuse, R132, R88 ;  /* 0x000000842458723c */ /* 0x040fee0000001858 */
[----:B------:R-:W-:Y:S01]  /*8350*/  LOP3.LUT R132, R146, 0xff, RZ, 0xc0, !PT ;  /* 0x000000ff92847812 */ /* 0x000fe200078ec0ff */
[-C--:B------:R-:W-:Y:S01]  /*8360*/  HMMA.16816.F32 R92, R36, R134.reuse, R92 ;  /* 0x00000086245c723c */ /* 0x080fe2000000185c */
[----:B------:R-:W-:Y:S04]  /*8370*/  SHF.R.U32.HI R133, RZ, 0x10, R146 ;  /* 0x00000010ff857819 */ /* 0x000fe80000011692 */
[----:B------:R-:W-:Y:S03]  /*8380*/  LOP3.LUT R133, R133, 0xff, RZ, 0xc0, !PT ;  /* 0x000000ff85857812 */ /* 0x000fe600078ec0ff */
[C---:B------:R-:W-:Y:S07]  /*8390*/  HMMA.16816.F32 R96, R40.reuse, R134, R96 ;  /* 0x000000862860723c */ /* 0x040fee0000001860 */
[----:B------:R-:W-:Y:S01]  /*83a0*/  LOP3.LUT R134, R54, 0xff, RZ, 0xc0, !PT ;  /* 0x000000ff36867812 */ /* 0x000fe200078ec0ff */
[-C--:B---3--:R-:W-:Y:S01]  /*83b0*/  HMMA.16816.F32 R100, R40, R48.reuse, R100 ;  /* 0x000000302864723c */ /* 0x088fe20000001864 */
[----:B------:R-:W-:Y:S03]  /*83c0*/  SHF.R.U32.HI R135, RZ, 0x18, R54 ;  /* 0x00000018ff877819 */ /* 0x000fe60000011636 */
[----:B------:R-:W-:Y:S02]  /*83d0*/  SHF.R.U32.HI R54, RZ, 0x8, R52 ;  /* 0x00000008ff367819 */ /* 0x000fe40000011634 */
[----:B------:R-:W-:Y:S02]  /*83e0*/  SHF.R.U32.HI R52, RZ, 0x8, R56 ;  /* 0x00000008ff347819 */ /* 0x000fe40000011638 */
[C---:B------:R-:W-:Y:S01]  /*83f0*/  HMMA.16816.F32 R104, R36.reuse, R48, R104 ;  /* 0x000000302468723c */ /* 0x040fe20000001868 */
[----:B------:R-:W-:Y:S03]  /*8400*/  LDSM.16.MT88.4 R56, [R212+0xac00] ;  /* 0x00ac0000d438783b */ /* 0x000fe60000004200 */
[----:B------:R-:W-:Y:S02]  /*8410*/  PRMT R134, R134, 0x5410, R54 ;  /* 0x0000541086867816 */ /* 0x000fe40000000036 */
[----:B------:R-:W-:Y:S02]  /*8420*/  PRMT R135, R53, 0x5410, R135 ;  /* 0x0000541035877816 */ /* 0x000fe40000000087 */
[-C--:B------:R-:W-:Y:S01]  /*8430*/  HMMA.16816.F32 R32, R36, R50.reuse, R32 ;  /* 0x000000322420723c */ /* 0x080fe20000001820 */
[----:B------:R-:W-:Y:S03]  /*8440*/  PRMT R137, R137, 0x5410, R52 ;  /* 0x0000541089897816 */ /* 0x000fe60000000034 */
[----:B------:R-:W-:Y:S01]  /*8450*/  SHF.R.U32.HI R52, RZ, 0x10, R140 ;  /* 0x00000010ff347819 */ /* 0x000fe2000001168c */
[--C-:B------:R-:W-:Y:S02]  /*8460*/  HSET2.LE.AND R134, R134, R226.reuse, PT ;  /* 0x000000e286867233 */ /* 0x100fe40003803000 */
[--C-:B------:R-:W-:Y:S01]  /*8470*/  HSET2.LE.AND R135, R135, R226.reuse, PT ;  /* 0x000000e287877233 */ /* 0x100fe20003803000 */
[C---:B------:R-:W-:Y:S01]  /*8480*/  HMMA.16816.F32 R108, R40.reuse, R50, R108 ;  /* 0x00000032286c723c */ /* 0x040fe2000000186c */
[----:B------:R-:W1:Y:S03]  /*8490*/  LDSM.16.MT88.4 R48, [R212+0xb800] ;  /* 0x00b80000d430783b */ /* 0x000e660000004200 */
[----:B------:R-:W-:Y:S04]  /*84a0*/  LOP3.LUT R52, R52, 0xff, RZ, 0xc0, !PT ;  /* 0x000000ff34347812 */ /* 0x000fe800078ec0ff */
[-C--:B----4-:R-:W-:Y:S08]  /*84b0*/  HMMA.16816.F32 R112, R40, R44.reuse, R112 ;  /* 0x0000002c2870723c */ /* 0x090ff00000001870 */
[C---:B------:R-:W-:Y:S07]  /*84c0*/  HMMA.16816.F32 R20, R36.reuse, R44, R20 ;  /* 0x0000002c2414723c */ /* 0x040fee0000001814 */
[----:B------:R-:W-:Y:S01]  /*84d0*/  LOP3.LUT R44, R55, 0xff, RZ, 0xc0, !PT ;  /* 0x000000ff372c7812 */ /* 0x000fe200078ec0ff */
[-C--:B------:R-:W-:Y:S01]  /*84e0*/  HMMA.16816.F32 R116, R36, R46.reuse, R116 ;  /* 0x0000002e2474723c */ /* 0x080fe20000001874 */
[----:B------:R-:W-:Y:S03]  /*84f0*/  LOP3.LUT R45, R146, 0xffff, RZ, 0xc0, !PT ;  /* 0x0000ffff922d7812 */ /* 0x000fe600078ec0ff */
[----:B------:R-:W-:Y:S02]  /*8500*/  PRMT R136, R44, 0x5410, R136 ;  /* 0x000054102c887816 */ /* 0x000fe40000000088 */
[----:B------:R-:W-:Y:S02]  /*8510*/  SHF.R.U32.HI R45, RZ, 0x8, R45 ;  /* 0x00000008ff2d7819 */ /* 0x000fe4000001162d */
[C---:B------:R-:W-:Y:S01]  /*8520*/  HMMA.16816.F32 R120, R40.reuse, R46, R120 ;  /* 0x0000002e2878723c */ /* 0x040fe20000001878 */
[----:B------:R-:W-:Y:S03]  /*8530*/  LOP3.LUT R44, R140, 0xffff, RZ, 0xc0, !PT ;  /* 0x0000ffff8c2c7812 */ /* 0x000fe600078ec0ff */
[----:B------:R-:W-:Y:S02]  /*8540*/  PRMT R132, R132, 0x5410, R45 ;  /* 0x0000541084847816 */ /* 0x000fe4000000002d */
[----:B------:R-:W-:Y:S02]  /*8550*/  SHF.R.U32.HI R44, RZ, 0x8, R44 ;  /* 0x00000008ff2c7819 */ /* 0x000fe4000001162c */
[----:B------:R-:W-:Y:S01]  /*8560*/  SHF.R.U32.HI R140, RZ, 0x18, R140 ;  /* 0x00000018ff8c7819 */ /* 0x000fe2000001168c */
[-C--:B-1----:R-:W-:Y:S03]  /*8570*/  HMMA.16816.F32 R24, R40, R48.reuse, R24 ;  /* 0x000000302818723c */ /* 0x082fe60000001818 */
[----:B------:R-:W-:Y:S01]  /*8580*/  PRMT R60, R60, 0x5410, R44 ;  /* 0x000054103c3c7816 */ /* 0x000fe2000000002c */
[--C-:B------:R-:W-:Y:S01]  /*8590*/  HSET2.LE.AND R132, R132, R226.reuse, PT ;  /* 0x000000e284847233 */ /* 0x100fe20003803000 */
[----:B------:R-:W1:Y:S01]  /*85a0*/  LDSM.16.MT88.4 R44, [R212+0x9c00] ;  /* 0x009c0000d42c783b */ /* 0x000e620000004200 */
[----:B------:R-:W-:Y:S02]  /*85b0*/  SHF.R.U32.HI R146, RZ, 0x18, R146 ;  /* 0x00000018ff927819 */ /* 0x000fe40000011692 */
[C---:B------:R-:W-:Y:S04]  /*85c0*/  HMMA.16816.F32 R124, R36.reuse, R48, R124 ;  /* 0x00000030247c723c */ /* 0x040fe8000000187c */
[----:B------:R-:W-:Y:S03]  /*85d0*/  PRMT R133, R133, 0x5410, R146 ;  /* 0x0000541085857816 */ /* 0x000fe60000000092 */
[----:B------:R-:W-:Y:S01]  /*85e0*/  PRMT R49, R52, 0x5410, R140 ;  /* 0x0000541034317816 */ /* 0x000fe2000000008c */
[-C--:B------:R-:W-:Y:S01]  /*85f0*/  HMMA.16816.F32 R128, R36, R50.reuse, R128 ;  /* 0x000000322480723c */ /* 0x080fe20000001880 */
[----:B------:R-:W-:Y:S01]  /*8600*/  F2FP.PACK_AB R48, R65, R64 ;  /* 0x000000404130723e */ /* 0x000fe200000000ff */
[----:B------:R-:W3:Y:S02]  /*8610*/  LDSM.16.MT88.4 R52, [R213+0xac00] ;  /* 0x00ac0000d534783b */ /* 0x000ee40000004200 */
[--C-:B------:R-:W-:Y:S01]  /*8620*/  HSET2.LE.AND R133, R133, R226.reuse, PT ;  /* 0x000000e285857233 */ /* 0x100fe20003803000 */
[----:B------:R-:W-:Y:S02]  /*8630*/  LOP3.LUT R134, R134, R48, RZ, 0xc0, !PT ;  /* 0x0000003086867212 */ /* 0x000fe400078ec0ff */
[--C-:B------:R-:W-:Y:S01]  /*8640*/  HSET2.LE.AND R36, R60, R226.reuse, PT ;  /* 0x000000e23c247233 */ /* 0x100fe20003803000 */
[----:B------:R-:W-:Y:S01]  /*8650*/  HMMA.16816.F32 R28, R40, R50, R28 ;  /* 0x00000032281c723c */ /* 0x000fe2000000181c */
[----:B------:R-:W-:Y:S01]  /*8660*/  F2FP.PACK_AB R48, R67, R66 ;  /* 0x000000424330723e */ /* 0x000fe200000000ff */
[----:B------:R-:W4:Y:S02]  /*8670*/  LDSM.16.MT88.4 R60, [R213+0xbc00] ;  /* 0x00bc0000d53c783b */ /* 0x000f240000004200 */
[----:B------:R-:W-:Y:S02]  /*8680*/  F2FP.PACK_AB R37, R158, R156 ;  /* 0x0000009c9e25723e */ /* 0x000fe400000000ff */
[----:B------:R-:W-:Y:S01]  /*8690*/  F2FP.PACK_AB R39, R200, R251 ;  /* 0x000000fbc827723e */ /* 0x000fe200000000ff */
[----:B------:R-:W-:Y:S01]  /*86a0*/  IMAD.MOV.U32 R50, RZ, RZ, R161 ;  /* 0x000000ffff327224 */ /* 0x000fe200078e00a1 */
[----:B------:R-:W-:Y:S01]  /*86b0*/  F2FP.PACK_AB R38, R199, R252 ;  /* 0x000000fcc726723e */ /* 0x000fe200000000ff */
[----:B------:R-:W-:Y:S03]  /*86c0*/  IMAD.MOV.U32 R51, RZ, RZ, R159 ;  /* 0x000000ffff337224 */ /* 0x000fe600078e009f */
[----:B------:R-:W-:Y:S01]  /*86d0*/  LOP3.LUT R135, R135, R48, RZ, 0xc0, !PT ;  /* 0x0000003087877212 */ /* 0x000fe200078ec0ff */
[----:B------:R-:W-:Y:S01]  /*86e0*/  IMAD.MOV.U32 R48, RZ, RZ, R160 ;  /* 0x000000ffff307224 */ /* 0x000fe200078e00a0 */
[----:B------:R-:W-:Y:S01]  /*86f0*/  LOP3.LUT R36, R36, R37, RZ, 0xc0, !PT ;  /* 0x0000002524247212 */ /* 0x000fe200078ec0ff */
[--C-:B------:R-:W-:Y:S01]  /*8700*/  HSET2.LE.AND R37, R49, R226.reuse, PT ;  /* 0x000000e231257233 */ /* 0x100fe20003803000 */
[----:B------:R-:W-:Y:S01]  /*8710*/  IMAD.MOV.U32 R49, RZ, RZ, R157 ;  /* 0x000000ffff317224 */ /* 0x000fe200078e009d */
[----:B------:R-:W-:Y:S01]  /*8720*/  LOP3.LUT R132, R132, R39, RZ, 0xc0, !PT ;  /* 0x0000002784847212 */ /* 0x000fe200078ec0ff */
[--C-:B------:R-:W-:Y:S01]  /*8730*/  HSET2.LE.AND R39, R136, R226.reuse, PT ;  /* 0x000000e288277233 */ /* 0x100fe20003803000 */
[----:B------:R-:W-:Y:S01]  /*8740*/  LOP3.LUT R133, R133, R38, RZ, 0xc0, !PT ;  /* 0x0000002685857212 */ /* 0x000fe200078ec0ff */
[----:B------:R-:W-:Y:S01]  /*8750*/  HSET2.LE.AND R38, R137, R226, PT ;  /* 0x000000e289267233 */ /* 0x000fe20003803000 */
[----:B------:R-:W-:Y:S01]  /*8760*/  F2FP.PACK_AB R42, R50, R49 ;  /* 0x00000031322a723e */ /* 0x000fe200000000ff */
[----:B------:R-:W-:Y:S01]  /*8770*/  IMAD.MOV.U32 R43, RZ, RZ, R158 ;  /* 0x000000ffff2b7224 */ /* 0x000fe200078e009e */
[----:B------:R-:W-:Y:S01]  /*8780*/  F2FP.PACK_AB R41, R198, R51 ;  /* 0x00000033c629723e */ /* 0x000fe200000000ff */
[----:B------:R-:W-:Y:S01]  /*8790*/  FADD.FTZ R195, R49, R195 ;  /* 0x000000c331c37221 */ /* 0x000fe20000010000 */
[----:B--2---:R-:W-:Y:S01]  /*87a0*/  F2FP.PACK_AB R40, R197, R48 ;  /* 0x00000030c528723e */ /* 0x004fe200000000ff */
[-C--:B------:R-:W-:Y:S01]  /*87b0*/  HMMA.16816.F32 R160, R132, R148.reuse, R4 ;  /* 0x0000009484a0723c */ /* 0x080fe20000001804 */
[----:B------:R-:W-:Y:S01]  /*87c0*/  LOP3.LUT R37, R37, R42, RZ, 0xc0, !PT ;  /* 0x0000002a25257212 */ /* 0x000fe200078ec0ff */
[----:B------:R-:W-:Y:S01]  /*87d0*/  IMAD.MOV.U32 R42, RZ, RZ, R156 ;  /* 0x000000ffff2a7224 */ /* 0x000fe200078e009c */
[----:B------:R-:W-:Y:S01]  /*87e0*/  LOP3.LUT R38, R38, R41, RZ, 0xc0, !PT ;  /* 0x0000002926267212 */ /* 0x000fe200078ec0ff */
[----:B------:R-:W2:Y:S01]  /*87f0*/  LDSM.16.MT88.4 R4, [R212+0xbc00] ;  /* 0x00bc0000d404783b */ /* 0x000ea20000004200 */
[----:B------:R-:W-:Y:S01]  /*8800*/  LOP3.LUT R39, R39, R40, RZ, 0xc0, !PT ;  /* 0x0000002827277212 */ /* 0x000fe200078ec0ff */
[----:B------:R-:W-:Y:S02]  /*8810*/  FADD.FTZ R193, R42, R193 ;  /* 0x000000c12ac17221 */ /* 0x000fe40000010000 */
[----:B------:R-:W-:Y:S04]  /*8820*/  FADD.FTZ R195, R50, R195 ;  /* 0x000000c332c37221 */ /* 0x000fe80000010000 */
[C---:B------:R-:W-:Y:S01]  /*8830*/  HMMA.16816.F32 R156, R36.reuse, R148, R8 ;  /* 0x00000094249c723c */ /* 0x040fe20000001808 */
[----:B------:R-:W-:Y:S02]  /*8840*/  FADD.FTZ R193, R43, R193 ;  /* 0x000000c12bc17221 */ /* 0x000fe40000010000 */
[----:B------:R-:W-:Y:S02]  /*8850*/  FADD.FTZ R195, R48, R195 ;  /* 0x000000c330c37221 */ /* 0x000fe40000010000 */
[----:B------:R-:W-:Y:S02]  /*8860*/  FADD.FTZ R193, R51, R193 ;  /* 0x000000c133c17221 */ /* 0x000fe40000010000 */
[----:B------:R-:W-:Y:S01]  /*8870*/  FADD.FTZ R228, R197, R195 ;  /* 0x000000c3c5e47221 */ /* 0x000fe20000010000 */
[-C--:B------:R-:W-:Y:S01]  /*8880*/  HMMA.16816.F32 R152, R36, R150.reuse, R12 ;  /* 0x000000962498723c */ /* 0x080fe2000000180c */
[----:B------:R-:W-:Y:S07]  /*8890*/  FADD.FTZ R229, R198, R193 ;  /* 0x000000c1c6e57221 */ /* 0x000fee0000010000 */
[C---:B------:R-:W-:Y:S08]  /*88a0*/  HMMA.16816.F32 R148, R132.reuse, R150, R16 ;  /* 0x000000968494723c */ /* 0x040ff00000001810 */
[-C--:B-1----:R-:W-:Y:S08]  /*88b0*/  HMMA.16816.F32 R68, R132, R44.reuse, R68 ;  /* 0x0000002c8444723c */ /* 0x082ff00000001844 */
[C---:B------:R-:W-:Y:S08]  /*88c0*/  HMMA.16816.F32 R72, R36.reuse, R44, R72 ;  /* 0x0000002c2448723c */ /* 0x040ff00000001848 */
[-C--:B------:R-:W-:Y:S08]  /*88d0*/  HMMA.16816.F32 R76, R36, R46.reuse, R76 ;  /* 0x0000002e244c723c */ /* 0x080ff0000000184c */
[C---:B------:R-:W-:Y:S08]  /*88e0*/  HMMA.16816.F32 R80, R132.reuse, R46, R80 ;  /* 0x0000002e8450723c */ /* 0x040ff00000001850 */
        /* <DEDUP_REMOVED lines=17> */
.L_x_411:
        /* <DEDUP_REMOVED lines=8> */
[----:B------:R-:W3:Y:S01]  /*8a80*/  SHFL.BFLY PT, R6, R229, 0x2, 0x1f ;  /* 0x0c401f00e5067f89 */ /* 0x000ee200000e0000 */
[----:B------:R-:W-:-:S03]  /*8a90*/  MOV R12, 0x3f800000 ;  /* 0x3f800000000c7802 */ /* 0x000fc60000000f00 */
[----:B------:R-:W4:Y:S06]  /*8aa0*/  SHFL.BFLY PT, R3, R228, 0x2, 0x1f ;  /* 0x0c401f00e4037f89 */ /* 0x000f2c00000e0000 */
[----:B------:R-:W-:Y:S02]  /*8ab0*/  @P0 MOV R10, c[0x0][0x210] ;  /* 0x00008400000a0a02 */ /* 0x000fe40000000f00 */
[----:B------:R-:W-:-:S03]  /*8ac0*/  @!P0 MOV R9, c[0x0][0x214] ;  /* 0x0000850000098a02 */ /* 0x000fc60000000f00 */
[----:B------:R-:W-:Y:S01]  /*8ad0*/  @P0 IMAD R10, R10, c[0x0][0x214], RZ ;  /* 0x000085000a0a0a24 */ /* 0x000fe200078e02ff */
[----:B------:R-:W-:Y:S01]  /*8ae0*/  @!P0 SEL R10, R9, c[0x0][0x234], !P1 ;  /* 0x00008d00090a8a07 */ /* 0x000fe20004800000 */
[----:B-1----:R-:W-:Y:S01]  /*8af0*/  FADD.FTZ R8, R8, R231 ;  /* 0x000000e708087221 */ /* 0x002fe20000010000 */
[----:B------:R-:W-:Y:S01]  /*8b00*/  MOV R9, 0x3f800000 ;  /* 0x3f80000000097802 */ /* 0x000fe20000000f00 */
[----:B--2---:R-:W-:Y:S01]  /*8b10*/  FADD.FTZ R230, R0, R230 ;  /* 0x000000e600e67221 */ /* 0x004fe20000010000 */
[----:B------:R-:W-:Y:S02]  /*8b20*/  ISETP.NE.OR P1, PT, RZ, UR4, !P1 ;  /* 0x00000004ff007c0c */ /* 0x000fe4000cf25670 */
[----:B------:R-:W1:Y:S01]  /*8b30*/  SHFL.BFLY PT, R2, R8, 0x1, 0x1f ;  /* 0x0c201f0008027f89 */ /* 0x000e6200000e0000 */
[----:B---3--:R-:W-:-:S03]  /*8b40*/  FADD.FTZ R6, R6, R229 ;  /* 0x000000e506067221 */ /* 0x008fc60000010000 */
[----:B------:R-:W2:Y:S01]  /*8b50*/  S2R R0, SR_TID.X ;  /* 0x0000000000007919 */ /* 0x000ea20000002100 */
[----:B----4-:R-:W-:-:S03]  /*8b60*/  FADD.FTZ R228, R3, R228 ;  /* 0x000000e403e47221 */ /* 0x010fc60000010000 */
[----:B------:R-:W3:Y:S04]  /*8b70*/  SHFL.BFLY PT, R7, R230, 0x1, 0x1f ;  /* 0x0c201f00e6077f89 */ /* 0x000ee800000e0000 */
[----:B------:R-:W4:Y:S01]  /*8b80*/  SHFL.BFLY PT, R5, R228, 0x1, 0x1f ;  /* 0x0c201f00e4057f89 */ /* 0x000f2200000e0000 */
[----:B-1----:R-:W-:-:S03]  /*8b90*/  FADD.FTZ R8, R8, R2 ;  /* 0x0000000208087221 */ /* 0x002fc60000010000 */
[----:B------:R-:W1:Y:S01]  /*8ba0*/  SHFL.BFLY PT, R2, R6, 0x1, 0x1f ;  /* 0x0c201f0006027f89 */ /* 0x000e6200000e0000 */
[----:B--2---:R-:W-:Y:S02]  /*8bb0*/  SHF.R.S32.HI R4, RZ, 0x1f, R0 ;  /* 0x0000001fff047819 */ /* 0x004fe40000011400 */
[----:B------:R-:W-:Y:S02]  /*8bc0*/  FSETP.NE.FTZ.AND P6, PT, R8, RZ, PT ;  /* 0x000000ff0800720b */ /* 0x000fe40003fd5000 */
[-C--:B------:R-:W-:Y:S01]  /*8bd0*/  LEA.HI R3, R4, R0.reuse, RZ, 0x2 ;  /* 0x0000000004037211 */ /* 0x080fe200078f10ff */
[----:B---3--:R-:W-:Y:S01]  /*8be0*/  FADD.FTZ R7, R230, R7 ;  /* 0x00000007e6077221 */ /* 0x008fe20000010000 */
[----:B------:R-:W-:Y:S02]  /*8bf0*/  LEA.HI R4, R4, R0, RZ, 0x5 ;  /* 0x0000000004047211 */ /* 0x000fe400078f28ff */
[----:B------:R-:W-:Y:S01]  /*8c00*/  SHF.R.S32.HI R14, RZ, 0x2, R3 ;  /* 0x00000002ff0e7819 */ /* 0x000fe20000011403 */
[----:B----4-:R-:W-:Y:S01]  /*8c10*/  FADD.FTZ R5, R228, R5 ;  /* 0x00000005e4057221 */ /* 0x010fe20000010000 */
[----:B------:R-:W-:-:S02]  /*8c20*/  FSETP.NE.FTZ.AND P5, PT, R7, RZ, PT ;  /* 0x000000ff0700720b */ /* 0x000fc40003fb5000 */
[----:B------:R-:W-:Y:S02]  /*8c30*/  SHF.R.S32.HI R4, RZ, 0x5, R4 ;  /* 0x00000005ff047819 */ /* 0x000fe40000011404 */
[----:B------:R-:W-:Y:S01]  /*8c40*/  FSETP.NE.FTZ.AND P3, PT, R5, RZ, PT ;  /* 0x000000ff0500720b */ /* 0x000fe20003f75000 */
[----:B------:R-:W2:Y:S01]  /*8c50*/  @P6 MUFU.RCP R11, R8 ;  /* 0x00000008000b6308 */ /* 0x000ea20000001000 */
[----:B-1----:R-:W-:Y:S01]  /*8c60*/  FADD.FTZ R6, R6, R2 ;  /* 0x0000000206067221 */ /* 0x002fe20000010000 */
[----:B------:R-:W-:-:S06]  /*8c70*/  LOP3.LUT R2, R3, 0xfffffffc, RZ, 0xc0, !PT ;  /* 0xfffffffc03027812 */ /* 0x000fcc00078ec0ff */
[----:B------:R-:W1:Y:S01]  /*8c80*/  @P5 MUFU.RCP R12, R7 ;  /* 0x00000007000c5308 */ /* 0x000e620000001000 */
[----:B------:R-:W-:Y:S02]  /*8c90*/  SHF.R.S32.HI R3, RZ, 0x1f, R14 ;  /* 0x0000001fff037819 */ /* 0x000fe4000001140e */
[----:B------:R-:W-:Y:S02]  /*8ca0*/  FSETP.NE.FTZ.AND P4, PT, R6, RZ, PT ;  /* 0x000000ff0600720b */ /* 0x000fe40003f95000 */
[----:B------:R-:W-:Y:S02]  /*8cb0*/  LEA.HI R3, R3, R14, RZ, 0x3 ;  /* 0x0000000e03037211 */ /* 0x000fe400078f18ff */
[----:B------:R-:W-:Y:S01]  /*8cc0*/  IADD3 R2, -R2, R0, RZ ;  /* 0x0000000002027210 */ /* 0x000fe20007ffe1ff */
[----:B------:R-:W3:Y:S01]  /*8cd0*/  @P3 MUFU.RCP R9, R5 ;  /* 0x0000000500093308 */ /* 0x000ee20000001000 */
[----:B------:R-:W-:Y:S01]  /*8ce0*/  LOP3.LUT R3, R3, 0xfffffff8, RZ, 0xc0, !PT ;  /* 0xfffffff803037812 */ /* 0x000fe200078ec0ff */
[----:B--2---:R-:W-:Y:S01]  /*8cf0*/  FMUL.FTZ R11, R11, c[0x0][0x2dc] ;  /* 0x0000b7000b0b7a20 */ /* 0x004fe20000410000 */
[----:B------:R-:W-:-:S02]  /*8d00*/  MOV R0, 0x3f800000 ;  /* 0x3f80000000007802 */ /* 0x000fc40000000f00 */
[----:B------:R-:W-:Y:S01]  /*8d10*/  IADD3 R3, R14, -R3, RZ ;  /* 0x800000030e037210 */ /* 0x000fe20007ffe0ff */
[----:B------:R-:W-:Y:S02]  /*8d20*/  FMUL.FTZ R160, R11, R160 ;  /* 0x000000a00ba07220 */ /* 0x000fe40000410000 */
[----:B-1----:R-:W-:Y:S01]  /*8d30*/  FMUL.FTZ R12, R12, c[0x0][0x2dc] ;  /* 0x0000b7000c0c7a20 */ /* 0x002fe20000410000 */
[----:B------:R-:W-:Y:S01]  /*8d40*/  LEA.HI R13, R3, R3, RZ, 0x1 ;  /* 0x00000003030d7211 */ /* 0x000fe200078f08ff */
[----:B------:R-:W1:Y:S01]  /*8d50*/  @P4 MUFU.RCP R0, R6 ;  /* 0x0000000600004308 */ /* 0x000e620000001000 */
[----:B------:R-:W-:Y:S02]  /*8d60*/  FMUL.FTZ R161, R11, R161 ;  /* 0x000000a10ba17220 */ /* 0x000fe40000410000 */
[----:B------:R-:W-:Y:S01]  /*8d70*/  SHF.R.S32.HI R16, RZ, 0x1, R13 ;  /* 0x00000001ff107819 */ /* 0x000fe2000001140d */
[----:B------:R-:W-:Y:S01]  /*8d80*/  FMUL.FTZ R162, R12, R162 ;  /* 0x000000a20ca27220 */ /* 0x000fe20000410000 */
[----:B------:R-:W-:Y:S01]  /*8d90*/  LOP3.LUT R13, R13, 0x3fffffe, RZ, 0xc0, !PT ;  /* 0x03fffffe0d0d7812 */ /* 0x000fe200078ec0ff */
[----:B---3--:R-:W-:Y:S01]  /*8da0*/  FMUL.FTZ R9, R9, c[0x0][0x2dc] ;  /* 0x0000b70009097a20 */ /* 0x008fe20000410000 */
[----:B------:R-:W-:Y:S01]  /*8db0*/  SHF.L.U32 R17, R16, 0x6, RZ ;  /* 0x0000000610117819 */ /* 0x000fe200000006ff */
[----:B------:R-:W-:Y:S01]  /*8dc0*/  FMUL.FTZ R163, R12, R163 ;  /* 0x000000a30ca37220 */ /* 0x000fe20000410000 */
[----:B------:R-:W-:Y:S01]  /*8dd0*/  IADD3 R13, R3, -R13, RZ ;  /* 0x8000000d030d7210 */ /* 0x000fe20007ffe0ff */
[C---:B------:R-:W-:Y:S01]  /*8de0*/  FMUL.FTZ R148, R11.reuse, R148 ;  /* 0x000000940b947220 */ /* 0x040fe20000410000 */
[----:B------:R-:W-:Y:S01]  /*8df0*/  LEA R3, R4, R2, 0x8 ;  /* 0x0000000204037211 */ /* 0x000fe200078e40ff */
[----:B------:R-:W-:Y:S01]  /*8e00*/  FMUL.FTZ R149, R11, R149 ;  /* 0x000000950b957220 */ /* 0x000fe20000410000 */
[----:B------:R-:W-:Y:S01]  /*8e10*/  LOP3.LUT R17, R17, 0xc0, RZ, 0xc0, !PT ;  /* 0x000000c011117812 */ /* 0x000fe200078ec0ff */
[----:B------:R-:W-:Y:S01]  /*8e20*/  FMUL.FTZ R150, R12, R150 ;  /* 0x000000960c967220 */ /* 0x000fe20000410000 */
[----:B------:R-:W-:Y:S01]  /*8e30*/  LEA R3, R13, R3, 0x4 ;  /* 0x000000030d037211 */ /* 0x000fe200078e20ff */
[----:B-1----:R-:W-:Y:S01]  /*8e40*/  FMUL.FTZ R0, R0, c[0x0][0x2dc] ;  /* 0x0000b70000007a20 */ /* 0x002fe20000410000 */
[----:B------:R-:W-:Y:S01]  /*8e50*/  LOP3.LUT R13, R16, 0x1, RZ, 0xc0, !PT ;  /* 0x00000001100d7812 */ /* 0x000fe200078ec0ff */
[----:B------:R-:W-:Y:S01]  /*8e60*/  FMUL.FTZ R151, R12, R151 ;  /* 0x000000970c977220 */ /* 0x000fe20000410000 */
[----:B------:R-:W-:Y:S01]  /*8e70*/  LEA.HI R17, R17, R17, RZ, 0x1d ;  /* 0x0000001111117211 */ /* 0x000fe200078fe8ff */
[C---:B------:R-:W-:Y:S01]  /*8e80*/  FMUL.FTZ R156, R0.reuse, R156 ;  /* 0x0000009c009c7220 */ /* 0x040fe20000410000 */
[----:B------:R-:W-:Y:S01]  /*8e90*/  ISETP.NE.U32.AND P2, PT, R13, 0x1, PT ;  /* 0x000000010d00780c */ /* 0x000fe20003f45070 */
[C---:B------:R-:W-:Y:S01]  /*8ea0*/  FMUL.FTZ R157, R0.reuse, R157 ;  /* 0x0000009d009d7220 */ /* 0x040fe20000410000 */
[----:B------:R-:W-:Y:S01]  /*8eb0*/  LEA R3, R3, R17, 0x1 ;  /* 0x0000001103037211 */ /* 0x000fe200078e08ff */
[C---:B------:R-:W-:Y:S01]  /*8ec0*/  FMUL.FTZ R152, R0.reuse, R152 ;  /* 0x0000009800987220 */ /* 0x040fe20000410000 */
[----:B------:R-:W-:Y:S01]  /*8ed0*/  F2FP.PACK_AB R160, R161, R160 ;  /* 0x000000a0a1a0723e */ /* 0x000fe200000000ff */
[C---:B------:R-:W-:Y:S01]  /*8ee0*/  FMUL.FTZ R153, R0.reuse, R153 ;  /* 0x0000009900997220 */ /* 0x040fe20000410000 */
[----:B------:R-:W-:Y:S01]  /*8ef0*/  SHF.L.U32 R3, R3, 0x1, RZ ;  /* 0x0000000103037819 */ /* 0x000fe200000006ff */
[C---:B------:R-:W-:Y:S01]  /*8f00*/  FMUL.FTZ R72, R0.reuse, R72 ;  /* 0x0000004800487220 */ /* 0x040fe20000410000 */
[----:B------:R-:W-:Y:S01]  /*8f10*/  F2FP.PACK_AB R162, R163, R162 ;  /* 0x000000a2a3a2723e */ /* 0x000fe200000000ff */
[C---:B------:R-:W-:Y:S01]  /*8f20*/  FMUL.FTZ R73, R0.reuse, R73 ;  /* 0x0000004900497220 */ /* 0x040fe20000410000 */
[----:B------:R-:W-:Y:S01]  /*8f30*/  IADD3 R13, R3, -0x10, RZ ;  /* 0xfffffff0030d7810 */ /* 0x000fe20007ffe0ff */
[C---:B------:R-:W-:Y:S01]  /*8f40*/  FMUL.FTZ R76, R0.reuse, R76 ;  /* 0x0000004c004c7220 */ /* 0x040fe20000410000 */
[----:B------:R-:W-:Y:S01]  /*8f50*/  F2FP.PACK_AB R148, R149, R148 ;  /* 0x000000949594723e */ /* 0x000fe200000000ff */
[C---:B------:R-:W-:Y:S01]  /*8f60*/  FMUL.FTZ R77, R0.reuse, R77 ;  /* 0x0000004d004d7220 */ /* 0x040fe20000410000 */
[----:B------:R-:W-:Y:S01]  /*8f70*/  @P2 IADD3 R13, R3, 0x10, RZ ;  /* 0x00000010030d2810 */ /* 0x000fe20007ffe0ff */
[----:B------:R-:W-:Y:S01]  /*8f80*/  FMUL.FTZ R88, R0, R88 ;  /* 0x0000005800587220 */ /* 0x000fe20000410000 */
[----:B------:R-:W-:Y:S01]  /*8f90*/  LOP3.LUT P2, RZ, R16, 0x2, RZ, 0xc0, !PT ;  /* 0x0000000210ff7812 */ /* 0x000fe2000784c0ff */
[C---:B------:R-:W-:Y:S01]  /*8fa0*/  FMUL.FTZ R89, R0.reuse, R89 ;  /* 0x0000005900597220 */ /* 0x040fe20000410000 */
[----:B------:R-:W-:Y:S01]  /*8fb0*/  F2FP.PACK_AB R150, R151, R150 ;  /* 0x000000969796723e */ /* 0x000fe200000000ff */
[C---:B------:R-:W-:Y:S01]  /*8fc0*/  FMUL.FTZ R92, R0.reuse, R92 ;  /* 0x0000005c005c7220 */ /* 0x040fe20000410000 */
[----:B------:R-:W-:Y:S01]  /*8fd0*/  F2FP.PACK_AB R156, R157, R156 ;  /* 0x0000009c9d9c723e */ /* 0x000fe200000000ff */
[C---:B------:R-:W-:Y:S01]  /*8fe0*/  FMUL.FTZ R93, R0.reuse, R93 ;  /* 0x0000005d005d7220 */ /* 0x040fe20000410000 */
[----:B------:R-:W-:Y:S01]  /*8ff0*/  F2FP.PACK_AB R152, R153, R152 ;  /* 0x000000989998723e */ /* 0x000fe200000000ff */
[C---:B------:R-:W-:Y:S01]  /*9000*/  FMUL.FTZ R104, R0.reuse, R104 ;  /* 0x0000006800687220 */ /* 0x040fe20000410000 */
[----:B------:R-:W-:Y:S01]  /*9010*/  STS [R3], R160 ;  /* 0x000000a003007388 */ /* 0x000fe20000000800 */
[C---:B------:R-:W-:Y:S01]  /*9020*/  FMUL.FTZ R105, R0.reuse, R105 ;  /* 0x0000006900697220 */ /* 0x040fe20000410000 */
[----:B------:R-:W-:Y:S01]  /*9030*/  F2FP.PACK_AB R72, R73, R72 ;  /* 0x000000484948723e */ /* 0x000fe200000000ff */
[C---:B------:R-:W-:Y:S01]  /*9040*/  FMUL.FTZ R144, R0.reuse, R144 ;  /* 0x0000009000907220 */ /* 0x040fe20000410000 */
[----:B------:R-:W-:Y:S01]  /*9050*/  STS [R3+0x200], R162 ;  /* 0x000200a203007388 */ /* 0x000fe20000000800 */
        /* <DEDUP_REMOVED lines=11> */
[----:B------:R-:W-:Y:S01]  /*9110*/  STS [R3+0x1000], R156 ;  /* 0x0010009c03007388 */ /* 0x000fe20000000800 */
[C---:B------:R-:W-:Y:S01]  /*9120*/  FMUL.FTZ R125, R0.reuse, R125 ;  /* 0x0000007d007d7220 */ /* 0x040fe20000410000 */
[----:B------:R-:W-:Y:S01]  /*9130*/  F2FP.PACK_AB R104, R105, R104 ;  /* 0x000000686968723e */ /* 0x000fe200000000ff */
[C---:B------:R-:W-:Y:S01]  /*9140*/  FMUL.FTZ R128, R0.reuse, R128 ;  /* 0x0000008000807220 */ /* 0x040fe20000410000 */
[----:B------:R-:W-:Y:S01]  /*9150*/  F2FP.PACK_AB R144, R145, R144 ;  /* 0x000000909190723e */ /* 0x000fe200000000ff */
[----:B------:R-:W-:Y:S01]  /*9160*/  FMUL.FTZ R0, R0, R129 ;  /* 0x0000008100007220 */ /* 0x000fe20000410000 */
[----:B------:R-:W-:Y:S01]  /*9170*/  F2FP.PACK_AB R140, R141, R140 ;  /* 0x0000008c8d8c723e */ /* 0x000fe200000000ff */
[----:B------:R-:W-:Y:S01]  /*9180*/  FMUL.FTZ R158, R9, R158 ;  /* 0x0000009e099e7220 */ /* 0x000fe20000410000 */
[----:B------:R-:W-:Y:S01]  /*9190*/  F2FP.PACK_AB R116, R117, R116 ;  /* 0x000000747574723e */ /* 0x000fe200000000ff */
[C---:B------:R-:W-:Y:S01]  /*91a0*/  FMUL.FTZ R159, R9.reuse, R159 ;  /* 0x0000009f099f7220 */ /* 0x040fe20000410000 */
[----:B------:R-:W-:Y:S01]  /*91b0*/  F2FP.PACK_AB R128, R0, R128 ;  /* 0x000000800080723e */ /* 0x000fe200000000ff */
[C---:B------:R-:W-:Y:S01]  /*91c0*/  FMUL.FTZ R154, R9.reuse, R154 ;  /* 0x0000009a099a7220 */ /* 0x040fe20000410000 */
[----:B------:R-:W-:Y:S01]  /*91d0*/  MOV R0, 0x20 ;  /* 0x0000002000007802 */ /* 0x000fe20000000f00 */
[----:B------:R-:W-:Y:S01]  /*91e0*/  FMUL.FTZ R155, R9, R155 ;  /* 0x0000009b099b7220 */ /* 0x000fe20000410000 */
[----:B------:R-:W-:Y:S01]  /*91f0*/  F2FP.PACK_AB R158, R159, R158 ;  /* 0x0000009e9f9e723e */ /* 0x000fe200000000ff */
[C---:B------:R-:W-:Y:S01]  /*9200*/  FMUL.FTZ R68, R11.reuse, R68 ;  /* 0x000000440b447220 */ /* 0x040fe20000410000 */
[----:B------:R-:W-:Y:S01]  /*9210*/  SEL R0, R0, 0xffffffe0, !P2 ;  /* 0xffffffe000007807 */ /* 0x000fe20005000000 */
[----:B------:R-:W-:Y:S01]  /*9220*/  FMUL.FTZ R69, R11, R69 ;  /* 0x000000450b457220 */ /* 0x000fe20000410000 */
[----:B------:R-:W-:Y:S01]  /*9230*/  F2FP.PACK_AB R154, R155, R154 ;  /* 0x0000009a9b9a723e */ /* 0x000fe200000000ff */
[C---:B------:R-:W-:Y:S01]  /*9240*/  FMUL.FTZ R70, R12.reuse, R70 ;  /* 0x000000460c467220 */ /* 0x040fe20000410000 */
[----:B------:R-:W-:Y:S01]  /*9250*/  IADD3 R17, R3, R0, RZ ;  /* 0x0000000003117210 */ /* 0x000fe20007ffe0ff */
[----:B------:R-:W-:Y:S01]  /*9260*/  FMUL.FTZ R71, R12, R71 ;  /* 0x000000470c477220 */ /* 0x000fe20000410000 */
[----:B------:R-:W-:Y:S01]  /*9270*/  F2FP.PACK_AB R68, R69, R68 ;  /* 0x000000444544723e */ /* 0x000fe200000000ff */
[C---:B------:R-:W-:Y:S01]  /*9280*/  FMUL.FTZ R80, R11.reuse, R80 ;  /* 0x000000500b507220 */ /* 0x040fe20000410000 */
[----:B------:R-:W-:Y:S01]  /*9290*/  IADD3 R16, R0, R13, RZ ;  /* 0x0000000d00107210 */ /* 0x000fe20007ffe0ff */
[----:B------:R-:W-:Y:S01]  /*92a0*/  FMUL.FTZ R81, R11, R81 ;  /* 0x000000510b517220 */ /* 0x000fe20000410000 */
[----:B------:R-:W-:Y:S01]  /*92b0*/  F2FP.PACK_AB R70, R71, R70 ;  /* 0x000000464746723e */ /* 0x000fe200000000ff */
[C---:B------:R-:W-:Y:S01]  /*92c0*/  FMUL.FTZ R82, R12.reuse, R82 ;  /* 0x000000520c527220 */ /* 0x040fe20000410000 */
[----:B------:R-:W-:Y:S01]  /*92d0*/  STS [R3+0x1200], R158 ;  /* 0x0012009e03007388 */ /* 0x000fe20000000800 */
[C---:B------:R-:W-:Y:S01]  /*92e0*/  FMUL.FTZ R83, R12.reuse, R83 ;  /* 0x000000530c537220 */ /* 0x040fe20000410000 */
        /* <DEDUP_REMOVED lines=10> */
[----:B------:R1:W-:Y:S01]  /*9390*/  STS [R17], R68 ;  /* 0x0000004411007388 */ /* 0x0003e20000000800 */
[----:B------:R-:W-:Y:S01]  /*93a0*/  FMUL.FTZ R85, R11, R85 ;  /* 0x000000550b557220 */ /* 0x000fe20000410000 */
[----:B------:R-:W-:Y:S01]  /*93b0*/  F2FP.PACK_AB R78, R79, R78 ;  /* 0x0000004e4f4e723e */ /* 0x000fe200000000ff */
[C---:B------:R-:W-:Y:S01]  /*93c0*/  FMUL.FTZ R86, R12.reuse, R86 ;  /* 0x000000560c567220 */ /* 0x040fe20000410000 */
[----:B------:R-:W-:Y:S01]  /*93d0*/  STS [R17+0x200], R70 ;  /* 0x0002004611007388 */ /* 0x000fe20000000800 */
[C---:B------:R-:W-:Y:S01]  /*93e0*/  FMUL.FTZ R87, R12.reuse, R87 ;  /* 0x000000570c577220 */ /* 0x040fe20000410000 */
[----:B------:R-:W-:Y:S01]  /*93f0*/  F2FP.PACK_AB R84, R85, R84 ;  /* 0x000000545554723e */ /* 0x000fe200000000ff */
[C---:B------:R-:W-:Y:S01]  /*9400*/  FMUL.FTZ R96, R11.reuse, R96 ;  /* 0x000000600b607220 */ /* 0x040fe20000410000 */
[----:B------:R-:W-:Y:S01]  /*9410*/  STS [R16], R80 ;  /* 0x0000005010007388 */ /* 0x000fe20000000800 */
        /* <DEDUP_REMOVED lines=67> */
[----:B------:R-:W-:Y:S01]  /*9850*/  STS [R16+0x2200], R110 ;  /* 0x0022006e10007388 */ /* 0x000fe20000000800 */
[C---:B------:R-:W-:Y:S01]  /*9860*/  FMUL.FTZ R138, R12.reuse, R138 ;  /* 0x0000008a0c8a7220 */ /* 0x040fe20000410000 */
[----:B------:R-:W-:Y:S01]  /*9870*/  F2FP.PACK_AB R136, R137, R136 ;  /* 0x000000888988723e */ /* 0x000fe200000000ff */
[C---:B------:R-:W-:Y:S01]  /*9880*/  FMUL.FTZ R139, R12.reuse, R139 ;  /* 0x0000008b0c8b7220 */ /* 0x040fe20000410000 */
[----:B------:R-:W-:Y:S01]  /*9890*/  STS [R17+0x3000], R104 ;  /* 0x0030006811007388 */ /* 0x000fe20000000800 */
[C---:B------:R-:W-:Y:S01]  /*98a0*/  FMUL.FTZ R134, R12.reuse, R134 ;  /* 0x000000860c867220 */ /* 0x040fe20000410000 */
[----:B------:R-:W-:Y:S01]  /*98b0*/  F2FP.PACK_AB R124, R125, R124 ;  /* 0x0000007c7d7c723e */ /* 0x000fe200000000ff */
[----:B------:R-:W-:Y:S01]  /*98c0*/  FMUL.FTZ R11, R11, R133 ;  /* 0x000000850b0b7220 */ /* 0x000fe20000410000 */
        /* <DEDUP_REMOVED lines=11> */
[----:B------:R-:W2:Y:S01]  /*9980*/  @P3 MUFU.LG2 R5, R5 ;  /* 0x0000000500053308 */ /* 0x000ea20000000c00 */
[----:B------:R-:W-:Y:S01]  /*9990*/  STS [R3+0x4000], R112 ;  /* 0x0040007003007388 */ /* 0x000fe20000000800 */
[----:B------:R-:W-:Y:S01]  /*99a0*/  F2FP.PACK_AB R126, R127, R126 ;  /* 0x0000007e7f7e723e */ /* 0x000fe200000000ff */
[----:B-1----:R-:W-:Y:S01]  /*99b0*/  CS2R R68, SRZ ;  /* 0x0000000000447805 */ /* 0x002fe2000001ff00 */
[----:B------:R-:W-:Y:S01]  /*99c0*/  F2FP.PACK_AB R9, R9, R130 ;  /* 0x000000820909723e */ /* 0x000fe200000000ff */
[----:B------:R-:W-:Y:S03]  /*99d0*/  STS [R3+0x4200], R114 ;  /* 0x0042007203007388 */ /* 0x000fe60000000800 */
[----:B------:R1:W3:Y:S01]  /*99e0*/  @P4 MUFU.LG2 R66, R6 ;  /* 0x0000000600424308 */ /* 0x0002e20000000c00 */
[----:B------:R-:W-:Y:S04]  /*99f0*/  STS [R13+0x4000], R120 ;  /* 0x004000780d007388 */ /* 0x000fe80000000800 */
[----:B------:R-:W-:Y:S03]  /*9a00*/  STS [R13+0x4200], R122 ;  /* 0x0042007a0d007388 */ /* 0x000fe60000000800 */
[----:B------:R-:W4:Y:S01]  /*9a10*/  @P5 MUFU.LG2 R7, R7 ;  /* 0x0000000700075308 */ /* 0x000f220000000c00 */
[----:B------:R-:W-:Y:S01]  /*9a20*/  STS [R3+0x5000], R140 ;  /* 0x0050008c03007388 */ /* 0x000fe20000000800 */
[----:B--2---:R-:W-:-:S03]  /*9a30*/  @P3 FMUL.FTZ R67, R5, 0.69314718246459960938 ;  /* 0x3f31721805433820 */ /* 0x004fc60000410000 */
[----:B------:R-:W-:Y:S01]  /*9a40*/  STS [R3+0x5200], R142 ;  /* 0x0052008e03007388 */ /* 0x000fe20000000800 */
[----:B-1----:R-:W-:-:S03]  /*9a50*/  @P0 MOV R6, c[0x0][0x210] ;  /* 0x0000840000060a02 */ /* 0x002fc60000000f00 */
[----:B------:R-:W-:Y:S01]  /*9a60*/  STS [R13+0x5000], R116 ;  /* 0x005000740d007388 */ /* 0x000fe20000000800 */
[----:B------:R-:W-:Y:S01]  /*9a70*/  @!P0 MOV R6, 0x1 ;  /* 0x0000000100068802 */ /* 0x000fe20000000f00 */
[----:B---3--:R-:W-:Y:S02]  /*9a80*/  @P4 FMUL.FTZ R66, R66, 0.69314718246459960938 ;  /* 0x3f31721842424820 */ /* 0x008fe40000410000 */
[----:B------:R1:W-:Y:S01]  /*9a90*/  STS [R13+0x5200], R118 ;  /* 0x005200760d007388 */ /* 0x0003e20000000800 */
[----:B----4-:R-:W-:-:S03]  /*9aa0*/  @P5 FMUL.FTZ R7, R7, 0.69314718246459960938 ;  /* 0x3f31721807075820 */ /* 0x010fc60000410000 */
[----:B------:R-:W-:Y:S04]  /*9ab0*/  STS [R17+0x4000], R136 ;  /* 0x0040008811007388 */ /* 0x000fe80000000800 */
[----:B------:R-:W-:Y:S04]  /*9ac0*/  STS [R17+0x4200], R138 ;  /* 0x0042008a11007388 */ /* 0x000fe80000000800 */
[----:B------:R2:W-:Y:S04]  /*9ad0*/  STS [R16+0x4000], R11 ;  /* 0x0040000b10007388 */ /* 0x0005e80000000800 */
[----:B------:R3:W-:Y:S04]  /*9ae0*/  STS [R16+0x4200], R12 ;  /* 0x0042000c10007388 */ /* 0x0007e80000000800 */
[----:B------:R-:W-:Y:S04]  /*9af0*/  STS [R17+0x5000], R124 ;  /* 0x0050007c11007388 */ /* 0x000fe80000000800 */
[----:B------:R-:W-:Y:S01]  /*9b00*/  STS [R17+0x5200], R126 ;  /* 0x0052007e11007388 */ /* 0x000fe20000000800 */
[----:B-1----:R-:W-:-:S03]  /*9b10*/  MOV R13, 0x7f800000 ;  /* 0x7f800000000d7802 */ /* 0x002fc60000000f00 */
[----:B------:R-:W-:Y:S04]  /*9b20*/  STS [R16+0x5000], R128 ;  /* 0x0050008010007388 */ /* 0x000fe80000000800 */
[----:B------:R1:W-:Y:S04]  /*9b30*/  STS [R16+0x5200], R9 ;  /* 0x0052000910007388 */ /* 0x0003e80000000800 */
[----:B------:R-:W-:Y:S01]  /*9b40*/  BAR.SYNC.DEFER_BLOCKING 0x0 ;  /* 0x0000000000007b1d */ /* 0x000fe20000010000 */
[----:B--2---:R-:W-:Y:S01]  /*9b50*/  @P0 MOV R11, 0x1 ;  /* 0x00000001000b0802 */ /* 0x004fe20000000f00 */
[----:B------:R-:W-:-:S04]  /*9b60*/  @!P0 IMAD R11, R10, c[0x0][0x1c0], RZ ;  /* 0x000070000a0b8a24 */ /* 0x000fc800078e02ff */
[----:B------:R-:W2:Y:S01]  /*9b70*/  S2R R0, SR_TID.X ;  /* 0x0000000000007919 */ /* 0x000ea20000002100 */
[----:B---3--:R-:W3:Y:S03]  /*9b80*/  @P6 MUFU.LG2 R12, R8 ;  /* 0x00000008000c6308 */ /* 0x008ee60000000c00 */
[----:B------:R-:W4:Y:S04]  /*9b90*/  S2R R3, SR_CTAID.Y ;  /* 0x0000000000037919 */ /* 0x000f280000002600 */
[----:B-1----:R-:W1:Y:S01]  /*9ba0*/  S2R R9, SR_CTAID.Z ;  /* 0x0000000000097919 */ /* 0x002e620000002700 */
[----:B---3--:R-:W-:-:S03]  /*9bb0*/  @P6 FMUL.FTZ R12, R12, 0.69314718246459960938 ;  /* 0x3f3172180c0c6820 */ /* 0x008fc60000410000 */
[----:B------:R-:W3:Y:S01]  /*9bc0*/  S2R R8, SR_CTAID.X ;  /* 0x0000000000087919 */ /* 0x000ee20000002500 */
[----:B------:R-:W-:Y:S01]  /*9bd0*/  @P6 FFMA.FTZ R13, R168, c[0x0][0x238], R12 ;  /* 0x00008e00a80d6a23 */ /* 0x000fe2000001000c */
[----:B------:R-:W-:Y:S02]  /*9be0*/  MOV R12, 0x7f800000 ;  /* 0x7f800000000c7802 */ /* 0x000fe40000000f00 */
[----:B------:R3:W3:Y:S01]  /*9bf0*/  LDS.128 R56, [R219] ;  /* 0x00000000db387984 */ /* 0x0006e20000000c00 */
[----:B--2---:R-:W-:Y:S01]  /*9c00*/  SHF.R.S32.HI R64, RZ, 0x1f, R0 ;  /* 0x0000001fff407819 */ /* 0x004fe20000011400 */
[----:B------:R-:W-:Y:S02]  /*9c10*/  @P3 FFMA.FTZ R12, R165, c[0x0][0x238], R67 ;  /* 0x00008e00a50c3a23 */ /* 0x000fe40000010043 */
[----:B------:R2:W2:Y:S01]  /*9c20*/  LDS.128 R52, [R219+0x800] ;  /* 0x00080000db347984 */ /* 0x0004a20000000c00 */
[----:B------:R-:W-:Y:S01]  /*9c30*/  LEA.HI R64, R64, R0, RZ, 0x5 ;  /* 0x0000000040407211 */ /* 0x000fe200078f28ff */
[----:B----4-:R-:W-:-:S02]  /*9c40*/  IMAD R11, R3, R11, RZ ;  /* 0x0000000b030b7224 */ /* 0x010fc400078e02ff */
[----:B------:R4:W2:Y:S01]  /*9c50*/  LDS.128 R48, [R219+0x1000] ;  /* 0x00100000db307984 */ /* 0x0008a20000000c00 */
[----:B------:R-:W-:Y:S01]  /*9c60*/  LOP3.LUT R64, R64, 0xffffffe0, RZ, 0xc0, !PT ;  /* 0xffffffe040407812 */ /* 0x000fe200078ec0ff */
[----:B------:R-:W-:Y:S01]  /*9c70*/  @!P1 IMAD R65, R3, c[0x0][0x214], RZ ;  /* 0x0000850003419a24 */ /* 0x000fe200078e02ff */
[----:B------:R-:W-:Y:S01]  /*9c80*/  SEL R11, R11, RZ, P1 ;  /* 0x000000ff0b0b7207 */ /* 0x000fe20000800000 */
[----:B------:R4:W2:Y:S01]  /*9c90*/  LDS.128 R44, [R219+0x1800] ;  /* 0x00180000db2c7984 */ /* 0x0008a20000000c00 */
[----:B------:R-:W-:Y:S02]  /*9ca0*/  IADD3 R64, -R64, R0, RZ ;  /* 0x0000000040407210 */ /* 0x000fe40007ffe1ff */
[----:B------:R-:W-:Y:S01]  /*9cb0*/  @!P1 MOV R68, R65 ;  /* 0x0000004100449202 */ /* 0x000fe20000000f00 */
[----:B------:R4:W2:Y:S01]  /*9cc0*/  LDS.128 R40, [R219+0x2000] ;  /* 0x00200000db287984 */ /* 0x0008a20000000c00 */
[----:B------:R-:W-:Y:S01]  /*9cd0*/  LOP3.LUT P2, RZ, R64, 0x3, RZ, 0xc0, !PT ;  /* 0x0000000340ff7812 */ /* 0x000fe2000784c0ff */
[----:B-1----:R-:W-:Y:S01]  /*9ce0*/  IMAD R11, R9, R10, R11 ;  /* 0x0000000a090b7224 */ /* 0x002fe200078e020b */
[----:B------:R-:W-:Y:S01]  /*9cf0*/  @!P1 SHF.R.S32.HI R69, RZ, 0x1f, R65 ;  /* 0x0000001fff459819 */ /* 0x000fe20000011441 */
[----:B------:R4:W1:Y:S01]  /*9d00*/  LDS.128 R36, [R219+0x2800] ;  /* 0x00280000db247984 */ /* 0x0008620000000c00 */
[----:B---3--:R-:W-:Y:S01]  /*9d10*/  IMAD R0, R8, R6, RZ ;  /* 0x0000000608007224 */ /* 0x008fe200078e02ff */
[----:B------:R-:W-:Y:S01]  /*9d20*/  MOV R65, 0x7f800000 ;  /* 0x7f80000000417802 */ /* 0x000fe20000000f00 */
[----:B------:R-:W-:Y:S01]  /*9d30*/  @P5 FFMA.FTZ R65, R167, c[0x0][0x238], R7 ;  /* 0x00008e00a7415a23 */ /* 0x000fe20000010007 */
[----:B------:R4:W3:Y:S01]  /*9d40*/  LDS.128 R32, [R219+0x3000] ;  /* 0x00300000db207984 */ /* 0x0008e20000000c00 */
[----:B------:R-:W-:Y:S01]  /*9d50*/  MOV R10, 0x7f800000 ;  /* 0x7f800000000a7802 */ /* 0x000fe20000000f00 */
[----:B------:R-:W-:Y:S01]  /*9d60*/  @P4 FFMA.FTZ R10, R166, c[0x0][0x238], R66 ;  /* 0x00008e00a60a4a23 */ /* 0x000fe20000010042 */
[----:B------:R-:W-:Y:S01]  /*9d70*/  SHF.L.U32 R0, R0, 0x7, RZ ;  /* 0x0000000700007819 */ /* 0x000fe200000006ff */
[----:B------:R4:W1:Y:S03]  /*9d80*/  LDS.128 R28, [R219+0x3800] ;  /* 0x00380000db1c7984 */ /* 0x0008660000000c00 */
[----:B------:R-:W-:Y:S01]  /*9d90*/  IADD3 R5, P1, P0, R0, R68, R11 ;  /* 0x0000004400057210 */ /* 0x000fe2000783e00b */
[----:B------:R4:W1:Y:S01]  /*9da0*/  LDS.128 R24, [R219+0x4000] ;  /* 0x00400000db187984 */ /* 0x0008620000000c00 */
[----:B------:R-:W-:-:S02]  /*9db0*/  SHF.R.S32.HI R0, RZ, 0x1f, R0 ;  /* 0x0000001fff007819 */ /* 0x000fc40000011400 */
[----:B------:R-:W-:Y:S01]  /*9dc0*/  SHF.R.S32.HI R11, RZ, 0x1f, R11 ;  /* 0x0000001fff0b7819 */ /* 0x000fe2000001140b */
[----:B------:R4:W1:Y:S03]  /*9dd0*/  LDS.128 R20, [R219+0x4800] ;  /* 0x00480000db147984 */ /* 0x0008660000000c00 */
[----:B------:R-:W-:Y:S01]  /*9de0*/  IADD3.X R0, R0, R69, R11, P1, P0 ;  /* 0x0000004500007210 */ /* 0x000fe20000fe040b */
[----:B------:R4:W1:Y:S04]  /*9df0*/  LDS.128 R16, [R219+0x5000] ;  /* 0x00500000db107984 */ /* 0x0008680000000c00 */
[----:B------:R4:W1:Y:S01]  /*9e00*/  LDS.128 R60, [R219+0x5800] ;  /* 0x00580000db3c7984 */ /* 0x0008620000000c00 */
[----:B------:R-:W-:Y:S05]  /*9e10*/  @P2 BRA `(.L_x_416) ;  /* 0x0000029000002947 */ /* 0x000fea0003800000 */
[----:B------:R-:W-:Y:S02]  /*9e20*/  SHF.R.S32.HI R11, RZ, 0x1f, R4 ;  /* 0x0000001fff0b7819 */ /* 0x000fe40000011404 */
[----:B------:R-:W-:-:S02]  /*9e30*/  SHF.R.S32.HI R7, RZ, 0x1f, R64 ;  /* 0x0000001fff077819 */ /* 0x000fc40000011440 */
[----:B------:R-:W-:Y:S02]  /*9e40*/  LEA.HI R11, R11, R4, RZ, 0x2 ;  /* 0x000000040b0b7211 */ /* 0x000fe400078f10ff */
[----:B------:R-:W-:Y:S02]  /*9e50*/  LEA.HI R7, R7, R64, RZ, 0x2 ;  /* 0x0000004007077211 */ /* 0x000fe400078f10ff */
[----:B------:R-:W-:Y:S01]  /*9e60*/  LOP3.LUT R64, R11, 0xffffffc, RZ, 0xc0, !PT ;  /* 0x0ffffffc0b407812 */ /* 0x000fe200078ec0ff */
[----:B------:R-:W-:Y:S01]  /*9e70*/  IMAD.MOV.U32 R11, RZ, RZ, c[0x0][0x214] ;  /* 0x00008500ff0b7624 */ /* 0x000fe200078e00ff */
[----:B------:R-:W-:-:S03]  /*9e80*/  SHF.R.S32.HI R7, RZ, 0x2, R7 ;  /* 0x00000002ff077819 */ /* 0x000fc60000011407 */
[----:B------:R-:W-:Y:S02]  /*9e90*/  IMAD.IADD R64, R4, 0x1, -R64 ;  /* 0x0000000104407824 */ /* 0x000fe400078e0a40 */
[----:B------:R-:W-:Y:S02]  /*9ea0*/  IMAD R4, R8, -0x80, R11 ;  /* 0xffffff8008047824 */ /* 0x000fe400078e020b */
        /* <DEDUP_REMOVED lines=13> */
[C---:B------:R-:W-:Y:S01]  /*9f80*/  @!P6 LEA R68, P0, R7.reuse, c[0x0][0x200], 0x2 ;  /* 0x000080000744ea11 */ /* 0x040fe200078010ff */
        /* <DEDUP_REMOVED lines=10> */
[----:B------:R-:W-:Y:S02]  /*a030*/  @!P5 LEA.HI.X R71, R6, c[0x0][0x204], R64, 0x2, P2 ;  /* 0x000081000647da11 */ /* 0x000fe400010f1440 */
[C---:B------:R-:W-:Y:S02]  /*a040*/  @!P4 LEA R66, P1, R4.reuse, c[0x0][0x200], 0x2 ;  /* 0x000080000442ca11 */ /* 0x040fe400078210ff */
[----:B------:R-:W-:Y:S01]  /*a050*/  @!P3 LEA R6, P0, R5, c[0x0][0x200], 0x2 ;  /* 0x000080000506ba11 */ /* 0x000fe200078010ff */
[----:B------:R4:W-:Y:S01]  /*a060*/  @!P5 STG.E [R70.64], R65 ;  /* 0x000000414600d986 */ /* 0x0009e2000c101914 */
[----:B------:R-:W-:-:S02]  /*a070*/  @!P4 LEA.HI.X R67, R4, c[0x0][0x204], R11, 0x2, P1 ;  /* 0x000081000443ca11 */ /* 0x000fc400008f140b */
[----:B------:R-:W-:-:S03]  /*a080*/  @!P3 LEA.HI.X R7, R5, c[0x0][0x204], R0, 0x2, P0 ;  /* 0x000081000507ba11 */ /* 0x000fc600000f1400 */
[----:B------:R4:W-:Y:S04]  /*a090*/  @!P4 STG.E [R66.64], R10 ;  /* 0x0000000a4200c986 */ /* 0x0009e8000c101914 */
[----:B------:R4:W-:Y:S02]  /*a0a0*/  @!P3 STG.E [R6.64], R12 ;  /* 0x0000000c0600b986 */ /* 0x0009e4000c101914 */
.L_x_416:
[----:B------:R-:W-:Y:S05]  /*a0b0*/  BSYNC B0 ;  /* 0x0000000000007941 */ /* 0x000fea0003800000 */
.L_x_415:
        /* <DEDUP_REMOVED lines=13> */
[----:B------:R-:W-:Y:S01]  /*a190*/  IMAD R0, R9, c[0x0][0x1f4], R0 ;  /* 0x00007d0009007a24 */ /* 0x000fe200078e0200 */
[----:B------:R-:W-:Y:S01]  /*a1a0*/  IADD3 R3, R5, R2, RZ ;  /* 0x0000000205037210 */ /* 0x000fe20007ffe0ff */
[----:B------:R-:W-:Y:S02]  /*a1b0*/  IMAD.MOV.U32 R2, RZ, RZ, R4 ;  /* 0x000000ffff027224 */ /* 0x000fe400078e0004 */
[----:B------:R-:W-:-:S04]  /*a1c0*/  IMAD.WIDE R14, R8, 0x80, R14 ;  /* 0x00000080080e7825 */ /* 0x000fc800078e020e */
[----:B------:R-:W-:-:S04]  /*a1d0*/  IMAD.WIDE.U32 R4, R9, c[0x0][0x1f0], R2 ;  /* 0x00007c0009047a25 */ /* 0x000fc800078e0002 */
[----:B------:R-:W-:Y:S01]  /*a1e0*/  IMAD R2, R15, c[0x0][0x1e8], RZ ;  /* 0x00007a000f027a24 */ /* 0x000fe200078e02ff */
[----:B------:R-:W-:-:S03]  /*a1f0*/  IADD3 R5, R5, R0, RZ ;  /* 0x0000000005057210 */ /* 0x000fc60007ffe0ff */
[C---:B------:R-:W-:Y:S02]  /*a200*/  IMAD R2, R14.reuse, c[0x0][0x1ec], R2 ;  /* 0x00007b000e027a24 */ /* 0x040fe400078e0202 */
[----:B------:R-:W-:-:S04]  /*a210*/  IMAD.WIDE.U32 R4, R14, c[0x0][0x1e8], R4 ;  /* 0x00007a000e047a25 */ /* 0x000fc800078e0004 */
[----:B------:R-:W-:Y:S01]  /*a220*/  IMAD.IADD R2, R5, 0x1, R2 ;  /* 0x0000000105027824 */ /* 0x000fe200078e0202 */
[----:B----4-:R-:W-:-:S04]  /*a230*/  LEA R6, P0, R4, c[0x0][0x1d0], 0x1 ;  /* 0x0000740004067a11 */ /* 0x010fc800078008ff */
[----:B------:R-:W-:Y:S02]  /*a240*/  LEA.HI.X R7, R4, c[0x0][0x1d4], R2, 0x1, P0 ;  /* 0x0000750004077a11 */ /* 0x000fe400000f0c02 */
[----:B------:R-:W-:-:S03]  /*a250*/  IADD3 R4, P0, R6, UR7, RZ ;  /* 0x0000000706047c10 */ /* 0x000fc6000ff1e0ff */
[----:B------:R-:W-:Y:S01]  /*a260*/  STG.E.128 [R6.64], R56 ;  /* 0x0000003806007986 */ /* 0x000fe2000c101d14 */
[----:B------:R-:W-:Y:S02]  /*a270*/  IADD3.X R5, R7, UR5, RZ, P0, !PT ;  /* 0x0000000507057c10 */ /* 0x000fe400087fe4ff */
[----:B------:R-:W-:Y:S01]  /*a280*/  IADD3 R2, P0, R4, UR7, RZ ;  /* 0x0000000704027c10 */ /* 0x000fe2000ff1e0ff */
[----:B--2---:R-:W-:Y:S03]  /*a290*/  STG.E.128 [R6.64+0x40], R40 ;  /* 0x0000402806007986 */ /* 0x004fe6000c101d14 */
[----:B------:R-:W-:Y:S01]  /*a2a0*/  IADD3.X R3, R5, UR5, RZ, P0, !PT ;  /* 0x0000000505037c10 */ /* 0x000fe200087fe4ff */
[----:B-1----:R1:W-:Y:S04]  /*a2b0*/  STG.E.128 [R6.64+0x80], R24 ;  /* 0x0000801806007986 */ /* 0x0023e8000c101d14 */
[----:B------:R-:W-:Y:S04]  /*a2c0*/  STG.E.128 [R4.64], R52 ;  /* 0x0000003404007986 */ /* 0x000fe8000c101d14 */
[----:B------:R-:W-:Y:S04]  /*a2d0*/  STG.E.128 [R4.64+0x40], R36 ;  /* 0x0000402404007986 */ /* 0x000fe8000c101d14 */
[----:B------:R-:W-:Y:S04]  /*a2e0*/  STG.E.128 [R4.64+0x80], R20 ;  /* 0x0000801404007986 */ /* 0x000fe8000c101d14 */
[----:B------:R-:W-:Y:S04]  /*a2f0*/  STG.E.128 [R2.64], R48 ;  /* 0x0000003002007986 */ /* 0x000fe8000c101d14 */
[----:B---3--:R-:W-:Y:S04]  /*a300*/  STG.E.128 [R2.64+0x40], R32 ;  /* 0x0000402002007986 */ /* 0x008fe8000c101d14 */
[----:B------:R-:W-:Y:S01]  /*a310*/  STG.E.128 [R2.64+0x80], R16 ;  /* 0x0000801002007986 */ /* 0x000fe2000c101d14 */
[----:B-1----:R-:W-:-:S04]  /*a320*/  IADD3 R6, P0, R2, UR7, RZ ;  /* 0x0000000702067c10 */ /* 0x002fc8000ff1e0ff */
[----:B------:R-:W-:-:S05]  /*a330*/  IADD3.X R7, R3, UR5, RZ, P0, !PT ;  /* 0x0000000503077c10 */ /* 0x000fca00087fe4ff */
[----:B------:R-:W-:Y:S04]  /*a340*/  STG.E.128 [R6.64], R44 ;  /* 0x0000002c06007986 */ /* 0x000fe8000c101d14 */
[----:B------:R-:W-:Y:S04]  /*a350*/  STG.E.128 [R6.64+0x40], R28 ;  /* 0x0000401c06007986 */ /* 0x000fe8000c101d14 */
[----:B------:R-:W-:Y:S01]  /*a360*/  STG.E.128 [R6.64+0x80], R60 ;  /* 0x0000803c06007986 */ /* 0x000fe2000c101d14 */
[----:B------:R-:W-:Y:S05]  /*a370*/  EXIT ;  /* 0x000000000000794d */ /* 0x000fea0003800000 */
.L_x_417:
        /* <DEDUP_REMOVED lines=16> */
.L_x_1036:


//--------------------- .text._ZN5flash16flash_fwd_kernelI23Flash_fwd_kernel_traitsILi96ELi128ELi64ELi4ELb0ELb0EN7cutlass6half_tE19Flash_kernel_traitsILi96ELi128ELi64ELi4ES3_EELb0ELb0ELb0ELb0ELb1ELb1ELb1ELb0EEEvNS_16Flash_fwd_paramsE --------------------------
	.section	.text._ZN5flash16flash_fwd_kernelI23Flash_fwd_kernel_traitsILi96ELi128ELi64ELi4ELb0ELb0EN7cutlass6half_tE19Flash_kernel_traitsILi96ELi128ELi64ELi4ES3_EELb0ELb0ELb0ELb0ELb1ELb1ELb1ELb0EEEvNS_16Flash_fwd_paramsE,"ax",@progbits
	.sectioninfo	@"SHI_REGISTERS=255"
	.align	128
        .global         _ZN5flash16flash_fwd_kernelI23Flash_fwd_kernel_traitsILi96ELi128ELi64ELi4ELb0ELb0EN7cutlass6half_tE19Flash_kernel_traitsILi96ELi128ELi64ELi4ES3_EELb0ELb0ELb0ELb0ELb1ELb1ELb1ELb0EEEvNS_16Flash_fwd_paramsE
        .type           _ZN5flash16flash_fwd_kernelI23Flash_fwd_kernel_traitsILi96ELi128ELi64ELi4ELb0ELb0EN7cutlass6half_tE19Flash_kernel_traitsILi96ELi128ELi64ELi4ES3_EELb0ELb0ELb0ELb0ELb1ELb1ELb1ELb0EEEvNS_16Flash_fwd_paramsE,@function
        .size           _ZN5flash16flash_fwd_kernelI23Flash_fwd_kernel_traitsILi96ELi128ELi64ELi4ELb0ELb0EN7cutlass6half_tE19Flash_kernel_traitsILi96ELi128ELi64ELi4ES3_EELb0ELb0ELb0ELb0ELb1ELb1ELb1ELb0EEEvNS_16Flash_fwd_paramsE,(.L_x_1037 - _ZN5flash16flash_fwd_kernelI23Flash_fwd_kernel_traitsILi96ELi128ELi64ELi4ELb0ELb0EN7cutlass6half_tE19Flash_kernel_traitsILi96ELi128ELi64ELi4ES3_EELb0ELb0ELb0ELb0ELb1ELb1ELb1ELb0EEEvNS_16Flash_fwd_paramsE)
        .other          _ZN5flash16flash_fwd_kernelI23Flash_fwd_kernel_traitsILi96ELi128ELi64ELi4ELb0ELb0EN7cutlass6half_tE19Flash_kernel_traitsILi96ELi128ELi64ELi4ES3_EELb0ELb0ELb0ELb0ELb1ELb1ELb1ELb0EEEvNS_16Flash_fwd_paramsE,@"STO_CUDA_ENTRY STV_DEFAULT"
_ZN5flash16flash_fwd_kernelI23Flash_fwd_kernel_traitsILi96ELi128ELi64ELi4ELb0ELb0EN7cutlass6half_tE19Flash_kernel_traitsILi96ELi128ELi64ELi4ES3_EELb0ELb0ELb0ELb0ELb1ELb1ELb1ELb0EEEvNS_16Flash_fwd_paramsE:
.text._ZN5flash16flash_fwd_kernelI23Flash_fwd_kernel_traitsILi96ELi128ELi64ELi4ELb0ELb0EN7cutlass6half_tE19Flash_kernel_traitsILi96ELi128ELi64ELi4ES3_EELb0ELb0ELb0ELb0ELb1ELb1ELb1ELb0EEEvNS_16Flash_fwd_paramsE:
[----:B------:R-:W-:Y:S02]  /*0000*/  MOV R1, c[0x0][0x28] ;  /* 0x00000a0000017a02 */ /* 0x000fe40000000f00 */
[----:B------:R-:W1:Y:S01]  /*0010*/  S2R R27, SR_CTAID.Y ;  /* 0x00000000001b7919 */ /* 0x000e620000002600 */
[----:B------:R-:W-:Y:S01]  /*0020*/  ISETP.NE.U32.AND P2, PT, RZ, c[0x0][0x258], PT ;  /* 0x00009600ff007a0c */ /* 0x000fe20003f45070 */
[----:B------:R-:W-:Y:S01]  /*0030*/  IMAD.MOV.U32 R6, RZ, RZ, RZ ;  /* 0x000000ffff067224 */ /* 0x000fe200078e00ff */
[----:B------:R-:W-:Y:S01]  /*0040*/  ISETP.NE.U32.AND P0, PT, RZ, c[0x0][0x250], PT ;  /* 0x00009400ff007a0c */ /* 0x000fe20003f05070 */
[----:B------:R-:W-:Y:S01]  /*0050*/  ULDC.64 UR8, c[0x0][0x118] ;  /* 0x0000460000087ab9 */ /* 0x000fe20000000a00 */
[----:B------:R-:W-:Y:S02]  /*0060*/  ISETP.NE.AND.EX P2, PT, RZ, c[0x0][0x25c], PT, P2 ;  /* 0x00009700ff007a0c */ /* 0x000fe40003f45320 */
[----:B------:R-:W-:Y:S02]  /*0070*/  ISETP.NE.AND.EX P0, PT, RZ, c[0x0][0x254], PT, P0 ;  /* 0x00009500ff007a0c */ /* 0x000fe40003f05300 */
[----:B------:R-:W-:-:S09]  /*0080*/  IADD3 R1, R1, -0x38, RZ ;  /* 0xffffffc801017810 */ /* 0x000fd20007ffe0ff */
        /* <DEDUP_REMOVED lines=15> */
[----:B------:R-:W1:Y:S01]  /*0180*/  S2R R157, SR_TID.X ;  /* 0x00000000009d7919 */ /* 0x000e620000002100 */
[----:B------:R-:W-:Y:S02]  /*0190*/  IABS R0, c[0x0][0x1c8] ;  /* 0x0000720000007a13 */ /* 0x000fe40000000000 */
[----:B------:R-:W-:Y:S01]  /*01a0*/  SHF.R.S32.HI R26, RZ, 0x1f, R27 ;  /* 0x0000001fff1a7819 */ /* 0x000fe2000001141b */
[----:B------:R-:W2:Y:S01]  /*01b0*/  S2R R28, SR_CTAID.Z ;  /* 0x00000000001c7919 */ /* 0x000ea20000002700 */
[----:B------:R-:W-:Y:S02]  /*01c0*/  MOV R25, R0 ;  /* 0x0000000000197202 */ /* 0x000fe40000000f00 */
[----:B------:R-:W-:Y:S02]  /*01d0*/  IADD3 R0, R144, 0x3f, RZ ;  /* 0x0000003f90007810 */ /* 0x000fe40007ffe0ff */
[----:B------:R-:W3:Y:S01]  /*01e0*/  I2F.RP R4, R25 ;  /* 0x0000001900047306 */ /* 0x000ee20000209400 */
[----:B------:R-:W-:-:S02]  /*01f0*/  MOV R159, c[0x0][0x198] ;  /* 0x00006600009f7a02 */ /* 0x000fc40000000f00 */
[----:B------:R-:W-:-:S03]  /*0200*/  SHF.R.S32.HI R2, RZ, 0x1f, R0 ;  /* 0x0000001fff027819 */ /* 0x000fc60000011400 */
[----:B------:R-:W-:Y:S01]  /*0210*/  IMAD.SHL.U32 R175, R159, 0x40, RZ ;  /* 0x000000409faf7824 */ /* 0x000fe200078e00ff */
[----:B------:R-:W-:Y:S02]  /*0220*/  LEA.HI R227, R2, R0, RZ, 0x6 ;  /* 0x0000000002e37211 */ /* 0x000fe400078f30ff */
[----:B-1----:R-:W-:Y:S01]  /*0230*/  SHF.R.S32.HI R13, RZ, 0x1f, R157 ;  /* 0x0000001fff0d7819 */ /* 0x002fe2000001149d */
[----:B---3--:R-:W1:Y:S03]  /*0240*/  MUFU.RCP R4, R4 ;  /* 0x0000000400047308 */ /* 0x008e660000001000 */
[----:B------:R-:W-:Y:S02]  /*0250*/  LEA.HI R5, R13, R157, RZ, 0x2 ;  /* 0x0000009d0d057211 */ /* 0x000fe400078f10ff */
[----:B--2---:R-:W-:Y:S02]  /*0260*/  LOP3.LUT R3, R28, c[0x0][0x1c8], RZ, 0x3c, !PT ;  /* 0x000072001c037a12 */ /* 0x004fe400078e3cff */
[----:B------:R-:W-:-:S02]  /*0270*/  SHF.R.S32.HI R2, RZ, 0x2, R5 ;  /* 0x00000002ff027819 */ /* 0x000fc40000011405 */
[----:B------:R-:W-:Y:S02]  /*0280*/  ISETP.GE.AND P1, PT, R3, RZ, PT ;  /* 0x000000ff0300720c */ /* 0x000fe40003f26270 */
[----:B------:R-:W-:Y:S02]  /*0290*/  LEA.HI R22, R13, R157, RZ, 0x3 ;  /* 0x0000009d0d167211 */ /* 0x000fe400078f18ff */
[C---:B------:R-:W-:Y:S02]  /*02a0*/  LOP3.LUT R3, R5.reuse, 0xfffffffc, RZ, 0xc0, !PT ;  /* 0xfffffffc05037812 */ /* 0x040fe400078ec0ff */
[----:B------:R-:W-:Y:S02]  /*02b0*/  LEA.HI R0, R5, R2, RZ, 0x1 ;  /* 0x0000000205007211 */ /* 0x000fe400078f08ff */
[----:B------:R-:W-:Y:S01]  /*02c0*/  SHF.R.S32.HI R8, RZ, 0x3, R22 ;  /* 0x00000003ff087819 */ /* 0x000fe20000011416 */
[----:B------:R-:W-:Y:S01]  /*02d0*/  IMAD.IADD R7, R157, 0x1, -R3 ;  /* 0x000000019d077824 */ /* 0x000fe200078e0a03 */
[----:B------:R-:W-:-:S02]  /*02e0*/  SHF.R.S32.HI R3, RZ, 0x1f, R2 ;  /* 0x0000001fff037819 */ /* 0x000fc40000011402 */
[----:B------:R-:W-:Y:S02]  /*02f0*/  LOP3.LUT R0, R0, 0x7fffffe, RZ, 0xc0, !PT ;  /* 0x07fffffe00007812 */ /* 0x000fe400078ec0ff */
[----:B-1----:R-:W-:Y:S01]  /*0300*/  IADD3 R4, R4, 0xffffffe, RZ ;  /* 0x0ffffffe04047810 */ /* 0x002fe20007ffe0ff */
[----:B------:R-:W-:Y:S01]  /*0310*/  IMAD.WIDE R16, R16, 0x80, R2 ;  /* 0x0000008010107825 */ /* 0x000fe200078e0202 */
[----:B------:R-:W-:Y:S02]  /*0320*/  LEA.HI R11, R13, R157, RZ, 0x4 ;  /* 0x0000009d0d0b7211 */ /* 0x000fe400078f20ff */
[----:B------:R-:W-:Y:S01]  /*0330*/  SHF.L.U32 R8, R8, 0x6, RZ ;  /* 0x0000000608087819 */ /* 0x000fe200000006ff */
[----:B------:R1:W2:Y:S01]  /*0340*/  F2I.FTZ.U32.TRUNC.NTZ R5, R4 ;  /* 0x0000000400057305 */ /* 0x0002a2000021f000 */
[C---:B------:R-:W-:Y:S01]  /*0350*/  IADD3 R12, P0, R2.reuse, R6, RZ ;  /* 0x00000006020c7210 */ /* 0x040fe20007f1e0ff */
[----:B------:R-:W-:Y:S01]  /*0360*/  IMAD.IADD R18, R2, 0x1, -R0 ;  /* 0x0000000102127824 */ /* 0x000fe200078e0a00 */
[----:B------:R-:W-:-:S02]  /*0370*/  SHF.R.S32.HI R10, RZ, 0x4, R11 ;  /* 0x00000004ff0a7819 */ /* 0x000fc4000001140b */
[----:B------:R-:W-:Y:S02]  /*0380*/  SHF.L.U32 R2, R7, 0x3, RZ ;  /* 0x0000000307027819 */ /* 0x000fe400000006ff */
[----:B------:R-:W-:Y:S02]  /*0390*/  LOP3.LUT R0, R8, 0xc0, RZ, 0xc0, !PT ;  /* 0x000000c008007812 */ /* 0x000fe400078ec0ff */
[----:B------:R-:W-:Y:S02]  /*03a0*/  LEA.HI.X.SX32 R9, R6, R3, 0x1, P0 ;  /* 0x0000000306097211 */ /* 0x000fe400000f0eff */
[----:B------:R-:W-:Y:S02]  /*03b0*/  LEA.HI R3, R11, R10, RZ, 0x1 ;  /* 0x0000000a0b037211 */ /* 0x000fe400078f08ff */
[----:B------:R-:W-:Y:S02]  /*03c0*/  LOP3.LUT R8, R0, 0x18, R2, 0xf8, !PT ;  /* 0x0000001800087812 */ /* 0x000fe400078ef802 */
[----:B------:R-:W-:-:S02]  /*03d0*/  SHF.R.U32.HI R6, RZ, 0x3, R0 ;  /* 0x00000003ff067819 */ /* 0x000fc40000011600 */
[----:B-1----:R-:W-:Y:S02]  /*03e0*/  LOP3.LUT R4, R11, 0xfffffff0, RZ, 0xc0, !PT ;  /* 0xfffffff00b047812 */ /* 0x002fe400078ec0ff */
[----:B------:R-:W-:Y:S02]  /*03f0*/  LOP3.LUT R7, R3, 0xfffffffe, RZ, 0xc0, !PT ;  /* 0xfffffffe03077812 */ /* 0x000fe400078ec0ff */
[----:B------:R-:W-:Y:S01]  /*0400*/  LOP3.LUT R226, R8, R6, RZ, 0x3c, !PT ;  /* 0x0000000608e27212 */ /* 0x000fe200078e3cff */
[----:B------:R-:W-:Y:S01]  /*0410*/  IMAD.IADD R0, R157, 0x1, -R4 ;  /* 0x000000019d007824 */ /* 0x000fe200078e0a04 */
[----:B--2---:R-:W-:Y:S01]  /*0420*/  IADD3 R4, RZ, -R5, RZ ;  /* 0x80000005ff047210 */ /* 0x004fe20007ffe0ff */
[----:B------:R-:W-:Y:S01]  /*0430*/  IMAD.IADD R19, R10, 0x1, -R7 ;  /* 0x000000010a137824 */ /* 0x000fe200078e0a07 */
[----:B------:R-:W-:Y:S02]  /*0440*/  LOP3.LUT R11, R22, 0xfffffff8, RZ, 0xc0, !PT ;  /* 0xfffffff8160b7812 */ /* 0x000fe400078ec0ff */
[----:B------:R-:W-:-:S02]  /*0450*/  LEA.HI R14, R0, R0, RZ, 0x1 ;  /* 0x00000000000e7211 */ /* 0x000fc400078f08ff */
[----:B------:R-:W-:Y:S02]  /*0460*/  SHF.R.S32.HI R8, RZ, 0x1f, R0 ;  /* 0x0000001fff087819 */ /* 0x000fe40000011400 */
[----:B------:R-:W-:Y:S02]  /*0470*/  LOP3.LUT R7, R14, 0x7fffffe, RZ, 0xc0, !PT ;  /* 0x07fffffe0e077812 */ /* 0x000fe400078ec0ff */
[----:B------:R-:W-:Y:S02]  /*0480*/  LEA.HI R21, R8, R0, RZ, 0x3 ;  /* 0x0000000008157211 */ /* 0x000fe400078f18ff */
[----:B------:R-:W-:Y:S01]  /*0490*/  IADD3 R3, -R11, R157, RZ ;  /* 0x0000009d0b037210 */ /* 0x000fe20007ffe1ff */
[----:B------:R-:W-:Y:S01]  /*04a0*/  IMAD.IADD R147, R0, 0x1, -R7 ;  /* 0x0000000100937824 */ /* 0x000fe200078e0a07 */
[----:B------:R-:W-:Y:S01]  /*04b0*/  IABS R23, R28 ;  /* 0x0000001c00177213 */ /* 0x000fe20000000000 */
[----:B------:R-:W-:Y:S01]  /*04c0*/  IMAD R0, R4, R25, RZ ;  /* 0x0000001904007224 */ /* 0x000fe200078e02ff */
[----:B------:R-:W-:Y:S01]  /*04d0*/  LEA.HI R24, R3, R3, RZ, 0x1 ;  /* 0x0000000303187211 */ /* 0x000fe200078f08ff */
[----:B------:R-:W-:Y:S01]  /*04e0*/  IMAD.MOV.U32 R4, RZ, RZ, RZ ;  /* 0x000000ffff047224 */ /* 0x000fe200078e00ff */
[----:B------:R-:W-:Y:S01]  /*04f0*/  SHF.R.S32.HI R29, RZ, 0x1f, R28 ;  /* 0x0000001fff1d7819 */ /* 0x000fe2000001141c */
[----:B------:R-:W-:Y:S01]  /*0500*/  IMAD R7, R26, c[0x0][0x178], RZ ;  /* 0x00005e001a077a24 */ /* 0x000fe200078e02ff */
[----:B------:R-:W-:Y:S01]  /*0510*/  LOP3.LUT R6, R24, 0x3fffffe, RZ, 0xc0, !PT ;  /* 0x03fffffe18067812 */ /* 0x000fe200078ec0ff */
[----:B------:R-:W-:Y:S01]  /*0520*/  IMAD.HI.U32 R4, R5, R0, R4 ;  /* 0x0000000005047227 */ /* 0x000fe200078e0004 */
[----:B------:R-:W-:-:S02]  /*0530*/  LEA.HI R158, R13, R157, RZ, 0x5 ;  /* 0x0000009d0d9e7211 */ /* 0x000fc400078f28ff */
[----:B------:R-:W-:Y:S01]  /*0540*/  IADD3 R20, R3, -R6, RZ ;  /* 0x8000000603147210 */ /* 0x000fe20007ffe0ff */
[----:B------:R-:W-:Y:S01]  /*0550*/  IMAD R0, R9, c[0x0][0x1a0], RZ ;  /* 0x0000680009007a24 */ /* 0x000fe200078e02ff */
[----:B------:R-:W-:Y:S01]  /*0560*/  SHF.R.S32.HI R3, RZ, 0x1f, R2 ;  /* 0x0000001fff037819 */ /* 0x000fe20000011402 */
[----:B------:R-:W-:Y:S01]  /*0570*/  IMAD.HI.U32 R11, R4, R23, RZ ;  /* 0x00000017040b7227 */ /* 0x000fe200078e00ff */
[----:B------:R-:W-:-:S03]  /*0580*/  SHF.R.S32.HI R24, RZ, 0x1, R24 ;  /* 0x00000001ff187819 */ /* 0x000fc60000011418 */
[----:B------:R-:W-:Y:S01]  /*0590*/  IMAD R7, R27, c[0x0][0x17c], R7 ;  /* 0x00005f001b077a24 */ /* 0x000fe200078e0207 */
[----:B------:R-:W-:Y:S01]  /*05a0*/  IADD3 R10, -R11, RZ, RZ ;  /* 0x000000ff0b0a7210 */ /* 0x000fe20007ffe1ff */
[----:B------:R-:W-:-:S04]  /*05b0*/  IMAD.WIDE.U32 R4, R27, c[0x0][0x178], R2 ;  /* 0x00005e001b047a25 */ /* 0x000fc800078e0002 */
[----:B------:R-:W-:Y:S01]  /*05c0*/  IMAD R10, R25, R10, R23 ;  /* 0x0000000a190a7224 */ /* 0x000fe200078e0217 */
[----:B------:R-:W-:Y:S01]  /*05d0*/  SHF.R.S32.HI R23, RZ, 0x5, R158 ;  /* 0x00000005ff177819 */ /* 0x000fe2000001149e */
[----:B------:R-:W-:Y:S02]  /*05e0*/  IMAD R6, R9, c[0x0][0x198], RZ ;  /* 0x0000660009067a24 */ /* 0x000fe400078e02ff */
[C---:B------:R-:W-:Y:S01]  /*05f0*/  IMAD R15, R12.reuse, c[0x0][0x1a4], R0 ;  /* 0x000069000c0f7a24 */ /* 0x040fe200078e0200 */
[----:B------:R-:W-:Y:S01]  /*0600*/  ISETP.GT.U32.AND P2, PT, R25, R10, PT ;  /* 0x0000000a1900720c */ /* 0x000fe20003f44070 */
[----:B------:R-:W-:Y:S02]  /*0610*/  IMAD.IADD R5, R5, 0x1, R7 ;  /* 0x0000000105057824 */ /* 0x000fe400078e0207 */
[----:B------:R-:W-:Y:S02]  /*0620*/  IMAD R0, R29, c[0x0][0x1a8], RZ ;  /* 0x00006a001d007a24 */ /* 0x000fe400078e02ff */
[----:B------:R-:W-:-:S02]  /*0630*/  IMAD R13, R12, c[0x0][0x19c], R6 ;  /* 0x000067000c0d7a24 */ /* 0x000fc400078e0206 */
[----:B------:R-:W-:-:S04]  /*0640*/  IMAD.WIDE.U32 R8, R12, c[0x0][0x198], R2 ;  /* 0x000066000c087a25 */ /* 0x000fc800078e0002 */
[----:B------:R-:W-:Y:S02]  /*0650*/  IMAD.WIDE.U32 R6, R12, c[0x0][0x1a0], R2 ;  /* 0x000068000c067a25 */ /* 0x000fe400078e0002 */
[-C--:B------:R-:W-:Y:S02]  /*0660*/  @!P2 IADD3 R10, R10, -R25.reuse, RZ ;  /* 0x800000190a0aa210 */ /* 0x080fe40007ffe0ff */
[C---:B------:R-:W-:Y:S01]  /*0670*/  IMAD R0, R28.reuse, c[0x0][0x1ac], R0 ;  /* 0x00006b001c007a24 */ /* 0x040fe200078e0200 */
[----:B------:R-:W-:Y:S01]  /*0680*/  @!P2 IADD3 R11, R11, 0x1, RZ ;  /* 0x000000010b0ba810 */ /* 0x000fe20007ffe0ff */
[----:B------:R-:W-:Y:S01]  /*0690*/  IMAD.WIDE.U32 R2, R28, c[0x0][0x1a8], R4 ;  /* 0x00006a001c027a25 */ /* 0x000fe200078e0004 */
[----:B------:R-:W-:Y:S02]  /*06a0*/  LEA R4, R23, R18, 0x3 ;  /* 0x0000001217047211 */ /* 0x000fe400078e18ff */
[----:B------:R-:W-:Y:S01]  /*06b0*/  ISETP.GE.U32.AND P3, PT, R10, R25, PT ;  /* 0x000000190a00720c */ /* 0x000fe20003f66070 */
[----:B------:R-:W-:Y:S01]  /*06c0*/  IMAD.IADD R3, R3, 0x1, R0 ;  /* 0x0000000103037824 */ /* 0x000fe200078e0200 */
[----:B------:R-:W-:Y:S01]  /*06d0*/  LEA R226, R4, R226, 0x5 ;  /* 0x000000e204e27211 */ /* 0x000fe200078e28ff */
[----:B------:R-:W-:Y:S01]  /*06e0*/  IMAD R12, R17, c[0x0][0x190], RZ ;  /* 0x00006400110c7a24 */ /* 0x000fe200078e02ff */
[----:B------:R-:W-:Y:S01]  /*06f0*/  SHF.R.S32.HI R0, RZ, 0x1f, R14 ;  /* 0x0000001fff007819 */ /* 0x000fe2000001140e */
[----:B------:R-:W-:Y:S01]  /*0700*/  IMAD.WIDE.U32 R4, R16, c[0x0][0x190], R2 ;  /* 0x0000640010047a25 */ /* 0x000fe200078e0002 */
[----:B------:R-:W-:-:S02]  /*0710*/  SHF.R.S32.HI R3, RZ, 0x1, R14 ;  /* 0x00000001ff037819 */ /* 0x000fc4000001140e */
[----:B------:R-:W-:Y:S01]  /*0720*/  IADD3 R7, R7, R15, RZ ;  /* 0x0000000f07077210 */ /* 0x000fe20007ffe0ff */
[----:B------:R-:W-:Y:S01]  /*0730*/  IMAD R12, R16, c[0x0][0x194], R12 ;  /* 0x00006500100c7a24 */ /* 0x000fe200078e020c */
[----:B------:R-:W-:Y:S01]  /*0740*/  LEA.HI R0, R0, R3, RZ, 0x2 ;  /* 0x0000000300007211 */ /* 0x000fe200078f10ff */
[----:B------:R-:W-:Y:S01]  /*0750*/  IMAD R2, R26, c[0x0][0x180], RZ ;  /* 0x000060001a027a24 */ /* 0x000fe200078e02ff */
[----:B------:R-:W-:Y:S01]  /*0760*/  SHF.L.U32 R226, R226, 0x1, RZ ;  /* 0x00000001e2e27819 */ /* 0x000fe200000006ff */
[----:B------:R-:W-:Y:S01]  /*0770*/  IMAD.IADD R12, R5, 0x1, R12 ;  /* 0x00000001050c7824 */ /* 0x000fe200078e020c */
[----:B------:R-:W-:Y:S01]  /*0780*/  LOP3.LUT R0, R0, 0xfffffffc, RZ, 0xc0, !PT ;  /* 0xfffffffc00007812 */ /* 0x000fe200078ec0ff */
[C---:B------:R-:W-:Y:S01]  /*0790*/  IMAD R10, R27.reuse, c[0x0][0x184], R2 ;  /* 0x000061001b0a7a24 */ /* 0x040fe200078e0202 */
[----:B------:R-:W-:Y:S01]  /*07a0*/  LEA R2, P0, R4, c[0x0][0x160], 0x1 ;  /* 0x0000580004027a11 */ /* 0x000fe200078008ff */
[----:B------:R-:W-:Y:S01]  /*07b0*/  IMAD.WIDE.U32 R6, R27, c[0x0][0x188], R6 ;  /* 0x000062001b067a25 */ /* 0x000fe200078e0006 */
[----:B------:R-:W-:-:S02]  /*07c0*/  IADD3 R36, R3, -R0, RZ ;  /* 0x8000000003247210 */ /* 0x000fc40007ffe0ff */
[----:B------:R-:W-:Y:S01]  /*07d0*/  LEA.HI.X R3, R4, c[0x0][0x164], R12, 0x1, P0 ;  /* 0x0000590004037a11 */ /* 0x000fe200000f0c0c */
[----:B------:R-:W-:Y:S01]  /*07e0*/  IMAD.IADD R9, R9, 0x1, R13 ;  /* 0x0000000109097824 */ /* 0x000fe200078e020d */
[----:B------:R-:W-:Y:S01]  /*07f0*/  ISETP.NE.AND P0, PT, RZ, c[0x0][0x1c8], PT ;  /* 0x00007200ff007a0c */ /* 0x000fe20003f05270 */
[----:B------:R-:W-:Y:S01]  /*0800*/  IMAD R13, R26, c[0x0][0x188], RZ ;  /* 0x000062001a0d7a24 */ /* 0x000fe200078e02ff */
[----:B------:R-:W-:Y:S01]  /*0810*/  @P3 IADD3 R11, R11, 0x1, RZ ;  /* 0x000000010b0b3810 */ /* 0x000fe20007ffe0ff */
[----:B------:R-:W-:Y:S01]  /*0820*/  IMAD.WIDE.U32 R8, R27, c[0x0][0x180], R8 ;  /* 0x000060001b087a25 */ /* 0x000fe200078e0008 */
[----:B------:R-:W-:Y:S01]  /*0830*/  MOV R4, R6 ;  /* 0x0000000600047202 */ /* 0x000fe20000000f00 */
[----:B------:R1:W-:Y:S01]  /*0840*/  LDGSTS.E.BYPASS.LTC128B.128 [R226], [R2.64] ;  /* 0x0000000002e27fae */ /* 0x0003e2000b901d48 */
[----:B------:R-:W-:Y:S01]  /*0850*/  MOV R14, c[0x0][0x190] ;  /* 0x00006400000e7a02 */ /* 0x000fe20000000f00 */
[----:B------:R-:W-:Y:S01]  /*0860*/  IMAD.MOV.U32 R0, RZ, RZ, R11 ;  /* 0x000000ffff007224 */ /* 0x000fe200078e000b */
[----:B------:R-:W-:Y:S01]  /*0870*/  IADD3 R9, R9, R10, RZ ;  /* 0x0000000a09097210 */ /* 0x000fe20007ffe0ff */
[----:B------:R-:W-:Y:S01]  /*0880*/  IMAD R13, R27, c[0x0][0x18c], R13 ;  /* 0x000063001b0d7a24 */ /* 0x000fe200078e020d */
[----:B------:R-:W-:Y:S01]  /*0890*/  SHF.L.U32 R16, R14, 0x6, RZ ;  /* 0x000000060e107819 */ /* 0x000fe200000006ff */
[----:B------:R-:W-:Y:S01]  /*08a0*/  IMAD.MOV.U32 R15, RZ, RZ, 0x6 ;  /* 0x00000006ff0f7424 */ /* 0x000fe200078e00ff */
[----:B------:R-:W-:Y:S01]  /*08b0*/  @!P1 IADD3 R0, -R0, RZ, RZ ;  /* 0x000000ff00009210 */ /* 0x000fe20007ffe1ff */
[----:B------:R-:W-:Y:S01]  /*08c0*/  IMAD.IADD R5, R7, 0x1, R13 ;  /* 0x0000000107057824 */ /* 0x000fe200078e020d */
[----:B------:R-:W-:Y:S01]  /*08d0*/  @!P0 LOP3.LUT R0, RZ, c[0x0][0x1c8], RZ, 0x33, !PT ;  /* 0x00007200ff008a12 */ /* 0x000fe200078e33ff */
[----:B------:R1:W-:Y:S01]  /*08e0*/  LDGSTS.E.BYPASS.LTC128B.128 [R226+0x2000], [R2.64+0x40] ;  /* 0x0200004002e27fae */ /* 0x0003e2000b901d48 */
[----:B------:R-:W-:-:S02]  /*08f0*/  SHF.L.U64.HI R14, R14, R15, c[0x0][0x194] ;  /* 0x000065000e0e7619 */ /* 0x000fc4000001020f */
[----:B------:R-:W-:Y:S01]  /*0900*/  SHF.R.S32.HI R6, RZ, 0x1f, R0 ;  /* 0x0000001fff067819 */ /* 0x000fe20000011400 */
[----:B------:R1:W-:Y:S01]  /*0910*/  LDGSTS.E.BYPASS.LTC128B.128 [R226+0x4000], [R2.64+0x80] ;  /* 0x0400008002e27fae */ /* 0x0003e2000b901d48 */
[----:B------:R-:W-:Y:S01]  /*0920*/  IMAD.WIDE.U32 R32, R0, c[0x0][0x1b0], R8 ;  /* 0x00006c0000207a25 */ /* 0x000fe200078e0008 */
[----:B------:R-:W-:Y:S02]  /*0930*/  SHF.L.U64.HI R202, R159, R15, c[0x0][0x19c] ;  /* 0x000067009fca7619 */ /* 0x000fe4000001020f */
[----:B------:R-:W-:Y:S01]  /*0940*/  LEA.HI.SX32 R11, R227, 0xffffffff, 0x1a ;  /* 0xffffffffe30b7811 */ /* 0x000fe200078fd2ff */
[----:B------:R-:W-:Y:S01]  /*0950*/  IMAD R7, R6, c[0x0][0x1b0], RZ ;  /* 0x00006c0006077a24 */ /* 0x000fe200078e02ff */
[----:B------:R-:W-:Y:S01]  /*0960*/  MOV R200, R32 ;  /* 0x0000002000c87202 */ /* 0x000fe20000000f00 */
[----:B------:R-:W-:Y:S01]  /*0970*/  IMAD.WIDE.U32 R30, R0, c[0x0][0x1b8], R4 ;  /* 0x00006e00001e7a25 */ /* 0x000fe200078e0004 */
[----:B------:R-:W-:Y:S01]  /*0980*/  SHF.R.S32.HI R13, RZ, 0x1f, R11 ;  /* 0x0000001fff0d7819 */ /* 0x000fe2000001140b */
[----:B------:R-:W-:Y:S01]  /*0990*/  STL.64 [R1+0x28], R32 ;  /* 0x0000282001007387 */ /* 0x000fe20000100a00 */
[----:B------:R-:W-:Y:S01]  /*09a0*/  LOP3.LUT P1, RZ, R36, 0x2, RZ, 0xc0, !PT ;  /* 0x0000000224ff7812 */ /* 0x000fe2000782c0ff */
[----:B------:R-:W-:-:S02]  /*09b0*/  IMAD R7, R0, c[0x0][0x1b4], R7 ;  /* 0x00006d0000077a24 */ /* 0x000fc400078e0207 */
[----:B------:R-:W-:Y:S01]  /*09c0*/  IMAD R6, R6, c[0x0][0x1b8], RZ ;  /* 0x00006e0006067a24 */ /* 0x000fe200078e02ff */
[----:B------:R-:W-:Y:S01]  /*09d0*/  STL.64 [R1+0x20], R30 ;  /* 0x0000201e01007387 */ /* 0x000fe20000100a00 */
[----:B------:R-:W-:Y:S01]  /*09e0*/  IMAD R10, R202, R11, RZ ;  /* 0x0000000bca0a7224 */ /* 0x000fe200078e02ff */
[----:B------:R-:W-:Y:S01]  /*09f0*/  IADD3 R201, R33, R7, RZ ;  /* 0x0000000721c97210 */ /* 0x000fe20007ffe0ff */
[----:B------:R-:W-:Y:S02]  /*0a00*/  IMAD R12, R0, c[0x0][0x1bc], R6 ;  /* 0x00006f00000c7a24 */ /* 0x000fe400078e0206 */
[-C--:B------:R-:W-:Y:S01]  /*0a10*/  IMAD R0, R13, R175.reuse, R10 ;  /* 0x000000af0d007224 */ /* 0x080fe200078e020a */
[----:B------:R-:W-:Y:S01]  /*0a20*/  LEA R10, R19, R20, 0x3 ;  /* 0x00000014130a7211 */ /* 0x000fe200078e18ff */
[----:B------:R-:W-:Y:S01]  /*0a30*/  IMAD.WIDE.U32 R8, R11, R175, R200 ;  /* 0x000000af0b087225 */ /* 0x000fe200078e00c8 */
[----:B------:R-:W-:Y:S03]  /*0a40*/  STL.64 [R1+0x18], R200 ;  /* 0x000018c801007387 */ /* 0x000fe60000100a00 */
[----:B------:R-:W-:Y:S01]  /*0a50*/  IMAD.IADD R0, R9, 0x1, R0 ;  /* 0x0000000109007824 */ /* 0x000fe200078e0200 */
[----:B-1----:R-:W-:-:S04]  /*0a60*/  IADD3 R2, P0, R16, R2, RZ ;  /* 0x0000000210027210 */ /* 0x002fc80007f1e0ff */
[----:B------:R-:W-:Y:S02]  /*0a70*/  IADD3.X R3, R14, R3, RZ, P0, !PT ;  /* 0x000000030e037210 */ /* 0x000fe400007fe4ff */
[----:B------:R-:W-:-:S03]  /*0a80*/  IADD3 R4, P0, R16, R2, RZ ;  /* 0x0000000210047210 */ /* 0x000fc60007f1e0ff */
[----:B------:R1:W-:Y:S02]  /*0a90*/  LDGSTS.E.BYPASS.LTC128B.128 [R226+0x800], [R2.64] ;  /* 0x0080000002e27fae */ /* 0x0003e4000b901d48 */
[----:B------:R-:W-:Y:S01]  /*0aa0*/  IMAD.X R5, R14, 0x1, R3, P0 ;  /* 0x000000010e057824 */ /* 0x000fe200000e0603 */
[----:B------:R-:W-:Y:S01]  /*0ab0*/  IADD3 R6, P0, R16, R4, RZ ;  /* 0x0000000410067210 */ /* 0x000fe20007f1e0ff */
[----:B------:R1:W-:Y:S03]  /*0ac0*/  LDGSTS.E.BYPASS.LTC128B.128 [R226+0x2800], [R2.64+0x40] ;  /* 0x0280004002e27fae */ /* 0x0003e6000b901d48 */
[----:B------:R-:W-:Y:S01]  /*0ad0*/  IADD3.X R7, R14, R5, RZ, P0, !PT ;  /* 0x000000050e077210 */ /* 0x000fe200007fe4ff */
[----:B------:R1:W-:Y:S04]  /*0ae0*/  LDGSTS.E.BYPASS.LTC128B.128 [R226+0x4800], [R2.64+0x80] ;  /* 0x0480008002e27fae */ /* 0x0003e8000b901d48 */
[----:B------:R2:W-:Y:S04]  /*0af0*/  LDGSTS.E.BYPASS.LTC128B.128 [R226+0x1000], [R4.64] ;  /* 0x0100000004e27fae */ /* 0x0005e8000b901d48 */
[----:B------:R2:W-:Y:S04]  /*0b00*/  LDGSTS.E.BYPASS.LTC128B.128 [R226+0x3000], [R4.64+0x40] ;  /* 0x0300004004e27fae */ /* 0x0005e8000b901d48 */
[----:B------:R2:W-:Y:S04]  /*0b10*/  LDGSTS.E.BYPASS.LTC128B.128 [R226+0x5000], [R4.64+0x80] ;  /* 0x0500008004e27fae */ /* 0x0005e8000b901d48 */
[----:B------:R3:W-:Y:S04]  /*0b20*/  LDGSTS.E.BYPASS.LTC128B.128 [R226+0x1800], [R6.64] ;  /* 0x0180000006e27fae */ /* 0x0007e8000b901d48 */
[----:B------:R3:W-:Y:S04]  /*0b30*/  LDGSTS.E.BYPASS.LTC128B.128 [R226+0x3800], [R6.64+0x40] ;  /* 0x0380004006e27fae */ /* 0x0007e8000b901d48 */
[----:B------:R3:W-:Y:S01]  /*0b40*/  LDGSTS.E.BYPASS.LTC128B.128 [R226+0x5800], [R6.64+0x80] ;  /* 0x0580008006e27fae */ /* 0x0007e2000b901d48 */
[----:B-1----:R-:W-:-:S04]  /*0b50*/  LEA R2, P0, R8, c[0x0][0x168], 0x1 ;  /* 0x00005a0008027a11 */ /* 0x002fc800078008ff */
[----:B------:R-:W-:Y:S01]  /*0b60*/  LEA.HI.X R3, R8, c[0x0][0x16c], R0, 0x1, P0 ;  /* 0x00005b0008037a11 */ /* 0x000fe200000f0c00 */
[----:B------:R-:W-:Y:S02]  /*0b70*/  IMAD R0, R13, c[0x0][0x1a0], RZ ;  /* 0x000068000d007a24 */ /* 0x000fe400078e02ff */
[----:B------:R-:W-:Y:S02]  /*0b80*/  IMAD.WIDE.U32 R8, R11, c[0x0][0x1a0], RZ ;  /* 0x000068000b087a25 */ /* 0x000fe400078e00ff */
[----:B------:R1:W-:Y:S01]  /*0b90*/  LDGSTS.E.BYPASS.LTC128B.128 [R226+0x6000], [R2.64] ;  /* 0x0600000002e27fae */ /* 0x0003e2000b901d48 */
[----:B--2---:R-:W-:-:S03]  /*0ba0*/  IADD3 R4, P0, R175, R2, RZ ;  /* 0x00000002af047210 */ /* 0x004fc60007f1e0ff */
[----:B------:R1:W-:Y:S01]  /*0bb0*/  LDGSTS.E.BYPASS.LTC128B.128 [R226+0x7000], [R2.64+0x40] ;  /* 0x0700004002e27fae */ /* 0x0003e2000b901d48 */
[----:B------:R-:W-:-:S03]  /*0bc0*/  IADD3.X R5, R202, R3, RZ, P0, !PT ;  /* 0x00000003ca057210 */ /* 0x000fc600007fe4ff */
[----:B------:R1:W-:Y:S04]  /*0bd0*/  LDGSTS.E.BYPASS.LTC128B.128 [R226+0x8000], [R2.64+0x80] ;  /* 0x0800008002e27fae */ /* 0x0003e8000b901d48 */
[----:B------:R2:W-:Y:S01]  /*0be0*/  LDGSTS.E.BYPASS.LTC128B.128 [R226+0x6800], [R4.64] ;  /* 0x0680000004e27fae */ /* 0x0005e2000b901d48 */
[----:B---3--:R-:W-:-:S03]  /*0bf0*/  IMAD.SHL.U32 R7, R21, 0x20, RZ ;  /* 0x0000002015077824 */ /* 0x008fc600078e00ff */
[----:B------:R2:W-:Y:S04]  /*0c00*/  LDGSTS.E.BYPASS.LTC128B.128 [R226+0x7800], [R4.64+0x40] ;  /* 0x0780004004e27fae */ /* 0x0005e8000b901d48 */
[----:B------:R2:W-:Y:S01]  /*0c10*/  LDGSTS.E.BYPASS.LTC128B.128 [R226+0x8800], [R4.64+0x80] ;  /* 0x0880008004e27fae */ /* 0x0005e2000b901d48 */
[----:B------:R-:W-:Y:S01]  /*0c20*/  LOP3.LUT R146, R7, 0xffffff00, RZ, 0xc0, !PT ;  /* 0xffffff0007927812 */ /* 0x000fe200078ec0ff */
[----:B------:R-:W-:Y:S02]  /*0c30*/  IMAD.MOV.U32 R7, RZ, RZ, c[0x0][0x1a0] ;  /* 0x00006800ff077624 */ /* 0x000fe400078e00ff */
[----:B------:R-:W0:Y:S01]  /*0c40*/  LDGDEPBAR ;  /* 0x00000000000079af */ /* 0x000e220000000000 */
[----:B-1----:R-:W-:Y:S01]  /*0c50*/  IMAD R2, R11, c[0x0][0x1a4], R0 ;  /* 0x000069000b027a24 */ /* 0x002fe200078e0200 */
[----:B------:R-:W-:-:S02]  /*0c60*/  SHF.L.U32 R0, R24, 0x6, RZ ;  /* 0x0000000618007819 */ /* 0x000fc400000006ff */
[----:B------:R-:W-:Y:S02]  /*0c70*/  SHF.L.U32 R3, R19, 0x3, RZ ;  /* 0x0000000313037819 */ /* 0x000fe400000006ff */
[----:B------:R-:W-:Y:S02]  /*0c80*/  LOP3.LUT R0, R0, 0xc0, RZ, 0xc0, !PT ;  /* 0x000000c000007812 */ /* 0x000fe400078ec0ff */
[----:B------:R-:W-:Y:S02]  /*0c90*/  IADD3 R11, R31, R12, RZ ;  /* 0x0000000c1f0b7210 */ /* 0x000fe40007ffe0ff */
[----:B------:R-:W-:Y:S02]  /*0ca0*/  LOP3.LUT R6, R0, 0x8, R22, 0xf8, !PT ;  /* 0x0000000800067812 */ /* 0x000fe400078ef816 */
[----:B------:R-:W-:Y:S01]  /*0cb0*/  SHF.L.U32 R12, R7, 0x6, RZ ;  /* 0x00000006070c7819 */ /* 0x000fe200000006ff */
[----:B------:R1:W-:Y:S01]  /*0cc0*/  STL [R1+0x10], R11 ;  /* 0x0000100b01007387 */ /* 0x0003e20000100800 */
[----:B--2---:R-:W-:Y:S01]  /*0cd0*/  IADD3 R4, R9, R2, RZ ;  /* 0x0000000209047210 */ /* 0x004fe20007ffe0ff */
[----:B------:R-:W-:-:S04]  /*0ce0*/  DEPBAR.LE SB0, 0x0 ;  /* 0x000080000000791a */ /* 0x000fc80000000000 */
[----:B------:R-:W-:Y:S01]  /*0cf0*/  SHF.R.U32.HI R2, RZ, 0x3, R0 ;  /* 0x00000003ff027819 */ /* 0x000fe20000011600 */
[----:B------:R-:W-:Y:S01]  /*0d00*/  IMAD.SHL.U32 R0, R36, 0x40, RZ ;  /* 0x0000004024007824 */ /* 0x000fe200078e00ff */
[----:B------:R-:W-:Y:S01]  /*0d10*/  BAR.SYNC.DEFER_BLOCKING 0x0 ;  /* 0x0000000000007b1d */ /* 0x000fe20000010000 */
[----:B------:R-:W-:Y:S02]  /*0d20*/  LEA R5, P0, R8, R30, 0x6 ;  /* 0x0000001e08057211 */ /* 0x000fe400078030ff */
[----:B------:R-:W-:Y:S02]  /*0d30*/  LOP3.LUT R9, R6, R2, RZ, 0x3c, !PT ;  /* 0x0000000206097212 */ /* 0x000fe400078e3cff */
[----:B------:R-:W-:Y:S02]  /*0d40*/  LOP3.LUT R0, R0, 0xc0, RZ, 0xc0, !PT ;  /* 0x000000c000007812 */ /* 0x000fe400078ec0ff */
[----:B------:R-:W-:Y:S02]  /*0d50*/  LEA.HI.X R6, R8, R11, R4, 0x6, P0 ;  /* 0x0000000b08067211 */ /* 0x000fe400000f3404 */
[----:B------:R-:W-:-:S02]  /*0d60*/  LOP3.LUT R3, R0, 0x8, R3, 0xf8, !PT ;  /* 0x0000000800037812 */ /* 0x000fc400078ef803 */
[----:B------:R-:W-:Y:S02]  /*0d70*/  SHF.R.U32.HI R2, RZ, 0x3, R0 ;  /* 0x00000003ff027819 */ /* 0x000fe40000011600 */
[----:B------:R-:W-:Y:S02]  /*0d80*/  LEA R0, R23, R146, 0x9 ;  /* 0x0000009217007211 */ /* 0x000fe400078e48ff */
[----:B------:R-:W-:Y:S02]  /*0d90*/  LEA R4, P0, R5, c[0x0][0x170], 0x1 ;  /* 0x00005c0005047a11 */ /* 0x000fe400078008ff */
[----:B------:R-:W-:Y:S01]  /*0da0*/  LOP3.LUT R145, R3, R2, RZ, 0x3c, !PT ;  /* 0x0000000203917212 */ /* 0x000fe200078e3cff */
[----:B------:R-:W-:Y:S01]  /*0db0*/  IMAD R2, R147, 0x20, R0 ;  /* 0x0000002093027824 */ /* 0x000fe200078e0200 */
[----:B------:R-:W-:Y:S02]  /*0dc0*/  LEA.HI.X R5, R5, c[0x0][0x174], R6, 0x1, P0 ;  /* 0x00005d0005057a11 */ /* 0x000fe400000f0c06 */
[----:B-1----:R-:W-:-:S02]  /*0dd0*/  SHF.L.U64.HI R11, R7, R15, c[0x0][0x1a4] ;  /* 0x00006900070b7619 */ /* 0x002fc4000001020f */
[----:B------:R-:W-:Y:S01]  /*0de0*/  IADD3 R6, P0, R12, R4, RZ ;  /* 0x000000040c067210 */ /* 0x000fe20007f1e0ff */
[----:B------:R-:W-:Y:S01]  /*0df0*/  @!PT LDS RZ, [RZ] ;  /* 0x00000000fffff984 */ /* 0x000fe20000000800 */
[----:B------:R-:W-:Y:S01]  /*0e00*/  @!PT LDS RZ, [RZ] ;  /* 0x00000000fffff984 */ /* 0x000fe20000000800 */
[----:B------:R-:W-:Y:S01]  /*0e10*/  @!PT LDS RZ, [RZ] ;  /* 0x00000000fffff984 */ /* 0x000fe20000000800 */
[----:B------:R1:W-:Y:S01]  /*0e20*/  LDGSTS.E.BYPASS.LTC128B.128 [R226+0x9000], [R4.64] ;  /* 0x0900000004e27fae */ /* 0x0003e2000b901d48 */
[----:B------:R-:W-:Y:S02]  /*0e30*/  LEA R0, R10, R9, 0x5 ;  /* 0x000000090a007211 */ /* 0x000fe400078e28ff */
[----:B------:R-:W-:Y:S01]  /*0e40*/  IADD3 R2, R145, R2, RZ ;  /* 0x0000000291027210 */ /* 0x000fe20007ffe0ff */
[----:B------:R-:W-:Y:S01]  /*0e50*/  IMAD.X R7, R11, 0x1, R5, P0 ;  /* 0x000000010b077824 */ /* 0x000fe200000e0605 */
[----:B------:R1:W-:Y:S01]  /*0e60*/  LDGSTS.E.BYPASS.LTC128B.128 [R226+0xa000], [R4.64+0x40] ;  /* 0x0a00004004e27fae */ /* 0x0003e2000b901d48 */
[----:B------:R-:W-:Y:S02]  /*0e70*/  SHF.L.U32 R3, R0, 0x1, RZ ;  /* 0x0000000100037819 */ /* 0x000fe400000006ff */
[----:B------:R-:W-:Y:S01]  /*0e80*/  SHF.L.U32 R224, R2, 0x1, RZ ;  /* 0x0000000102e07819 */ /* 0x000fe200000006ff */
[----:B------:R1:W-:Y:S01]  /*0e90*/  LDGSTS.E.BYPASS.LTC128B.128 [R226+0xb000], [R4.64+0x80] ;  /* 0x0b00008004e27fae */ /* 0x0003e2000b901d48 */
[----:B------:R-:W-:-:S02]  /*0ea0*/  LOP3.LUT P0, RZ, R24, 0x2, RZ, 0xc0, !PT ;  /* 0x0000000218ff7812 */ /* 0x000fc4000780c0ff */
[----:B------:R-:W-:Y:S01]  /*0eb0*/  LEA R223, R0, 0x6000, 0x1 ;  /* 0x0000600000df7811 */ /* 0x000fe200078e08ff */
[----:B------:R2:W-:Y:S04]  /*0ec0*/  LDGSTS.E.BYPASS.LTC128B.128 [R226+0x9800], [R6.64] ;  /* 0x0980000006e27fae */ /* 0x0005e8000b901d48 */
[----:B------:R2:W-:Y:S04]  /*0ed0*/  LDGSTS.E.BYPASS.LTC128B.128 [R226+0xa800], [R6.64+0x40] ;  /* 0x0a80004006e27fae */ /* 0x0005e8000b901d48 */
[----:B------:R2:W-:Y:S04]  /*0ee0*/  LDGSTS.E.BYPASS.LTC128B.128 [R226+0xb800], [R6.64+0x80] ;  /* 0x0b80008006e27fae */ /* 0x0005e8000b901d48 */
[----:B------:R-:W-:Y:S04]  /*0ef0*/  LDSM.16.M88.4 R16, [R224] ;  /* 0x00000000e010783b */ /* 0x000fe80000000200 */
[----:B------:R-:W3:Y:S04]  /*0f00*/  LDSM.16.M88.4 R20, [R3+0x6000] ;  /* 0x006000000314783b */ /* 0x000ee80000000200 */
[----:B------:R-:W4:Y:S01]  /*0f10*/  LDSM.16.M88.4 R12, [R224+0x1000] ;  /* 0x00100000e00c783b */ /* 0x000f220000000200 */
[----:B-1----:R-:W-:-:S03]  /*0f20*/  IMAD.MOV.U32 R4, RZ, RZ, 0x20 ;  /* 0x00000020ff047424 */ /* 0x002fc600078e00ff */
[----:B------:R-:W1:Y:S02]  /*0f30*/  LDSM.16.M88.4 R32, [R3+0x6400] ;  /* 0x006400000320783b */ /* 0x000e640000000200 */
[C---:B------:R-:W-:Y:S02]  /*0f40*/  SEL R2, R4.reuse, 0xffffffe0, !P0 ;  /* 0xffffffe004027807 */ /* 0x040fe40004000000 */
[----:B------:R-:W5:Y:S01]  /*0f50*/  LDSM.16.M88.4 R28, [R3+0x6800] ;  /* 0x00680000031c783b */ /* 0x000f620000000200 */
[----:B------:R-:W-:Y:S02]  /*0f60*/  SEL R4, R4, 0xffffffe0, !P1 ;  /* 0xffffffe004047807 */ /* 0x000fe40004800000 */
[----:B------:R-:W-:Y:S01]  /*0f70*/  IADD3 R222, R223, R2, RZ ;  /* 0x00000002dfde7210 */ /* 0x000fe20007ffe0ff */
[----:B------:R-:W1:Y:S01]  /*0f80*/  LDSM.16.M88.4 R24, [R3+0x6c00] ;  /* 0x006c00000318783b */ /* 0x000e620000000200 */
[----:B------:R-:W-:Y:S01]  /*0f90*/  IADD3 R225, R224, R4, RZ ;  /* 0x00000004e0e17210 */ /* 0x000fe20007ffe0ff */
[----:B------:R-:W-:Y:S01]  /*0fa0*/  IMAD R2, R147, 0x20, R146 ;  /* 0x0000002093027824 */ /* 0x000fe200078e0292 */
[----:B------:R-:W-:Y:S01]  /*0fb0*/  ISETP.GE.AND P0, PT, R144, 0x41, PT ;  /* 0x000000419000780c */ /* 0x000fe20003f06270 */
[----:B------:R-:W-:Y:S04]  /*0fc0*/  LDSM.16.M88.4 R44, [R222] ;  /* 0x00000000de2c783b */ /* 0x000fe80000000200 */
[----:B------:R-:W2:Y:S04]  /*0fd0*/  LDSM.16.M88.4 R40, [R225] ;  /* 0x00000000e128783b */ /* 0x000ea80000000200 */
[----:B------:R-:W2:Y:S04]  /*0fe0*/  LDSM.16.M88.4 R8, [R225+0x1000] ;  /* 0x00100000e108783b */ /* 0x000ea80000000200 */
[----:B------:R-:W-:Y:S04]  /*0ff0*/  LDSM.16.M88.4 R76, [R3+0x7000] ;  /* 0x00700000034c783b */ /* 0x000fe80000000200 */
[----:B------:R-:W2:Y:S01]  /*1000*/  LDSM.16.M88.4 R36, [R224+0x2000] ;  /* 0x00200000e024783b */ /* 0x000ea20000000200 */
[-C--:B---3--:R-:W-:Y:S03]  /*1010*/  HMMA.16816.F32 R48, R16, R20.reuse, RZ ;  /* 0x000000141030723c */ /* 0x088fe600000018ff */
[----:B------:R-:W3:Y:S04]  /*1020*/  LDSM.16.M88.4 R64, [R222+0x400] ;  /* 0x00040000de40783b */ /* 0x000ee80000000200 */
[----:B------:R-:W2:Y:S01]  /*1030*/  LDSM.16.M88.4 R92, [R222+0x800] ;  /* 0x00080000de5c783b */ /* 0x000ea20000000200 */
[C---:B----4-:R-:W-:Y:S03]  /*1040*/  HMMA.16816.F32 R52, R12.reuse, R20, RZ ;  /* 0x000000140c34723c */ /* 0x050fe600000018ff */
[----:B------:R-:W4:Y:S04]  /*1050*/  LDSM.16.M88.4 R100, [R222+0xc00] ;  /* 0x000c0000de64783b */ /* 0x000f280000000200 */
[----:B------:R-:W-:Y:S01]  /*1060*/  LDSM.16.M88.4 R56, [R222+0x1000] ;  /* 0x00100000de38783b */ /* 0x000fe20000000200 */
[C---:B------:R-:W-:Y:S03]  /*1070*/  HMMA.16816.F32 R96, R12.reuse, R22, RZ ;  /* 0x000000160c60723c */ /* 0x040fe600000018ff */
[----:B------:R-:W0:Y:S05]  /*1080*/  LDGDEPBAR ;  /* 0x00000000000079af */ /* 0x000e2a0000000000 */
[C---:B-1----:R-:W-:Y:S08]  /*1090*/  HMMA.16816.F32 R88, R12.reuse, R32, RZ ;  /* 0x000000200c58723c */ /* 0x042ff000000018ff */
[C---:B-----5:R-:W-:Y:S08]  /*10a0*/  HMMA.16816.F32 R80, R12.reuse, R28, RZ ;  /* 0x0000001c0c50723c */ /* 0x060ff000000018ff */
[C---:B------:R-:W-:Y:S08]  /*10b0*/  HMMA.16816.F32 R68, R12.reuse, R24, RZ ;  /* 0x000000180c44723c */ /* 0x040ff000000018ff */
[C---:B------:R-:W-:Y:S08]  /*10c0*/  HMMA.16816.F32 R84, R12.reuse, R34, RZ ;  /* 0x000000220c54723c */ /* 0x040ff000000018ff */
[C---:B------:R-:W-:Y:S08]  /*10d0*/  HMMA.16816.F32 R72, R12.reuse, R30, RZ ;  /* 0x0000001e0c48723c */ /* 0x040ff000000018ff */
[----:B------:R-:W-:Y:S08]  /*10e0*/  HMMA.16816.F32 R60, R12, R26, RZ ;  /* 0x0000001a0c3c723c */ /* 0x000ff000000018ff */
[----:B--2---:R-:W-:Y:S01]  /*10f0*/  HMMA.16816.F32 R12, R40, R44, R48 ;  /* 0x0000002c280c723c */ /* 0x004fe20000001830 */
[----:B------:R-:W-:Y:S07]  /*1100*/  LDSM.16.M88.4 R48, [R3+0x8000] ;  /* 0x008000000330783b */ /* 0x000fee0000000200 */
[C---:B------:R-:W-:Y:S08]  /*1110*/  HMMA.16816.F32 R104, R16.reuse, R22, RZ ;  /* 0x000000161068723c */ /* 0x040ff000000018ff */
[C---:B------:R-:W-:Y:S08]  /*1120*/  HMMA.16816.F32 R20, R16.reuse, R32, RZ ;  /* 0x000000201014723c */ /* 0x040ff000000018ff */
[C---:B------:R-:W-:Y:S01]  /*1130*/  HMMA.16816.F32 R116, R16.reuse, R34, RZ ;  /* 0x000000221074723c */ /* 0x040fe200000018ff */
[----:B------:R-:W1:Y:S07]  /*1140*/  LDSM.16.M88.4 R32, [R224+0x3000] ;  /* 0x00300000e020783b */ /* 0x000e6e0000000200 */
[C---:B------:R-:W-:Y:S08]  /*1150*/  HMMA.16816.F32 R108, R16.reuse, R28, RZ ;  /* 0x0000001c106c723c */ /* 0x040ff000000018ff */
[C---:B------:R-:W-:Y:S01]  /*1160*/  HMMA.16816.F32 R128, R16.reuse, R30, RZ ;  /* 0x0000001e1080723c */ /* 0x040fe200000018ff */
[----:B------:R-:W2:Y:S07]  /*1170*/  LDSM.16.M88.4 R28, [R225+0x2000] ;  /* 0x00200000e11c783b */ /* 0x000eae0000000200 */
[C---:B------:R-:W-:Y:S08]  /*1180*/  HMMA.16816.F32 R112, R16.reuse, R24, RZ ;  /* 0x000000181070723c */ /* 0x040ff000000018ff */
[----:B------:R-:W-:Y:S01]  /*1190*/  HMMA.16816.F32 R120, R16, R26, RZ ;  /* 0x0000001a1078723c */ /* 0x000fe200000018ff */
[----:B------:R-:W5:Y:S07]  /*11a0*/  LDSM.16.M88.4 R24, [R225+0x3000] ;  /* 0x00300000e118783b */ /* 0x000f6e0000000200 */
[----:B------:R-:W-:Y:S01]  /*11b0*/  HMMA.16816.F32 R16, R8, R44, R52 ;  /* 0x0000002c0810723c */ /* 0x000fe20000001834 */
[----:B------:R-:W-:Y:S07]  /*11c0*/  LDSM.16.M88.4 R52, [R222+0x2000] ;  /* 0x00200000de34783b */ /* 0x000fee0000000200 */
[----:B------:R-:W-:Y:S08]  /*11d0*/  HMMA.16816.F32 R12, R36, R76, R12 ;  /* 0x0000004c240c723c */ /* 0x000ff0000000180c */
[-C--:B---3--:R-:W-:Y:S08]  /*11e0*/  HMMA.16816.F32 R124, R8, R64.reuse, R88 ;  /* 0x00000040087c723c */ /* 0x088ff00000001858 */
[----:B------:R-:W-:Y:S01]  /*11f0*/  HMMA.16816.F32 R88, R40, R64, R20 ;  /* 0x000000402858723c */ /* 0x000fe20000001814 */
[----:B------:R-:W3:Y:S07]  /*1200*/  LDSM.16.M88.4 R20, [R224+0x4000] ;  /* 0x00400000e014783b */ /* 0x000eee0000000200 */
[C---:B------:R-:W-:Y:S08]  /*1210*/  HMMA.16816.F32 R136, R8.reuse, R92, R80 ;  /* 0x0000005c0888723c */ /* 0x040ff00000001850 */
[C---:B----4-:R-:W-:Y:S08]  /*1220*/  HMMA.16816.F32 R160, R8.reuse, R100, R68 ;  /* 0x0000006408a0723c */ /* 0x050ff00000001844 */
[C---:B------:R-:W-:Y:S08]  /*1230*/  HMMA.16816.F32 R96, R8.reuse, R46, R96 ;  /* 0x0000002e0860723c */ /* 0x040ff00000001860 */
[C---:B------:R-:W-:Y:S08]  /*1240*/  HMMA.16816.F32 R132, R8.reuse, R66, R84 ;  /* 0x000000420884723c */ /* 0x040ff00000001854 */
[C---:B------:R-:W-:Y:S08]  /*1250*/  HMMA.16816.F32 R148, R8.reuse, R94, R72 ;  /* 0x0000005e0894723c */ /* 0x040ff00000001848 */
[----:B------:R-:W-:Y:S08]  /*1260*/  HMMA.16816.F32 R164, R8, R102, R60 ;  /* 0x0000006608a4723c */ /* 0x000ff0000000183c */
[----:B-1----:R-:W-:Y:S01]  /*1270*/  HMMA.16816.F32 R8, R32, R76, R16 ;  /* 0x0000004c2008723c */ /* 0x002fe20000001810 */
[----:B------:R-:W1:Y:S07]  /*1280*/  LDSM.16.M88.4 R16, [R224+0x5000] ;  /* 0x00500000e010783b */ /* 0x000e6e0000000200 */
[----:B--2---:R-:W-:Y:S01]  /*1290*/  HMMA.16816.F32 R60, R28, R56, R12 ;  /* 0x000000381c3c723c */ /* 0x004fe2000000180c */
[----:B------:R-:W2:Y:S07]  /*12a0*/  LDSM.16.M88.4 R12, [R225+0x4000] ;  /* 0x00400000e10c783b */ /* 0x000eae0000000200 */
[----:B------:R-:W-:Y:S08]  /*12b0*/  HMMA.16816.F32 R68, R40, R46, R104 ;  /* 0x0000002e2844723c */ /* 0x000ff00000001868 */
[----:B-----5:R-:W-:Y:S01]  /*12c0*/  HMMA.16816.F32 R44, R24, R56, R8 ;  /* 0x00000038182c723c */ /* 0x020fe20000001808 */
[----:B------:R-:W-:Y:S07]  /*12d0*/  LDSM.16.M88.4 R8, [R225+0x5000] ;  /* 0x00500000e108783b */ /* 0x000fee0000000200 */
[----:B---3--:R-:W-:Y:S01]  /*12e0*/  HMMA.16816.F32 R72, R20, R48, R60 ;  /* 0x000000301448723c */ /* 0x008fe2000000183c */
[----:B------:R-:W3:Y:S07]  /*12f0*/  LDSM.16.M88.4 R60, [R3+0x7400] ;  /* 0x00740000033c783b */ /* 0x000eee0000000200 */
[-C--:B------:R-:W-:Y:S08]  /*1300*/  HMMA.16816.F32 R68, R36, R78.reuse, R68 ;  /* 0x0000004e2444723c */ /* 0x080ff00000001844 */
[----:B------:R-:W-:Y:S08]  /*1310*/  HMMA.16816.F32 R76, R32, R78, R96 ;  /* 0x0000004e204c723c */ /* 0x000ff00000001860 */
[----:B------:R-:W-:Y:S01]  /*1320*/  HMMA.16816.F32 R104, R40, R66, R116 ;  /* 0x000000422868723c */ /* 0x000fe20000001874 */
[----:B------:R-:W4:Y:S07]  /*1330*/  LDSM.16.M88.4 R64, [R222+0x1400] ;  /* 0x00140000de40783b */ /* 0x000f2e0000000200 */
[----:B-1----:R-:W-:Y:S08]  /*1340*/  HMMA.16816.F32 R44, R16, R48, R44 ;  /* 0x00000030102c723c */ /* 0x002ff0000000182c */
[----:B------:R-:W-:Y:S08]  /*1350*/  HMMA.16816.F32 R68, R28, R58, R68 ;  /* 0x0000003a1c44723c */ /* 0x000ff00000001844 */
[----:B--2---:R-:W-:Y:S08]  /*1360*/  HMMA.16816.F32 R80, R12, R52, R72 ;  /* 0x000000340c50723c */ /* 0x004ff00000001848 */
[----:B------:R-:W-:Y:S08]  /*1370*/  HMMA.16816.F32 R76, R24, R58, R76 ;  /* 0x0000003a184c723c */ /* 0x000ff0000000184c */
[----:B---3--:R-:W-:Y:S08]  /*1380*/  HMMA.16816.F32 R72, R36, R60, R88 ;  /* 0x0000003c2448723c */ /* 0x008ff00000001858 */
[----:B------:R-:W-:Y:S01]  /*1390*/  HMMA.16816.F32 R108, R40, R92, R108 ;  /* 0x0000005c286c723c */ /* 0x000fe2000000186c */
[----:B------:R-:W-:-:S07]  /*13a0*/  FMUL.FTZ R0, R80, c[0x0][0x2ec] ;  /* 0x0000bb0050007a20 */ /* 0x000fce0000410000 */
[C---:B------:R-:W-:Y:S01]  /*13b0*/  HMMA.16816.F32 R140, R40.reuse, R100, R112 ;  /* 0x00000064288c723c */ /* 0x040fe20000001870 */
[----:B------:R1:W2:Y:S07]  /*13c0*/  MUFU.TANH R114, R0 ;  /* 0x0000000000727308 */ /* 0x0002ae0000002400 */
[C---:B------:R-:W-:Y:S08]  /*13d0*/  HMMA.16816.F32 R128, R40.reuse, R94, R128 ;  /* 0x0000005e2880723c */ /* 0x040ff00000001880 */
[----:B------:R-:W-:Y:S01]  /*13e0*/  HMMA.16816.F32 R120, R40, R102, R120 ;  /* 0x000000662878723c */ /* 0x000fe20000001878 */
[----:B-1----:R-:W-:-:S04]  /*13f0*/  FMUL.FTZ R0, R81, c[0x0][0x2ec] ;  /* 0x0000bb0051007a20 */ /* 0x002fc80000410000 */
[----:B------:R1:W3:Y:S03]  /*1400*/  MUFU.TANH R103, R0 ;  /* 0x0000000000677308 */ /* 0x0002e60000002400 */
[----:B------:R-:W-:Y:S01]  /*1410*/  HMMA.16816.F32 R84, R8, R52, R44 ;  /* 0x000000340854723c */ /* 0x000fe2000000182c */
[----:B------:R-:W5:Y:S07]  /*1420*/  LDSM.16.M88.4 R44, [R3+0x8400] ;  /* 0x00840000032c783b */ /* 0x000f6e0000000200 */
[----:B------:R-:W-:Y:S01]  /*1430*/  HMMA.16816.F32 R40, R32, R60, R124 ;  /* 0x0000003c2028723c */ /* 0x000fe2000000187c */
[----:B-1----:R-:W-:-:S07]  /*1440*/  FMUL.FTZ R0, R82, c[0x0][0x2ec] ;  /* 0x0000bb0052007a20 */ /* 0x002fce0000410000 */
[-C--:B------:R-:W-:Y:S01]  /*1450*/  HMMA.16816.F32 R56, R20, R50.reuse, R68 ;  /* 0x000000321438723c */ /* 0x080fe20000001844 */
[----:B------:R1:W1:Y:S07]  /*1460*/  MUFU.TANH R115, R0 ;  /* 0x0000000000737308 */ /* 0x00026e0000002400 */
[----:B------:R-:W-:Y:S08]  /*1470*/  HMMA.16816.F32 R68, R16, R50, R76 ;  /* 0x000000321044723c */ /* 0x000ff0000000184c */
[----:B----4-:R-:W-:Y:S01]  /*1480*/  HMMA.16816.F32 R72, R28, R64, R72 ;  /* 0x000000401c48723c */ /* 0x010fe20000001848 */
[----:B-1----:R-:W-:-:S04]  /*1490*/  FMUL.FTZ R0, R83, c[0x0][0x2ec] ;  /* 0x0000bb0053007a20 */ /* 0x002fc80000410000 */
[----:B------:R1:W4:Y:S03]  /*14a0*/  MUFU.TANH R126, R0 ;  /* 0x00000000007e7308 */ /* 0x0003260000002400 */
[----:B------:R-:W-:Y:S01]  /*14b0*/  HMMA.16816.F32 R48, R24, R64, R40 ;  /* 0x000000401830723c */ /* 0x000fe20000001828 */
[----:B------:R-:W2:Y:S07]  /*14c0*/  LDSM.16.M88.4 R40, [R222+0x2400] ;  /* 0x00240000de28783b */ /* 0x000eae0000000200 */
[----:B------:R-:W-:Y:S01]  /*14d0*/  HMMA.16816.F32 R76, R12, R54, R56 ;  /* 0x000000360c4c723c */ /* 0x000fe20000001838 */
[----:B------:R-:W2:Y:S01]  /*14e0*/  LDSM.16.M88.4 R56, [R3+0x7800] ;  /* 0x007800000338783b */ /* 0x000ea20000000200 */
[----:B-1----:R-:W-:-:S06]  /*14f0*/  FMUL.FTZ R0, R84, c[0x0][0x2ec] ;  /* 0x0000bb0054007a20 */ /* 0x002fcc0000410000 */
[----:B------:R-:W-:Y:S01]  /*1500*/  HMMA.16816.F32 R88, R8, R54, R68 ;  /* 0x000000360858723c */ /* 0x000fe20000001844 */
[----:B------:R1:W1:Y:S07]  /*1510*/  MUFU.TANH R99, R0 ;  /* 0x0000000000637308 */ /* 0x00026e0000002400 */
[----:B------:R-:W-:Y:S08]  /*1520*/  HMMA.16816.F32 R52, R36, R62, R104 ;  /* 0x0000003e2434723c */ /* 0x000ff00000001868 */
[----:B-----5:R-:W-:Y:S01]  /*1530*/  HMMA.16816.F32 R68, R20, R44, R72 ;  /* 0x0000002c1444723c */ /* 0x020fe20000001848 */
[----:B-1----:R-:W-:-:S04]  /*1540*/  FMUL.FTZ R0, R85, c[0x0][0x2ec] ;  /* 0x0000bb0055007a20 */ /* 0x002fc80000410000 */
[----:B------:R1:W1:Y:S03]  /*1550*/  MUFU.TANH R98, R0 ;  /* 0x0000000000627308 */ /* 0x0002660000002400 */
[----:B------:R-:W-:Y:S08]  /*1560*/  HMMA.16816.F32 R72, R32, R62, R132 ;  /* 0x0000003e2048723c */ /* 0x000ff00000001884 */
[----:B------:R-:W-:Y:S01]  /*1570*/  HMMA.16816.F32 R60, R28, R66, R52 ;  /* 0x000000421c3c723c */ /* 0x000fe20000001834 */
[----:B------:R-:W5:Y:S01]  /*1580*/  LDSM.16.M88.4 R52, [R222+0x1800] ;  /* 0x00180000de34783b */ /* 0x000f620000000200 */
[----:B-1----:R-:W-:-:S06]  /*1590*/  FMUL.FTZ R0, R86, c[0x0][0x2ec] ;  /* 0x0000bb0056007a20 */ /* 0x002fcc0000410000 */
[----:B------:R-:W-:Y:S01]  /*15a0*/  HMMA.16816.F32 R48, R16, R44, R48 ;  /* 0x0000002c1030723c */ /* 0x000fe20000001830 */
[----:B------:R1:W1:Y:S02]  /*15b0*/  MUFU.TANH R97, R0 ;  /* 0x0000000000617308 */ /* 0x0002640000002400 */
[----:B-1----:R-:W-:-:S06]  /*15c0*/  FMUL.FTZ R0, R87, c[0x0][0x2ec] ;  /* 0x0000bb0057007a20 */ /* 0x002fcc0000410000 */
[----:B------:R1:W1:Y:S11]  /*15d0*/  MUFU.TANH R96, R0 ;  /* 0x0000000000607308 */ /* 0x0002760000002400 */
[----:B------:R-:W-:Y:S04]  /*15e0*/  @!UPT UIADD3 URZ, URZ, URZ, URZ ;  /* 0x0000003f3f3ff290 */ /* 0x000fe8000fffe03f */
[----:B--2---:R-:W-:Y:S08]  /*15f0*/  HMMA.16816.F32 R80, R8, R40, R48 ;  /* 0x000000280850723c */ /* 0x004ff00000001830 */
[----:B------:R-:W-:Y:S01]  /*1600*/  HMMA.16816.F32 R48, R32, R56, R136 ;  /* 0x000000382030723c */ /* 0x000fe20000001888 */
[----:B-1----:R-:W-:-:S04]  /*1610*/  FMUL.FTZ R0, R76, c[0x0][0x2ec] ;  /* 0x0000bb004c007a20 */ /* 0x002fc80000410000 */
[----:B------:R1:W2:Y:S02]  /*1620*/  MUFU.TANH R113, R0 ;  /* 0x0000000000717308 */ /* 0x0002a40000002400 */
[----:B-1----:R-:W-:-:S06]  /*1630*/  FMUL.FTZ R0, R77, c[0x0][0x2ec] ;  /* 0x0000bb004d007a20 */ /* 0x002fcc0000410000 */
[----:B------:R1:W1:Y:S02]  /*1640*/  MUFU.TANH R112, R0 ;  /* 0x0000000000707308 */ /* 0x0002640000002400 */
[----:B-1----:R-:W-:-:S06]  /*1650*/  FMUL.FTZ R0, R78, c[0x0][0x2ec] ;  /* 0x0000bb004e007a20 */ /* 0x002fcc0000410000 */
[----:B------:R1:W1:Y:S02]  /*1660*/  MUFU.TANH R125, R0 ;  /* 0x00000000007d7308 */ /* 0x0002640000002400 */
[----:B-1----:R-:W-:Y:S02]  /*1670*/  FMUL.FTZ R0, R79, c[0x0][0x2ec] ;  /* 0x0000bb004f007a20 */ /* 0x002fe40000410000 */
[----:B------:R-:W-:Y:S04]  /*1680*/  HMMA.16816.F32 R76, R12, R40, R68 ;  /* 0x000000280c4c723c */ /* 0x000fe80000001844 */
[----:B------:R1:W1:Y:S04]  /*1690*/  MUFU.TANH R124, R0 ;  /* 0x00000000007c7308 */ /* 0x0002680000002400 */
[----:B------:R-:W-:Y:S08]  /*16a0*/  HMMA.16816.F32 R68, R24, R66, R72 ;  /* 0x000000421844723c */ /* 0x000ff00000001848 */
[----:B------:R-:W-:Y:S01]  /*16b0*/  HMMA.16816.F32 R72, R36, R56, R108 ;  /* 0x000000382448723c */ /* 0x000fe2000000186c */
[----:B-1----:R-:W-:-:S04]  /*16c0*/  FMUL.FTZ R0, R88, c[0x0][0x2ec] ;  /* 0x0000bb0058007a20 */ /* 0x002fc80000410000 */
[----:B------:R1:W1:Y:S03]  /*16d0*/  MUFU.TANH R94, R0 ;  /* 0x00000000005e7308 */ /* 0x0002660000002400 */
[-C--:B------:R-:W-:Y:S01]  /*16e0*/  HMMA.16816.F32 R64, R20, R46.reuse, R60 ;  /* 0x0000002e1440723c */ /* 0x080fe2000000183c */
[----:B------:R-:W2:Y:S07]  /*16f0*/  LDSM.16.M88.4 R60, [R3+0x8800] ;  /* 0x00880000033c783b */ /* 0x000eae0000000200 */
[----:B------:R-:W-:Y:S01]  /*1700*/  HMMA.16816.F32 R68, R16, R46, R68 ;  /* 0x0000002e1044723c */ /* 0x000fe20000001844 */
[----:B-1----:R-:W-:-:S07]  /*1710*/  FMUL.FTZ R0, R89, c[0x0][0x2ec] ;  /* 0x0000bb0059007a20 */ /* 0x002fce0000410000 */
[-C--:B-----5:R-:W-:Y:S01]  /*1720*/  HMMA.16816.F32 R72, R28, R52.reuse, R72 ;  /* 0x000000341c48723c */ /* 0x0a0fe20000001848 */
[----:B------:R1:W1:Y:S07]  /*1730*/  MUFU.TANH R92, R0 ;  /* 0x00000000005c7308 */ /* 0x00026e0000002400 */
[----:B------:R-:W-:Y:S01]  /*1740*/  HMMA.16816.F32 R44, R24, R52, R48 ;  /* 0x00000034182c723c */ /* 0x000fe20000001830 */
[----:B------:R-:W5:Y:S01]  /*1750*/  LDSM.16.M88.4 R48, [R222+0x2800] ;  /* 0x00280000de30783b */ /* 0x000f620000000200 */
[----:B-1----:R-:W-:-:S04]  /*1760*/  FMUL.FTZ R0, R90, c[0x0][0x2ec] ;  /* 0x0000bb005a007a20 */ /* 0x002fc80000410000 */
[----:B------:R1:W1:Y:S11]  /*1770*/  MUFU.TANH R93, R0 ;  /* 0x00000000005d7308 */ /* 0x0002760000002400 */
[----:B------:R-:W-:Y:S07]  /*1780*/  @!UPT UIADD3 URZ, URZ, URZ, URZ ;  /* 0x0000003f3f3ff290 */ /* 0x000fee000fffe03f */
[----:B--2---:R-:W-:Y:S01]  /*1790*/  HMMA.16816.F32 R44, R16, R60, R44 ;  /* 0x0000003c102c723c */ /* 0x004fe2000000182c */
[----:B-1----:R-:W-:-:S07]  /*17a0*/  FMUL.FTZ R0, R91, c[0x0][0x2ec] ;  /* 0x0000bb005b007a20 */ /* 0x002fce0000410000 */
[----:B------:R-:W-:Y:S01]  /*17b0*/  HMMA.16816.F32 R88, R8, R42, R68 ;  /* 0x0000002a0858723c */ /* 0x000fe20000001844 */
[----:B------:R1:W2:Y:S07]  /*17c0*/  MUFU.TANH R95, R0 ;  /* 0x00000000005f7308 */ /* 0x0002ae0000002400 */
[----:B------:R-:W-:Y:S08]  /*17d0*/  HMMA.16816.F32 R68, R20, R60, R72 ;  /* 0x0000003c1444723c */ /* 0x000ff00000001848 */
[----:B------:R-:W-:Y:S01]  /*17e0*/  HMMA.16816.F32 R72, R32, R58, R148 ;  /* 0x0000003a2048723c */ /* 0x000fe20000001894 */
[----:B-1----:R-:W-:-:S04]  /*17f0*/  FMUL.FTZ R0, R76, c[0x0][0x2ec] ;  /* 0x0000bb004c007a20 */ /* 0x002fc80000410000 */
[----:B------:R1:W1:Y:S03]  /*1800*/  MUFU.TANH R154, R0 ;  /* 0x00000000009a7308 */ /* 0x0002660000002400 */
[----:B-----5:R-:W-:Y:S01]  /*1810*/  HMMA.16816.F32 R84, R8, R48, R44 ;  /* 0x000000300854723c */ /* 0x020fe2000000182c */
[----:B------:R-:W-:Y:S01]  /*1820*/  LDSM.16.M88.4 R44, [R3+0x8c00] ;  /* 0x008c0000032c783b */ /* 0x000fe20000000200 */
[----:B-1----:R-:W-:-:S04]  /*1830*/  FMUL.FTZ R0, R77, c[0x0][0x2ec] ;  /* 0x0000bb004d007a20 */ /* 0x002fc80000410000 */
[----:B------:R1:W1:Y:S02]  /*1840*/  MUFU.TANH R155, R0 ;  /* 0x00000000009b7308 */ /* 0x0002640000002400 */
[----:B-1----:R-:W-:-:S06]  /*1850*/  FMUL.FTZ R0, R78, c[0x0][0x2ec] ;  /* 0x0000bb004e007a20 */ /* 0x002fcc0000410000 */
[----:B------:R1:W1:Y:S02]  /*1860*/  MUFU.TANH R156, R0 ;  /* 0x00000000009c7308 */ /* 0x0002640000002400 */
[----:B-1----:R-:W-:Y:S02]  /*1870*/  FMUL.FTZ R0, R79, c[0x0][0x2ec] ;  /* 0x0000bb004f007a20 */ /* 0x002fe40000410000 */
[----:B------:R-:W-:Y:S01]  /*1880*/  HMMA.16816.F32 R76, R12, R42, R64 ;  /* 0x0000002a0c4c723c */ /* 0x000fe20000001840 */
[----:B------:R-:W1:Y:S03]  /*1890*/  LDSM.16.M88.4 R40, [R3+0x7c00] ;  /* 0x007c00000328783b */ /* 0x000e660000000200 */
[----:B------:R5:W1:Y:S04]  /*18a0*/  MUFU.TANH R174, R0 ;  /* 0x0000000000ae7308 */ /* 0x000a680000002400 */
[----:B------:R-:W-:Y:S01]  /*18b0*/  HMMA.16816.F32 R64, R36, R58, R128 ;  /* 0x0000003a2440723c */ /* 0x000fe20000001880 */
[----:B------:R-:W1:Y:S01]  /*18c0*/  LDSM.16.M88.4 R56, [R222+0x1c00] ;  /* 0x001c0000de38783b */ /* 0x000e620000000200 */
[----:B-----5:R-:W-:-:S04]  /*18d0*/  FMUL.FTZ R0, R80, c[0x0][0x2ec] ;  /* 0x0000bb0050007a20 */ /* 0x020fc80000410000 */
[----:B------:R5:W1:Y:S11]  /*18e0*/  MUFU.TANH R107, R0 ;  /* 0x00000000006b7308 */ /* 0x000a760000002400 */
[----:B------:R-:W-:Y:S07]  /*18f0*/  @!UPT UIADD3 URZ, URZ, URZ, URZ ;  /* 0x0000003f3f3ff290 */ /* 0x000fee000fffe03f */
[----:B------:R-:W-:Y:S01]  /*1900*/  HMMA.16816.F32 R64, R28, R54, R64 ;  /* 0x000000361c40723c */ /* 0x000fe20000001840 */
[----:B-----5:R-:W-:-:S04]  /*1910*/  FMUL.FTZ R0, R81, c[0x0][0x2ec] ;  /* 0x0000bb0051007a20 */ /* 0x020fc80000410000 */
[----:B------:R5:W1:Y:S11]  /*1920*/  MUFU.TANH R106, R0 ;  /* 0x00000000006a7308 */ /* 0x000a760000002400 */
[----:B------:R-:W-:Y:S08]  /*1930*/  @!UPT UIADD3 URZ, URZ, URZ, URZ ;  /* 0x0000003f3f3ff290 */ /* 0x000ff0000fffe03f */
[----:B------:R-:W-:Y:S01]  /*1940*/  HMMA.16816.F32 R64, R20, R62, R64 ;  /* 0x0000003e1440723c */ /* 0x000fe20000001840 */
[----:B-----5:R-:W-:-:S04]  /*1950*/  FMUL.FTZ R0, R82, c[0x0][0x2ec] ;  /* 0x0000bb0052007a20 */ /* 0x020fc80000410000 */
[----:B------:R5:W1:Y:S02]  /*1960*/  MUFU.TANH R137, R0 ;  /* 0x0000000000897308 */ /* 0x000a640000002400 */
[----:B-----5:R-:W-:Y:S02]  /*1970*/  FMUL.FTZ R0, R83, c[0x0][0x2ec] ;  /* 0x0000bb0053007a20 */ /* 0x020fe40000410000 */
[C---:B-1----:R-:W-:Y:S04]  /*1980*/  HMMA.16816.F32 R80, R32.reuse, R40, R160 ;  /* 0x000000282050723c */ /* 0x042fe800000018a0 */
[----:B------:R1:W1:Y:S04]  /*1990*/  MUFU.TANH R136, R0 ;  /* 0x0000000000887308 */ /* 0x0002680000002400 */
[----:B------:R-:W-:Y:S01]  /*19a0*/  HMMA.16816.F32 R32, R32, R42, R164 ;  /* 0x0000002a2020723c */ /* 0x000fe200000018a4 */
[----:B-1----:R-:W-:-:S04]  /*19b0*/  FMUL.FTZ R0, R76, c[0x0][0x2ec] ;  /* 0x0000bb004c007a20 */ /* 0x002fc80000410000 */
[----:B------:R1:W1:Y:S02]  /*19c0*/  MUFU.TANH R138, R0 ;  /* 0x00000000008a7308 */ /* 0x0002640000002400 */
        /* <DEDUP_REMOVED lines=11> */
[----:B------:R-:W-:Y:S08]  /*1a80*/  HMMA.16816.F32 R72, R12, R50, R64 ;  /* 0x000000320c48723c */ /* 0x000ff00000001840 */
[----:B------:R-:W-:Y:S01]  /*1a90*/  HMMA.16816.F32 R68, R16, R62, R68 ;  /* 0x0000003e1044723c */ /* 0x000fe20000001844 */
[----:B-1----:R-:W-:-:S07]  /*1aa0*/  FMUL.FTZ R0, R89, c[0x0][0x2ec] ;  /* 0x0000bb0059007a20 */ /* 0x002fce0000410000 */
[----:B------:R-:W-:Y:S01]  /*1ab0*/  HMMA.16816.F32 R52, R28, R56, R52 ;  /* 0x000000381c34723c */ /* 0x000fe20000001834 */
[----:B------:R1:W1:Y:S07]  /*1ac0*/  MUFU.TANH R100, R0 ;  /* 0x0000000000647308 */ /* 0x00026e0000002400 */
[----:B------:R-:W-:Y:S01]  /*1ad0*/  HMMA.16816.F32 R60, R36, R42, R120 ;  /* 0x0000002a243c723c */ /* 0x000fe20000001878 */
[----:B------:R-:W5:Y:S01]  /*1ae0*/  LDSM.16.M88.4 R36, [R222+0x2c00] ;  /* 0x002c0000de24783b */ /* 0x000f620000000200 */
[----:B------:R-:W-:Y:S01]  /*1af0*/  FMUL.FTZ R73, R73, c[0x0][0x2ec] ;  /* 0x0000bb0049497a20 */ /* 0x000fe20000410000 */
[----:B------:R-:W-:-:S04]  /*1b00*/  DEPBAR.LE SB0, 0x0 ;  /* 0x000080000000791a */ /* 0x000fc80000000000 */
[----:B------:R-:W-:Y:S01]  /*1b10*/  FMUL.FTZ R74, R74, c[0x0][0x2ec] ;  /* 0x0000bb004a4a7a20 */ /* 0x000fe20000410000 */
[----:B------:R-:W-:Y:S01]  /*1b20*/  HMMA.16816.F32 R64, R24, R56, R80 ;  /* 0x000000381840723c */ /* 0x000fe20000001850 */
[----:B------:R-:W-:Y:S01]  /*1b30*/  FMUL.FTZ R75, R75, c[0x0][0x2ec] ;  /* 0x0000bb004b4b7a20 */ /* 0x000fe20000410000 */
[----:B------:R-:W2:Y:S01]  /*1b40*/  MUFU.TANH R182, R73 ;  /* 0x0000004900b67308 */ /* 0x000ea20000002400 */
[----:B-1----:R-:W-:-:S05]  /*1b50*/  FMUL.FTZ R0, R90, c[0x0][0x2ec] ;  /* 0x0000bb005a007a20 */ /* 0x002fca0000410000 */
[----:B------:R-:W-:Y:S02]  /*1b60*/  HMMA.16816.F32 R52, R20, R44, R52 ;  /* 0x0000002c1434723c */ /* 0x000fe40000001834 */
[----:B------:R1:W1:Y:S06]  /*1b70*/  MUFU.TANH R48, R0 ;  /* 0x0000000000307308 */ /* 0x00026c0000002400 */
[----:B------:R-:W-:Y:S02]  /*1b80*/  HMMA.16816.F32 R28, R28, R58, R60 ;  /* 0x0000003a1c1c723c */ /* 0x000fe4000000183c */
[----:B------:R-:W2:Y:S06]  /*1b90*/  MUFU.TANH R186, R74 ;  /* 0x0000004a00ba7308 */ /* 0x000eac0000002400 */
[----:B------:R-:W-:Y:S01]  /*1ba0*/  HMMA.16816.F32 R40, R16, R44, R64 ;  /* 0x0000002c1028723c */ /* 0x000fe20000001840 */
[----:B-1----:R-:W-:Y:S01]  /*1bb0*/  FMUL.FTZ R0, R91, c[0x0][0x2ec] ;  /* 0x0000bb005b007a20 */ /* 0x002fe20000410000 */
[----:B------:R-:W1:Y:S06]  /*1bc0*/  MUFU.TANH R183, R75 ;  /* 0x0000004b00b77308 */ /* 0x000e6c0000002400 */
[----:B------:R-:W-:Y:S02]  /*1bd0*/  HMMA.16816.F32 R68, R8, R50, R68 ;  /* 0x000000320844723c */ /* 0x000fe40000001844 */
[----:B------:R1:W1:Y:S06]  /*1be0*/  MUFU.TANH R105, R0 ;  /* 0x0000000000697308 */ /* 0x00026c0000002400 */
[----:B------:R-:W-:Y:S08]  /*1bf0*/  HMMA.16816.F32 R24, R24, R58, R32 ;  /* 0x0000003a1818723c */ /* 0x000ff00000001820 */
[----:B-----5:R-:W-:Y:S01]  /*1c00*/  HMMA.16816.F32 R52, R12, R36, R52 ;  /* 0x000000240c34723c */ /* 0x020fe20000001834 */
[----:B-1----:R-:W-:-:S04]  /*1c10*/  FMUL.FTZ R0, R76, c[0x0][0x2ec] ;  /* 0x0000bb004c007a20 */ /* 0x002fc80000410000 */
[----:B------:R1:W1:Y:S03]  /*1c20*/  MUFU.TANH R190, R0 ;  /* 0x0000000000be7308 */ /* 0x0002660000002400 */
[----:B------:R-:W-:Y:S01]  /*1c30*/  HMMA.16816.F32 R20, R20, R46, R28 ;  /* 0x0000002e1414723c */ /* 0x000fe2000000181c */
[----:B------:R-:W-:Y:S02]  /*1c40*/  FMUL.FTZ R68, R68, c[0x0][0x2ec] ;  /* 0x0000bb0044447a20 */ /* 0x000fe40000410000 */
[----:B------:R-:W-:Y:S02]  /*1c50*/  FMUL.FTZ R69, R69, c[0x0][0x2ec] ;  /* 0x0000bb0045457a20 */ /* 0x000fe40000410000 */
[----:B------:R-:W2:Y:S03]  /*1c60*/  MUFU.TANH R168, R68 ;  /* 0x0000004400a87308 */ /* 0x000ea60000002400 */
[----:B------:R-:W-:Y:S01]  /*1c70*/  HMMA.16816.F32 R28, R8, R36, R40 ;  /* 0x00000024081c723c */ /* 0x000fe20000001828 */
[----:B-1----:R-:W-:-:S07]  /*1c80*/  FMUL.FTZ R0, R77, c[0x0][0x2ec] ;  /* 0x0000bb004d007a20 */ /* 0x002fce0000410000 */
[----:B------:R-:W-:Y:S01]  /*1c90*/  HMMA.16816.F32 R16, R16, R46, R24 ;  /* 0x0000002e1010723c */ /* 0x000fe20000001818 */
[----:B------:R-:W-:Y:S01]  /*1ca0*/  FMUL.FTZ R52, R52, c[0x0][0x2ec] ;  /* 0x0000bb0034347a20 */ /* 0x000fe20000410000 */
[----:B------:R-:W1:Y:S01]  /*1cb0*/  MUFU.TANH R169, R69 ;  /* 0x0000004500a97308 */ /* 0x000e620000002400 */
[----:B------:R-:W-:Y:S02]  /*1cc0*/  FMUL.FTZ R53, R53, c[0x0][0x2ec] ;  /* 0x0000bb0035357a20 */ /* 0x000fe40000410000 */
[----:B------:R-:W-:-:S03]  /*1cd0*/  FMUL.FTZ R54, R54, c[0x0][0x2ec] ;  /* 0x0000bb0036367a20 */ /* 0x000fc60000410000 */
[-C--:B------:R-:W-:Y:S02]  /*1ce0*/  HMMA.16816.F32 R12, R12, R38.reuse, R20 ;  /* 0x000000260c0c723c */ /* 0x080fe40000001814 */
[----:B------:R5:W1:Y:S08]  /*1cf0*/  MUFU.TANH R191, R0 ;  /* 0x0000000000bf7308 */ /* 0x000a700000002400 */
[----:B------:R-:W1:Y:S06]  /*1d00*/  MUFU.TANH R197, R52 ;  /* 0x0000003400c57308 */ /* 0x000e6c0000002400 */
[----:B------:R-:W-:Y:S01]  /*1d10*/  HMMA.16816.F32 R8, R8, R38, R16 ;  /* 0x000000260808723c */ /* 0x000fe20000001810 */
[----:B-----5:R-:W-:Y:S01]  /*1d20*/  FMUL.FTZ R0, R78, c[0x0][0x2ec] ;  /* 0x0000bb004e007a20 */ /* 0x020fe20000410000 */
[----:B------:R-:W1:Y:S06]  /*1d30*/  MUFU.TANH R195, R53 ;  /* 0x0000003500c37308 */ /* 0x000e6c0000002400 */
[----:B------:R-:W-:-:S02]  /*1d40*/  FMUL.FTZ R14, R14, c[0x0][0x2ec] ;  /* 0x0000bb000e0e7a20 */ /* 0x000fc40000410000 */
[----:B------:R-:W-:Y:S01]  /*1d50*/  FMUL.FTZ R15, R15, c[0x0][0x2ec] ;  /* 0x0000bb000f0f7a20 */ /* 0x000fe20000410000 */
[----:B------:R5:W1:Y:S01]  /*1d60*/  MUFU.TANH R194, R0 ;  /* 0x0000000000c27308 */ /* 0x000a620000002400 */
[----:B------:R-:W-:Y:S02]  /*1d70*/  FMUL.FTZ R12, R12, c[0x0][0x2ec] ;  /* 0x0000bb000c0c7a20 */ /* 0x000fe40000410000 */
[----:B------:R-:W-:-:S05]  /*1d80*/  FMUL.FTZ R13, R13, c[0x0][0x2ec] ;  /* 0x0000bb000d0d7a20 */ /* 0x000fca0000410000 */
[----:B------:R-:W1:Y:S05]  /*1d90*/  MUFU.TANH R193, R14 ;  /* 0x0000000e00c17308 */ /* 0x000e6a0000002400 */
[----:B------:R-:W-:Y:S02]  /*1da0*/  FMUL.FTZ R8, R8, c[0x0][0x2ec] ;  /* 0x0000bb0008087a20 */ /* 0x000fe40000410000 */
[----:B------:R-:W-:Y:S01]  /*1db0*/  FMUL.FTZ R9, R9, c[0x0][0x2ec] ;  /* 0x0000bb0009097a20 */ /* 0x000fe20000410000 */
[----:B------:R-:W1:Y:S01]  /*1dc0*/  MUFU.TANH R196, R15 ;  /* 0x0000000f00c47308 */ /* 0x000e620000002400 */
[----:B-----5:R-:W-:Y:S02]  /*1dd0*/  FMUL.FTZ R0, R79, c[0x0][0x2ec] ;  /* 0x0000bb004f007a20 */ /* 0x020fe40000410000 */
[----:B------:R-:W-:-:S02]  /*1de0*/  FMUL.FTZ R10, R10, c[0x0][0x2ec] ;  /* 0x0000bb000a0a7a20 */ /* 0x000fc40000410000 */
[----:B------:R-:W-:-:S03]  /*1df0*/  FMUL.FTZ R11, R11, c[0x0][0x2ec] ;  /* 0x0000bb000b0b7a20 */ /* 0x000fc60000410000 */
[----:B------:R5:W1:Y:S08]  /*1e00*/  MUFU.TANH R192, R0 ;  /* 0x0000000000c07308 */ /* 0x000a700000002400 */
[----:B------:R-:W1:Y:S01]  /*1e10*/  MUFU.TANH R199, R54 ;  /* 0x0000003600c77308 */ /* 0x000e620000002400 */
[----:B-----5:R-:W-:-:S07]  /*1e20*/  FMUL.FTZ R0, R84, c[0x0][0x2ec] ;  /* 0x0000bb0054007a20 */ /* 0x020fce0000410000 */
[----:B------:R-:W1:Y:S08]  /*1e30*/  MUFU.TANH R188, R12 ;  /* 0x0000000c00bc7308 */ /* 0x000e700000002400 */
        /* <DEDUP_REMOVED lines=11> */
[----:B------:R5:W1:Y:S02]  /*1ef0*/  MUFU.TANH R176, R0 ;  /* 0x0000000000b07308 */ /* 0x000a640000002400 */
[----:B-----5:R-:W-:-:S06]  /*1f00*/  FMUL.FTZ R0, R72, c[0x0][0x2ec] ;  /* 0x0000bb0048007a20 */ /* 0x020fcc0000410000 */
        /* <DEDUP_REMOVED lines=15> */
[----:B-----5:R-:W-:-:S04]  /*2000*/  LOP3.LUT R0, R158, 0xffffffe0, RZ, 0xc0, !PT ;  /* 0xffffffe09e007812 */ /* 0x020fc800078ec0ff */
[----:B------:R-:W-:Y:S02]  /*2010*/  IADD3 R3, -R0, R157, RZ ;  /* 0x0000009d00037210 */ /* 0x000fe40007ffe1ff */
[----:B------:R-:W-:-:S03]  /*2020*/  IADD3 R0, R145, R2, RZ ;  /* 0x0000000291007210 */ /* 0x000fc60007ffe0ff */
[----:B------:R1:W-:Y:S04]  /*2030*/  STL [R1+0x30], R3 ;  /* 0x0000300301007387 */ /* 0x0003e80000100800 */
[----:B------:R-:W-:Y:S06]  /*2040*/  BAR.SYNC.DEFER_BLOCKING 0x0 ;  /* 0x0000000000007b1d */ /* 0x000fec0000010000 */
[----:B------:R-:W-:Y:S05]  /*2050*/  @!P0 BRA `(.L_x_418) ;  /* 0x0000017000008947 */ /* 0x000fea0003800000 */
[----:B--234-:R-:W-:Y:S01]  /*2060*/  LEA.HI.SX32 R8, R227, 0xfffffffe, 0x1a ;  /* 0xfffffffee3087811 */ /* 0x01cfe200078fd2ff */
[----:B------:R-:W-:-:S02]  /*2070*/  IMAD.MOV.U32 R6, RZ, RZ, 0x5 ;  /* 0x00000005ff067424 */ /* 0x000fc400078e00ff */
[C---:B------:R-:W-:Y:S01]  /*2080*/  IMAD.SHL.U32 R7, R159.reuse, 0x20, RZ ;  /* 0x000000209f077824 */ /* 0x040fe200078e00ff */
[----:B------:R-:W-:Y:S01]  /*2090*/  SHF.R.S32.HI R2, RZ, 0x1f, R8 ;  /* 0x0000001fff027819 */ /* 0x000fe20000011408 */
[----:B-1----:R-:W-:Y:S01]  /*20a0*/  IMAD R3, R202, R8, RZ ;  /* 0x00000008ca037224 */ /* 0x002fe200078e02ff */
[----:B------:R-:W-:Y:S01]  /*20b0*/  SHF.L.U64.HI R5, R159, R6, c[0x0][0x19c] ;  /* 0x000067009f057619 */ /* 0x000fe20000010206 */
        /* <DEDUP_REMOVED lines=17> */
.L_x_418:
[----:B-1234-:R-:W-:Y:S02]  /*21d0*/  FMNMX.FTZ R2, R99, R98, !PT ;  /* 0x0000006263027209 */ /* 0x01efe40007810000 */
[----:B------:R-:W-:-:S02]  /*21e0*/  FMNMX.FTZ R5, R114, R103, !PT ;  /* 0x0000006772057209 */ /* 0x000fc40007810000 */
[----:B------:R-:W-:Y:S02]  /*21f0*/  FMNMX.FTZ R2, R94, R2, !PT ;  /* 0x000000025e027209 */ /* 0x000fe40007810000 */
[----:B------:R-:W-:Y:S02]  /*2200*/  FMNMX.FTZ R5, R113, R5, !PT ;  /* 0x0000000571057209 */ /* 0x000fe40007810000 */
        /* <DEDUP_REMOVED lines=105> */
[----:B------:R-:W-:-:S05]  /*28a0*/  FSEL R0, R0, RZ, P1 ;  /* 0x000000ff00007208 */ /* 0x000fca0000800000 */
[--C-:B------:R-:W-:Y:S02]  /*28b0*/  FFMA.FTZ R4, R114, c[0x0][0x23c], -R0.reuse ;  /* 0x00008f0072047a23 */ /* 0x100fe40000010800 */
[--C-:B------:R-:W-:Y:S02]  /*28c0*/  FFMA.FTZ R9, R113, c[0x0][0x23c], -R0.reuse ;  /* 0x00008f0071097a23 */ /* 0x100fe40000010800 */
[----:B------:R2:W-:Y:S08]  /*28d0*/  MUFU.EX2 R237, R4 ;  /* 0x0000000400ed7308 */ /* 0x0005f00000000800 */
[----:B------:R-:W-:Y:S01]  /*28e0*/  MUFU.EX2 R238, R9 ;  /* 0x0000000900ee7308 */ /* 0x000fe20000000800 */
[----:B--2---:R-:W-:Y:S01]  /*28f0*/  FFMA.FTZ R4, R103, c[0x0][0x23c], -R0 ;  /* 0x00008f0067047a23 */ /* 0x004fe20000010800 */
[----:B-1----:R-:W-:-:S02]  /*2900*/  FMNMX.FTZ R103, R5, R6, !PT ;  /* 0x0000000605677209 */ /* 0x002fc40007810000 */
[----:B------:R-:W-:-:S04]  /*2910*/  F2FP.PACK_AB R6, R246, R245 ;  /* 0x000000f5f606723e */ /* 0x000fc800000000ff */
[----:B------:R1:W-:Y:S01]  /*2920*/  MUFU.EX2 R232, R4 ;  /* 0x0000000400e87308 */ /* 0x0003e20000000800 */
[C---:B------:R-:W-:Y:S01]  /*2930*/  FSETP.NEU.FTZ.AND P1, PT, R103.reuse, -INF , PT ;  /* 0xff8000006700780b */ /* 0x040fe20003f3d000 */
[----:B------:R-:W-:Y:S01]  /*2940*/  FMUL.FTZ R8, R103, c[0x0][0x23c] ;  /* 0x00008f0067087a20 */ /* 0x000fe20000410000 */
[----:B------:R-:W-:-:S04]  /*2950*/  F2FP.PACK_AB R5, R241, R243 ;  /* 0x000000f3f105723e */ /* 0x000fc800000000ff */
[----:B------:R-:W-:Y:S01]  /*2960*/  FSEL R13, R8, RZ, P1 ;  /* 0x000000ff080d7208 */ /* 0x000fe20000800000 */
[----:B------:R-:W-:-:S04]  /*2970*/  FFMA.FTZ R8, R112, c[0x0][0x23c], -R0 ;  /* 0x00008f0070087a23 */ /* 0x000fc80000010800 */
[----:B------:R2:W3:Y:S01]  /*2980*/  MUFU.EX2 R239, R8 ;  /* 0x0000000800ef7308 */ /* 0x0004e20000000800 */
[----:B-1----:R-:W-:-:S07]  /*2990*/  F2FP.PACK_AB R4, R244, R247 ;  /* 0x000000f7f404723e */ /* 0x002fce00000000ff */
[----:B------:R-:W-:Y:S01]  /*29a0*/  HMMA.16816.F32 R120, R4, R24, RZ ;  /* 0x000000180478723c */ /* 0x000fe200000018ff */
[----:B--2---:R-:W-:Y:S01]  /*29b0*/  FFMA.FTZ R8, R115, c[0x0][0x23c], -R13 ;  /* 0x00008f0073087a23 */ /* 0x004fe2000001080d */
[----:B---3--:R-:W-:-:S06]  /*29c0*/  F2FP.PACK_AB R10, R239, R238 ;  /* 0x000000eeef0a723e */ /* 0x008fcc00000000ff */
        /* <DEDUP_REMOVED lines=20> */
[----:B------:R-:W-:Y:S07]  /*2b10*/  HMMA.16816.F32 R64, R4, R38, RZ ;  /* 0x000000260440723c */ /* 0x000fee00000018ff */
[--C-:B------:R-:W-:Y:S01]  /*2b20*/  FFMA.FTZ R4, R107, c[0x0][0x23c], -R12.reuse ;  /* 0x00008f006b047a23 */ /* 0x100fe2000001080c */
[C---:B------:R-:W-:Y:S03]  /*2b30*/  HMMA.16816.F32 R68, R8.reuse, R24, RZ ;  /* 0x000000180844723c */ /* 0x040fe600000018ff */
[----:B------:R1:W-:Y:S05]  /*2b40*/  MUFU.EX2 R230, R4 ;  /* 0x0000000400e67308 */ /* 0x0003ea0000000800 */
        /* <DEDUP_REMOVED lines=11> */
[----:B------:R2:W-:Y:S06]  /*2c00*/  MUFU.EX2 R234, R4 ;  /* 0x0000000400ea7308 */ /* 0x0005ec0000000800 */
[C---:B------:R-:W-:Y:S08]  /*2c10*/  HMMA.16816.F32 R52, R8.reuse, R28, RZ ;  /* 0x0000001c0834723c */ /* 0x040ff000000018ff */
[----:B------:R-:W-:Y:S01]  /*2c20*/  HMMA.16816.F32 R140, R8, R30, RZ ;  /* 0x0000001e088c723c */ /* 0x000fe200000018ff */
[----:B------:R-:W3:Y:S01]  /*2c30*/  LDSM.16.MT88.4 R28, [R221+0xa400] ;  /* 0x00a40000dd1c783b */ /* 0x000ee20000004200 */
[----:B--2---:R-:W-:-:S04]  /*2c40*/  FFMA.FTZ R4, R100, c[0x0][0x23c], -R12 ;  /* 0x00008f0064047a23 */ /* 0x004fc8000001080c */
[----:B------:R2:W4:Y:S02]  /*2c50*/  MUFU.EX2 R233, R4 ;  /* 0x0000000400e97308 */ /* 0x0005240000000800 */
[C---:B------:R-:W-:Y:S08]  /*2c60*/  HMMA.16816.F32 R144, R8.reuse, R34, RZ ;  /* 0x000000220890723c */ /* 0x040ff000000018ff */
[----:B------:R-:W-:Y:S01]  /*2c70*/  HMMA.16816.F32 R44, R8, R36, RZ ;  /* 0x00000024082c723c */ /* 0x000fe200000018ff */
[----:B--2---:R-:W-:-:S07]  /*2c80*/  FFMA.FTZ R4, R137, c[0x0][0x23c], -R2 ;  /* 0x00008f0089047a23 */ /* 0x004fce0000010802 */
[----:B------:R-:W-:Y:S01]  /*2c90*/  HMMA.16816.F32 R148, R8, R38, RZ ;  /* 0x000000260894723c */ /* 0x000fe200000018ff */
[----:B----4-:R-:W-:Y:S01]  /*2ca0*/  F2FP.PACK_AB R6, R233, R234 ;  /* 0x000000eae906723e */ /* 0x010fe200000000ff */
[----:B------:R-:W-:Y:S01]  /*2cb0*/  LDSM.16.MT88.4 R36, [R221+0xb800] ;  /* 0x00b80000dd24783b */ /* 0x000fe20000004200 */
[----:B------:R2:W-:Y:S02]  /*2cc0*/  MUFU.EX2 R216, R4 ;  /* 0x0000000400d87308 */ /* 0x0005e40000000800 */
[----:B--2---:R-:W-:-:S06]  /*2cd0*/  FFMA.FTZ R4, R136, c[0x0][0x23c], -R2 ;  /* 0x00008f0088047a23 */ /* 0x004fcc0000010802 */
[----:B------:R2:W4:Y:S02]  /*2ce0*/  MUFU.EX2 R219, R4 ;  /* 0x0000000400db7308 */ /* 0x0005240000000800 */
[----:B--2---:R-:W-:Y:S01]  /*2cf0*/  FFMA.FTZ R4, R48, c[0x0][0x23c], -R2 ;  /* 0x00008f0030047a23 */ /* 0x004fe20000010802 */
[----:B----4-:R-:W-:Y:S01]  /*2d00*/  F2FP.PACK_AB R5, R219, R216 ;  /* 0x000000d8db05723e */ /* 0x010fe200000000ff */
[----:B------:R-:W-:Y:S01]  /*2d10*/  HMMA.16816.F32 R48, R8, R32, RZ ;  /* 0x000000200830723c */ /* 0x000fe200000018ff */
[----:B------:R-:W2:Y:S03]  /*2d20*/  LDSM.16.MT88.4 R32, [R220+0xb400] ;  /* 0x00b40000dc20783b */ /* 0x000ea60000004200 */
[----:B------:R4:W-:Y:S03]  /*2d30*/  MUFU.EX2 R218, R4 ;  /* 0x0000000400da7308 */ /* 0x0009e60000000800 */
[----:B------:R-:W-:-:S02]  /*2d40*/  FFMA.FTZ R8, R138, c[0x0][0x23c], -R0 ;  /* 0x00008f008a087a23 */ /* 0x000fc40000010800 */
[----:B------:R-:W-:-:S03]  /*2d50*/  FADD.FTZ R9, R243, R241 ;  /* 0x000000f1f3097221 */ /* 0x000fc60000010000 */
[----:B------:R5:W-:Y:S01]  /*2d60*/  MUFU.EX2 R213, R8 ;  /* 0x0000000800d57308 */ /* 0x000be20000000800 */
[----:B------:R-:W-:Y:S02]  /*2d70*/  FADD.FTZ R9, R240, R9 ;  /* 0x00000009f0097221 */ /* 0x000fe40000010000 */
[----:B----4-:R-:W-:-:S05]  /*2d80*/  FFMA.FTZ R4, R105, c[0x0][0x23c], -R2 ;  /* 0x00008f0069047a23 */ /* 0x010fca0000010802 */
[----:B------:R4:W1:Y:S01]  /*2d90*/  MUFU.EX2 R217, R4 ;  /* 0x0000000400d97308 */ /* 0x0008620000000800 */
[----:B-----5:R-:W-:-:S07]  /*2da0*/  FFMA.FTZ R8, R139, c[0x0][0x23c], -R0 ;  /* 0x00008f008b087a23 */ /* 0x020fce0000010800 */
[----:B------:R5:W-:Y:S01]  /*2db0*/  MUFU.EX2 R212, R8 ;  /* 0x0000000800d47308 */ /* 0x000be20000000800 */
[----:B----4-:R-:W-:Y:S01]  /*2dc0*/  FFMA.FTZ R4, R154, c[0x0][0x23c], -R0 ;  /* 0x00008f009a047a23 */ /* 0x010fe20000010800 */
[----:B-1----:R-:W-:-:S06]  /*2dd0*/  F2FP.PACK_AB R7, R217, R218 ;  /* 0x000000dad907723e */ /* 0x002fcc00000000ff */
[----:B------:R1:W-:Y:S01]  /*2de0*/  MUFU.EX2 R215, R4 ;  /* 0x0000000400d77308 */ /* 0x0003e20000000800 */
[----:B-----5:R-:W-:-:S07]  /*2df0*/  FFMA.FTZ R8, R156, c[0x0][0x23c], -R13 ;  /* 0x00008f009c087a23 */ /* 0x020fce000001080d */
[----:B------:R4:W-:Y:S01]  /*2e00*/  MUFU.EX2 R210, R8 ;  /* 0x0000000800d27308 */ /* 0x0009e20000000800 */
[----:B-1----:R-:W-:-:S07]  /*2e10*/  FFMA.FTZ R4, R155, c[0x0][0x23c], -R0 ;  /* 0x00008f009b047a23 */ /* 0x002fce0000010800 */
[----:B------:R1:W5:Y:S01]  /*2e20*/  MUFU.EX2 R214, R4 ;  /* 0x0000000400d67308 */ /* 0x0003620000000800 */
[----:B----4-:R-:W-:-:S07]  /*2e30*/  FFMA.FTZ R8, R174, c[0x0][0x23c], -R13 ;  /* 0x00008f00ae087a23 */ /* 0x010fce000001080d */
[----:B------:R4:W2:Y:S01]  /*2e40*/  MUFU.EX2 R211, R8 ;  /* 0x0000000800d37308 */ /* 0x0008a20000000800 */
[----:B-1----:R-:W-:-:S07]  /*2e50*/  F2FP.PACK_AB R4, R235, R230 ;  /* 0x000000e6eb04723e */ /* 0x002fce00000000ff */
[----:B------:R-:W-:Y:S01]  /*2e60*/  HMMA.16816.F32 R160, R4, R20, R116 ;  /* 0x0000001404a0723c */ /* 0x000fe20000001874 */
[----:B----4-:R-:W-:-:S04]  /*2e70*/  FFMA.FTZ R8, R153, c[0x0][0x23c], -R13 ;  /* 0x00008f0099087a23 */ /* 0x010fc8000001080d */
[----:B------:R1:W-:Y:S03]  /*2e80*/  MUFU.EX2 R209, R8 ;  /* 0x0000000800d17308 */ /* 0x0003e60000000800 */
[C---:B---3--:R-:W-:Y:S08]  /*2e90*/  HMMA.16816.F32 R116, R4.reuse, R28, R108 ;  /* 0x0000001c0474723c */ /* 0x048ff0000000186c */
[----:B------:R-:W-:Y:S01]  /*2ea0*/  HMMA.16816.F32 R164, R4, R24, R120 ;  /* 0x0000001804a4723c */ /* 0x000fe20000001878 */
[----:B-1----:R-:W-:-:S07]  /*2eb0*/  FFMA.FTZ R8, R152, c[0x0][0x23c], -R13 ;  /* 0x00008f0098087a23 */ /* 0x002fce000001080d */
[C---:B--2---:R-:W-:Y:S01]  /*2ec0*/  HMMA.16816.F32 R108, R4.reuse, R32, R96 ;  /* 0x00000020046c723c */ /* 0x044fe20000001860 */
        /* <DEDUP_REMOVED lines=9> */
[----:B------:R1:W3:Y:S07]  /*2f60*/  MUFU.EX2 R206, R8 ;  /* 0x0000000800ce7308 */ /* 0x0002ee0000000800 */
[C---:B------:R-:W-:Y:S08]  /*2f70*/  HMMA.16816.F32 R92, R4.reuse, R30, R76 ;  /* 0x0000001e045c723c */ /* 0x040ff0000000184c */
[----:B------:R-:W-:Y:S01]  /*2f80*/  HMMA.16816.F32 R88, R4, R34, R72 ;  /* 0x000000220458723c */ /* 0x000fe20000001848 */
[----:B-1----:R-:W-:-:S04]  /*2f90*/  FFMA.FTZ R8, R168, c[0x0][0x23c], -R12 ;  /* 0x00008f00a8087a23 */ /* 0x002fc8000001080c */
[----:B------:R1:W-:Y:S03]  /*2fa0*/  MUFU.EX2 R205, R8 ;  /* 0x0000000800cd7308 */ /* 0x0003e60000000800 */
[----:B------:R-:W-:Y:S07]  /*2fb0*/  HMMA.16816.F32 R84, R4, R42, R64 ;  /* 0x0000002a0454723c */ /* 0x000fee0000001840 */
[----:B-----5:R-:W-:-:S02]  /*2fc0*/  F2FP.PACK_AB R4, R214, R215 ;  /* 0x000000d7d604723e */ /* 0x020fc400000000ff */
[----:B------:R-:W-:Y:S02]  /*2fd0*/  F2FP.PACK_AB R5, R211, R210 ;  /* 0x000000d2d305723e */ /* 0x000fe400000000ff */
[----:B------:R-:W-:Y:S02]  /*2fe0*/  F2FP.PACK_AB R6, R212, R213 ;  /* 0x000000d5d406723e */ /* 0x000fe400000000ff */
[----:B--2---:R-:W-:Y:S01]  /*2ff0*/  F2FP.PACK_AB R7, R208, R209 ;  /* 0x000000d1d007723e */ /* 0x004fe200000000ff */
[----:B-1----:R-:W-:-:S04]  /*3000*/  FFMA.FTZ R8, R169, c[0x0][0x23c], -R12 ;  /* 0x00008f00a9087a23 */ /* 0x002fc8000001080c */
[----:B------:R1:W-:Y:S02]  /*3010*/  MUFU.EX2 R204, R8 ;  /* 0x0000000800cc7308 */ /* 0x0003e40000000800 */
[C---:B------:R-:W-:Y:S08]  /*3020*/  HMMA.16816.F32 R64, R4.reuse, R32, R48 ;  /* 0x000000200440723c */ /* 0x040ff00000001830 */
[----:B------:R-:W-:Y:S01]  /*3030*/  HMMA.16816.F32 R80, R4, R24, R68 ;  /* 0x000000180450723c */ /* 0x000fe20000001844 */
[----:B-1----:R-:W-:-:S07]  /*3040*/  FFMA.FTZ R8, R177, c[0x0][0x23c], -R2 ;  /* 0x00008f00b1087a23 */ /* 0x002fce0000010802 */
[C---:B------:R-:W-:Y:S01]  /*3050*/  HMMA.16816.F32 R76, R4.reuse, R20, R60 ;  /* 0x00000014044c723c */ /* 0x040fe2000000183c */
[----:B------:R1:W-:Y:S07]  /*3060*/  MUFU.EX2 R203, R8 ;  /* 0x0000000800cb7308 */ /* 0x0003ee0000000800 */
[C---:B------:R-:W-:Y:S08]  /*3070*/  HMMA.16816.F32 R72, R4.reuse, R16, R56 ;  /* 0x000000100448723c */ /* 0x040ff00000001838 */
[----:B------:R-:W-:Y:S01]  /*3080*/  HMMA.16816.F32 R48, R4, R18, R124 ;  /* 0x000000120430723c */ /* 0x000fe2000000187c */
[----:B------:R-:W2:Y:S01]  /*3090*/  LDSM.16.MT88.4 R16, [R221+0x9800] ;  /* 0x00980000dd10783b */ /* 0x000ea20000004200 */
[----:B-1----:R-:W-:-:S03]  /*30a0*/  FFMA.FTZ R8, R176, c[0x0][0x23c], -R2 ;  /* 0x00008f00b0087a23 */ /* 0x002fc60000010802 */
[----:B------:R-:W-:Y:S01]  /*30b0*/  LDSM.16.MT88.4 R124, [R220+0x9c00] ;  /* 0x009c0000dc7c783b */ /* 0x000fe20000004200 */
[----:B------:R1:W4:Y:S02]  /*30c0*/  MUFU.EX2 R202, R8 ;  /* 0x0000000800ca7308 */ /* 0x0003240000000800 */
[C---:B------:R-:W-:Y:S08]  /*30d0*/  HMMA.16816.F32 R68, R4.reuse, R28, R52 ;  /* 0x0000001c0444723c */ /* 0x040ff00000001834 */
[----:B------:R-:W-:Y:S01]  /*30e0*/  HMMA.16816.F32 R172, R4, R40, R44 ;  /* 0x0000002804ac723c */ /* 0x000fe2000000182c */
[----:B-1----:R-:W-:-:S07]  /*30f0*/  FFMA.FTZ R8, R171, c[0x0][0x23c], -R2 ;  /* 0x00008f00ab087a23 */ /* 0x002fce0000010802 */
[C---:B------:R-:W-:Y:S01]  /*3100*/  HMMA.16816.F32 R60, R4.reuse, R26, R132 ;  /* 0x0000001a043c723c */ /* 0x040fe20000001884 */
[----:B------:R-:W1:Y:S01]  /*3110*/  LDSM.16.MT88.4 R24, [R220+0x9800] ;  /* 0x00980000dc18783b */ /* 0x000e620000004200 */
[----:B------:R5:W-:Y:S06]  /*3120*/  MUFU.EX2 R200, R8 ;  /* 0x0000000800c87308 */ /* 0x000bec0000000800 */
[C---:B------:R-:W-:Y:S01]  /*3130*/  HMMA.16816.F32 R52, R4.reuse, R22, R128 ;  /* 0x000000160434723c */ /* 0x040fe20000001880 */
[----:B------:R-:W1:Y:S07]  /*3140*/  LDSM.16.MT88.4 R20, [R220+0xa800] ;  /* 0x00a80000dc14783b */ /* 0x000e6e0000004200 */
[----:B------:R-:W-:Y:S01]  /*3150*/  HMMA.16816.F32 R44, R4, R30, R140 ;  /* 0x0000001e042c723c */ /* 0x000fe2000000188c */
[----:B------:R-:W1:Y:S01]  /*3160*/  LDSM.16.MT88.4 R28, [R221+0xa800] ;  /* 0x00a80000dd1c783b */ /* 0x000e620000004200 */
[----:B-----5:R-:W-:-:S03]  /*3170*/  FFMA.FTZ R8, R170, c[0x0][0x23c], -R2 ;  /* 0x00008f00aa087a23 */ /* 0x020fc60000010802 */
[----:B------:R-:W-:Y:S01]  /*3180*/  LDSM.16.MT88.4 R140, [R221+0x9c00] ;  /* 0x009c0000dd8c783b */ /* 0x000fe20000004200 */
[----:B------:R5:W2:Y:S02]  /*3190*/  MUFU.EX2 R201, R8 ;  /* 0x0000000800c97308 */ /* 0x000aa40000000800 */
[C---:B------:R-:W-:Y:S01]  /*31a0*/  HMMA.16816.F32 R56, R4.reuse, R34, R144 ;  /* 0x000000220438723c */ /* 0x040fe20000001890 */
[----:B------:R-:W1:Y:S07]  /*31b0*/  LDSM.16.MT88.4 R32, [R220+0xb800] ;  /* 0x00b80000dc20783b */ /* 0x000e6e0000004200 */
[----:B------:R-:W-:Y:S01]  /*31c0*/  HMMA.16816.F32 R40, R4, R42, R148 ;  /* 0x0000002a0428723c */ /* 0x000fe20000001894 */
[----:B-----5:R-:W-:-:S06]  /*31d0*/  FFMA.FTZ R8, R190, c[0x0][0x23c], -R0 ;  /* 0x00008f00be087a23 */ /* 0x020fcc0000010800 */
[----:B---3--:R-:W-:Y:S02]  /*31e0*/  F2FP.PACK_AB R4, R206, R207 ;  /* 0x000000cfce04723e */ /* 0x008fe400000000ff */
[----:B----4-:R-:W-:Y:S01]  /*31f0*/  F2FP.PACK_AB R5, R202, R203 ;  /* 0x000000cbca05723e */ /* 0x010fe200000000ff */
[----:B------:R3:W-:Y:S01]  /*3200*/  MUFU.EX2 R190, R8 ;  /* 0x0000000800be7308 */ /* 0x0007e20000000800 */
[----:B------:R-:W-:Y:S02]  /*3210*/  F2FP.PACK_AB R6, R204, R205 ;  /* 0x000000cdcc06723e */ /* 0x000fe400000000ff */
[----:B--2---:R-:W-:-:S07]  /*3220*/  F2FP.PACK_AB R7, R201, R200 ;  /* 0x000000c8c907723e */ /* 0x004fce00000000ff */
[----:B------:R-:W-:Y:S01]  /*3230*/  HMMA.16816.F32 R132, R4, R16, R160 ;  /* 0x000000100484723c */ /* 0x000fe200000018a0 */
[----:B---3--:R-:W-:-:S07]  /*3240*/  FFMA.FTZ R8, R191, c[0x0][0x23c], -R0 ;  /* 0x00008f00bf087a23 */ /* 0x008fce0000010800 */
[C---:B-1----:R-:W-:Y:S01]  /*3250*/  HMMA.16816.F32 R112, R4.reuse, R24, R164 ;  /* 0x000000180470723c */ /* 0x042fe200000018a4 */
[----:B------:R1:W2:Y:S07]  /*3260*/  MUFU.EX2 R177, R8 ;  /* 0x0000000800b17308 */ /* 0x0002ae0000000800 */
[C---:B------:R-:W-:Y:S08]  /*3270*/  HMMA.16816.F32 R160, R4.reuse, R36, R96 ;  /* 0x0000002404a0723c */ /* 0x040ff00000001860 */
[----:B------:R-:W-:Y:S01]  /*3280*/  HMMA.16816.F32 R148, R4, R20, R156 ;  /* 0x000000140494723c */ /* 0x000fe2000000189c */
[----:B------:R-:W-:Y:S01]  /*3290*/  LDSM.16.MT88.4 R156, [R220+0xac00] ;  /* 0x00ac0000dc9c783b */ /* 0x000fe20000004200 */
[----:B-1----:R-:W-:-:S04]  /*32a0*/  FFMA.FTZ R8, R185, c[0x0][0x23c], -R0 ;  /* 0x00008f00b9087a23 */ /* 0x002fc80000010800 */
[----:B------:R1:W-:Y:S02]  /*32b0*/  MUFU.EX2 R176, R8 ;  /* 0x0000000800b07308 */ /* 0x0003e40000000800 */
        /* <DEDUP_REMOVED lines=13> */
[----:B------:R1:W4:Y:S06]  /*3390*/  MUFU.EX2 R105, R8 ;  /* 0x0000000800697308 */ /* 0x00032c0000000800 */
[----:B--2---:R-:W-:Y:S02]  /*33a0*/  F2FP.PACK_AB R4, R177, R190 ;  /* 0x000000beb104723e */ /* 0x004fe400000000ff */
[----:B---3--:R-:W-:Y:S01]  /*33b0*/  F2FP.PACK_AB R6, R107, R176 ;  /* 0x000000b06b06723e */ /* 0x008fe200000000ff */
[----:B-1----:R-:W-:Y:S01]  /*33c0*/  FFMA.FTZ R8, R186, c[0x0][0x23c], -R13 ;  /* 0x00008f00ba087a23 */ /* 0x002fe2000001080d */
[----:B----4-:R-:W-:-:S03]  /*33d0*/  F2FP.PACK_AB R5, R105, R106 ;  /* 0x0000006a6905723e */ /* 0x010fc600000000ff */
[----:B------:R1:W-:Y:S02]  /*33e0*/  MUFU.EX2 R101, R8 ;  /* 0x0000000800657308 */ /* 0x0003e40000000800 */
[----:B-1----:R-:W-:-:S06]  /*33f0*/  FFMA.FTZ R8, R183, c[0x0][0x23c], -R13 ;  /* 0x00008f00b7087a23 */ /* 0x002fcc000001080d */
[----:B------:R-:W1:Y:S02]  /*3400*/  MUFU.EX2 R100, R8 ;  /* 0x0000000800647308 */ /* 0x000e640000000800 */
[----:B-1----:R-:W-:Y:S01]  /*3410*/  F2FP.PACK_AB R7, R100, R101 ;  /* 0x000000656407723e */ /* 0x002fe200000000ff */
[----:B------:R-:W-:-:S06]  /*3420*/  FFMA.FTZ R8, R179, c[0x0][0x23c], -R12 ;  /* 0x00008f00b3087a23 */ /* 0x000fcc000001080c */
[C---:B------:R-:W-:Y:S01]  /*3430*/  HMMA.16816.F32 R60, R4.reuse, R26, R60 ;  /* 0x0000001a043c723c */ /* 0x040fe2000000183c */
[----:B------:R1:W-:Y:S07]  /*3440*/  MUFU.EX2 R26, R8 ;  /* 0x00000008001a7308 */ /* 0x0003ee0000000800 */
[C---:B------:R-:W-:Y:S01]  /*3450*/  HMMA.16816.F32 R116, R4.reuse, R24, R80 ;  /* 0x000000180474723c */ /* 0x040fe20000001850 */
[----:B------:R-:W2:Y:S07]  /*3460*/  LDSM.16.MT88.4 R80, [R220+0xbc00] ;  /* 0x00bc0000dc50783b */ /* 0x000eae0000004200 */
        /* <DEDUP_REMOVED lines=18> */
[----:B------:R1:W-:Y:S01]  /*3590*/  MUFU.EX2 R22, R8 ;  /* 0x0000000800167308 */ /* 0x0003e20000000800 */
[----:B------:R-:W3:Y:S06]  /*35a0*/  LDSM.16.MT88.4 R172, [R221+0xac00] ;  /* 0x00ac0000ddac783b */ /* 0x000eec0000004200 */
[----:B------:R-:W-:Y:S01]  /*35b0*/  HMMA.16816.F32 R40, R4, R38, R40 ;  /* 0x000000260428723c */ /* 0x000fe20000001828 */
[----:B------:R-:W4:Y:S01]  /*35c0*/  LDSM.16.MT88.4 R4, [R221+0xbc00] ;  /* 0x00bc0000dd04783b */ /* 0x000f220000004200 */
[----:B-1----:R-:W-:-:S04]  /*35d0*/  FFMA.FTZ R8, R187, c[0x0][0x23c], -R2 ;  /* 0x00008f00bb087a23 */ /* 0x002fc80000010802 */
[----:B------:R1:W5:Y:S02]  /*35e0*/  MUFU.EX2 R21, R8 ;  /* 0x0000000800157308 */ /* 0x0003640000000800 */
[--C-:B-1----:R-:W-:Y:S01]  /*35f0*/  FFMA.FTZ R8, R178, c[0x0][0x23c], -R2.reuse ;  /* 0x00008f00b2087a23 */ /* 0x102fe20000010802 */
[----:B-----5:R-:W-:Y:S01]  /*3600*/  F2FP.PACK_AB R93, R21, R22 ;  /* 0x00000016155d723e */ /* 0x020fe200000000ff */
[----:B------:R-:W-:-:S04]  /*3610*/  FFMA.FTZ R2, R181, c[0x0][0x23c], -R2 ;  /* 0x00008f00b5027a23 */ /* 0x000fc80000010802 */
[----:B------:R1:W-:Y:S08]  /*3620*/  MUFU.EX2 R19, R8 ;  /* 0x0000000800137308 */ /* 0x0003f00000000800 */
[----:B------:R5:W2:Y:S01]  /*3630*/  MUFU.EX2 R20, R2 ;  /* 0x0000000200147308 */ /* 0x000aa20000000800 */
[----:B-1----:R-:W-:-:S04]  /*3640*/  FADD.FTZ R8, R247, R244 ;  /* 0x000000f4f7087221 */ /* 0x002fc80000010000 */
[----:B------:R-:W-:Y:S02]  /*3650*/  FADD.FTZ R8, R245, R8 ;  /* 0x00000008f5087221 */ /* 0x000fe40000010000 */
[----:B-----5:R-:W-:Y:S01]  /*3660*/  FFMA.FTZ R2, R197, c[0x0][0x23c], -R0 ;  /* 0x00008f00c5027a23 */ /* 0x020fe20000010800 */
[----:B--2---:R-:W-:-:S03]  /*3670*/  F2FP.PACK_AB R95, R20, R19 ;  /* 0x00000013145f723e */ /* 0x004fc600000000ff */
[----:B------:R1:W-:Y:S04]  /*3680*/  MUFU.EX2 R18, R2 ;  /* 0x0000000200127308 */ /* 0x0003e80000000800 */
        /* <DEDUP_REMOVED lines=15> */
[C---:B---3--:R-:W-:Y:S01]  /*3780*/  HMMA.16816.F32 R164, R92.reuse, R172, R164 ;  /* 0x000000ac5ca4723c */ /* 0x048fe200000018a4 */
[----:B-----5:R-:W-:Y:S02]  /*3790*/  FFMA.FTZ R0, R199, c[0x0][0x23c], -R13 ;  /* 0x00008f00c7007a23 */ /* 0x020fe4000001080d */
[----:B------:R-:W-:Y:S02]  /*37a0*/  FADD.FTZ R2, R236, R2 ;  /* 0x00000002ec027221 */ /* 0x000fe40000010000 */
[----:B------:R1:W-:Y:S03]  /*37b0*/  MUFU.EX2 R14, R0 ;  /* 0x00000000000e7308 */ /* 0x0003e60000000800 */
[----:B------:R-:W-:Y:S01]  /*37c0*/  HMMA.16816.F32 R168, R92, R174, R168 ;  /* 0x000000ae5ca8723c */ /* 0x000fe200000018a8 */
[----:B------:R-:W-:-:S04]  /*37d0*/  FADD.FTZ R2, R210, R2 ;  /* 0x00000002d2027221 */ /* 0x000fc80000010000 */
[----:B------:R-:W-:-:S03]  /*37e0*/  FADD.FTZ R2, R211, R2 ;  /* 0x00000002d3027221 */ /* 0x000fc60000010000 */
[----:B------:R-:W-:Y:S01]  /*37f0*/  HMMA.16816.F32 R72, R92, R80, R108 ;  /* 0x000000505c48723c */ /* 0x000fe2000000186c */
[----:B-1----:R-:W-:-:S07]  /*3800*/  FFMA.FTZ R0, R198, c[0x0][0x23c], -R13 ;  /* 0x00008f00c6007a23 */ /* 0x002fce000001080d */
[C---:B----4-:R-:W-:Y:S01]  /*3810*/  HMMA.16816.F32 R88, R92.reuse, R4, R160 ;  /* 0x000000045c58723c */ /* 0x050fe200000018a0 */
[----:B------:R1:W3:Y:S07]  /*3820*/  MUFU.EX2 R12, R0 ;  /* 0x00000000000c7308 */ /* 0x0002ee0000000800 */
[----:B------:R-:W-:Y:S07]  /*3830*/  HMMA.16816.F32 R92, R92, R6, R96 ;  /* 0x000000065c5c723c */ /* 0x000fee0000001860 */
[----:B--2---:R-:W-:-:S02]  /*3840*/  F2FP.PACK_AB R96, R17, R18 ;  /* 0x000000121160723e */ /* 0x004fc400000000ff */
[----:B------:R-:W-:Y:S01]  /*3850*/  F2FP.PACK_AB R98, R15, R16 ;  /* 0x000000100f62723e */ /* 0x000fe200000000ff */
[----:B-1----:R-:W-:Y:S01]  /*3860*/  FFMA.FTZ R0, R193, c[0x0][0x23c], -R13 ;  /* 0x00008f00c1007a23 */ /* 0x002fe2000001080d */
[----:B---3--:R-:W-:-:S03]  /*3870*/  F2FP.PACK_AB R97, R12, R14 ;  /* 0x0000000e0c61723e */ /* 0x008fc600000000ff */
        /* <DEDUP_REMOVED lines=65> */
[----:B------:R-:W-:Y:S01]  /*3c90*/  FADD.FTZ R0, R20, R0 ;  /* 0x0000000014007221 */ /* 0x000fe20000010000 */
[----:B------:R1:W-:Y:S01]  /*3ca0*/  STL [R1], R5 ;  /* 0x0000000501007387 */ /* 0x0003e20000100800 */
[----:B------:R-:W-:-:S03]  /*3cb0*/  FADD.FTZ R2, R23, R2 ;  /* 0x0000000217027221 */ /* 0x000fc60000010000 */
[----:B------:R1:W-:Y:S04]  /*3cc0*/  STL [R1+0x4], R4 ;  /* 0x0000040401007387 */ /* 0x0003e80000100800 */
[----:B------:R1:W-:Y:S04]  /*3cd0*/  STL [R1+0xc], R0 ;  /* 0x00000c0001007387 */ /* 0x0003e80000100800 */
[----:B------:R1:W-:Y:S01]  /*3ce0*/  STL [R1+0x8], R2 ;  /* 0x0000080201007387 */ /* 0x0003e20000100800 */
[----:B------:R-:W-:Y:S05]  /*3cf0*/  @!P0 BRA `(.L_x_419) ;  /* 0x000039e000008947 */ /* 0x000fea0003800000 */
[----:B------:R-:W-:Y:S01]  /*3d00*/  LEA.HI.SX32 R227, R227, 0xfffffffe, 0x1a ;  /* 0xfffffffee3e37811 */ /* 0x000fe200078fd2ff */
[----:B------:R-:W-:Y:S01]  /*3d10*/  IMAD.MOV.U32 R105, RZ, RZ, R103 ;  /* 0x000000ffff697224 */ /* 0x000fe200078e0067 */
[----:B------:R-:W-:Y:S01]  /*3d20*/  MOV R107, R3 ;  /* 0x00000003006b7202 */ /* 0x000fe20000000f00 */
[----:B------:R-:W-:Y:S01]  /*3d30*/  IMAD.MOV.U32 R100, RZ, RZ, R104 ;  /* 0x000000ffff647224 */ /* 0x000fe200078e0068 */
[----:B------:R-:W-:Y:S01]  /*3d40*/  MOV R106, R102 ;  /* 0x00000066006a7202 */ /* 0x000fe20000000f00 */
[----:B------:R-:W-:Y:S05]  /*3d50*/  BRA `(.L_x_420) ;  /* 0x000001e000007947 */ /* 0x000fea0003800000 */
.L_x_422:
        /* <DEDUP_REMOVED lines=30> */
.L_x_420:
[----:B------:R-:W2:Y:S01]  /*3f40*/  LDL.64 R6, [R1+0x20] ;  /* 0x0000200001067983 */ /* 0x000ea20000100a00 */
[----:B-1----:R-:W-:Y:S01]  /*3f50*/  SHF.R.S32.HI R0, RZ, 0x1f, R227 ;  /* 0x0000001fff007819 */ /* 0x002fe200000114e3 */
[----:B------:R-:W-:Y:S04]  /*3f60*/  DEPBAR.LE SB0, 0x0 ;  /* 0x000080000000791a */ /* 0x000fe80000000000 */
[----:B------:R-:W3:Y:S01]  /*3f70*/  LDL R9, [R1+0x10] ;  /* 0x0000100001097983 */ /* 0x000ee20000100800 */
[----:B------:R-:W-:Y:S01]  /*3f80*/  IMAD R0, R0, c[0x0][0x1a0], RZ ;  /* 0x0000680000007a24 */ /* 0x000fe200078e02ff */
[----:B------:R-:W-:Y:S01]  /*3f90*/  MOV R8, c[0x0][0x1a0] ;  /* 0x0000680000087a02 */ /* 0x000fe20000000f00 */
[C---:B------:R-:W-:Y:S01]  /*3fa0*/  IMAD.WIDE.U32 R4, R227.reuse, c[0x0][0x1a0], RZ ;  /* 0x00006800e3047a25 */ /* 0x040fe200078e00ff */
[----:B------:R-:W-:Y:S02]  /*3fb0*/  BAR.SYNC.DEFER_BLOCKING 0x0 ;  /* 0x0000000000007b1d */ /* 0x000fe40000010000 */
[----:B------:R-:W-:Y:S01]  /*3fc0*/  SHF.L.U32 R8, R8, 0x6, RZ ;  /* 0x0000000608087819 */ /* 0x000fe200000006ff */
[----:B------:R-:W-:Y:S05]  /*3fd0*/  IMAD R2, R227, c[0x0][0x1a4], R0 ;  /* 0x00006900e3027a24 */ /* 0x000fea00078e0200 */
[----:B------:R-:W-:Y:S02]  /*3fe0*/  IADD3 R5, R5, R2, RZ ;  /* 0x0000000205057210 */ /* 0x000fe40007ffe0ff */
[----:B--2---:R-:W-:Y:S02]  /*3ff0*/  LEA R0, P0, R4, R6, 0x6 ;  /* 0x0000000604007211 */ /* 0x004fe400078030ff */
[----:B------:R-:W-:Y:S02]  /*4000*/  MOV R7, 0x6 ;  /* 0x0000000600077802 */ /* 0x000fe40000000f00 */
[----:B------:R-:W-:Y:S02]  /*4010*/  LEA R2, P1, R0, c[0x0][0x170], 0x1 ;  /* 0x00005c0000027a11 */ /* 0x000fe400078208ff */
[----:B---3--:R-:W-:Y:S02]  /*4020*/  LEA.HI.X R5, R4, R9, R5, 0x6, P0 ;  /* 0x0000000904057211 */ /* 0x008fe400000f3405 */
[----:B------:R-:W-:Y:S02]  /*4030*/  MOV R6, c[0x0][0x1a0] ;  /* 0x0000680000067a02 */ /* 0x000fe40000000f00 */
[----:B------:R-:W-:Y:S02]  /*4040*/  LEA.HI.X R3, R0, c[0x0][0x174], R5, 0x1, P1 ;  /* 0x00005d0000037a11 */ /* 0x000fe400008f0c05 */
[----:B------:R-:W-:Y:S02]  /*4050*/  IADD3 R4, P0, R8, R2, RZ ;  /* 0x0000000208047210 */ /* 0x000fe40007f1e0ff */
[----:B------:R-:W-:Y:S01]  /*4060*/  SHF.L.U64.HI R6, R6, R7, c[0x0][0x1a4] ;  /* 0x0000690006067619 */ /* 0x000fe20000010207 */
[----:B------:R-:W-:Y:S01]  /*4070*/  @!PT LDS RZ, [RZ] ;  /* 0x00000000fffff984 */ /* 0x000fe20000000800 */
[----:B------:R-:W-:Y:S01]  /*4080*/  @!PT LDS RZ, [RZ] ;  /* 0x00000000fffff984 */ /* 0x000fe20000000800 */
[----:B------:R-:W-:Y:S01]  /*4090*/  @!PT LDS RZ, [RZ] ;  /* 0x00000000fffff984 */ /* 0x000fe20000000800 */
[----:B------:R1:W-:Y:S03]  /*40a0*/  LDGSTS.E.BYPASS.LTC128B.128 [R226+0x9000], [R2.64] ;  /* 0x0900000002e27fae */ /* 0x0003e6000b901d48 */
[----:B------:R-:W-:Y:S02]  /*40b0*/  IADD3.X R5, R6, R3, RZ, P0, !PT ;  /* 0x0000000306057210 */ /* 0x000fe400007fe4ff */
[----:B------:R-:W-:Y:S03]  /*40c0*/  ISETP.GT.AND P0, PT, R227, RZ, PT ;  /* 0x000000ffe300720c */ /* 0x000fe60003f04270 */
[----:B------:R1:W-:Y:S08]  /*40d0*/  LDGSTS.E.BYPASS.LTC128B.128 [R226+0xa000], [R2.64+0x40] ;  /* 0x0a00004002e27fae */ /* 0x0003f0000b901d48 */
[----:B------:R1:W-:Y:S08]  /*40e0*/  LDGSTS.E.BYPASS.LTC128B.128 [R226+0xb000], [R2.64+0x80] ;  /* 0x0b00008002e27fae */ /* 0x0003f0000b901d48 */
[----:B------:R2:W-:Y:S08]  /*40f0*/  LDGSTS.E.BYPASS.LTC128B.128 [R226+0x9800], [R4.64] ;  /* 0x0980000004e27fae */ /* 0x0005f0000b901d48 */
[----:B------:R2:W-:Y:S08]  /*4100*/  LDGSTS.E.BYPASS.LTC128B.128 [R226+0xa800], [R4.64+0x40] ;  /* 0x0a80004004e27fae */ /* 0x0005f0000b901d48 */
[----:B------:R2:W-:Y:S08]  /*4110*/  LDGSTS.E.BYPASS.LTC128B.128 [R226+0xb800], [R4.64+0x80] ;  /* 0x0b80008004e27fae */ /* 0x0005f0000b901d48 */
[----:B------:R-:W-:Y:S08]  /*4120*/  LDSM.16.M88.4 R64, [R224] ;  /* 0x00000000e040783b */ /* 0x000ff00000000200 */
[----:B------:R-:W2:Y:S08]  /*4130*/  LDSM.16.M88.4 R16, [R223] ;  /* 0x00000000df10783b */ /* 0x000eb00000000200 */
        /* <DEDUP_REMOVED lines=9> */
[----:B------:R-:W3:Y:S01]  /*41d0*/  LDSM.16.M88.4 R180, [R222] ;  /* 0x00000000deb4783b */ /* 0x000ee20000000200 */
        /* <DEDUP_REMOVED lines=252> */
.L_x_421:
        /* <DEDUP_REMOVED lines=596> */
.L_x_419:
[----:B-1----:R-:W2:Y:S04]  /*76e0*/  LDL.LU R2, [R1] ;  /* 0x0000000001027983 */ /* 0x002ea80000300800 */
[----:B------:R-:W3:Y:S04]  /*76f0*/  LDL.LU R8, [R1+0x4] ;  /* 0x0000040001087983 */ /* 0x000ee80000300800 */
[----:B------:R-:W4:Y:S04]  /*7700*/  LDL.LU R7, [R1+0x8] ;  /* 0x0000080001077983 */ /* 0x000f280000300800 */
[----:B------:R-:W5:Y:S04]  /*7710*/  LDL.LU R6, [R1+0xc] ;  /* 0x00000c0001067983 */ /* 0x000f680000300800 */
[----:B------:R-:W5:Y:S04]  /*7720*/  LDL R107, [R1+0x30] ;  /* 0x00003000016b7983 */ /* 0x000f680000100800 */
[----:B------:R-:W1:Y:S02]  /*7730*/  S2R R106, SR_TID.X ;  /* 0x00000000006a7919 */ /* 0x000e640000002100 */
[----:B-1----:R-:W-:-:S04]  /*7740*/  SHF.R.S32.HI R20, RZ, 0x1f, R106 ;  /* 0x0000001fff147819 */ /* 0x002fc8000001146a */
[CC--:B------:R-:W-:Y:S02]  /*7750*/  LEA.HI R22, R20.reuse, R106.reuse, RZ, 0x2 ;  /* 0x0000006a14167211 */ /* 0x0c0fe400078f10ff */
[----:B------:R-:W-:Y:S01]  /*7760*/  LEA.HI R20, R20, R106, RZ, 0x5 ;  /* 0x0000006a14147211 */ /* 0x000fe200078f28ff */
[----:B------:R-:W-:Y:S02]  /*7770*/  ULDC.U8 UR4, c[0x0][0x329] ;  /* 0x0000ca4000047ab9 */ /* 0x000fe40000000000 */
[----:B------:R-:W-:Y:S01]  /*7780*/  ISETP.NE.AND P0, PT, RZ, UR4, PT ;  /* 0x00000004ff007c0c */ /* 0x000fe2000bf05270 */
[----:B------:R-:W-:Y:S02]  /*7790*/  ULDC.U8 UR5, c[0x0][0x328] ;  /* 0x0000ca0000057ab9 */ /* 0x000fe40000000000 */
[----:B------:R-:W-:Y:S02]  /*77a0*/  ISETP.NE.AND P1, PT, RZ, UR5, PT ;  /* 0x00000005ff007c0c */ /* 0x000fe4000bf25270 */
[----:B------:R-:W-:-:S08]  /*77b0*/  SHF.R.S32.HI R20, RZ, 0x5, R20 ;  /* 0x00000005ff147819 */ /* 0x000fd00000011414 */
[----:B------:R-:W-:-:S05]  /*77c0*/  @P0 MOV R105, c[0x0][0x210] ;  /* 0x0000840000690a02 */ /* 0x000fca0000000f00 */
[----:B------:R-:W-:Y:S01]  /*77d0*/  @P0 IMAD R105, R105, c[0x0][0x214], RZ ;  /* 0x0000850069690a24 */ /* 0x000fe200078e02ff */
[----:B--2---:R-:W1:Y:S04]  /*77e0*/  SHFL.BFLY PT, R0, R2, 0x2, 0x1f ;  /* 0x0c401f0002007f89 */ /* 0x004e6800000e0000 */
[----:B---3--:R-:W2:Y:S04]  /*77f0*/  SHFL.BFLY PT, R5, R8, 0x2, 0x1f ;  /* 0x0c401f0008057f89 */ /* 0x008ea800000e0000 */
[----:B----4-:R-:W3:Y:S01]  /*7800*/  SHFL.BFLY PT, R4, R7, 0x2, 0x1f ;  /* 0x0c401f0007047f89 */ /* 0x010ee200000e0000 */
[----:B-1----:R-:W-:-:S03]  /*7810*/  FADD.FTZ R0, R0, R2 ;  /* 0x0000000200007221 */ /* 0x002fc60000010000 */
[----:B-----5:R-:W1:Y:S01]  /*7820*/  SHFL.BFLY PT, R2, R6, 0x2, 0x1f ;  /* 0x0c401f0006027f89 */ /* 0x020e6200000e0000 */
[----:B--2---:R-:W-:-:S03]  /*7830*/  FADD.FTZ R5, R5, R8 ;  /* 0x0000000805057221 */ /* 0x004fc60000010000 */
[----:B------:R-:W2:Y:S01]  /*7840*/  SHFL.BFLY PT, R50, R0, 0x1, 0x1f ;  /* 0x0c201f0000327f89 */ /* 0x000ea200000e0000 */
[----:B---3--:R-:W-:-:S03]  /*7850*/  FADD.FTZ R4, R4, R7 ;  /* 0x0000000704047221 */ /* 0x008fc60000010000 */
[----:B------:R-:W-:Y:S04]  /*7860*/  SHFL.BFLY PT, R51, R5, 0x1, 0x1f ;  /* 0x0c201f0005337f89 */ /* 0x000fe800000e0000 */
[----:B------:R-:W3:Y:S01]  /*7870*/  SHFL.BFLY PT, R7, R4, 0x1, 0x1f ;  /* 0x0c201f0004077f89 */ /* 0x000ee200000e0000 */
[----:B-1----:R-:W-:-:S05]  /*7880*/  FADD.FTZ R2, R2, R6 ;  /* 0x0000000602027221 */ /* 0x002fca0000010000 */
[----:B------:R-:W1:Y:S01]  /*7890*/  SHFL.BFLY PT, R6, R2, 0x1, 0x1f ;  /* 0x0c201f0002067f89 */ /* 0x000e6200000e0000 */
[----:B--2---:R-:W-:-:S05]  /*78a0*/  FADD.FTZ R50, R0, R50 ;  /* 0x0000003200327221 */ /* 0x004fca0000010000 */
[----:B------:R-:W-:Y:S01]  /*78b0*/  FSETP.NE.FTZ.AND P6, PT, R50, RZ, PT ;  /* 0x000000ff3200720b */ /* 0x000fe20003fd5000 */
[----:B---3--:R-:W-:Y:S01]  /*78c0*/  FADD.FTZ R100, R4, R7 ;  /* 0x0000000704647221 */ /* 0x008fe20000010000 */
[----:B------:R-:W-:-:S04]  /*78d0*/  MOV R0, 0x3f800000 ;  /* 0x3f80000000007802 */ /* 0x000fc80000000f00 */
[----:B------:R-:W-:-:S07]  /*78e0*/  FSETP.NE.FTZ.AND P4, PT, R100, RZ, PT ;  /* 0x000000ff6400720b */ /* 0x000fce0003f95000 */
[----:B------:R-:W2:Y:S01]  /*78f0*/  @P6 MUFU.RCP R0, R50 ;  /* 0x0000003200006308 */ /* 0x000ea20000001000 */
[----:B-1----:R-:W-:Y:S01]  /*7900*/  FADD.FTZ R101, R2, R6 ;  /* 0x0000000602657221 */ /* 0x002fe20000010000 */
[----:B------:R-:W-:-:S04]  /*7910*/  LOP3.LUT R2, R22, 0xfffffffc, RZ, 0xc0, !PT ;  /* 0xfffffffc16027812 */ /* 0x000fc800078ec0ff */
[----:B------:R-:W-:Y:S02]  /*7920*/  IADD3 R106, -R2, R106, RZ ;  /* 0x0000006a026a7210 */ /* 0x000fe40007ffe1ff */
[----:B------:R-:W-:Y:S02]  /*7930*/  MOV R2, 0x3f800000 ;  /* 0x3f80000000027802 */ /* 0x000fe40000000f00 */
[----:B------:R-:W-:-:S04]  /*7940*/  FSETP.NE.FTZ.AND P3, PT, R101, RZ, PT ;  /* 0x000000ff6500720b */ /* 0x000fc80003f75000 */
[----:B------:R-:W1:Y:S01]  /*7950*/  @P4 MUFU.RCP R2, R100 ;  /* 0x0000006400024308 */ /* 0x000e620000001000 */
[C---:B--2---:R-:W-:Y:S02]  /*7960*/  FMUL.FTZ R116, R0.reuse, R116 ;  /* 0x0000007400747220 */ /* 0x044fe40000410000 */
        /* <DEDUP_REMOVED lines=23> */
[----:B------:R-:W-:Y:S01]  /*7ae0*/  MOV R0, 0x3f800000 ;  /* 0x3f80000000007802 */ /* 0x000fe20000000f00 */
[----:B------:R-:W-:Y:S01]  /*7af0*/  FADD.FTZ R51, R5, R51 ;  /* 0x0000003305337221 */ /* 0x000fe20000010000 */
[----:B------:R-:W-:Y:S01]  /*7b00*/  SHF.R.S32.HI R22, RZ, 0x2, R22 ;  /* 0x00000002ff167819 */ /* 0x000fe20000011416 */
[----:B-1----:R-:W-:-:S02]  /*7b10*/  FMUL.FTZ R112, R2, R112 ;  /* 0x0000007002707220 */ /* 0x002fc40000410000 */
[C---:B------:R-:W-:Y:S01]  /*7b20*/  FMUL.FTZ R49, R2.reuse, R113 ;  /* 0x0000007102317220 */ /* 0x040fe20000410000 */
[----:B------:R-:W-:Y:S01]  /*7b30*/  FSETP.NE.FTZ.AND P5, PT, R51, RZ, PT ;  /* 0x000000ff3300720b */ /* 0x000fe20003fb5000 */
[----:B------:R-:W1:Y:S01]  /*7b40*/  @P3 MUFU.RCP R0, R101 ;  /* 0x0000006500003308 */ /* 0x000e620000001000 */
        /* <DEDUP_REMOVED lines=22> */
[----:B------:R-:W-:Y:S02]  /*7cb0*/  SHF.R.S32.HI R2, RZ, 0x1f, R22 ;  /* 0x0000001fff027819 */ /* 0x000fe40000011416 */
[----:B------:R-:W-:-:S02]  /*7cc0*/  MOV R4, 0x3f800000 ;  /* 0x3f80000000047802 */ /* 0x000fc40000000f00 */
[----:B------:R-:W-:-:S04]  /*7cd0*/  LEA.HI R2, R2, R22, RZ, 0x3 ;  /* 0x0000001602027211 */ /* 0x000fc800078f18ff */
[----:B------:R-:W-:Y:S01]  /*7ce0*/  LOP3.LUT R2, R2, 0xfffffff8, RZ, 0xc0, !PT ;  /* 0xfffffff802027812 */ /* 0x000fe200078ec0ff */
[----:B------:R-:W2:Y:S03]  /*7cf0*/  @P5 MUFU.RCP R4, R51 ;  /* 0x0000003300045308 */ /* 0x000ea60000001000 */
[----:B------:R-:W-:Y:S01]  /*7d00*/  IADD3 R2, R22, -R2, RZ ;  /* 0x8000000216027210 */ /* 0x000fe20007ffe0ff */
[C---:B-1----:R-:W-:Y:S02]  /*7d10*/  FMUL.FTZ R115, R0.reuse, R115 ;  /* 0x0000007300737220 */ /* 0x042fe40000410000 */
        /* <DEDUP_REMOVED lines=22> */
[----:B------:R-:W-:Y:S01]  /*7e80*/  FMUL.FTZ R94, R0, R94 ;  /* 0x0000005e005e7220 */ /* 0x000fe20000410000 */
[----:B------:R-:W-:Y:S02]  /*7e90*/  LEA.HI R0, R2, R2, RZ, 0x1 ;  /* 0x0000000202007211 */ /* 0x000fe400078f08ff */
[----:B------:R-:W-:Y:S02]  /*7ea0*/  @!P0 MOV R5, c[0x0][0x214] ;  /* 0x0000850000058a02 */ /* 0x000fe40000000f00 */
[----:B------:R-:W-:Y:S02]  /*7eb0*/  SHF.R.S32.HI R6, RZ, 0x1, R0 ;  /* 0x00000001ff067819 */ /* 0x000fe40000011400 */
[----:B------:R-:W-:Y:S02]  /*7ec0*/  LOP3.LUT R0, R0, 0x3fffffe, RZ, 0xc0, !PT ;  /* 0x03fffffe00007812 */ /* 0x000fe400078ec0ff */
[----:B------:R-:W-:-:S02]  /*7ed0*/  @!P0 SEL R105, R5, c[0x0][0x234], !P1 ;  /* 0x00008d0005698a07 */ /* 0x000fc40004800000 */
[----:B------:R-:W-:Y:S01]  /*7ee0*/  SHF.L.U32 R5, R6, 0x6, RZ ;  /* 0x0000000606057819 */ /* 0x000fe200000006ff */
[----:B--2---:R-:W-:Y:S01]  /*7ef0*/  FMUL.FTZ R118, R4, R118 ;  /* 0x0000007604767220 */ /* 0x004fe20000410000 */
[----:B------:R-:W-:Y:S01]  /*7f00*/  IADD3 R2, R2, -R0, RZ ;  /* 0x8000000002027210 */ /* 0x000fe20007ffe0ff */
[----:B------:R-:W-:Y:S01]  /*7f10*/  FMUL.FTZ R46, R4, R119 ;  /* 0x00000077042e7220 */ /* 0x000fe20000410000 */
[----:B------:R-:W-:Y:S01]  /*7f20*/  LEA R0, R20, R106, 0x8 ;  /* 0x0000006a14007211 */ /* 0x000fe200078e40ff */
[C---:B------:R-:W-:Y:S01]  /*7f30*/  FMUL.FTZ R126, R4.reuse, R126 ;  /* 0x0000007e047e7220 */ /* 0x040fe20000410000 */
[----:B------:R-:W-:Y:S01]  /*7f40*/  LOP3.LUT R5, R5, 0xc0, RZ, 0xc0, !PT ;  /* 0x000000c005057812 */ /* 0x000fe200078ec0ff */
        /* <DEDUP_REMOVED lines=21> */
[----:B------:R-:W-:-:S02]  /*80a0*/  LOP3.LUT R4, R6, 0x1, RZ, 0xc0, !PT ;  /* 0x0000000106047812 */ /* 0x000fc400078ec0ff */
[----:B------:R-:W-:Y:S02]  /*80b0*/  LEA R0, R2, R0, 0x4 ;  /* 0x0000000002007211 */ /* 0x000fe400078e20ff */
[----:B------:R-:W-:Y:S02]  /*80c0*/  LEA.HI R2, R5, R5, RZ, 0x1d ;  /* 0x0000000505027211 */ /* 0x000fe400078fe8ff */
[----:B------:R-:W-:Y:S02]  /*80d0*/  ISETP.NE.U32.AND P2, PT, R4, 0x1, PT ;  /* 0x000000010400780c */ /* 0x000fe40003f45070 */
[----:B------:R-:W-:-:S04]  /*80e0*/  LEA R0, R0, R2, 0x1 ;  /* 0x0000000200007211 */ /* 0x000fc800078e08ff */
[----:B------:R-:W-:Y:S02]  /*80f0*/  SHF.L.U32 R0, R0, 0x1, RZ ;  /* 0x0000000100007819 */ /* 0x000fe400000006ff */
[----:B------:R-:W-:Y:S02]  /*8100*/  MOV R4, 0x20 ;  /* 0x0000002000047802 */ /* 0x000fe40000000f00 */
[----:B------:R-:W-:-:S03]  /*8110*/  IADD3 R2, R0, -0x10, RZ ;  /* 0xfffffff000027810 */ /* 0x000fc60007ffe0ff */
[----:B------:R-:W-:Y:S02]  /*8120*/  @P2 IADD3 R2, R0, 0x10, RZ ;  /* 0x0000001000022810 */ /* 0x000fe40007ffe0ff */
[----:B------:R-:W-:Y:S02]  /*8130*/  LOP3.LUT P2, RZ, R6, 0x2, RZ, 0xc0, !PT ;  /* 0x0000000206ff7812 */ /* 0x000fe4000784c0ff */
[----:B------:R-:W-:Y:S02]  /*8140*/  F2FP.PACK_AB R47, R47, R116 ;  /* 0x000000742f2f723e */ /* 0x000fe400000000ff */
[----:B------:R-:W-:Y:S02]  /*8150*/  F2FP.PACK_AB R46, R46, R118 ;  /* 0x000000762e2e723e */ /* 0x000fe400000000ff */
[----:B------:R-:W-:Y:S02]  /*8160*/  SEL R4, R4, 0xffffffe0, !P2 ;  /* 0xffffffe004047807 */ /* 0x000fe40005000000 */
[----:B------:R-:W-:-:S02]  /*8170*/  F2FP.PACK_AB R45, R45, R124 ;  /* 0x0000007c2d2d723e */ /* 0x000fc400000000ff */
[----:B------:R-:W-:Y:S02]  /*8180*/  F2FP.PACK_AB R44, R44, R126 ;  /* 0x0000007e2c2c723e */ /* 0x000fe400000000ff */
[----:B------:R-:W-:Y:S02]  /*8190*/  F2FP.PACK_AB R49, R49, R112 ;  /* 0x000000703131723e */ /* 0x000fe400000000ff */
[----:B------:R-:W-:Y:S02]  /*81a0*/  F2FP.PACK_AB R114, R115, R114 ;  /* 0x000000727372723e */ /* 0x000fe400000000ff */
[----:B------:R-:W-:Y:S02]  /*81b0*/  F2FP.PACK_AB R48, R48, R120 ;  /* 0x000000783030723e */ /* 0x000fe400000000ff */
[----:B------:R-:W-:Y:S01]  /*81c0*/  F2FP.PACK_AB R122, R123, R122 ;  /* 0x0000007a7b7a723e */ /* 0x000fe200000000ff */
[----:B------:R-:W-:Y:S01]  /*81d0*/  STS [R0], R47 ;  /* 0x0000002f00007388 */ /* 0x000fe20000000800 */
[----:B------:R-:W-:-:S02]  /*81e0*/  F2FP.PACK_AB R43, R43, R128 ;  /* 0x000000802b2b723e */ /* 0x000fc400000000ff */
[----:B------:R-:W-:Y:S01]  /*81f0*/  F2FP.PACK_AB R42, R42, R130 ;  /* 0x000000822a2a723e */ /* 0x000fe200000000ff */
[----:B------:R-:W-:Y:S01]  /*8200*/  STS [R0+0x200], R46 ;  /* 0x0002002e00007388 */ /* 0x000fe20000000800 */
[----:B------:R-:W-:Y:S02]  /*8210*/  IADD3 R5, R0, R4, RZ ;  /* 0x0000000400057210 */ /* 0x000fe40007ffe0ff */
[----:B------:R-:W-:Y:S01]  /*8220*/  F2FP.PACK_AB R40, R40, R140 ;  /* 0x0000008c2828723e */ /* 0x000fe200000000ff */
[----:B------:R-:W-:Y:S01]  /*8230*/  STS [R2], R45 ;  /* 0x0000002d02007388 */ /* 0x000fe20000000800 */
[----:B------:R-:W-:Y:S02]  /*8240*/  F2FP.PACK_AB R39, R39, R142 ;  /* 0x0000008e2727723e */ /* 0x000fe400000000ff */
[----:B------:R-:W-:Y:S01]  /*8250*/  IADD3 R4, R4, R2, RZ ;  /* 0x0000000204047210 */ /* 0x000fe20007ffe0ff */
[----:B------:R-:W-:Y:S01]  /*8260*/  STS [R2+0x200], R44 ;  /* 0x0002002c02007388 */ /* 0x000fe20000000800 */
[----:B------:R-:W-:-:S02]  /*8270*/  F2FP.PACK_AB R41, R41, R132 ;  /* 0x000000842929723e */ /* 0x000fc400000000ff */
[----:B------:R-:W-:Y:S01]  /*8280*/  F2FP.PACK_AB R134, R135, R134 ;  /* 0x000000868786723e */ /* 0x000fe200000000ff */
[----:B------:R-:W-:Y:S01]  /*8290*/  STS [R0+0x1000], R49 ;  /* 0x0010003100007388 */ /* 0x000fe20000000800 */
[----:B------:R-:W-:Y:S02]  /*82a0*/  F2FP.PACK_AB R23, R23, R136 ;  /* 0x000000881717723e */ /* 0x000fe400000000ff */
[----:B------:R-:W-:Y:S01]  /*82b0*/  F2FP.PACK_AB R138, R139, R138 ;  /* 0x0000008a8b8a723e */ /* 0x000fe200000000ff */
[----:B------:R-:W-:Y:S01]  /*82c0*/  STS [R0+0x1200], R114 ;  /* 0x0012007200007388 */ /* 0x000fe20000000800 */
        /* <DEDUP_REMOVED lines=8> */
[----:B------:R-:W-:Y:S01]  /*8350*/  STS [R5], R43 ;  /* 0x0000002b05007388 */ /* 0x000fe20000000800 */
[----:B------:R-:W-:-:S03]  /*8360*/  F2FP.PACK_AB R33, R33, R152 ;  /* 0x000000982121723e */ /* 0x000fc600000000ff */
[----:B------:R-:W-:Y:S01]  /*8370*/  STS [R5+0x200], R42 ;  /* 0x0002002a05007388 */ /* 0x000fe20000000800 */
[----:B------:R-:W-:-:S03]  /*8380*/  F2FP.PACK_AB R154, R155, R154 ;  /* 0x0000009a9b9a723e */ /* 0x000fc600000000ff */
[----:B------:R-:W-:Y:S01]  /*8390*/  STS [R4], R40 ;  /* 0x0000002804007388 */ /* 0x000fe20000000800 */
        /* <DEDUP_REMOVED lines=52> */
[----:B------:R2:W-:Y:S04]  /*86e0*/  STS [R2+0x5200], R14 ;  /* 0x0052000e02007388 */ /* 0x0005e80000000800 */
[----:B------:R-:W-:Y:S04]  /*86f0*/  STS [R5+0x4000], R13 ;  /* 0x0040000d05007388 */ /* 0x000fe80000000800 */
[----:B------:R-:W-:Y:S04]  /*8700*/  STS [R5+0x4200], R12 ;  /* 0x0042000c05007388 */ /* 0x000fe80000000800 */
[----:B------:R3:W-:Y:S04]  /*8710*/  STS [R4+0x4000], R9 ;  /* 0x0040000904007388 */ /* 0x0007e80000000800 */
[----:B------:R-:W-:Y:S04]  /*8720*/  STS [R4+0x4200], R8 ;  /* 0x0042000804007388 */ /* 0x000fe80000000800 */
[----:B------:R-:W-:Y:S04]  /*8730*/  STS [R5+0x5000], R11 ;  /* 0x0050000b05007388 */ /* 0x000fe80000000800 */
[----:B------:R-:W-:Y:S04]  /*8740*/  STS [R5+0x5200], R10 ;  /* 0x0052000a05007388 */ /* 0x000fe80000000800 */
[----:B------:R4:W-:Y:S04]  /*8750*/  STS [R4+0x5000], R7 ;  /* 0x0050000704007388 */ /* 0x0009e80000000800 */
[----:B------:R5:W-:Y:S04]  /*8760*/  STS [R4+0x5200], R6 ;  /* 0x0052000604007388 */ /* 0x000be80000000800 */
[----:B------:R-:W-:Y:S06]  /*8770*/  BAR.SYNC.DEFER_BLOCKING 0x0 ;  /* 0x0000000000007b1d */ /* 0x000fec0000010000 */
[----:B-1----:R-:W1:Y:S01]  /*8780*/  S2R R18, SR_CTAID.Y ;  /* 0x0000000000127919 */ /* 0x002e620000002600 */
[----:B--2---:R-:W2:Y:S03]  /*8790*/  @P6 MUFU.LG2 R2, R50 ;  /* 0x0000003200026308 */ /* 0x004ea60000000c00 */
[----:B------:R-:W1:Y:S04]  /*87a0*/  S2R R19, SR_CTAID.Z ;  /* 0x0000000000137919 */ /* 0x000e680000002700 */
[----:B------:R-:W1:Y:S01]  /*87b0*/  S2R R17, SR_CTAID.X ;  /* 0x0000000000117919 */ /* 0x000e620000002500 */
[----:B---3--:R3:W-:Y:S01]  /*87c0*/  @P5 MUFU.LG2 R9, R51 ;  /* 0x0000003300095308 */ /* 0x0087e20000000c00 */
[----:B------:R-:W-:Y:S01]  /*87d0*/  @P0 MOV R0, 0x1 ;  /* 0x0000000100000802 */ /* 0x000fe20000000f00 */
[----:B------:R-:W-:Y:S01]  /*87e0*/  @!P0 IMAD R0, R105, c[0x0][0x1c0], RZ ;  /* 0x0000700069008a24 */ /* 0x000fe200078e02ff */
[----:B------:R1:W1:Y:S04]  /*87f0*/  LDS.128 R36, [R226] ;  /* 0x00000000e2247984 */ /* 0x0002680000000c00 */
[----:B------:R1:W1:Y:S04]  /*8800*/  LDS.128 R68, [R226+0x800] ;  /* 0x00080000e2447984 */ /* 0x0002680000000c00 */
[----:B------:R1:W2:Y:S04]  /*8810*/  LDS.128 R64, [R226+0x1000] ;  /* 0x00100000e2407984 */ /* 0x0002a80000000c00 */
[----:B------:R1:W2:Y:S04]  /*8820*/  LDS.128 R60, [R226+0x1800] ;  /* 0x00180000e23c7984 */ /* 0x0002a80000000c00 */
[----:B------:R1:W2:Y:S04]  /*8830*/  LDS.128 R32, [R226+0x2000] ;  /* 0x00200000e2207984 */ /* 0x0002a80000000c00 */
[----:B------:R1:W2:Y:S04]  /*8840*/  LDS.128 R56, [R226+0x2800] ;  /* 0x00280000e2387984 */ /* 0x0002a80000000c00 */
[----:B------:R2:W2:Y:S04]  /*8850*/  LDS.128 R52, [R226+0x3000] ;  /* 0x00300000e2347984 */ /* 0x0004a80000000c00 */
[----:B---3--:R3:W3:Y:S04]  /*8860*/  LDS.128 R48, [R226+0x3800] ;  /* 0x00380000e2307984 */ /* 0x0086e80000000c00 */
[----:B------:R2:W3:Y:S04]  /*8870*/  LDS.128 R28, [R226+0x4000] ;  /* 0x00400000e21c7984 */ /* 0x0004e80000000c00 */
[----:B------:R2:W3:Y:S04]  /*8880*/  LDS.128 R44, [R226+0x4800] ;  /* 0x00480000e22c7984 */ /* 0x0004e80000000c00 */
[----:B------:R2:W3:Y:S04]  /*8890*/  LDS.128 R40, [R226+0x5000] ;  /* 0x00500000e2287984 */ /* 0x0004e80000000c00 */
[----:B------:R3:W3:Y:S01]  /*88a0*/  LDS.128 R24, [R226+0x5800] ;  /* 0x00580000e2187984 */ /* 0x0006e20000000c00 */
[----:B------:R-:W-:Y:S01]  /*88b0*/  ISETP.NE.OR P1, PT, RZ, UR4, !P1 ;  /* 0x00000004ff007c0c */ /* 0x000fe2000cf25670 */
[----:B-1----:R-:W-:Y:S01]  /*88c0*/  IMAD R0, R18, R0, RZ ;  /* 0x0000000012007224 */ /* 0x002fe200078e02ff */
[----:B----4-:R-:W1:Y:S01]  /*88d0*/  @P3 MUFU.LG2 R7, R101 ;  /* 0x0000006500073308 */ /* 0x010e620000000c00 */
[----:B-----5:R-:W-:Y:S01]  /*88e0*/  @P0 MOV R6, c[0x0][0x210] ;  /* 0x0000840000060a02 */ /* 0x020fe20000000f00 */
[----:B--2---:R-:W-:Y:S01]  /*88f0*/  @P6 FMUL.FTZ R2, R2, 0.69314718246459960938 ;  /* 0x3f31721802026820 */ /* 0x004fe20000410000 */
[----:B------:R-:W-:-:S02]  /*8900*/  @!P0 MOV R6, 0x1 ;  /* 0x0000000100068802 */ /* 0x000fc40000000f00 */
[----:B------:R-:W-:-:S03]  /*8910*/  SEL R0, R0, RZ, P1 ;  /* 0x000000ff00007207 */ /* 0x000fc60000800000 */
[----:B------:R-:W2:Y:S01]  /*8920*/  @P4 MUFU.LG2 R8, R100 ;  /* 0x0000006400084308 */ /* 0x000ea20000000c00 */
[----:B------:R-:W-:Y:S01]  /*8930*/  MOV R16, 0x7f800000 ;  /* 0x7f80000000107802 */ /* 0x000fe20000000f00 */
[----:B------:R-:W-:Y:S01]  /*8940*/  @P6 FFMA.FTZ R16, R104, c[0x0][0x238], R2 ;  /* 0x00008e0068106a23 */ /* 0x000fe20000010002 */
[----:B------:R-:W-:Y:S01]  /*8950*/  LOP3.LUT P2, RZ, R107, 0x3, RZ, 0xc0, !PT ;  /* 0x000000036bff7812 */ /* 0x000fe2000784c0ff */
[----:B------:R-:W-:Y:S02]  /*8960*/  IMAD R2, R19, R105, R0 ;  /* 0x0000006913027224 */ /* 0x000fe400078e0200 */
[----:B------:R-:W-:Y:S02]  /*8970*/  @!P1 IMAD R10, R18, c[0x0][0x214], RZ ;  /* 0x00008500120a9a24 */ /* 0x000fe400078e02ff */
[----:B------:R-:W-:Y:S01]  /*8980*/  IMAD R0, R17, R6, RZ ;  /* 0x0000000611007224 */ /* 0x000fe200078e02ff */
[----:B------:R-:W-:Y:S02]  /*8990*/  CS2R R4, SRZ ;  /* 0x0000000000047805 */ /* 0x000fe4000001ff00 */
[----:B------:R-:W-:-:S02]  /*89a0*/  @!P1 MOV R4, R10 ;  /* 0x0000000a00049202 */ /* 0x000fc40000000f00 */
[----:B------:R-:W-:Y:S01]  /*89b0*/  SHF.L.U32 R0, R0, 0x7, RZ ;  /* 0x0000000700007819 */ /* 0x000fe200000006ff */
[----:B-1----:R-:W-:Y:S01]  /*89c0*/  @P3 FMUL.FTZ R7, R7, 0.69314718246459960938 ;  /* 0x3f31721807073820 */ /* 0x002fe20000410000 */
[----:B------:R-:W-:Y:S01]  /*89d0*/  @!P1 SHF.R.S32.HI R5, RZ, 0x1f, R10 ;  /* 0x0000001fff059819 */ /* 0x000fe2000001140a */
[----:B------:R-:W-:Y:S01]  /*89e0*/  @P5 FMUL.FTZ R9, R9, 0.69314718246459960938 ;  /* 0x3f31721809095820 */ /* 0x000fe20000410000 */
[----:B------:R-:W-:Y:S01]  /*89f0*/  IADD3 R10, P1, P0, R0, R4, R2 ;  /* 0x00000004000a7210 */ /* 0x000fe2000783e002 */
[----:B--2---:R-:W-:Y:S01]  /*8a00*/  @P4 FMUL.FTZ R8, R8, 0.69314718246459960938 ;  /* 0x3f31721808084820 */ /* 0x004fe20000410000 */
[----:B------:R-:W-:Y:S01]  /*8a10*/  SHF.R.S32.HI R0, RZ, 0x1f, R0 ;  /* 0x0000001fff007819 */ /* 0x000fe20000011400 */
[----:B------:R-:W-:Y:S01]  /*8a20*/  BSSY B0, `(.L_x_423) ;  /* 0x0000033000007945 */ /* 0x000fe20003800000 */
        /* <DEDUP_REMOVED lines=9> */
[----:B---3--:R-:W-:Y:S01]  /*8ac0*/  SHF.R.S32.HI R2, RZ, 0x1f, R20 ;  /* 0x0000001fff027819 */ /* 0x008fe20000011414 */
[----:B------:R-:W-:Y:S01]  /*8ad0*/  IMAD.MOV.U32 R5, RZ, RZ, c[0x0][0x214] ;  /* 0x00008500ff057624 */ /* 0x000fe200078e00ff */
[----:B------:R-:W-:-:S02]  /*8ae0*/  SHF.R.S32.HI R0, RZ, 0x1f, R107 ;  /* 0x0000001fff007819 */ /* 0x000fc4000001146b */
[----:B------:R-:W-:Y:S01]  /*8af0*/  LEA.HI R2, R2, R20, RZ, 0x2 ;  /* 0x0000001402027211 */ /* 0x000fe200078f10ff */
[----:B------:R-:W-:Y:S01]  /*8b00*/  IMAD R5, R17, -0x80, R5 ;  /* 0xffffff8011057824 */ /* 0x000fe200078e0205 */
        /* <DEDUP_REMOVED lines=36> */
.L_x_424:
[----:B---3--:R-:W-:Y:S05]  /*8d50*/  BSYNC B0 ;  /* 0x0000000000007941 */ /* 0x008fea0003800000 */
.L_x_423:
[----:B-1----:R-:W-:Y:S01]  /*8d60*/  IMAD.SHL.U32 R2, R106, 0x8, RZ ;  /* 0x000000086a027824 */ /* 0x002fe200078e00ff */
        /* <DEDUP_REMOVED lines=17> */
[----:B------:R-:W-:Y:S02]  /*8e80*/  IMAD R0, R5, c[0x0][0x1e8], RZ ;  /* 0x00007a0005007a24 */ /* 0x000fe400078e02ff */
[----:B------:R-:W-:-:S04]  /*8e90*/  IMAD.WIDE.U32 R2, R4, c[0x0][0x1e8], R2 ;  /* 0x00007a0004027a25 */ /* 0x000fc800078e0002 */
[----:B------:R-:W-:Y:S01]  /*8ea0*/  IMAD R0, R4, c[0x0][0x1ec], R0 ;  /* 0x00007b0004007a24 */ /* 0x000fe200078e0200 */
[----:B------:R-:W-:-:S03]  /*8eb0*/  LEA R6, P0, R2, c[0x0][0x1d0], 0x1 ;  /* 0x0000740002067a11 */ /* 0x000fc600078008ff */
[----:B------:R-:W-:-:S05]  /*8ec0*/  IMAD.IADD R0, R3, 0x1, R0 ;  /* 0x0000000103007824 */ /* 0x000fca00078e0200 */
[----:B------:R-:W-:Y:S02]  /*8ed0*/  LEA.HI.X R7, R2, c[0x0][0x1d4], R0, 0x1, P0 ;  /* 0x0000750002077a11 */ /* 0x000fe400000f0c00 */
[----:B------:R-:W-:-:S03]  /*8ee0*/  IADD3 R4, P0, R6, UR7, RZ ;  /* 0x0000000706047c10 */ /* 0x000fc6000ff1e0ff */
[----:B------:R-:W-:Y:S01]  /*8ef0*/  STG.E.128 [R6.64], R36 ;  /* 0x0000002406007986 */ /* 0x000fe2000c101d08 */
[----:B------:R-:W-:Y:S02]  /*8f00*/  IADD3.X R5, R7, UR5, RZ, P0, !PT ;  /* 0x0000000507057c10 */ /* 0x000fe400087fe4ff */
[----:B------:R-:W-:Y:S01]  /*8f10*/  IADD3 R2, P0, R4, UR7, RZ ;  /* 0x0000000704027c10 */ /* 0x000fe2000ff1e0ff */
[----:B------:R-:W-:Y:S03]  /*8f20*/  STG.E.128 [R6.64+0x40], R32 ;  /* 0x0000402006007986 */ /* 0x000fe6000c101d08 */
[----:B------:R-:W-:Y:S01]  /*8f30*/  IADD3.X R3, R5, UR5, RZ, P0, !PT ;  /* 0x0000000505037c10 */ /* 0x000fe200087fe4ff */
[----:B------:R1:W-:Y:S04]  /*8f40*/  STG.E.128 [R6.64+0x80], R28 ;  /* 0x0000801c06007986 */ /* 0x0003e8000c101d08 */
[----:B------:R-:W-:Y:S04]  /*8f50*/  STG.E.128 [R4.64], R68 ;  /* 0x0000004404007986 */ /* 0x000fe8000c101d08 */
[----:B------:R-:W-:Y:S04]  /*8f60*/  STG.E.128 [R4.64+0x40], R56 ;  /* 0x0000403804007986 */ /* 0x000fe8000c101d08 */
[----:B------:R-:W-:Y:S04]  /*8f70*/  STG.E.128 [R4.64+0x80], R44 ;  /* 0x0000802c04007986 */ /* 0x000fe8000c101d08 */
[----:B------:R-:W-:Y:S04]  /*8f80*/  STG.E.128 [R2.64], R64 ;  /* 0x0000004002007986 */ /* 0x000fe8000c101d08 */
[----:B------:R-:W-:Y:S04]  /*8f90*/  STG.E.128 [R2.64+0x40], R52 ;  /* 0x0000403402007986 */ /* 0x000fe8000c101d08 */
[----:B------:R-:W-:Y:S01]  /*8fa0*/  STG.E.128 [R2.64+0x80], R40 ;  /* 0x0000802802007986 */ /* 0x000fe2000c101d08 */
[----:B-1----:R-:W-:-:S04]  /*8fb0*/  IADD3 R6, P0, R2, UR7, RZ ;  /* 0x0000000702067c10 */ /* 0x002fc8000ff1e0ff */
[----:B------:R-:W-:-:S05]  /*8fc0*/  IADD3.X R7, R3, UR5, RZ, P0, !PT ;  /* 0x0000000503077c10 */ /* 0x000fca00087fe4ff */
[----:B------:R-:W-:Y:S04]  /*8fd0*/  STG.E.128 [R6.64], R60 ;  /* 0x0000003c06007986 */ /* 0x000fe8000c101d08 */
[----:B------:R-:W-:Y:S04]  /*8fe0*/  STG.E.128 [R6.64+0x40], R48 ;  /* 0x0000403006007986 */ /* 0x000fe8000c101d08 */
[----:B------:R-:W-:Y:S01]  /*8ff0*/  STG.E.128 [R6.64+0x80], R24 ;  /* 0x0000801806007986 */ /* 0x000fe2000c101d08 */
[----:B------:R-:W-:Y:S05]  /*9000*/  EXIT ;  /* 0x000000000000794d */ /* 0x000fea0003800000 */
.L_x_425:
        /* <DEDUP_REMOVED lines=15> */
.L_x_1037:


//--------------------- .text._ZN5flash16flash_fwd_kernelI23Flash_fwd_kernel_traitsILi96ELi128ELi64ELi4ELb0ELb0EN7cutlass6half_tE19Flash_kernel_traitsILi96ELi128ELi64ELi4ES3_EELb1ELb0ELb0ELb1ELb0ELb0ELb0ELb0EEEvNS_16Flash_fwd_paramsE --------------------------
	.section	.text._ZN5flash16flash_fwd_kernelI23Flash_fwd_kernel_traitsILi96ELi128ELi64ELi4ELb0ELb0EN7cutlass6half_tE19Flash_kernel_traitsILi96ELi128ELi64ELi4ES3_EELb1ELb0ELb0ELb1ELb0ELb0ELb0ELb0EEEvNS_16Flash_fwd_paramsE,"ax",@progbits
	.sectioninfo	@"SHI_REGISTERS=255"
	.align	128
        .global         _ZN5flash16flash_fwd_kernelI23Flash_fwd_kernel_traitsILi96ELi128ELi64ELi4ELb0ELb0EN7cutlass6half_tE19Flash_kernel_traitsILi96ELi128ELi64ELi4ES3_EELb1ELb0ELb0ELb1ELb0ELb0ELb0ELb0EEEvNS_16Flash_fwd_paramsE
        .type           _ZN5flash16flash_fwd_kernelI23Flash_fwd_kernel_traitsILi96ELi128ELi64ELi4ELb0ELb0EN7cutlass6half_tE19Flash_kernel_traitsILi96ELi128ELi64ELi4ES3_EELb1ELb0ELb0ELb1ELb0ELb0ELb0ELb0EEEvNS_16Flash_fwd_paramsE,@function
        .size           _ZN5flash16flash_fwd_kernelI23Flash_fwd_kernel_traitsILi96ELi128ELi64ELi4ELb0ELb0EN7cutlass6half_tE19Flash_kernel_traitsILi96ELi128ELi64ELi4ES3_EELb1ELb0ELb0ELb1ELb0ELb0ELb0ELb0EEEvNS_16Flash_fwd_paramsE,(.L_x_1038 - _ZN5flash16flash_fwd_kernelI23Flash_fwd_kernel_traitsILi96ELi128ELi64ELi4ELb0ELb0EN7cutlass6half_tE19Flash_kernel_traitsILi96ELi128ELi64ELi4ES3_EELb1ELb0ELb0ELb1ELb0ELb0ELb0ELb0EEEvNS_16Flash_fwd_paramsE)
        .other          _ZN5flash16flash_fwd_kernelI23Flash_fwd_kernel_traitsILi96ELi128ELi64ELi4ELb0ELb0EN7cutlass6half_tE19Flash_kernel_traitsILi96ELi128ELi64ELi4ES3_EELb1ELb0ELb0ELb1ELb0ELb0ELb0ELb0EEEvNS_16Flash_fwd_paramsE,@"STO_CUDA_ENTRY STV_DEFAULT"
_ZN5flash16flash_fwd_kernelI23Flash_fwd_kernel_traitsILi96ELi128ELi64ELi4ELb0ELb0EN7cutlass6half_tE19Flash_kernel_traitsILi96ELi128ELi64ELi4ES3_EELb1ELb0ELb0ELb1ELb0ELb0ELb0ELb0EEEvNS_16Flash_fwd_paramsE:
.text._ZN5flash16flash_fwd_kernelI23Flash_fwd_kernel_traitsILi96ELi128ELi64ELi4ELb0ELb0EN7cutlass6half_tE19Flash_kernel_traitsILi96ELi128ELi64ELi4ES3_EELb1ELb0ELb0ELb1ELb0ELb0ELb0ELb0EEEvNS_16Flash_fwd_paramsE:
        /* <DEDUP_REMOVED lines=14> */
[----:B------:R-:W1:Y:S01]  /*00e0*/  LDC.U8 R8, c[0x0][0x312] ;  /* 0x0000c480ff087b82 */ /* 0x000e620000000000 */
[----:B------:R-:W-:Y:S02]  /*00f0*/  ISETP.NE.U32.AND P3, PT, RZ, c[0x0][0x240], PT ;  /* 0x00009000ff007a0c */ /* 0x000fe40003f65070 */
[----:B------:R-:W4:Y:S01]  /*0100*/  S2R R196, SR_CTAID.X ;  /* 0x0000000000c47919 */ /* 0x000f220000002500 */
[----:B------:R-:W-:Y:S02]  /*0110*/  MOV R12, 0x4 ;  /* 0x00000004000c7802 */ /* 0x000fe40000000f00 */
[----:B------:R-:W-:Y:S01]  /*0120*/  ISETP.NE.AND.EX P3, PT, RZ, c[0x0][0x244], PT, P3 ;  /* 0x00009100ff007a0c */ /* 0x000fe20003f65330 */
[----:B------:R-:W4:Y:S01]  /*0130*/  S2R R28, SR_CTAID.Y ;  /* 0x00000000001c7919 */ /* 0x000f220000002600 */
[----:B------:R-:W-:-:S03]  /*0140*/  MOV R15, 0xffffffff ;  /* 0xffffffff000f7802 */ /* 0x000fc60000000f00 */
[----:B------:R-:W4:Y:S04]  /*0150*/  S2R R18, SR_CTAID.Z ;  /* 0x0000000000127919 */ /* 0x000f280000002700 */
[----:B------:R-:W4:Y:S01]  /*0160*/  S2R R193, SR_TID.X ;  /* 0x0000000000c17919 */ /* 0x000f220000002100 */
[----:B-1----:R-:W-:Y:S01]  /*0170*/  ISETP.NE.AND P4, PT, R8, RZ, PT ;  /* 0x000000ff0800720c */ /* 0x002fe20003f85270 */
[----:B----4-:R-:W-:Y:S01]  /*0180*/  IMAD.WIDE R8, R28, R12, c[0x0][0x240] ;  /* 0x000090001c087625 */ /* 0x010fe200078e020c */
[----:B------:R-:W-:-:S04]  /*0190*/  LOP3.LUT R0, R18, R196, R28, 0xfe, !PT ;  /* 0x000000c412007212 */ /* 0x000fc800078efe1c */
[----:B------:R-:W-:Y:S01]  /*01a0*/  LOP3.LUT P2, RZ, R0, R193, RZ, 0xfc, !PT ;  /* 0x000000c100ff7212 */ /* 0x000fe2000784fcff */
[----:B--2---:R1:W2:Y:S08]  /*01b0*/  @P1 R2UR UR20, R4 ;  /* 0x00000000041413c2 */ /* 0x0042b000000e0000 */
[----:B------:R4:W2:Y:S04]  /*01c0*/  @P1 R2UR UR21, R5 ;  /* 0x00000000051513c2 */ /* 0x0008a800000e0000 */
[----:B-1----:R-:W-:-:S02]  /*01d0*/  @!P2 IMAD.MOV.U32 R4, RZ, RZ, c[0x0][0x308] ;  /* 0x0000c200ff04a624 */ /* 0x002fc400078e00ff */
[----:B----4-:R-:W-:Y:S01]  /*01e0*/  @!P2 IMAD.MOV.U32 R5, RZ, RZ, c[0x0][0x30c] ;  /* 0x0000c300ff05a624 */ /* 0x010fe200078e00ff */
[----:B---3--:R-:W-:Y:S01]  /*01f0*/  @P1 IADD3 R6, P0, R2, c[0x0][0x300], RZ ;  /* 0x0000c00002061a10 */ /* 0x008fe20007f1e0ff */
[----:B--2---:R-:W-:-:S04]  /*0200*/  IMAD.U32 R2, RZ, RZ, UR20 ;  /* 0x00000014ff027e24 */ /* 0x004fc8000f8e00ff */
[----:B------:R-:W-:Y:S01]  /*0210*/  @P1 IMAD.X R7, RZ, RZ, R3, P0 ;  /* 0x000000ffff071224 */ /* 0x000fe200000e0603 */
[----:B------:R-:W-:Y:S01]  /*0220*/  ISETP.NE.U32.AND P0, PT, RZ, c[0x0][0x250], PT ;  /* 0x00009400ff007a0c */ /* 0x000fe20003f05070 */
[----:B------:R-:W-:Y:S01]  /*0230*/  IMAD.U32 R3, RZ, RZ, UR21 ;  /* 0x00000015ff037e24 */ /* 0x000fe2000f8e00ff */
[----:B------:R-:W-:Y:S02]  /*0240*/  ISETP.EQ.U32.AND P1, PT, RZ, c[0x0][0x248], PT ;  /* 0x00009200ff007a0c */ /* 0x000fe40003f22070 */
[----:B------:R-:W-:Y:S02]  /*0250*/  ISETP.NE.AND.EX P0, PT, RZ, c[0x0][0x254], PT, P0 ;  /* 0x00009500ff007a0c */ /* 0x000fe40003f05300 */
[----:B------:R1:W-:Y:S01]  /*0260*/  @!P2 STG.E.64 [R4.64], R2 ;  /* 0x000000020400a986 */ /* 0x0003e2000c101b12 */
[----:B------:R-:W-:Y:S02]  /*0270*/  SHF.R.S32.HI R13, RZ, 0x1f, R193 ;  /* 0x0000001fff0d7819 */ /* 0x000fe400000114c1 */
[----:B------:R-:W-:Y:S01]  /*0280*/  ISETP.EQ.OR.EX P1, PT, RZ, c[0x0][0x24c], !P4, P1 ;  /* 0x00009300ff007a0c */ /* 0x000fe20006722710 */
[----:B-1----:R-:W-:-:S02]  /*0290*/  @!P2 IMAD.MOV.U32 R2, RZ, RZ, R6 ;  /* 0x000000ffff02a224 */ /* 0x002fc400078e0006 */
[----:B------:R-:W-:-:S05]  /*02a0*/  @!P2 IMAD.MOV.U32 R3, RZ, RZ, R7 ;  /* 0x000000ffff03a224 */ /* 0x000fca00078e0007 */
[----:B------:R1:W-:Y:S04]  /*02b0*/  @!P2 STG.E.64 [R4.64+0x8], R2 ;  /* 0x000008020400a986 */ /* 0x0003e8000c101b12 */
[----:B------:R2:W3:Y:S04]  /*02c0*/  @P3 LDG.E R15, [R8.64] ;  /* 0x00000012080f3981 */ /* 0x0004e8000c1e1900 */
[----:B-1----:R2:W4:Y:S01]  /*02d0*/  @P3 LDG.E R4, [R8.64+0x4] ;  /* 0x0000041208043981 */ /* 0x002522000c1e1900 */
[----:B------:R-:W-:Y:S01]  /*02e0*/  @P0 IMAD.WIDE R2, R28, R12, c[0x0][0x250] ;  /* 0x000094001c020625 */ /* 0x000fe200078e020c */
[----:B------:R-:W-:-:S03]  /*02f0*/  LEA.HI R14, R13, R193, RZ, 0x5 ;  /* 0x000000c10d0e7211 */ /* 0x000fc600078f28ff */
[C---:B------:R-:W-:Y:S02]  /*0300*/  IMAD R0, R28.reuse, c[0x0][0x1c0], R18 ;  /* 0x000070001c007a24 */ /* 0x040fe400078e0212 */
[----:B------:R-:W-:-:S03]  /*0310*/  IMAD.WIDE R10, R28, R12, c[0x0][0x248] ;  /* 0x000092001c0a7625 */ /* 0x000fc600078e020c */
[----:B------:R-:W-:Y:S01]  /*0320*/  SHF.L.U32 R0, R0, 0x5, RZ ;  /* 0x0000000500007819 */ /* 0x000fe200000006ff */
[----:B--2---:R-:W-:Y:S02]  /*0330*/  IMAD.MOV.U32 R9, RZ, RZ, RZ ;  /* 0x000000ffff097224 */ /* 0x004fe400078e00ff */
[----:B------:R-:W-:-:S04]  /*0340*/  IMAD.MOV.U32 R8, RZ, RZ, -0x1 ;  /* 0xffffffffff087424 */ /* 0x000fc800078e00ff */
[----:B------:R1:W5:Y:S04]  /*0350*/  @P0 LDG.E R9, [R2.64] ;  /* 0x0000001202090981 */ /* 0x000368000c1e1900 */
[----:B------:R2:W5:Y:S01]  /*0360*/  @!P1 LDG.E R8, [R10.64] ;  /* 0x000000120a089981 */ /* 0x000562000c1e1900 */
[----:B------:R-:W-:-:S04]  /*0370*/  ISETP.NE.U32.AND P2, PT, RZ, c[0x0][0x248], PT ;  /* 0x00009200ff007a0c */ /* 0x000fc80003f45070 */
[----:B------:R-:W-:Y:S02]  /*0380*/  ISETP.NE.AND.EX P2, PT, RZ, c[0x0][0x24c], PT, P2 ;  /* 0x00009300ff007a0c */ /* 0x000fe40003f45320 */
[----:B-1----:R-:W-:-:S05]  /*0390*/  LOP3.LUT R2, R14, 0xffffffe0, RZ, 0xc0, !PT ;  /* 0xffffffe00e027812 */ /* 0x002fca00078ec0ff */
[----:B------:R-:W-:-:S05]  /*03a0*/  IMAD.IADD R37, R193, 0x1, -R2 ;  /* 0x00000001c1257824 */ /* 0x000fca00078e0a02 */
[--C-:B------:R-:W-:Y:S02]  /*03b0*/  IADD3 R195, P1, P0, R0, R6, R37.reuse ;  /* 0x0000000600c37210 */ /* 0x100fe4000783e025 */
[----:B------:R-:W-:Y:S02]  /*03c0*/  SHF.R.S32.HI R0, RZ, 0x1f, R0 ;  /* 0x0000001fff007819 */ /* 0x000fe40000011400 */
[----:B------:R-:W-:-:S04]  /*03d0*/  SHF.R.S32.HI R2, RZ, 0x1f, R37 ;  /* 0x0000001fff027819 */ /* 0x000fc80000011425 */
[----:B------:R-:W-:Y:S01]  /*03e0*/  IADD3.X R194, R0, R7, R2, P1, P0 ;  /* 0x0000000700c27210 */ /* 0x000fe20000fe0402 */
[----:B---3--:R2:W-:Y:S04]  /*03f0*/  STL [R1+0x38], R15 ;  /* 0x0000380f01007387 */ /* 0x0085e80000100800 */
[----:B------:R2:W-:Y:S01]  /*0400*/  STL [R1+0x4c], R195 ;  /* 0x00004cc301007387 */ /* 0x0005e20000100800 */
[----:B----4-:R-:W-:Y:S02]  /*0410*/  @P3 IMAD.IADD R235, R4, 0x1, -R15 ;  /* 0x0000000104eb3824 */ /* 0x010fe400078e0a0f */
[----:B------:R-:W-:Y:S01]  /*0420*/  @!P3 IMAD.MOV.U32 R235, RZ, RZ, c[0x0][0x214] ;  /* 0x00008500ffebb624 */ /* 0x000fe200078e00ff */
[----:B------:R-:W-:Y:S05]  /*0430*/  @!P2 BRA `(.L_x_426) ;  /* 0x000000400000a947 */ /* 0x000fea0003800000 */
[----:B------:R-:W3:Y:S02]  /*0440*/  @P4 LDG.E R0, [R10.64+0x4] ;  /* 0x000004120a004981 */ /* 0x000ee4000c1e1900 */
[----:B---3-5:R-:W-:-:S06]  /*0450*/  @P4 IADD3 R0, R0, -R8, RZ ;  /* 0x8000000800004210 */ /* 0x028fcc0007ffe0ff */
[----:B------:R1:W5:Y:S01]  /*0460*/  @!P4 LDG.E R0, [R10.64] ;  /* 0x000000120a00c981 */ /* 0x000362000c1e1900 */
[----:B------:R-:W-:Y:S05]  /*0470*/  BRA `(.L_x_427) ;  /* 0x0000001000007947 */ /* 0x000fea0003800000 */
.L_x_426:
[----:B------:R-:W-:Y:S02]  /*0480*/  MOV R0, c[0x0][0x218] ;  /* 0x0000860000007a02 */ /* 0x000fe40000000f00 */
.L_x_427:
[----:B------:R-:W-:-:S04]  /*0490*/  ISETP.NE.U32.AND P2, PT, RZ, c[0x0][0x258], PT ;  /* 0x00009600ff007a0c */ /* 0x000fc80003f45070 */
[----:B------:R-:W-:-:S13]  /*04a0*/  ISETP.NE.AND.EX P2, PT, RZ, c[0x0][0x25c], PT, P2 ;  /* 0x00009700ff007a0c */ /* 0x000fda0003f45320 */
[----:B------:R-:W-:-:S06]  /*04b0*/  @P2 IMAD.WIDE R2, R28, R12, c[0x0][0x258] ;  /* 0x000096001c022625 */ /* 0x000fcc00078e020c */
[----:B------:R-:W3:Y:S01]  /*04c0*/  @P2 LDG.E R3, [R2.64] ;  /* 0x0000001202032981 */ /* 0x000ee2000c1e1900 */
[----:B------:R-:W-:Y:S01]  /*04d0*/  IMAD.SHL.U32 R38, R196, 0x80, RZ ;  /* 0x00000080c4267824 */ /* 0x000fe200078e00ff */
[----:B------:R-:W-:-:S04]  /*04e0*/  @!P2 ISETP.NE.U32.AND P1, PT, RZ, c[0x0][0x268], PT ;  /* 0x00009a00ff00aa0c */ /* 0x000fc80003f25070 */
[----:B------:R-:W-:Y:S02]  /*04f0*/  ISETP.GT.AND P0, PT, R235, R38, PT ;  /* 0x00000026eb00720c */ /* 0x000fe40003f04270 */
[----:B------:R-:W-:-:S04]  /*0500*/  @!P2 ISETP.NE.AND.EX P1, PT, RZ, c[0x0][0x26c], PT, P1 ;  /* 0x00009b00ff00aa0c */ /* 0x000fc80003f25310 */
[----:B------:R-:W-:Y:S01]  /*0510*/  @!P2 SEL R2, RZ, c[0x0][0x21c], !P1 ;  /* 0x00008700ff02aa07 */ /* 0x000fe20004800000 */
[----:B---3-5:R-:W-:-:S03]  /*0520*/  @P2 IMAD.IADD R133, R3, 0x1, -R9 ;  /* 0x0000000103852824 */ /* 0x028fc600078e0a09 */
        /* <DEDUP_REMOVED lines=8> */
[----:B------:R-:W3:Y:S01]  /*05b0*/  LDC.U8 R246, c[0x0][0x2d8] ;  /* 0x0000b600fff67b82 */ /* 0x000ee20000000000 */
        /* <DEDUP_REMOVED lines=27> */
.L_x_429:
[----:B---3--:R-:W-:Y:S02]  /*0770*/  IABS R5, c[0x0][0x1c8] ;  /* 0x0000720000057a13 */ /* 0x008fe40000000000 */
[----:B------:R-:W-:Y:S02]  /*0780*/  IABS R4, R18 ;  /* 0x0000001200047213 */ /* 0x000fe40000000000 */
[----:B------:R-:W3:Y:S08]  /*0790*/  I2F.RP R2, R5 ;  /* 0x0000000500027306 */ /* 0x000ef00000209400 */
[----:B---3--:R-:W3:Y:S02]  /*07a0*/  MUFU.RCP R2, R2 ;  /* 0x0000000200027308 */ /* 0x008ee40000001000 */
[----:B---3--:R-:W-:-:S06]  /*07b0*/  IADD3 R2, R2, 0xffffffe, RZ ;  /* 0x0ffffffe02027810 */ /* 0x008fcc0007ffe0ff */
[----:B------:R-:W3:Y:S02]  /*07c0*/  F2I.FTZ.U32.TRUNC.NTZ R3, R2 ;  /* 0x0000000200037305 */ /* 0x000ee4000021f000 */
[----:B---3--:R-:W-:Y:S02]  /*07d0*/  IMAD.MOV R0, RZ, RZ, -R3 ;  /* 0x000000ffff007224 */ /* 0x008fe400078e0a03 */
        /* <DEDUP_REMOVED lines=17> */
[----:B--2---:R-:W-:Y:S02]  /*08f0*/  @P0 MOV R15, R2 ;  /* 0x00000002000f0202 */ /* 0x004fe40000000f00 */
        /* <DEDUP_REMOVED lines=16> */
.L_x_430:
[-C--:B------:R-:W-:Y:S01]  /*0a00*/  LEA.HI R3, R13, R193.reuse, RZ, 0x2 ;  /* 0x000000c10d037211 */ /* 0x080fe200078f10ff */
[----:B------:R-:W-:Y:S01]  /*0a10*/  IMAD.IADD R36, R235, 0x1, -R38 ;  /* 0x00000001eb247824 */ /* 0x000fe200078e0a26 */
[-C--:B------:R-:W-:Y:S01]  /*0a20*/  LEA.HI R27, R13, R193.reuse, RZ, 0x3 ;  /* 0x000000c10d1b7211 */ /* 0x080fe200078f18ff */
[----:B------:R-:W-:Y:S01]  /*0a30*/  BSSY B0, `(.L_x_431) ;  /* 0x0000066000007945 */ /* 0x000fe20003800000 */
[----:B------:R-:W-:Y:S02]  /*0a40*/  LOP3.LUT R0, R3, 0xfffffffc, RZ, 0xc0, !PT ;  /* 0xfffffffc03007812 */ /* 0x000fe400078ec0ff */
[----:B------:R-:W-:Y:S02]  /*0a50*/  SHF.R.S32.HI R25, RZ, 0x3, R27 ;  /* 0x00000003ff197819 */ /* 0x000fe4000001141b */
[----:B------:R-:W-:Y:S01]  /*0a60*/  LEA.HI R26, R13, R193, RZ, 0x4 ;  /* 0x000000c10d1a7211 */ /* 0x000fe200078f20ff */
[----:B------:R-:W-:Y:S01]  /*0a70*/  IMAD.IADD R2, R193, 0x1, -R0 ;  /* 0x00000001c1027824 */ /* 0x000fe200078e0a00 */
[----:B------:R-:W-:Y:S01]  /*0a80*/  SHF.R.S32.HI R4, RZ, 0x2, R3 ;  /* 0x00000002ff047819 */ /* 0x000fe20000011403 */
[----:B------:R-:W-:Y:S01]  /*0a90*/  IMAD.SHL.U32 R0, R25, 0x40, RZ ;  /* 0x0000004019007824 */ /* 0x000fe200078e00ff */
[----:B------:R-:W-:Y:S01]  /*0aa0*/  SHF.R.S32.HI R174, RZ, 0x5, R14 ;  /* 0x00000005ffae7819 */ /* 0x000fe2000001140e */
[----:B------:R-:W-:Y:S01]  /*0ab0*/  IMAD.SHL.U32 R202, R2, 0x8, RZ ;  /* 0x0000000802ca7824 */ /* 0x000fe200078e00ff */
[----:B------:R-:W-:-:S02]  /*0ac0*/  LEA.HI R3, R3, R4, RZ, 0x1 ;  /* 0x0000000403037211 */ /* 0x000fc400078f08ff */
[----:B------:R-:W-:Y:S02]  /*0ad0*/  LOP3.LUT R0, R0, 0xc0, RZ, 0xc0, !PT ;  /* 0x000000c000007812 */ /* 0x000fe400078ec0ff */
[----:B------:R-:W-:Y:S02]  /*0ae0*/  LOP3.LUT R3, R3, 0x7fffffe, RZ, 0xc0, !PT ;  /* 0x07fffffe03037812 */ /* 0x000fe400078ec0ff */
[----:B------:R-:W-:Y:S02]  /*0af0*/  LOP3.LUT R5, R0, 0x18, R202, 0xf8, !PT ;  /* 0x0000001800057812 */ /* 0x000fe400078ef8ca */
[----:B------:R-:W-:Y:S01]  /*0b00*/  SHF.R.U32.HI R2, RZ, 0x3, R0 ;  /* 0x00000003ff027819 */ /* 0x000fe20000011600 */
[----:B-1----:R-:W-:Y:S01]  /*0b10*/  IMAD.IADD R11, R4, 0x1, -R3 ;  /* 0x00000001040b7824 */ /* 0x002fe200078e0a03 */
[----:B------:R-:W-:Y:S02]  /*0b20*/  LOP3.LUT R0, R26, 0xfffffff0, RZ, 0xc0, !PT ;  /* 0xfffffff01a007812 */ /* 0x000fe400078ec0ff */
[----:B------:R-:W-:Y:S01]  /*0b30*/  LOP3.LUT R20, R5, R2, RZ, 0x3c, !PT ;  /* 0x0000000205147212 */ /* 0x000fe200078e3cff */
[----:B------:R-:W-:Y:S01]  /*0b40*/  IMAD R11, R174, 0x8, R11 ;  /* 0x00000008ae0b7824 */ /* 0x000fe200078e020b */
[----:B------:R-:W-:Y:S01]  /*0b50*/  SHF.R.S32.HI R5, RZ, 0x1f, R4 ;  /* 0x0000001fff057819 */ /* 0x000fe20000011404 */
[----:B------:R-:W-:Y:S01]  /*0b60*/  IMAD.IADD R23, R193, 0x1, -R0 ;  /* 0x00000001c1177824 */ /* 0x000fe200078e0a00 */
[----:B------:R-:W-:Y:S01]  /*0b70*/  IADD3 R12, P0, R202, R12, RZ ;  /* 0x0000000cca0c7210 */ /* 0x000fe20007f1e0ff */
[----:B------:R-:W-:Y:S01]  /*0b80*/  IMAD.U32 R20, R11, 0x20, R20 ;  /* 0x000000200b147824 */ /* 0x000fe200078e0014 */
[----:B------:R-:W-:Y:S01]  /*0b90*/  SHF.R.S32.HI R203, RZ, 0x1f, R202 ;  /* 0x0000001fffcb7819 */ /* 0x000fe200000114ca */
[----:B------:R-:W-:Y:S01]  /*0ba0*/  IMAD R0, R5, c[0x0][0x198], RZ ;  /* 0x0000660005007a24 */ /* 0x000fe200078e02ff */
[----:B------:R-:W-:Y:S01]  /*0bb0*/  LEA.HI R24, R23, R23, RZ, 0x1 ;  /* 0x0000001717187211 */ /* 0x000fe200078f08ff */
[----:B------:R-:W-:Y:S01]  /*0bc0*/  IMAD R14, R5, c[0x0][0x1a0], RZ ;  /* 0x00006800050e7a24 */ /* 0x000fe200078e02ff */
[----:B------:R-:W-:Y:S01]  /*0bd0*/  SHF.R.S32.HI R10, RZ, 0x1f, R8 ;  /* 0x0000001fff0a7819 */ /* 0x000fe20000011408 */
[C---:B------:R-:W-:Y:S01]  /*0be0*/  IMAD R16, R4.reuse, c[0x0][0x19c], R0 ;  /* 0x0000670004107a24 */ /* 0x040fe200078e0200 */
[--C-:B------:R-:W-:Y:S01]  /*0bf0*/  SHF.R.S32.HI R9, RZ, 0x1, R24.reuse ;  /* 0x00000001ff097819 */ /* 0x100fe20000011418 */
[----:B------:R-:W-:Y:S01]  /*0c00*/  IMAD.X R13, R203, 0x1, R7, P0 ;  /* 0x00000001cb0d7824 */ /* 0x000fe200000e0607 */
[----:B------:R-:W-:Y:S01]  /*0c10*/  SHF.R.S32.HI R2, RZ, 0x1f, R24 ;  /* 0x0000001fff027819 */ /* 0x000fe20000011418 */
[--C-:B------:R-:W-:Y:S01]  /*0c20*/  IMAD.WIDE.U32 R6, R4, c[0x0][0x198], R202.reuse ;  /* 0x0000660004067a25 */ /* 0x100fe200078e00ca */
[----:B------:R-:W-:Y:S01]  /*0c30*/  IADD3 R200, R202, 0x20, RZ ;  /* 0x00000020cac87810 */ /* 0x000fe20007ffe0ff */
[----:B------:R1:W-:Y:S01]  /*0c40*/  STL.64 [R1+0x18], R202 ;  /* 0x000018ca01007387 */ /* 0x0003e20000100a00 */
[----:B------:R-:W-:Y:S01]  /*0c50*/  LEA.HI R0, R2, R9, RZ, 0x2 ;  /* 0x0000000902007211 */ /* 0x000fe200078f10ff */
[----:B------:R-:W-:Y:S01]  /*0c60*/  IMAD.WIDE.U32 R2, R4, c[0x0][0x1a0], R202 ;  /* 0x0000680004027a25 */ /* 0x000fe200078e00ca */
[----:B------:R-:W-:Y:S01]  /*0c70*/  IADD3 R6, P1, R21, R6, RZ ;  /* 0x0000000615067210 */ /* 0x000fe20007f3e0ff */
[----:B------:R1:W-:Y:S01]  /*0c80*/  STL [R1+0x44], R36 ;  /* 0x0000442401007387 */ /* 0x0003e20000100800 */
[----:B------:R-:W-:Y:S01]  /*0c90*/  LOP3.LUT R0, R0, 0xfffffffc, RZ, 0xc0, !PT ;  /* 0xfffffffc00007812 */ /* 0x000fe200078ec0ff */
[----:B------:R-:W-:Y:S01]  /*0ca0*/  IMAD R14, R4, c[0x0][0x1a4], R14 ;  /* 0x00006900040e7a24 */ /* 0x000fe200078e020e */
[----:B------:R-:W-:Y:S01]  /*0cb0*/  IADD3 R2, P0, R15, R2, RZ ;  /* 0x000000020f027210 */ /* 0x000fe20007f1e0ff */
[----:B------:R-:W-:Y:S01]  /*0cc0*/  IMAD.WIDE.U32 R12, R18, c[0x0][0x1a8], R12 ;  /* 0x00006a00120c7a25 */ /* 0x000fe200078e000c */
[----:B------:R-:W-:-:S02]  /*0cd0*/  IADD3.X R7, R22, R7, R16, P1, !PT ;  /* 0x0000000716077210 */ /* 0x000fc40000ffe410 */
[----:B------:R-:W-:Y:S01]  /*0ce0*/  IADD3.X R3, R17, R3, R14, P0, !PT ;  /* 0x0000000311037210 */ /* 0x000fe200007fe40e */
[----:B------:R-:W-:Y:S01]  /*0cf0*/  IMAD.IADD R21, R9, 0x1, -R0 ;  /* 0x0000000109157824 */ /* 0x000fe200078e0a00 */
[----:B------:R-:W-:Y:S01]  /*0d00*/  IADD3 R197, R202, 0x40, RZ ;  /* 0x00000040cac57810 */ /* 0x000fe20007ffe0ff */
[----:B------:R-:W-:Y:S01]  /*0d10*/  IMAD R0, R10, c[0x0][0x1b8], RZ ;  /* 0x00006e000a007a24 */ /* 0x000fe200078e02ff */
[----:B------:R-:W-:Y:S01]  /*0d20*/  ISETP.GE.AND P0, PT, R4, R36, PT ;  /* 0x000000240400720c */ /* 0x000fe20003f06270 */
        /* <DEDUP_REMOVED lines=8> */
[----:B------:R-:W-:Y:S02]  /*0db0*/  IMAD.IADD R29, R31, 0x1, R0 ;  /* 0x000000011f1d7824 */ /* 0x000fe400078e0200 */
[----:B------:R-:W-:Y:S01]  /*0dc0*/  IMAD.IADD R35, R33, 0x1, R9 ;  /* 0x0000000121237824 */ /* 0x000fe200078e0209 */
[----:B------:R1:W-:Y:S01]  /*0dd0*/  STL [R1+0x3c], R200 ;  /* 0x00003cc801007387 */ /* 0x0003e20000100800 */
[----:B------:R-:W-:-:S02]  /*0de0*/  IMAD R10, R19, c[0x0][0x1a8], RZ ;  /* 0x00006a00130a7a24 */ /* 0x000fc400078e02ff */
[----:B------:R-:W-:Y:S01]  /*0df0*/  IMAD.MOV.U32 R3, RZ, RZ, 0x10 ;  /* 0x00000010ff037424 */ /* 0x000fe200078e00ff */
[----:B------:R1:W-:Y:S01]  /*0e00*/  STL [R1+0x40], R197 ;  /* 0x000040c501007387 */ /* 0x0003e20000100800 */
[----:B------:R-:W-:Y:S02]  /*0e10*/  IMAD R10, R18, c[0x0][0x1ac], R10 ;  /* 0x00006b00120a7a24 */ /* 0x000fe400078e020a */
[----:B------:R-:W-:Y:S01]  /*0e20*/  IMAD.WIDE R6, R196, 0x80, R4 ;  /* 0x00000080c4067825 */ /* 0x000fe200078e0204 */
[----:B------:R1:W-:Y:S01]  /*0e30*/  STL [R1+0x4], R29 ;  /* 0x0000041d01007387 */ /* 0x0003e20000100800 */
[----:B------:R-:W-:Y:S02]  /*0e40*/  SEL R3, R3, 0xfffffff0, !P1 ;  /* 0xfffffff003037807 */ /* 0x000fe40004800000 */
[----:B------:R-:W-:Y:S01]  /*0e50*/  IMAD.SHL.U32 R222, R20, 0x2, RZ ;  /* 0x0000000214de7824 */ /* 0x000fe200078e00ff */
[----:B------:R1:W-:Y:S01]  /*0e60*/  STL [R1+0x24], R35 ;  /* 0x0000242301007387 */ /* 0x0003e20000100800 */
[----:B------:R-:W-:Y:S01]  /*0e70*/  IMAD.IADD R11, R13, 0x1, R10 ;  /* 0x000000010d0b7824 */ /* 0x000fe200078e020a */
        /* <DEDUP_REMOVED lines=33> */
.L_x_432:
[----:B------:R-:W-:Y:S05]  /*1090*/  BSYNC B0 ;  /* 0x0000000000007941 */ /* 0x000fea0003800000 */
.L_x_431:
[----:B------:R-:W-:Y:S01]  /*10a0*/  IADD3 R20, R4, 0x20, RZ ;  /* 0x0000002004147810 */ /* 0x000fe20007ffe0ff */
[----:B------:R-:W-:Y:S03]  /*10b0*/  BSSY B0, `(.L_x_433) ;  /* 0x0000024000007945 */ /* 0x000fe60003800000 */
[----:B------:R-:W-:-:S13]  /*10c0*/  ISETP.GE.AND P0, PT, R20, R36, PT ;  /* 0x000000241400720c */ /* 0x000fda0003f06270 */
[----:B------:R-:W-:Y:S05]  /*10d0*/  @P0 BRA `(.L_x_434) ;  /* 0x0000021000000947 */ /* 0x000fea0003800000 */
[----:B------:R-:W-:Y:S01]  /*10e0*/  IADD3 R0, P0, R6, 0x20, RZ ;  /* 0x0000002006007810 */ /* 0x000fe20007f1e0ff */
[----:B--2---:R-:W-:Y:S01]  /*10f0*/  IMAD.MOV.U32 R8, RZ, RZ, R12 ;  /* 0x000000ffff087224 */ /* 0x004fe200078e000c */
        /* <DEDUP_REMOVED lines=31> */
.L_x_434:
[----:B------:R-:W-:Y:S05]  /*12f0*/  BSYNC B0 ;  /* 0x0000000000007941 */ /* 0x000fea0003800000 */
.L_x_433:
        /* <DEDUP_REMOVED lines=37> */
.L_x_436:
[----:B------:R-:W-:Y:S05]  /*1550*/  BSYNC B0 ;  /* 0x0000000000007941 */ /* 0x000fea0003800000 */
.L_x_435:
        /* <DEDUP_REMOVED lines=40> */
.L_x_438:
[----:B------:R-:W-:Y:S05]  /*17e0*/  BSYNC B0 ;  /* 0x0000000000007941 */ /* 0x000fea0003800000 */
.L_x_437:
[----:B------:R-:W-:Y:S01]  /*17f0*/  MOV R198, R34 ;  /* 0x0000002200c67202 */ /* 0x000fe20000000f00 */
[----:B------:R-:W-:Y:S01]  /*1800*/  BSSY B0, `(.L_x_439) ;  /* 0x0000028000007945 */ /* 0x000fe20003800000 */
[----:B------:R-:W-:Y:S02]  /*1810*/  MOV R199, R35 ;  /* 0x0000002300c77202 */ /* 0x000fe40000000f00 */
[----:B-1----:R-:W-:Y:S02]  /*1820*/  LEA.HI.SX32 R36, R248, 0xffffffff, 0x1a ;  /* 0xfffffffff8247811 */ /* 0x002fe400078fd2ff */
[----:B------:R-:W-:Y:S02]  /*1830*/  MOV R198, R32 ;  /* 0x0000002000c67202 */ /* 0x000fe40000000f00 */
[----:B------:R-:W-:Y:S01]  /*1840*/  SHF.R.S32.HI R2, RZ, 0x1f, R36 ;  /* 0x0000001fff027819 */ /* 0x000fe20000011424 */
[C---:B------:R-:W-:Y:S02]  /*1850*/  IMAD R12, R36.reuse, -0x40, R133 ;  /* 0xffffffc0240c7824 */ /* 0x040fe400078e0285 */
[----:B------:R1:W-:Y:S01]  /*1860*/  STL.64 [R1+0x20], R198 ;  /* 0x000020c601007387 */ /* 0x0003e20000100a00 */
[----:B------:R-:W-:-:S02]  /*1870*/  IMAD R0, R36, UR4, RZ ;  /* 0x0000000424007c24 */ /* 0x000fc4000f8e02ff */
[----:B------:R-:W-:Y:S01]  /*1880*/  ISETP.GE.AND P0, PT, R4, R12, PT ;  /* 0x0000000c0400720c */ /* 0x000fe20003f06270 */
[----:B--2---:R-:W-:-:S04]  /*1890*/  IMAD.WIDE.U32 R6, R36, UR5, R198 ;  /* 0x0000000524067c25 */ /* 0x004fc8000f8e00c6 */
        /* <DEDUP_REMOVED lines=30> */
.L_x_440:
[----:B------:R-:W-:Y:S05]  /*1a80*/  BSYNC B0 ;  /* 0x0000000000007941 */ /* 0x000fea0003800000 */
.L_x_439:
        /* <DEDUP_REMOVED lines=34> */
.L_x_442:
[----:B------:R-:W-:Y:S05]  /*1cb0*/  BSYNC B0 ;  /* 0x0000000000007941 */ /* 0x000fea0003800000 */
.L_x_441:
        /* <DEDUP_REMOVED lines=11> */
[----:B------:R-:W2:Y:S04]  /*1d70*/  @P2 LDG.E R8, [R8.64] ;  /* 0x0000001208082981 */ /* 0x000ea8000c1e1900 */
[----:B------:R-:W-:Y:S01]  /*1d80*/  BAR.SYNC.DEFER_BLOCKING 0x0 ;  /* 0x0000000000007b1d */ /* 0x000fe20000010000 */
[----:B------:R-:W-:Y:S01]  /*1d90*/  ISETP.GE.AND P1, PT, R4, R12, PT ;  /* 0x0000000c0400720c */ /* 0x000fe20003f26270 */
[----:B------:R-:W-:Y:S01]  /*1da0*/  IMAD R0, R2, c[0x0][0x1a0], RZ ;  /* 0x0000680002007a24 */ /* 0x000fe200078e02ff */
[----:B------:R-:W-:Y:S01]  /*1db0*/  MOV R132, RZ ;  /* 0x000000ff00847202 */ /* 0x000fe20000000f00 */
[C---:B------:R-:W-:Y:S02]  /*1dc0*/  IMAD.WIDE.U32 R4, R36.reuse, c[0x0][0x1a0], RZ ;  /* 0x0000680024047a25 */ /* 0x040fe400078e00ff */
[----:B------:R-:W2:Y:S01]  /*1dd0*/  @P2 MUFU.RCP R6, c[0x0][0x238] ;  /* 0x00008e0000062b08 */ /* 0x000ea20000001000 */
[----:B------:R-:W-:Y:S01]  /*1de0*/  BSSY B0, `(.L_x_443) ;  /* 0x0000027000007945 */ /* 0x000fe20003800000 */
[----:B------:R-:W-:Y:S01]  /*1df0*/  IMAD R2, R36, c[0x0][0x1a4], R0 ;  /* 0x0000690024027a24 */ /* 0x000fe200078e0200 */
[----:B------:R-:W-:-:S03]  /*1e00*/  LEA R0, P0, R4, R30, 0x6 ;  /* 0x0000001e04007211 */ /* 0x000fc600078030ff */
[----:B------:R-:W-:-:S05]  /*1e10*/  IMAD.IADD R2, R5, 0x1, R2 ;  /* 0x0000000105027824 */ /* 0x000fca00078e0202 */
[----:B------:R-:W-:Y:S01]  /*1e20*/  LEA.HI.X R2, R4, R29, R2, 0x6, P0 ;  /* 0x0000001d04027211 */ /* 0x000fe200000f3402 */
[----:B------:R3:W-:Y:S04]  /*1e30*/  @P1 STS [R222+0x9000], RZ ;  /* 0x009000ffde001388 */ /* 0x0007e80000000800 */
[----:B------:R3:W-:Y:S04]  /*1e40*/  @P1 STS [R222+0x9004], RZ ;  /* 0x009004ffde001388 */ /* 0x0007e80000000800 */
[----:B------:R3:W-:Y:S04]  /*1e50*/  @P1 STS.64 [R222+0x9008], RZ ;  /* 0x009008ffde001388 */ /* 0x0007e80000000a00 */
[----:B------:R3:W-:Y:S04]  /*1e60*/  @P1 STS.128 [R222+0xa000], RZ ;  /* 0x00a000ffde001388 */ /* 0x0007e80000000c00 */
[----:B------:R3:W-:Y:S01]  /*1e70*/  @P1 STS.128 [R222+0xb000], RZ ;  /* 0x00b000ffde001388 */ /* 0x0007e20000000c00 */
[----:B--2---:R-:W-:Y:S01]  /*1e80*/  @P2 FMUL.FTZ R132, R8, R6 ;  /* 0x0000000608842220 */ /* 0x004fe20000410000 */
[----:B------:R-:W-:Y:S05]  /*1e90*/  @P1 BRA `(.L_x_444) ;  /* 0x000001b000001947 */ /* 0x000fea0003800000 */
[----:B---3--:R-:W-:Y:S02]  /*1ea0*/  ISETP.GE.AND P3, PT, R202, c[0x0][0x220], PT ;  /* 0x00008800ca007a0c */ /* 0x008fe40003f66270 */
        /* <DEDUP_REMOVED lines=26> */
.L_x_444:
[----:B---3--:R-:W-:Y:S05]  /*2050*/  BSYNC B0 ;  /* 0x0000000000007941 */ /* 0x008fea0003800000 */
.L_x_443:
        /* <DEDUP_REMOVED lines=8> */
[----:B--2---:R-:W-:Y:S01]  /*20e0*/  IMAD.WIDE.U32 R4, R13, c[0x0][0x1a0], RZ ;  /* 0x000068000d047a25 */ /* 0x004fe200078e00ff */
        /* <DEDUP_REMOVED lines=27> */
.L_x_446:
[----:B------:R-:W-:Y:S05]  /*22a0*/  BSYNC B0 ;  /* 0x0000000000007941 */ /* 0x000fea0003800000 */
.L_x_445:
[----:B------:R-:W-:Y:S01]  /*22b0*/  LOP3.LUT R2, R27, 0xfffffff8, RZ, 0xc0, !PT ;  /* 0xfffffff81b027812 */ /* 0x000fe200078ec0ff */
[----:B--2---:R-:W-:Y:S01]  /*22c0*/  IMAD.SHL.U32 R5, R21, 0x40, RZ ;  /* 0x0000004015057824 */ /* 0x004fe200078e00ff */
        /* <DEDUP_REMOVED lines=37> */
[----:B------:R-:W-:Y:S03]  /*2520*/  LDSM.16.M88.4 R8, [R220] ;  /* 0x00000000dc08783b */ /* 0x000fe60000000200 */
[----:B------:R-:W-:Y:S01]  /*2530*/  IMAD.IADD R219, R217, 0x1, R0 ;  /* 0x00000001d9db7824 */ /* 0x000fe200078e0200 */
[----:B------:R-:W2:Y:S01]  /*2540*/  LDSM.16.M88.4 R16, [R217+0x6000] ;  /* 0x00600000d910783b */ /* 0x000ea20000000200 */
[----:B------:R-:W-:-:S03]  /*2550*/  SHF.R.S32.HI R0, RZ, 0x1f, R37 ;  /* 0x0000001fff007819 */ /* 0x000fc60000011425 */
[----:B------:R-:W4:Y:S01]  /*2560*/  LDSM.16.M88.4 R4, [R220+0x1000] ;  /* 0x00100000dc04783b */ /* 0x000f220000000200 */
[----:B------:R-:W-:-:S03]  /*2570*/  LEA.HI R0, R0, R37, RZ, 0x2 ;  /* 0x0000002500007211 */ /* 0x000fc600078f10ff */
[----:B------:R-:W5:Y:S01]  /*2580*/  LDSM.16.M88.4 R28, [R217+0x6400] ;  /* 0x00640000d91c783b */ /* 0x000f620000000200 */
[----:B------:R-:W-:-:S03]  /*2590*/  SHF.R.S32.HI R0, RZ, 0x2, R0 ;  /* 0x00000002ff007819 */ /* 0x000fc60000011400 */
[----:B------:R-:W1:Y:S02]  /*25a0*/  LDSM.16.M88.4 R24, [R217+0x6800] ;  /* 0x00680000d918783b */ /* 0x000e640000000200 */
[----:B------:R-:W-:Y:S02]  /*25b0*/  IMAD R0, R174, 0x10, R0 ;  /* 0x00000010ae007824 */ /* 0x000fe400078e0200 */
[----:B------:R-:W3:Y:S02]  /*25c0*/  LDSM.16.M88.4 R20, [R217+0x6c00] ;  /* 0x006c0000d914783b */ /* 0x000ee40000000200 */
[----:B------:R-:W-:Y:S02]  /*25d0*/  IMAD.IADD R38, R38, 0x1, R0 ;  /* 0x0000000126267824 */ /* 0x000fe400078e0200 */
[----:B------:R-:W-:Y:S03]  /*25e0*/  LDSM.16.M88.4 R12, [R221+0x1000] ;  /* 0x00100000dd0c783b */ /* 0x000fe60000000200 */
[----:B------:R-:W-:Y:S01]  /*25f0*/  IADD3 R0, R133, R38, -R235 ;  /* 0x0000002685007210 */ /* 0x000fe20007ffe8eb */
[----:B------:R-:W1:Y:S04]  /*2600*/  LDSM.16.M88.4 R48, [R219+0x6400] ;  /* 0x00640000db30783b */ /* 0x000e680000000200 */
[----:B------:R-:W-:Y:S04]  /*2610*/  LDSM.16.M88.4 R52, [R219+0x6000] ;  /* 0x00600000db34783b */ /* 0x000fe80000000200 */
[----:B------:R-:W-:Y:S04]  /*2620*/  LDSM.16.M88.4 R44, [R219+0x6800] ;  /* 0x00680000db2c783b */ /* 0x000fe80000000200 */
[----:B------:R-:W-:Y:S01]  /*2630*/  LDSM.16.M88.4 R40, [R219+0x6c00] ;  /* 0x006c0000db28783b */ /* 0x000fe20000000200 */
[-C--:B--2---:R-:W-:Y:S03]  /*2640*/  HMMA.16816.F32 R120, R8, R16.reuse, RZ ;  /* 0x000000100878723c */ /* 0x084fe600000018ff */
[----:B------:R-:W-:Y:S05]  /*2650*/  STL [R1+0x48], R38 ;  /* 0x0000482601007387 */ /* 0x000fea0000100800 */
[C---:B----4-:R-:W-:Y:S08]  /*2660*/  HMMA.16816.F32 R32, R4.reuse, R16, RZ ;  /* 0x000000100420723c */ /* 0x050ff000000018ff */
[-C--:B------:R-:W-:Y:S08]  /*2670*/  HMMA.16816.F32 R68, R4, R18.reuse, RZ ;  /* 0x000000120444723c */ /* 0x080ff000000018ff */
[----:B------:R-:W-:Y:S01]  /*2680*/  HMMA.16816.F32 R136, R8, R18, RZ ;  /* 0x000000120888723c */ /* 0x000fe200000018ff */
[----:B------:R-:W2:Y:S07]  /*2690*/  LDSM.16.M88.4 R16, [R221] ;  /* 0x00000000dd10783b */ /* 0x000eae0000000200 */
[-C--:B-----5:R-:W-:Y:S08]  /*26a0*/  HMMA.16816.F32 R56, R4, R28.reuse, RZ ;  /* 0x0000001c0438723c */ /* 0x0a0ff000000018ff */
[----:B------:R-:W-:Y:S08]  /*26b0*/  HMMA.16816.F32 R96, R8, R28, RZ ;  /* 0x0000001c0860723c */ /* 0x000ff000000018ff */
[C---:B-1----:R-:W-:Y:S08]  /*26c0*/  HMMA.16816.F32 R64, R4.reuse, R24, RZ ;  /* 0x000000180440723c */ /* 0x042ff000000018ff */
[C---:B---3--:R-:W-:Y:S08]  /*26d0*/  HMMA.16816.F32 R60, R4.reuse, R20, RZ ;  /* 0x00000014043c723c */ /* 0x048ff000000018ff */
[C---:B------:R-:W-:Y:S08]  /*26e0*/  HMMA.16816.F32 R76, R4.reuse, R30, RZ ;  /* 0x0000001e044c723c */ /* 0x040ff000000018ff */
[C---:B------:R-:W-:Y:S08]  /*26f0*/  HMMA.16816.F32 R72, R4.reuse, R26, RZ ;  /* 0x0000001a0448723c */ /* 0x040ff000000018ff */
[----:B------:R-:W-:Y:S01]  /*2700*/  HMMA.16816.F32 R84, R4, R22, RZ ;  /* 0x000000160454723c */ /* 0x000fe200000018ff */
[----:B------:R-:W-:Y:S07]  /*2710*/  LDSM.16.M88.4 R4, [R220+0x3000] ;  /* 0x00300000dc04783b */ /* 0x000fee0000000200 */
[C---:B------:R-:W-:Y:S01]  /*2720*/  HMMA.16816.F32 R128, R8.reuse, R30, RZ ;  /* 0x0000001e0880723c */ /* 0x040fe200000018ff */
[----:B------:R-:W-:Y:S07]  /*2730*/  LDSM.16.M88.4 R28, [R217+0x7c00] ;  /* 0x007c0000d91c783b */ /* 0x000fee0000000200 */
[C---:B------:R-:W-:Y:S08]  /*2740*/  HMMA.16816.F32 R92, R8.reuse, R24, RZ ;  /* 0x00000018085c723c */ /* 0x040ff000000018ff */
[C---:B------:R-:W-:Y:S01]  /*2750*/  HMMA.16816.F32 R124, R8.reuse, R26, RZ ;  /* 0x0000001a087c723c */ /* 0x040fe200000018ff */
[----:B------:R-:W1:Y:S07]  /*2760*/  LDSM.16.M88.4 R24, [R217+0x7400] ;  /* 0x00740000d918783b */ /* 0x000e6e0000000200 */
[C---:B------:R-:W-:Y:S08]  /*2770*/  HMMA.16816.F32 R88, R8.reuse, R20, RZ ;  /* 0x000000140858723c */ /* 0x040ff000000018ff */
[----:B------:R-:W-:Y:S01]  /*2780*/  HMMA.16816.F32 R116, R8, R22, RZ ;  /* 0x000000160874723c */ /* 0x000fe200000018ff */
[----:B------:R-:W3:Y:S04]  /*2790*/  LDSM.16.M88.4 R8, [R220+0x2000] ;  /* 0x00200000dc08783b */ /* 0x000ee80000000200 */
[----:B------:R-:W4:Y:S03]  /*27a0*/  LDSM.16.M88.4 R20, [R217+0x7000] ;  /* 0x00700000d914783b */ /* 0x000f260000000200 */
[-C--:B------:R-:W-:Y:S08]  /*27b0*/  HMMA.16816.F32 R108, R12, R48.reuse, R56 ;  /* 0x000000300c6c723c */ /* 0x080ff00000001838 */
[----:B--2---:R-:W-:Y:S08]  /*27c0*/  HMMA.16816.F32 R56, R16, R48, R96 ;  /* 0x000000301038723c */ /* 0x004ff00000001860 */
[C---:B------:R-:W-:Y:S01]  /*27d0*/  HMMA.16816.F32 R112, R12.reuse, R52, R32 ;  /* 0x000000340c70723c */ /* 0x040fe20000001820 */
[----:B------:R-:W2:Y:S07]  /*27e0*/  LDSM.16.M88.4 R32, [R217+0x7800] ;  /* 0x00780000d920783b */ /* 0x000eae0000000200 */
        /* <DEDUP_REMOVED lines=11> */
[----:B------:R-:W-:Y:S08]  /*28a0*/  HMMA.16816.F32 R44, R16, R46, R124 ;  /* 0x0000002e102c723c */ /* 0x000ff0000000187c */
[-C--:B-1----:R-:W-:Y:S08]  /*28b0*/  HMMA.16816.F32 R84, R4, R24.reuse, R108 ;  /* 0x000000180454723c */ /* 0x082ff0000000186c */
[----:B---3--:R-:W-:Y:S07]  /*28c0*/  HMMA.16816.F32 R92, R8, R24, R56 ;  /* 0x00000018085c723c */ /* 0x008fee0000001838 */
[----:B------:R-:W-:Y:S01]  /*28d0*/  IMAD.SHL.U32 R24, R193, 0x2, RZ ;  /* 0x00000002c1187824 */ /* 0x000fe200078e00ff */
[----:B------:R-:W-:Y:S01]  /*28e0*/  HMMA.16816.F32 R16, R16, R42, R116 ;  /* 0x0000002a1010723c */ /* 0x000fe20000001874 */
[----:B------:R-:W-:Y:S03]  /*28f0*/  LDSM.16.M88.4 R40, [R219+0x7400] ;  /* 0x00740000db28783b */ /* 0x000fe60000000200 */
[----:B------:R-:W-:-:S04]  /*2900*/  LOP3.LUT R24, R24, 0x6, RZ, 0xc0, !PT ;  /* 0x0000000618187812 */ /* 0x000fc800078ec0ff */
[----:B----4-:R-:W-:Y:S01]  /*2910*/  HMMA.16816.F32 R88, R8, R22, R12 ;  /* 0x000000160858723c */ /* 0x010fe2000000180c */
[----:B------:R-:W-:-:S05]  /*2920*/  IMAD R24, R36, 0x40, R24 ;  /* 0x0000004024187824 */ /* 0x000fca00078e0218 */
[C---:B------:R-:W-:Y:S02]  /*2930*/  IADD3 R2, -R24.reuse, R0, RZ ;  /* 0x0000000018027210 */ /* 0x040fe40007ffe1ff */
[C---:B------:R-:W-:Y:S01]  /*2940*/  IADD3 R138, R24.reuse, 0x1, RZ ;  /* 0x00000001188a7810 */ /* 0x040fe20007ffe0ff */
[C---:B------:R-:W-:Y:S01]  /*2950*/  HMMA.16816.F32 R128, R8.reuse, R28, R68 ;  /* 0x0000001c0880723c */ /* 0x040fe20000001844 */
[----:B------:R-:W-:Y:S02]  /*2960*/  IABS R12, R2 ;  /* 0x00000002000c7213 */ /* 0x000fe40000000000 */
[----:B------:R-:W-:Y:S01]  /*2970*/  IADD3 R136, R24, 0x8, RZ ;  /* 0x0000000818887810 */ /* 0x000fe20007ffe0ff */
[----:B------:R-:W-:Y:S01]  /*2980*/  IMAD.IADD R2, R0, 0x1, -R138 ;  /* 0x0000000100027824 */ /* 0x000fe200078e0a8a */
[C---:B------:R-:W-:Y:S02]  /*2990*/  IADD3 R135, R24.reuse, 0x9, RZ ;  /* 0x0000000918877810 */ /* 0x040fe40007ffe0ff */
[----:B------:R-:W-:Y:S01]  /*29a0*/  IADD3 R25, R24, 0x18, RZ ;  /* 0x0000001818197810 */ /* 0x000fe20007ffe0ff */
[----:B------:R-:W-:Y:S01]  /*29b0*/  HMMA.16816.F32 R60, R8, R20, R60 ;  /* 0x00000014083c723c */ /* 0x000fe2000000183c */
[----:B------:R-:W-:-:S02]  /*29c0*/  IABS R2, R2 ;  /* 0x0000000200027213 */ /* 0x000fc40000000000 */
[C---:B------:R-:W-:Y:S02]  /*29d0*/  IADD3 R134, R24.reuse, 0x19, RZ ;  /* 0x0000001918867810 */ /* 0x040fe40007ffe0ff */
[C---:B------:R-:W-:Y:S02]  /*29e0*/  IADD3 R137, R24.reuse, 0x20, RZ ;  /* 0x0000002018897810 */ /* 0x040fe40007ffe0ff */
[C---:B------:R-:W-:Y:S01]  /*29f0*/  IADD3 R139, R24.reuse, 0x21, RZ ;  /* 0x00000021188b7810 */ /* 0x040fe20007ffe0ff */
[----:B------:R-:W-:Y:S01]  /*2a00*/  HMMA.16816.F32 R96, R8, R26, R48 ;  /* 0x0000001a0860723c */ /* 0x000fe20000001830 */
[C---:B------:R-:W-:Y:S02]  /*2a10*/  IADD3 R140, R24.reuse, 0x28, RZ ;  /* 0x00000028188c7810 */ /* 0x040fe40007ffe0ff */
[C---:B------:R-:W-:Y:S02]  /*2a20*/  IADD3 R141, R24.reuse, 0x29, RZ ;  /* 0x00000029188d7810 */ /* 0x040fe40007ffe0ff */
[----:B------:R-:W-:-:S02]  /*2a30*/  IADD3 R142, R24, 0x30, RZ ;  /* 0x00000030188e7810 */ /* 0x000fc40007ffe0ff */
[C---:B------:R-:W-:Y:S01]  /*2a40*/  IADD3 R149, R24.reuse, 0x31, RZ ;  /* 0x0000003118957810 */ /* 0x040fe20007ffe0ff */
[C---:B--2---:R-:W-:Y:S01]  /*2a50*/  HMMA.16816.F32 R68, R8.reuse, R32, R120 ;  /* 0x000000200844723c */ /* 0x044fe20000001878 */
[C---:B------:R-:W-:Y:S02]  /*2a60*/  IADD3 R148, R24.reuse, 0x38, RZ ;  /* 0x0000003818947810 */ /* 0x040fe40007ffe0ff */
[----:B------:R-:W-:Y:S02]  /*2a70*/  IADD3 R143, R24, 0x39, RZ ;  /* 0x00000039188f7810 */ /* 0x000fe40007ffe0ff */
[----:B------:R-:W-:Y:S02]  /*2a80*/  IADD3 R15, R0, 0x48, RZ ;  /* 0x00000048000f7810 */ /* 0x000fe40007ffe0ff */
[-C--:B------:R-:W-:Y:S01]  /*2a90*/  ISETP.GE.AND P1, PT, R24, R133.reuse, PT ;  /* 0x000000851800720c */ /* 0x080fe20003f26270 */
[----:B------:R-:W-:Y:S01]  /*2aa0*/  HMMA.16816.F32 R36, R8, R34, R44 ;  /* 0x000000220824723c */ /* 0x000fe2000000182c */
[----:B------:R-:W-:Y:S01]  /*2ab0*/  IMAD.IADD R14, R0, 0x1, -R143 ;  /* 0x00000001000e7824 */ /* 0x000fe200078e0a8f */
[----:B------:R-:W-:-:S02]  /*2ac0*/  ISETP.GE.AND P0, PT, R138, R133, PT ;  /* 0x000000858a00720c */ /* 0x000fc40003f06270 */
[-C--:B------:R-:W-:Y:S02]  /*2ad0*/  ISETP.GE.AND P2, PT, R25, R133.reuse, PT ;  /* 0x000000851900720c */ /* 0x080fe40003f46270 */
[-C--:B------:R-:W-:Y:S02]  /*2ae0*/  ISETP.GE.AND P5, PT, R136, R133.reuse, PT ;  /* 0x000000858800720c */ /* 0x080fe40003fa6270 */
[----:B------:R-:W-:Y:S01]  /*2af0*/  HMMA.16816.F32 R108, R8, R30, R16 ;  /* 0x0000001e086c723c */ /* 0x000fe20000001810 */
[----:B------:R-:W-:Y:S01]  /*2b00*/  LDSM.16.M88.4 R16, [R219+0x7800] ;  /* 0x00780000db10783b */ /* 0x000fe20000000200 */
[----:B------:R-:W-:-:S05]  /*2b10*/  ISETP.GE.AND P6, PT, R135, R133, PT ;  /* 0x000000858700720c */ /* 0x000fca0003fc6270 */
[----:B------:R-:W-:Y:S01]  /*2b20*/  IMAD.MOV.U32 R8, RZ, RZ, R12 ;  /* 0x000000ffff087224 */ /* 0x000fe200078e000c */
[C---:B------:R-:W-:Y:S01]  /*2b30*/  HMMA.16816.F32 R52, R4.reuse, R20, R112 ;  /* 0x000000140434723c */ /* 0x040fe20000001870 */
[C---:B------:R-:W-:Y:S02]  /*2b40*/  IMAD.IADD R9, R0.reuse, 0x1, -R136 ;  /* 0x0000000100097824 */ /* 0x040fe400078e0a88 */
[----:B------:R1:W-:Y:S05]  /*2b50*/  I2F R150, R8 ;  /* 0x0000000800967306 */ /* 0x0003ea0000201400 */
[C---:B------:R-:W-:Y:S08]  /*2b60*/  HMMA.16816.F32 R104, R4.reuse, R32, R104 ;  /* 0x000000200468723c */ /* 0x040ff00000001868 */
[----:B------:R-:W-:Y:S01]  /*2b70*/  HMMA.16816.F32 R100, R4, R28, R100 ;  /* 0x0000001c0464723c */ /* 0x000fe20000001864 */
[----:B-1----:R-:W-:Y:S01]  /*2b80*/  IMAD.MOV.U32 R8, RZ, RZ, R2 ;  /* 0x000000ffff087224 */ /* 0x002fe200078e0002 */
[----:B------:R-:W-:Y:S01]  /*2b90*/  IABS R2, R9 ;  /* 0x0000000900027213 */ /* 0x000fe20000000000 */
[----:B------:R-:W-:-:S02]  /*2ba0*/  IMAD.IADD R9, R0, 0x1, -R135 ;  /* 0x0000000100097824 */ /* 0x000fc400078e0a87 */
[----:B------:R1:W-:Y:S03]  /*2bb0*/  I2F R151, R8 ;  /* 0x0000000800977306 */ /* 0x0003e60000201400 */
[C---:B------:R-:W-:Y:S01]  /*2bc0*/  HMMA.16816.F32 R80, R4.reuse, R22, R80 ;  /* 0x000000160450723c */ /* 0x040fe20000001850 */
[----:B------:R-:W-:Y:S07]  /*2bd0*/  LDSM.16.M88.4 R20, [R219+0x7000] ;  /* 0x00700000db14783b */ /* 0x000fee0000000200 */
[C---:B------:R-:W-:Y:S07]  /*2be0*/  HMMA.16816.F32 R76, R4.reuse, R26, R76 ;  /* 0x0000001a044c723c */ /* 0x040fee000000184c */
[----:B------:R-:W-:Y:S01]  /*2bf0*/  IADD3 R27, R24, 0x10, RZ ;  /* 0x00000010181b7810 */ /* 0x000fe20007ffe0ff */
[C---:B------:R-:W-:Y:S01]  /*2c00*/  HMMA.16816.F32 R72, R4.reuse, R34, R72 ;  /* 0x000000220448723c */ /* 0x040fe20000001848 */
[----:B------:R-:W-:Y:S01]  /*2c10*/  LDSM.16.M88.4 R32, [R219+0x7c00] ;  /* 0x007c0000db20783b */ /* 0x000fe20000000200 */
[----:B-1----:R-:W-:Y:S01]  /*2c20*/  IMAD.MOV.U32 R8, RZ, RZ, R2 ;  /* 0x000000ffff087224 */ /* 0x002fe200078e0002 */
[----:B------:R-:W-:Y:S01]  /*2c30*/  IABS R2, R9 ;  /* 0x0000000900027213 */ /* 0x000fe20000000000 */
[----:B------:R-:W-:Y:S01]  /*2c40*/  IMAD.IADD R13, R0, 0x1, -R27 ;  /* 0x00000001000d7824 */ /* 0x000fe200078e0a1b */
[----:B------:R-:W-:Y:S01]  /*2c50*/  IADD3 R26, R24, 0x11, RZ ;  /* 0x00000011181a7810 */ /* 0x000fe20007ffe0ff */
[----:B------:R1:W2:Y:S01]  /*2c60*/  I2F R169, R8 ;  /* 0x0000000800a97306 */ /* 0x0002a20000201400 */
[----:B------:R-:W-:Y:S01]  /*2c70*/  ISETP.GE.AND P4, PT, R27, R133, PT ;  /* 0x000000851b00720c */ /* 0x000fe20003f86270 */
[----:B------:R-:W-:Y:S01]  /*2c80*/  HMMA.16816.F32 R64, R4, R30, R64 ;  /* 0x0000001e0440723c */ /* 0x000fe20000001840 */
[----:B------:R-:W3:Y:S01]  /*2c90*/  LDSM.16.M88.4 R4, [R221+0x3000] ;  /* 0x00300000dd04783b */ /* 0x000ee20000000200 */
[----:B------:R-:W-:Y:S01]  /*2ca0*/  IMAD.MOV.U32 R12, RZ, RZ, R2 ;  /* 0x000000ffff0c7224 */ /* 0x000fe200078e0002 */
[----:B------:R-:W-:Y:S01]  /*2cb0*/  IABS R2, R13 ;  /* 0x0000000d00027213 */ /* 0x000fe20000000000 */
[----:B------:R-:W-:Y:S01]  /*2cc0*/  IMAD.IADD R13, R0, 0x1, -R26 ;  /* 0x00000001000d7824 */ /* 0x000fe200078e0a1a */
[----:B------:R-:W-:Y:S01]  /*2cd0*/  LDSM.16.M88.4 R28, [R217+0x8400] ;  /* 0x00840000d91c783b */ /* 0x000fe20000000200 */
[----:B------:R4:W-:Y:S01]  /*2ce0*/  I2F R173, R12 ;  /* 0x0000000c00ad7306 */ /* 0x0009e20000201400 */
[----:B------:R-:W-:-:S02]  /*2cf0*/  ISETP.GE.AND P3, PT, R26, R133, PT ;  /* 0x000000851a00720c */ /* 0x000fc40003f66270 */
[----:B-1----:R-:W1:Y:S01]  /*2d00*/  LDSM.16.M88.4 R8, [R221+0x2000] ;  /* 0x00200000dd08783b */ /* 0x002e620000000200 */
[----:B----4-:R-:W-:Y:S01]  /*2d10*/  IMAD.MOV.U32 R12, RZ, RZ, R2 ;  /* 0x000000ffff0c7224 */ /* 0x010fe200078e0002 */
[----:B------:R-:W-:Y:S01]  /*2d20*/  IABS R2, R13 ;  /* 0x0000000d00027213 */ /* 0x000fe20000000000 */
[C---:B------:R-:W-:Y:S02]  /*2d30*/  IMAD.IADD R13, R0.reuse, 0x1, -R25 ;  /* 0x00000001000d7824 */ /* 0x040fe400078e0a19 */
[----:B------:R4:W-:Y:S01]  /*2d40*/  I2F R175, R12 ;  /* 0x0000000c00af7306 */ /* 0x0009e20000201400 */
[----:B---3--:R-:W-:Y:S01]  /*2d50*/  HMMA.16816.F32 R120, R4, R20, R52 ;  /* 0x000000140478723c */ /* 0x008fe20000001834 */
[----:B----4-:R-:W-:Y:S01]  /*2d60*/  IMAD.MOV.U32 R12, RZ, RZ, R2 ;  /* 0x000000ffff0c7224 */ /* 0x010fe200078e0002 */
[----:B------:R-:W-:Y:S01]  /*2d70*/  IABS R2, R13 ;  /* 0x0000000d00027213 */ /* 0x000fe20000000000 */
[----:B------:R-:W-:-:S04]  /*2d80*/  IMAD.IADD R13, R0, 0x1, -R134 ;  /* 0x00000001000d7824 */ /* 0x000fc800078e0a86 */
[----:B------:R3:W-:Y:S01]  /*2d90*/  I2F R182, R12 ;  /* 0x0000000c00b67306 */ /* 0x0007e20000201400 */
[C---:B------:R-:W-:Y:S08]  /*2da0*/  HMMA.16816.F32 R124, R4.reuse, R22, R80 ;  /* 0x00000016047c723c */ /* 0x040ff00000001850 */
[----:B------:R-:W-:Y:S01]  /*2db0*/  HMMA.16816.F32 R116, R4, R40, R84 ;  /* 0x000000280474723c */ /* 0x000fe20000001854 */
[----:B---3--:R-:W-:Y:S01]  /*2dc0*/  IMAD.MOV.U32 R12, RZ, RZ, R2 ;  /* 0x000000ffff0c7224 */ /* 0x008fe200078e0002 */
[----:B------:R-:W-:Y:S01]  /*2dd0*/  IABS R2, R13 ;  /* 0x0000000d00027213 */ /* 0x000fe20000000000 */
[----:B------:R-:W-:-:S05]  /*2de0*/  IMAD.IADD R13, R0, 0x1, -R142 ;  /* 0x00000001000d7824 */ /* 0x000fca00078e0a8e */
[C---:B------:R-:W-:Y:S01]  /*2df0*/  HMMA.16816.F32 R112, R4.reuse, R42, R76 ;  /* 0x0000002a0470723c */ /* 0x040fe2000000184c */
[----:B------:R3:W-:Y:S07]  /*2e00*/  I2F R186, R12 ;  /* 0x0000000c00ba7306 */ /* 0x0007ee0000201400 */
[C---:B------:R-:W-:Y:S01]  /*2e10*/  HMMA.16816.F32 R100, R4.reuse, R32, R100 ;  /* 0x000000200464723c */ /* 0x040fe20000001864 */
[----:B------:R4:W-:Y:S07]  /*2e20*/  I2F R185, R2 ;  /* 0x0000000200b97306 */ /* 0x0009ee0000201400 */
[----:B------:R-:W-:Y:S01]  /*2e30*/  HMMA.16816.F32 R56, R4, R16, R104 ;  /* 0x000000100438723c */ /* 0x000fe20000001868 */
[----:B---3--:R-:W-:-:S05]  /*2e40*/  IMAD.IADD R12, R0, 0x1, -R137 ;  /* 0x00000001000c7824 */ /* 0x008fca00078e0a89 */
[----:B------:R-:W-:Y:S02]  /*2e50*/  IABS R12, R12 ;  /* 0x0000000c000c7213 */ /* 0x000fe40000000000 */
[----:B------:R-:W-:Y:S01]  /*2e60*/  HMMA.16816.F32 R52, R4, R18, R72 ;  /* 0x000000120434723c */ /* 0x000fe20000001848 */
[----:B----4-:R-:W-:-:S05]  /*2e70*/  IMAD.IADD R2, R0, 0x1, -R139 ;  /* 0x0000000100027824 */ /* 0x010fca00078e0a8b */
[----:B------:R-:W-:Y:S02]  /*2e80*/  IABS R2, R2 ;  /* 0x0000000200027213 */ /* 0x000fe40000000000 */
[----:B------:R-:W-:Y:S07]  /*2e90*/  HMMA.16816.F32 R48, R4, R34, R64 ;  /* 0x000000220430723c */ /* 0x000fee0000001840 */
[----:B------:R-:W-:Y:S01]  /*2ea0*/  IMAD.MOV.U32 R4, RZ, RZ, R12 ;  /* 0x000000ffff047224 */ /* 0x000fe200078e000c */
[----:B-1----:R-:W-:Y:S01]  /*2eb0*/  HMMA.16816.F32 R44, R8, R20, R60 ;  /* 0x00000014082c723c */ /* 0x002fe2000000183c */
[----:B------:R-:W-:-:S02]  /*2ec0*/  IMAD.IADD R5, R0, 0x1, -R140 ;  /* 0x0000000100057824 */ /* 0x000fc400078e0a8c */
[----:B------:R1:W-:Y:S05]  /*2ed0*/  I2F R181, R4 ;  /* 0x0000000400b57306 */ /* 0x0003ea0000201400 */
[C---:B------:R-:W-:Y:S01]  /*2ee0*/  HMMA.16816.F32 R72, R8.reuse, R22, R88 ;  /* 0x000000160848723c */ /* 0x040fe20000001858 */
[----:B------:R-:W-:Y:S07]  /*2ef0*/  LDSM.16.M88.4 R20, [R217+0x8000] ;  /* 0x00800000d914783b */ /* 0x000fee0000000200 */
[----:B------:R-:W-:Y:S01]  /*2f00*/  HMMA.16816.F32 R84, R8, R32, R128 ;  /* 0x000000200854723c */ /* 0x000fe20000001880 */
[----:B-1----:R-:W-:-:S02]  /*2f10*/  MOV R4, R2 ;  /* 0x0000000200047202 */ /* 0x002fc40000000f00 */
[----:B------:R-:W-:Y:S01]  /*2f20*/  IABS R2, R5 ;  /* 0x0000000500027213 */ /* 0x000fe20000000000 */
[----:B------:R-:W-:Y:S01]  /*2f30*/  IMAD.IADD R5, R0, 0x1, -R141 ;  /* 0x0000000100057824 */ /* 0x000fe200078e0a8d */
[----:B------:R1:W-:Y:S03]  /*2f40*/  I2F R192, R4 ;  /* 0x0000000400c07306 */ /* 0x0003e60000201400 */
[C---:B------:R-:W-:Y:S08]  /*2f50*/  HMMA.16816.F32 R64, R8.reuse, R40, R92 ;  /* 0x000000280840723c */ /* 0x040ff0000000185c */
[----:B------:R-:W-:Y:S01]  /*2f60*/  HMMA.16816.F32 R60, R8, R42, R96 ;  /* 0x0000002a083c723c */ /* 0x000fe20000001860 */
[----:B-1----:R-:W-:Y:S01]  /*2f70*/  IMAD.MOV.U32 R4, RZ, RZ, R2 ;  /* 0x000000ffff047224 */ /* 0x002fe200078e0002 */
[----:B------:R-:W-:-:S06]  /*2f80*/  IABS R2, R5 ;  /* 0x0000000500027213 */ /* 0x000fcc0000000000 */
[----:B------:R-:W-:Y:S01]  /*2f90*/  HMMA.16816.F32 R40, R8, R16, R68 ;  /* 0x000000100828723c */ /* 0x000fe20000001844 */
[----:B------:R1:W-:Y:S01]  /*2fa0*/  I2F R191, R4 ;  /* 0x0000000400bf7306 */ /* 0x0003e20000201400 */
[----:B------:R-:W-:Y:S01]  /*2fb0*/  IMAD.MOV.U32 R12, RZ, RZ, R2 ;  /* 0x000000ffff0c7224 */ /* 0x000fe200078e0002 */
[----:B------:R-:W-:Y:S01]  /*2fc0*/  IABS R2, R13 ;  /* 0x0000000d00027213 */ /* 0x000fe20000000000 */
[----:B------:R-:W-:-:S04]  /*2fd0*/  IMAD.IADD R13, R0, 0x1, -R149 ;  /* 0x00000001000d7824 */ /* 0x000fc800078e0a95 */
[C---:B------:R-:W-:Y:S01]  /*2fe0*/  HMMA.16816.F32 R76, R8.reuse, R18, R36 ;  /* 0x00000012084c723c */ /* 0x040fe20000001824 */
[----:B------:R-:W-:Y:S01]  /*2ff0*/  LDSM.16.M88.4 R36, [R217+0x8800] ;  /* 0x00880000d924783b */ /* 0x000fe20000000200 */
[----:B------:R3:W-:Y:S03]  /*3000*/  I2F R190, R12 ;  /* 0x0000000c00be7306 */ /* 0x0007e60000201400 */
[----:B------:R-:W-:Y:S03]  /*3010*/  LDSM.16.M88.4 R16, [R221+0x5000] ;  /* 0x00500000dd10783b */ /* 0x000fe60000000200 */
[----:B------:R-:W-:Y:S01]  /*3020*/  HMMA.16816.F32 R80, R8, R34, R108 ;  /* 0x000000220850723c */ /* 0x000fe2000000186c */
[----:B------:R-:W-:Y:S04]  /*3030*/  LDSM.16.M88.4 R32, [R217+0x8c00] ;  /* 0x008c0000d920783b */ /* 0x000fe80000000200 */
[----:B-1----:R-:W1:Y:S01]  /*3040*/  LDSM.16.M88.4 R4, [R220+0x5000] ;  /* 0x00500000dc04783b */ /* 0x002e620000000200 */
[----:B---3--:R-:W-:Y:S01]  /*3050*/  IMAD.MOV.U32 R12, RZ, RZ, R2 ;  /* 0x000000ffff0c7224 */ /* 0x008fe200078e0002 */
[----:B------:R-:W-:Y:S01]  /*3060*/  IABS R2, R13 ;  /* 0x0000000d00027213 */ /* 0x000fe20000000000 */
[----:B------:R-:W-:-:S02]  /*3070*/  IMAD.IADD R13, R0, 0x1, -R148 ;  /* 0x00000001000d7824 */ /* 0x000fc400078e0a94 */
[----:B------:R3:W-:Y:S02]  /*3080*/  I2F R188, R12 ;  /* 0x0000000c00bc7306 */ /* 0x0007e40000201400 */
[----:B---3--:R-:W-:Y:S01]  /*3090*/  IMAD.MOV.U32 R12, RZ, RZ, R2 ;  /* 0x000000ffff0c7224 */ /* 0x008fe200078e0002 */
[----:B------:R-:W-:Y:S02]  /*30a0*/  IABS R2, R13 ;  /* 0x0000000d00027213 */ /* 0x000fe40000000000 */
[----:B------:R-:W-:-:S03]  /*30b0*/  IADD3 R13, R0, 0x8, RZ ;  /* 0x00000008000d7810 */ /* 0x000fc60007ffe0ff */
[----:B------:R3:W-:Y:S01]  /*30c0*/  I2F R187, R12 ;  /* 0x0000000c00bb7306 */ /* 0x0007e20000201400 */
[----:B-1----:R-:W-:Y:S01]  /*30d0*/  HMMA.16816.F32 R88, R4, R20, R120 ;  /* 0x000000140458723c */ /* 0x002fe20000001878 */
[----:B---3--:R-:W-:Y:S01]  /*30e0*/  IMAD.MOV.U32 R12, RZ, RZ, R2 ;  /* 0x000000ffff0c7224 */ /* 0x008fe200078e0002 */
[----:B------:R-:W-:Y:S02]  /*30f0*/  IABS R2, R14 ;  /* 0x0000000e00027213 */ /* 0x000fe40000000000 */
[----:B------:R-:W-:-:S03]  /*3100*/  IADD3 R14, R0, 0x40, RZ ;  /* 0x00000040000e7810 */ /* 0x000fc60007ffe0ff */
[----:B------:R1:W-:Y:S01]  /*3110*/  I2F R184, R12 ;  /* 0x0000000c00b87306 */ /* 0x0003e20000201400 */
[C---:B------:R-:W-:Y:S07]  /*3120*/  HMMA.16816.F32 R144, R4.reuse, R28, R116 ;  /* 0x0000001c0490723c */ /* 0x040fee0000001874 */
[----:B------:R3:W-:Y:S01]  /*3130*/  I2F R129, R2 ;  /* 0x0000000200817306 */ /* 0x0007e20000201400 */
[----:B------:R-:W-:Y:S01]  /*3140*/  HMMA.16816.F32 R152, R4, R30, R112 ;  /* 0x0000001e0498723c */ /* 0x000fe20000001870 */
[----:B-1----:R-:W-:-:S07]  /*3150*/  IMAD.IADD R12, R13, 0x1, -R24 ;  /* 0x000000010d0c7824 */ /* 0x002fce00078e0a18 */
[----:B------:R-:W-:Y:S01]  /*3160*/  HMMA.16816.F32 R124, R4, R22, R124 ;  /* 0x00000016047c723c */ /* 0x000fe2000000187c */
[----:B------:R-:W-:Y:S01]  /*3170*/  IABS R12, R12 ;  /* 0x0000000c000c7213 */ /* 0x000fe20000000000 */
[----:B---3--:R-:W-:-:S06]  /*3180*/  IMAD.IADD R2, R14, 0x1, -R24 ;  /* 0x000000010e027824 */ /* 0x008fcc00078e0a18 */
[C---:B------:R-:W-:Y:S01]  /*3190*/  HMMA.16816.F32 R156, R4.reuse, R36, R56 ;  /* 0x00000024049c723c */ /* 0x040fe20000001838 */
[----:B------:R-:W-:Y:S02]  /*31a0*/  IMAD.MOV.U32 R8, RZ, RZ, R12 ;  /* 0x000000ffff087224 */ /* 0x000fe400078e000c */
[----:B------:R-:W-:Y:S01]  /*31b0*/  IMAD.IADD R12, R14, 0x1, -R138 ;  /* 0x000000010e0c7824 */ /* 0x000fe200078e0a8a */
[----:B------:R-:W-:Y:S01]  /*31c0*/  IABS R0, R2 ;  /* 0x0000000200007213 */ /* 0x000fe20000000000 */
[----:B------:R1:W3:Y:S03]  /*31d0*/  I2F R128, R8 ;  /* 0x0000000800807306 */ /* 0x0002e60000201400 */
[C---:B------:R-:W-:Y:S01]  /*31e0*/  HMMA.16816.F32 R160, R4.reuse, R38, R52 ;  /* 0x0000002604a0723c */ /* 0x040fe20000001834 */
[----:B------:R-:W-:Y:S01]  /*31f0*/  IMAD.MOV.U32 R2, RZ, RZ, R0 ;  /* 0x000000ffff027224 */ /* 0x000fe200078e0000 */
[----:B------:R-:W-:Y:S03]  /*3200*/  LDSM.16.M88.4 R52, [R219+0x8800] ;  /* 0x00880000db34783b */ /* 0x000fe60000000200 */
[----:B------:R4:W5:Y:S03]  /*3210*/  I2F R121, R2 ;  /* 0x0000000200797306 */ /* 0x0009660000201400 */
[----:B------:R-:W-:Y:S01]  /*3220*/  HMMA.16816.F32 R164, R4, R32, R100 ;  /* 0x0000002004a4723c */ /* 0x000fe20000001864 */
[----:B-1----:R-:W-:-:S07]  /*3230*/  IMAD.IADD R8, R15, 0x1, -R24 ;  /* 0x000000010f087824 */ /* 0x002fce00078e0a18 */
[----:B------:R-:W-:Y:S01]  /*3240*/  HMMA.16816.F32 R176, R4, R34, R48 ;  /* 0x0000002204b0723c */ /* 0x000fe20000001830 */
[----:B------:R-:W-:Y:S01]  /*3250*/  IABS R0, R8 ;  /* 0x0000000800007213 */ /* 0x000fe20000000000 */
[----:B------:R-:W-:-:S04]  /*3260*/  IMAD.IADD R8, R13, 0x1, -R138 ;  /* 0x000000010d087824 */ /* 0x000fc800078e0a8a */
[----:B----4-:R-:W-:Y:S01]  /*3270*/  IMAD.MOV.U32 R2, RZ, RZ, R0 ;  /* 0x000000ffff027224 */ /* 0x010fe200078e0000 */
[----:B------:R-:W-:Y:S01]  /*3280*/  IABS R0, R8 ;  /* 0x0000000800007213 */ /* 0x000fe20000000000 */
[----:B------:R-:W-:Y:S01]  /*3290*/  IMAD.IADD R4, R14, 0x1, -R135 ;  /* 0x000000010e047824 */ /* 0x000fe200078e0a87 */
[----:B------:R-:W1:Y:S01]  /*32a0*/  LDSM.16.M88.4 R8, [R220+0x4000] ;  /* 0x00400000dc08783b */ /* 0x000e620000000200 */
[----:B------:R4:W-:Y:S02]  /*32b0*/  I2F R120, R2 ;  /* 0x0000000200787306 */ /* 0x0009e40000201400 */
[----:B----4-:R-:W-:Y:S02]  /*32c0*/  MOV R2, R0 ;  /* 0x0000000000027202 */ /* 0x010fe40000000f00 */
[----:B------:R-:W-:Y:S01]  /*32d0*/  IABS R0, R12 ;  /* 0x0000000c00007213 */ /* 0x000fe20000000000 */
[----:B------:R-:W-:-:S03]  /*32e0*/  IMAD.IADD R12, R15, 0x1, -R138 ;  /* 0x000000010f0c7824 */ /* 0x000fc600078e0a8a */
[----:B------:R4:W1:Y:S02]  /*32f0*/  I2F R116, R2 ;  /* 0x0000000200747306 */ /* 0x0008640000201400 */
[----:B----4-:R-:W-:Y:S01]  /*3300*/  IMAD.MOV.U32 R2, RZ, RZ, R0 ;  /* 0x000000ffff027224 */ /* 0x010fe200078e0000 */
[----:B------:R-:W-:Y:S01]  /*3310*/  IABS R0, R12 ;  /* 0x0000000c00007213 */ /* 0x000fe20000000000 */
[----:B------:R-:W-:Y:S01]  /*3320*/  IMAD.IADD R12, R13, 0x1, -R136 ;  /* 0x000000010d0c7824 */ /* 0x000fe200078e0a88 */
[C---:B-1----:R-:W-:Y:S03]  /*3330*/  HMMA.16816.F32 R68, R8.reuse, R20, R44 ;  /* 0x000000140844723c */ /* 0x042fe6000000182c */
[----:B------:R1:W4:Y:S05]  /*3340*/  I2F R114, R2 ;  /* 0x0000000200727306 */ /* 0x00032a0000201400 */
[C---:B------:R-:W-:Y:S01]  /*3350*/  HMMA.16816.F32 R72, R8.reuse, R22, R72 ;  /* 0x000000160848723c */ /* 0x040fe20000001848 */
[----:B------:R-:W2:Y:S07]  /*3360*/  LDSM.16.M88.4 R20, [R219+0x8000] ;  /* 0x00800000db14783b */ /* 0x000eae0000000200 */
[C---:B------:R-:W-:Y:S01]  /*3370*/  HMMA.16816.F32 R48, R8.reuse, R36, R40 ;  /* 0x000000240830723c */ /* 0x040fe20000001828 */
[----:B-1----:R-:W-:Y:S01]  /*3380*/  IMAD.MOV.U32 R2, RZ, RZ, R0 ;  /* 0x000000ffff027224 */ /* 0x002fe200078e0000 */
[----:B------:R-:W-:Y:S01]  /*3390*/  IABS R0, R12 ;  /* 0x0000000c00007213 */ /* 0x000fe20000000000 */
[C---:B------:R-:W-:Y:S01]  /*33a0*/  IMAD.IADD R12, R14.reuse, 0x1, -R136 ;  /* 0x000000010e0c7824 */ /* 0x040fe200078e0a88 */
[----:B------:R-:W-:Y:S01]  /*33b0*/  LDSM.16.M88.4 R40, [R219+0x8400] ;  /* 0x00840000db28783b */ /* 0x000fe20000000200 */
[----:B------:R1:W-:Y:S03]  /*33c0*/  I2F R95, R2 ;  /* 0x00000002005f7306 */ /* 0x0003e60000201400 */
[C---:B------:R-:W-:Y:S08]  /*33d0*/  HMMA.16816.F32 R44, R8.reuse, R38, R76 ;  /* 0x00000026082c723c */ /* 0x040ff0000000184c */
[----:B------:R-:W-:Y:S01]  /*33e0*/  HMMA.16816.F32 R36, R8, R32, R84 ;  /* 0x000000200824723c */ /* 0x000fe20000001854 */
[----:B-1----:R-:W-:Y:S01]  /*33f0*/  IMAD.MOV.U32 R2, RZ, RZ, R0 ;  /* 0x000000ffff027224 */ /* 0x002fe200078e0000 */
[----:B------:R-:W-:Y:S01]  /*3400*/  IABS R0, R12 ;  /* 0x0000000c00007213 */ /* 0x000fe20000000000 */
[----:B------:R-:W-:-:S05]  /*3410*/  IMAD.IADD R12, R14, 0x1, -R27 ;  /* 0x000000010e0c7824 */ /* 0x000fca00078e0a1b */
[C---:B------:R-:W-:Y:S01]  /*3420*/  HMMA.16816.F32 R64, R8.reuse, R28, R64 ;  /* 0x0000001c0840723c */ /* 0x040fe20000001840 */
[----:B------:R1:W-:Y:S07]  /*3430*/  I2F R115, R2 ;  /* 0x0000000200737306 */ /* 0x0003ee0000201400 */
[C---:B------:R-:W-:Y:S01]  /*3440*/  HMMA.16816.F32 R60, R8.reuse, R30, R60 ;  /* 0x0000001e083c723c */ /* 0x040fe2000000183c */
[----:B------:R3:W3:Y:S07]  /*3450*/  I2F R113, R0 ;  /* 0x0000000000717306 */ /* 0x0006ee0000201400 */
[----:B------:R-:W-:Y:S01]  /*3460*/  HMMA.16816.F32 R28, R8, R34, R80 ;  /* 0x00000022081c723c */ /* 0x000fe20000001850 */
[----:B-1----:R-:W-:-:S05]  /*3470*/  IMAD.IADD R2, R15, 0x1, -R136 ;  /* 0x000000010f027824 */ /* 0x002fca00078e0a88 */
[----:B------:R-:W-:Y:S01]  /*3480*/  IABS R2, R2 ;  /* 0x0000000200027213 */ /* 0x000fe20000000000 */
[C---:B------:R-:W-:Y:S01]  /*3490*/  IMAD.IADD R8, R13.reuse, 0x1, -R25 ;  /* 0x000000010d087824 */ /* 0x040fe200078e0a19 */
[----:B--2---:R-:W-:Y:S01]  /*34a0*/  HMMA.16816.F32 R56, R16, R20, R88 ;  /* 0x000000141038723c */ /* 0x004fe20000001858 */
[----:B---3--:R-:W-:Y:S01]  /*34b0*/  IMAD.IADD R0, R13, 0x1, -R135 ;  /* 0x000000010d007824 */ /* 0x008fe200078e0a87 */
[----:B------:R1:W2:Y:S04]  /*34c0*/  I2F R103, R2 ;  /* 0x0000000200677306 */ /* 0x0002a80000201400 */
[----:B------:R-:W-:-:S05]  /*34d0*/  IABS R0, R0 ;  /* 0x0000000000007213 */ /* 0x000fca0000000000 */
[----:B-1----:R-:W-:Y:S01]  /*34e0*/  IMAD.MOV.U32 R2, RZ, RZ, R0 ;  /* 0x000000ffff027224 */ /* 0x002fe200078e0000 */
[----:B------:R-:W-:Y:S01]  /*34f0*/  IABS R0, R4 ;  /* 0x0000000400007213 */ /* 0x000fe20000000000 */
[----:B------:R-:W-:Y:S02]  /*3500*/  IMAD.IADD R4, R15, 0x1, -R135 ;  /* 0x000000010f047824 */ /* 0x000fe400078e0a87 */
[----:B------:R1:W-:Y:S02]  /*3510*/  I2F R112, R2 ;  /* 0x0000000200707306 */ /* 0x0003e40000201400 */
[----:B-1----:R-:W-:Y:S01]  /*3520*/  IMAD.MOV.U32 R2, RZ, RZ, R0 ;  /* 0x000000ffff027224 */ /* 0x002fe200078e0000 */
[----:B------:R-:W-:Y:S01]  /*3530*/  IABS R0, R4 ;  /* 0x0000000400007213 */ /* 0x000fe20000000000 */
[----:B------:R-:W-:-:S04]  /*3540*/  IMAD.IADD R4, R13, 0x1, -R27 ;  /* 0x000000010d047824 */ /* 0x000fc800078e0a1b */
[----:B------:R1:W-:Y:S02]  /*3550*/  I2F R102, R2 ;  /* 0x0000000200667306 */ /* 0x0003e40000201400 */
[----:B-1----:R-:W-:Y:S01]  /*3560*/  IMAD.MOV.U32 R2, RZ, RZ, R0 ;  /* 0x000000ffff027224 */ /* 0x002fe200078e0000 */
[----:B------:R-:W-:Y:S02]  /*3570*/  IABS R0, R4 ;  /* 0x0000000400007213 */ /* 0x000fe40000000000 */
[----:B------:R-:W1:Y:S03]  /*3580*/  LDSM.16.M88.4 R4, [R221+0x4000] ;  /* 0x00400000dd04783b */ /* 0x000e660000000200 */
[----:B------:R3:W-:Y:S02]  /*3590*/  I2F R94, R2 ;  /* 0x00000002005e7306 */ /* 0x0007e40000201400 */
[----:B---3--:R-:W-:Y:S01]  /*35a0*/  IMAD.MOV.U32 R2, RZ, RZ, R0 ;  /* 0x000000ffff027224 */ /* 0x008fe200078e0000 */
[----:B------:R-:W-:Y:S01]  /*35b0*/  IABS R0, R12 ;  /* 0x0000000c00007213 */ /* 0x000fe20000000000 */
[----:B------:R-:W-:-:S04]  /*35c0*/  IMAD.IADD R12, R15, 0x1, -R27 ;  /* 0x000000010f0c7824 */ /* 0x000fc800078e0a1b */
[----:B------:R3:W-:Y:S02]  /*35d0*/  I2F R101, R2 ;  /* 0x0000000200657306 */ /* 0x0007e40000201400 */
[----:B---3--:R-:W-:Y:S01]  /*35e0*/  IMAD.MOV.U32 R2, RZ, RZ, R0 ;  /* 0x000000ffff027224 */ /* 0x008fe200078e0000 */
[----:B------:R-:W-:Y:S02]  /*35f0*/  IABS R0, R12 ;  /* 0x0000000c00007213 */ /* 0x000fe40000000000 */
[----:B------:R-:W-:-:S03]  /*3600*/  IADD3 R12, -R26, R13, RZ ;  /* 0x0000000d1a0c7210 */ /* 0x000fc60007ffe1ff */
[----:B------:R3:W-:Y:S01]  /*3610*/  I2F R93, R2 ;  /* 0x00000002005d7306 */ /* 0x0007e20000201400 */
[----:B-1----:R-:W-:Y:S01]  /*3620*/  HMMA.16816.F32 R32, R4, R20, R68 ;  /* 0x000000140420723c */ /* 0x002fe20000001844 */
[----:B------:R-:W1:Y:S01]  /*3630*/  LDSM.16.M88.4 R68, [R219+0x8c00] ;  /* 0x008c0000db44783b */ /* 0x000e620000000200 */
[----:B------:R-:W-:-:S06]  /*3640*/  DEPBAR.LE SB0, 0x0 ;  /* 0x000080000000791a */ /* 0x000fcc0000000000 */
[----:B------:R-:W-:Y:S01]  /*3650*/  HMMA.16816.F32 R76, R4, R42, R60 ;  /* 0x0000002a044c723c */ /* 0x000fe2000000183c */
[----:B---3--:R-:W-:Y:S01]  /*3660*/  IMAD.MOV.U32 R2, RZ, RZ, R0 ;  /* 0x000000ffff027224 */ /* 0x008fe200078e0000 */
[----:B------:R-:W-:-:S06]  /*3670*/  IABS R0, R12 ;  /* 0x0000000c00007213 */ /* 0x000fcc0000000000 */
[C---:B------:R-:W-:Y:S01]  /*3680*/  HMMA.16816.F32 R72, R4.reuse, R22, R72 ;  /* 0x000000160448723c */ /* 0x040fe20000001848 */
[----:B------:R3:W-:Y:S07]  /*3690*/  I2F R92, R2 ;  /* 0x00000002005c7306 */ /* 0x0007ee0000201400 */
[C---:B------:R-:W-:Y:S01]  /*36a0*/  HMMA.16816.F32 R64, R4.reuse, R40, R64 ;  /* 0x000000280440723c */ /* 0x040fe20000001840 */
[----:B------:R2:W-:Y:S07]  /*36b0*/  I2F R87, R0 ;  /* 0x0000000000577306 */ /* 0x0005ee0000201400 */
[----:B------:R-:W-:Y:S01]  /*36c0*/  HMMA.16816.F32 R88, R4, R52, R48 ;  /* 0x000000340458723c */ /* 0x000fe20000001830 */
[----:B---3--:R-:W-:-:S05]  /*36d0*/  IMAD.IADD R2, R14, 0x1, -R26 ;  /* 0x000000010e027824 */ /* 0x008fca00078e0a1a */
[----:B------:R-:W-:Y:S02]  /*36e0*/  IABS R2, R2 ;  /* 0x0000000200027213 */ /* 0x000fe40000000000 */
[C---:B-1----:R-:W-:Y:S01]  /*36f0*/  HMMA.16816.F32 R104, R4.reuse, R68, R36 ;  /* 0x000000440468723c */ /* 0x042fe20000001824 */
[----:B------:R-:W-:Y:S02]  /*3700*/  FFMA.FTZ R9, R169, -R132, R72 ;  /* 0x80000084a9097223 */ /* 0x000fe40000010048 */
[----:B--2---:R-:W-:Y:S01]  /*3710*/  IMAD.IADD R0, R15, 0x1, -R26 ;  /* 0x000000010f007824 */ /* 0x004fe200078e0a1a */
[----:B------:R1:W-:Y:S04]  /*3720*/  I2F R85, R2 ;  /* 0x0000000200557306 */ /* 0x0003e80000201400 */
[----:B------:R-:W-:Y:S01]  /*3730*/  IABS R0, R0 ;  /* 0x0000000000007213 */ /* 0x000fe20000000000 */
[C---:B------:R-:W-:Y:S08]  /*3740*/  HMMA.16816.F32 R108, R4.reuse, R54, R44 ;  /* 0x00000036046c723c */ /* 0x040ff0000000182c */
[----:B------:R-:W-:Y:S01]  /*3750*/  HMMA.16816.F32 R96, R4, R70, R28 ;  /* 0x000000460460723c */ /* 0x000fe2000000181c */
[----:B-1----:R-:W-:Y:S01]  /*3760*/  IMAD.MOV.U32 R2, RZ, RZ, R0 ;  /* 0x000000ffff027224 */ /* 0x002fe200078e0000 */
[----:B------:R-:W-:Y:S01]  /*3770*/  IABS R0, R8 ;  /* 0x0000000800007213 */ /* 0x000fe20000000000 */
[----:B------:R-:W-:-:S02]  /*3780*/  IMAD.IADD R8, R14, 0x1, -R25 ;  /* 0x000000010e087824 */ /* 0x000fc400078e0a19 */
[----:B------:R1:W-:Y:S02]  /*3790*/  I2F R11, R2 ;  /* 0x00000002000b7306 */ /* 0x0003e40000201400 */
[--C-:B------:R-:W-:Y:S01]  /*37a0*/  IMAD.IADD R4, R13, 0x1, -R139.reuse ;  /* 0x000000010d047824 */ /* 0x100fe200078e0a8b */
[----:B------:R-:W-:Y:S01]  /*37b0*/  HMMA.16816.F32 R20, R16, R22, R124 ;  /* 0x000000161014723c */ /* 0x000fe2000000187c */
[----:B------:R-:W-:Y:S02]  /*37c0*/  IMAD.IADD R5, R14, 0x1, -R139 ;  /* 0x000000010e057824 */ /* 0x000fe400078e0a8b */
[-C--:B------:R-:W-:Y:S02]  /*37d0*/  FFMA.FTZ R7, R128, -R132.reuse, R34 ;  /* 0x8000008480077223 */ /* 0x080fe40000010022 */
[----:B-----5:R-:W-:-:S03]  /*37e0*/  FFMA.FTZ R6, R121, -R132, R56 ;  /* 0x8000008479067223 */ /* 0x020fc60000010038 */
[----:B------:R-:W-:Y:S01]  /*37f0*/  FSEL R171, R7, -INF , !P1 ;  /* 0xff80000007ab7808 */ /* 0x000fe20004800000 */
[-C--:B------:R-:W-:Y:S01]  /*3800*/  FFMA.FTZ R7, R116, -R132.reuse, R35 ;  /* 0x8000008474077223 */ /* 0x080fe20000010023 */
[----:B------:R-:W-:Y:S01]  /*3810*/  FSEL R83, R6, -INF , !P1 ;  /* 0xff80000006537808 */ /* 0x000fe20004800000 */
[----:B----4-:R-:W-:Y:S01]  /*3820*/  FFMA.FTZ R6, R114, -R132, R57 ;  /* 0x8000008472067223 */ /* 0x010fe20000010039 */
[----:B------:R-:W-:Y:S01]  /*3830*/  HMMA.16816.F32 R28, R16, R42, R152 ;  /* 0x0000002a101c723c */ /* 0x000fe20000001898 */
[----:B-1----:R-:W-:Y:S01]  /*3840*/  IMAD.MOV.U32 R2, RZ, RZ, R0 ;  /* 0x000000ffff027224 */ /* 0x002fe200078e0000 */
[----:B------:R-:W-:Y:S01]  /*3850*/  IABS R0, R8 ;  /* 0x0000000800007213 */ /* 0x000fe20000000000 */
[----:B------:R-:W-:Y:S01]  /*3860*/  IMAD.IADD R8, R15, 0x1, -R25 ;  /* 0x000000010f087824 */ /* 0x000fe200078e0a19 */
[----:B------:R-:W-:Y:S01]  /*3870*/  FSEL R172, R7, -INF , !P0 ;  /* 0xff80000007ac7808 */ /* 0x000fe20004000000 */
[----:B------:R1:W2:Y:S01]  /*3880*/  I2F R86, R2 ;  /* 0x0000000200567306 */ /* 0x0002a20000201400 */
[----:B------:R-:W-:-:S02]  /*3890*/  FSEL R82, R6, -INF , !P0 ;  /* 0xff80000006527808 */ /* 0x000fc40004000000 */
[C---:B------:R-:W-:Y:S04]  /*38a0*/  HMMA.16816.F32 R24, R16.reuse, R40, R144 ;  /* 0x000000281018723c */ /* 0x040fe80000001890 */
[-C--:B------:R-:W-:Y:S02]  /*38b0*/  FFMA.FTZ R7, R113, -R132.reuse, R20 ;  /* 0x8000008471077223 */ /* 0x080fe40000010014 */
[-C--:B------:R-:W-:Y:S02]  /*38c0*/  FFMA.FTZ R6, R103, -R132.reuse, R22 ;  /* 0x8000008467067223 */ /* 0x080fe40000010016 */
[----:B------:R-:W-:Y:S01]  /*38d0*/  HMMA.16816.F32 R40, R16, R52, R156 ;  /* 0x000000341028723c */ /* 0x000fe2000000189c */
[----:B------:R-:W-:Y:S01]  /*38e0*/  FSEL R72, R7, -INF , !P5 ;  /* 0xff80000007487808 */ /* 0x000fe20006800000 */
[----:B------:R-:W-:-:S02]  /*38f0*/  FFMA.FTZ R7, R173, -R132, R73 ;  /* 0x80000084ad077223 */ /* 0x000fc40000010049 */
[----:B-1----:R-:W-:Y:S01]  /*3900*/  IMAD.MOV.U32 R2, RZ, RZ, R0 ;  /* 0x000000ffff027224 */ /* 0x002fe200078e0000 */
[----:B------:R-:W-:Y:S01]  /*3910*/  IABS R0, R8 ;  /* 0x0000000800007213 */ /* 0x000fe20000000000 */
[----:B------:R-:W-:Y:S02]  /*3920*/  IMAD.IADD R8, R13, 0x1, -R134 ;  /* 0x000000010d087824 */ /* 0x000fe400078e0a86 */
[----:B------:R-:W-:Y:S01]  /*3930*/  HMMA.16816.F32 R52, R16, R54, R160 ;  /* 0x000000361034723c */ /* 0x000fe200000018a0 */
[----:B------:R1:W-:Y:S01]  /*3940*/  I2F R84, R2 ;  /* 0x0000000200547306 */ /* 0x0003e20000201400 */
[----:B--2---:R-:W-:-:S05]  /*3950*/  FFMA.FTZ R22, R86, -R132, R78 ;  /* 0x8000008456167223 */ /* 0x004fca000001004e */
[----:B------:R-:W-:Y:S01]  /*3960*/  FSEL R156, R22, -INF , !P2 ;  /* 0xff800000169c7808 */ /* 0x000fe20005000000 */
[----:B------:R-:W-:Y:S01]  /*3970*/  HMMA.16816.F32 R48, R16, R68, R164 ;  /* 0x000000441030723c */ /* 0x000fe200000018a4 */
[----:B-1----:R-:W-:Y:S01]  /*3980*/  IMAD.MOV.U32 R2, RZ, RZ, R0 ;  /* 0x000000ffff027224 */ /* 0x002fe200078e0000 */
[----:B------:R-:W-:Y:S01]  /*3990*/  IABS R0, R8 ;  /* 0x0000000800007213 */ /* 0x000fe20000000000 */
[----:B------:R-:W-:Y:S02]  /*39a0*/  IMAD.IADD R8, R14, 0x1, -R134 ;  /* 0x000000010e087824 */ /* 0x000fe400078e0a86 */
[----:B------:R1:W2:Y:S02]  /*39b0*/  I2F R10, R2 ;  /* 0x00000002000a7306 */ /* 0x0002a40000201400 */
[----:B-1----:R-:W-:Y:S01]  /*39c0*/  IMAD.MOV.U32 R2, RZ, RZ, R0 ;  /* 0x000000ffff027224 */ /* 0x002fe200078e0000 */
[----:B------:R-:W-:Y:S01]  /*39d0*/  IABS R0, R8 ;  /* 0x0000000800007213 */ /* 0x000fe20000000000 */
[----:B------:R-:W-:-:S04]  /*39e0*/  IMAD.IADD R8, R15, 0x1, -R134 ;  /* 0x000000010f087824 */ /* 0x000fc800078e0a86 */
[----:B------:R1:W-:Y:S01]  /*39f0*/  I2F R81, R2 ;  /* 0x0000000200517306 */ /* 0x0003e20000201400 */
[-C--:B--2---:R-:W-:Y:S02]  /*3a00*/  FFMA.FTZ R10, R10, -R132.reuse, R30 ;  /* 0x800000840a0a7223 */ /* 0x084fe4000001001e */
[----:B------:R-:W-:Y:S02]  /*3a10*/  FFMA.FTZ R30, R191, -R132, R108 ;  /* 0x80000084bf1e7223 */ /* 0x000fe4000001006c */
[----:B-1----:R-:W-:Y:S01]  /*3a20*/  IMAD.MOV.U32 R2, RZ, RZ, R0 ;  /* 0x000000ffff027224 */ /* 0x002fe200078e0000 */
[----:B------:R-:W-:Y:S01]  /*3a30*/  IABS R0, R8 ;  /* 0x0000000800007213 */ /* 0x000fe20000000000 */
[----:B------:R-:W-:Y:S02]  /*3a40*/  IMAD.IADD R8, R13, 0x1, -R137 ;  /* 0x000000010d087824 */ /* 0x000fe400078e0a89 */
[----:B------:R1:W2:Y:S02]  /*3a50*/  I2F R12, R2 ;  /* 0x00000002000c7306 */ /* 0x0002a40000201400 */
[----:B-1----:R-:W-:Y:S01]  /*3a60*/  IMAD.MOV.U32 R2, RZ, RZ, R0 ;  /* 0x000000ffff027224 */ /* 0x002fe200078e0000 */
[----:B------:R-:W-:Y:S01]  /*3a70*/  IABS R0, R8 ;  /* 0x0000000800007213 */ /* 0x000fe20000000000 */
[----:B------:R-:W-:-:S04]  /*3a80*/  FFMA.FTZ R8, R150, -R132, R32 ;  /* 0x8000008496087223 */ /* 0x000fc80000010020 */
[----:B------:R1:W-:Y:S01]  /*3a90*/  I2F R61, R2 ;  /* 0x00000002003d7306 */ /* 0x0003e20000201400 */
[-C--:B--2---:R-:W-:Y:S01]  /*3aa0*/  FFMA.FTZ R12, R12, -R132.reuse, R29 ;  /* 0x800000840c0c7223 */ /* 0x084fe2000001001d */
[----:B------:R-:W-:Y:S01]  /*3ab0*/  FSEL R170, R8, -INF , !P1 ;  /* 0xff80000008aa7808 */ /* 0x000fe20004800000 */
[-C--:B------:R-:W-:Y:S01]  /*3ac0*/  FFMA.FTZ R8, R151, -R132.reuse, R33 ;  /* 0x8000008497087223 */ /* 0x080fe20000010021 */
[----:B------:R-:W-:Y:S01]  /*3ad0*/  FSEL R151, R9, -INF , !P5 ;  /* 0xff80000009977808 */ /* 0x000fe20006800000 */
[----:B------:R-:W-:-:S03]  /*3ae0*/  FFMA.FTZ R9, R175, -R132, R64 ;  /* 0x80000084af097223 */ /* 0x000fc60000010040 */
[----:B------:R2:W3:Y:S01]  /*3af0*/  I2F R37, R0 ;  /* 0x0000000000257306 */ /* 0x0004e20000201400 */
[----:B------:R-:W-:Y:S01]  /*3b00*/  FSEL R168, R8, -INF , !P0 ;  /* 0xff80000008a87808 */ /* 0x000fe20004000000 */
[-C--:B------:R-:W-:Y:S01]  /*3b10*/  FFMA.FTZ R8, R115, -R132.reuse, R74 ;  /* 0x8000008473087223 */ /* 0x080fe2000001004a */
[----:B------:R-:W-:Y:S01]  /*3b20*/  FSEL R74, R6, -INF , !P5 ;  /* 0xff800000064a7808 */ /* 0x000fe20006800000 */
[-C--:B------:R-:W-:Y:S01]  /*3b30*/  FFMA.FTZ R6, R112, -R132.reuse, R75 ;  /* 0x8000008470067223 */ /* 0x080fe2000001004b */
[----:B------:R-:W-:Y:S01]  /*3b40*/  FSEL R158, R9, -INF , !P4 ;  /* 0xff800000099e7808 */ /* 0x000fe20006000000 */
[-C--:B------:R-:W-:Y:S01]  /*3b50*/  FFMA.FTZ R29, R190, -R132.reuse, R109 ;  /* 0x80000084be1d7223 */ /* 0x080fe2000001006d */
[----:B------:R-:W-:Y:S01]  /*3b60*/  FSEL R169, R8, -INF , !P5 ;  /* 0xff80000008a97808 */ /* 0x000fe20006800000 */
[----:B-1----:R-:W-:Y:S01]  /*3b70*/  IMAD.IADD R2, R14, 0x1, -R137 ;  /* 0x000000010e027824 */ /* 0x002fe200078e0a89 */
[----:B------:R-:W-:Y:S01]  /*3b80*/  FSEL R150, R6, -INF , !P6 ;  /* 0xff80000006967808 */ /* 0x000fe20007000000 */
[----:B------:R-:W-:Y:S01]  /*3b90*/  IMAD.IADD R6, R13, 0x1, -R142 ;  /* 0x000000010d067824 */ /* 0x000fe200078e0a8e */
[----:B------:R-:W-:Y:S01]  /*3ba0*/  BAR.SYNC.DEFER_BLOCKING 0x0 ;  /* 0x0000000000007b1d */ /* 0x000fe20000010000 */
[----:B------:R-:W-:Y:S01]  /*3bb0*/  ISETP.GE.AND P5, PT, R139, R133, PT ;  /* 0x000000858b00720c */ /* 0x000fe20003fa6270 */
[----:B------:R-:W-:Y:S01]  /*3bc0*/  FFMA.FTZ R8, R101, -R132, R66 ;  /* 0x8000008465087223 */ /* 0x000fe20000010042 */
[----:B------:R-:W-:-:S02]  /*3bd0*/  IABS R2, R2 ;  /* 0x0000000200027213 */ /* 0x000fc40000000000 */
[----:B--2---:R-:W-:Y:S01]  /*3be0*/  IADD3 R0, -R137, R15, RZ ;  /* 0x0000000f89007210 */ /* 0x004fe20007ffe1ff */
[-C--:B---3--:R-:W-:Y:S01]  /*3bf0*/  FFMA.FTZ R20, R37, -R132.reuse, R90 ;  /* 0x8000008425147223 */ /* 0x088fe2000001005a */
[----:B------:R1:W2:Y:S01]  /*3c00*/  I2F R36, R2 ;  /* 0x0000000200247306 */ /* 0x0002a20000201400 */
[----:B------:R-:W-:Y:S01]  /*3c10*/  FSEL R173, R8, -INF , !P4 ;  /* 0xff80000008ad7808 */ /* 0x000fe20006000000 */
[----:B------:R-:W-:Y:S01]  /*3c20*/  FFMA.FTZ R8, R61, -R132, R31 ;  /* 0x800000843d087223 */ /* 0x000fe2000001001f */
[----:B------:R-:W-:Y:S01]  /*3c30*/  IABS R0, R0 ;  /* 0x0000000000007213 */ /* 0x000fe20000000000 */
[----:B------:R-:W-:Y:S01]  /*3c40*/  FFMA.FTZ R31, R192, -R132, R89 ;  /* 0x80000084c01f7223 */ /* 0x000fe20000010059 */
[----:B------:R-:W-:-:S03]  /*3c50*/  FSEL R61, R10, -INF , !P2 ;  /* 0xff8000000a3d7808 */ /* 0x000fc60005000000 */
[----:B------:R3:W4:Y:S01]  /*3c60*/  I2F R32, R0 ;  /* 0x0000000000207306 */ /* 0x0007220000201400 */
[----:B------:R-:W-:Y:S02]  /*3c70*/  FSEL R223, R31, -INF , !P5 ;  /* 0xff8000001fdf7808 */ /* 0x000fe40006800000 */
[----:B-1----:R-:W-:Y:S01]  /*3c80*/  IABS R2, R4 ;  /* 0x0000000400027213 */ /* 0x002fe20000000000 */
[-C--:B------:R-:W-:Y:S02]  /*3c90*/  FFMA.FTZ R4, R120, -R132.reuse, R58 ;  /* 0x8000008478047223 */ /* 0x080fe4000001003a */
[-C--:B--2---:R-:W-:Y:S02]  /*3ca0*/  FFMA.FTZ R9, R36, -R132.reuse, R40 ;  /* 0x8000008424097223 */ /* 0x084fe40000010028 */
[----:B------:R1:W2:Y:S01]  /*3cb0*/  I2F R80, R2 ;  /* 0x0000000200507306 */ /* 0x0002a20000201400 */
[----:B------:R-:W-:Y:S01]  /*3cc0*/  FSEL R100, R4, -INF , !P1 ;  /* 0xff80000004647808 */ /* 0x000fe20004800000 */
[----:B------:R-:W-:Y:S01]  /*3cd0*/  IMAD.IADD R4, R15, 0x1, -R139 ;  /* 0x000000010f047824 */ /* 0x000fe200078e0a8b */
[----:B---3--:R-:W-:Y:S01]  /*3ce0*/  IABS R0, R5 ;  /* 0x0000000500007213 */ /* 0x008fe20000000000 */
[-C--:B------:R-:W-:Y:S01]  /*3cf0*/  FFMA.FTZ R5, R95, -R132.reuse, R59 ;  /* 0x800000845f057223 */ /* 0x080fe2000001003b */
[----:B------:R-:W-:Y:S01]  /*3d00*/  FSEL R139, R7, -INF , !P6 ;  /* 0xff800000078b7808 */ /* 0x000fe20007000000 */
[-C--:B------:R-:W-:Y:S01]  /*3d10*/  FFMA.FTZ R7, R93, -R132.reuse, R24 ;  /* 0x800000845d077223 */ /* 0x080fe20000010018 */
[-C--:B------:R-:W-:Y:S01]  /*3d20*/  ISETP.GE.AND P1, PT, R134, R133.reuse, PT ;  /* 0x000000858600720c */ /* 0x080fe20003f26270 */
[-C--:B------:R-:W-:Y:S01]  /*3d30*/  FFMA.FTZ R24, R185, -R132.reuse, R77 ;  /* 0x80000084b9187223 */ /* 0x080fe2000001004d */
[----:B------:R-:W-:Y:S01]  /*3d40*/  FSEL R95, R5, -INF , !P0 ;  /* 0xff800000055f7808 */ /* 0x000fe20004000000 */
[----:B------:R-:W-:Y:S01]  /*3d50*/  IMAD.IADD R5, R15, 0x1, -R140 ;  /* 0x000000010f057824 */ /* 0x000fe200078e0a8c */
[----:B------:R-:W-:Y:S01]  /*3d60*/  FSEL R66, R7, -INF , !P4 ;  /* 0xff80000007427808 */ /* 0x000fe20006000000 */
[----:B------:R-:W-:Y:S01]  /*3d70*/  FFMA.FTZ R7, R182, -R132, R65 ;  /* 0x80000084b6077223 */ /* 0x000fe20000010041 */
[----:B------:R-:W-:Y:S01]  /*3d80*/  FSEL R144, R24, -INF , !P1 ;  /* 0xff80000018907808 */ /* 0x000fe20004800000 */
[----:B-1----:R-:W-:Y:S01]  /*3d90*/  IMAD.MOV.U32 R2, RZ, RZ, R0 ;  /* 0x000000ffff027224 */ /* 0x002fe200078e0000 */
[----:B------:R-:W-:Y:S01]  /*3da0*/  IABS R0, R4 ;  /* 0x0000000400007213 */ /* 0x000fe20000000000 */
[----:B------:R-:W-:Y:S01]  /*3db0*/  IMAD.IADD R4, R13, 0x1, -R140 ;  /* 0x000000010d047824 */ /* 0x000fe200078e0a8c */
[----:B------:R-:W-:Y:S01]  /*3dc0*/  FSEL R157, R7, -INF , !P3 ;  /* 0xff800000079d7808 */ /* 0x000fe20005800000 */
[----:B------:R1:W-:Y:S01]  /*3dd0*/  I2F R62, R2 ;  /* 0x00000002003e7306 */ /* 0x0003e20000201400 */
[----:B----4-:R-:W-:Y:S01]  /*3de0*/  FFMA.FTZ R7, R32, -R132, R42 ;  /* 0x8000008420077223 */ /* 0x010fe2000001002a */
[----:B------:R-:W-:Y:S01]  /*3df0*/  FSEL R64, R8, -INF , !P1 ;  /* 0xff80000008407808 */ /* 0x000fe20004800000 */
[----:B------:R-:W-:Y:S01]  /*3e00*/  HMMA.16816.F32 R32, R16, R70, R176 ;  /* 0x000000461020723c */ /* 0x000fe200000018b0 */
[----:B------:R-:W-:Y:S01]  /*3e10*/  IABS R4, R4 ;  /* 0x0000000400047213 */ /* 0x000fe20000000000 */
[----:B--2---:R-:W-:Y:S01]  /*3e20*/  FFMA.FTZ R24, R80, -R132, R91 ;  /* 0x8000008450187223 */ /* 0x004fe2000001005b */
[----:B------:R-:W-:-:S02]  /*3e30*/  ISETP.GE.AND P0, PT, R137, R133, PT ;  /* 0x000000858900720c */ /* 0x000fc40003f06270 */
[----:B------:R2:W3:Y:S01]  /*3e40*/  I2F R60, R0 ;  /* 0x00000000003c7306 */ /* 0x0004e20000201400 */
[----:B------:R-:W-:Y:S02]  /*3e50*/  FSEL R40, R12, -INF , !P1 ;  /* 0xff8000000c287808 */ /* 0x000fe40004800000 */
[----:B------:R-:W-:Y:S02]  /*3e60*/  FSEL R226, R24, -INF , !P5 ;  /* 0xff80000018e27808 */ /* 0x000fe40006800000 */
[----:B------:R-:W-:Y:S02]  /*3e70*/  FSEL R237, R20, -INF , !P0 ;  /* 0xff80000014ed7808 */ /* 0x000fe40004000000 */
[----:B------:R-:W-:Y:S01]  /*3e80*/  FSEL R163, R9, -INF , !P0 ;  /* 0xff80000009a37808 */ /* 0x000fe20004000000 */
[----:B-1----:R-:W-:Y:S01]  /*3e90*/  IMAD.IADD R2, R14, 0x1, -R140 ;  /* 0x000000010e027824 */ /* 0x002fe200078e0a8c */
[----:B------:R1:W4:Y:S01]  /*3ea0*/  I2F R59, R4 ;  /* 0x00000004003b7306 */ /* 0x0003220000201400 */
[----:B------:R-:W-:-:S03]  /*3eb0*/  FSEL R185, R7, -INF , !P0 ;  /* 0xff80000007b97808 */ /* 0x000fc60004000000 */
[----:B--2---:R-:W-:Y:S01]  /*3ec0*/  IABS R0, R2 ;  /* 0x0000000200007213 */ /* 0x004fe20000000000 */
[----:B---3--:R-:W-:-:S04]  /*3ed0*/  FFMA.FTZ R22, R60, -R132, R43 ;  /* 0x800000843c167223 */ /* 0x008fc8000001002b */
[----:B------:R-:W-:Y:S01]  /*3ee0*/  IMAD.MOV.U32 R2, RZ, RZ, R0 ;  /* 0x000000ffff027224 */ /* 0x000fe200078e0000 */
[----:B------:R-:W-:Y:S01]  /*3ef0*/  IABS R0, R5 ;  /* 0x0000000500007213 */ /* 0x000fe20000000000 */
[----:B------:R-:W-:Y:S01]  /*3f00*/  IMAD.IADD R5, R13, 0x1, -R141 ;  /* 0x000000010d057824 */ /* 0x000fe200078e0a8d */
[----:B------:R-:W-:Y:S01]  /*3f10*/  FSEL R160, R22, -INF , !P5 ;  /* 0xff80000016a07808 */ /* 0x000fe20006800000 */
[-C--:B-1----:R-:W-:Y:S01]  /*3f20*/  FFMA.FTZ R4, R102, -R132.reuse, R21 ;  /* 0x8000008466047223 */ /* 0x082fe20000010015 */
[----:B------:R1:W2:Y:S01]  /*3f30*/  I2F R58, R2 ;  /* 0x00000002003a7306 */ /* 0x0002a20000201400 */
[-C--:B------:R-:W-:Y:S01]  /*3f40*/  FFMA.FTZ R21, R81, -R132.reuse, R79 ;  /* 0x8000008451157223 */ /* 0x080fe2000001004f */
[----:B------:R-:W-:Y:S01]  /*3f50*/  IABS R5, R5 ;  /* 0x0000000500057213 */ /* 0x000fe20000000000 */
[-C--:B----4-:R-:W-:Y:S01]  /*3f60*/  FFMA.FTZ R20, R59, -R132.reuse, R110 ;  /* 0x800000843b147223 */ /* 0x090fe2000001006e */
[----:B------:R-:W-:Y:S02]  /*3f70*/  FSEL R63, R4, -INF , !P6 ;  /* 0xff800000043f7808 */ /* 0x000fe40007000000 */
[----:B------:R-:W-:Y:S01]  /*3f80*/  FSEL R147, R21, -INF , !P1 ;  /* 0xff80000015937808 */ /* 0x000fe20004800000 */
[----:B------:R-:W-:Y:S01]  /*3f90*/  IMAD.MOV.U32 R4, RZ, RZ, R5 ;  /* 0x000000ffff047224 */ /* 0x000fe200078e0005 */
[----:B------:R3:W4:Y:S01]  /*3fa0*/  I2F R57, R0 ;  /* 0x0000000000397306 */ /* 0x0007220000201400 */
[----:B------:R-:W-:Y:S01]  /*3fb0*/  IMAD.IADD R5, R15, 0x1, -R141 ;  /* 0x000000010f057824 */ /* 0x000fe200078e0a8d */
[----:B------:R-:W-:Y:S01]  /*3fc0*/  ISETP.GE.AND P1, PT, R148, R133, PT ;  /* 0x000000859400720c */ /* 0x000fe20003f26270 */
[----:B-1----:R-:W-:-:S05]  /*3fd0*/  FFMA.FTZ R2, R94, -R132, R23 ;  /* 0x800000845e027223 */ /* 0x002fca0000010017 */
[----:B------:R1:W5:Y:S01]  /*3fe0*/  I2F R56, R4 ;  /* 0x0000000400387306 */ /* 0x0003620000201400 */
[-C--:B------:R-:W-:Y:S02]  /*3ff0*/  FFMA.FTZ R23, R186, -R132.reuse, R76 ;  /* 0x80000084ba177223 */ /* 0x080fe4000001004c */
[-C--:B--2---:R-:W-:Y:S01]  /*4000*/  FFMA.FTZ R19, R58, -R132.reuse, R52 ;  /* 0x800000843a137223 */ /* 0x084fe20000010034 */
[----:B------:R-:W-:Y:S02]  /*4010*/  FSEL R73, R2, -INF , !P6 ;  /* 0xff80000002497808 */ /* 0x000fe40007000000 */
[----:B------:R-:W-:Y:S01]  /*4020*/  FSEL R145, R23, -INF , !P2 ;  /* 0xff80000017917808 */ /* 0x000fe20005000000 */
[----:B---3--:R-:W-:Y:S01]  /*4030*/  IMAD.IADD R0, R14, 0x1, -R141 ;  /* 0x000000010e007824 */ /* 0x008fe200078e0a8d */
[----:B------:R-:W-:Y:S01]  /*4040*/  ISETP.GE.AND P6, PT, R140, R133, PT ;  /* 0x000000858c00720c */ /* 0x000fe20003fc6270 */
[-C--:B------:R-:W-:Y:S02]  /*4050*/  FFMA.FTZ R23, R62, -R132.reuse, R41 ;  /* 0x800000843e177223 */ /* 0x080fe40000010029 */
[----:B----4-:R-:W-:Y:S01]  /*4060*/  FFMA.FTZ R18, R57, -R132, R54 ;  /* 0x8000008439127223 */ /* 0x010fe20000010036 */
[----:B------:R-:W-:-:S02]  /*4070*/  IABS R2, R0 ;  /* 0x0000000000027213 */ /* 0x000fc40000000000 */
[----:B------:R-:W-:Y:S01]  /*4080*/  IABS R0, R5 ;  /* 0x0000000500007213 */ /* 0x000fe20000000000 */
[----:B------:R-:W-:Y:S01]  /*4090*/  FFMA.FTZ R5, R92, -R132, R26 ;  /* 0x800000845c057223 */ /* 0x000fe2000001001a */
[----:B------:R-:W-:Y:S01]  /*40a0*/  FSEL R146, R23, -INF , !P5 ;  /* 0xff80000017927808 */ /* 0x000fe20006800000 */
[----:B-1----:R-:W-:Y:S01]  /*40b0*/  IMAD.MOV.U32 R4, RZ, RZ, R2 ;  /* 0x000000ffff047224 */ /* 0x002fe200078e0002 */
[----:B------:R-:W-:Y:S01]  /*40c0*/  ISETP.GE.AND P5, PT, R133, 0x41, PT ;  /* 0x000000418500780c */ /* 0x000fe20003fa6270 */
[----:B------:R-:W-:Y:S01]  /*40d0*/  IMAD.MOV.U32 R2, RZ, RZ, R0 ;  /* 0x000000ffff027224 */ /* 0x000fe200078e0000 */
[----:B------:R-:W-:Y:S01]  /*40e0*/  IABS R0, R6 ;  /* 0x0000000600007213 */ /* 0x000fe20000000000 */
[----:B------:R1:W2:Y:S01]  /*40f0*/  I2F R47, R4 ;  /* 0x00000004002f7306 */ /* 0x0002a20000201400 */
[-C--:B------:R-:W-:Y:S01]  /*4100*/  FFMA.FTZ R6, R87, -R132.reuse, R67 ;  /* 0x8000008457067223 */ /* 0x080fe20000010043 */
[----:B------:R-:W-:Y:S01]  /*4110*/  FSEL R75, R5, -INF , !P4 ;  /* 0xff800000054b7808 */ /* 0x000fe20006000000 */
[----:B------:R-:W-:Y:S01]  /*4120*/  FFMA.FTZ R5, R85, -R132, R25 ;  /* 0x8000008455057223 */ /* 0x000fe20000010019 */
[----:B------:R-:W-:Y:S01]  /*4130*/  LEA R26, R183, R180, 0x5 ;  /* 0x000000b4b71a7211 */ /* 0x000fe200078e28ff */
[-C--:B------:R-:W-:Y:S01]  /*4140*/  FFMA.FTZ R25, R181, -R132.reuse, R88 ;  /* 0x80000084b5197223 */ /* 0x080fe20000010058 */
[----:B------:R-:W-:Y:S01]  /*4150*/  FSEL R159, R6, -INF , !P3 ;  /* 0xff800000069f7808 */ /* 0x000fe20005800000 */
[----:B------:R-:W-:Y:S01]  /*4160*/  IMAD.IADD R6, R14, 0x1, -R148 ;  /* 0x000000010e067824 */ /* 0x000fe200078e0a94 */
[----:B------:R3:W4:Y:S01]  /*4170*/  I2F R46, R2 ;  /* 0x00000002002e7306 */ /* 0x0007220000201400 */
[----:B------:R-:W-:Y:S01]  /*4180*/  FSEL R65, R5, -INF , !P3 ;  /* 0xff80000005417808 */ /* 0x000fe20005800000 */
[----:B------:R-:W-:Y:S01]  /*4190*/  IMAD.IADD R5, R13, 0x1, -R143 ;  /* 0x000000010d057824 */ /* 0x000fe200078e0a8f */
[----:B------:R-:W-:Y:S01]  /*41a0*/  FSEL R236, R25, -INF , !P0 ;  /* 0xff80000019ec7808 */ /* 0x000fe20004000000 */
[-C--:B------:R-:W-:Y:S01]  /*41b0*/  FFMA.FTZ R25, R129, -R132.reuse, R97 ;  /* 0x8000008481197223 */ /* 0x080fe20000010061 */
[-C--:B------:R-:W-:Y:S01]  /*41c0*/  ISETP.GE.AND P4, PT, R141, R133.reuse, PT ;  /* 0x000000858d00720c */ /* 0x080fe20003f86270 */
[-C--:B-----5:R-:W-:Y:S01]  /*41d0*/  FFMA.FTZ R17, R56, -R132.reuse, R111 ;  /* 0x8000008438117223 */ /* 0x0a0fe2000001006f */
[----:B------:R-:W-:Y:S01]  /*41e0*/  ISETP.GE.AND P0, PT, R143, R133, PT ;  /* 0x000000858f00720c */ /* 0x000fe20003f06270 */
[----:B-1----:R-:W-:Y:S01]  /*41f0*/  IMAD.IADD R4, R14, 0x1, -R142 ;  /* 0x000000010e047824 */ /* 0x002fe200078e0a8e */
[----:B------:R1:W5:Y:S01]  /*4200*/  I2F R45, R0 ;  /* 0x00000000002d7306 */ /* 0x0003620000201400 */
[----:B--2---:R-:W-:Y:S01]  /*4210*/  FFMA.FTZ R12, R47, -R132, R53 ;  /* 0x800000842f0c7223 */ /* 0x004fe20000010035 */
[----:B------:R-:W-:-:S02]  /*4220*/  FSEL R224, R20, -INF , !P6 ;  /* 0xff80000014e07808 */ /* 0x000fc40007000000 */
        /* <DEDUP_REMOVED lines=17> */
[----:B------:R-:W-:Y:S01]  /*4340*/  IABS R0, R0 ;  /* 0x0000000000007213 */ /* 0x000fe20000000000 */
[----:B-----5:R-:W-:Y:S01]  /*4350*/  FFMA.FTZ R16, R45, -R132, R106 ;  /* 0x800000842d107223 */ /* 0x020fe2000001006a */
[----:B------:R-:W-:-:S02]  /*4360*/  FSEL R187, R30, -INF , !P6 ;  /* 0xff8000001ebb7808 */ /* 0x000fc40007000000 */
[----:B------:R-:W-:Y:S02]  /*4370*/  FSEL R162, R7, -INF , !P4 ;  /* 0xff80000007a27808 */ /* 0x000fe40006000000 */
[----:B------:R-:W-:Y:S02]  /*4380*/  FSEL R238, R28, -INF , !P3 ;  /* 0xff8000001cee7808 */ /* 0x000fe40005800000 */
[----:B------:R-:W-:Y:S02]  /*4390*/  FSEL R243, R16, -INF , !P3 ;  /* 0xff80000010f37808 */ /* 0x000fe40005800000 */
[----:B------:R-:W-:Y:S01]  /*43a0*/  FSEL R239, R27, -INF , !P2 ;  /* 0xff8000001bef7808 */ /* 0x000fe20005000000 */
[----:B-1----:R-:W-:Y:S01]  /*43b0*/  IMAD.MOV.U32 R2, RZ, RZ, R0 ;  /* 0x000000ffff027224 */ /* 0x002fe200078e0000 */
[----:B------:R-:W-:Y:S01]  /*43c0*/  IABS R0, R4 ;  /* 0x0000000400007213 */ /* 0x000fe20000000000 */
[----:B------:R-:W-:Y:S01]  /*43d0*/  IMAD.IADD R4, R13, 0x1, -R148 ;  /* 0x000000010d047824 */ /* 0x000fe200078e0a94 */
[----:B------:R-:W-:Y:S01]  /*43e0*/  FSEL R241, R25, -INF , !P0 ;  /* 0xff80000019f17808 */ /* 0x000fe20004000000 */
[----:B------:R1:W-:Y:S01]  /*43f0*/  I2F R39, R2 ;  /* 0x0000000200277306 */ /* 0x0003e20000201400 */
[----:B--2---:R-:W-:-:S05]  /*4400*/  FFMA.FTZ R11, R44, -R132, R48 ;  /* 0x800000842c0b7223 */ /* 0x004fca0000010030 */
[----:B------:R-:W-:Y:S01]  /*4410*/  FSEL R227, R11, -INF , !P3 ;  /* 0xff8000000be37808 */ /* 0x000fe20005800000 */
[----:B-1----:R-:W-:Y:S01]  /*4420*/  IMAD.MOV.U32 R2, RZ, RZ, R0 ;  /* 0x000000ffff027224 */ /* 0x002fe200078e0000 */
[----:B------:R-:W-:Y:S01]  /*4430*/  IABS R0, R4 ;  /* 0x0000000400007213 */ /* 0x000fe20000000000 */
[----:B------:R-:W-:Y:S02]  /*4440*/  IMAD.IADD R4, R14, 0x1, -R149 ;  /* 0x000000010e047824 */ /* 0x000fe400078e0a95 */
[----:B------:R1:W-:Y:S02]  /*4450*/  I2F R38, R2 ;  /* 0x0000000200267306 */ /* 0x0003e40000201400 */
[----:B-1----:R-:W-:Y:S01]  /*4460*/  IMAD.MOV.U32 R2, RZ, RZ, R0 ;  /* 0x000000ffff027224 */ /* 0x002fe200078e0000 */
[----:B------:R-:W-:Y:S02]  /*4470*/  IABS R0, R5 ;  /* 0x0000000500007213 */ /* 0x000fe40000000000 */
        /* <DEDUP_REMOVED lines=8> */
[----:B--2---:R-:W-:-:S05]  /*4500*/  FFMA.FTZ R14, R37, -R132, R98 ;  /* 0x80000084250e7223 */ /* 0x004fca0000010062 */
[----:B------:R-:W-:Y:S01]  /*4510*/  FSEL R242, R14, -INF , !P1 ;  /* 0xff8000000ef27808 */ /* 0x000fe20004800000 */
[----:B---3--:R-:W-:Y:S01]  /*4520*/  FFMA.FTZ R13, R13, -R132, R99 ;  /* 0x800000840d0d7223 */ /* 0x008fe20000010063 */
[----:B------:R-:W-:Y:S01]  /*4530*/  IABS R0, R2 ;  /* 0x0000000200007213 */ /* 0x000fe20000000000 */
[----:B------:R-:W-:Y:S02]  /*4540*/  IMAD.MOV.U32 R2, RZ, RZ, R4 ;  /* 0x000000ffff027224 */ /* 0x000fe400078e0004 */
[----:B------:R-:W-:Y:S01]  /*4550*/  IMAD.IADD R4, R15, 0x1, -R149 ;  /* 0x000000010f047824 */ /* 0x000fe200078e0a95 */
[----:B------:R2:W3:Y:S01]  /*4560*/  I2F R8, R0 ;  /* 0x0000000000087306 */ /* 0x0004e20000201400 */
[----:B------:R-:W-:Y:S02]  /*4570*/  FSEL R149, R12, -INF , !P4 ;  /* 0xff8000000c957808 */ /* 0x000fe40006000000 */
[----:B------:R-:W-:Y:S01]  /*4580*/  FSEL R244, R13, -INF , !P0 ;  /* 0xff8000000df47808 */ /* 0x000fe20004000000 */
[----:B-1----:R-:W-:-:S02]  /*4590*/  IMAD.IADD R5, R15, 0x1, -R143 ;  /* 0x000000010f057824 */ /* 0x002fc400078e0a8f */
[-C--:B------:R-:W-:Y:S02]  /*45a0*/  FFMA.FTZ R15, R38, -R132.reuse, R107 ;  /* 0x80000084260f7223 */ /* 0x080fe4000001006b */
[----:B------:R-:W1:Y:S01]  /*45b0*/  I2F R36, R2 ;  /* 0x0000000200247306 */ /* 0x000e620000201400 */
[----:B----4-:R-:W-:Y:S02]  /*45c0*/  FFMA.FTZ R10, R10, -R132, R49 ;  /* 0x800000840a0a7223 */ /* 0x010fe40000010031 */
[----:B------:R-:W-:-:S03]  /*45d0*/  FSEL R245, R15, -INF , !P2 ;  /* 0xff8000000ff57808 */ /* 0x000fc60005000000 */
[----:B------:R-:W-:Y:S01]  /*45e0*/  FSEL R228, R10, -INF , !P2 ;  /* 0xff8000000ae47808 */ /* 0x000fe20005000000 */
[----:B--2---:R-:W-:Y:S02]  /*45f0*/  IMAD.IADD R0, R189, 0x1, R26 ;  /* 0x00000001bd007824 */ /* 0x004fe400078e021a */
[-C--:B------:R-:W-:Y:S02]  /*4600*/  FFMA.FTZ R26, R184, -R132.reuse, R96 ;  /* 0x80000084b81a7223 */ /* 0x080fe40000010060 */
        /* <DEDUP_REMOVED lines=8> */
[-C--:B------:R-:W-:Y:S02]  /*4690*/  FFMA.FTZ R6, R39, -R132.reuse, R50 ;  /* 0x8000008427067223 */ /* 0x080fe40000010032 */
        /* <DEDUP_REMOVED lines=17> */
[----:B------:R-:W-:Y:S01]  /*47b0*/  IMAD R2, R4, UR4, RZ ;  /* 0x0000000404027c24 */ /* 0x000fe2000f8e02ff */
        /* <DEDUP_REMOVED lines=52> */
.L_x_449:
[----:B------:R-:W-:Y:S05]  /*4b00*/  BSYNC B0 ;  /* 0x0000000000007941 */ /* 0x000fea0003800000 */
.L_x_448:
[----:B------:R-:W0:Y:S02]  /*4b10*/  LDGDEPBAR ;  /* 0x00000000000079af */ /* 0x000e240000000000 */
.L_x_447:
[----:B------:R-:W-:Y:S01]  /*4b20*/  FMNMX.FTZ R2, R83, R82, !PT ;  /* 0x0000005253027209 */ /* 0x000fe20007810000 */
[----:B------:R-:W-:Y:S01]  /*4b30*/  IMAD R247, R196, 0x8, R174 ;  /* 0x00000008c4f77824 */ /* 0x000fe200078e02ae */
[----:B------:R-:W-:Y:S01]  /*4b40*/  LOP3.LUT R184, R194, UR20, RZ, 0x3c, !PT ;  /* 0x00000014c2b87c12 */ /* 0x000fe2000f8e3cff */
[----:B------:R-:W-:Y:S01]  /*4b50*/  UIADD3 UR12, UR21, -0x4498517b, URZ ;  /* 0xbb67ae85150c7890 */ /* 0x000fe2000fffe03f */
[----:B------:R-:W-:Y:S01]  /*4b60*/  FMNMX.FTZ R2, R72, R2, !PT ;  /* 0x0000000248027209 */ /* 0x000fe20007810000 */
[----:B------:R-:W-:Y:S01]  /*4b70*/  IMAD.WIDE.U32 R134, R195, -0x2daee0ad, RZ ;  /* 0xd2511f53c3867825 */ /* 0x000fe200078e00ff */
[----:B------:R-:W-:Y:S01]  /*4b80*/  UIADD3 UR13, UR20, -0x61c88647, URZ ;  /* 0x9e3779b9140d7890 */ /* 0x000fe2000fffe03f */
[----:B------:R-:W-:Y:S01]  /*4b90*/  STL [R1+0x64], R221 ;  /* 0x000064dd01007387 */ /* 0x000fe20000100800 */
[----:B------:R-:W-:Y:S01]  /*4ba0*/  FMNMX.FTZ R2, R63, R2, !PT ;  /* 0x000000023f027209 */ /* 0x000fe20007810000 */
[----:B------:R-:W-:Y:S01]  /*4bb0*/  UIADD3 UR11, UR20, 0x3c6ef372, URZ ;  /* 0x3c6ef372140b7890 */ /* 0x000fe2000fffe03f */
[----:B------:R-:W-:Y:S01]  /*4bc0*/  IMAD.SHL.U32 R216, R0, 0x2, RZ ;  /* 0x0000000200d87824 */ /* 0x000fe200078e00ff */
[----:B------:R-:W-:Y:S01]  /*4bd0*/  UIADD3 UR10, UR21, 0x76cf5d0a, URZ ;  /* 0x76cf5d0a150a7890 */ /* 0x000fe2000fffe03f */
[----:B------:R-:W-:Y:S01]  /*4be0*/  FMNMX.FTZ R2, R66, R2, !PT ;  /* 0x0000000242027209 */ /* 0x000fe20007810000 */
[----:B------:R-:W-:Y:S01]  /*4bf0*/  UIADD3 UR8, UR21, 0x32370b8f, URZ ;  /* 0x32370b8f15087890 */ /* 0x000fe2000fffe03f */
[----:B------:R-:W-:Y:S01]  /*4c00*/  STL [R1+0x60], R220 ;  /* 0x000060dc01007387 */ /* 0x000fe20000100800 */
[----:B------:R-:W-:Y:S01]  /*4c10*/  UIADD3 UR9, UR20, -0x255992d5, URZ ;  /* 0xdaa66d2b14097890 */ /* 0x000fe2000fffe03f */
[----:B------:R-:W-:Y:S01]  /*4c20*/  FMNMX.FTZ R2, R65, R2, !PT ;  /* 0x0000000241027209 */ /* 0x000fe20007810000 */
[----:B------:R-:W-:Y:S01]  /*4c30*/  UIADD3 UR7, UR20, 0x78dde6e4, URZ ;  /* 0x78dde6e414077890 */ /* 0x000fe2000fffe03f */
[----:B------:R-:W-:Y:S01]  /*4c40*/  STL [R1+0x5c], R219 ;  /* 0x00005cdb01007387 */ /* 0x000fe20000100800 */
[----:B------:R-:W-:Y:S01]  /*4c50*/  UIADD3 UR4, UR21, -0x56f99767, URZ ;  /* 0xa906689915047890 */ /* 0x000fe2000fffe03f */
[----:B------:R-:W-:Y:S01]  /*4c60*/  FMNMX.FTZ R2, R42, R2, !PT ;  /* 0x000000022a027209 */ /* 0x000fe20007810000 */
[----:B------:R-:W-:Y:S01]  /*4c70*/  UIADD3 UR6, UR21, -0x126145ec, URZ ;  /* 0xed9eba1415067890 */ /* 0x000fe2000fffe03f */
[----:B------:R-:W-:Y:S01]  /*4c80*/  STL [R1+0x58], R217 ;  /* 0x000058d901007387 */ /* 0x000fe20000100800 */
[----:B------:R-:W-:Y:S01]  /*4c90*/  UIADD3 UR15, UR20, -0x4ab325aa, URZ ;  /* 0xb54cda56140f7890 */ /* 0x000fe2000fffe03f */
[----:B------:R-:W-:Y:S01]  /*4ca0*/  FMNMX.FTZ R2, R40, R2, !PT ;  /* 0x0000000228027209 */ /* 0x000fe20007810000 */
[----:B------:R-:W-:Y:S01]  /*4cb0*/  IMAD R218, R3, 0x2, R216 ;  /* 0x0000000203da7824 */ /* 0x000fe200078e02d8 */
[----:B------:R-:W-:Y:S01]  /*4cc0*/  FMNMX.FTZ R0, R171, R172, !PT ;  /* 0x000000acab007209 */ /* 0x000fe20007810000 */
[----:B------:R-:W-:Y:S01]  /*4cd0*/  IMAD R249, R246, 0x10000, R246 ;  /* 0x00010000f6f97824 */ /* 0x000fe200078e02f6 */
[----:B------:R-:W-:Y:S01]  /*4ce0*/  FMNMX.FTZ R2, R163, R2, !PT ;  /* 0x00000002a3027209 */ /* 0x000fe20007810000 */
[----:B------:R-:W-:Y:S01]  /*4cf0*/  STL [R1+0x54], R133 ;  /* 0x0000548501007387 */ /* 0x000fe20000100800 */
[----:B------:R-:W-:Y:S01]  /*4d00*/  FMNMX.FTZ R0, R169, R0, !PT ;  /* 0x00000000a9007209 */ /* 0x000fe20007810000 */
[----:B------:R-:W-:Y:S01]  /*4d10*/  UIADD3 UR5, UR20, 0x1715609d, URZ ;  /* 0x1715609d14057890 */ /* 0x000fe2000fffe03f */
[----:B--2---:R-:W-:Y:S01]  /*4d20*/  FMNMX.FTZ R4, R146, R2, !PT ;  /* 0x0000000292047209 */ /* 0x004fe20007810000 */
[----:B------:R-:W-:Y:S01]  /*4d30*/  STL [R1+0x50], R132 ;  /* 0x0000508401007387 */ /* 0x000fe20000100800 */
        /* <DEDUP_REMOVED lines=21> */
[----:B------:R-:W-:Y:S01]  /*4e90*/  IADD3 R4, R247, 0x4, RZ ;  /* 0x00000004f7047810 */ /* 0x000fe20007ffe0ff */
[----:B------:R-:W2:Y:S01]  /*4ea0*/  SHFL.BFLY PT, R136, R5, 0x2, 0x1f ;  /* 0x0c401f0005887f89 */ /* 0x000ea200000e0000 */
[----:B------:R-:W-:Y:S02]  /*4eb0*/  FMNMX.FTZ R2, R185, R2, !PT ;  /* 0x00000002b9027209 */ /* 0x000fe40007810000 */
[----:B------:R-:W-:Y:S01]  /*4ec0*/  FMNMX.FTZ R0, R150, R0, !PT ;  /* 0x0000000096007209 */ /* 0x000fe20007810000 */
[----:B------:R-:W-:Y:S01]  /*4ed0*/  IMAD.WIDE.U32 R86, R4, -0x326172a9, RZ ;  /* 0xcd9e8d5704567825 */ /* 0x000fe200078e00ff */
[----:B------:R-:W-:Y:S01]  /*4ee0*/  FMNMX.FTZ R2, R160, R2, !PT ;  /* 0x00000002a0027209 */ /* 0x000fe20007810000 */
[----:B------:R-:W-:Y:S01]  /*4ef0*/  LDSM.16.MT88.4 R112, [R218+0xa400] ;  /* 0x00a40000da70783b */ /* 0x000fe20000004200 */
[----:B------:R-:W-:-:S02]  /*4f00*/  LEA.HI.SX32 R4, R248, 0xffffffff, 0x1a ;  /* 0xfffffffff8047811 */ /* 0x000fc400078fd2ff */
[----:B------:R-:W-:Y:S01]  /*4f10*/  FMNMX.FTZ R2, R161, R2, !PT ;  /* 0x00000002a1027209 */ /* 0x000fe20007810000 */
[----:B------:R-:W-:Y:S01]  /*4f20*/  LDSM.16.MT88.4 R108, [R216+0xb400] ;  /* 0x00b40000d86c783b */ /* 0x000fe20000004200 */
[----:B-1----:R-:W-:Y:S01]  /*4f30*/  LOP3.LUT R6, R87, R184, RZ, 0x3c, !PT ;  /* 0x000000b857067212 */ /* 0x002fe200078e3cff */
[----:B------:R-:W-:Y:S01]  /*4f40*/  IMAD.SHL.U32 R21, R4, 0x2, RZ ;  /* 0x0000000204157824 */ /* 0x000fe200078e00ff */
[----:B------:R-:W-:Y:S01]  /*4f50*/  FMNMX.FTZ R2, R162, R2, !PT ;  /* 0x00000002a2027209 */ /* 0x000fe20007810000 */
[----:B------:R-:W-:Y:S01]  /*4f60*/  LDSM.16.MT88.4 R124, [R218+0xb400] ;  /* 0x00b40000da7c783b */ /* 0x000fe20000004200 */
[----:B------:R-:W-:Y:S01]  /*4f70*/  FMNMX.FTZ R0, R173, R0, !PT ;  /* 0x00000000ad007209 */ /* 0x000fe20007810000 */
[----:B------:R-:W-:Y:S01]  /*4f80*/  IMAD.WIDE.U32 R128, R6, -0x2daee0ad, RZ ;  /* 0xd2511f5306807825 */ /* 0x000fe200078e00ff */
[----:B------:R-:W-:Y:S02]  /*4f90*/  FMNMX.FTZ R2, R232, R2, !PT ;  /* 0x00000002e8027209 */ /* 0x000fe40007810000 */
[----:B------:R-:W-:-:S02]  /*4fa0*/  LOP3.LUT R4, R135, UR21, R21, 0x96, !PT ;  /* 0x0000001587047c12 */ /* 0x000fc4000f8e9615 */
[----:B------:R-:W-:Y:S02]  /*4fb0*/  FMNMX.FTZ R2, R231, R2, !PT ;  /* 0x00000002e7027209 */ /* 0x000fe40007810000 */
[----:B------:R-:W-:Y:S01]  /*4fc0*/  FMNMX.FTZ R0, R159, R0, !PT ;  /* 0x000000009f007209 */ /* 0x000fe20007810000 */
[----:B------:R-:W-:Y:S01]  /*4fd0*/  IMAD.WIDE.U32 R22, R4, -0x326172a9, RZ ;  /* 0xcd9e8d5704167825 */ /* 0x000fe200078e00ff */
[----:B--2---:R-:W-:Y:S02]  /*4fe0*/  FMNMX.FTZ R136, R5, R136, !PT ;  /* 0x0000008805887209 */ /* 0x004fe40007810000 */
[----:B------:R-:W-:Y:S02]  /*4ff0*/  FMNMX.FTZ R5, R233, R2, !PT ;  /* 0x00000002e9057209 */ /* 0x000fe40007810000 */
[----:B------:R-:W-:Y:S01]  /*5000*/  LOP3.LUT R2, R129, UR12, R134, 0x96, !PT ;  /* 0x0000000c81027c12 */ /* 0x000fe2000f8e9686 */
[----:B------:R-:W1:Y:S01]  /*5010*/  SHFL.BFLY PT, R11, R136, 0x1, 0x1f ;  /* 0x0c201f00880b7f89 */ /* 0x000e6200000e0000 */
[----:B------:R-:W-:-:S02]  /*5020*/  FMNMX.FTZ R6, R234, R5, !PT ;  /* 0x00000005ea067209 */ /* 0x000fc40007810000 */
[----:B------:R-:W-:Y:S01]  /*5030*/  LOP3.LUT R4, R23, UR13, R86, 0x96, !PT ;  /* 0x0000000d17047c12 */ /* 0x000fe2000f8e9656 */
[----:B------:R-:W-:Y:S02]  /*5040*/  IMAD.WIDE.U32 R46, R2, -0x326172a9, RZ ;  /* 0xcd9e8d57022e7825 */ /* 0x000fe400078e00ff */
[----:B------:R-:W2:Y:S02]  /*5050*/  SHFL.BFLY PT, R10, R6, 0x2, 0x1f ;  /* 0x0c401f00060a7f89 */ /* 0x000ea400000e0000 */
[----:B------:R-:W-:Y:S01]  /*5060*/  IMAD.WIDE.U32 R4, R4, -0x2daee0ad, RZ ;  /* 0xd2511f5304047825 */ /* 0x000fe200078e00ff */
[----:B------:R-:W-:-:S04]  /*5070*/  LOP3.LUT R8, R47, UR11, R22, 0x96, !PT ;  /* 0x0000000b2f087c12 */ /* 0x000fc8000f8e9616 */
[----:B------:R-:W-:Y:S01]  /*5080*/  LOP3.LUT R5, R5, UR10, R128, 0x96, !PT ;  /* 0x0000000a05057c12 */ /* 0x000fe2000f8e9680 */
[----:B------:R-:W-:-:S05]  /*5090*/  IMAD.WIDE.U32 R8, R8, -0x2daee0ad, RZ ;  /* 0xd2511f5308087825 */ /* 0x000fca00078e00ff */
        /* <DEDUP_REMOVED lines=9> */
[----:B------:R-:W-:Y:S01]  /*5130*/  IMAD.WIDE.U32 R16, R4, -0x2daee0ad, RZ ;  /* 0xd2511f5304107825 */ /* 0x000fe200078e00ff */
[----:B------:R-:W1:Y:S03]  /*5140*/  SHFL.BFLY PT, R10, R9, 0x1, 0x1f ;  /* 0x0c201f00090a7f89 */ /* 0x000e6600000e0000 */
[----:B------:R-:W-:Y:S01]  /*5150*/  FMUL.FTZ R2, R136, c[0x0][0x23c] ;  /* 0x00008f0088027a20 */ /* 0x000fe20000410000 */
[----:B------:R-:W-:Y:S02]  /*5160*/  LOP3.LUT R4, R17, UR4, R6, 0x96, !PT ;  /* 0x0000000411047c12 */ /* 0x000fe4000f8e9606 */
[----:B------:R-:W-:Y:S02]  /*5170*/  LOP3.LUT R6, R7, UR6, R8, 0x96, !PT ;  /* 0x0000000607067c12 */ /* 0x000fe4000f8e9608 */
[----:B------:R-:W-:Y:S01]  /*5180*/  FSEL R20, R2, RZ, P0 ;  /* 0x000000ff02147208 */ /* 0x000fe20000000000 */
[----:B------:R-:W-:-:S04]  /*5190*/  IMAD.WIDE.U32 R4, R4, -0x326172a9, RZ ;  /* 0xcd9e8d5704047825 */ /* 0x000fc800078e00ff */
[----:B------:R-:W-:Y:S01]  /*51a0*/  FFMA.FTZ R7, R83, c[0x0][0x23c], -R20 ;  /* 0x00008f0053077a23 */ /* 0x000fe20000010814 */
[----:B------:R-:W-:Y:S01]  /*51b0*/  LOP3.LUT R2, R4, 0xffff, RZ, 0xc0, !PT ;  /* 0x0000ffff04027812 */ /* 0x000fe200078ec0ff */
[----:B------:R-:W-:Y:S01]  /*51c0*/  IMAD.WIDE.U32 R14, R6, -0x326172a9, RZ ;  /* 0xcd9e8d57060e7825 */ /* 0x000fe200078e00ff */
[----:B------:R-:W-:Y:S01]  /*51d0*/  LOP3.LUT R8, R4, 0xff, RZ, 0xc0, !PT ;  /* 0x000000ff04087812 */ /* 0x000fe200078ec0ff */
[----:B------:R2:W-:Y:S01]  /*51e0*/  MUFU.EX2 R217, R7 ;  /* 0x0000000700d97308 */ /* 0x0005e20000000800 */
[----:B------:R-:W-:Y:S02]  /*51f0*/  SHF.R.U32.HI R2, RZ, 0x8, R2 ;  /* 0x00000008ff027819 */ /* 0x000fe40000011602 */
[----:B------:R-:W-:Y:S02]  /*5200*/  SHF.R.U32.HI R6, RZ, 0x10, R4 ;  /* 0x00000010ff067819 */ /* 0x000fe40000011604 */
[----:B------:R-:W-:Y:S01]  /*5210*/  PRMT R13, R8, 0x5410, R2 ;  /* 0x00005410080d7816 */ /* 0x000fe20000000002 */
[----:B------:R-:W-:Y:S01]  /*5220*/  FFMA.FTZ R8, R63, c[0x0][0x23c], -R20 ;  /* 0x00008f003f087a23 */ /* 0x000fe20000010814 */
[----:B-1----:R-:W-:-:S02]  /*5230*/  FMNMX.FTZ R2, R9, R10, !PT ;  /* 0x0000000a09027209 */ /* 0x002fc40007810000 */
[----:B------:R-:W-:Y:S01]  /*5240*/  LOP3.LUT R5, R5, UR15, R14, 0x96, !PT ;  /* 0x0000000f05057c12 */ /* 0x000fe2000f8e960e */
[----:B------:R-:W-:Y:S01]  /*5250*/  MUFU.EX2 R142, R8 ;  /* 0x00000008008e7308 */ /* 0x000fe20000000800 */
[----:B------:R-:W-:Y:S01]  /*5260*/  LOP3.LUT R10, R6, 0xff, RZ, 0xc0, !PT ;  /* 0x000000ff060a7812 */ /* 0x000fe200078ec0ff */
[----:B------:R-:W-:Y:S01]  /*5270*/  FFMA.FTZ R6, R72, c[0x0][0x23c], -R20 ;  /* 0x00008f0048067a23 */ /* 0x000fe20000010814 */
[----:B------:R-:W-:Y:S02]  /*5280*/  SHF.R.U32.HI R12, RZ, 0x18, R4 ;  /* 0x00000018ff0c7819 */ /* 0x000fe40000011604 */
[C---:B------:R-:W-:Y:S01]  /*5290*/  LOP3.LUT R4, R5.reuse, 0xffff, RZ, 0xc0, !PT ;  /* 0x0000ffff05047812 */ /* 0x040fe200078ec0ff */
[----:B--2---:R-:W-:Y:S01]  /*52a0*/  FFMA.FTZ R7, R82, c[0x0][0x23c], -R20 ;  /* 0x00008f0052077a23 */ /* 0x004fe20000010814 */
[----:B------:R-:W-:Y:S01]  /*52b0*/  SHF.R.U32.HI R9, RZ, 0x10, R5 ;  /* 0x00000010ff097819 */ /* 0x000fe20000011605 */
[----:B------:R1:W2:Y:S01]  /*52c0*/  MUFU.EX2 R174, R6 ;  /* 0x0000000600ae7308 */ /* 0x0002a20000000800 */
[----:B------:R-:W-:Y:S01]  /*52d0*/  FSETP.NEU.FTZ.AND P0, PT, R2, -INF , PT ;  /* 0xff8000000200780b */ /* 0x000fe20003f1d000 */
[----:B------:R-:W3:Y:S01]  /*52e0*/  LDSM.16.MT88.4 R80, [R218+0x9000] ;  /* 0x00900000da50783b */ /* 0x000ee20000004200 */
[----:B------:R-:W-:-:S05]  /*52f0*/  LOP3.LUT R11, R5, 0xff, RZ, 0xc0, !PT ;  /* 0x000000ff050b7812 */ /* 0x000fca00078ec0ff */
[----:B------:R4:W-:Y:S01]  /*5300*/  MUFU.EX2 R219, R7 ;  /* 0x0000000700db7308 */ /* 0x0009e20000000800 */
[----:B-1----:R-:W-:Y:S02]  /*5310*/  SHF.R.U32.HI R6, RZ, 0x18, R5 ;  /* 0x00000018ff067819 */ /* 0x002fe40000011605 */
[----:B------:R-:W-:Y:S02]  /*5320*/  SHF.R.U32.HI R5, RZ, 0x8, R4 ;  /* 0x00000008ff057819 */ /* 0x000fe40000011604 */
[----:B------:R-:W-:Y:S02]  /*5330*/  LOP3.LUT R4, R9, 0xff, RZ, 0xc0, !PT ;  /* 0x000000ff09047812 */ /* 0x000fe400078ec0ff */
[----:B------:R-:W-:Y:S01]  /*5340*/  PRMT R11, R11, 0x5410, R5 ;  /* 0x000054100b0b7816 */ /* 0x000fe20000000005 */
[----:B----4-:R-:W-:Y:S01]  /*5350*/  FMUL.FTZ R7, R2, c[0x0][0x23c] ;  /* 0x00008f0002077a20 */ /* 0x010fe20000410000 */
[----:B------:R-:W-:-:S04]  /*5360*/  FMNMX.FTZ R5, R170, R168, !PT ;  /* 0x000000a8aa057209 */ /* 0x000fc80007810000 */
[----:B------:R-:W-:Y:S02]  /*5370*/  FSEL R19, R7, RZ, P0 ;  /* 0x000000ff07137208 */ /* 0x000fe40000000000 */
[----:B------:R-:W-:Y:S02]  /*5380*/  PRMT R7, R10, 0x5410, R12 ;  /* 0x000054100a077816 */ /* 0x000fe4000000000c */
[----:B------:R-:W-:Y:S01]  /*5390*/  PRMT R10, R4, 0x5410, R6 ;  /* 0x00005410040a7816 */ /* 0x000fe20000000006 */
[--C-:B------:R-:W-:Y:S02]  /*53a0*/  FFMA.FTZ R4, R74, c[0x0][0x23c], -R19.reuse ;  /* 0x00008f004a047a23 */ /* 0x100fe40000010813 */
[----:B------:R-:W-:Y:S02]  /*53b0*/  HSET2.LE.AND R7, R7, R249, PT ;  /* 0x000000f907077233 */ /* 0x000fe40003803000 */
[----:B------:R1:W-:Y:S02]  /*53c0*/  MUFU.EX2 R152, R4 ;  /* 0x0000000400987308 */ /* 0x0003e40000000800 */
[----:B-1----:R-:W-:Y:S01]  /*53d0*/  FMNMX.FTZ R4, R151, R5, !PT ;  /* 0x0000000597047209 */ /* 0x002fe20007810000 */
[----:B------:R-:W-:-:S03]  /*53e0*/  FFMA.FTZ R5, R73, c[0x0][0x23c], -R19 ;  /* 0x00008f0049057a23 */ /* 0x000fc60000010813 */
[----:B------:R-:W-:Y:S02]  /*53f0*/  FMNMX.FTZ R4, R139, R4, !PT ;  /* 0x000000048b047209 */ /* 0x000fe40007810000 */
[----:B------:R1:W4:Y:S02]  /*5400*/  MUFU.EX2 R141, R5 ;  /* 0x00000005008d7308 */ /* 0x0003240000000800 */
[----:B------:R-:W-:Y:S01]  /*5410*/  FMNMX.FTZ R3, R158, R4, !PT ;  /* 0x000000049e037209 */ /* 0x000fe20007810000 */
[----:B------:R-:W-:Y:S02]  /*5420*/  FFMA.FTZ R4, R100, c[0x0][0x23c], -R19 ;  /* 0x00008f0064047a23 */ /* 0x000fe40000010813 */
[----:B------:R-:W-:Y:S01]  /*5430*/  LDSM.16.MT88.4 R100, [R216+0xb000] ;  /* 0x00b00000d864783b */ /* 0x000fe20000004200 */
[----:B------:R-:W-:Y:S02]  /*5440*/  FMNMX.FTZ R3, R157, R3, !PT ;  /* 0x000000039d037209 */ /* 0x000fe40007810000 */
[----:B------:R3:W-:Y:S02]  /*5450*/  MUFU.EX2 R132, R4 ;  /* 0x0000000400847308 */ /* 0x0007e40000000800 */
[----:B------:R-:W-:-:S04]  /*5460*/  FMNMX.FTZ R3, R145, R3, !PT ;  /* 0x0000000391037209 */ /* 0x000fc80007810000 */
[----:B------:R-:W-:Y:S02]  /*5470*/  FMNMX.FTZ R6, R144, R3, !PT ;  /* 0x0000000390067209 */ /* 0x000fe40007810000 */
[----:B-1----:R-:W-:Y:S01]  /*5480*/  FMNMX.FTZ R5, R156, R0, !PT ;  /* 0x000000009c057209 */ /* 0x002fe20007810000 */
[--C-:B------:R-:W-:Y:S01]  /*5490*/  HSET2.LE.AND R0, R13, R249.reuse, PT ;  /* 0x000000f90d007233 */ /* 0x100fe20003803000 */
[----:B--2---:R-:W-:Y:S02]  /*54a0*/  F2FP.PACK_AB R3, R142, R174 ;  /* 0x000000ae8e03723e */ /* 0x004fe400000000ff */
[----:B------:R-:W-:Y:S02]  /*54b0*/  FMNMX.FTZ R5, R147, R5, !PT ;  /* 0x0000000593057209 */ /* 0x000fe40007810000 */
[----:B------:R-:W-:Y:S01]  /*54c0*/  FMNMX.FTZ R8, R236, R6, !PT ;  /* 0x00000006ec087209 */ /* 0x000fe20007810000 */
[----:B---3--:R-:W-:Y:S01]  /*54d0*/  FFMA.FTZ R4, R95, c[0x0][0x23c], -R19 ;  /* 0x00008f005f047a23 */ /* 0x008fe20000010813 */
[----:B------:R-:W-:Y:S01]  /*54e0*/  LOP3.LUT R6, R0, R3, RZ, 0xc0, !PT ;  /* 0x0000000300067212 */ /* 0x000fe200078ec0ff */
[----:B------:R-:W-:Y:S01]  /*54f0*/  LDSM.16.MT88.4 R92, [R218+0xb000] ;  /* 0x00b00000da5c783b */ /* 0x000fe20000004200 */
[----:B------:R-:W-:Y:S01]  /*5500*/  FMNMX.FTZ R0, R237, R5, !PT ;  /* 0x00000005ed007209 */ /* 0x000fe20007810000 */
[----:B------:R4:W1:Y:S01]  /*5510*/  MUFU.EX2 R133, R4 ;  /* 0x0000000400857308 */ /* 0x0008620000000800 */
[----:B------:R-:W-:Y:S01]  /*5520*/  FMNMX.FTZ R3, R223, R8, !PT ;  /* 0x00000008df037209 */ /* 0x000fe20007810000 */
[--C-:B------:R-:W-:Y:S01]  /*5530*/  HSET2.LE.AND R5, R10, R249.reuse, PT ;  /* 0x000000f90a057233 */ /* 0x100fe20003803000 */
[----:B------:R-:W-:Y:S01]  /*5540*/  FMNMX.FTZ R9, R226, R0, !PT ;  /* 0x00000000e2097209 */ /* 0x000fe20007810000 */
[----:B------:R-:W-:Y:S01]  /*5550*/  HSET2.LE.AND R0, R11, R249, PT ;  /* 0x000000f90b007233 */ /* 0x000fe20003803000 */
[----:B------:R-:W-:-:S02]  /*5560*/  FFMA.FTZ R11, R42, c[0x0][0x23c], -R20 ;  /* 0x00008f002a0b7a23 */ /* 0x000fc40000010814 */
[----:B------:R-:W-:Y:S02]  /*5570*/  FMNMX.FTZ R9, R224, R9, !PT ;  /* 0x00000009e0097209 */ /* 0x000fe40007810000 */
[----:B------:R2:W-:Y:S01]  /*5580*/  MUFU.EX2 R175, R11 ;  /* 0x0000000b00af7308 */ /* 0x0005e20000000800 */
[----:B----4-:R-:W-:Y:S02]  /*5590*/  F2FP.PACK_AB R4, R141, R152 ;  /* 0x000000988d04723e */ /* 0x010fe400000000ff */
[----:B-1----:R-:W-:Y:S02]  /*55a0*/  F2FP.PACK_AB R8, R133, R132 ;  /* 0x000000848508723e */ /* 0x002fe400000000ff */
[----:B------:R-:W-:Y:S02]  /*55b0*/  LOP3.LUT R7, R7, R4, RZ, 0xc0, !PT ;  /* 0x0000000407077212 */ /* 0x000fe400078ec0ff */
[----:B------:R-:W-:Y:S02]  /*55c0*/  FMNMX.FTZ R4, R187, R3, !PT ;  /* 0x00000003bb047209 */ /* 0x000fe40007810000 */
[----:B------:R-:W-:Y:S01]  /*55d0*/  F2FP.PACK_AB R3, R219, R217 ;  /* 0x000000d9db03723e */ /* 0x000fe200000000ff */
[----:B--2---:R-:W-:Y:S01]  /*55e0*/  FFMA.FTZ R11, R40, c[0x0][0x23c], -R20 ;  /* 0x00008f00280b7a23 */ /* 0x004fe20000010814 */
[----:B------:R-:W-:-:S02]  /*55f0*/  FMNMX.FTZ R10, R186, R4, !PT ;  /* 0x00000004ba0a7209 */ /* 0x000fc40007810000 */
[----:B------:R-:W-:Y:S01]  /*5600*/  LOP3.LUT R4, R0, R3, RZ, 0xc0, !PT ;  /* 0x0000000300047212 */ /* 0x000fe200078ec0ff */
[----:B------:R-:W1:Y:S01]  /*5610*/  MUFU.EX2 R177, R11 ;  /* 0x0000000b00b17308 */ /* 0x000e620000000800 */
[----:B------:R-:W-:Y:S02]  /*5620*/  FMNMX.FTZ R0, R225, R9, !PT ;  /* 0x00000009e1007209 */ /* 0x000fe40007810000 */
[----:B------:R-:W-:Y:S02]  /*5630*/  FMNMX.FTZ R3, R238, R10, !PT ;  /* 0x0000000aee037209 */ /* 0x000fe40007810000 */
[----:B------:R-:W-:Y:S02]  /*5640*/  FMNMX.FTZ R0, R243, R0, !PT ;  /* 0x00000000f3007209 */ /* 0x000fe40007810000 */
[----:B------:R-:W-:Y:S02]  /*5650*/  FMNMX.FTZ R3, R239, R3, !PT ;  /* 0x00000003ef037209 */ /* 0x000fe40007810000 */
[----:B------:R-:W-:-:S02]  /*5660*/  FMNMX.FTZ R0, R245, R0, !PT ;  /* 0x00000000f5007209 */ /* 0x000fc40007810000 */
[----:B------:R-:W-:Y:S02]  /*5670*/  LOP3.LUT R5, R5, R8, RZ, 0xc0, !PT ;  /* 0x0000000805057212 */ /* 0x000fe400078ec0ff */
[----:B------:R-:W-:Y:S02]  /*5680*/  FMNMX.FTZ R3, R240, R3, !PT ;  /* 0x00000003f0037209 */ /* 0x000fe40007810000 */
[----:B------:R-:W-:Y:S01]  /*5690*/  FMNMX.FTZ R8, R242, R0, !PT ;  /* 0x00000000f2087209 */ /* 0x000fe20007810000 */
[--C-:B------:R-:W-:Y:S01]  /*56a0*/  FFMA.FTZ R0, R66, c[0x0][0x23c], -R20.reuse ;  /* 0x00008f0042007a23 */ /* 0x100fe20000010814 */
[----:B------:R-:W-:Y:S01]  /*56b0*/  FMNMX.FTZ R10, R241, R3, !PT ;  /* 0x00000003f10a7209 */ /* 0x000fe20007810000 */
[C---:B------:R-:W-:Y:S01]  /*56c0*/  HMMA.16816.F32 R24, R4.reuse, R76, RZ ;  /* 0x0000004c0418723c */ /* 0x040fe200000018ff */
[----:B------:R-:W-:Y:S01]  /*56d0*/  FMNMX.FTZ R3, R244, R8, !PT ;  /* 0x00000008f4037209 */ /* 0x000fe20007810000 */
[----:B------:R2:W-:Y:S02]  /*56e0*/  MUFU.EX2 R179, R0 ;  /* 0x0000000000b37308 */ /* 0x0005e40000000800 */
[----:B------:R-:W3:Y:S04]  /*56f0*/  SHFL.BFLY PT, R14, R10, 0x2, 0x1f ;  /* 0x0c401f000a0e7f89 */ /* 0x000ee800000e0000 */
[----:B------:R-:W4:Y:S01]  /*5700*/  SHFL.BFLY PT, R13, R3, 0x2, 0x1f ;  /* 0x0c401f00030d7f89 */ /* 0x000f2200000e0000 */
[C---:B------:R-:W-:Y:S08]  /*5710*/  HMMA.16816.F32 R28, R4.reuse, R80, RZ ;  /* 0x00000050041c723c */ /* 0x040ff000000018ff */
[----:B------:R-:W-:Y:S01]  /*5720*/  HMMA.16816.F32 R32, R4, R96, RZ ;  /* 0x000000600420723c */ /* 0x000fe200000018ff */
[----:B--2---:R-:W-:-:S04]  /*5730*/  FFMA.FTZ R0, R65, c[0x0][0x23c], -R20 ;  /* 0x00008f0041007a23 */ /* 0x004fc80000010814 */
[----:B------:R2:W-:Y:S03]  /*5740*/  MUFU.EX2 R140, R0 ;  /* 0x00000000008c7308 */ /* 0x0005e60000000800 */
[----:B------:R-:W-:Y:S01]  /*5750*/  HMMA.16816.F32 R36, R4, R88, RZ ;  /* 0x000000580424723c */ /* 0x000fe200000018ff */
[----:B---3--:R-:W-:-:S07]  /*5760*/  FMNMX.FTZ R17, R10, R14, !PT ;  /* 0x0000000e0a117209 */ /* 0x008fce0007810000 */
[----:B------:R-:W-:Y:S01]  /*5770*/  HMMA.16816.F32 R56, R4, R100, RZ ;  /* 0x000000640438723c */ /* 0x000fe200000018ff */
[----:B--2---:R-:W-:Y:S02]  /*5780*/  LOP3.LUT R0, R15, UR5, R18, 0x96, !PT ;  /* 0x000000050f007c12 */ /* 0x004fe4000f8e9612 */
[----:B----4-:R-:W-:-:S05]  /*5790*/  FMNMX.FTZ R18, R3, R13, !PT ;  /* 0x0000000d03127209 */ /* 0x010fca0007810000 */
[----:B------:R-:W-:Y:S01]  /*57a0*/  HMMA.16816.F32 R52, R4, R92, RZ ;  /* 0x0000005c0434723c */ /* 0x000fe200000018ff */
[----:B------:R-:W-:Y:S01]  /*57b0*/  LOP3.LUT R13, R85, R184, RZ, 0x3c, !PT ;  /* 0x000000b8550d7212 */ /* 0x000fe200078e3cff */
[----:B------:R-:W-:-:S04]  /*57c0*/  IMAD.WIDE.U32 R8, R0, -0x2daee0ad, RZ ;  /* 0xd2511f5300087825 */ /* 0x000fc800078e00ff */
[----:B------:R-:W-:Y:S01]  /*57d0*/  IMAD.WIDE.U32 R130, R13, -0x2daee0ad, RZ ;  /* 0xd2511f530d827825 */ /* 0x000fe200078e00ff */
[----:B------:R-:W-:Y:S01]  /*57e0*/  LOP3.LUT R0, R9, UR14, R16, 0x96, !PT ;  /* 0x0000000e09007c12 */ /* 0x000fe2000f8e9610 */
[C---:B------:R-:W-:Y:S01]  /*57f0*/  HMMA.16816.F32 R48, R4.reuse, R78, RZ ;  /* 0x0000004e0430723c */ /* 0x040fe200000018ff */
[C---:B------:R-:W-:Y:S01]  /*5800*/  LOP3.LUT R12, R8.reuse, 0xffff, RZ, 0xc0, !PT ;  /* 0x0000ffff080c7812 */ /* 0x040fe200078ec0ff */
[----:B------:R-:W-:Y:S01]  /*5810*/  FFMA.FTZ R9, R75, c[0x0][0x23c], -R19 ;  /* 0x00008f004b097a23 */ /* 0x000fe20000010813 */
[--C-:B------:R-:W-:Y:S02]  /*5820*/  SHF.R.U32.HI R11, RZ, 0x10, R8.reuse ;  /* 0x00000010ff0b7819 */ /* 0x100fe40000011608 */
[----:B------:R-:W-:Y:S01]  /*5830*/  LOP3.LUT R16, R8, 0xff, RZ, 0xc0, !PT ;  /* 0x000000ff08107812 */ /* 0x000fe200078ec0ff */
[----:B------:R2:W-:Y:S01]  /*5840*/  MUFU.EX2 R143, R9 ;  /* 0x00000009008f7308 */ /* 0x0005e20000000800 */
[----:B------:R-:W-:Y:S01]  /*5850*/  SHF.R.U32.HI R15, RZ, 0x18, R8 ;  /* 0x00000018ff0f7819 */ /* 0x000fe20000011608 */
[----:B------:R-:W-:Y:S01]  /*5860*/  HMMA.16816.F32 R40, R4, R82, RZ ;  /* 0x000000520428723c */ /* 0x000fe200000018ff */
[----:B------:R-:W-:-:S02]  /*5870*/  SHF.R.U32.HI R8, RZ, 0x8, R12 ;  /* 0x00000008ff087819 */ /* 0x000fc4000001160c */
[----:B------:R-:W-:Y:S02]  /*5880*/  LOP3.LUT R3, R0, 0xffff, RZ, 0xc0, !PT ;  /* 0x0000ffff00037812 */ /* 0x000fe400078ec0ff */
[----:B------:R-:W-:Y:S01]  /*5890*/  PRMT R12, R16, 0x5410, R8 ;  /* 0x00005410100c7816 */ /* 0x000fe20000000008 */
[----:B------:R-:W-:Y:S01]  /*58a0*/  FFMA.FTZ R8, R64, c[0x0][0x23c], -R19 ;  /* 0x00008f0040087a23 */ /* 0x000fe20000010813 */
[----:B------:R-:W-:Y:S01]  /*58b0*/  LOP3.LUT R10, R0, 0xff, RZ, 0xc0, !PT ;  /* 0x000000ff000a7812 */ /* 0x000fe200078ec0ff */
[----:B------:R-:W-:Y:S01]  /*58c0*/  HMMA.16816.F32 R68, R4, R90, RZ ;  /* 0x0000005a0444723c */ /* 0x000fe200000018ff */
[----:B------:R-:W-:Y:S01]  /*58d0*/  SHF.R.U32.HI R3, RZ, 0x8, R3 ;  /* 0x00000008ff037819 */ /* 0x000fe20000011603 */
[----:B------:R3:W-:Y:S03]  /*58e0*/  MUFU.EX2 R178, R8 ;  /* 0x0000000800b27308 */ /* 0x0007e60000000800 */
[----:B------:R-:W-:-:S02]  /*58f0*/  PRMT R14, R10, 0x5410, R3 ;  /* 0x000054100a0e7816 */ /* 0x000fc40000000003 */
[----:B--2---:R-:W-:Y:S01]  /*5900*/  LOP3.LUT R9, R11, 0xff, RZ, 0xc0, !PT ;  /* 0x000000ff0b097812 */ /* 0x004fe200078ec0ff */
[----:B------:R-:W-:Y:S01]  /*5910*/  FFMA.FTZ R11, R61, c[0x0][0x23c], -R19 ;  /* 0x00008f003d0b7a23 */ /* 0x000fe20000010813 */
[--C-:B------:R-:W-:Y:S01]  /*5920*/  SHF.R.U32.HI R3, RZ, 0x10, R0.reuse ;  /* 0x00000010ff037819 */ /* 0x100fe20000011600 */
[----:B------:R-:W-:Y:S01]  /*5930*/  HMMA.16816.F32 R60, R4, R98, RZ ;  /* 0x00000062043c723c */ /* 0x000fe200000018ff */
[----:B------:R-:W-:Y:S01]  /*5940*/  SHF.R.U32.HI R10, RZ, 0x18, R0 ;  /* 0x00000018ff0a7819 */ /* 0x000fe20000011600 */
[----:B------:R2:W4:Y:S01]  /*5950*/  MUFU.EX2 R176, R11 ;  /* 0x0000000b00b07308 */ /* 0x0005220000000800 */
[----:B------:R-:W-:Y:S01]  /*5960*/  HSET2.LE.AND R0, R12, R249, PT ;  /* 0x000000f90c007233 */ /* 0x000fe20003803000 */
[----:B---3--:R-:W-:-:S04]  /*5970*/  LOP3.LUT R8, R3, 0xff, RZ, 0xc0, !PT ;  /* 0x000000ff03087812 */ /* 0x008fc800078ec0ff */
[C---:B------:R-:W-:Y:S01]  /*5980*/  HMMA.16816.F32 R72, R4.reuse, R102, RZ ;  /* 0x000000660448723c */ /* 0x040fe200000018ff */
[----:B-1----:R-:W-:Y:S02]  /*5990*/  F2FP.PACK_AB R3, R177, R175 ;  /* 0x000000afb103723e */ /* 0x002fe400000000ff */
[----:B------:R-:W-:Y:S01]  /*59a0*/  PRMT R12, R8, 0x5410, R10 ;  /* 0x00005410080c7816 */ /* 0x000fe2000000000a */
[--C-:B------:R-:W-:Y:S01]  /*59b0*/  HSET2.LE.AND R8, R14, R249.reuse, PT ;  /* 0x000000f90e087233 */ /* 0x100fe20003803000 */
[----:B------:R-:W-:Y:S02]  /*59c0*/  LOP3.LUT R10, R0, R3, RZ, 0xc0, !PT ;  /* 0x00000003000a7212 */ /* 0x000fe400078ec0ff */
[----:B--2---:R-:W-:Y:S01]  /*59d0*/  PRMT R11, R9, 0x5410, R15 ;  /* 0x00005410090b7816 */ /* 0x004fe2000000000f */
[----:B------:R-:W-:Y:S01]  /*59e0*/  FFMA.FTZ R9, R67, c[0x0][0x23c], -R19 ;  /* 0x00008f0043097a23 */ /* 0x000fe20000010813 */
[----:B------:R-:W1:Y:S01]  /*59f0*/  SHFL.BFLY PT, R15, R17, 0x1, 0x1f ;  /* 0x0c201f00110f7f89 */ /* 0x000e6200000e0000 */
[----:B----4-:R-:W-:Y:S01]  /*5a00*/  F2FP.PACK_AB R3, R178, R176 ;  /* 0x000000b0b203723e */ /* 0x010fe200000000ff */
[----:B------:R-:W-:Y:S01]  /*5a10*/  HMMA.16816.F32 R64, R4, R94, RZ ;  /* 0x0000005e0440723c */ /* 0x000fe200000018ff */
[----:B------:R2:W3:Y:S01]  /*5a20*/  MUFU.EX2 R250, R9 ;  /* 0x0000000900fa7308 */ /* 0x0004e20000000800 */
[----:B------:R-:W-:-:S05]  /*5a30*/  HSET2.LE.AND R0, R11, R249, PT ;  /* 0x000000f90b007233 */ /* 0x000fca0003803000 */
[----:B------:R-:W-:Y:S01]  /*5a40*/  LOP3.LUT R11, R0, R3, RZ, 0xc0, !PT ;  /* 0x00000003000b7212 */ /* 0x000fe200078ec0ff */
[----:B------:R-:W-:Y:S01]  /*5a50*/  HSET2.LE.AND R0, R12, R249, PT ;  /* 0x000000f90c007233 */ /* 0x000fe20003803000 */
[----:B------:R-:W-:-:S05]  /*5a60*/  LOP3.LUT R12, R131, UR12, R134, 0x96, !PT ;  /* 0x0000000c830c7c12 */ /* 0x000fca000f8e9686 */
[----:B------:R-:W-:Y:S02]  /*5a70*/  IMAD.WIDE.U32 R44, R12, -0x326172a9, RZ ;  /* 0xcd9e8d570c2c7825 */ /* 0x000fe400078e00ff */
[----:B------:R-:W4:Y:S01]  /*5a80*/  SHFL.BFLY PT, R12, R18, 0x1, 0x1f ;  /* 0x0c201f00120c7f89 */ /* 0x000f2200000e0000 */
[----:B--2---:R-:W-:Y:S02]  /*5a90*/  F2FP.PACK_AB R9, R140, R179 ;  /* 0x000000b38c09723e */ /* 0x004fe400000000ff */
[----:B---3--:R-:W-:Y:S02]  /*5aa0*/  F2FP.PACK_AB R3, R250, R143 ;  /* 0x0000008ffa03723e */ /* 0x008fe400000000ff */
[----:B------:R-:W-:Y:S02]  /*5ab0*/  LOP3.LUT R8, R8, R9, RZ, 0xc0, !PT ;  /* 0x0000000908087212 */ /* 0x000fe400078ec0ff */
[----:B-1----:R-:W-:Y:S02]  /*5ac0*/  FMNMX.FTZ R138, R17, R15, !PT ;  /* 0x0000000f118a7209 */ /* 0x002fe40007810000 */
[----:B------:R-:W-:-:S02]  /*5ad0*/  LOP3.LUT R9, R0, R3, RZ, 0xc0, !PT ;  /* 0x0000000300097212 */ /* 0x000fc400078ec0ff */
[C---:B------:R-:W-:Y:S01]  /*5ae0*/  FSETP.NEU.FTZ.AND P0, PT, R138.reuse, -INF , PT ;  /* 0xff8000008a00780b */ /* 0x040fe20003f1d000 */
[----:B------:R-:W-:Y:S01]  /*5af0*/  FMUL.FTZ R3, R138, c[0x0][0x23c] ;  /* 0x00008f008a037a20 */ /* 0x000fe20000410000 */
[----:B------:R-:W-:Y:S02]  /*5b00*/  LOP3.LUT R0, R23, UR13, R84, 0x96, !PT ;  /* 0x0000000d17007c12 */ /* 0x000fe4000f8e9654 */
[----:B------:R-:W-:Y:S01]  /*5b10*/  LOP3.LUT R6, R45, UR11, R22, 0x96, !PT ;  /* 0x0000000b2d067c12 */ /* 0x000fe2000f8e9616 */
[----:B------:R-:W-:Y:S01]  /*5b20*/  HMMA.16816.F32 R212, R8, R116, R24 ;  /* 0x0000007408d4723c */ /* 0x000fe20000001818 */
[----:B------:R-:W-:Y:S01]  /*5b30*/  FSEL R17, R3, RZ, P0 ;  /* 0x000000ff03117208 */ /* 0x000fe20000000000 */
[----:B------:R-:W-:-:S04]  /*5b40*/  IMAD.WIDE.U32 R4, R0, -0x2daee0ad, RZ ;  /* 0xd2511f5300047825 */ /* 0x000fc800078e00ff */
[----:B------:R-:W-:Y:S01]  /*5b50*/  IMAD.WIDE.U32 R6, R6, -0x2daee0ad, RZ ;  /* 0xd2511f5306067825 */ /* 0x000fe200078e00ff */
[----:B------:R-:W-:Y:S01]  /*5b60*/  LOP3.LUT R3, R5, UR10, R130, 0x96, !PT ;  /* 0x0000000a05037c12 */ /* 0x000fe2000f8e9682 */
[----:B------:R-:W-:Y:S01]  /*5b70*/  HMMA.16816.F32 R192, R8, R118, R48 ;  /* 0x0000007608c0723c */ /* 0x000fe20000001830 */
[----:B----4-:R-:W-:Y:S01]  /*5b80*/  FMNMX.FTZ R137, R18, R12, !PT ;  /* 0x0000000c12897209 */ /* 0x010fe20007810000 */
[----:B------:R-:W-:-:S03]  /*5b90*/  FFMA.FTZ R0, R170, c[0x0][0x23c], -R17 ;  /* 0x00008f00aa007a23 */ /* 0x000fc60000010811 */
[----:B------:R-:W-:Y:S01]  /*5ba0*/  FSETP.NEU.FTZ.AND P0, PT, R137, -INF , PT ;  /* 0xff8000008900780b */ /* 0x000fe20003f1d000 */
[----:B------:R1:W-:Y:S01]  /*5bb0*/  MUFU.EX2 R252, R0 ;  /* 0x0000000000fc7308 */ /* 0x0003e20000000800 */
[----:B------:R-:W-:Y:S01]  /*5bc0*/  IMAD.MOV.U32 R49, RZ, RZ, R142 ;  /* 0x000000ffff317224 */ /* 0x000fe200078e008e */
[----:B------:R-:W-:Y:S01]  /*5bd0*/  HMMA.16816.F32 R208, R8, R120, R28 ;  /* 0x0000007808d0723c */ /* 0x000fe2000000181c */
[----:B------:R-:W-:Y:S02]  /*5be0*/  IMAD.MOV.U32 R50, RZ, RZ, R141 ;  /* 0x000000ffff327224 */ /* 0x000fe400078e008d */
[----:B------:R-:W-:-:S05]  /*5bf0*/  IMAD.MOV.U32 R51, RZ, RZ, R140 ;  /* 0x000000ffff337224 */ /* 0x000fca00078e008c */
[----:B------:R-:W-:Y:S01]  /*5c00*/  HMMA.16816.F32 R204, R8, R104, R32 ;  /* 0x0000006808cc723c */ /* 0x000fe20000001820 */
[----:B-1----:R-:W-:Y:S01]  /*5c10*/  LOP3.LUT R0, R7, UR8, R4, 0x96, !PT ;  /* 0x0000000807007c12 */ /* 0x002fe2000f8e9604 */
[----:B------:R-:W-:-:S06]  /*5c20*/  IMAD.WIDE.U32 R4, R3, -0x326172a9, RZ ;  /* 0xcd9e8d5703047825 */ /* 0x000fcc00078e00ff */
[C---:B------:R-:W-:Y:S01]  /*5c30*/  HMMA.16816.F32 R200, R8.reuse, R112, R36 ;  /* 0x0000007008c8723c */ /* 0x040fe20000001824 */
[--C-:B------:R-:W-:Y:S02]  /*5c40*/  FFMA.FTZ R3, R168, c[0x0][0x23c], -R17.reuse ;  /* 0x00008f00a8037a23 */ /* 0x100fe40000010811 */
[----:B------:R-:W-:Y:S02]  /*5c50*/  IMAD.WIDE.U32 R24, R0, -0x326172a9, RZ ;  /* 0xcd9e8d5700187825 */ /* 0x000fe400078e00ff */
[----:B------:R1:W-:Y:S03]  /*5c60*/  MUFU.EX2 R251, R3 ;  /* 0x0000000300fb7308 */ /* 0x0003e60000000800 */
[----:B------:R-:W-:Y:S01]  /*5c70*/  HMMA.16816.F32 R196, R8, R108, R56 ;  /* 0x0000006c08c4723c */ /* 0x000fe20000001838 */
[----:B------:R-:W-:Y:S01]  /*5c80*/  FFMA.FTZ R7, R151, c[0x0][0x23c], -R17 ;  /* 0x00008f0097077a23 */ /* 0x000fe20000010811 */
[----:B------:R-:W-:Y:S01]  /*5c90*/  LOP3.LUT R0, R25, UR7, R4, 0x96, !PT ;  /* 0x0000000719007c12 */ /* 0x000fe2000f8e9604 */
[----:B------:R-:W-:-:S04]  /*5ca0*/  IMAD.MOV.U32 R151, RZ, RZ, R143 ;  /* 0x000000ffff977224 */ /* 0x000fc800078e008f */
[----:B------:R-:W-:Y:S01]  /*5cb0*/  IMAD.WIDE.U32 R22, R0, -0x2daee0ad, RZ ;  /* 0xd2511f5300167825 */ /* 0x000fe200078e00ff */
[----:B------:R-:W-:Y:S01]  /*5cc0*/  MUFU.EX2 R246, R7 ;  /* 0x0000000700f67308 */ /* 0x000fe20000000800 */
[----:B------:R-:W-:Y:S02]  /*5cd0*/  HMMA.16816.F32 R188, R8, R124, R52 ;  /* 0x0000007c08bc723c */ /* 0x000fe40000001834 */
[----:B------:R-:W-:Y:S01]  /*5ce0*/  FFMA.FTZ R0, R139, c[0x0][0x23c], -R17 ;  /* 0x00008f008b007a23 */ /* 0x000fe20000010811 */
[----:B-1----:R-:W-:-:S04]  /*5cf0*/  LOP3.LUT R3, R5, UR9, R44, 0x96, !PT ;  /* 0x0000000905037c12 */ /* 0x002fc8000f8e962c */
[----:B------:R1:W2:Y:S01]  /*5d00*/  MUFU.EX2 R153, R0 ;  /* 0x0000000000997308 */ /* 0x0002a20000000800 */
[----:B------:R-:W-:Y:S01]  /*5d10*/  HMMA.16816.F32 R180, R8, R122, R40 ;  /* 0x0000007a08b4723c */ /* 0x000fe20000001828 */
[----:B------:R-:W-:-:S04]  /*5d20*/  IMAD.WIDE.U32 R4, R3, -0x2daee0ad, RZ ;  /* 0xd2511f5303047825 */ /* 0x000fc800078e00ff */
[----:B------:R-:W-:-:S03]  /*5d30*/  FMUL.FTZ R3, R137, c[0x0][0x23c] ;  /* 0x00008f0089037a20 */ /* 0x000fc60000410000 */
[C---:B------:R-:W-:Y:S02]  /*5d40*/  HMMA.16816.F32 R164, R8.reuse, R114, R68 ;  /* 0x0000007208a4723c */ /* 0x040fe40000001844 */
[----:B------:R-:W-:Y:S02]  /*5d50*/  FSEL R16, R3, RZ, P0 ;  /* 0x000000ff03107208 */ /* 0x000fe40000000000 */
[----:B------:R-:W-:Y:S02]  /*5d60*/  LOP3.LUT R3, R23, UR4, R4, 0x96, !PT ;  /* 0x0000000417037c12 */ /* 0x000fe4000f8e9604 */
[----:B-1----:R-:W-:Y:S01]  /*5d70*/  LOP3.LUT R0, R5, UR6, R6, 0x96, !PT ;  /* 0x0000000605007c12 */ /* 0x002fe2000f8e9606 */
[--C-:B------:R-:W-:Y:S01]  /*5d80*/  FFMA.FTZ R4, R171, c[0x0][0x23c], -R16.reuse ;  /* 0x00008f00ab047a23 */ /* 0x100fe20000010810 */
[----:B------:R-:W-:Y:S01]  /*5d90*/  HMMA.16816.F32 R140, R8, R126, R64 ;  /* 0x0000007e088c723c */ /* 0x000fe20000001840 */
[----:B------:R-:W-:Y:S02]  /*5da0*/  FFMA.FTZ R6, R169, c[0x0][0x23c], -R16 ;  /* 0x00008f00a9067a23 */ /* 0x000fe40000010810 */
[----:B------:R1:W-:Y:S01]  /*5db0*/  MUFU.EX2 R220, R4 ;  /* 0x0000000400dc7308 */ /* 0x0003e20000000800 */
[----:B------:R-:W-:-:S04]  /*5dc0*/  IMAD.WIDE.U32 R14, R0, -0x326172a9, RZ ;  /* 0xcd9e8d57000e7825 */ /* 0x000fc800078e00ff */
[----:B------:R-:W-:Y:S03]  /*5dd0*/  HMMA.16816.F32 R168, R8, R106, R60 ;  /* 0x0000006a08a8723c */ /* 0x000fe6000000183c */
[----:B------:R3:W-:Y:S01]  /*5de0*/  MUFU.EX2 R139, R6 ;  /* 0x00000006008b7308 */ /* 0x0007e20000000800 */
[----:B-1----:R-:W-:-:S05]  /*5df0*/  IMAD.WIDE.U32 R4, R3, -0x326172a9, RZ ;  /* 0xcd9e8d5703047825 */ /* 0x002fca00078e00ff */
[----:B------:R-:W-:Y:S02]  /*5e00*/  LOP3.LUT R3, R4, 0xffff, RZ, 0xc0, !PT ;  /* 0x0000ffff04037812 */ /* 0x000fe400078ec0ff */
[----:B------:R-:W-:Y:S01]  /*5e10*/  LOP3.LUT R0, R5, UR15, R14, 0x96, !PT ;  /* 0x0000000f05007c12 */ /* 0x000fe2000f8e960e */
[----:B---3--:R-:W-:Y:S01]  /*5e20*/  FFMA.FTZ R6, R150, c[0x0][0x23c], -R16 ;  /* 0x00008f0096067a23 */ /* 0x008fe20000010810 */
[----:B------:R-:W-:Y:S01]  /*5e30*/  LOP3.LUT R7, R4, 0xff, RZ, 0xc0, !PT ;  /* 0x000000ff04077812 */ /* 0x000fe200078ec0ff */
[----:B--2---:R-:W-:Y:S01]  /*5e40*/  IMAD.MOV.U32 R150, RZ, RZ, R153 ;  /* 0x000000ffff967224 */ /* 0x004fe200078e0099 */
[----:B------:R-:W-:Y:S01]  /*5e50*/  SHF.R.U32.HI R5, RZ, 0x8, R3 ;  /* 0x00000008ff057819 */ /* 0x000fe20000011603 */
[----:B------:R1:W2:Y:S01]  /*5e60*/  MUFU.EX2 R48, R6 ;  /* 0x0000000600307308 */ /* 0x0002a20000000800 */
[----:B------:R-:W-:Y:S02]  /*5e70*/  SHF.R.U32.HI R3, RZ, 0x10, R4 ;  /* 0x00000010ff037819 */ /* 0x000fe40000011604 */
[----:B------:R-:W-:Y:S01]  /*5e80*/  PRMT R7, R7, 0x5410, R5 ;  /* 0x0000541007077816 */ /* 0x000fe20000000005 */
[----:B------:R-:W-:Y:S01]  /*5e90*/  FFMA.FTZ R5, R172, c[0x0][0x23c], -R16 ;  /* 0x00008f00ac057a23 */ /* 0x000fe20000010810 */
[----:B------:R-:W-:-:S02]  /*5ea0*/  LOP3.LUT R12, R3, 0xff, RZ, 0xc0, !PT ;  /* 0x000000ff030c7812 */ /* 0x000fc400078ec0ff */
[----:B------:R-:W-:Y:S01]  /*5eb0*/  SHF.R.U32.HI R18, RZ, 0x18, R4 ;  /* 0x00000018ff127819 */ /* 0x000fe20000011604 */
[----:B------:R3:W4:Y:S01]  /*5ec0*/  MUFU.EX2 R221, R5 ;  /* 0x0000000500dd7308 */ /* 0x0007220000000800 */
[C---:B------:R-:W-:Y:S02]  /*5ed0*/  LOP3.LUT R3, R0.reuse, 0xffff, RZ, 0xc0, !PT ;  /* 0x0000ffff00037812 */ /* 0x040fe400078ec0ff */
[--C-:B------:R-:W-:Y:S02]  /*5ee0*/  SHF.R.U32.HI R4, RZ, 0x10, R0.reuse ;  /* 0x00000010ff047819 */ /* 0x100fe40000011600 */
[----:B------:R-:W-:Y:S02]  /*5ef0*/  LOP3.LUT R14, R0, 0xff, RZ, 0xc0, !PT ;  /* 0x000000ff000e7812 */ /* 0x000fe400078ec0ff */
[----:B------:R-:W-:Y:S01]  /*5f00*/  SHF.R.U32.HI R13, RZ, 0x18, R0 ;  /* 0x00000018ff0d7819 */ /* 0x000fe20000011600 */
[----:B------:R-:W-:Y:S01]  /*5f10*/  HSET2.LE.AND R0, R7, R249, PT ;  /* 0x000000f907007233 */ /* 0x000fe20003803000 */
[----:B-1----:R-:W-:-:S02]  /*5f20*/  SHF.R.U32.HI R6, RZ, 0x8, R3 ;  /* 0x00000008ff067819 */ /* 0x002fc40000011603 */
[----:B------:R-:W-:Y:S02]  /*5f30*/  LOP3.LUT R4, R4, 0xff, RZ, 0xc0, !PT ;  /* 0x000000ff04047812 */ /* 0x000fe400078ec0ff */
[----:B------:R-:W-:Y:S02]  /*5f40*/  F2FP.PACK_AB R3, R150, R246 ;  /* 0x000000f69603723e */ /* 0x000fe400000000ff */
[----:B------:R-:W-:Y:S02]  /*5f50*/  PRMT R7, R14, 0x5410, R6 ;  /* 0x000054100e077816 */ /* 0x000fe40000000006 */
[----:B---3--:R-:W-:Y:S01]  /*5f60*/  PRMT R5, R12, 0x5410, R18 ;  /* 0x000054100c057816 */ /* 0x008fe20000000012 */
[----:B------:R-:W-:Y:S01]  /*5f70*/  IMAD.MOV.U32 R18, RZ, RZ, R152 ;  /* 0x000000ffff127224 */ /* 0x000fe200078e0098 */
[----:B------:R-:W-:Y:S01]  /*5f80*/  PRMT R12, R4, 0x5410, R13 ;  /* 0x00005410040c7816 */ /* 0x000fe2000000000d */
[--C-:B------:R-:W-:Y:S01]  /*5f90*/  HSET2.LE.AND R4, R7, R249.reuse, PT ;  /* 0x000000f907047233 */ /* 0x100fe20003803000 */
[----:B------:R-:W-:Y:S01]  /*5fa0*/  LOP3.LUT R6, R0, R3, RZ, 0xc0, !PT ;  /* 0x0000000300067212 */ /* 0x000fe200078ec0ff */
[--C-:B------:R-:W-:Y:S01]  /*5fb0*/  HSET2.LE.AND R0, R5, R249.reuse, PT ;  /* 0x000000f905007233 */ /* 0x100fe20003803000 */
[----:B------:R-:W-:Y:S01]  /*5fc0*/  F2FP.PACK_AB R5, R251, R252 ;  /* 0x000000fcfb05723e */ /* 0x000fe200000000ff */
[----:B------:R-:W-:Y:S01]  /*5fd0*/  HSET2.LE.AND R12, R12, R249, PT ;  /* 0x000000f90c0c7233 */ /* 0x000fe20003803000 */
[----:B--2---:R-:W-:Y:S01]  /*5fe0*/  F2FP.PACK_AB R3, R48, R139 ;  /* 0x0000008b3003723e */ /* 0x004fe200000000ff */
[----:B------:R-:W-:Y:S01]  /*5ff0*/  HMMA.16816.F32 R152, R8, R110, R72 ;  /* 0x0000006e0898723c */ /* 0x000fe20000001848 */
[----:B----4-:R-:W-:-:S02]  /*6000*/  F2FP.PACK_AB R13, R221, R220 ;  /* 0x000000dcdd0d723e */ /* 0x010fc400000000ff */
[----:B------:R-:W-:Y:S02]  /*6010*/  LOP3.LUT R4, R4, R5, RZ, 0xc0, !PT ;  /* 0x0000000504047212 */ /* 0x000fe400078ec0ff */
[----:B------:R-:W-:Y:S01]  /*6020*/  LOP3.LUT R7, R0, R3, RZ, 0xc0, !PT ;  /* 0x0000000300077212 */ /* 0x000fe200078ec0ff */
[----:B------:R-:W-:Y:S01]  /*6030*/  FFMA.FTZ R0, R158, c[0x0][0x23c], -R17 ;  /* 0x00008f009e007a23 */ /* 0x000fe20000010811 */
[----:B------:R-:W-:Y:S02]  /*6040*/  LOP3.LUT R5, R12, R13, RZ, 0xc0, !PT ;  /* 0x0000000d0c057212 */ /* 0x000fe400078ec0ff */
[----:B------:R-:W-:-:S05]  /*6050*/  LOP3.LUT R3, R15, UR5, R24, 0x96, !PT ;  /* 0x000000050f037c12 */ /* 0x000fca000f8e9618 */
[C---:B------:R-:W-:Y:S01]  /*6060*/  HMMA.16816.F32 R12, R4.reuse, R88, RZ ;  /* 0x00000058040c723c */ /* 0x040fe200000018ff */
[----:B------:R1:W-:Y:S06]  /*6070*/  MUFU.EX2 R89, R0 ;  /* 0x0000000000597308 */ /* 0x0003ec0000000800 */
[----:B------:R-:W-:Y:S01]  /*6080*/  IMAD.MOV.U32 R88, RZ, RZ, R50 ;  /* 0x000000ffff587224 */ /* 0x000fe200078e0032 */
[C---:B------:R-:W-:Y:S08]  /*6090*/  HMMA.16816.F32 R36, R4.reuse, R76, RZ ;  /* 0x0000004c0424723c */ /* 0x040ff000000018ff */
[----:B------:R-:W-:Y:S01]  /*60a0*/  HMMA.16816.F32 R52, R4, R78, RZ ;  /* 0x0000004e0434723c */ /* 0x000fe200000018ff */
[----:B-1----:R-:W-:-:S06]  /*60b0*/  FFMA.FTZ R0, R157, c[0x0][0x23c], -R17 ;  /* 0x00008f009d007a23 */ /* 0x002fcc0000010811 */
[----:B------:R-:W-:Y:S01]  /*60c0*/  IMAD.MOV.U32 R79, RZ, RZ, R174 ;  /* 0x000000ffff4f7224 */ /* 0x000fe200078e00ae */
[C---:B------:R-:W-:Y:S08]  /*60d0*/  HMMA.16816.F32 R32, R4.reuse, R80, RZ ;  /* 0x000000500420723c */ /* 0x040ff000000018ff */
[C---:B------:R-:W-:Y:S08]  /*60e0*/  HMMA.16816.F32 R56, R4.reuse, R82, RZ ;  /* 0x000000520438723c */ /* 0x040ff000000018ff */
[C---:B------:R-:W-:Y:S08]  /*60f0*/  HMMA.16816.F32 R28, R4.reuse, R96, RZ ;  /* 0x00000060041c723c */ /* 0x040ff000000018ff */
[C---:B------:R-:W-:Y:S08]  /*6100*/  HMMA.16816.F32 R60, R4.reuse, R98, RZ ;  /* 0x00000062043c723c */ /* 0x040ff000000018ff */
[C---:B------:R-:W-:Y:S07]  /*6110*/  HMMA.16816.F32 R64, R4.reuse, R90, RZ ;  /* 0x0000005a0440723c */ /* 0x040fee00000018ff */
[----:B------:R-:W-:Y:S01]  /*6120*/  IMAD.MOV.U32 R90, RZ, RZ, R48 ;  /* 0x000000ffff5a7224 */ /* 0x000fe200078e0030 */
[----:B------:R-:W-:Y:S01]  /*6130*/  HMMA.16816.F32 R24, R4, R100, RZ ;  /* 0x000000640418723c */ /* 0x000fe200000018ff */
[----:B------:R-:W-:-:S07]  /*6140*/  IMAD.MOV.U32 R91, RZ, RZ, R49 ;  /* 0x000000ffff5b7224 */ /* 0x000fce00078e0031 */
[C---:B------:R-:W-:Y:S08]  /*6150*/  HMMA.16816.F32 R68, R4.reuse, R102, RZ ;  /* 0x000000660444723c */ /* 0x040ff000000018ff */
[C---:B------:R-:W-:Y:S07]  /*6160*/  HMMA.16816.F32 R40, R4.reuse, R92, RZ ;  /* 0x0000005c0428723c */ /* 0x040fee00000018ff */
[----:B------:R-:W-:Y:S01]  /*6170*/  IMAD.MOV.U32 R93, RZ, RZ, R150 ;  /* 0x000000ffff5d7224 */ /* 0x000fe200078e0096 */
[----:B------:R-:W-:Y:S01]  /*6180*/  HMMA.16816.F32 R72, R4, R94, RZ ;  /* 0x0000005e0448723c */ /* 0x000fe200000018ff */
[----:B------:R1:W-:Y:S01]  /*6190*/  MUFU.EX2 R150, R0 ;  /* 0x0000000000967308 */ /* 0x0003e20000000800 */
[----:B------:R-:W-:-:S02]  /*61a0*/  IMAD.MOV.U32 R92, RZ, RZ, R51 ;  /* 0x000000ffff5c7224 */ /* 0x000fc400078e0033 */
[----:B------:R-:W-:-:S03]  /*61b0*/  IMAD.MOV.U32 R51, RZ, RZ, R250 ;  /* 0x000000ffff337224 */ /* 0x000fc600078e00fa */
[----:B------:R-:W-:-:S04]  /*61c0*/  IMAD.WIDE.U32 R4, R3, -0x2daee0ad, RZ ;  /* 0xd2511f5303047825 */ /* 0x000fc800078e00ff */
[--C-:B------:R-:W-:Y:S01]  /*61d0*/  FFMA.FTZ R6, R144, c[0x0][0x23c], -R17.reuse ;  /* 0x00008f0090067a23 */ /* 0x100fe20000010811 */
[C---:B------:R-:W-:Y:S01]  /*61e0*/  LOP3.LUT R3, R4.reuse, 0xffff, RZ, 0xc0, !PT ;  /* 0x0000ffff04037812 */ /* 0x040fe200078ec0ff */
[----:B------:R-:W-:Y:S01]  /*61f0*/  IMAD.MOV.U32 R95, RZ, RZ, R178 ;  /* 0x000000ffff5f7224 */ /* 0x000fe200078e00b2 */
[----:B------:R-:W-:Y:S01]  /*6200*/  LOP3.LUT R8, R4, 0xff, RZ, 0xc0, !PT ;  /* 0x000000ff04087812 */ /* 0x000fe200078ec0ff */
[----:B------:R-:W2:Y:S01]  /*6210*/  MUFU.EX2 R144, R6 ;  /* 0x0000000600907308 */ /* 0x000ea20000000800 */
[----:B------:R-:W-:Y:S01]  /*6220*/  SHF.R.U32.HI R7, RZ, 0x10, R4 ;  /* 0x00000010ff077819 */ /* 0x000fe20000011604 */
[----:B-1----:R-:W-:Y:S01]  /*6230*/  FFMA.FTZ R0, R145, c[0x0][0x23c], -R17 ;  /* 0x00008f0091007a23 */ /* 0x002fe20000010811 */
[----:B------:R-:W-:Y:S01]  /*6240*/  SHF.R.U32.HI R3, RZ, 0x8, R3 ;  /* 0x00000008ff037819 */ /* 0x000fe20000011603 */
[----:B------:R-:W-:-:S03]  /*6250*/  IMAD.MOV.U32 R94, RZ, RZ, R177 ;  /* 0x000000ffff5e7224 */ /* 0x000fc600078e00b1 */
[----:B------:R-:W-:Y:S01]  /*6260*/  PRMT R10, R8, 0x5410, R3 ;  /* 0x00005410080a7816 */ /* 0x000fe20000000003 */
[----:B------:R1:W3:Y:S01]  /*6270*/  MUFU.EX2 R76, R0 ;  /* 0x00000000004c7308 */ /* 0x0002e20000000800 */
[----:B------:R-:W-:Y:S01]  /*6280*/  LOP3.LUT R3, R7, 0xff, RZ, 0xc0, !PT ;  /* 0x000000ff07037812 */ /* 0x000fe200078ec0ff */
[----:B--2---:R-:W-:Y:S01]  /*6290*/  IMAD.MOV.U32 R129, RZ, RZ, R144 ;  /* 0x000000ffff817224 */ /* 0x004fe200078e0090 */
[----:B-1----:R-:W-:Y:S02]  /*62a0*/  LOP3.LUT R0, R5, UR14, R22, 0x96, !PT ;  /* 0x0000000e05007c12 */ /* 0x002fe4000f8e9616 */
[----:B------:R-:W-:Y:S01]  /*62b0*/  SHF.R.U32.HI R5, RZ, 0x18, R4 ;  /* 0x00000018ff057819 */ /* 0x000fe20000011604 */
[----:B------:R-:W-:Y:S01]  /*62c0*/  FFMA.FTZ R4, R156, c[0x0][0x23c], -R16 ;  /* 0x00008f009c047a23 */ /* 0x000fe20000010810 */
[C---:B------:R-:W-:Y:S02]  /*62d0*/  LOP3.LUT R7, R0.reuse, 0xff, RZ, 0xc0, !PT ;  /* 0x000000ff00077812 */ /* 0x040fe400078ec0ff */
[----:B------:R-:W-:Y:S01]  /*62e0*/  PRMT R9, R3, 0x5410, R5 ;  /* 0x0000541003097816 */ /* 0x000fe20000000005 */
[----:B------:R1:W-:Y:S01]  /*62f0*/  MUFU.EX2 R77, R4 ;  /* 0x00000004004d7308 */ /* 0x0003e20000000800 */
[----:B------:R-:W-:-:S02]  /*6300*/  LOP3.LUT R3, R0, 0xffff, RZ, 0xc0, !PT ;  /* 0x0000ffff00037812 */ /* 0x000fc400078ec0ff */
[----:B------:R-:W-:Y:S02]  /*6310*/  SHF.R.U32.HI R6, RZ, 0x18, R0 ;  /* 0x00000018ff067819 */ /* 0x000fe40000011600 */
[----:B------:R-:W-:Y:S01]  /*6320*/  SHF.R.U32.HI R5, RZ, 0x8, R3 ;  /* 0x00000008ff057819 */ /* 0x000fe20000011603 */
[----:B------:R-:W-:-:S03]  /*6330*/  FFMA.FTZ R3, R173, c[0x0][0x23c], -R16 ;  /* 0x00008f00ad037a23 */ /* 0x000fc60000010810 */
[----:B------:R-:W-:Y:S01]  /*6340*/  PRMT R8, R7, 0x5410, R5 ;  /* 0x0000541007087816 */ /* 0x000fe20000000005 */
[----:B------:R3:W2:Y:S01]  /*6350*/  MUFU.EX2 R78, R3 ;  /* 0x00000003004e7308 */ /* 0x0006a20000000800 */
[----:B-1----:R-:W-:Y:S02]  /*6360*/  FFMA.FTZ R4, R147, c[0x0][0x23c], -R16 ;  /* 0x00008f0093047a23 */ /* 0x002fe40000010810 */
[----:B------:R-:W-:-:S05]  /*6370*/  IMAD.MOV.U32 R147, RZ, RZ, R176 ;  /* 0x000000ffff937224 */ /* 0x000fca00078e00b0 */
[----:B------:R1:W4:Y:S01]  /*6380*/  MUFU.EX2 R145, R4 ;  /* 0x0000000400917308 */ /* 0x0003220000000800 */
[----:B---3--:R-:W-:Y:S01]  /*6390*/  F2FP.PACK_AB R3, R144, R76 ;  /* 0x0000004c9003723e */ /* 0x008fe200000000ff */
[----:B--2---:R-:W-:Y:S01]  /*63a0*/  IMAD.MOV.U32 R134, RZ, RZ, R78 ;  /* 0x000000ffff867224 */ /* 0x004fe200078e004e */
[----:B-1----:R-:W-:-:S04]  /*63b0*/  SHF.R.U32.HI R4, RZ, 0x10, R0 ;  /* 0x00000010ff047819 */ /* 0x002fc80000011600 */
[----:B------:R-:W-:Y:S01]  /*63c0*/  LOP3.LUT R0, R4, 0xff, RZ, 0xc0, !PT ;  /* 0x000000ff04007812 */ /* 0x000fe200078ec0ff */
[----:B------:R-:W-:-:S03]  /*63d0*/  FFMA.FTZ R4, R159, c[0x0][0x23c], -R16 ;  /* 0x00008f009f047a23 */ /* 0x000fc60000010810 */
[----:B------:R-:W-:Y:S01]  /*63e0*/  PRMT R5, R0, 0x5410, R6 ;  /* 0x0000541000057816 */ /* 0x000fe20000000006 */
[--C-:B------:R-:W-:Y:S01]  /*63f0*/  HSET2.LE.AND R0, R10, R249.reuse, PT ;  /* 0x000000f90a007233 */ /* 0x100fe20003803000 */
[----:B------:R1:W2:Y:S04]  /*6400*/  MUFU.EX2 R250, R4 ;  /* 0x0000000400fa7308 */ /* 0x0002a80000000800 */
[----:B------:R-:W-:Y:S01]  /*6410*/  LOP3.LUT R6, R0, R3, RZ, 0xc0, !PT ;  /* 0x0000000300067212 */ /* 0x000fe200078ec0ff */
[----:B------:R-:W-:Y:S01]  /*6420*/  HSET2.LE.AND R0, R9, R249, PT ;  /* 0x000000f909007233 */ /* 0x000fe20003803000 */
[----:B----4-:R-:W-:-:S04]  /*6430*/  F2FP.PACK_AB R3, R145, R77 ;  /* 0x0000004d9103723e */ /* 0x010fc800000000ff */
[----:B------:R-:W-:Y:S01]  /*6440*/  LOP3.LUT R7, R0, R3, RZ, 0xc0, !PT ;  /* 0x0000000300077212 */ /* 0x000fe200078ec0ff */
[----:B------:R-:W-:Y:S01]  /*6450*/  HSET2.LE.AND R0, R8, R249, PT ;  /* 0x000000f908007233 */ /* 0x000fe20003803000 */
[----:B------:R-:W-:-:S04]  /*6460*/  F2FP.PACK_AB R3, R150, R89 ;  /* 0x000000599603723e */ /* 0x000fc800000000ff */
[----:B-1----:R-:W-:Y:S01]  /*6470*/  LOP3.LUT R4, R0, R3, RZ, 0xc0, !PT ;  /* 0x0000000300047212 */ /* 0x002fe200078ec0ff */
[----:B------:R-:W-:Y:S01]  /*6480*/  HSET2.LE.AND R0, R5, R249, PT ;  /* 0x000000f905007233 */ /* 0x000fe20003803000 */
[----:B--2---:R-:W-:-:S04]  /*6490*/  F2FP.PACK_AB R3, R250, R78 ;  /* 0x0000004efa03723e */ /* 0x004fc800000000ff */
[----:B------:R-:W-:Y:S02]  /*64a0*/  LOP3.LUT R5, R0, R3, RZ, 0xc0, !PT ;  /* 0x0000000300057212 */ /* 0x000fe400078ec0ff */
[----:B------:R-:W-:Y:S01]  /*64b0*/  IADD3 R0, R21, 0x1, RZ ;  /* 0x0000000115007810 */ /* 0x000fe20007ffe0ff */
[----:B------:R-:W-:-:S03]  /*64c0*/  IMAD.MOV.U32 R21, RZ, RZ, R79 ;  /* 0x000000ffff157224 */ /* 0x000fc600078e004f */
        /* <DEDUP_REMOVED lines=8> */
[----:B------:R-:W-:Y:S01]  /*6550*/  HMMA.16816.F32 R172, R4, R120, R32 ;  /* 0x0000007804ac723c */ /* 0x000fe20000001820 */
        /* <DEDUP_REMOVED lines=8> */
[----:B------:R-:W-:Y:S01]  /*65e0*/  IMAD.WIDE.U32 R50, R0, -0x326172a9, RZ ;  /* 0xcd9e8d5700327825 */ /* 0x000fe200078e00ff */
[----:B------:R-:W-:Y:S01]  /*65f0*/  LOP3.LUT R0, R11, UR9, R46, 0x96, !PT ;  /* 0x000000090b007c12 */ /* 0x000fe2000f8e962e */
[----:B------:R-:W-:Y:S02]  /*6600*/  HMMA.16816.F32 R120, R4, R122, R56 ;  /* 0x0000007a0478723c */ /* 0x000fe40000001838 */
[----:B------:R-:W-:Y:S01]  /*6610*/  IMAD.MOV.U32 R113, RZ, RZ, R38 ;  /* 0x000000ffff717224 */ /* 0x000fe200078e0026 */
[----:B------:R-:W-:Y:S01]  /*6620*/  LOP3.LUT R3, R51, UR7, R10, 0x96, !PT ;  /* 0x0000000733037c12 */ /* 0x000fe2000f8e960a */
[----:B------:R-:W-:-:S04]  /*6630*/  IMAD.WIDE.U32 R10, R0, -0x2daee0ad, RZ ;  /* 0xd2511f53000a7825 */ /* 0x000fc800078e00ff */
[----:B------:R-:W-:Y:S01]  /*6640*/  FFMA.FTZ R0, R163, c[0x0][0x23c], -R20 ;  /* 0x00008f00a3007a23 */ /* 0x000fe20000010814 */
[C---:B------:R-:W-:Y:S01]  /*6650*/  HMMA.16816.F32 R64, R4.reuse, R114, R64 ;  /* 0x000000720440723c */ /* 0x040fe20000001840 */
[----:B------:R-:W-:Y:S01]  /*6660*/  IMAD.WIDE.U32 R48, R3, -0x2daee0ad, RZ ;  /* 0xd2511f5303307825 */ /* 0x000fe200078e00ff */
[----:B------:R-:W-:Y:S01]  /*6670*/  LOP3.LUT R3, R11, UR6, R8, 0x96, !PT ;  /* 0x000000060b037c12 */ /* 0x000fe2000f8e9608 */
[----:B------:R1:W2:Y:S02]  /*6680*/  MUFU.EX2 R36, R0 ;  /* 0x0000000000247308 */ /* 0x0002a40000000800 */
[--C-:B------:R-:W-:Y:S02]  /*6690*/  FFMA.FTZ R8, R146, c[0x0][0x23c], -R20.reuse ;  /* 0x00008f0092087a23 */ /* 0x100fe40000010814 */
[----:B------:R-:W-:Y:S01]  /*66a0*/  IMAD.WIDE.U32 R46, R3, -0x326172a9, RZ ;  /* 0xcd9e8d57032e7825 */ /* 0x000fe200078e00ff */
[----:B------:R-:W-:Y:S01]  /*66b0*/  HMMA.16816.F32 R96, R4, R104, R28 ;  /* 0x000000680460723c */ /* 0x000fe2000000181c */
[----:B------:R-:W3:Y:S02]  /*66c0*/  LDSM.16.MT88.4 R28, [R216+0x9800] ;  /* 0x00980000d81c783b */ /* 0x000ee40000004200 */
[----:B------:R4:W3:Y:S01]  /*66d0*/  MUFU.EX2 R35, R8 ;  /* 0x0000000800237308 */ /* 0x0008e20000000800 */
[----:B------:R-:W-:-:S02]  /*66e0*/  FFMA.FTZ R3, R148, c[0x0][0x23c], -R20 ;  /* 0x00008f0094037a23 */ /* 0x000fc40000010814 */
[----:B------:R-:W-:Y:S02]  /*66f0*/  IMAD.MOV.U32 R128, RZ, RZ, R145 ;  /* 0x000000ffff807224 */ /* 0x000fe400078e0091 */
[----:B------:R-:W-:Y:S01]  /*6700*/  IMAD.MOV.U32 R104, RZ, RZ, R77 ;  /* 0x000000ffff687224 */ /* 0x000fe200078e004d */
[C---:B------:R-:W-:Y:S01]  /*6710*/  HMMA.16816.F32 R156, R4.reuse, R108, R24 ;  /* 0x0000006c049c723c */ /* 0x040fe20000001818 */
[----:B------:R-:W-:Y:S01]  /*6720*/  IMAD.MOV.U32 R105, RZ, RZ, R39 ;  /* 0x000000ffff697224 */ /* 0x000fe200078e0027 */
[----:B-1----:R-:W-:Y:S01]  /*6730*/  LOP3.LUT R0, R49, UR4, R10, 0x96, !PT ;  /* 0x0000000431007c12 */ /* 0x002fe2000f8e960a */
[----:B------:R1:W-:Y:S01]  /*6740*/  MUFU.EX2 R56, R3 ;  /* 0x0000000300387308 */ /* 0x0003e20000000800 */
[----:B--2---:R-:W-:Y:S01]  /*6750*/  IMAD.MOV.U32 R114, RZ, RZ, R36 ;  /* 0x000000ffff727224 */ /* 0x004fe200078e0024 */
[----:B------:R-:W-:Y:S01]  /*6760*/  LDSM.16.MT88.4 R24, [R218+0x9800] ;  /* 0x00980000da18783b */ /* 0x000fe20000004200 */
[----:B------:R-:W-:Y:S02]  /*6770*/  IMAD.MOV.U32 R36, RZ, RZ, R37 ;  /* 0x000000ffff247224 */ /* 0x000fe400078e0025 */
[----:B------:R-:W-:Y:S01]  /*6780*/  IMAD.MOV.U32 R37, RZ, RZ, R92 ;  /* 0x000000ffff257224 */ /* 0x000fe200078e005c */
[C---:B------:R-:W-:Y:S01]  /*6790*/  HMMA.16816.F32 R176, R4.reuse, R124, R40 ;  /* 0x0000007c04b0723c */ /* 0x040fe20000001828 */
[----:B----4-:R-:W-:Y:S01]  /*67a0*/  IMAD.WIDE.U32 R8, R0, -0x326172a9, RZ ;  /* 0xcd9e8d5700087825 */ /* 0x010fe200078e00ff */
[----:B------:R-:W2:Y:S03]  /*67b0*/  LDSM.16.MT88.4 R40, [R216+0xb800] ;  /* 0x00b80000d828783b */ /* 0x000ea60000004200 */
[----:B------:R-:W-:Y:S01]  /*67c0*/  IMAD.MOV.U32 R92, RZ, RZ, R18 ;  /* 0x000000ffff5c7224 */ /* 0x000fe200078e0012 */
[----:B------:R-:W-:Y:S01]  /*67d0*/  LOP3.LUT R0, R9, UR15, R46, 0x96, !PT ;  /* 0x0000000f09007c12 */ /* 0x000fe2000f8e962e */
[----:B------:R-:W-:Y:S01]  /*67e0*/  IMAD.MOV.U32 R51, RZ, RZ, R36 ;  /* 0x000000ffff337224 */ /* 0x000fe200078e0024 */
[----:B------:R-:W-:Y:S01]  /*67f0*/  SHF.R.U32.HI R12, RZ, 0x10, R8 ;  /* 0x00000010ff0c7819 */ /* 0x000fe20000011608 */
[C---:B------:R-:W-:Y:S01]  /*6800*/  HMMA.16816.F32 R116, R4.reuse, R118, R52 ;  /* 0x000000760474723c */ /* 0x040fe20000001834 */
[----:B-1----:R-:W-:Y:S01]  /*6810*/  FFMA.FTZ R3, R149, c[0x0][0x23c], -R20 ;  /* 0x00008f0095037a23 */ /* 0x002fe20000010814 */
[----:B------:R-:W-:Y:S01]  /*6820*/  LOP3.LUT R9, R8, 0xffff, RZ, 0xc0, !PT ;  /* 0x0000ffff08097812 */ /* 0x000fe200078ec0ff */
[----:B------:R-:W-:Y:S01]  /*6830*/  IMAD.MOV.U32 R59, RZ, RZ, R37 ;  /* 0x000000ffff3b7224 */ /* 0x000fe200078e0025 */
[C---:B------:R-:W-:Y:S01]  /*6840*/  LOP3.LUT R10, R0.reuse, 0xffff, RZ, 0xc0, !PT ;  /* 0x0000ffff000a7812 */ /* 0x040fe200078ec0ff */
[----:B------:R1:W-:Y:S01]  /*6850*/  MUFU.EX2 R49, R3 ;  /* 0x0000000300317308 */ /* 0x0003e20000000800 */
[----:B------:R-:W-:Y:S01]  /*6860*/  LOP3.LUT R15, R0, 0xff, RZ, 0xc0, !PT ;  /* 0x000000ff000f7812 */ /* 0x000fe200078ec0ff */
[----:B------:R-:W-:Y:S01]  /*6870*/  LDSM.16.MT88.4 R36, [R218+0xa800] ;  /* 0x00a80000da24783b */ /* 0x000fe20000004200 */
[--C-:B------:R-:W-:Y:S01]  /*6880*/  SHF.R.U32.HI R11, RZ, 0x10, R0.reuse ;  /* 0x00000010ff0b7819 */ /* 0x100fe20000011600 */
[C---:B------:R-:W-:Y:S01]  /*6890*/  HMMA.16816.F32 R60, R4.reuse, R106, R60 ;  /* 0x0000006a043c723c */ /* 0x040fe2000000183c */
[----:B------:R-:W-:Y:S01]  /*68a0*/  SHF.R.U32.HI R14, RZ, 0x18, R0 ;  /* 0x00000018ff0e7819 */ /* 0x000fe20000011600 */
[----:B------:R-:W-:Y:S01]  /*68b0*/  LDSM.16.MT88.4 R52, [R218+0xb800] ;  /* 0x00b80000da34783b */ /* 0x000fe20000004200 */
[----:B------:R-:W-:Y:S01]  /*68c0*/  SHF.R.U32.HI R13, RZ, 0x18, R8 ;  /* 0x00000018ff0d7819 */ /* 0x000fe20000011608 */
[----:B------:R-:W-:Y:S01]  /*68d0*/  IMAD.MOV.U32 R112, RZ, RZ, R104 ;  /* 0x000000ffff707224 */ /* 0x000fe200078e0068 */
[----:B------:R-:W-:Y:S01]  /*68e0*/  LOP3.LUT R0, R12, 0xff, RZ, 0xc0, !PT ;  /* 0x000000ff0c007812 */ /* 0x000fe200078ec0ff */
[----:B------:R-:W-:Y:S01]  /*68f0*/  IMAD.MOV.U32 R87, RZ, RZ, R105 ;  /* 0x000000ffff577224 */ /* 0x000fe200078e0069 */
[----:B------:R-:W-:Y:S01]  /*6900*/  LOP3.LUT R18, R8, 0xff, RZ, 0xc0, !PT ;  /* 0x000000ff08127812 */ /* 0x000fe200078ec0ff */
[----:B------:R-:W-:Y:S01]  /*6910*/  FFMA.FTZ R8, R185, c[0x0][0x23c], -R19 ;  /* 0x00008f00b9087a23 */ /* 0x000fe20000010813 */
[----:B------:R-:W-:Y:S01]  /*6920*/  PRMT R13, R0, 0x5410, R13 ;  /* 0x00005410000d7816 */ /* 0x000fe2000000000d */
[----:B------:R-:W-:Y:S01]  /*6930*/  FFMA.FTZ R0, R160, c[0x0][0x23c], -R19 ;  /* 0x00008f00a0007a23 */ /* 0x000fe20000010813 */
[----:B------:R-:W-:Y:S01]  /*6940*/  SHF.R.U32.HI R10, RZ, 0x8, R10 ;  /* 0x00000008ff0a7819 */ /* 0x000fe2000001160a */
[----:B------:R4:W-:Y:S01]  /*6950*/  MUFU.EX2 R46, R8 ;  /* 0x00000008002e7308 */ /* 0x0009e20000000800 */
[----:B-1----:R-:W-:Y:S01]  /*6960*/  SHF.R.U32.HI R3, RZ, 0x8, R9 ;  /* 0x00000008ff037819 */ /* 0x002fe20000011609 */
[C---:B------:R-:W-:Y:S01]  /*6970*/  HMMA.16816.F32 R68, R4.reuse, R110, R68 ;  /* 0x0000006e0444723c */ /* 0x040fe20000001844 */
[----:B------:R-:W-:Y:S01]  /*6980*/  LOP3.LUT R9, R11, 0xff, RZ, 0xc0, !PT ;  /* 0x000000ff0b097812 */ /* 0x000fe200078ec0ff */
[----:B------:R-:W-:Y:S01]  /*6990*/  IMAD.MOV.U32 R104, RZ, RZ, R92 ;  /* 0x000000ffff687224 */ /* 0x000fe200078e005c */
[----:B------:R-:W-:Y:S01]  /*69a0*/  PRMT R11, R18, 0x5410, R3 ;  /* 0x00005410120b7816 */ /* 0x000fe20000000003 */
[----:B------:R-:W-:Y:S01]  /*69b0*/  FFMA.FTZ R3, R161, c[0x0][0x23c], -R19 ;  /* 0x00008f00a1037a23 */ /* 0x000fe20000010813 */
[----:B------:R-:W-:Y:S01]  /*69c0*/  PRMT R9, R9, 0x5410, R14 ;  /* 0x0000541009097816 */ /* 0x000fe2000000000e */
[----:B------:R-:W-:Y:S01]  /*69d0*/  IMAD.MOV.U32 R105, RZ, RZ, R93 ;  /* 0x000000ffff697224 */ /* 0x000fe200078e005d */
[----:B------:R1:W1:Y:S01]  /*69e0*/  MUFU.EX2 R14, R0 ;  /* 0x00000000000e7308 */ /* 0x0002620000000800 */
[----:B------:R-:W-:Y:S01]  /*69f0*/  HMMA.16816.F32 R76, R4, R126, R72 ;  /* 0x0000007e044c723c */ /* 0x000fe20000001848 */
[----:B------:R-:W-:-:S02]  /*6a00*/  IMAD.MOV.U32 R124, RZ, RZ, R113 ;  /* 0x000000ffff7c7224 */ /* 0x000fc400078e0071 */
[----:B------:R-:W-:Y:S02]  /*6a10*/  IMAD.MOV.U32 R125, RZ, RZ, R134 ;  /* 0x000000ffff7d7224 */ /* 0x000fe400078e0086 */
[----:B------:R-:W-:Y:S01]  /*6a20*/  IMAD.MOV.U32 R113, RZ, RZ, R135 ;  /* 0x000000ffff717224 */ /* 0x000fe200078e0087 */
[----:B----4-:R-:W-:Y:S01]  /*6a30*/  PRMT R8, R15, 0x5410, R10 ;  /* 0x000054100f087816 */ /* 0x010fe2000000000a */
[----:B---3--:R-:W-:Y:S01]  /*6a40*/  IMAD.MOV.U32 R15, RZ, RZ, R35 ;  /* 0x000000ffff0f7224 */ /* 0x008fe200078e0023 */
[----:B------:R3:W4:Y:S01]  /*6a50*/  MUFU.EX2 R12, R3 ;  /* 0x00000003000c7308 */ /* 0x0007220000000800 */
[----:B------:R-:W-:Y:S01]  /*6a60*/  FFMA.FTZ R4, R162, c[0x0][0x23c], -R19 ;  /* 0x00008f00a2047a23 */ /* 0x000fe20000010813 */
[----:B------:R-:W2:Y:S01]  /*6a70*/  LDSM.16.MT88.4 R32, [R216+0xa800] ;  /* 0x00a80000d820783b */ /* 0x000ea20000004200 */
[----:B------:R-:W-:Y:S02]  /*6a80*/  IMAD.MOV.U32 R115, RZ, RZ, R105 ;  /* 0x000000ffff737224 */ /* 0x000fe400078e0069 */
[----:B------:R-:W-:Y:S01]  /*6a90*/  IMAD.MOV.U32 R18, RZ, RZ, R91 ;  /* 0x000000ffff127224 */ /* 0x000fe200078e005b */
[----:B-1----:R-:W-:-:S02]  /*6aa0*/  HSET2.LE.AND R0, R8, R249, PT ;  /* 0x000000f908007233 */ /* 0x002fc40003803000 */
[----:B------:R1:W1:Y:S01]  /*6ab0*/  MUFU.EX2 R10, R4 ;  /* 0x00000004000a7308 */ /* 0x0002620000000800 */
[----:B------:R-:W-:Y:S02]  /*6ac0*/  IMAD.MOV.U32 R8, RZ, RZ, R88 ;  /* 0x000000ffff087224 */ /* 0x000fe400078e0058 */
[----:B------:R-:W-:Y:S02]  /*6ad0*/  IMAD.MOV.U32 R134, RZ, RZ, R94 ;  /* 0x000000ffff867224 */ /* 0x000fe400078e005e */
[----:B------:R-:W-:Y:S01]  /*6ae0*/  IMAD.MOV.U32 R135, RZ, RZ, R95 ;  /* 0x000000ffff877224 */ /* 0x000fe200078e005f */
[----:B---3--:R-:W-:-:S03]  /*6af0*/  F2FP.PACK_AB R3, R15, R114 ;  /* 0x000000720f03723e */ /* 0x008fc600000000ff */
[----:B------:R-:W-:Y:S01]  /*6b00*/  IMAD.MOV.U32 R58, RZ, RZ, R135 ;  /* 0x000000ffff3a7224 */ /* 0x000fe200078e0087 */
[----:B-1----:R-:W-:Y:S01]  /*6b10*/  LOP3.LUT R4, R0, R3, RZ, 0xc0, !PT ;  /* 0x0000000300047212 */ /* 0x002fe200078ec0ff */
[----:B------:R-:W-:Y:S01]  /*6b20*/  HSET2.LE.AND R0, R9, R249, PT ;  /* 0x000000f909007233 */ /* 0x000fe20003803000 */
[----:B------:R-:W-:Y:S01]  /*6b30*/  F2FP.PACK_AB R3, R14, R46 ;  /* 0x0000002e0e03723e */ /* 0x000fe200000000ff */
[----:B------:R-:W-:-:S03]  /*6b40*/  IMAD.MOV.U32 R9, RZ, RZ, R89 ;  /* 0x000000ffff097224 */ /* 0x000fc600078e0059 */
[----:B------:R-:W-:Y:S01]  /*6b50*/  LOP3.LUT R5, R0, R3, RZ, 0xc0, !PT ;  /* 0x0000000300057212 */ /* 0x000fe200078ec0ff */
[----:B------:R-:W-:Y:S01]  /*6b60*/  HSET2.LE.AND R0, R11, R249, PT ;  /* 0x000000f90b007233 */ /* 0x000fe20003803000 */
[----:B------:R-:W-:-:S05]  /*6b70*/  IMAD.MOV.U32 R11, RZ, RZ, R56 ;  /* 0x000000ffff0b7224 */ /* 0x000fca00078e0038 */
[----:B------:R-:W-:-:S04]  /*6b80*/  F2FP.PACK_AB R3, R49, R11 ;  /* 0x0000000b3103723e */ /* 0x000fc800000000ff */
[----:B------:R-:W-:Y:S01]  /*6b90*/  LOP3.LUT R6, R0, R3, RZ, 0xc0, !PT ;  /* 0x0000000300067212 */ /* 0x000fe200078ec0ff */
[----:B------:R-:W-:Y:S01]  /*6ba0*/  HSET2.LE.AND R0, R13, R249, PT ;  /* 0x000000f90d007233 */ /* 0x000fe20003803000 */
[----:B----4-:R-:W-:Y:S02]  /*6bb0*/  IMAD.MOV.U32 R13, RZ, RZ, R12 ;  /* 0x000000ffff0d7224 */ /* 0x010fe400078e000c */
[----:B------:R-:W-:-:S03]  /*6bc0*/  IMAD.MOV.U32 R12, RZ, RZ, R90 ;  /* 0x000000ffff0c7224 */ /* 0x000fc600078e005a */
[----:B------:R-:W-:-:S04]  /*6bd0*/  F2FP.PACK_AB R3, R10, R13 ;  /* 0x0000000d0a03723e */ /* 0x000fc800000000ff */
[----:B------:R-:W-:Y:S02]  /*6be0*/  LOP3.LUT R7, R0, R3, RZ, 0xc0, !PT ;  /* 0x0000000300077212 */ /* 0x000fe400078ec0ff */
[----:B------:R-:W-:Y:S02]  /*6bf0*/  LOP3.LUT R0, R23, UR13, R84, 0x96, !PT ;  /* 0x0000000d17007c12 */ /* 0x000fe4000f8e9654 */
[----:B------:R-:W-:-:S03]  /*6c00*/  LOP3.LUT R3, R45, UR11, R22, 0x96, !PT ;  /* 0x0000000b2d037c12 */ /* 0x000fc6000f8e9616 */
[C---:B------:R-:W-:Y:S07]  /*6c10*/  HMMA.16816.F32 R144, R4.reuse, R28, R212 ;  /* 0x0000001c0490723c */ /* 0x040fee00000018d4 */
[----:B------:R-:W-:Y:S01]  /*6c20*/  IMAD.MOV.U32 R214, RZ, RZ, R49 ;  /* 0x000000ffffd67224 */ /* 0x000fe200078e0031 */
[----:B--2---:R-:W-:Y:S01]  /*6c30*/  HMMA.16816.F32 R160, R4, R40, R196 ;  /* 0x0000002804a0723c */ /* 0x004fe200000018c4 */
        /* <DEDUP_REMOVED lines=10> */
[----:B------:R-:W-:-:S06]  /*6ce0*/  IMAD.MOV.U32 R212, RZ, RZ, R11 ;  /* 0x000000ffffd47224 */ /* 0x000fcc00078e000b */
[----:B------:R-:W-:Y:S01]  /*6cf0*/  IMAD.MOV.U32 R195, RZ, RZ, R124 ;  /* 0x000000ffffc37224 */ /* 0x000fe200078e007c */
[----:B------:R-:W-:Y:S01]  /*6d00*/  HMMA.16816.F32 R104, R4, R34, R168 ;  /* 0x000000220468723c */ /* 0x000fe200000018a8 */
[----:B------:R-:W-:Y:S02]  /*6d10*/  IMAD.MOV.U32 R194, RZ, RZ, R125 ;  /* 0x000000ffffc27224 */ /* 0x000fe400078e007d */
[----:B------:R-:W-:Y:S02]  /*6d20*/  IMAD.MOV.U32 R193, RZ, RZ, R9 ;  /* 0x000000ffffc17224 */ /* 0x000fe400078e0009 */
[----:B------:R-:W-:-:S03]  /*6d30*/  IMAD.MOV.U32 R192, RZ, RZ, R8 ;  /* 0x000000ffffc07224 */ /* 0x000fc600078e0008 */
[C---:B------:R-:W-:Y:S07]  /*6d40*/  HMMA.16816.F32 R72, R4.reuse, R24, R208 ;  /* 0x000000180448723c */ /* 0x040fee00000018d0 */
[----:B------:R-:W-:Y:S01]  /*6d50*/  IMAD.MOV.U32 R209, RZ, RZ, R46 ;  /* 0x000000ffffd17224 */ /* 0x000fe200078e002e */
[----:B------:R-:W-:Y:S01]  /*6d60*/  HMMA.16816.F32 R92, R4, R32, R204 ;  /* 0x00000020045c723c */ /* 0x000fe200000018cc */
        /* <DEDUP_REMOVED lines=12> */
[----:B------:R-:W-:-:S03]  /*6e30*/  IMAD.MOV.U32 R201, RZ, RZ, R112 ;  /* 0x000000ffffc97224 */ /* 0x000fc600078e0070 */
[C---:B------:R-:W-:Y:S08]  /*6e40*/  HMMA.16816.F32 R124, R4.reuse, R38, R164 ;  /* 0x00000026047c723c */ /* 0x040ff000000018a4 */
[C---:B------:R-:W-:Y:S01]  /*6e50*/  HMMA.16816.F32 R168, R4.reuse, R42, R152 ;  /* 0x0000002a04a8723c */ /* 0x040fe20000001898 */
[----:B------:R-:W-:Y:S07]  /*6e60*/  LDSM.16.MT88.4 R152, [R216+0x9c00] ;  /* 0x009c0000d898783b */ /* 0x000fee0000004200 */
[----:B------:R-:W-:Y:S07]  /*6e70*/  HMMA.16816.F32 R180, R4, R54, R140 ;  /* 0x0000003604b4723c */ /* 0x000fee000000188c */
        /* <DEDUP_REMOVED lines=9> */
[----:B------:R-:W-:Y:S02]  /*6f10*/  IMAD.WIDE.U32 R6, R3, -0x2daee0ad, RZ ;  /* 0xd2511f5303067825 */ /* 0x000fe400078e00ff */
[----:B------:R1:W-:Y:S02]  /*6f20*/  MUFU.EX2 R185, R5 ;  /* 0x0000000500b97308 */ /* 0x0003e40000000800 */
[----:B------:R-:W-:Y:S01]  /*6f30*/  IMAD.WIDE.U32 R44, R0, -0x2daee0ad, RZ ;  /* 0xd2511f53002c7825 */ /* 0x000fe200078e00ff */
[----:B------:R-:W-:-:S03]  /*6f40*/  LOP3.LUT R7, R7, UR6, R4, 0x96, !PT ;  /* 0x0000000607077c12 */ /* 0x000fc6000f8e9604 */
[--C-:B------:R-:W-:Y:S01]  /*6f50*/  FFMA.FTZ R3, R223, c[0x0][0x23c], -R17.reuse ;  /* 0x00008f00df037a23 */ /* 0x100fe20000010811 */
[----:B------:R-:W-:Y:S01]  /*6f60*/  LOP3.LUT R0, R45, UR4, R6, 0x96, !PT ;  /* 0x000000042d007c12 */ /* 0x000fe2000f8e9606 */
[----:B------:R-:W-:Y:S02]  /*6f70*/  FFMA.FTZ R6, R186, c[0x0][0x23c], -R17 ;  /* 0x00008f00ba067a23 */ /* 0x000fe40000010811 */
[----:B------:R2:W-:Y:S01]  /*6f80*/  MUFU.EX2 R135, R3 ;  /* 0x0000000300877308 */ /* 0x0005e20000000800 */
[----:B------:R-:W-:-:S04]  /*6f90*/  IMAD.WIDE.U32 R22, R7, -0x326172a9, RZ ;  /* 0xcd9e8d5707167825 */ /* 0x000fc800078e00ff */
[----:B------:R-:W-:Y:S02]  /*6fa0*/  IMAD.MOV.U32 R186, RZ, RZ, R49 ;  /* 0x000000ffffba7224 */ /* 0x000fe400078e0031 */
[----:B-1----:R-:W-:Y:S01]  /*6fb0*/  IMAD.WIDE.U32 R4, R0, -0x326172a9, RZ ;  /* 0xcd9e8d5700047825 */ /* 0x002fe200078e00ff */
[----:B------:R1:W-:Y:S03]  /*6fc0*/  MUFU.EX2 R134, R6 ;  /* 0x0000000600867308 */ /* 0x0003e60000000800 */
[----:B------:R-:W-:Y:S01]  /*6fd0*/  IMAD.MOV.U32 R223, RZ, RZ, R12 ;  /* 0x000000ffffdf7224 */ /* 0x000fe200078e000c */
[----:B------:R-:W-:Y:S01]  /*6fe0*/  LOP3.LUT R0, R4, 0xffff, RZ, 0xc0, !PT ;  /* 0x0000ffff04007812 */ /* 0x000fe200078ec0ff */
[----:B------:R-:W-:Y:S01]  /*6ff0*/  IMAD.MOV.U32 R236, RZ, RZ, R18 ;  /* 0x000000ffffec7224 */ /* 0x000fe200078e0012 */
[----:B------:R-:W-:Y:S01]  /*7000*/  SHF.R.U32.HI R7, RZ, 0x18, R4 ;  /* 0x00000018ff077819 */ /* 0x000fe20000011604 */
[----:B--2---:R-:W-:-:S02]  /*7010*/  FFMA.FTZ R3, R187, c[0x0][0x23c], -R17 ;  /* 0x00008f00bb037a23 */ /* 0x004fc40000010811 */
[----:B------:R-:W-:Y:S02]  /*7020*/  IMAD.MOV.U32 R187, RZ, RZ, R115 ;  /* 0x000000ffffbb7224 */ /* 0x000fe400078e0073 */
[----:B------:R2:W3:Y:S01]  /*7030*/  MUFU.EX2 R139, R3 ;  /* 0x00000003008b7308 */ /* 0x0004e20000000800 */
[----:B------:R-:W-:Y:S01]  /*7040*/  LDSM.16.MT88.4 R112, [R218+0xac00] ;  /* 0x00ac0000da70783b */ /* 0x000fe20000004200 */
[----:B-1----:R-:W-:Y:S02]  /*7050*/  FFMA.FTZ R6, R224, c[0x0][0x23c], -R16 ;  /* 0x00008f00e0067a23 */ /* 0x002fe40000010810 */
[----:B------:R-:W-:-:S04]  /*7060*/  IMAD.MOV.U32 R224, RZ, RZ, R21 ;  /* 0x000000ffffe07224 */ /* 0x000fc800078e0015 */
[----:B------:R1:W-:Y:S01]  /*7070*/  MUFU.EX2 R59, R6 ;  /* 0x00000006003b7308 */ /* 0x0003e20000000800 */
[----:B--2---:R-:W-:Y:S02]  /*7080*/  SHF.R.U32.HI R3, RZ, 0x8, R0 ;  /* 0x00000008ff037819 */ /* 0x004fe40000011600 */
[----:B------:R-:W-:-:S04]  /*7090*/  LOP3.LUT R0, R4, 0xff, RZ, 0xc0, !PT ;  /* 0x000000ff04007812 */ /* 0x000fc800078ec0ff */
[----:B------:R-:W-:Y:S02]  /*70a0*/  PRMT R10, R0, 0x5410, R3 ;  /* 0x00005410000a7816 */ /* 0x000fe40000000003 */
[----:B------:R-:W-:Y:S01]  /*70b0*/  SHF.R.U32.HI R3, RZ, 0x10, R4 ;  /* 0x00000010ff037819 */ /* 0x000fe20000011604 */
[----:B------:R-:W-:Y:S01]  /*70c0*/  FFMA.FTZ R4, R225, c[0x0][0x23c], -R16 ;  /* 0x00008f00e1047a23 */ /* 0x000fe20000010810 */
[----:B------:R-:W-:Y:S01]  /*70d0*/  LOP3.LUT R0, R5, UR15, R22, 0x96, !PT ;  /* 0x0000000f05007c12 */ /* 0x000fe2000f8e9616 */
[----:B------:R-:W-:Y:S01]  /*70e0*/  IMAD.MOV.U32 R225, RZ, RZ, R213 ;  /* 0x000000ffffe17224 */ /* 0x000fe200078e00d5 */
[----:B------:R-:W-:Y:S01]  /*70f0*/  LOP3.LUT R3, R3, 0xff, RZ, 0xc0, !PT ;  /* 0x000000ff03037812 */ /* 0x000fe200078ec0ff */
[----:B------:R2:W4:Y:S01]  /*7100*/  MUFU.EX2 R58, R4 ;  /* 0x00000004003a7308 */ /* 0x0005220000000800 */
[----:B-1----:R-:W-:Y:S01]  /*7110*/  SHF.R.U32.HI R6, RZ, 0x18, R0 ;  /* 0x00000018ff067819 */ /* 0x002fe20000011600 */
[----:B------:R-:W-:Y:S01]  /*7120*/  IMAD.MOV.U32 R213, RZ, RZ, R13 ;  /* 0x000000ffffd57224 */ /* 0x000fe200078e000d */
[----:B------:R-:W-:-:S02]  /*7130*/  PRMT R9, R3, 0x5410, R7 ;  /* 0x0000541003097816 */ /* 0x000fc40000000007 */
[C---:B------:R-:W-:Y:S02]  /*7140*/  LOP3.LUT R3, R0.reuse, 0xffff, RZ, 0xc0, !PT ;  /* 0x0000ffff00037812 */ /* 0x040fe400078ec0ff */
[----:B------:R-:W-:Y:S02]  /*7150*/  LOP3.LUT R7, R0, 0xff, RZ, 0xc0, !PT ;  /* 0x000000ff00077812 */ /* 0x000fe400078ec0ff */
[----:B------:R-:W-:Y:S01]  /*7160*/  SHF.R.U32.HI R5, RZ, 0x8, R3 ;  /* 0x00000008ff057819 */ /* 0x000fe20000011603 */
[----:B------:R-:W-:Y:S02]  /*7170*/  FFMA.FTZ R3, R237, c[0x0][0x23c], -R16 ;  /* 0x00008f00ed037a23 */ /* 0x000fe40000010810 */
[----:B------:R-:W-:Y:S01]  /*7180*/  IMAD.MOV.U32 R237, RZ, RZ, R252 ;  /* 0x000000ffffed7224 */ /* 0x000fe200078e00fc */
[----:B------:R-:W-:Y:S01]  /*7190*/  PRMT R8, R7, 0x5410, R5 ;  /* 0x0000541007087816 */ /* 0x000fe20000000005 */
[----:B------:R3:W-:Y:S01]  /*71a0*/  MUFU.EX2 R57, R3 ;  /* 0x0000000300397308 */ /* 0x0007e20000000800 */
[----:B--2---:R-:W-:-:S04]  /*71b0*/  SHF.R.U32.HI R4, RZ, 0x10, R0 ;  /* 0x00000010ff047819 */ /* 0x004fc80000011600 */
[----:B------:R-:W-:Y:S01]  /*71c0*/  LOP3.LUT R0, R4, 0xff, RZ, 0xc0, !PT ;  /* 0x000000ff04007812 */ /* 0x000fe200078ec0ff */
[----:B------:R-:W-:Y:S02]  /*71d0*/  FFMA.FTZ R4, R226, c[0x0][0x23c], -R16 ;  /* 0x00008f00e2047a23 */ /* 0x000fe40000010810 */
[----:B------:R-:W-:Y:S01]  /*71e0*/  IMAD.MOV.U32 R226, RZ, RZ, R251 ;  /* 0x000000ffffe27224 */ /* 0x000fe200078e00fb */
[----:B------:R-:W-:Y:S01]  /*71f0*/  PRMT R5, R0, 0x5410, R6 ;  /* 0x0000541000057816 */ /* 0x000fe20000000006 */
[----:B------:R-:W-:Y:S01]  /*7200*/  HSET2.LE.AND R0, R10, R249, PT ;  /* 0x000000f90a007233 */ /* 0x000fe20003803000 */
[----:B------:R1:W2:Y:S01]  /*7210*/  MUFU.EX2 R51, R4 ;  /* 0x0000000400337308 */ /* 0x0002a20000000800 */
[----:B------:R-:W-:Y:S01]  /*7220*/  FFMA.FTZ R10, R231, c[0x0][0x23c], -R19 ;  /* 0x00008f00e70a7a23 */ /* 0x000fe20000010813 */
[----:B---3--:R-:W-:-:S04]  /*7230*/  F2FP.PACK_AB R3, R134, R139 ;  /* 0x0000008b8603723e */ /* 0x008fc800000000ff */
        /* <DEDUP_REMOVED lines=18> */
[C---:B------:R-:W-:Y:S01]  /*7360*/  HMMA.16816.F32 R84, R4.reuse, R32, R96 ;  /* 0x000000200454723c */ /* 0x040fe20000001860 */
[----:B------:R-:W-:Y:S05]  /*7370*/  LDSM.16.MT88.4 R96, [R216+0xac00] ;  /* 0x00ac0000d860783b */ /* 0x000fea0000004200 */
[----:B------:R1:W2:Y:S02]  /*7380*/  MUFU.EX2 R46, R0 ;  /* 0x00000000002e7308 */ /* 0x0002a40000000800 */
[C---:B------:R-:W-:Y:S08]  /*7390*/  HMMA.16816.F32 R172, R4.reuse, R24, R172 ;  /* 0x0000001804ac723c */ /* 0x040ff000000018ac */
[----:B------:R-:W-:Y:S01]  /*73a0*/  HMMA.16816.F32 R24, R4, R26, R120 ;  /* 0x0000001a0418723c */ /* 0x000fe20000001878 */
[----:B------:R-:W3:Y:S01]  /*73b0*/  LDSM.16.MT88.4 R120, [R216+0xbc00] ;  /* 0x00bc0000d878783b */ /* 0x000ee20000004200 */
[----:B-1----:R-:W-:-:S06]  /*73c0*/  FFMA.FTZ R0, R229, c[0x0][0x23c], -R20 ;  /* 0x00008f00e5007a23 */ /* 0x002fcc0000010814 */
[C---:B------:R-:W-:Y:S01]  /*73d0*/  HMMA.16816.F32 R140, R4.reuse, R28, R80 ;  /* 0x0000001c048c723c */ /* 0x040fe20000001850 */
[----:B------:R-:W1:Y:S01]  /*73e0*/  LDSM.16.MT88.4 R80, [R218+0x9c00] ;  /* 0x009c0000da50783b */ /* 0x000e620000004200 */
[----:B------:R4:W-:Y:S06]  /*73f0*/  MUFU.EX2 R45, R0 ;  /* 0x00000000002d7308 */ /* 0x0009ec0000000800 */
[C---:B------:R-:W-:Y:S08]  /*7400*/  HMMA.16816.F32 R156, R4.reuse, R40, R156 ;  /* 0x00000028049c723c */ /* 0x040ff0000000189c */
[----:B------:R-:W-:Y:S01]  /*7410*/  HMMA.16816.F32 R164, R4, R52, R176 ;  /* 0x0000003404a4723c */ /* 0x000fe200000018b0 */
[----:B----4-:R-:W-:-:S05]  /*7420*/  LOP3.LUT R0, R47, UR5, R50, 0x96, !PT ;  /* 0x000000052f007c12 */ /* 0x010fca000f8e9632 */
[----:B------:R-:W-:Y:S02]  /*7430*/  IMAD.WIDE.U32 R8, R0, -0x2daee0ad, RZ ;  /* 0xd2511f5300087825 */ /* 0x000fe400078e00ff */
[C---:B------:R-:W-:Y:S02]  /*7440*/  HMMA.16816.F32 R28, R4.reuse, R30, R116 ;  /* 0x0000001e041c723c */ /* 0x040fe40000001874 */
[----:B------:R-:W-:Y:S01]  /*7450*/  FFMA.FTZ R0, R232, c[0x0][0x23c], -R19 ;  /* 0x00008f00e8007a23 */ /* 0x000fe20000010813 */
[C---:B------:R-:W-:Y:S02]  /*7460*/  LOP3.LUT R11, R8.reuse, 0xffff, RZ, 0xc0, !PT ;  /* 0x0000ffff080b7812 */ /* 0x040fe400078ec0ff */
[----:B------:R-:W-:Y:S01]  /*7470*/  LOP3.LUT R15, R8, 0xff, RZ, 0xc0, !PT ;  /* 0x000000ff080f7812 */ /* 0x000fe200078ec0ff */
[----:B------:R4:W1:Y:S01]  /*7480*/  MUFU.EX2 R36, R0 ;  /* 0x0000000000247308 */ /* 0x0008620000000800 */
[--C-:B------:R-:W-:Y:S01]  /*7490*/  SHF.R.U32.HI R12, RZ, 0x10, R8.reuse ;  /* 0x00000010ff0c7819 */ /* 0x100fe20000011608 */
[----:B------:R-:W-:Y:S01]  /*74a0*/  HMMA.16816.F32 R64, R4, R38, R64 ;  /* 0x000000260440723c */ /* 0x000fe20000001840 */
[----:B------:R-:W-:-:S02]  /*74b0*/  SHF.R.U32.HI R14, RZ, 0x18, R8 ;  /* 0x00000018ff0e7819 */ /* 0x000fc40000011608 */
[----:B------:R-:W-:-:S05]  /*74c0*/  SHF.R.U32.HI R11, RZ, 0x8, R11 ;  /* 0x00000008ff0b7819 */ /* 0x000fca000001160b */
[----:B------:R-:W-:Y:S01]  /*74d0*/  HMMA.16816.F32 R40, R4, R42, R68 ;  /* 0x0000002a0428723c */ /* 0x000fe20000001844 */
[----:B----4-:R-:W-:Y:S01]  /*74e0*/  LOP3.LUT R0, R9, UR14, R48, 0x96, !PT ;  /* 0x0000000e09007c12 */ /* 0x010fe2000f8e9630 */
        /* <DEDUP_REMOVED lines=14> */
[----:B----4-:R-:W-:Y:S01]  /*75d0*/  FFMA.FTZ R9, R234, c[0x0][0x23c], -R19 ;  /* 0x00008f00ea097a23 */ /* 0x010fe20000010813 */
[----:B------:R-:W-:Y:S02]  /*75e0*/  LOP3.LUT R128, R0, R3, RZ, 0xc0, !PT ;  /* 0x0000000300807212 */ /* 0x000fe400078ec0ff */
[----:B-1----:R-:W-:Y:S01]  /*75f0*/  F2FP.PACK_AB R3, R35, R36 ;  /* 0x000000242303723e */ /* 0x002fe200000000ff */
[----:B------:R1:W2:Y:S01]  /*7600*/  MUFU.EX2 R33, R9 ;  /* 0x0000000900217308 */ /* 0x0002a20000000800 */
[----:B------:R-:W-:Y:S01]  /*7610*/  HSET2.LE.AND R10, R10, R249, PT ;  /* 0x000000f90a0a7233 */ /* 0x000fe20003803000 */
[----:B-1----:R-:W-:-:S02]  /*7620*/  LOP3.LUT R9, R8, 0xff, RZ, 0xc0, !PT ;  /* 0x000000ff08097812 */ /* 0x002fc400078ec0ff */
[----:B------:R-:W-:Y:S02]  /*7630*/  PRMT R8, R15, 0x5410, R11 ;  /* 0x000054100f087816 */ /* 0x000fe4000000000b */
[----:B------:R-:W-:Y:S02]  /*7640*/  PRMT R9, R9, 0x5410, R13 ;  /* 0x0000541009097816 */ /* 0x000fe4000000000d */
[----:B--2---:R-:W-:Y:S01]  /*7650*/  F2FP.PACK_AB R11, R33, R34 ;  /* 0x00000022210b723e */ /* 0x004fe200000000ff */
        /* <DEDUP_REMOVED lines=10> */
[C---:B---3--:R-:W-:Y:S04]  /*7700*/  HMMA.16816.F32 R116, R128.reuse, R122, R168 ;  /* 0x0000007a8074723c */ /* 0x048fe800000018a8 */
[----:B------:R2:W-:Y:S04]  /*7710*/  MUFU.EX2 R15, R3 ;  /* 0x00000003000f7308 */ /* 0x0005e80000000800 */
[----:B------:R-:W-:Y:S01]  /*7720*/  HMMA.16816.F32 R76, R128, R82, R88 ;  /* 0x00000052804c723c */ /* 0x000fe20000001858 */
[----:B-1----:R-:W-:-:S04]  /*7730*/  FFMA.FTZ R0, R239, c[0x0][0x23c], -R17 ;  /* 0x00008f00ef007a23 */ /* 0x002fc80000010811 */
[----:B------:R1:W3:Y:S03]  /*7740*/  MUFU.EX2 R19, R0 ;  /* 0x0000000000137308 */ /* 0x0002e60000000800 */
[----:B------:R-:W-:Y:S01]  /*7750*/  HMMA.16816.F32 R88, R128, R96, R92 ;  /* 0x000000608058723c */ /* 0x000fe2000000185c */
[----:B--2---:R-:W-:-:S04]  /*7760*/  FFMA.FTZ R3, R242, c[0x0][0x23c], -R16 ;  /* 0x00008f00f2037a23 */ /* 0x004fc80000010810 */
[----:B------:R-:W-:Y:S03]  /*7770*/  MUFU.EX2 R14, R3 ;  /* 0x00000003000e7308 */ /* 0x000fe60000000800 */
        /* <DEDUP_REMOVED lines=17> */
[----:B------:R-:W-:Y:S01]  /*7890*/  LOP3.LUT R6, R4, 0xffff, RZ, 0xc0, !PT ;  /* 0x0000ffff04067812 */ /* 0x000fe200078ec0ff */
        /* <DEDUP_REMOVED lines=24> */
[----:B------:R-:W-:Y:S01]  /*7a20*/  F2FP.PACK_AB R0, R13, R15 ;  /* 0x0000000f0d00723e */ /* 0x000fe200000000ff */
[----:B------:R1:W5:Y:S01]  /*7a30*/  LDL.LU R221, [R1+0x64] ;  /* 0x0000640001dd7983 */ /* 0x0003620000300800 */
[----:B----4-:R-:W-:-:S02]  /*7a40*/  F2FP.PACK_AB R5, R251, R14 ;  /* 0x0000000efb05723e */ /* 0x010fc400000000ff */
[----:B------:R-:W-:Y:S01]  /*7a50*/  LOP3.LUT R169, R8, R0, RZ, 0xc0, !PT ;  /* 0x0000000008a97212 */ /* 0x000fe200078ec0ff */
[----:B------:R-:W-:Y:S01]  /*7a60*/  FADD.FTZ R0, R237, R226 ;  /* 0x000000e2ed007221 */ /* 0x000fe20000010000 */
[----:B------:R-:W-:Y:S01]  /*7a70*/  LOP3.LUT R171, R4, R5, RZ, 0xc0, !PT ;  /* 0x0000000504ab7212 */ /* 0x000fe200078ec0ff */
[----:B------:R-:W-:Y:S01]  /*7a80*/  FADD.FTZ R5, R217, R219 ;  /* 0x000000dbd9057221 */ /* 0x000fe20000010000 */
[----:B------:R-:W-:Y:S01]  /*7a90*/  LOP3.LUT R168, R6, R7, RZ, 0xc0, !PT ;  /* 0x0000000706a87212 */ /* 0x000fe200078ec0ff */
[----:B------:R-:W-:Y:S01]  /*7aa0*/  FADD.FTZ R6, R132, R133 ;  /* 0x0000008584067221 */ /* 0x000fe20000010000 */
[----:B------:R1:W5:Y:S01]  /*7ab0*/  LDL.LU R220, [R1+0x60] ;  /* 0x0000600001dc7983 */ /* 0x0003620000300800 */
[----:B------:R-:W-:Y:S01]  /*7ac0*/  FADD.FTZ R0, R246, R0 ;  /* 0x00000000f6007221 */ /* 0x000fe20000010000 */
[----:B------:R-:W-:Y:S01]  /*7ad0*/  HMMA.16816.F32 R128, R128, R22, R180 ;  /* 0x000000168080723c */ /* 0x000fe200000018b4 */
[----:B------:R-:W-:Y:S01]  /*7ae0*/  FADD.FTZ R3, R225, R3 ;  /* 0x00000003e1037221 */ /* 0x000fe20000010000 */
[----:B------:R1:W5:Y:S01]  /*7af0*/  LDL.LU R219, [R1+0x5c] ;  /* 0x00005c0001db7983 */ /* 0x0003620000300800 */
[----:B------:R-:W-:-:S02]  /*7b00*/  FADD.FTZ R5, R224, R5 ;  /* 0x00000005e0057221 */ /* 0x000fc40000010000 */
[----:B------:R-:W-:Y:S01]  /*7b10*/  FADD.FTZ R6, R186, R6 ;  /* 0x00000006ba067221 */ /* 0x000fe20000010000 */
[----:B------:R1:W5:Y:S01]  /*7b20*/  LDL.LU R217, [R1+0x58] ;  /* 0x0000580001d97983 */ /* 0x0003620000300800 */
[----:B------:R-:W-:Y:S01]  /*7b30*/  FADD.FTZ R0, R187, R0 ;  /* 0x00000000bb007221 */ /* 0x000fe20000010000 */
[C---:B------:R-:W-:Y:S01]  /*7b40*/  HMMA.16816.F32 R140, R168.reuse, R152, R140 ;  /* 0x00000098a88c723c */ /* 0x040fe2000000188c */
[----:B------:R-:W-:Y:S01]  /*7b50*/  FADD.FTZ R3, R223, R3 ;  /* 0x00000003df037221 */ /* 0x000fe20000010000 */
[----:B------:R1:W5:Y:S01]  /*7b60*/  LDL.LU R133, [R1+0x54] ;  /* 0x0000540001857983 */ /* 0x0003620000300800 */
[----:B------:R-:W-:Y:S02]  /*7b70*/  FADD.FTZ R5, R236, R5 ;  /* 0x00000005ec057221 */ /* 0x000fe40000010000 */
[----:B------:R-:W-:Y:S01]  /*7b80*/  FADD.FTZ R6, R192, R6 ;  /* 0x00000006c0067221 */ /* 0x000fe20000010000 */
[----:B------:R1:W5:Y:S01]  /*7b90*/  LDL.LU R132, [R1+0x50] ;  /* 0x0000500001847983 */ /* 0x0003620000300800 */
[----:B------:R-:W-:Y:S01]  /*7ba0*/  FADD.FTZ R4, R193, R0 ;  /* 0x00000000c1047221 */ /* 0x000fe20000010000 */
[----:B------:R-:W2:Y:S01]  /*7bb0*/  LDC.U8 R246, c[0x0][0x2d8] ;  /* 0x0000b600fff67b82 */ /* 0x000ea20000000000 */
        /* <DEDUP_REMOVED lines=20> */
[----:B------:R-:W-:Y:S03]  /*7d00*/  HMMA.16816.F32 R152, R168, R154, R28 ;  /* 0x0000009aa898723c */ /* 0x000fe6000000181c */
[----:B------:R-:W-:-:S04]  /*7d10*/  FADD.FTZ R0, R211, R0 ;  /* 0x00000000d3007221 */ /* 0x000fc80000010000 */
[----:B------:R-:W-:Y:S01]  /*7d20*/  FADD.FTZ R0, R213, R0 ;  /* 0x00000000d5007221 */ /* 0x000fe20000010000 */
[----:B------:R-:W-:Y:S03]  /*7d30*/  HMMA.16816.F32 R80, R168, R82, R24 ;  /* 0x00000052a850723c */ /* 0x000fe60000001818 */
[----:B------:R-:W-:-:S04]  /*7d40*/  FADD.FTZ R0, R215, R0 ;  /* 0x00000000d7007221 */ /* 0x000fc80000010000 */
[----:B------:R-:W-:Y:S01]  /*7d50*/  FADD.FTZ R0, R36, R0 ;  /* 0x0000000024007221 */ /* 0x000fe20000010000 */
[C---:B------:R-:W-:Y:S03]  /*7d60*/  HMMA.16816.F32 R96, R168.reuse, R98, R60 ;  /* 0x00000062a860723c */ /* 0x040fe6000000183c */
        /* <DEDUP_REMOVED lines=10> */
[----:B------:R1:W-:Y:S01]  /*7e10*/  STL [R1], R0 ;  /* 0x0000000001007387 */ /* 0x0003e20000100800 */
        /* <DEDUP_REMOVED lines=18> */
[----:B------:R-:W-:Y:S02]  /*7f40*/  FADD.FTZ R251, R251, R4 ;  /* 0x00000004fbfb7221 */ /* 0x000fe40000010000 */
[----:B------:R-:W-:-:S03]  /*7f50*/  FADD.FTZ R252, R252, R3 ;  /* 0x00000003fcfc7221 */ /* 0x000fc60000010000 */
[----:B------:R-:W-:Y:S01]  /*7f60*/  HMMA.16816.F32 R168, R168, R22, R52 ;  /* 0x00000016a8a8723c */ /* 0x000fe20000001834 */
[----:B------:R-:W-:Y:S07]  /*7f70*/  @!P5 BRA `(.L_x_450) ;  /* 0x000053200000d947 */ /* 0x000fee0003800000 */
[----:B-12---:R-:W2:Y:S01]  /*7f80*/  LDL.LU R214, [R1+0x48] ;  /* 0x0000480001d67983 */ /* 0x006ea20000300800 */
[----:B------:R-:W-:Y:S01]  /*7f90*/  LEA.HI.SX32 R223, R248, 0xfffffffe, 0x1a ;  /* 0xfffffffef8df7811 */ /* 0x000fe200078fd2ff */
[----:B------:R-:W-:Y:S02]  /*7fa0*/  IMAD.MOV.U32 R3, RZ, RZ, R137 ;  /* 0x000000ffff037224 */ /* 0x000fe400078e0089 */
[----:B------:R-:W1:Y:S01]  /*7fb0*/  S2R R215, SR_TID.X ;  /* 0x0000000000d77919 */ /* 0x000e620000002100 */
[----:B------:R-:W-:Y:S02]  /*7fc0*/  IMAD.MOV.U32 R0, RZ, RZ, R138 ;  /* 0x000000ffff007224 */ /* 0x000fe400078e008a */
[----:B------:R-:W-:Y:S01]  /*7fd0*/  IMAD.MOV.U32 R139, RZ, RZ, R2 ;  /* 0x000000ffff8b7224 */ /* 0x000fe200078e0002 */
[----:B------:R-:W3:Y:S01]  /*7fe0*/  LDL.64 R210, [R1+0x18] ;  /* 0x0000180001d27983 */ /* 0x000ee20000100a00 */
[----:B------:R-:W-:-:S03]  /*7ff0*/  IMAD.MOV.U32 R135, RZ, RZ, R136 ;  /* 0x000000ffff877224 */ /* 0x000fc600078e0088 */
[----:B------:R-:W4:Y:S01]  /*8000*/  LDL R212, [R1+0x3c] ;  /* 0x00003c0001d47983 */ /* 0x000f220000100800 */
[----:B-1----:R-:W-:-:S05]  /*8010*/  LOP3.LUT R215, R215, 0x3, RZ, 0xc0, !PT ;  /* 0x00000003d7d77812 */ /* 0x002fca00078ec0ff */
[----:B--2---:R-:W-:Y:S02]  /*8020*/  IMAD R244, R215, -0x2, R214 ;  /* 0xfffffffed7f47824 */ /* 0x004fe400078e02d6 */
[----:B------:R-:W2:Y:S01]  /*8030*/  LDL R214, [R1+0x40] ;  /* 0x0000400001d67983 */ /* 0x000ea20000100800 */
[C---:B------:R-:W-:Y:S01]  /*8040*/  IADD3 R213, R247.reuse, 0x4, RZ ;  /* 0x00000004f7d57810 */ /* 0x040fe20007ffe0ff */
[----:B------:R-:W-:Y:S01]  /*8050*/  IMAD.WIDE.U32 R6, R247, -0x326172a9, RZ ;  /* 0xcd9e8d57f7067825 */ /* 0x000fe200078e00ff */
[----:B------:R-:W-:Y:S01]  /*8060*/  PRMT R245, R246, 0x7054, R246 ;  /* 0x00007054f6f57816 */ /* 0x000fe200000000f6 */
[----:B------:R-:W2:Y:S01]  /*8070*/  LDL.LU R215, [R1+0x4c] ;  /* 0x00004c0001d77983 */ /* 0x000ea20000300800 */
[----:B-----5:R-:W-:Y:S01]  /*8080*/  IADD3 R244, R133, R244, -R235 ;  /* 0x000000f485f47210 */ /* 0x020fe20007ffe8eb */
[----:B------:R-:W-:Y:S02]  /*8090*/  IMAD.WIDE.U32 R4, R213, -0x326172a9, RZ ;  /* 0xcd9e8d57d5047825 */ /* 0x000fe400078e00ff */
[----:B------:R1:W-:Y:S04]  /*80a0*/  STL.64 [R1+0x10], R6 ;  /* 0x0000100601007387 */ /* 0x0003e80000100a00 */
[----:B------:R1:W-:Y:S01]  /*80b0*/  STL.64 [R1+0x8], R4 ;  /* 0x0000080401007387 */ /* 0x0003e20000100a00 */
[----:B------:R-:W-:-:S02]  /*80c0*/  LOP3.LUT R248, R7, R184, RZ, 0x3c, !PT ;  /* 0x000000b807f87212 */ /* 0x000fc400078e3cff */
[----:B------:R-:W-:Y:S02]  /*80d0*/  LOP3.LUT R246, R5, R184, RZ, 0x3c, !PT ;  /* 0x000000b805f67212 */ /* 0x000fe400078e3cff */
[----:B---3--:R-:W-:Y:S01]  /*80e0*/  ISETP.GE.AND P4, PT, R210, c[0x0][0x220], PT ;  /* 0x00008800d2007a0c */ /* 0x008fe20003f86270 */
[----:B------:R-:W-:Y:S01]  /*80f0*/  IMAD.WIDE.U32 R248, R248, -0x2daee0ad, RZ ;  /* 0xd2511f53f8f87825 */ /* 0x000fe200078e00ff */
[----:B----4-:R-:W-:-:S03]  /*8100*/  ISETP.GE.AND P3, PT, R212, c[0x0][0x220], PT ;  /* 0x00008800d4007a0c */ /* 0x010fc60003f66270 */
[----:B------:R-:W-:Y:S01]  /*8110*/  IMAD.WIDE.U32 R246, R246, -0x2daee0ad, RZ ;  /* 0xd2511f53f6f67825 */ /* 0x000fe200078e00ff */
[----:B--2---:R-:W-:-:S03]  /*8120*/  ISETP.GE.AND P2, PT, R214, c[0x0][0x220], PT ;  /* 0x00008800d6007a0c */ /* 0x004fc60003f46270 */
[----:B------:R-:W-:Y:S01]  /*8130*/  IMAD.WIDE.U32 R242, R215, -0x2daee0ad, RZ ;  /* 0xd2511f53d7f27825 */ /* 0x000fe200078e00ff */
[----:B-1----:R-:W-:Y:S05]  /*8140*/  BRA `(.L_x_451) ;  /* 0x000003a000007947 */ /* 0x002fea0003800000 */
.L_x_453:
        /* <DEDUP_REMOVED lines=58> */
.L_x_451:
        /* <DEDUP_REMOVED lines=37> */
[C---:B------:R-:W-:Y:S02]  /*8740*/  @!P2 LEA R8, P0, R4.reuse, c[0x0][0x170], 0x1 ;  /* 0x00005c000408aa11 */ /* 0x040fe400078008ff */
        /* <DEDUP_REMOVED lines=23> */
[----:B-1----:R-:W1:Y:S06]  /*88c0*/  LDSM.16.M88.4 R16, [R217+0x6000] ;  /* 0x00600000d910783b */ /* 0x002e6c0000000200 */
[----:B------:R-:W3:Y:S06]  /*88d0*/  LDSM.16.M88.4 R60, [R220+0x1000] ;  /* 0x00100000dc3c783b */ /* 0x000eec0000000200 */
[----:B------:R-:W4:Y:S06]  /*88e0*/  LDSM.16.M88.4 R32, [R217+0x6400] ;  /* 0x00640000d920783b */ /* 0x000f2c0000000200 */
[----:B------:R-:W0:Y:S06]  /*88f0*/  LDGDEPBAR ;  /* 0x00000000000079af */ /* 0x000e2c0000000000 */
[----:B------:R-:W5:Y:S06]  /*8900*/  LDSM.16.M88.4 R48, [R217+0x6800] ;  /* 0x00680000d930783b */ /* 0x000f6c0000000200 */
[----:B------:R-:W4:Y:S06]  /*8910*/  LDSM.16.M88.4 R172, [R217+0x6c00] ;  /* 0x006c0000d9ac783b */ /* 0x000f2c0000000200 */
[----:B------:R-:W-:Y:S01]  /*8920*/  LDSM.16.M88.4 R176, [R221] ;  /* 0x00000000ddb0783b */ /* 0x000fe20000000200 */
[-C--:B-1----:R-:W-:Y:S05]  /*8930*/  HMMA.16816.F32 R4, R64, R16.reuse, RZ ;  /* 0x000000104004723c */ /* 0x082fea00000018ff */
[----:B------:R-:W1:Y:S03]  /*8940*/  LDSM.16.M88.4 R180, [R219+0x6000] ;  /* 0x00600000dbb4783b */ /* 0x000e660000000200 */
[C---:B---3--:R-:W-:Y:S03]  /*8950*/  HMMA.16816.F32 R8, R60.reuse, R16, RZ ;  /* 0x000000103c08723c */ /* 0x048fe600000018ff */
[----:B------:R-:W3:Y:S06]  /*8960*/  LDSM.16.M88.4 R184, [R221+0x1000] ;  /* 0x00100000ddb8783b */ /* 0x000eec0000000200 */
[----:B------:R-:W1:Y:S01]  /*8970*/  LDSM.16.M88.4 R188, [R219+0x6400] ;  /* 0x00640000dbbc783b */ /* 0x000e620000000200 */
[-C--:B--2---:R-:W-:Y:S05]  /*8980*/  HMMA.16816.F32 R12, R60, R18.reuse, RZ ;  /* 0x000000123c0c723c */ /* 0x084fea00000018ff */
[----:B------:R-:W2:Y:S03]  /*8990*/  LDSM.16.M88.4 R192, [R219+0x6800] ;  /* 0x00680000dbc0783b */ /* 0x000ea60000000200 */
        /* <DEDUP_REMOVED lines=18> */
[----:B------:R-:W4:Y:S07]  /*8ac0*/  LDSM.16.M88.4 R172, [R220+0x2000] ;  /* 0x00200000dcac783b */ /* 0x000f2e0000000200 */
[-C--:B-1----:R-:W-:Y:S08]  /*8ad0*/  HMMA.16816.F32 R4, R176, R180.reuse, R4 ;  /* 0x000000b4b004723c */ /* 0x082ff00000001804 */
[C---:B---3--:R-:W-:Y:S08]  /*8ae0*/  HMMA.16816.F32 R8, R184.reuse, R180, R8 ;  /* 0x000000b4b808723c */ /* 0x048ff00000001808 */
        /* <DEDUP_REMOVED lines=18> */
[----:B------:R-:W3:Y:S06]  /*8c10*/  LDSM.16.M88.4 R176, [R221+0x2000] ;  /* 0x00200000ddb0783b */ /* 0x000eec0000000200 */
[----:B------:R-:W5:Y:S01]  /*8c20*/  LDSM.16.M88.4 R196, [R221+0x3000] ;  /* 0x00300000ddc4783b */ /* 0x000f620000000200 */
        /* <DEDUP_REMOVED lines=22> */
[-C--:B---3--:R-:W-:Y:S08]  /*8d90*/  HMMA.16816.F32 R4, R176, R192.reuse, R4 ;  /* 0x000000c0b004723c */ /* 0x088ff00000001804 */
[C---:B-----5:R-:W-:Y:S08]  /*8da0*/  HMMA.16816.F32 R8, R196.reuse, R192, R8 ;  /* 0x000000c0c408723c */ /* 0x060ff00000001808 */
[-C--:B------:R-:W-:Y:S08]  /*8db0*/  HMMA.16816.F32 R12, R196, R194.reuse, R12 ;  /* 0x000000c2c40c723c */ /* 0x080ff0000000180c */
[C---:B------:R-:W-:Y:S01]  /*8dc0*/  HMMA.16816.F32 R16, R176.reuse, R194, R16 ;  /* 0x000000c2b010723c */ /* 0x040fe20000001810 */
[----:B------:R-:W3:Y:S07]  /*8dd0*/  LDSM.16.M88.4 R192, [R217+0x8800] ;  /* 0x00880000d9c0783b */ /* 0x000eee0000000200 */
[-C--:B----4-:R-:W-:Y:S08]  /*8de0*/  HMMA.16816.F32 R20, R176, R200.reuse, R20 ;  /* 0x000000c8b014723c */ /* 0x090ff00000001814 */
        /* <DEDUP_REMOVED lines=14> */
[----:B------:R-:W5:Y:S06]  /*8ed0*/  LDSM.16.M88.4 R176, [R221+0x4000] ;  /* 0x00400000ddb0783b */ /* 0x000f6c0000000200 */
        /* <DEDUP_REMOVED lines=37> */
.L_x_452:
[----:B------:R-:W-:Y:S01]  /*9130*/  IMAD R133, R223, -0x40, R244 ;  /* 0xffffffc0df857824 */ /* 0x000fe200078e02f4 */
[----:B------:R-:W2:Y:S01]  /*9140*/  LDL.64 R208, [R1+0x8] ;  /* 0x0000080001d07983 */ /* 0x000ea20000100a00 */
[----:B-1----:R-:W-:Y:S03]  /*9150*/  IMAD.MOV.U32 R176, RZ, RZ, -0x40 ;  /* 0xffffffc0ffb07424 */ /* 0x002fe600078e00ff */
[----:B------:R-:W-:Y:S01]  /*9160*/  IADD3 R134, R133, -0x9, RZ ;  /* 0xfffffff785867810 */ /* 0x000fe20007ffe0ff */
[----:B------:R-:W-:Y:S01]  /*9170*/  IMAD R176, R223, R176, 0x40 ;  /* 0x00000040dfb07424 */ /* 0x000fe200078e02b0 */
[C---:B------:R-:W-:Y:S01]  /*9180*/  IADD3 R2, R133.reuse, -0x1, RZ ;  /* 0xffffffff85027810 */ /* 0x040fe20007ffe0ff */
[----:B------:R-:W3:Y:S01]  /*9190*/  LDL.64 R206, [R1+0x10] ;  /* 0x0000100001ce7983 */ /* 0x000ee20000100a00 */
[----:B------:R-:W-:Y:S02]  /*91a0*/  ISETP.GE.AND P6, PT, R134, RZ, PT ;  /* 0x000000ff8600720c */ /* 0x000fe40003fc6270 */
[C---:B------:R-:W-:Y:S02]  /*91b0*/  IADD3 R138, R133.reuse, -0x38, RZ ;  /* 0xffffffc8858a7810 */ /* 0x040fe40007ffe0ff */
[----:B------:R-:W-:Y:S02]  /*91c0*/  ISETP.GE.AND P1, PT, R2, RZ, PT ;  /* 0x000000ff0200720c */ /* 0x000fe40003f26270 */
[C---:B------:R-:W-:Y:S02]  /*91d0*/  IADD3 R137, R133.reuse, -0x10, RZ ;  /* 0xfffffff085897810 */ /* 0x040fe40007ffe0ff */
[C---:B------:R-:W-:Y:S02]  /*91e0*/  IADD3 R174, R133.reuse, -0x19, RZ ;  /* 0xffffffe785ae7810 */ /* 0x040fe40007ffe0ff */
[C---:B------:R-:W-:Y:S02]  /*91f0*/  IADD3 R136, R133.reuse, -0x8, RZ ;  /* 0xfffffff885887810 */ /* 0x040fe40007ffe0ff */
[C---:B------:R-:W-:Y:S02]  /*9200*/  IADD3 R175, R133.reuse, -0x18, RZ ;  /* 0xffffffe885af7810 */ /* 0x040fe40007ffe0ff */
[C---:B------:R-:W-:Y:S02]  /*9210*/  @!P6 IADD3 R134, -R133.reuse, 0x9, RZ ;  /* 0x000000098586e810 */ /* 0x040fe40007ffe1ff */
[----:B------:R-:W-:Y:S02]  /*9220*/  ISETP.GE.AND P6, PT, R138, RZ, PT ;  /* 0x000000ff8a00720c */ /* 0x000fe40003fc6270 */
[----:B------:R-:W-:Y:S01]  /*9230*/  I2F R194, R134 ;  /* 0x0000008600c27306 */ /* 0x000fe20000201400 */
[----:B------:R-:W-:Y:S02]  /*9240*/  @!P1 IADD3 R2, -R133, 0x1, RZ ;  /* 0x0000000185029810 */ /* 0x000fe40007ffe1ff */
[----:B------:R-:W-:Y:S02]  /*9250*/  ISETP.GE.AND P1, PT, R137, RZ, PT ;  /* 0x000000ff8900720c */ /* 0x000fe40003f26270 */
[----:B------:R-:W-:Y:S02]  /*9260*/  ISETP.GE.AND P0, PT, R136, RZ, PT ;  /* 0x000000ff8800720c */ /* 0x000fe40003f06270 */
[C---:B------:R-:W-:Y:S02]  /*9270*/  IADD3 R177, R133.reuse, -0x28, RZ ;  /* 0xffffffd885b17810 */ /* 0x040fe40007ffe0ff */
[C---:B------:R-:W-:Y:S01]  /*9280*/  IADD3 R179, R133.reuse, -0x20, RZ ;  /* 0xffffffe085b37810 */ /* 0x040fe20007ffe0ff */
[----:B------:R1:W-:Y:S01]  /*9290*/  I2F R196, R2 ;  /* 0x0000000200c47306 */ /* 0x0003e20000201400 */
[C---:B------:R-:W-:Y:S02]  /*92a0*/  @!P6 IADD3 R138, -R133.reuse, 0x38, RZ ;  /* 0x00000038858ae810 */ /* 0x040fe40007ffe1ff */
[----:B------:R-:W-:Y:S02]  /*92b0*/  ISETP.GE.AND P6, PT, R174, RZ, PT ;  /* 0x000000ffae00720c */ /* 0x000fe40003fc6270 */
[C---:B------:R-:W-:Y:S02]  /*92c0*/  IADD3 R187, R133.reuse, -0x31, RZ ;  /* 0xffffffcf85bb7810 */ /* 0x040fe40007ffe0ff */
[----:B------:R-:W-:Y:S02]  /*92d0*/  @!P1 IADD3 R137, -R133, 0x10, RZ ;  /* 0x0000001085899810 */ /* 0x000fe40007ffe1ff */
[----:B------:R-:W-:Y:S01]  /*92e0*/  ISETP.GE.AND P1, PT, R175, RZ, PT ;  /* 0x000000ffaf00720c */ /* 0x000fe20003f26270 */
[----:B------:R-:W-:Y:S01]  /*92f0*/  I2F R204, R138 ;  /* 0x0000008a00cc7306 */ /* 0x000fe20000201400 */
[C---:B------:R-:W-:Y:S02]  /*9300*/  @!P0 IADD3 R136, -R133.reuse, 0x8, RZ ;  /* 0x0000000885888810 */ /* 0x040fe40007ffe1ff */
[C---:B------:R-:W-:Y:S02]  /*9310*/  IADD3 R178, R133.reuse, -0x21, RZ ;  /* 0xffffffdf85b27810 */ /* 0x040fe40007ffe0ff */
[C---:B------:R-:W-:Y:S02]  /*9320*/  IADD3 R183, R133.reuse, -0x29, RZ ;  /* 0xffffffd785b77810 */ /* 0x040fe40007ffe0ff */
[----:B------:R-:W-:Y:S02]  /*9330*/  @!P6 IADD3 R174, -R133, 0x19, RZ ;  /* 0x0000001985aee810 */ /* 0x000fe40007ffe1ff */
[----:B------:R-:W-:Y:S01]  /*9340*/  ISETP.GE.AND P6, PT, R177, RZ, PT ;  /* 0x000000ffb100720c */ /* 0x000fe20003fc6270 */
[----:B------:R4:W-:Y:S01]  /*9350*/  I2F R195, R136 ;  /* 0x0000008800c37306 */ /* 0x0009e20000201400 */
[C---:B------:R-:W-:Y:S02]  /*9360*/  IADD3 R172, R133.reuse, -0x11, RZ ;  /* 0xffffffef85ac7810 */ /* 0x040fe40007ffe0ff */
[----:B------:R-:W-:Y:S01]  /*9370*/  @!P1 IADD3 R175, -R133, 0x18, RZ ;  /* 0x0000001885af9810 */ /* 0x000fe20007ffe1ff */
[----:B-1----:R-:W-:Y:S01]  /*9380*/  IMAD.IADD R2, R244, 0x1, R176 ;  /* 0x00000001f4027824 */ /* 0x002fe200078e02b0 */
[----:B------:R-:W-:Y:S02]  /*9390*/  ISETP.GE.AND P1, PT, R179, RZ, PT ;  /* 0x000000ffb300720c */ /* 0x000fe40003f26270 */
[----:B------:R-:W-:Y:S02]  /*93a0*/  ISETP.GE.AND P0, PT, R172, RZ, PT ;  /* 0x000000ffac00720c */ /* 0x000fe40003f06270 */
[C---:B------:R-:W-:Y:S01]  /*93b0*/  IADD3 R188, R133.reuse, 0x37, RZ ;  /* 0x0000003785bc7810 */ /* 0x040fe20007ffe0ff */
[----:B------:R-:W-:Y:S01]  /*93c0*/  I2F R193, R137 ;  /* 0x0000008900c17306 */ /* 0x000fe20000201400 */
[C---:B------:R-:W-:Y:S02]  /*93d0*/  IADD3 R173, R133.reuse, -0x39, RZ ;  /* 0xffffffc785ad7810 */ /* 0x040fe40007ffe0ff */
[----:B------:R-:W-:Y:S02]  /*93e0*/  @!P6 IADD3 R177, -R133, 0x28, RZ ;  /* 0x0000002885b1e810 */ /* 0x000fe40007ffe1ff */
[----:B------:R-:W-:Y:S02]  /*93f0*/  ISETP.GE.AND P6, PT, R187, RZ, PT ;  /* 0x000000ffbb00720c */ /* 0x000fe40003fc6270 */
[C---:B------:R-:W-:Y:S02]  /*9400*/  IADD3 R189, R133.reuse, 0x3f, RZ ;  /* 0x0000003f85bd7810 */ /* 0x040fe40007ffe0ff */
[----:B------:R-:W-:Y:S01]  /*9410*/  @!P1 IADD3 R179, -R133, 0x20, RZ ;  /* 0x0000002085b39810 */ /* 0x000fe20007ffe1ff */
[----:B------:R-:W-:Y:S01]  /*9420*/  I2F R191, R175 ;  /* 0x000000af00bf7306 */ /* 0x000fe20000201400 */
[----:B------:R-:W-:Y:S02]  /*9430*/  ISETP.GE.AND P1, PT, R183, RZ, PT ;  /* 0x000000ffb700720c */ /* 0x000fe40003f26270 */
[----:B------:R-:W-:Y:S02]  /*9440*/  @!P0 IADD3 R172, -R133, 0x11, RZ ;  /* 0x0000001185ac8810 */ /* 0x000fe40007ffe1ff */
[----:B------:R-:W-:Y:S02]  /*9450*/  ISETP.GE.AND P0, PT, R173, RZ, PT ;  /* 0x000000ffad00720c */ /* 0x000fe40003f06270 */
[C---:B----4-:R-:W-:Y:S02]  /*9460*/  IADD3 R136, R133.reuse, 0x8, RZ ;  /* 0x0000000885887810 */ /* 0x050fe40007ffe0ff */
[C---:B------:R-:W-:Y:S01]  /*9470*/  @!P6 IADD3 R187, -R133.reuse, 0x31, RZ ;  /* 0x0000003185bbe810 */ /* 0x040fe20007ffe1ff */
[----:B------:R1:W-:Y:S01]  /*9480*/  I2F R190, R174 ;  /* 0x000000ae00be7306 */ /* 0x0003e20000201400 */
[----:B------:R-:W-:Y:S02]  /*9490*/  ISETP.GE.AND P6, PT, R188, RZ, PT ;  /* 0x000000ffbc00720c */ /* 0x000fe40003fc6270 */
[C---:B------:R-:W-:Y:S02]  /*94a0*/  IADD3 R134, -R133.reuse, -0x8, RZ ;  /* 0xfffffff885867810 */ /* 0x040fe40007ffe1ff */
[----:B------:R-:W-:Y:S02]  /*94b0*/  @!P1 IADD3 R183, -R133, 0x29, RZ ;  /* 0x0000002985b79810 */ /* 0x000fe40007ffe1ff */
[----:B------:R-:W-:Y:S02]  /*94c0*/  ISETP.GE.AND P1, PT, R189, RZ, PT ;  /* 0x000000ffbd00720c */ /* 0x000fe40003f26270 */
[C---:B------:R-:W-:Y:S01]  /*94d0*/  IADD3 R185, R133.reuse, 0x30, RZ ;  /* 0x0000003085b97810 */ /* 0x040fe20007ffe0ff */
[----:B------:R-:W-:Y:S01]  /*94e0*/  I2F R192, R172 ;  /* 0x000000ac00c07306 */ /* 0x000fe20000201400 */
[C---:B------:R-:W-:Y:S02]  /*94f0*/  @!P0 IADD3 R173, -R133.reuse, 0x39, RZ ;  /* 0x0000003985ad8810 */ /* 0x040fe40007ffe1ff */
[----:B------:R-:W-:Y:S02]  /*9500*/  ISETP.GE.AND P0, PT, R178, RZ, PT ;  /* 0x000000ffb200720c */ /* 0x000fe40003f06270 */
[----:B------:R-:W-:Y:S02]  /*9510*/  @!P6 IADD3 R188, -R2, 0x9, RZ ;  /* 0x0000000902bce810 */ /* 0x000fe40007ffe1ff */
[----:B------:R-:W-:Y:S02]  /*9520*/  ISETP.GE.AND P6, PT, R136, RZ, PT ;  /* 0x000000ff8800720c */ /* 0x000fe40003fc6270 */
[C---:B------:R-:W-:Y:S01]  /*9530*/  IADD3 R182, R133.reuse, -0x30, RZ ;  /* 0xffffffd085b67810 */ /* 0x040fe20007ffe0ff */
[----:B------:R-:W-:Y:S01]  /*9540*/  I2F R203, R173 ;  /* 0x000000ad00cb7306 */ /* 0x000fe20000201400 */
[----:B------:R-:W-:Y:S02]  /*9550*/  SEL R134, R134, R136, !P6 ;  /* 0x0000008886867207 */ /* 0x000fe40007000000 */
[C---:B------:R-:W-:Y:S02]  /*9560*/  IADD3 R176, R133.reuse, 0x20, RZ ;  /* 0x0000002085b07810 */ /* 0x040fe40007ffe0ff */
[C---:B-1----:R-:W-:Y:S02]  /*9570*/  IADD3 R174, R133.reuse, 0x18, RZ ;  /* 0x0000001885ae7810 */ /* 0x042fe40007ffe0ff */
[----:B------:R-:W-:Y:S02]  /*9580*/  @!P0 IADD3 R178, -R133, 0x21, RZ ;  /* 0x0000002185b28810 */ /* 0x000fe40007ffe1ff */
[----:B------:R-:W-:Y:S01]  /*9590*/  IABS R138, R2 ;  /* 0x00000002008a7213 */ /* 0x000fe20000000000 */
[----:B------:R1:W-:Y:S01]  /*95a0*/  I2F R201, R134 ;  /* 0x0000008600c97306 */ /* 0x0003e20000201400 */
[----:B------:R-:W-:Y:S02]  /*95b0*/  @!P1 IADD3 R189, -R2, 0x1, RZ ;  /* 0x0000000102bd9810 */ /* 0x000fe40007ffe1ff */
[----:B------:R-:W-:Y:S02]  /*95c0*/  ISETP.GE.AND P1, PT, R185, RZ, PT ;  /* 0x000000ffb900720c */ /* 0x000fe40003f26270 */
[C---:B------:R-:W-:Y:S02]  /*95d0*/  IADD3 R184, R133.reuse, 0x28, RZ ;  /* 0x0000002885b87810 */ /* 0x040fe40007ffe0ff */
[----:B------:R-:W-:Y:S02]  /*95e0*/  ISETP.GE.AND P0, PT, R182, RZ, PT ;  /* 0x000000ffb600720c */ /* 0x000fe40003f06270 */
[C---:B------:R-:W-:Y:S01]  /*95f0*/  IADD3 R186, R133.reuse, 0x38, RZ ;  /* 0x0000003885ba7810 */ /* 0x040fe20007ffe0ff */
[----:B------:R4:W-:Y:S01]  /*9600*/  I2F R197, R138 ;  /* 0x0000008a00c57306 */ /* 0x0009e20000201400 */
[C---:B------:R-:W-:Y:S02]  /*9610*/  IADD3 R137, -R133.reuse, -0x7, RZ ;  /* 0xfffffff985897810 */ /* 0x040fe40007ffe1ff */
[C---:B------:R-:W-:Y:S02]  /*9620*/  IADD3 R181, R133.reuse, 0x2f, RZ ;  /* 0x0000002f85b57810 */ /* 0x040fe40007ffe0ff */
[C---:B------:R-:W-:Y:S02]  /*9630*/  IADD3 R180, R133.reuse, 0x27, RZ ;  /* 0x0000002785b47810 */ /* 0x040fe40007ffe0ff */
[----:B------:R-:W-:Y:S02]  /*9640*/  @!P1 IADD3 R185, -R2, 0x10, RZ ;  /* 0x0000001002b99810 */ /* 0x000fe40007ffe1ff */
[----:B------:R-:W-:Y:S01]  /*9650*/  ISETP.GE.AND P1, PT, R184, RZ, PT ;  /* 0x000000ffb800720c */ /* 0x000fe20003f26270 */
[----:B------:R-:W-:Y:S01]  /*9660*/  I2F R177, R177 ;  /* 0x000000b100b17306 */ /* 0x000fe20000201400 */
[C---:B------:R-:W-:Y:S02]  /*9670*/  @!P0 IADD3 R182, -R133.reuse, 0x30, RZ ;  /* 0x0000003085b68810 */ /* 0x040fe40007ffe1ff */
[----:B------:R-:W-:Y:S02]  /*9680*/  ISETP.GE.AND P0, PT, R186, RZ, PT ;  /* 0x000000ffba00720c */ /* 0x000fe40003f06270 */
[C---:B-1----:R-:W-:Y:S02]  /*9690*/  IADD3 R134, R133.reuse, 0x7, RZ ;  /* 0x0000000785867810 */ /* 0x042fe40007ffe0ff */
[C---:B------:R-:W-:Y:S02]  /*96a0*/  IADD3 R175, R133.reuse, 0x1f, RZ ;  /* 0x0000001f85af7810 */ /* 0x040fe40007ffe0ff */
[----:B------:R-:W-:Y:S01]  /*96b0*/  IADD3 R173, R133, 0x17, RZ ;  /* 0x0000001785ad7810 */ /* 0x000fe20007ffe0ff */
[----:B------:R-:W-:Y:S01]  /*96c0*/  I2F R179, R179 ;  /* 0x000000b300b37306 */ /* 0x000fe20000201400 */
[----:B------:R-:W-:Y:S02]  /*96d0*/  IABS R205, R133 ;  /* 0x0000008500cd7213 */ /* 0x000fe40000000000 */
[----:B------:R-:W-:Y:S02]  /*96e0*/  @!P1 IADD3 R184, -R2, 0x18, RZ ;  /* 0x0000001802b89810 */ /* 0x000fe40007ffe1ff */
[----:B------:R-:W-:Y:S02]  /*96f0*/  ISETP.GE.AND P1, PT, R134, RZ, PT ;  /* 0x000000ff8600720c */ /* 0x000fe40003f26270 */
[C---:B------:R-:W-:Y:S02]  /*9700*/  @!P0 IADD3 R186, -R2.reuse, 0x8, RZ ;  /* 0x0000000802ba8810 */ /* 0x040fe40007ffe1ff */
[----:B------:R-:W-:Y:S01]  /*9710*/  SEL R137, R137, R134, !P1 ;  /* 0x0000008689897207 */ /* 0x000fe20004800000 */
[----:B------:R-:W1:Y:S01]  /*9720*/  I2F R205, R205 ;  /* 0x000000cd00cd7306 */ /* 0x000e620000201400 */
[C---:B----4-:R-:W-:Y:S02]  /*9730*/  IADD3 R138, R133.reuse, 0x47, RZ ;  /* 0x00000047858a7810 */ /* 0x050fe40007ffe0ff */
[C---:B------:R-:W-:Y:S02]  /*9740*/  @!P6 IADD3 R136, -R2.reuse, 0x38, RZ ;  /* 0x000000380288e810 */ /* 0x040fe40007ffe1ff */
[----:B------:R-:W-:Y:S02]  /*9750*/  IADD3 R172, R133, 0x10, RZ ;  /* 0x0000001085ac7810 */ /* 0x000fe40007ffe0ff */
[----:B------:R-:W-:Y:S02]  /*9760*/  ISETP.GE.AND P0, PT, R181, RZ, PT ;  /* 0x000000ffb500720c */ /* 0x000fe40003f06270 */
[C---:B------:R-:W-:Y:S01]  /*9770*/  @!P1 IADD3 R134, -R2.reuse, 0x39, RZ ;  /* 0x0000003902869810 */ /* 0x040fe20007ffe1ff */
[----:B------:R4:W5:Y:S10]  /*9780*/  I2F R202, R137 ;  /* 0x0000008900ca7306 */ /* 0x0009740000201400 */
[----:B------:R-:W-:Y:S01]  /*9790*/  I2F R198, R184 ;  /* 0x000000b800c67306 */ /* 0x000fe20000201400 */
[----:B------:R-:W-:Y:S02]  /*97a0*/  @!P0 IADD3 R181, -R2, 0x11, RZ ;  /* 0x0000001102b58810 */ /* 0x000fe40007ffe1ff */
[----:B------:R-:W-:Y:S07]  /*97b0*/  ISETP.GE.AND P0, PT, R180, RZ, PT ;  /* 0x000000ffb400720c */ /* 0x000fee0003f06270 */
[----:B------:R-:W1:Y:S01]  /*97c0*/  I2F R178, R178 ;  /* 0x000000b200b27306 */ /* 0x000e620000201400 */
[----:B----4-:R-:W-:Y:S05]  /*97d0*/  IADD3 R137, R133, 0x48, RZ ;  /* 0x0000004885897810 */ /* 0x010fea0007ffe0ff */
[C---:B------:R-:W-:Y:S02]  /*97e0*/  @!P0 IADD3 R180, -R2.reuse, 0x19, RZ ;  /* 0x0000001902b48810 */ /* 0x040fe40007ffe1ff */
[----:B------:R-:W-:Y:S02]  /*97f0*/  ISETP.GE.AND P0, PT, R137, RZ, PT ;  /* 0x000000ff8900720c */ /* 0x000fe40003f06270 */
[----:B------:R-:W4:Y:S01]  /*9800*/  I2F R189, R189 ;  /* 0x000000bd00bd7306 */ /* 0x000f220000201400 */
[----:B------:R-:W-:Y:S09]  /*9810*/  IADD3 R133, R133, 0xf, RZ ;  /* 0x0000000f85857810 */ /* 0x000ff20007ffe0ff */
[----:B------:R-:W1:Y:S01]  /*9820*/  I2F R183, R183 ;  /* 0x000000b700b77306 */ /* 0x000e620000201400 */
[----:B------:R-:W-:Y:S02]  /*9830*/  @!P0 IADD3 R137, -R2, -0x8, RZ ;  /* 0xfffffff802898810 */ /* 0x000fe40007ffe1ff */
[----:B------:R-:W-:Y:S07]  /*9840*/  ISETP.GE.AND P0, PT, R176, RZ, PT ;  /* 0x000000ffb000720c */ /* 0x000fee0003f06270 */
[----:B------:R1:W-:Y:S06]  /*9850*/  I2F R184, R137 ;  /* 0x0000008900b87306 */ /* 0x0003ec0000201400 */
[C---:B------:R-:W-:Y:S02]  /*9860*/  @!P0 IADD3 R176, -R2.reuse, 0x20, RZ ;  /* 0x0000002002b08810 */ /* 0x040fe40007ffe1ff */
[----:B------:R-:W-:Y:S02]  /*9870*/  ISETP.GE.AND P0, PT, R175, RZ, PT ;  /* 0x000000ffaf00720c */ /* 0x000fe40003f06270 */
[----:B------:R-:W-:Y:S10]  /*9880*/  I2F R199, R176 ;  /* 0x000000b000c77306 */ /* 0x000ff40000201400 */
[----:B------:R-:W1:Y:S01]  /*9890*/  I2F R182, R182 ;  /* 0x000000b600b67306 */ /* 0x000e620000201400 */
[----:B------:R-:W-:Y:S02]  /*98a0*/  @!P0 IADD3 R175, -R2, 0x21, RZ ;  /* 0x0000002102af8810 */ /* 0x000fe40007ffe1ff */
[----:B------:R-:W-:Y:S07]  /*98b0*/  ISETP.GE.AND P0, PT, R174, RZ, PT ;  /* 0x000000ffae00720c */ /* 0x000fee0003f06270 */
[----:B------:R-:W1:Y:S06]  /*98c0*/  I2F R187, R187 ;  /* 0x000000bb00bb7306 */ /* 0x000e6c0000201400 */
[C---:B------:R-:W-:Y:S02]  /*98d0*/  @!P0 IADD3 R174, -R2.reuse, 0x28, RZ ;  /* 0x0000002802ae8810 */ /* 0x040fe40007ffe1ff */
[----:B------:R-:W-:Y:S02]  /*98e0*/  ISETP.GE.AND P0, PT, R173, RZ, PT ;  /* 0x000000ffad00720c */ /* 0x000fe40003f06270 */
[----:B------:R1:W-:Y:S10]  /*98f0*/  I2F R176, R174 ;  /* 0x000000ae00b07306 */ /* 0x0003f40000201400 */
[----:B------:R-:W2:Y:S01]  /*9900*/  I2F R186, R186 ;  /* 0x000000ba00ba7306 */ /* 0x000ea20000201400 */
[----:B------:R-:W-:Y:S02]  /*9910*/  @!P0 IADD3 R173, -R2, 0x29, RZ ;  /* 0x0000002902ad8810 */ /* 0x000fe40007ffe1ff */
[----:B------:R-:W-:Y:S07]  /*9920*/  ISETP.GE.AND P0, PT, R172, RZ, PT ;  /* 0x000000ffac00720c */ /* 0x000fee0003f06270 */
[----:B------:R-:W-:Y:S06]  /*9930*/  I2F R200, R180 ;  /* 0x000000b400c87306 */ /* 0x000fec0000201400 */
[----:B------:R-:W-:Y:S02]  /*9940*/  @!P0 IADD3 R172, -R2, 0x30, RZ ;  /* 0x0000003002ac8810 */ /* 0x000fe40007ffe1ff */
[----:B------:R-:W-:Y:S02]  /*9950*/  ISETP.GE.AND P0, PT, R138, RZ, PT ;  /* 0x000000ff8a00720c */ /* 0x000fe40003f06270 */
[----:B------:R-:W-:Y:S01]  /*9960*/  I2F R180, R175 ;  /* 0x000000af00b47306 */ /* 0x000fe20000201400 */
[-C--:B-1----:R-:W-:Y:S02]  /*9970*/  FFMA.FTZ R4, R205, -R132.reuse, R4 ;  /* 0x80000084cd047223 */ /* 0x082fe40000010004 */
[-C--:B------:R-:W-:Y:S02]  /*9980*/  FFMA.FTZ R5, R196, -R132.reuse, R5 ;  /* 0x80000084c4057223 */ /* 0x080fe40000010005 */
[----:B------:R-:W-:Y:S01]  /*9990*/  FFMA.FTZ R16, R195, -R132, R16 ;  /* 0x80000084c3107223 */ /* 0x000fe20000010010 */
[----:B------:R-:W-:Y:S01]  /*99a0*/  FMNMX.FTZ R137, R4, R0, !PT ;  /* 0x0000000004897209 */ /* 0x000fe20007810000 */
[-C--:B------:R-:W-:Y:S02]  /*99b0*/  FFMA.FTZ R17, R194, -R132.reuse, R17 ;  /* 0x80000084c2117223 */ /* 0x080fe40000010011 */
[CC--:B------:R-:W-:Y:S01]  /*99c0*/  FFMA.FTZ R48, R177.reuse, -R132.reuse, R48 ;  /* 0x80000084b1307223 */ /* 0x0c0fe20000010030 */
[----:B------:R-:W-:Y:S01]  /*99d0*/  I2F R175, R173 ;  /* 0x000000ad00af7306 */ /* 0x000fe20000201400 */
[-C--:B------:R-:W-:Y:S01]  /*99e0*/  FFMA.FTZ R54, R177, -R132.reuse, R54 ;  /* 0x80000084b1367223 */ /* 0x080fe20000010036 */
[----:B------:R-:W-:Y:S01]  /*99f0*/  @!P0 IADD3 R138, -R2, -0x7, RZ ;  /* 0xfffffff9028a8810 */ /* 0x000fe20007ffe1ff */
[-C--:B------:R-:W-:Y:S01]  /*9a00*/  FFMA.FTZ R20, R193, -R132.reuse, R20 ;  /* 0x80000084c1147223 */ /* 0x080fe20000010014 */
[----:B------:R-:W-:Y:S01]  /*9a10*/  ISETP.GE.AND P0, PT, R133, RZ, PT ;  /* 0x000000ff8500720c */ /* 0x000fe20003f06270 */
[-C--:B------:R-:W-:Y:S01]  /*9a20*/  FFMA.FTZ R21, R192, -R132.reuse, R21 ;  /* 0x80000084c0157223 */ /* 0x080fe20000010015 */
[----:B------:R-:W-:Y:S01]  /*9a30*/  FMNMX.FTZ R137, R5, R137, !PT ;  /* 0x0000008905897209 */ /* 0x000fe20007810000 */
[-C--:B------:R-:W-:Y:S02]  /*9a40*/  FFMA.FTZ R32, R191, -R132.reuse, R32 ;  /* 0x80000084bf207223 */ /* 0x080fe40000010020 */
[-C--:B------:R-:W-:Y:S01]  /*9a50*/  FFMA.FTZ R33, R190, -R132.reuse, R33 ;  /* 0x80000084be217223 */ /* 0x080fe20000010021 */
[----:B------:R-:W-:Y:S01]  /*9a60*/  FMNMX.FTZ R137, R16, R137, !PT ;  /* 0x0000008910897209 */ /* 0x000fe20007810000 */
[----:B------:R1:W-:Y:S01]  /*9a70*/  I2F R177, R138 ;  /* 0x0000008a00b17306 */ /* 0x0003e20000201400 */
[-C--:B------:R-:W-:Y:S02]  /*9a80*/  FFMA.FTZ R6, R201, -R132.reuse, R6 ;  /* 0x80000084c9067223 */ /* 0x080fe40000010006 */
[-C--:B------:R-:W-:Y:S02]  /*9a90*/  FFMA.FTZ R36, R179, -R132.reuse, R36 ;  /* 0x80000084b3247223 */ /* 0x080fe40000010024 */
[-C--:B------:R-:W-:Y:S01]  /*9aa0*/  FFMA.FTZ R8, R197, -R132.reuse, R8 ;  /* 0x80000084c5087223 */ /* 0x080fe20000010008 */
[----:B------:R-:W-:Y:S01]  /*9ab0*/  @!P0 IADD3 R133, -R2, 0x31, RZ ;  /* 0x0000003102858810 */ /* 0x000fe20007ffe1ff */
[-C--:B-----5:R-:W-:Y:S01]  /*9ac0*/  FFMA.FTZ R7, R202, -R132.reuse, R7 ;  /* 0x80000084ca077223 */ /* 0x0a0fe20000010007 */
[----:B------:R-:W-:Y:S01]  /*9ad0*/  FMNMX.FTZ R2, R17, R137, !PT ;  /* 0x0000008911027209 */ /* 0x000fe20007810000 */
[-C--:B------:R-:W-:Y:S01]  /*9ae0*/  FFMA.FTZ R37, R178, -R132.reuse, R37 ;  /* 0x80000084b2257223 */ /* 0x080fe20000010025 */
[----:B------:R-:W5:Y:S01]  /*9af0*/  I2F R188, R188 ;  /* 0x000000bc00bc7306 */ /* 0x000f620000201400 */
[----:B----4-:R-:W-:Y:S01]  /*9b00*/  FFMA.FTZ R9, R189, -R132, R9 ;  /* 0x80000084bd097223 */ /* 0x010fe20000010009 */
[----:B------:R-:W-:Y:S01]  /*9b10*/  FMNMX.FTZ R174, R20, R2, !PT ;  /* 0x0000000214ae7209 */ /* 0x000fe20007810000 */
[-C--:B------:R-:W-:Y:S01]  /*9b20*/  FFMA.FTZ R49, R183, -R132.reuse, R49 ;  /* 0x80000084b7317223 */ /* 0x080fe20000010031 */
[----:B------:R-:W-:Y:S01]  /*9b30*/  FMNMX.FTZ R2, R6, R3, !PT ;  /* 0x0000000306027209 */ /* 0x000fe20007810000 */
[----:B------:R-:W-:Y:S01]  /*9b40*/  FFMA.FTZ R52, R182, -R132, R52 ;  /* 0x80000084b6347223 */ /* 0x000fe20000010034 */
[----:B------:R-:W-:Y:S01]  /*9b50*/  FMNMX.FTZ R174, R21, R174, !PT ;  /* 0x000000ae15ae7209 */ /* 0x000fe20007810000 */
[-C--:B------:R-:W-:Y:S02]  /*9b60*/  FFMA.FTZ R53, R187, -R132.reuse, R53 ;  /* 0x80000084bb357223 */ /* 0x080fe40000010035 */
[----:B------:R-:W-:Y:S01]  /*9b70*/  FFMA.FTZ R18, R205, -R132, R18 ;  /* 0x80000084cd127223 */ /* 0x000fe20000010012 */
[----:B------:R-:W-:Y:S01]  /*9b80*/  FMNMX.FTZ R174, R32, R174, !PT ;  /* 0x000000ae20ae7209 */ /* 0x000fe20007810000 */
[-C--:B------:R-:W-:Y:S01]  /*9b90*/  FFMA.FTZ R64, R204, -R132.reuse, R64 ;  /* 0x80000084cc407223 */ /* 0x080fe20000010040 */
[----:B------:R-:W4:Y:S01]  /*9ba0*/  I2F R185, R185 ;  /* 0x000000b900b97306 */ /* 0x000f220000201400 */
[----:B------:R-:W-:Y:S01]  /*9bb0*/  FFMA.FTZ R19, R196, -R132, R19 ;  /* 0x80000084c4137223 */ /* 0x000fe20000010013 */
[----:B------:R-:W-:Y:S01]  /*9bc0*/  FMNMX.FTZ R174, R33, R174, !PT ;  /* 0x000000ae21ae7209 */ /* 0x000fe20007810000 */
[----:B------:R-:W-:Y:S01]  /*9bd0*/  FFMA.FTZ R65, R203, -R132, R65 ;  /* 0x80000084cb417223 */ /* 0x000fe20000010041 */
[----:B-1----:R-:W-:Y:S01]  /*9be0*/  FMNMX.FTZ R138, R7, R2, !PT ;  /* 0x00000002078a7209 */ /* 0x002fe20007810000 */
[----:B------:R-:W-:Y:S01]  /*9bf0*/  FFMA.FTZ R22, R195, -R132, R22 ;  /* 0x80000084c3167223 */ /* 0x000fe20000010016 */
[----:B------:R-:W-:Y:S01]  /*9c00*/  FMNMX.FTZ R174, R36, R174, !PT ;  /* 0x000000ae24ae7209 */ /* 0x000fe20007810000 */
[-C--:B--2---:R-:W-:Y:S01]  /*9c10*/  FFMA.FTZ R12, R186, -R132.reuse, R12 ;  /* 0x80000084ba0c7223 */ /* 0x084fe2000001000c */
[----:B------:R-:W-:Y:S01]  /*9c20*/  FMNMX.FTZ R2, R8, R135, !PT ;  /* 0x0000008708027209 */ /* 0x000fe20007810000 */
[----:B------:R-:W-:Y:S01]  /*9c30*/  FFMA.FTZ R23, R194, -R132, R23 ;  /* 0x80000084c2177223 */ /* 0x000fe20000010017 */
[----:B------:R-:W-:Y:S01]  /*9c40*/  FMNMX.FTZ R174, R37, R174, !PT ;  /* 0x000000ae25ae7209 */ /* 0x000fe20007810000 */
[----:B------:R-:W1:Y:S01]  /*9c50*/  I2F R181, R181 ;  /* 0x000000b500b57306 */ /* 0x000e620000201400 */
[----:B------:R-:W-:Y:S01]  /*9c60*/  FMNMX.FTZ R137, R9, R2, !PT ;  /* 0x0000000209897209 */ /* 0x000fe20007810000 */
[----:B-----5:R-:W-:Y:S01]  /*9c70*/  FFMA.FTZ R13, R188, -R132, R13 ;  /* 0x80000084bc0d7223 */ /* 0x020fe2000001000d */
[----:B------:R-:W-:Y:S01]  /*9c80*/  FMNMX.FTZ R174, R48, R174, !PT ;  /* 0x000000ae30ae7209 */ /* 0x000fe20007810000 */
[----:B------:R-:W-:Y:S01]  /*9c90*/  FFMA.FTZ R34, R193, -R132, R34 ;  /* 0x80000084c1227223 */ /* 0x000fe20000010022 */
[----:B------:R-:W-:Y:S01]  /*9ca0*/  FMNMX.FTZ R138, R18, R138, !PT ;  /* 0x0000008a128a7209 */ /* 0x000fe20007810000 */
[----:B------:R-:W-:Y:S01]  /*9cb0*/  FFMA.FTZ R35, R192, -R132, R35 ;  /* 0x80000084c0237223 */ /* 0x000fe20000010023 */
[----:B------:R-:W-:Y:S01]  /*9cc0*/  FMNMX.FTZ R174, R49, R174, !PT ;  /* 0x000000ae31ae7209 */ /* 0x000fe20007810000 */
[----:B------:R-:W-:Y:S01]  /*9cd0*/  FFMA.FTZ R38, R191, -R132, R38 ;  /* 0x80000084bf267223 */ /* 0x000fe20000010026 */
[----:B------:R-:W-:Y:S01]  /*9ce0*/  FMNMX.FTZ R173, R19, R138, !PT ;  /* 0x0000008a13ad7209 */ /* 0x000fe20007810000 */
[----:B------:R2:W-:Y:S01]  /*9cf0*/  I2F R2, R133 ;  /* 0x0000008500027306 */ /* 0x0005e20000201400 */
[----:B------:R-:W-:Y:S01]  /*9d00*/  FMNMX.FTZ R174, R52, R174, !PT ;  /* 0x000000ae34ae7209 */ /* 0x000fe20007810000 */
[-C--:B------:R-:W-:Y:S02]  /*9d10*/  FFMA.FTZ R28, R198, -R132.reuse, R28 ;  /* 0x80000084c61c7223 */ /* 0x080fe4000001001c */
[----:B----4-:R-:W-:Y:S01]  /*9d20*/  FFMA.FTZ R24, R185, -R132, R24 ;  /* 0x80000084b9187223 */ /* 0x010fe20000010018 */
[----:B------:R-:W-:Y:S01]  /*9d30*/  FMNMX.FTZ R174, R53, R174, !PT ;  /* 0x000000ae35ae7209 */ /* 0x000fe20007810000 */
[-C--:B------:R-:W-:Y:S02]  /*9d40*/  FFMA.FTZ R39, R190, -R132.reuse, R39 ;  /* 0x80000084be277223 */ /* 0x080fe40000010027 */
[----:B------:R-:W-:Y:S01]  /*9d50*/  FFMA.FTZ R29, R200, -R132, R29 ;  /* 0x80000084c81d7223 */ /* 0x000fe2000001001d */
[----:B------:R-:W-:Y:S01]  /*9d60*/  FMNMX.FTZ R174, R64, R174, !PT ;  /* 0x000000ae40ae7209 */ /* 0x000fe20007810000 */
[----:B------:R-:W4:Y:S01]  /*9d70*/  I2F R172, R172 ;  /* 0x000000ac00ac7306 */ /* 0x000f220000201400 */
[----:B------:R-:W-:Y:S02]  /*9d80*/  FFMA.FTZ R50, R179, -R132, R50 ;  /* 0x80000084b3327223 */ /* 0x000fe40000010032 */
[----:B------:R-:W-:Y:S01]  /*9d90*/  FMNMX.FTZ R138, R65, R174, !PT ;  /* 0x000000ae418a7209 */ /* 0x000fe20007810000 */
[-C--:B-1----:R-:W-:Y:S02]  /*9da0*/  FFMA.FTZ R25, R181, -R132.reuse, R25 ;  /* 0x80000084b5197223 */ /* 0x082fe40000010019 */
[-C--:B------:R-:W-:Y:S02]  /*9db0*/  FFMA.FTZ R40, R199, -R132.reuse, R40 ;  /* 0x80000084c7287223 */ /* 0x080fe40000010028 */
[-C--:B------:R-:W-:Y:S02]  /*9dc0*/  FFMA.FTZ R51, R178, -R132.reuse, R51 ;  /* 0x80000084b2337223 */ /* 0x080fe40000010033 */
[----:B------:R-:W1:Y:S01]  /*9dd0*/  I2F R174, R136 ;  /* 0x0000008800ae7306 */ /* 0x000e620000201400 */
[-C--:B------:R-:W-:Y:S02]  /*9de0*/  FFMA.FTZ R41, R180, -R132.reuse, R41 ;  /* 0x80000084b4297223 */ /* 0x080fe40000010029 */
[-C--:B------:R-:W-:Y:S01]  /*9df0*/  FFMA.FTZ R44, R176, -R132.reuse, R44 ;  /* 0x80000084b02c7223 */ /* 0x080fe2000001002c */
[----:B--2---:R-:W-:Y:S01]  /*9e00*/  FMNMX.FTZ R133, R12, R137, !PT ;  /* 0x000000890c857209 */ /* 0x004fe20007810000 */
[-C--:B------:R-:W-:Y:S01]  /*9e10*/  FFMA.FTZ R55, R183, -R132.reuse, R55 ;  /* 0x80000084b7377223 */ /* 0x080fe20000010037 */
[----:B------:R-:W-:Y:S01]  /*9e20*/  FMNMX.FTZ R137, R22, R173, !PT ;  /* 0x000000ad16897209 */ /* 0x000fe20007810000 */
[-C--:B------:R-:W-:Y:S01]  /*9e30*/  FFMA.FTZ R45, R175, -R132.reuse, R45 ;  /* 0x80000084af2d7223 */ /* 0x080fe2000001002d */
[----:B------:R-:W2:Y:S01]  /*9e40*/  SHFL.BFLY PT, R173, R138, 0x2, 0x1f ;  /* 0x0c401f008aad7f89 */ /* 0x000ea200000e0000 */
[----:B------:R-:W-:Y:S01]  /*9e50*/  FMNMX.FTZ R133, R13, R133, !PT ;  /* 0x000000850d857209 */ /* 0x000fe20007810000 */
[----:B------:R-:W5:Y:S01]  /*9e60*/  I2F R136, R134 ;  /* 0x0000008600887306 */ /* 0x000f620000201400 */
[----:B------:R-:W-:Y:S01]  /*9e70*/  FMNMX.FTZ R137, R23, R137, !PT ;  /* 0x0000008917897209 */ /* 0x000fe20007810000 */
[-C--:B------:R-:W-:Y:S01]  /*9e80*/  FFMA.FTZ R66, R182, -R132.reuse, R66 ;  /* 0x80000084b6427223 */ /* 0x080fe20000010042 */
[----:B------:R-:W-:Y:S01]  /*9e90*/  FMNMX.FTZ R133, R24, R133, !PT ;  /* 0x0000008518857209 */ /* 0x000fe20007810000 */
[-C--:B----4-:R-:W-:Y:S01]  /*9ea0*/  FFMA.FTZ R56, R172, -R132.reuse, R56 ;  /* 0x80000084ac387223 */ /* 0x090fe20000010038 */
        /* <DEDUP_REMOVED lines=9> */
[-C--:B-1----:R-:W-:Y:S01]  /*9f40*/  FFMA.FTZ R60, R174, -R132.reuse, R60 ;  /* 0x80000084ae3c7223 */ /* 0x082fe2000001003c */
[----:B------:R-:W-:Y:S01]  /*9f50*/  FMNMX.FTZ R133, R29, R133, !PT ;  /* 0x000000851d857209 */ /* 0x000fe20007810000 */
[-C--:B------:R-:W-:Y:S01]  /*9f60*/  FFMA.FTZ R14, R197, -R132.reuse, R14 ;  /* 0x80000084c50e7223 */ /* 0x080fe2000001000e */
[----:B------:R-:W-:Y:S01]  /*9f70*/  FMNMX.FTZ R137, R39, R137, !PT ;  /* 0x0000008927897209 */ /* 0x000fe20007810000 */
[-C--:B------:R-:W-:Y:S02]  /*9f80*/  FFMA.FTZ R15, R189, -R132.reuse, R15 ;  /* 0x80000084bd0f7223 */ /* 0x080fe4000001000f */
[-C--:B------:R-:W-:Y:S01]  /*9f90*/  FFMA.FTZ R26, R186, -R132.reuse, R26 ;  /* 0x80000084ba1a7223 */ /* 0x080fe2000001001a */
[----:B------:R-:W-:Y:S01]  /*9fa0*/  FMNMX.FTZ R137, R50, R137, !PT ;  /* 0x0000008932897209 */ /* 0x000fe20007810000 */
[-C--:B------:R-:W-:Y:S01]  /*9fb0*/  FFMA.FTZ R27, R188, -R132.reuse, R27 ;  /* 0x80000084bc1b7223 */ /* 0x080fe2000001001b */
[----:B--2---:R-:W-:Y:S01]  /*9fc0*/  FMNMX.FTZ R138, R138, R173, !PT ;  /* 0x000000ad8a8a7209 */ /* 0x004fe20007810000 */
[-C--:B-----5:R-:W-:Y:S01]  /*9fd0*/  FFMA.FTZ R61, R136, -R132.reuse, R61 ;  /* 0x80000084883d7223 */ /* 0x0a0fe2000001003d */
[----:B------:R-:W-:Y:S01]  /*9fe0*/  FMNMX.FTZ R134, R40, R133, !PT ;  /* 0x0000008528867209 */ /* 0x000fe20007810000 */
[----:B------:R-:W-:Y:S01]  /*9ff0*/  FFMA.FTZ R30, R185, -R132, R30 ;  /* 0x80000084b91e7223 */ /* 0x000fe2000001001e */
[----:B------:R-:W-:Y:S01]  /*a000*/  FMNMX.FTZ R137, R51, R137, !PT ;  /* 0x0000008933897209 */ /* 0x000fe20007810000 */
[----:B------:R-:W1:Y:S01]  /*a010*/  SHFL.BFLY PT, R173, R138, 0x1, 0x1f ;  /* 0x0c201f008aad7f89 */ /* 0x000e6200000e0000 */
        /* <DEDUP_REMOVED lines=19> */
[----:B------:R-:W2:Y:S01]  /*a150*/  SHFL.BFLY PT, R174, R137, 0x2, 0x1f ;  /* 0x0c401f0089ae7f89 */ /* 0x000ea200000e0000 */
[----:B------:R-:W-:Y:S01]  /*a160*/  FMNMX.FTZ R136, R60, R134, !PT ;  /* 0x000000863c887209 */ /* 0x000fe20007810000 */
[----:B------:R-:W-:Y:S01]  /*a170*/  IMAD.SHL.U32 R204, R223, 0x2, RZ ;  /* 0x00000002dfcc7824 */ /* 0x000fe200078e00ff */
[----:B------:R-:W-:Y:S02]  /*a180*/  FMNMX.FTZ R133, R11, R133, !PT ;  /* 0x000000850b857209 */ /* 0x000fe40007810000 */
[----:B-1----:R-:W-:Y:S02]  /*a190*/  FMNMX.FTZ R138, R138, R173, !PT ;  /* 0x000000ad8a8a7209 */ /* 0x002fe40007810000 */
[----:B------:R-:W-:Y:S01]  /*a1a0*/  FMNMX.FTZ R133, R14, R133, !PT ;  /* 0x000000850e857209 */ /* 0x000fe20007810000 */
[----:B------:R-:W-:Y:S01]  /*a1b0*/  LDSM.16.MT88.4 R176, [R216+0x9000] ;  /* 0x00900000d8b0783b */ /* 0x000fe20000004200 */
[C---:B------:R-:W-:Y:S01]  /*a1c0*/  FSETP.NEU.FTZ.AND P0, PT, R138.reuse, -INF , PT ;  /* 0xff8000008a00780b */ /* 0x040fe20003f1d000 */
[C---:B------:R-:W-:Y:S01]  /*a1d0*/  FADD.FTZ R0, -R138.reuse, R0 ;  /* 0x000000008a007221 */ /* 0x040fe20000010100 */
[----:B------:R-:W-:Y:S01]  /*a1e0*/  FMNMX.FTZ R133, R15, R133, !PT ;  /* 0x000000850f857209 */ /* 0x000fe20007810000 */
[----:B------:R-:W-:Y:S01]  /*a1f0*/  FMUL.FTZ R184, R138, c[0x0][0x23c] ;  /* 0x00008f008ab87a20 */ /* 0x000fe20000410000 */
[----:B------:R-:W-:Y:S01]  /*a200*/  FMNMX.FTZ R136, R61, R136, !PT ;  /* 0x000000883d887209 */ /* 0x000fe20007810000 */
[----:B------:R-:W-:Y:S01]  /*a210*/  FMUL.FTZ R0, R0, c[0x0][0x23c] ;  /* 0x00008f0000007a20 */ /* 0x000fe20000410000 */
[----:B------:R-:W-:Y:S02]  /*a220*/  FMNMX.FTZ R133, R26, R133, !PT ;  /* 0x000000851a857209 */ /* 0x000fe40007810000 */
[----:B------:R-:W-:Y:S01]  /*a230*/  FSEL R184, R184, RZ, P0 ;  /* 0x000000ffb8b87208 */ /* 0x000fe20000000000 */
[----:B------:R1:W4:Y:S01]  /*a240*/  MUFU.EX2 R134, R0 ;  /* 0x0000000000867308 */ /* 0x0003220000000800 */
[----:B------:R-:W-:Y:S01]  /*a250*/  FMNMX.FTZ R133, R27, R133, !PT ;  /* 0x000000851b857209 */ /* 0x000fe20007810000 */
[----:B------:R-:W5:Y:S02]  /*a260*/  SHFL.BFLY PT, R173, R136, 0x2, 0x1f ;  /* 0x0c401f0088ad7f89 */ /* 0x000f6400000e0000 */
[--C-:B------:R-:W-:Y:S01]  /*a270*/  FFMA.FTZ R16, R16, c[0x0][0x23c], -R184.reuse ;  /* 0x00008f0010107a23 */ /* 0x100fe200000108b8 */
[----:B------:R-:W-:Y:S01]  /*a280*/  FMNMX.FTZ R133, R30, R133, !PT ;  /* 0x000000851e857209 */ /* 0x000fe20007810000 */
[--C-:B------:R-:W-:Y:S01]  /*a290*/  FFMA.FTZ R4, R4, c[0x0][0x23c], -R184.reuse ;  /* 0x00008f0004047a23 */ /* 0x100fe200000108b8 */
[----:B--2---:R-:W-:Y:S01]  /*a2a0*/  FMNMX.FTZ R137, R137, R174, !PT ;  /* 0x000000ae89897209 */ /* 0x004fe20007810000 */
[--C-:B------:R-:W-:Y:S02]  /*a2b0*/  FFMA.FTZ R5, R5, c[0x0][0x23c], -R184.reuse ;  /* 0x00008f0005057a23 */ /* 0x100fe400000108b8 */
        /* <DEDUP_REMOVED lines=8> */
[----:B------:R-:W-:Y:S01]  /*a340*/  FFMA.FTZ R36, R36, c[0x0][0x23c], -R184 ;  /* 0x00008f0024247a23 */ /* 0x000fe200000108b8 */
[----:B-1----:R-:W-:Y:S01]  /*a350*/  FMNMX.FTZ R0, R31, R133, !PT ;  /* 0x000000851f007209 */ /* 0x002fe20007810000 */
[----:B----4-:R-:W-:Y:S01]  /*a360*/  FMUL.FTZ R68, R134, R68 ;  /* 0x0000004486447220 */ /* 0x010fe20000410000 */
[----:B------:R-:W1:Y:S01]  /*a370*/  SHFL.BFLY PT, R133, R137, 0x1, 0x1f ;  /* 0x0c201f0089857f89 */ /* 0x000e6200000e0000 */
[----:B-----5:R-:W-:Y:S01]  /*a380*/  FMNMX.FTZ R136, R136, R173, !PT ;  /* 0x000000ad88887209 */ /* 0x020fe20007810000 */
[----:B------:R-:W-:Y:S01]  /*a390*/  FMUL.FTZ R69, R134, R69 ;  /* 0x0000004586457220 */ /* 0x000fe20000410000 */
[----:B------:R-:W-:Y:S01]  /*a3a0*/  FMNMX.FTZ R0, R42, R0, !PT ;  /* 0x000000002a007209 */ /* 0x000fe20007810000 */
[----:B------:R4:W-:Y:S01]  /*a3b0*/  MUFU.EX2 R239, R5 ;  /* 0x0000000500ef7308 */ /* 0x0009e20000000800 */
[C---:B------:R-:W-:Y:S02]  /*a3c0*/  FMUL.FTZ R80, R134.reuse, R80 ;  /* 0x0000005086507220 */ /* 0x040fe40000410000 */
[----:B------:R-:W-:Y:S01]  /*a3d0*/  FMNMX.FTZ R0, R43, R0, !PT ;  /* 0x000000002b007209 */ /* 0x000fe20007810000 */
[----:B--2---:R-:W2:Y:S01]  /*a3e0*/  SHFL.BFLY PT, R16, R136, 0x1, 0x1f ;  /* 0x0c201f0088107f89 */ /* 0x004ea200000e0000 */
[----:B------:R-:W-:Y:S02]  /*a3f0*/  FMUL.FTZ R81, R134, R81 ;  /* 0x0000005186517220 */ /* 0x000fe40000410000 */
[----:B------:R-:W-:Y:S01]  /*a400*/  FMNMX.FTZ R0, R46, R0, !PT ;  /* 0x000000002e007209 */ /* 0x000fe20007810000 */
[C---:B------:R-:W-:Y:S02]  /*a410*/  FMUL.FTZ R84, R134.reuse, R84 ;  /* 0x0000005486547220 */ /* 0x040fe40000410000 */
[----:B------:R5:W-:Y:S01]  /*a420*/  MUFU.EX2 R240, R17 ;  /* 0x0000001100f07308 */ /* 0x000be20000000800 */
[----:B------:R-:W-:Y:S01]  /*a430*/  FMNMX.FTZ R0, R47, R0, !PT ;  /* 0x000000002f007209 */ /* 0x000fe20007810000 */
[C---:B------:R-:W-:Y:S01]  /*a440*/  FMUL.FTZ R85, R134.reuse, R85 ;  /* 0x0000005586557220 */ /* 0x040fe20000410000 */
[----:B---3--:R-:W-:Y:S01]  /*a450*/  LOP3.LUT R4, R243, UR21, R204, 0x96, !PT ;  /* 0x00000015f3047c12 */ /* 0x008fe2000f8e96cc */
[----:B------:R-:W-:Y:S01]  /*a460*/  FMUL.FTZ R96, R134, R96 ;  /* 0x0000006086607220 */ /* 0x000fe20000410000 */
[----:B------:R-:W-:Y:S01]  /*a470*/  FMNMX.FTZ R0, R58, R0, !PT ;  /* 0x000000003a007209 */ /* 0x000fe20007810000 */
[C---:B------:R-:W-:Y:S02]  /*a480*/  FMUL.FTZ R97, R134.reuse, R97 ;  /* 0x0000006186617220 */ /* 0x040fe40000410000 */
[C---:B------:R-:W-:Y:S01]  /*a490*/  FMUL.FTZ R112, R134.reuse, R112 ;  /* 0x0000007086707220 */ /* 0x040fe20000410000 */
[----:B------:R-:W-:Y:S01]  /*a4a0*/  FMNMX.FTZ R0, R59, R0, !PT ;  /* 0x000000003b007209 */ /* 0x000fe20007810000 */
[----:B------:R-:W-:Y:S01]  /*a4b0*/  MUFU.EX2 R225, R32 ;  /* 0x0000002000e17308 */ /* 0x000fe20000000800 */
[----:B-1----:R-:W-:Y:S01]  /*a4c0*/  FMNMX.FTZ R137, R137, R133, !PT ;  /* 0x0000008589897209 */ /* 0x002fe20007810000 */
[----:B------:R-:W-:Y:S01]  /*a4d0*/  FMUL.FTZ R113, R134, R113 ;  /* 0x0000007186717220 */ /* 0x000fe20000410000 */
[----:B------:R-:W-:Y:S01]  /*a4e0*/  FMNMX.FTZ R0, R62, R0, !PT ;  /* 0x000000003e007209 */ /* 0x000fe20007810000 */
[----:B----4-:R-:W-:Y:S01]  /*a4f0*/  IMAD.WIDE.U32 R4, R4, -0x326172a9, RZ ;  /* 0xcd9e8d5704047825 */ /* 0x010fe200078e00ff */
[----:B------:R-:W-:Y:S02]  /*a500*/  FSETP.NEU.FTZ.AND P0, PT, R137, -INF , PT ;  /* 0xff8000008900780b */ /* 0x000fe40003f1d000 */
[----:B------:R-:W-:Y:S01]  /*a510*/  FMNMX.FTZ R2, R63, R0, !PT ;  /* 0x000000003f027209 */ /* 0x000fe20007810000 */
[C---:B------:R-:W-:Y:S01]  /*a520*/  FADD.FTZ R0, -R137.reuse, R3 ;  /* 0x0000000389007221 */ /* 0x040fe20000010100 */
[----:B--2---:R-:W-:Y:S01]  /*a530*/  FMNMX.FTZ R136, R136, R16, !PT ;  /* 0x0000001088887209 */ /* 0x004fe20007810000 */
[----:B------:R-:W-:Y:S01]  /*a540*/  FMUL.FTZ R185, R137, c[0x0][0x23c] ;  /* 0x00008f0089b97a20 */ /* 0x000fe20000410000 */
[----:B------:R-:W-:Y:S01]  /*a550*/  LOP3.LUT R16, R249, UR12, R242, 0x96, !PT ;  /* 0x0000000cf9107c12 */ /* 0x000fe2000f8e96f2 */
[----:B------:R-:W-:Y:S01]  /*a560*/  FMUL.FTZ R0, R0, c[0x0][0x23c] ;  /* 0x00008f0000007a20 */ /* 0x000fe20000410000 */
[----:B------:R-:W1:Y:S01]  /*a570*/  SHFL.BFLY PT, R3, R2, 0x2, 0x1f ;  /* 0x0c401f0002037f89 */ /* 0x000e6200000e0000 */
[----:B------:R-:W-:Y:S01]  /*a580*/  FMUL.FTZ R186, R136, c[0x0][0x23c] ;  /* 0x00008f0088ba7a20 */ /* 0x000fe20000410000 */
[----:B------:R-:W-:Y:S01]  /*a590*/  FSEL R185, R185, RZ, P0 ;  /* 0x000000ffb9b97208 */ /* 0x000fe20000000000 */
[----:B------:R2:W3:Y:S01]  /*a5a0*/  MUFU.EX2 R133, R0 ;  /* 0x0000000000857308 */ /* 0x0004e20000000800 */
[----:B------:R-:W-:Y:S01]  /*a5b0*/  IMAD.WIDE.U32 R202, R16, -0x326172a9, RZ ;  /* 0xcd9e8d5710ca7825 */ /* 0x000fe200078e00ff */
[----:B------:R-:W-:Y:S02]  /*a5c0*/  LOP3.LUT R16, R5, UR13, R208, 0x96, !PT ;  /* 0x0000000d05107c12 */ /* 0x000fe4000f8e96d0 */
[----:B------:R-:W-:Y:S01]  /*a5d0*/  FSETP.NEU.FTZ.AND P0, PT, R136, -INF , PT ;  /* 0xff8000008800780b */ /* 0x000fe20003f1d000 */
[--C-:B------:R-:W-:Y:S01]  /*a5e0*/  FFMA.FTZ R18, R18, c[0x0][0x23c], -R185.reuse ;  /* 0x00008f0012127a23 */ /* 0x100fe200000108b9 */
[----:B------:R-:W-:Y:S01]  /*a5f0*/  LOP3.LUT R172, R203, UR11, R4, 0x96, !PT ;  /* 0x0000000bcbac7c12 */ /* 0x000fe2000f8e9604 */
[--C-:B------:R-:W-:Y:S01]  /*a600*/  FFMA.FTZ R19, R19, c[0x0][0x23c], -R185.reuse ;  /* 0x00008f0013137a23 */ /* 0x100fe200000108b9 */
[----:B------:R-:W-:Y:S01]  /*a610*/  FSEL R186, R186, RZ, P0 ;  /* 0x000000ffbaba7208 */ /* 0x000fe20000000000 */
[--C-:B------:R-:W-:Y:S01]  /*a620*/  FFMA.FTZ R6, R6, c[0x0][0x23c], -R185.reuse ;  /* 0x00008f0006067a23 */ /* 0x100fe200000108b9 */
[----:B------:R-:W-:Y:S01]  /*a630*/  MUFU.EX2 R238, R18 ;  /* 0x0000001200ee7308 */ /* 0x000fe20000000800 */
[----:B------:R-:W-:Y:S02]  /*a640*/  FFMA.FTZ R7, R7, c[0x0][0x23c], -R185 ;  /* 0x00008f0007077a23 */ /* 0x000fe400000108b9 */
[----:B-----5:R-:W-:Y:S04]  /*a650*/  IMAD.WIDE.U32 R16, R16, -0x2daee0ad, RZ ;  /* 0xd2511f5310107825 */ /* 0x020fe800078e00ff */
[----:B------:R-:W-:Y:S03]  /*a660*/  IMAD.WIDE.U32 R172, R172, -0x2daee0ad, RZ ;  /* 0xd2511f53acac7825 */ /* 0x000fe600078e00ff */
[----:B------:R-:W4:Y:S01]  /*a670*/  MUFU.EX2 R237, R19 ;  /* 0x0000001300ed7308 */ /* 0x000f220000000800 */
[--C-:B------:R-:W-:Y:S02]  /*a680*/  FFMA.FTZ R12, R12, c[0x0][0x23c], -R186.reuse ;  /* 0x00008f000c0c7a23 */ /* 0x100fe400000108ba */
[--C-:B------:R-:W-:Y:S02]  /*a690*/  FFMA.FTZ R13, R13, c[0x0][0x23c], -R186.reuse ;  /* 0x00008f000d0d7a23 */ /* 0x100fe400000108ba */
[----:B--2---:R-:W-:Y:S02]  /*a6a0*/  FADD.FTZ R0, -R136, R135 ;  /* 0x0000008788007221 */ /* 0x004fe40000010100 */
[--C-:B------:R-:W-:Y:S02]  /*a6b0*/  FFMA.FTZ R8, R8, c[0x0][0x23c], -R186.reuse ;  /* 0x00008f0008087a23 */ /* 0x100fe400000108ba */
[----:B------:R-:W-:Y:S01]  /*a6c0*/  FMUL.FTZ R0, R0, c[0x0][0x23c] ;  /* 0x00008f0000007a20 */ /* 0x000fe20000410000 */
[----:B------:R-:W-:Y:S01]  /*a6d0*/  MUFU.EX2 R230, R6 ;  /* 0x0000000600e67308 */ /* 0x000fe20000000800 */
[--C-:B------:R-:W-:Y:S02]  /*a6e0*/  FFMA.FTZ R9, R9, c[0x0][0x23c], -R186.reuse ;  /* 0x00008f0009097a23 */ /* 0x100fe400000108ba */
[C---:B---3--:R-:W-:Y:S02]  /*a6f0*/  FMUL.FTZ R70, R133.reuse, R70 ;  /* 0x0000004685467220 */ /* 0x048fe40000410000 */
[C---:B------:R-:W-:Y:S02]  /*a700*/  FMUL.FTZ R71, R133.reuse, R71 ;  /* 0x0000004785477220 */ /* 0x040fe40000410000 */
[C---:B------:R-:W-:Y:S02]  /*a710*/  FMUL.FTZ R82, R133.reuse, R82 ;  /* 0x0000005285527220 */ /* 0x040fe40000410000 */
[C---:B------:R-:W-:Y:S01]  /*a720*/  FMUL.FTZ R83, R133.reuse, R83 ;  /* 0x0000005385537220 */ /* 0x040fe20000410000 */
[----:B------:R1:W2:Y:S01]  /*a730*/  MUFU.EX2 R135, R0 ;  /* 0x0000000000877308 */ /* 0x0002a20000000800 */
[C---:B------:R-:W-:Y:S02]  /*a740*/  FMUL.FTZ R86, R133.reuse, R86 ;  /* 0x0000005685567220 */ /* 0x040fe40000410000 */
[----:B------:R-:W-:Y:S01]  /*a750*/  FMUL.FTZ R87, R133, R87 ;  /* 0x0000005785577220 */ /* 0x000fe20000410000 */
[----:B----4-:R-:W-:Y:S01]  /*a760*/  F2FP.PACK_AB R175, R237, R238 ;  /* 0x000000eeedaf723e */ /* 0x010fe200000000ff */
[----:B------:R-:W-:Y:S02]  /*a770*/  FMUL.FTZ R32, R134, R156 ;  /* 0x0000009c86207220 */ /* 0x000fe40000410000 */
[--C-:B------:R-:W-:Y:S02]  /*a780*/  FFMA.FTZ R38, R38, c[0x0][0x23c], -R185.reuse ;  /* 0x00008f0026267a23 */ /* 0x100fe400000108b9 */
[C---:B------:R-:W-:Y:S01]  /*a790*/  FMUL.FTZ R98, R133.reuse, R98 ;  /* 0x0000006285627220 */ /* 0x040fe20000410000 */
[----:B------:R-:W-:Y:S01]  /*a7a0*/  MUFU.EX2 R236, R7 ;  /* 0x0000000700ec7308 */ /* 0x000fe20000000800 */
[----:B------:R-:W-:Y:S02]  /*a7b0*/  FMUL.FTZ R99, R133, R99 ;  /* 0x0000006385637220 */ /* 0x000fe40000410000 */
[--C-:B------:R-:W-:Y:S02]  /*a7c0*/  FFMA.FTZ R34, R34, c[0x0][0x23c], -R185.reuse ;  /* 0x00008f0022227a23 */ /* 0x100fe400000108b9 */
[----:B------:R-:W-:Y:S02]  /*a7d0*/  FFMA.FTZ R35, R35, c[0x0][0x23c], -R185 ;  /* 0x00008f0023237a23 */ /* 0x000fe400000108b9 */
[C---:B------:R-:W-:Y:S02]  /*a7e0*/  FMUL.FTZ R114, R133.reuse, R114 ;  /* 0x0000007285727220 */ /* 0x040fe40000410000 */
[----:B------:R-:W-:Y:S01]  /*a7f0*/  FMUL.FTZ R115, R133, R115 ;  /* 0x0000007385737220 */ /* 0x000fe20000410000 */
[----:B------:R-:W-:Y:S01]  /*a800*/  MUFU.EX2 R235, R12 ;  /* 0x0000000c00eb7308 */ /* 0x000fe20000000800 */
[--C-:B------:R-:W-:Y:S02]  /*a810*/  FFMA.FTZ R45, R45, c[0x0][0x23c], -R186.reuse ;  /* 0x00008f002d2d7a23 */ /* 0x100fe400000108ba */
[----:B------:R-:W-:Y:S01]  /*a820*/  FFMA.FTZ R56, R56, c[0x0][0x23c], -R186 ;  /* 0x00008f0038387a23 */ /* 0x000fe200000108ba */
[----:B-1----:R-:W-:Y:S01]  /*a830*/  FMNMX.FTZ R0, R2, R3, !PT ;  /* 0x0000000302007209 */ /* 0x002fe20007810000 */
[----:B--2---:R-:W-:Y:S01]  /*a840*/  FMUL.FTZ R72, R135, R72 ;  /* 0x0000004887487220 */ /* 0x004fe20000410000 */
[----:B------:R-:W-:Y:S01]  /*a850*/  LOP3.LUT R3, R247, UR12, R242, 0x96, !PT ;  /* 0x0000000cf7037c12 */ /* 0x000fe2000f8e96f2 */
[----:B------:R-:W-:Y:S02]  /*a860*/  FMUL.FTZ R73, R135, R73 ;  /* 0x0000004987497220 */ /* 0x000fe40000410000 */
[----:B------:R-:W1:Y:S01]  /*a870*/  SHFL.BFLY PT, R2, R0, 0x1, 0x1f ;  /* 0x0c201f0000027f89 */ /* 0x000e6200000e0000 */
[----:B------:R-:W2:Y:S01]  /*a880*/  MUFU.EX2 R234, R13 ;  /* 0x0000000d00ea7308 */ /* 0x000ea20000000800 */
[----:B------:R-:W-:Y:S01]  /*a890*/  IMAD.WIDE.U32 R200, R3, -0x326172a9, RZ ;  /* 0xcd9e8d5703c87825 */ /* 0x000fe200078e00ff */
[----:B------:R-:W-:Y:S03]  /*a8a0*/  LOP3.LUT R3, R5, UR13, R206, 0x96, !PT ;  /* 0x0000000d05037c12 */ /* 0x000fe6000f8e96ce */
[----:B------:R-:W-:Y:S01]  /*a8b0*/  FMUL.FTZ R76, R135, R76 ;  /* 0x0000004c874c7220 */ /* 0x000fe20000410000 */
[----:B------:R-:W-:Y:S01]  /*a8c0*/  LOP3.LUT R18, R201, UR11, R4, 0x96, !PT ;  /* 0x0000000bc9127c12 */ /* 0x000fe2000f8e9604 */
[----:B------:R-:W-:Y:S03]  /*a8d0*/  IMAD.WIDE.U32 R4, R3, -0x2daee0ad, RZ ;  /* 0xd2511f5303047825 */ /* 0x000fe600078e00ff */
[----:B------:R-:W-:Y:S01]  /*a8e0*/  MUFU.EX2 R229, R8 ;  /* 0x0000000800e57308 */ /* 0x000fe20000000800 */
[----:B------:R-:W-:Y:S01]  /*a8f0*/  IMAD.WIDE.U32 R18, R18, -0x2daee0ad, RZ ;  /* 0xd2511f5312127825 */ /* 0x000fe200078e00ff */
[----:B------:R-:W-:Y:S02]  /*a900*/  LOP3.LUT R4, R173, UR8, R4, 0x96, !PT ;  /* 0x00000008ad047c12 */ /* 0x000fe4000f8e9604 */
[----:B------:R-:W-:Y:S01]  /*a910*/  LOP3.LUT R6, R5, UR10, R248, 0x96, !PT ;  /* 0x0000000a05067c12 */ /* 0x000fe2000f8e96f8 */
[----:B------:R-:W-:Y:S01]  /*a920*/  FMUL.FTZ R77, R135, R77 ;  /* 0x0000004d874d7220 */ /* 0x000fe20000410000 */
[----:B------:R-:W-:Y:S01]  /*a930*/  LOP3.LUT R16, R19, UR8, R16, 0x96, !PT ;  /* 0x0000000813107c12 */ /* 0x000fe2000f8e9610 */
[----:B------:R-:W-:Y:S01]  /*a940*/  IMAD.WIDE.U32 R194, R4, -0x326172a9, RZ ;  /* 0xcd9e8d5704c27825 */ /* 0x000fe200078e00ff */
[----:B------:R-:W-:Y:S02]  /*a950*/  LOP3.LUT R5, R17, UR10, R246, 0x96, !PT ;  /* 0x0000000a11057c12 */ /* 0x000fe4000f8e96f6 */
[----:B------:R-:W3:Y:S01]  /*a960*/  MUFU.EX2 R228, R9 ;  /* 0x0000000900e47308 */ /* 0x000ee20000000800 */
[----:B------:R-:W-:Y:S01]  /*a970*/  IMAD.WIDE.U32 R192, R16, -0x326172a9, RZ ;  /* 0xcd9e8d5710c07825 */ /* 0x000fe200078e00ff */
[----:B-1----:R-:W-:Y:S03]  /*a980*/  FMNMX.FTZ R2, R0, R2, !PT ;  /* 0x0000000200027209 */ /* 0x002fe60007810000 */
[----:B------:R-:W-:Y:S01]  /*a990*/  IMAD.WIDE.U32 R4, R5, -0x326172a9, RZ ;  /* 0xcd9e8d5705047825 */ /* 0x000fe200078e00ff */
[----:B--2---:R-:W-:Y:S02]  /*a9a0*/  F2FP.PACK_AB R182, R234, R235 ;  /* 0x000000ebeab6723e */ /* 0x004fe400000000ff */
[C---:B------:R-:W-:Y:S01]  /*a9b0*/  FSETP.NEU.FTZ.AND P0, PT, R2.reuse, -INF , PT ;  /* 0xff8000000200780b */ /* 0x040fe20003f1d000 */
[----:B------:R-:W-:Y:S01]  /*a9c0*/  FMUL.FTZ R187, R2, c[0x0][0x23c] ;  /* 0x00008f0002bb7a20 */ /* 0x000fe20000410000 */
[----:B------:R-:W-:Y:S01]  /*a9d0*/  LOP3.LUT R3, R193, UR7, R4, 0x96, !PT ;  /* 0x00000007c1037c12 */ /* 0x000fe2000f8e9604 */
[----:B------:R-:W-:Y:S01]  /*a9e0*/  IMAD.WIDE.U32 R6, R6, -0x326172a9, RZ ;  /* 0xcd9e8d5706067825 */ /* 0x000fe200078e00ff */
[----:B------:R-:W-:Y:S01]  /*a9f0*/  LOP3.LUT R5, R5, UR9, R200, 0x96, !PT ;  /* 0x0000000905057c12 */ /* 0x000fe2000f8e96c8 */
[----:B------:R-:W-:Y:S01]  /*aa00*/  MUFU.EX2 R224, R33 ;  /* 0x0000002100e07308 */ /* 0x000fe20000000800 */
[----:B------:R-:W-:Y:S01]  /*aa10*/  FSEL R187, R187, RZ, P0 ;  /* 0x000000ffbbbb7208 */ /* 0x000fe20000000000 */
[----:B------:R-:W-:Y:S01]  /*aa20*/  IMAD.WIDE.U32 R198, R3, -0x2daee0ad, RZ ;  /* 0xd2511f5303c67825 */ /* 0x000fe200078e00ff */
[----:B------:R-:W-:Y:S02]  /*aa30*/  LOP3.LUT R0, R195, UR7, R6, 0x96, !PT ;  /* 0x00000007c3007c12 */ /* 0x000fe4000f8e9606 */
[----:B------:R-:W-:Y:S01]  /*aa40*/  LOP3.LUT R7, R7, UR9, R202, 0x96, !PT ;  /* 0x0000000907077c12 */ /* 0x000fe2000f8e96ca */
[--C-:B------:R-:W-:Y:S02]  /*aa50*/  FFMA.FTZ R14, R14, c[0x0][0x23c], -R187.reuse ;  /* 0x00008f000e0e7a23 */ /* 0x100fe400000108bb */
[----:B------:R-:W-:Y:S02]  /*aa60*/  FFMA.FTZ R15, R15, c[0x0][0x23c], -R187 ;  /* 0x00008f000f0f7a23 */ /* 0x000fe400000108bb */
[----:B------:R1:W-:Y:S01]  /*aa70*/  MUFU.EX2 R232, R14 ;  /* 0x0000000e00e87308 */ /* 0x0003e20000000800 */
[----:B------:R-:W-:Y:S01]  /*aa80*/  IMAD.WIDE.U32 R4, R5, -0x2daee0ad, RZ ;  /* 0xd2511f5305047825 */ /* 0x000fe200078e00ff */
[----:B---3--:R-:W-:Y:S03]  /*aa90*/  F2FP.PACK_AB R180, R228, R229 ;  /* 0x000000e5e4b4723e */ /* 0x008fe600000000ff */
[----:B------:R-:W-:Y:S01]  /*aaa0*/  IMAD.WIDE.U32 R196, R0, -0x2daee0ad, RZ ;  /* 0xd2511f5300c47825 */ /* 0x000fe200078e00ff */
[----:B------:R-:W-:Y:S02]  /*aab0*/  LOP3.LUT R4, R199, UR4, R4, 0x96, !PT ;  /* 0x00000004c7047c12 */ /* 0x000fe4000f8e9604 */
[----:B------:R-:W-:Y:S01]  /*aac0*/  LOP3.LUT R18, R5, UR6, R18, 0x96, !PT ;  /* 0x0000000605127c12 */ /* 0x000fe2000f8e9612 */
[----:B------:R-:W-:Y:S01]  /*aad0*/  IMAD.WIDE.U32 R6, R7, -0x2daee0ad, RZ ;  /* 0xd2511f5307067825 */ /* 0x000fe200078e00ff */
[----:B------:R2:W3:Y:S03]  /*aae0*/  MUFU.EX2 R231, R15 ;  /* 0x0000000f00e77308 */ /* 0x0004e60000000800 */
[----:B------:R-:W-:Y:S01]  /*aaf0*/  IMAD.WIDE.U32 R4, R4, -0x326172a9, RZ ;  /* 0xcd9e8d5704047825 */ /* 0x000fe200078e00ff */
[----:B------:R-:W-:Y:S02]  /*ab00*/  LOP3.LUT R6, R197, UR4, R6, 0x96, !PT ;  /* 0x00000004c5067c12 */ /* 0x000fe4000f8e9606 */
[----:B------:R-:W-:Y:S01]  /*ab10*/  LOP3.LUT R172, R7, UR6, R172, 0x96, !PT ;  /* 0x0000000607ac7c12 */ /* 0x000fe2000f8e96ac */
[----:B------:R-:W-:Y:S01]  /*ab20*/  IMAD.WIDE.U32 R188, R18, -0x326172a9, RZ ;  /* 0xcd9e8d5712bc7825 */ /* 0x000fe200078e00ff */
[----:B------:R-:W-:Y:S02]  /*ab30*/  LOP3.LUT R3, R4, 0xffff, RZ, 0xc0, !PT ;  /* 0x0000ffff04037812 */ /* 0x000fe400078ec0ff */
[----:B------:R-:W-:Y:S01]  /*ab40*/  SHF.R.U32.HI R13, RZ, 0x10, R4 ;  /* 0x00000010ff0d7819 */ /* 0x000fe20000011604 */
[----:B------:R-:W-:Y:S01]  /*ab50*/  IMAD.WIDE.U32 R190, R172, -0x326172a9, RZ ;  /* 0xcd9e8d57acbe7825 */ /* 0x000fe200078e00ff */
[----:B------:R-:W-:Y:S01]  /*ab60*/  LOP3.LUT R0, R5, UR15, R188, 0x96, !PT ;  /* 0x0000000f05007c12 */ /* 0x000fe2000f8e96bc */
[----:B------:R4:W-:Y:S01]  /*ab70*/  MUFU.EX2 R213, R34 ;  /* 0x0000002200d57308 */ /* 0x0009e20000000800 */
[----:B-1----:R-:W-:Y:S01]  /*ab80*/  LOP3.LUT R14, R4, 0xff, RZ, 0xc0, !PT ;  /* 0x000000ff040e7812 */ /* 0x002fe200078ec0ff */
[----:B------:R-:W-:Y:S01]  /*ab90*/  IMAD.WIDE.U32 R6, R6, -0x326172a9, RZ ;  /* 0xcd9e8d5706067825 */ /* 0x000fe200078e00ff */
[----:B------:R-:W-:Y:S02]  /*aba0*/  SHF.R.U32.HI R3, RZ, 0x8, R3 ;  /* 0x00000008ff037819 */ /* 0x000fe40000011603 */
[----:B------:R-:W-:Y:S01]  /*abb0*/  LOP3.LUT R13, R13, 0xff, RZ, 0xc0, !PT ;  /* 0x000000ff0d0d7812 */ /* 0x000fe200078ec0ff */
[--C-:B------:R-:W-:Y:S01]  /*abc0*/  FFMA.FTZ R10, R10, c[0x0][0x23c], -R187.reuse ;  /* 0x00008f000a0a7a23 */ /* 0x100fe200000108bb */
[--C-:B------:R-:W-:Y:S01]  /*abd0*/  SHF.R.U32.HI R16, RZ, 0x10, R6.reuse ;  /* 0x00000010ff107819 */ /* 0x100fe20000011606 */
[----:B------:R-:W-:Y:S01]  /*abe0*/  FFMA.FTZ R11, R11, c[0x0][0x23c], -R187 ;  /* 0x00008f000b0b7a23 */ /* 0x000fe200000108bb */
[C---:B------:R-:W-:Y:S01]  /*abf0*/  LOP3.LUT R18, R6.reuse, 0xff, RZ, 0xc0, !PT ;  /* 0x000000ff06127812 */ /* 0x040fe200078ec0ff */
[----:B------:R-:W-:Y:S01]  /*ac00*/  MUFU.EX2 R227, R10 ;  /* 0x0000000a00e37308 */ /* 0x000fe20000000800 */
[----:B------:R-:W-:Y:S01]  /*ac10*/  SHF.R.U32.HI R17, RZ, 0x18, R6 ;  /* 0x00000018ff117819 */ /* 0x000fe20000011606 */
[----:B------:R-:W-:Y:S01]  /*ac20*/  FMUL.FTZ R19, R133, R155 ;  /* 0x0000009b85137220 */ /* 0x000fe20000410000 */
[----:B------:R-:W-:Y:S01]  /*ac30*/  LOP3.LUT R12, R6, 0xffff, RZ, 0xc0, !PT ;  /* 0x0000ffff060c7812 */ /* 0x000fe200078ec0ff */
[----:B------:R-:W-:Y:S01]  /*ac40*/  FMUL.FTZ R88, R135, R88 ;  /* 0x0000005887587220 */ /* 0x000fe20000410000 */
[----:B------:R-:W-:Y:S01]  /*ac50*/  LOP3.LUT R6, R7, UR15, R190, 0x96, !PT ;  /* 0x0000000f07067c12 */ /* 0x000fe2000f8e96be */
[C---:B------:R-:W-:Y:S01]  /*ac60*/  FMUL.FTZ R89, R135.reuse, R89 ;  /* 0x0000005987597220 */ /* 0x040fe20000410000 */
[----:B------:R-:W-:Y:S01]  /*ac70*/  LOP3.LUT R5, R16, 0xff, RZ, 0xc0, !PT ;  /* 0x000000ff10057812 */ /* 0x000fe200078ec0ff */
[----:B------:R-:W-:Y:S01]  /*ac80*/  FMUL.FTZ R16, R134, R152 ;  /* 0x0000009886107220 */ /* 0x000fe20000410000 */
[----:B--2---:R-:W-:Y:S01]  /*ac90*/  SHF.R.U32.HI R15, RZ, 0x18, R4 ;  /* 0x00000018ff0f7819 */ /* 0x004fe20000011604 */
[----:B------:R-:W1:Y:S01]  /*aca0*/  MUFU.EX2 R226, R11 ;  /* 0x0000000b00e27308 */ /* 0x000e620000000800 */
[----:B------:R-:W-:Y:S01]  /*acb0*/  PRMT R14, R14, 0x5410, R3 ;  /* 0x000054100e0e7816 */ /* 0x000fe20000000003 */
[C---:B------:R-:W-:Y:S01]  /*acc0*/  FMUL.FTZ R92, R135.reuse, R92 ;  /* 0x0000005c875c7220 */ /* 0x040fe20000410000 */
[----:B------:R-:W-:Y:S01]  /*acd0*/  SHF.R.U32.HI R7, RZ, 0x8, R12 ;  /* 0x00000008ff077819 */ /* 0x000fe2000001160c */
[----:B------:R-:W-:Y:S01]  /*ace0*/  FMUL.FTZ R93, R135, R93 ;  /* 0x0000005d875d7220 */ /* 0x000fe20000410000 */
[----:B------:R-:W-:Y:S01]  /*acf0*/  LOP3.LUT R3, R0, 0xffff, RZ, 0xc0, !PT ;  /* 0x0000ffff00037812 */ /* 0x000fe200078ec0ff */
[----:B------:R-:W-:Y:S01]  /*ad00*/  FMUL.FTZ R33, R134, R157 ;  /* 0x0000009d86217220 */ /* 0x000fe20000410000 */
[----:B------:R-:W-:Y:S01]  /*ad10*/  LOP3.LUT R4, R6, 0xffff, RZ, 0xc0, !PT ;  /* 0x0000ffff06047812 */ /* 0x000fe200078ec0ff */
[----:B----4-:R-:W-:Y:S01]  /*ad20*/  FMUL.FTZ R34, R133, R158 ;  /* 0x0000009e85227220 */ /* 0x010fe20000410000 */
[----:B------:R-:W-:Y:S01]  /*ad30*/  PRMT R18, R18, 0x5410, R7 ;  /* 0x0000541012127816 */ /* 0x000fe20000000007 */
[----:B------:R-:W-:Y:S01]  /*ad40*/  FFMA.FTZ R47, R47, c[0x0][0x23c], -R187 ;  /* 0x00008f002f2f7a23 */ /* 0x000fe200000108bb */
[----:B------:R-:W-:Y:S01]  /*ad50*/  PRMT R17, R5, 0x5410, R17 ;  /* 0x0000541005117816 */ /* 0x000fe20000000011 */
[----:B------:R-:W-:Y:S01]  /*ad60*/  FFMA.FTZ R58, R58, c[0x0][0x23c], -R187 ;  /* 0x00008f003a3a7a23 */ /* 0x000fe200000108bb */
[----:B------:R-:W-:Y:S01]  /*ad70*/  LOP3.LUT R7, R0, 0xff, RZ, 0xc0, !PT ;  /* 0x000000ff00077812 */ /* 0x000fe200078ec0ff */
[--C-:B------:R-:W-:Y:S01]  /*ad80*/  HSET2.LE.AND R174, R18, R245.reuse, PT ;  /* 0x000000f512ae7233 */ /* 0x100fe20003803000 */
[----:B------:R-:W-:Y:S01]  /*ad90*/  SHF.R.U32.HI R3, RZ, 0x8, R3 ;  /* 0x00000008ff037819 */ /* 0x000fe20000011603 */
[----:B------:R-:W-:Y:S01]  /*ada0*/  FMUL.FTZ R18, R133, R154 ;  /* 0x0000009a85127220 */ /* 0x000fe20000410000 */
[--C-:B------:R-:W-:Y:S01]  /*adb0*/  SHF.R.U32.HI R5, RZ, 0x10, R6.reuse ;  /* 0x00000010ff057819 */ /* 0x100fe20000011606 */
[----:B------:R-:W-:Y:S01]  /*adc0*/  FFMA.FTZ R59, R59, c[0x0][0x23c], -R187 ;  /* 0x00008f003b3b7a23 */ /* 0x000fe200000108bb */
[----:B------:R-:W-:Y:S01]  /*add0*/  SHF.R.U32.HI R8, RZ, 0x18, R6 ;  /* 0x00000018ff087819 */ /* 0x000fe20000011606 */
[----:B------:R-:W-:Y:S01]  /*ade0*/  MUFU.EX2 R212, R35 ;  /* 0x0000002300d47308 */ /* 0x000fe20000000800 */
[----:B------:R-:W-:Y:S01]  /*adf0*/  LOP3.LUT R12, R6, 0xff, RZ, 0xc0, !PT ;  /* 0x000000ff060c7812 */ /* 0x000fe200078ec0ff */
[C---:B------:R-:W-:Y:S01]  /*ae00*/  FMUL.FTZ R108, R135.reuse, R108 ;  /* 0x0000006c876c7220 */ /* 0x040fe20000410000 */
[----:B------:R-:W-:Y:S01]  /*ae10*/  SHF.R.U32.HI R6, RZ, 0x8, R4 ;  /* 0x00000008ff067819 */ /* 0x000fe20000011604 */
[----:B------:R-:W-:Y:S01]  /*ae20*/  FMUL.FTZ R109, R135, R109 ;  /* 0x0000006d876d7220 */ /* 0x000fe20000410000 */
[----:B------:R-:W-:Y:S01]  /*ae30*/  PRMT R9, R7, 0x5410, R3 ;  /* 0x0000541007097816 */ /* 0x000fe20000000003 */
[----:B------:R-:W-:Y:S01]  /*ae40*/  FFMA.FTZ R46, R46, c[0x0][0x23c], -R187 ;  /* 0x00008f002e2e7a23 */ /* 0x000fe200000108bb */
[----:B------:R-:W-:Y:S01]  /*ae50*/  PRMT R12, R12, 0x5410, R6 ;  /* 0x000054100c0c7816 */ /* 0x000fe20000000006 */
[----:B------:R-:W-:Y:S01]  /*ae60*/  FFMA.FTZ R57, R57, c[0x0][0x23c], -R186 ;  /* 0x00008f0039397a23 */ /* 0x000fe200000108ba */
[----:B------:R-:W-:Y:S01]  /*ae70*/  SHF.R.U32.HI R6, RZ, 0x18, R0 ;  /* 0x00000018ff067819 */ /* 0x000fe20000011600 */
[----:B------:R-:W-:Y:S01]  /*ae80*/  FFMA.FTZ R60, R60, c[0x0][0x23c], -R186 ;  /* 0x00008f003c3c7a23 */ /* 0x000fe200000108ba */
[----:B------:R-:W-:Y:S01]  /*ae90*/  SHF.R.U32.HI R3, RZ, 0x10, R0 ;  /* 0x00000010ff037819 */ /* 0x000fe20000011600 */
[----:B------:R-:W-:Y:S01]  /*aea0*/  FADD.FTZ R0, -R2, R139 ;  /* 0x0000008b02007221 */ /* 0x000fe20000010100 */
[----:B------:R-:W-:Y:S01]  /*aeb0*/  LOP3.LUT R4, R5, 0xff, RZ, 0xc0, !PT ;  /* 0x000000ff05047812 */ /* 0x000fe200078ec0ff */
[----:B------:R-:W-:Y:S01]  /*aec0*/  FMUL.FTZ R100, R134, R100 ;  /* 0x0000006486647220 */ /* 0x000fe20000410000 */
[----:B------:R-:W-:Y:S01]  /*aed0*/  PRMT R13, R13, 0x5410, R15 ;  /* 0x000054100d0d7816 */ /* 0x000fe2000000000f */
[----:B------:R-:W-:Y:S01]  /*aee0*/  FMUL.FTZ R0, R0, c[0x0][0x23c] ;  /* 0x00008f0000007a20 */ /* 0x000fe20000410000 */
[----:B------:R-:W-:Y:S01]  /*aef0*/  PRMT R8, R4, 0x5410, R8 ;  /* 0x0000541004087816 */ /* 0x000fe20000000008 */
[--C-:B------:R-:W-:Y:S01]  /*af00*/  HSET2.LE.AND R4, R12, R245.reuse, PT ;  /* 0x000000f50c047233 */ /* 0x100fe20003803000 */
[----:B------:R-:W-:Y:S01]  /*af10*/  LOP3.LUT R5, R3, 0xff, RZ, 0xc0, !PT ;  /* 0x000000ff03057812 */ /* 0x000fe200078ec0ff */
[--C-:B------:R-:W-:Y:S01]  /*af20*/  HSET2.LE.AND R183, R13, R245.reuse, PT ;  /* 0x000000f50db77233 */ /* 0x100fe20003803000 */
[----:B------:R-:W-:Y:S01]  /*af30*/  F2FP.PACK_AB R172, R239, R233 ;  /* 0x000000e9efac723e */ /* 0x000fe200000000ff */
[----:B------:R-:W2:Y:S01]  /*af40*/  MUFU.EX2 R0, R0 ;  /* 0x0000000000007308 */ /* 0x000ea20000000800 */
[----:B------:R-:W-:Y:S01]  /*af50*/  F2FP.PACK_AB R3, R240, R241 ;  /* 0x000000f1f003723e */ /* 0x000fe200000000ff */
[--C-:B------:R-:W-:Y:S01]  /*af60*/  HSET2.LE.AND R173, R8, R245.reuse, PT ;  /* 0x000000f508ad7233 */ /* 0x100fe20003803000 */
[----:B------:R-:W-:Y:S01]  /*af70*/  PRMT R7, R5, 0x5410, R6 ;  /* 0x0000541005077816 */ /* 0x000fe20000000006 */
[--C-:B------:R-:W-:Y:S01]  /*af80*/  HSET2.LE.AND R5, R14, R245.reuse, PT ;  /* 0x000000f50e057233 */ /* 0x100fe20003803000 */
[----:B------:R-:W-:Y:S01]  /*af90*/  LOP3.LUT R172, R4, R172, RZ, 0xc0, !PT ;  /* 0x000000ac04ac7212 */ /* 0x000fe200078ec0ff */
[----:B------:R-:W-:Y:S01]  /*afa0*/  FMUL.FTZ R12, R135, R148 ;  /* 0x00000094870c7220 */ /* 0x000fe20000410000 */
[----:B------:R-:W-:Y:S01]  /*afb0*/  F2FP.PACK_AB R4, R236, R230 ;  /* 0x000000e6ec04723e */ /* 0x000fe200000000ff */
[--C-:B------:R-:W-:Y:S01]  /*afc0*/  HSET2.LE.AND R8, R7, R245.reuse, PT ;  /* 0x000000f507087233 */ /* 0x100fe20003803000 */
[----:B---3--:R-:W-:Y:S01]  /*afd0*/  F2FP.PACK_AB R6, R231, R232 ;  /* 0x000000e8e706723e */ /* 0x008fe200000000ff */
[----:B------:R-:W-:Y:S01]  /*afe0*/  FMUL.FTZ R7, R133, R143 ;  /* 0x0000008f85077220 */ /* 0x000fe20000410000 */
[----:B------:R-:W-:Y:S01]  /*aff0*/  LOP3.LUT R174, R174, R3, RZ, 0xc0, !PT ;  /* 0x00000003aeae7212 */ /* 0x000fe200078ec0ff */
[--C-:B------:R-:W-:Y:S01]  /*b000*/  HSET2.LE.AND R3, R17, R245.reuse, PT ;  /* 0x000000f511037233 */ /* 0x100fe20003803000 */
[----:B------:R-:W-:Y:S01]  /*b010*/  LOP3.LUT R173, R173, R4, RZ, 0xc0, !PT ;  /* 0x00000004adad7212 */ /* 0x000fe200078ec0ff */
[C---:B------:R-:W-:Y:S01]  /*b020*/  FMUL.FTZ R4, R134.reuse, R140 ;  /* 0x0000008c86047220 */ /* 0x040fe20000410000 */
[----:B------:R-:W-:Y:S01]  /*b030*/  LOP3.LUT R182, R5, R182, RZ, 0xc0, !PT ;  /* 0x000000b605b67212 */ /* 0x000fe200078ec0ff */
[----:B------:R-:W-:Y:S01]  /*b040*/  FMUL.FTZ R5, R134, R141 ;  /* 0x0000008d86057220 */ /* 0x000fe20000410000 */
[----:B------:R-:W-:Y:S01]  /*b050*/  LOP3.LUT R183, R183, R6, RZ, 0xc0, !PT ;  /* 0x00000006b7b77212 */ /* 0x000fe200078ec0ff */
[----:B------:R-:W-:Y:S01]  /*b060*/  FMUL.FTZ R6, R133, R142 ;  /* 0x0000008e85067220 */ /* 0x000fe20000410000 */
[----:B------:R-:W-:Y:S01]  /*b070*/  LOP3.LUT R175, R3, R175, RZ, 0xc0, !PT ;  /* 0x000000af03af7212 */ /* 0x000fe200078ec0ff */
[----:B------:R-:W3:Y:S01]  /*b080*/  LDSM.16.MT88.4 R140, [R218+0x9000] ;  /* 0x00900000da8c783b */ /* 0x000ee20000004200 */
[--C-:B------:R-:W-:Y:S01]  /*b090*/  HSET2.LE.AND R3, R9, R245.reuse, PT ;  /* 0x000000f509037233 */ /* 0x100fe20003803000 */
[----:B-1----:R-:W-:Y:S01]  /*b0a0*/  F2FP.PACK_AB R181, R226, R227 ;  /* 0x000000e3e2b5723e */ /* 0x002fe200000000ff */
[----:B------:R-:W-:Y:S01]  /*b0b0*/  FMUL.FTZ R9, R135, R145 ;  /* 0x0000009187097220 */ /* 0x000fe20000410000 */
[----:B------:R1:W-:Y:S01]  /*b0c0*/  MUFU.EX2 R215, R20 ;  /* 0x0000001400d77308 */ /* 0x0003e20000000800 */
[C---:B--2---:R-:W-:Y:S01]  /*b0d0*/  FMUL.FTZ R10, R0.reuse, R146 ;  /* 0x00000092000a7220 */ /* 0x044fe20000410000 */
[-C--:B------:R-:W-:Y:S01]  /*b0e0*/  HMMA.16816.F32 R4, R172, R176.reuse, R4 ;  /* 0x000000b0ac04723c */ /* 0x080fe20000001804 */
[C---:B------:R-:W-:Y:S01]  /*b0f0*/  FMUL.FTZ R11, R0.reuse, R147 ;  /* 0x00000093000b7220 */ /* 0x040fe20000410000 */
[----:B------:R-:W-:Y:S01]  /*b100*/  LOP3.LUT R180, R3, R180, RZ, 0xc0, !PT ;  /* 0x000000b403b47212 */ /* 0x000fe200078ec0ff */
[----:B------:R-:W-:Y:S01]  /*b110*/  FMUL.FTZ R14, R0, R150 ;  /* 0x00000096000e7220 */ /* 0x000fe20000410000 */
[----:B------:R-:W-:Y:S01]  /*b120*/  LOP3.LUT R181, R8, R181, RZ, 0xc0, !PT ;  /* 0x000000b508b57212 */ /* 0x000fe200078ec0ff */
[----:B------:R-:W-:Y:S01]  /*b130*/  FMUL.FTZ R8, R135, R144 ;  /* 0x0000009087087220 */ /* 0x000fe20000410000 */
[----:B------:R-:W-:Y:S01]  /*b140*/  LOP3.LUT R148, R189, UR5, R192, 0x96, !PT ;  /* 0x00000005bd947c12 */ /* 0x000fe2000f8e96c0 */
[----:B------:R-:W2:Y:S01]  /*b150*/  LDSM.16.MT88.4 R144, [R216+0xa000] ;  /* 0x00a00000d890783b */ /* 0x000ea20000004200 */
[----:B------:R-:W-:Y:S04]  /*b160*/  FMUL.FTZ R35, R133, R159 ;  /* 0x0000009f85237220 */ /* 0x000fe80000410000 */
[C---:B------:R-:W-:Y:S01]  /*b170*/  HMMA.16816.F32 R8, R180.reuse, R176, R8 ;  /* 0x000000b0b408723c */ /* 0x040fe20000001808 */
[----:B------:R-:W-:Y:S02]  /*b180*/  FMUL.FTZ R15, R0, R151 ;  /* 0x00000097000f7220 */ /* 0x000fe40000410000 */
[C---:B------:R-:W-:Y:S01]  /*b190*/  FMUL.FTZ R13, R135.reuse, R149 ;  /* 0x00000095870d7220 */ /* 0x040fe20000410000 */
[----:B------:R-:W-:Y:S01]  /*b1a0*/  LDSM.16.MT88.4 R156, [R216+0xa400] ;  /* 0x00a40000d89c783b */ /* 0x000fe20000004200 */
[----:B------:R-:W-:Y:S02]  /*b1b0*/  FMUL.FTZ R17, R134, R153 ;  /* 0x0000009986117220 */ /* 0x000fe40000410000 */
[C---:B------:R-:W-:Y:S02]  /*b1c0*/  FMUL.FTZ R74, R0.reuse, R74 ;  /* 0x0000004a004a7220 */ /* 0x040fe40000410000 */
[C---:B------:R-:W-:Y:S01]  /*b1d0*/  FMUL.FTZ R75, R0.reuse, R75 ;  /* 0x0000004b004b7220 */ /* 0x040fe20000410000 */
[-C--:B------:R-:W-:Y:S02]  /*b1e0*/  HMMA.16816.F32 R12, R180, R178.reuse, R12 ;  /* 0x000000b2b40c723c */ /* 0x080fe4000000180c */
[C---:B------:R-:W-:Y:S02]  /*b1f0*/  FMUL.FTZ R78, R0.reuse, R78 ;  /* 0x0000004e004e7220 */ /* 0x040fe40000410000 */
[C---:B------:R-:W-:Y:S02]  /*b200*/  FMUL.FTZ R79, R0.reuse, R79 ;  /* 0x0000004f004f7220 */ /* 0x040fe40000410000 */
[C---:B------:R-:W-:Y:S02]  /*b210*/  FMUL.FTZ R90, R0.reuse, R90 ;  /* 0x0000005a005a7220 */ /* 0x040fe40000410000 */
[C---:B------:R-:W-:Y:S01]  /*b220*/  HMMA.16816.F32 R16, R172.reuse, R178, R16 ;  /* 0x000000b2ac10723c */ /* 0x040fe20000001810 */
[C---:B------:R-:W-:Y:S03]  /*b230*/  FMUL.FTZ R91, R0.reuse, R91 ;  /* 0x0000005b005b7220 */ /* 0x040fe60000410000 */
[C---:B------:R-:W-:Y:S02]  /*b240*/  FMUL.FTZ R94, R0.reuse, R94 ;  /* 0x0000005e005e7220 */ /* 0x040fe40000410000 */
[C---:B------:R-:W-:Y:S02]  /*b250*/  FMUL.FTZ R95, R0.reuse, R95 ;  /* 0x0000005f005f7220 */ /* 0x040fe40000410000 */
[-C--:B---3--:R-:W-:Y:S01]  /*b260*/  HMMA.16816.F32 R68, R172, R140.reuse, R68 ;  /* 0x0000008cac44723c */ /* 0x088fe20000001844 */
[C---:B------:R-:W-:Y:S03]  /*b270*/  FMUL.FTZ R110, R0.reuse, R110 ;  /* 0x0000006e006e7220 */ /* 0x040fe60000410000 */
[----:B------:R-:W-:Y:S02]  /*b280*/  FMUL.FTZ R111, R0, R111 ;  /* 0x0000006f006f7220 */ /* 0x000fe40000410000 */
[----:B-1----:R-:W-:Y:S02]  /*b290*/  FMUL.FTZ R20, R135, R160 ;  /* 0x000000a087147220 */ /* 0x002fe40000410000 */
[C---:B------:R-:W-:Y:S01]  /*b2a0*/  HMMA.16816.F32 R72, R180.reuse, R140, R72 ;  /* 0x0000008cb448723c */ /* 0x040fe20000001848 */
[----:B------:R-:W-:Y:S04]  /*b2b0*/  IMAD.WIDE.U32 R148, R148, -0x2daee0ad, RZ ;  /* 0xd2511f5394947825 */ /* 0x000fe800078e00ff */
[----:B------:R-:W-:Y:S01]  /*b2c0*/  FMUL.FTZ R101, R134, R101 ;  /* 0x0000006586657220 */ /* 0x000fe20000410000 */
[----:B------:R-:W-:Y:S01]  /*b2d0*/  LOP3.LUT R152, R148, 0xff, RZ, 0xc0, !PT ;  /* 0x000000ff94987812 */ /* 0x000fe200078ec0ff */
[C---:B------:R-:W-:Y:S01]  /*b2e0*/  FMUL.FTZ R102, R133.reuse, R102 ;  /* 0x0000006685667220 */ /* 0x040fe20000410000 */
[-C--:B------:R-:W-:Y:S01]  /*b2f0*/  HMMA.16816.F32 R76, R180, R142.reuse, R76 ;  /* 0x0000008eb44c723c */ /* 0x080fe2000000184c */
[----:B------:R-:W-:Y:S03]  /*b300*/  FMUL.FTZ R103, R133, R103 ;  /* 0x0000006785677220 */ /* 0x000fe60000410000 */
[C---:B------:R-:W-:Y:S02]  /*b310*/  FMUL.FTZ R104, R135.reuse, R104 ;  /* 0x0000006887687220 */ /* 0x040fe40000410000 */
[----:B------:R-:W-:Y:S02]  /*b320*/  FMUL.FTZ R105, R135, R105 ;  /* 0x0000006987697220 */ /* 0x000fe40000410000 */
[C---:B------:R-:W-:Y:S01]  /*b330*/  HMMA.16816.F32 R80, R172.reuse, R142, R80 ;  /* 0x0000008eac50723c */ /* 0x040fe20000001850 */
[----:B------:R-:W1:Y:S03]  /*b340*/  LDSM.16.MT88.4 R140, [R218+0xa000] ;  /* 0x00a00000da8c783b */ /* 0x000e660000004200 */
[C---:B------:R-:W-:Y:S02]  /*b350*/  FMUL.FTZ R106, R0.reuse, R106 ;  /* 0x0000006a006a7220 */ /* 0x040fe40000410000 */
[----:B------:R-:W-:Y:S02]  /*b360*/  FMUL.FTZ R107, R0, R107 ;  /* 0x0000006b006b7220 */ /* 0x000fe40000410000 */
[-C--:B--2---:R-:W-:Y:S01]  /*b370*/  HMMA.16816.F32 R84, R172, R144.reuse, R84 ;  /* 0x00000090ac54723c */ /* 0x084fe20000001854 */
[--C-:B------:R-:W-:Y:S03]  /*b380*/  FFMA.FTZ R22, R22, c[0x0][0x23c], -R185.reuse ;  /* 0x00008f0016167a23 */ /* 0x100fe600000108b9 */
[--C-:B------:R-:W-:Y:S01]  /*b390*/  FFMA.FTZ R24, R24, c[0x0][0x23c], -R186.reuse ;  /* 0x00008f0018187a23 */ /* 0x100fe200000108ba */
[----:B------:R2:W-:Y:S01]  /*b3a0*/  MUFU.EX2 R211, R22 ;  /* 0x0000001600d37308 */ /* 0x0005e20000000800 */
[----:B------:R-:W-:Y:S02]  /*b3b0*/  FFMA.FTZ R25, R25, c[0x0][0x23c], -R186 ;  /* 0x00008f0019197a23 */ /* 0x000fe400000108ba */
[C---:B------:R-:W-:Y:S01]  /*b3c0*/  HMMA.16816.F32 R88, R180.reuse, R144, R88 ;  /* 0x00000090b458723c */ /* 0x040fe20000001858 */
[----:B------:R-:W-:Y:S03]  /*b3d0*/  IMAD.MOV.U32 R176, RZ, RZ, R208 ;  /* 0x000000ffffb07224 */ /* 0x000fe600078e00d0 */
[----:B------:R-:W-:Y:S02]  /*b3e0*/  IMAD.MOV.U32 R178, RZ, RZ, R206 ;  /* 0x000000ffffb27224 */ /* 0x000fe400078e00ce */
[----:B------:R-:W-:Y:S01]  /*b3f0*/  FFMA.FTZ R139, R23, c[0x0][0x23c], -R185 ;  /* 0x00008f00178b7a23 */ /* 0x000fe200000108b9 */
[----:B------:R3:W-:Y:S01]  /*b400*/  MUFU.EX2 R208, R25 ;  /* 0x0000001900d07308 */ /* 0x0007e20000000800 */
[-C--:B------:R-:W-:Y:S01]  /*b410*/  HMMA.16816.F32 R92, R180, R146.reuse, R92 ;  /* 0x00000092b45c723c */ /* 0x080fe2000000185c */
[C---:B------:R-:W-:Y:S03]  /*b420*/  FMUL.FTZ R23, R0.reuse, R163 ;  /* 0x000000a300177220 */ /* 0x040fe60000410000 */
[----:B------:R-:W-:Y:S02]  /*b430*/  IMAD.MOV.U32 R179, RZ, RZ, R207 ;  /* 0x000000ffffb37224 */ /* 0x000fe400078e00cf */
[C---:B------:R-:W-:Y:S02]  /*b440*/  FMUL.FTZ R116, R135.reuse, R116 ;  /* 0x0000007487747220 */ /* 0x040fe40000410000 */
[C---:B------:R-:W-:Y:S01]  /*b450*/  HMMA.16816.F32 R96, R172.reuse, R146, R96 ;  /* 0x00000092ac60723c */ /* 0x040fe20000001860 */
[----:B------:R-:W4:Y:S01]  /*b460*/  LDSM.16.MT88.4 R144, [R216+0xb000] ;  /* 0x00b00000d890783b */ /* 0x000f220000004200 */
[----:B------:R-:W-:Y:S02]  /*b470*/  MUFU.EX2 R179, R65 ;  /* 0x0000004100b37308 */ /* 0x000fe40000000800 */
[----:B------:R-:W-:Y:S02]  /*b480*/  FMUL.FTZ R117, R135, R117 ;  /* 0x0000007587757220 */ /* 0x000fe40000410000 */
[C---:B--2---:R-:W-:Y:S02]  /*b490*/  FMUL.FTZ R22, R0.reuse, R162 ;  /* 0x000000a200167220 */ /* 0x044fe40000410000 */
[C---:B------:R-:W-:Y:S01]  /*b4a0*/  FMUL.FTZ R118, R0.reuse, R118 ;  /* 0x0000007600767220 */ /* 0x040fe20000410000 */
[-C--:B-1----:R-:W-:Y:S03]  /*b4b0*/  HMMA.16816.F32 R100, R172, R140.reuse, R100 ;  /* 0x0000008cac64723c */ /* 0x082fe60000001864 */
[----:B------:R-:W-:Y:S01]  /*b4c0*/  FFMA.FTZ R21, R21, c[0x0][0x23c], -R184 ;  /* 0x00008f0015157a23 */ /* 0x000fe200000108b8 */
[----:B------:R-:W-:Y:S01]  /*b4d0*/  MUFU.EX2 R210, R139 ;  /* 0x0000008b00d27308 */ /* 0x000fe20000000800 */
[----:B------:R-:W-:Y:S01]  /*b4e0*/  FMUL.FTZ R119, R0, R119 ;  /* 0x0000007700777220 */ /* 0x000fe20000410000 */
[----:B---3--:R-:W-:Y:S01]  /*b4f0*/  SHF.R.U32.HI R25, RZ, 0x10, R148 ;  /* 0x00000010ff197819 */ /* 0x008fe20000011694 */
[C---:B------:R-:W-:Y:S01]  /*b500*/  FMUL.FTZ R120, R134.reuse, R120 ;  /* 0x0000007886787220 */ /* 0x040fe20000410000 */
[C---:B------:R-:W-:Y:S01]  /*b510*/  HMMA.16816.F32 R104, R180.reuse, R140, R104 ;  /* 0x0000008cb468723c */ /* 0x040fe20000001868 */
[----:B------:R-:W-:Y:S03]  /*b520*/  FMUL.FTZ R121, R134, R121 ;  /* 0x0000007986797220 */ /* 0x000fe60000410000 */
[----:B------:R-:W-:Y:S02]  /*b530*/  FMUL.FTZ R122, R133, R122 ;  /* 0x0000007a857a7220 */ /* 0x000fe40000410000 */
[----:B------:R1:W2:Y:S01]  /*b540*/  MUFU.EX2 R214, R21 ;  /* 0x0000001500d67308 */ /* 0x0002a20000000800 */
[----:B------:R-:W-:Y:S01]  /*b550*/  LOP3.LUT R140, R191, UR5, R194, 0x96, !PT ;  /* 0x00000005bf8c7c12 */ /* 0x000fe2000f8e96c2 */
[-C--:B------:R-:W-:Y:S01]  /*b560*/  HMMA.16816.F32 R108, R180, R142.reuse, R108 ;  /* 0x0000008eb46c723c */ /* 0x080fe2000000186c */
[----:B------:R-:W-:Y:S03]  /*b570*/  FMUL.FTZ R123, R133, R123 ;  /* 0x0000007b857b7220 */ /* 0x000fe60000410000 */
[----:B------:R-:W-:Y:S04]  /*b580*/  IMAD.WIDE.U32 R140, R140, -0x2daee0ad, RZ ;  /* 0xd2511f538c8c7825 */ /* 0x000fe800078e00ff */
[C---:B------:R-:W-:Y:S01]  /*b590*/  HMMA.16816.F32 R112, R172.reuse, R142, R112 ;  /* 0x0000008eac70723c */ /* 0x040fe20000001870 */
[----:B------:R-:W-:Y:S01]  /*b5a0*/  LOP3.LUT R3, R141, UR14, R196, 0x96, !PT ;  /* 0x0000000e8d037c12 */ /* 0x000fe2000f8e96c4 */
[----:B------:R-:W-:Y:S02]  /*b5b0*/  MUFU.EX2 R194, R38 ;  /* 0x0000002600c27308 */ /* 0x000fe40000000800 */
[C---:B------:R-:W-:Y:S01]  /*b5c0*/  LOP3.LUT R150, R140.reuse, 0xffff, RZ, 0xc0, !PT ;  /* 0x0000ffff8c967812 */ /* 0x040fe200078ec0ff */
[----:B------:R-:W-:Y:S01]  /*b5d0*/  IMAD.MOV.U32 R177, RZ, RZ, R209 ;  /* 0x000000ffffb17224 */ /* 0x000fe200078e00d1 */
[----:B------:R-:W-:Y:S01]  /*b5e0*/  LOP3.LUT R151, R140, 0xff, RZ, 0xc0, !PT ;  /* 0x000000ff8c977812 */ /* 0x000fe200078ec0ff */
[--C-:B------:R-:W-:Y:S01]  /*b5f0*/  FFMA.FTZ R27, R27, c[0x0][0x23c], -R187.reuse ;  /* 0x00008f001b1b7a23 */ /* 0x100fe200000108bb */
[-C--:B----4-:R-:W-:Y:S01]  /*b600*/  HMMA.16816.F32 R32, R172, R144.reuse, R32 ;  /* 0x00000090ac20723c */ /* 0x090fe20000001820 */
[--C-:B------:R-:W-:Y:S03]  /*b610*/  SHF.R.U32.HI R153, RZ, 0x10, R140.reuse ;  /* 0x00000010ff997819 */ /* 0x100fe6000001168c */
[----:B------:R-:W-:Y:S01]  /*b620*/  SHF.R.U32.HI R160, RZ, 0x18, R140 ;  /* 0x00000018ffa07819 */ /* 0x000fe2000001168c */
[----:B------:R3:W4:Y:S01]  /*b630*/  MUFU.EX2 R209, R24 ;  /* 0x0000001800d17308 */ /* 0x0007220000000800 */
[----:B------:R-:W5:Y:S01]  /*b640*/  LDSM.16.MT88.4 R140, [R218+0xb000] ;  /* 0x00b00000da8c783b */ /* 0x000f620000004200 */
[----:B-1----:R-:W-:Y:S01]  /*b650*/  FMUL.FTZ R21, R135, R161 ;  /* 0x000000a187157220 */ /* 0x002fe20000410000 */
[----:B------:R-:W-:Y:S01]  /*b660*/  LOP3.LUT R139, R149, UR14, R198, 0x96, !PT ;  /* 0x0000000e958b7c12 */ /* 0x000fe2000f8e96c6 */
[--C-:B------:R-:W-:Y:S03]  /*b670*/  FFMA.FTZ R26, R26, c[0x0][0x23c], -R187.reuse ;  /* 0x00008f001a1a7a23 */ /* 0x100fe600000108bb */
[--C-:B------:R-:W-:Y:S02]  /*b680*/  FFMA.FTZ R29, R29, c[0x0][0x23c], -R186.reuse ;  /* 0x00008f001d1d7a23 */ /* 0x100fe400000108ba */
[C---:B------:R-:W-:Y:S01]  /*b690*/  HMMA.16816.F32 R20, R180.reuse, R144, R20 ;  /* 0x00000090b414723c */ /* 0x040fe20000001814 */
[----:B------:R1:W-:Y:S01]  /*b6a0*/  MUFU.EX2 R206, R27 ;  /* 0x0000001b00ce7308 */ /* 0x0003e20000000800 */
[----:B------:R-:W-:Y:S02]  /*b6b0*/  FFMA.FTZ R28, R28, c[0x0][0x23c], -R186 ;  /* 0x00008f001c1c7a23 */ /* 0x000fe400000108ba */
[----:B------:R-:W-:Y:S02]  /*b6c0*/  FFMA.FTZ R31, R31, c[0x0][0x23c], -R187 ;  /* 0x00008f001f1f7a23 */ /* 0x000fe400000108bb */
[----:B------:R-:W-:Y:S01]  /*b6d0*/  FMUL.FTZ R124, R135, R124 ;  /* 0x0000007c877c7220 */ /* 0x000fe20000410000 */
[----:B------:R-:W-:Y:S01]  /*b6e0*/  SHF.R.U32.HI R144, RZ, 0x8, R150 ;  /* 0x00000008ff907819 */ /* 0x000fe20000011696 */
[-C--:B------:R-:W-:Y:S01]  /*b6f0*/  HMMA.16816.F32 R116, R180, R146.reuse, R116 ;  /* 0x00000092b474723c */ /* 0x080fe20000001874 */
[----:B------:R-:W-:Y:S02]  /*b700*/  SHF.R.U32.HI R150, RZ, 0x18, R148 ;  /* 0x00000018ff967819 */ /* 0x000fe40000011694 */
[----:B------:R2:W2:Y:S01]  /*b710*/  MUFU.EX2 R207, R26 ;  /* 0x0000001a00cf7308 */ /* 0x0004a20000000800 */
[----:B------:R-:W-:Y:S01]  /*b720*/  PRMT R154, R151, 0x5410, R144 ;  /* 0x00005410979a7816 */ /* 0x000fe20000000090 */
[----:B------:R-:W-:Y:S01]  /*b730*/  FMUL.FTZ R125, R135, R125 ;  /* 0x0000007d877d7220 */ /* 0x000fe20000410000 */
[--C-:B------:R-:W-:Y:S01]  /*b740*/  SHF.R.U32.HI R144, RZ, 0x10, R3.reuse ;  /* 0x00000010ff907819 */ /* 0x100fe20000011603 */
[----:B------:R-:W-:Y:S01]  /*b750*/  FMUL.FTZ R126, R0, R126 ;  /* 0x0000007e007e7220 */ /* 0x000fe20000410000 */
[C---:B------:R-:W-:Y:S01]  /*b760*/  HMMA.16816.F32 R120, R172.reuse, R146, R120 ;  /* 0x00000092ac78723c */ /* 0x040fe20000001878 */
[----:B---3--:R-:W-:Y:S03]  /*b770*/  LOP3.LUT R24, R148, 0xffff, RZ, 0xc0, !PT ;  /* 0x0000ffff94187812 */ /* 0x008fe600078ec0ff */
[----:B------:R-:W-:Y:S01]  /*b780*/  SHF.R.U32.HI R145, RZ, 0x18, R3 ;  /* 0x00000018ff917819 */ /* 0x000fe20000011603 */
[----:B------:R3:W-:Y:S01]  /*b790*/  MUFU.EX2 R205, R28 ;  /* 0x0000001c00cd7308 */ /* 0x0007e20000000800 */
[----:B------:R-:W-:Y:S01]  /*b7a0*/  SHF.R.U32.HI R148, RZ, 0x8, R24 ;  /* 0x00000008ff947819 */ /* 0x000fe20000011618 */
[----:B------:R-:W-:Y:S01]  /*b7b0*/  FFMA.FTZ R30, R30, c[0x0][0x23c], -R187 ;  /* 0x00008f001e1e7a23 */ /* 0x000fe200000108bb */
[----:B------:R-:W-:Y:S01]  /*b7c0*/  LOP3.LUT R24, R3, 0xffff, RZ, 0xc0, !PT ;  /* 0x0000ffff03187812 */ /* 0x000fe200078ec0ff */
[----:B-1----:R-:W-:Y:S03]  /*b7d0*/  FMUL.FTZ R27, R133, R167 ;  /* 0x000000a7851b7220 */ /* 0x002fe60000410000 */
[----:B------:R-:W-:Y:S01]  /*b7e0*/  LOP3.LUT R146, R25, 0xff, RZ, 0xc0, !PT ;  /* 0x000000ff19927812 */ /* 0x000fe200078ec0ff */
[C---:B------:R-:W-:Y:S01]  /*b7f0*/  FMUL.FTZ R25, R134.reuse, R165 ;  /* 0x000000a586197220 */ /* 0x040fe20000410000 */
[----:B------:R-:W-:Y:S01]  /*b800*/  LOP3.LUT R147, R3, 0xff, RZ, 0xc0, !PT ;  /* 0x000000ff03937812 */ /* 0x000fe200078ec0ff */
[----:B------:R1:W1:Y:S01]  /*b810*/  MUFU.EX2 R167, R29 ;  /* 0x0000001d00a77308 */ /* 0x0002620000000800 */
[----:B------:R-:W-:Y:S01]  /*b820*/  SHF.R.U32.HI R3, RZ, 0x8, R24 ;  /* 0x00000008ff037819 */ /* 0x000fe20000011618 */
[----:B------:R-:W-:Y:S01]  /*b830*/  FMUL.FTZ R24, R134, R164 ;  /* 0x000000a486187220 */ /* 0x000fe20000410000 */
[----:B------:R-:W-:Y:S01]  /*b840*/  LOP3.LUT R149, R153, 0xff, RZ, 0xc0, !PT ;  /* 0x000000ff99957812 */ /* 0x000fe200078ec0ff */
[----:B--2---:R-:W-:Y:S01]  /*b850*/  FMUL.FTZ R26, R133, R166 ;  /* 0x000000a6851a7220 */ /* 0x004fe20000410000 */
[----:B------:R-:W-:Y:S01]  /*b860*/  PRMT R162, R152, 0x5410, R148 ;  /* 0x0000541098a27816 */ /* 0x000fe20000000094 */
[----:B------:R-:W-:Y:S01]  /*b870*/  FMUL.FTZ R127, R0, R127 ;  /* 0x0000007f007f7220 */ /* 0x000fe20000410000 */
[----:B------:R-:W-:Y:S01]  /*b880*/  PRMT R160, R149, 0x5410, R160 ;  /* 0x0000541095a07816 */ /* 0x000fe200000000a0 */
[----:B------:R-:W-:Y:S01]  /*b890*/  FMUL.FTZ R128, R135, R128 ;  /* 0x0000008087807220 */ /* 0x000fe20000410000 */
[----:B------:R-:W-:Y:S01]  /*b8a0*/  PRMT R163, R146, 0x5410, R150 ;  /* 0x0000541092a37816 */ /* 0x000fe20000000096 */
[----:B------:R-:W-:Y:S01]  /*b8b0*/  MUFU.EX2 R196, R37 ;  /* 0x0000002500c47308 */ /* 0x000fe20000000800 */
[-C--:B-----5:R-:W-:Y:S01]  /*b8c0*/  HMMA.16816.F32 R24, R172, R140.reuse, R24 ;  /* 0x0000008cac18723c */ /* 0x0a0fe20000001818 */
[----:B------:R-:W2:Y:S01]  /*b8d0*/  LDSM.16.MT88.4 R148, [R216+0x9400] ;  /* 0x00940000d894783b */ /* 0x000ea20000004200 */
[----:B------:R-:W-:Y:S01]  /*b8e0*/  PRMT R147, R147, 0x5410, R3 ;  /* 0x0000541093937816 */ /* 0x000fe20000000003 */
[----:B------:R-:W-:Y:S01]  /*b8f0*/  FMUL.FTZ R129, R135, R129 ;  /* 0x0000008187817220 */ /* 0x000fe20000410000 */
[C---:B------:R-:W-:Y:S01]  /*b900*/  LOP3.LUT R3, R139.reuse, 0xffff, RZ, 0xc0, !PT ;  /* 0x0000ffff8b037812 */ /* 0x040fe200078ec0ff */
[----:B------:R-:W-:Y:S01]  /*b910*/  FMUL.FTZ R130, R0, R130 ;  /* 0x0000008200827220 */ /* 0x000fe20000410000 */
[----:B------:R-:W-:Y:S01]  /*b920*/  F2FP.PACK_AB R146, R224, R225 ;  /* 0x000000e1e092723e */ /* 0x000fe200000000ff */
[----:B------:R-:W-:Y:S01]  /*b930*/  FMUL.FTZ R131, R0, R131 ;  /* 0x0000008300837220 */ /* 0x000fe20000410000 */
[C---:B------:R-:W-:Y:S01]  /*b940*/  HMMA.16816.F32 R124, R180.reuse, R140, R124 ;  /* 0x0000008cb47c723c */ /* 0x040fe2000000187c */
[----:B------:R5:W-:Y:S03]  /*b950*/  MUFU.EX2 R166, R30 ;  /* 0x0000001e00a67308 */ /* 0x000be60000000800 */
[----:B---3--:R-:W-:Y:S01]  /*b960*/  SHF.R.U32.HI R28, RZ, 0x10, R139 ;  /* 0x00000010ff1c7819 */ /* 0x008fe2000001168b */
[----:B------:R-:W-:Y:S01]  /*b970*/  FFMA.FTZ R50, R50, c[0x0][0x23c], -R185 ;  /* 0x00008f0032327a23 */ /* 0x000fe200000108b9 */
[----:B-1----:R-:W-:Y:S01]  /*b980*/  SHF.R.U32.HI R29, RZ, 0x8, R3 ;  /* 0x00000008ff1d7819 */ /* 0x002fe20000011603 */
[--C-:B------:R-:W-:Y:S01]  /*b990*/  HSET2.LE.AND R3, R154, R245.reuse, PT ;  /* 0x000000f59a037233 */ /* 0x100fe20003803000 */
[-C--:B------:R-:W-:Y:S01]  /*b9a0*/  HMMA.16816.F32 R128, R180, R142.reuse, R128 ;  /* 0x0000008eb480723c */ /* 0x080fe20000001880 */
[----:B------:R-:W-:Y:S01]  /*b9b0*/  LOP3.LUT R140, R139, 0xff, RZ, 0xc0, !PT ;  /* 0x000000ff8b8c7812 */ /* 0x000fe200078ec0ff */
[----:B------:R-:W1:Y:S01]  /*b9c0*/  LDSM.16.MT88.4 R152, [R218+0x9400] ;  /* 0x00940000da98783b */ /* 0x000e620000004200 */
[----:B------:R3:W1:Y:S01]  /*b9d0*/  MUFU.EX2 R165, R31 ;  /* 0x0000001f00a57308 */ /* 0x0006620000000800 */
[----:B------:R-:W-:Y:S01]  /*b9e0*/  LOP3.LUT R28, R28, 0xff, RZ, 0xc0, !PT ;  /* 0x000000ff1c1c7812 */ /* 0x000fe200078ec0ff */
[----:B------:R-:W-:Y:S01]  /*b9f0*/  FFMA.FTZ R51, R51, c[0x0][0x23c], -R185 ;  /* 0x00008f0033337a23 */ /* 0x000fe200000108b9 */
[----:B------:R-:W-:Y:S01]  /*ba00*/  PRMT R29, R140, 0x5410, R29 ;  /* 0x000054108c1d7816 */ /* 0x000fe2000000001d */
[--C-:B------:R-:W-:Y:S01]  /*ba10*/  FFMA.FTZ R40, R40, c[0x0][0x23c], -R186.reuse ;  /* 0x00008f0028287a23 */ /* 0x100fe200000108ba */
[----:B------:R-:W-:Y:S01]  /*ba20*/  SHF.R.U32.HI R139, RZ, 0x18, R139 ;  /* 0x00000018ff8b7819 */ /* 0x000fe2000001168b */
[--C-:B------:R-:W-:Y:S03]  /*ba30*/  FFMA.FTZ R41, R41, c[0x0][0x23c], -R186.reuse ;  /* 0x00008f0029297a23 */ /* 0x100fe600000108ba */
[----:B------:R-:W-:Y:S01]  /*ba40*/  LOP3.LUT R144, R144, 0xff, RZ, 0xc0, !PT ;  /* 0x000000ff90907812 */ /* 0x000fe200078ec0ff */
[----:B------:R-:W-:Y:S01]  /*ba50*/  MUFU.EX2 R181, R47 ;  /* 0x0000002f00b57308 */ /* 0x000fe20000000800 */
[----:B------:R-:W-:Y:S01]  /*ba60*/  PRMT R161, R28, 0x5410, R139 ;  /* 0x000054101ca17816 */ /* 0x000fe2000000008b */
[C---:B------:R-:W-:Y:S01]  /*ba70*/  FMUL.FTZ R28, R134.reuse, R168 ;  /* 0x000000a8861c7220 */ /* 0x040fe20000410000 */
[--C-:B------:R-:W-:Y:S01]  /*ba80*/  HSET2.LE.AND R139, R160, R245.reuse, PT ;  /* 0x000000f5a08b7233 */ /* 0x100fe20003803000 */
[----:B-----5:R-:W-:Y:S01]  /*ba90*/  FMUL.FTZ R30, R133, R170 ;  /* 0x000000aa851e7220 */ /* 0x020fe20000410000 */
[--C-:B------:R-:W-:Y:S01]  /*baa0*/  HSET2.LE.AND R160, R29, R245.reuse, PT ;  /* 0x000000f51da07233 */ /* 0x100fe20003803000 */
[----:B------:R-:W-:Y:S01]  /*bab0*/  FMUL.FTZ R29, R134, R169 ;  /* 0x000000a9861d7220 */ /* 0x000fe20000410000 */
[----:B------:R-:W-:Y:S01]  /*bac0*/  PRMT R144, R144, 0x5410, R145 ;  /* 0x0000541090907816 */ /* 0x000fe20000000091 */
[----:B------:R-:W-:Y:S01]  /*bad0*/  FFMA.FTZ R42, R42, c[0x0][0x23c], -R187 ;  /* 0x00008f002a2a7a23 */ /* 0x000fe200000108bb */
[----:B------:R-:W-:Y:S01]  /*bae0*/  LOP3.LUT R146, R3, R146, RZ, 0xc0, !PT ;  /* 0x0000009203927212 */ /* 0x000fe200078ec0ff */
[--C-:B------:R-:W-:Y:S01]  /*baf0*/  HSET2.LE.AND R3, R147, R245.reuse, PT ;  /* 0x000000f593037233 */ /* 0x100fe20003803000 */
[----:B------:R-:W-:Y:S01]  /*bb00*/  F2FP.PACK_AB R147, R212, R213 ;  /* 0x000000d5d493723e */ /* 0x000fe200000000ff */
[--C-:B------:R-:W-:Y:S01]  /*bb10*/  HSET2.LE.AND R141, R144, R245.reuse, PT ;  /* 0x000000f5908d7233 */ /* 0x100fe20003803000 */
[----:B------:R-:W-:Y:S01]  /*bb20*/  F2FP.PACK_AB R144, R214, R215 ;  /* 0x000000d7d690723e */ /* 0x000fe200000000ff */
[----:B---3--:R-:W-:Y:S01]  /*bb30*/  FMUL.FTZ R31, R133, R171 ;  /* 0x000000ab851f7220 */ /* 0x008fe20000410000 */
[----:B----4-:R-:W-:Y:S01]  /*bb40*/  F2FP.PACK_AB R140, R208, R209 ;  /* 0x000000d1d08c723e */ /* 0x010fe200000000ff */
[----:B------:R-:W-:Y:S01]  /*bb50*/  MUFU.EX2 R183, R45 ;  /* 0x0000002d00b77308 */ /* 0x000fe20000000800 */
[----:B------:R-:W-:Y:S01]  /*bb60*/  LOP3.LUT R144, R3, R144, RZ, 0xc0, !PT ;  /* 0x0000009003907212 */ /* 0x000fe200078ec0ff */
[--C-:B------:R-:W-:Y:S01]  /*bb70*/  FFMA.FTZ R44, R44, c[0x0][0x23c], -R186.reuse ;  /* 0x00008f002c2c7a23 */ /* 0x100fe200000108ba */
[----:B------:R-:W-:Y:S01]  /*bb80*/  LOP3.LUT R140, R160, R140, RZ, 0xc0, !PT ;  /* 0x0000008ca08c7212 */ /* 0x000fe200078ec0ff */
[----:B------:R-:W-:Y:S01]  /*bb90*/  FFMA.FTZ R186, R61, c[0x0][0x23c], -R186 ;  /* 0x00008f003dba7a23 */ /* 0x000fe200000108ba */
[----:B------:R-:W-:Y:S01]  /*bba0*/  HMMA.16816.F32 R28, R172, R142, R28 ;  /* 0x0000008eac1c723c */ /* 0x000fe2000000181c */
[----:B------:R-:W-:Y:S01]  /*bbb0*/  F2FP.PACK_AB R145, R210, R211 ;  /* 0x000000d3d291723e */ /* 0x000fe200000000ff */
[--C-:B------:R-:W-:Y:S01]  /*bbc0*/  FFMA.FTZ R54, R54, c[0x0][0x23c], -R185.reuse ;  /* 0x00008f0036367a23 */ /* 0x100fe200000108b9 */
[----:B------:R-:W-:Y:S01]  /*bbd0*/  LOP3.LUT R147, R139, R147, RZ, 0xc0, !PT ;  /* 0x000000938b937212 */ /* 0x000fe200078ec0ff */
[--C-:B------:R-:W-:Y:S01]  /*bbe0*/  FFMA.FTZ R52, R52, c[0x0][0x23c], -R184.reuse ;  /* 0x00008f0034347a23 */ /* 0x100fe200000108b8 */
[----:B------:R-:W-:Y:S01]  /*bbf0*/  LOP3.LUT R145, R141, R145, RZ, 0xc0, !PT ;  /* 0x000000918d917212 */ /* 0x000fe200078ec0ff */
[--C-:B------:R-:W-:Y:S01]  /*bc00*/  HSET2.LE.AND R141, R161, R245.reuse, PT ;  /* 0x000000f5a18d7233 */ /* 0x100fe20003803000 */
[----:B------:R-:W-:Y:S01]  /*bc10*/  F2FP.PACK_AB R3, R206, R207 ;  /* 0x000000cfce03723e */ /* 0x000fe200000000ff */
[--C-:B------:R-:W-:Y:S01]  /*bc20*/  HSET2.LE.AND R142, R162, R245.reuse, PT ;  /* 0x000000f5a28e7233 */ /* 0x100fe20003803000 */
[----:B------:R-:W-:Y:S01]  /*bc30*/  F2FP.PACK_AB R139, R167, R205 ;  /* 0x000000cda78b723e */ /* 0x000fe200000000ff */
[----:B------:R-:W-:Y:S02]  /*bc40*/  MUFU.EX2 R172, R58 ;  /* 0x0000003a00ac7308 */ /* 0x000fe40000000800 */
[-C--:B--2---:R-:W-:Y:S01]  /*bc50*/  HMMA.16816.F32 R4, R144, R148.reuse, R4 ;  /* 0x000000949004723c */ /* 0x084fe20000001804 */
[--C-:B------:R-:W-:Y:S01]  /*bc60*/  HSET2.LE.AND R143, R163, R245.reuse, PT ;  /* 0x000000f5a38f7233 */ /* 0x100fe20003803000 */
[----:B-1----:R-:W-:Y:S01]  /*bc70*/  F2FP.PACK_AB R160, R165, R166 ;  /* 0x000000a6a5a0723e */ /* 0x002fe200000000ff */
[--C-:B------:R-:W-:Y:S01]  /*bc80*/  FFMA.FTZ R66, R66, c[0x0][0x23c], -R185.reuse ;  /* 0x00008f0042427a23 */ /* 0x100fe200000108b9 */
[----:B------:R-:W-:Y:S01]  /*bc90*/  LOP3.LUT R141, R141, R3, RZ, 0xc0, !PT ;  /* 0x000000038d8d7212 */ /* 0x000fe200078ec0ff */
[----:B------:R-:W-:Y:S01]  /*bca0*/  FFMA.FTZ R67, R67, c[0x0][0x23c], -R185 ;  /* 0x00008f0043437a23 */ /* 0x000fe200000108b9 */
[----:B------:R-:W-:Y:S01]  /*bcb0*/  LOP3.LUT R142, R142, R139, RZ, 0xc0, !PT ;  /* 0x0000008b8e8e7212 */ /* 0x000fe200078ec0ff */
[--C-:B------:R-:W-:Y:S01]  /*bcc0*/  FFMA.FTZ R48, R48, c[0x0][0x23c], -R184.reuse ;  /* 0x00008f0030307a23 */ /* 0x100fe200000108b8 */
[----:B------:R-:W-:Y:S01]  /*bcd0*/  LOP3.LUT R143, R143, R160, RZ, 0xc0, !PT ;  /* 0x000000a08f8f7212 */ /* 0x000fe200078ec0ff */
[----:B------:R-:W-:Y:S03]  /*bce0*/  MUFU.EX2 R182, R46 ;  /* 0x0000002e00b67308 */ /* 0x000fe60000000800 */
[----:B------:R-:W-:Y:S01]  /*bcf0*/  IADD3 R3, R204, 0x1, RZ ;  /* 0x00000001cc037810 */ /* 0x000fe20007ffe0ff */
[--C-:B------:R-:W-:Y:S01]  /*bd00*/  FFMA.FTZ R49, R49, c[0x0][0x23c], -R184.reuse ;  /* 0x00008f0031317a23 */ /* 0x100fe200000108b8 */
[----:B------:R-:W2:Y:S01]  /*bd10*/  LDL.LU R204, [R1] ;  /* 0x0000000001cc7983 */ /* 0x000ea20000300800 */
[C---:B------:R-:W-:Y:S01]  /*bd20*/  HMMA.16816.F32 R8, R140.reuse, R148, R8 ;  /* 0x000000948c08723c */ /* 0x040fe20000001808 */
[----:B------:R-:W-:Y:S01]  /*bd30*/  LOP3.LUT R3, R243, UR21, R3, 0x96, !PT ;  /* 0x00000015f3037c12 */ /* 0x000fe2000f8e9603 */
[--C-:B------:R-:W-:Y:S02]  /*bd40*/  FFMA.FTZ R43, R43, c[0x0][0x23c], -R187.reuse ;  /* 0x00008f002b2b7a23 */ /* 0x100fe400000108bb */
[----:B------:R-:W-:Y:S01]  /*bd50*/  MUFU.EX2 R174, R56 ;  /* 0x0000003800ae7308 */ /* 0x000fe20000000800 */
[--C-:B------:R-:W-:Y:S02]  /*bd60*/  FFMA.FTZ R64, R64, c[0x0][0x23c], -R184.reuse ;  /* 0x00008f0040407a23 */ /* 0x100fe400000108b8 */
[----:B------:R-:W-:Y:S01]  /*bd70*/  FFMA.FTZ R184, R53, c[0x0][0x23c], -R184 ;  /* 0x00008f0035b87a23 */ /* 0x000fe200000108b8 */
[-C--:B------:R-:W-:Y:S01]  /*bd80*/  HMMA.16816.F32 R12, R140, R150.reuse, R12 ;  /* 0x000000968c0c723c */ /* 0x080fe2000000180c */
[--C-:B------:R-:W-:Y:S03]  /*bd90*/  FFMA.FTZ R62, R62, c[0x0][0x23c], -R187.reuse ;  /* 0x00008f003e3e7a23 */ /* 0x100fe600000108bb */
[----:B------:R-:W-:Y:S02]  /*bda0*/  FFMA.FTZ R187, R63, c[0x0][0x23c], -R187 ;  /* 0x00008f003fbb7a23 */ /* 0x000fe400000108bb */
[----:B------:R-:W-:Y:S01]  /*bdb0*/  MUFU.EX2 R173, R57 ;  /* 0x0000003900ad7308 */ /* 0x000fe20000000800 */
[----:B------:R-:W-:Y:S01]  /*bdc0*/  FFMA.FTZ R133, R133, R251, R230 ;  /* 0x000000fb85857223 */ /* 0x000fe200000100e6 */
[C---:B------:R-:W-:Y:S01]  /*bdd0*/  HMMA.16816.F32 R16, R144.reuse, R150, R16 ;  /* 0x000000969010723c */ /* 0x040fe20000001810 */
[----:B------:R-:W1:Y:S03]  /*bde0*/  LDSM.16.MT88.4 R148, [R218+0xa400] ;  /* 0x00a40000da94783b */ /* 0x000e660000004200 */
[----:B------:R-:W-:Y:S04]  /*bdf0*/  FFMA.FTZ R134, R134, R250, R233 ;  /* 0x000000fa86867223 */ /* 0x000fe800000100e9 */
[-C--:B------:R-:W-:Y:S01]  /*be00*/  HMMA.16816.F32 R68, R144, R152.reuse, R68 ;  /* 0x000000989044723c */ /* 0x080fe20000001844 */
[----:B------:R-:W-:Y:S07]  /*be10*/  MUFU.EX2 R187, R187 ;  /* 0x000000bb00bb7308 */ /* 0x000fee0000000800 */
[C---:B------:R-:W-:Y:S03]  /*be20*/  HMMA.16816.F32 R72, R140.reuse, R152, R72 ;  /* 0x000000988c48723c */ /* 0x040fe60000001848 */
[----:B------:R-:W-:Y:S05]  /*be30*/  MUFU.EX2 R199, R48 ;  /* 0x0000003000c77308 */ /* 0x000fea0000000800 */
[-C--:B------:R-:W-:Y:S05]  /*be40*/  HMMA.16816.F32 R76, R140, R154.reuse, R76 ;  /* 0x0000009a8c4c723c */ /* 0x080fea000000184c */
[----:B------:R3:W4:Y:S03]  /*be50*/  MUFU.EX2 R198, R49 ;  /* 0x0000003100c67308 */ /* 0x0007260000000800 */
[C---:B------:R-:W-:Y:S01]  /*be60*/  HMMA.16816.F32 R80, R144.reuse, R154, R80 ;  /* 0x0000009a9050723c */ /* 0x040fe20000001850 */
[----:B------:R-:W5:Y:S06]  /*be70*/  LDSM.16.MT88.4 R152, [R216+0xb400] ;  /* 0x00b40000d898783b */ /* 0x000f6c0000004200 */
[----:B------:R1:W1:Y:S01]  /*be80*/  MUFU.EX2 R164, R36 ;  /* 0x0000002400a47308 */ /* 0x0002620000000800 */
[-C--:B------:R-:W-:Y:S08]  /*be90*/  HMMA.16816.F32 R84, R144, R156.reuse, R84 ;  /* 0x0000009c9054723c */ /* 0x080ff00000001854 */
[C---:B------:R-:W-:Y:S01]  /*bea0*/  HMMA.16816.F32 R88, R140.reuse, R156, R88 ;  /* 0x0000009c8c58723c */ /* 0x040fe20000001858 */
[----:B------:R4:W-:Y:S03]  /*beb0*/  MUFU.EX2 R197, R50 ;  /* 0x0000003200c57308 */ /* 0x0009e60000000800 */
[----:B---3--:R-:W-:Y:S04]  /*bec0*/  IMAD.WIDE.U32 R48, R3, -0x326172a9, RZ ;  /* 0xcd9e8d5703307825 */ /* 0x008fe800078e00ff */
[-C--:B------:R-:W-:Y:S03]  /*bed0*/  HMMA.16816.F32 R92, R140, R158.reuse, R92 ;  /* 0x0000009e8c5c723c */ /* 0x080fe6000000185c */
[----:B------:R3:W3:Y:S01]  /*bee0*/  MUFU.EX2 R195, R51 ;  /* 0x0000003300c37308 */ /* 0x0006e20000000800 */
[C---:B------:R-:W-:Y:S02]  /*bef0*/  LOP3.LUT R3, R49.reuse, UR13, R178, 0x96, !PT ;  /* 0x0000000d31037c12 */ /* 0x040fe4000f8e96b2 */
[----:B-1----:R-:W-:Y:S02]  /*bf00*/  LOP3.LUT R36, R49, UR13, R176, 0x96, !PT ;  /* 0x0000000d31247c12 */ /* 0x002fe4000f8e96b0 */
[C---:B------:R-:W-:Y:S01]  /*bf10*/  HMMA.16816.F32 R96, R144.reuse, R158, R96 ;  /* 0x0000009e9060723c */ /* 0x040fe20000001860 */
[----:B------:R-:W-:Y:S04]  /*bf20*/  IMAD.WIDE.U32 R156, R3, -0x2daee0ad, RZ ;  /* 0xd2511f53039c7825 */ /* 0x000fe800078e00ff */
[----:B------:R-:W-:Y:S01]  /*bf30*/  IMAD.WIDE.U32 R36, R36, -0x2daee0ad, RZ ;  /* 0xd2511f5324247825 */ /* 0x000fe200078e00ff */
[----:B------:R1:W-:Y:S02]  /*bf40*/  MUFU.EX2 R192, R40 ;  /* 0x0000002800c07308 */ /* 0x0003e40000000800 */
[-C--:B------:R-:W-:Y:S01]  /*bf50*/  HMMA.16816.F32 R100, R144, R148.reuse, R100 ;  /* 0x000000949064723c */ /* 0x080fe20000001864 */
[--C-:B----4-:R-:W-:Y:S03]  /*bf60*/  LOP3.LUT R50, R203, UR11, R48.reuse, 0x96, !PT ;  /* 0x0000000bcb327c12 */ /* 0x110fe6000f8e9630 */
[----:B------:R-:W-:Y:S04]  /*bf70*/  LOP3.LUT R48, R201, UR11, R48, 0x96, !PT ;  /* 0x0000000bc9307c12 */ /* 0x000fe8000f8e9630 */
[C---:B------:R-:W-:Y:S01]  /*bf80*/  HMMA.16816.F32 R104, R140.reuse, R148, R104 ;  /* 0x000000948c68723c */ /* 0x040fe20000001868 */
[----:B------:R-:W-:Y:S01]  /*bf90*/  IMAD.WIDE.U32 R48, R48, -0x2daee0ad, RZ ;  /* 0xd2511f5330307825 */ /* 0x000fe200078e00ff */
[----:B------:R-:W-:Y:S03]  /*bfa0*/  MUFU.EX2 R191, R41 ;  /* 0x0000002900bf7308 */ /* 0x000fe60000000800 */
[----:B---3--:R-:W-:Y:S01]  /*bfb0*/  IMAD.WIDE.U32 R50, R50, -0x2daee0ad, RZ ;  /* 0xd2511f5332327825 */ /* 0x008fe200078e00ff */
[----:B------:R-:W-:Y:S02]  /*bfc0*/  LOP3.LUT R3, R49, UR8, R36, 0x96, !PT ;  /* 0x0000000831037c12 */ /* 0x000fe4000f8e9624 */
[-C--:B------:R-:W-:Y:S01]  /*bfd0*/  HMMA.16816.F32 R108, R140, R150.reuse, R108 ;  /* 0x000000968c6c723c */ /* 0x080fe2000000186c */
[--C-:B------:R-:W-:Y:S03]  /*bfe0*/  FFMA.FTZ R149, R39, c[0x0][0x23c], -R185.reuse ;  /* 0x00008f0027957a23 */ /* 0x100fe600000108b9 */
[----:B------:R-:W-:Y:S01]  /*bff0*/  LOP3.LUT R139, R51, UR8, R156, 0x96, !PT ;  /* 0x00000008338b7c12 */ /* 0x000fe2000f8e969c */
[----:B------:R3:W4:Y:S01]  /*c000*/  MUFU.EX2 R193, R149 ;  /* 0x0000009500c17308 */ /* 0x0007220000000800 */
[----:B------:R-:W-:Y:S01]  /*c010*/  LOP3.LUT R51, R37, UR10, R246, 0x96, !PT ;  /* 0x0000000a25337c12 */ /* 0x000fe2000f8e96f6 */
[----:B------:R-:W-:Y:S01]  /*c020*/  IMAD.WIDE.U32 R160, R3, -0x326172a9, RZ ;  /* 0xcd9e8d5703a07825 */ /* 0x000fe200078e00ff */
[C---:B------:R-:W-:Y:S01]  /*c030*/  HMMA.16816.F32 R112, R144.reuse, R150, R112 ;  /* 0x000000969070723c */ /* 0x040fe20000001870 */
[----:B------:R-:W4:Y:S03]  /*c040*/  LDSM.16.MT88.4 R36, [R218+0xb400] ;  /* 0x00b40000da24783b */ /* 0x000f260000004200 */
[----:B------:R-:W-:Y:S01]  /*c050*/  FFMA.FTZ R185, R55, c[0x0][0x23c], -R185 ;  /* 0x00008f0037b97a23 */ /* 0x000fe200000108b9 */
[----:B------:R-:W-:Y:S01]  /*c060*/  LOP3.LUT R148, R157, UR10, R248, 0x96, !PT ;  /* 0x0000000a9d947c12 */ /* 0x000fe2000f8e96f8 */
[----:B------:R-:W-:Y:S01]  /*c070*/  IMAD.WIDE.U32 R156, R51, -0x326172a9, RZ ;  /* 0xcd9e8d57339c7825 */ /* 0x000fe200078e00ff */
[----:B------:R4:W-:Y:S01]  /*c080*/  MUFU.EX2 R190, R42 ;  /* 0x0000002a00be7308 */ /* 0x0009e20000000800 */
[-C--:B-----5:R-:W-:Y:S04]  /*c090*/  HMMA.16816.F32 R32, R144, R152.reuse, R32 ;  /* 0x000000989020723c */ /* 0x0a0fe80000001820 */
[----:B------:R-:W-:Y:S01]  /*c0a0*/  IMAD.WIDE.U32 R158, R139, -0x326172a9, RZ ;  /* 0xcd9e8d578b9e7825 */ /* 0x000fe200078e00ff */
[----:B-1----:R-:W-:Y:S03]  /*c0b0*/  LOP3.LUT R40, R161, UR7, R156, 0x96, !PT ;  /* 0x00000007a1287c12 */ /* 0x002fe6000f8e969c */
[C---:B------:R-:W-:Y:S01]  /*c0c0*/  HMMA.16816.F32 R20, R140.reuse, R152, R20 ;  /* 0x000000988c14723c */ /* 0x040fe20000001814 */
[----:B------:R1:W5:Y:S03]  /*c0d0*/  MUFU.EX2 R189, R43 ;  /* 0x0000002b00bd7308 */ /* 0x0003660000000800 */
[----:B---3--:R-:W-:Y:S04]  /*c0e0*/  IMAD.WIDE.U32 R148, R148, -0x326172a9, RZ ;  /* 0xcd9e8d5794947825 */ /* 0x008fe800078e00ff */
[-C--:B------:R-:W-:Y:S01]  /*c0f0*/  HMMA.16816.F32 R116, R140, R154.reuse, R116 ;  /* 0x0000009a8c74723c */ /* 0x080fe20000001874 */
[----:B------:R-:W-:Y:S02]  /*c100*/  IMAD.WIDE.U32 R152, R40, -0x2daee0ad, RZ ;  /* 0xd2511f5328987825 */ /* 0x000fe400078e00ff */
[----:B------:R3:W1:Y:S01]  /*c110*/  MUFU.EX2 R188, R44 ;  /* 0x0000002c00bc7308 */ /* 0x0006620000000800 */
[----:B------:R-:W-:Y:S02]  /*c120*/  LOP3.LUT R150, R149, UR9, R202, 0x96, !PT ;  /* 0x0000000995967c12 */ /* 0x000fe4000f8e96ca */
[----:B------:R-:W-:Y:S02]  /*c130*/  LOP3.LUT R3, R159, UR7, R148, 0x96, !PT ;  /* 0x000000079f037c12 */ /* 0x000fe4000f8e9694 */
[C---:B------:R-:W-:Y:S01]  /*c140*/  HMMA.16816.F32 R120, R144.reuse, R154, R120 ;  /* 0x0000009a9078723c */ /* 0x040fe20000001878 */
[----:B------:R-:W-:Y:S03]  /*c150*/  LOP3.LUT R148, R157, UR9, R200, 0x96, !PT ;  /* 0x000000099d947c12 */ /* 0x000fe6000f8e96c8 */
[----:B------:R-:W-:Y:S01]  /*c160*/  IMAD.WIDE.U32 R150, R150, -0x2daee0ad, RZ ;  /* 0xd2511f5396967825 */ /* 0x000fe200078e00ff */
[----:B------:R1:W-:Y:S03]  /*c170*/  MUFU.EX2 R175, R54 ;  /* 0x0000003600af7308 */ /* 0x0003e60000000800 */
[----:B------:R-:W-:Y:S01]  /*c180*/  IMAD.WIDE.U32 R148, R148, -0x2daee0ad, RZ ;  /* 0xd2511f5394947825 */ /* 0x000fe200078e00ff */
[-C--:B----4-:R-:W-:Y:S03]  /*c190*/  HMMA.16816.F32 R24, R144, R36.reuse, R24 ;  /* 0x000000249018723c */ /* 0x090fe60000001818 */
[----:B------:R-:W-:Y:S01]  /*c1a0*/  IMAD.WIDE.U32 R156, R3, -0x2daee0ad, RZ ;  /* 0xd2511f53039c7825 */ /* 0x000fe200078e00ff */
[----:B------:R-:W-:Y:S02]  /*c1b0*/  LOP3.LUT R40, R153, UR4, R148, 0x96, !PT ;  /* 0x0000000499287c12 */ /* 0x000fe4000f8e9694 */
[----:B------:R-:W-:Y:S01]  /*c1c0*/  LOP3.LUT R50, R151, UR6, R50, 0x96, !PT ;  /* 0x0000000697327c12 */ /* 0x000fe2000f8e9632 */
[----:B------:R4:W-:Y:S01]  /*c1d0*/  MUFU.EX2 R178, R52 ;  /* 0x0000003400b27308 */ /* 0x0009e20000000800 */
[C---:B------:R-:W-:Y:S01]  /*c1e0*/  HMMA.16816.F32 R124, R140.reuse, R36, R124 ;  /* 0x000000248c7c723c */ /* 0x040fe2000000187c */
[----:B------:R-:W-:Y:S03]  /*c1f0*/  LOP3.LUT R49, R157, UR4, R150, 0x96, !PT ;  /* 0x000000049d317c12 */ /* 0x000fe6000f8e9696 */
[----:B------:R-:W-:Y:S01]  /*c200*/  LOP3.LUT R139, R149, UR6, R48, 0x96, !PT ;  /* 0x00000006958b7c12 */ /* 0x000fe2000f8e9630 */
[----:B------:R-:W-:Y:S03]  /*c210*/  IMAD.WIDE.U32 R40, R40, -0x326172a9, RZ ;  /* 0xcd9e8d5728287825 */ /* 0x000fe600078e00ff */
[-C--:B------:R-:W-:Y:S01]  /*c220*/  HMMA.16816.F32 R128, R140, R38.reuse, R128 ;  /* 0x000000268c80723c */ /* 0x080fe20000001880 */
[----:B------:R-:W-:Y:S01]  /*c230*/  IMAD.WIDE.U32 R48, R49, -0x326172a9, RZ ;  /* 0xcd9e8d5731307825 */ /* 0x000fe200078e00ff */
[----:B------:R-:W-:Y:S01]  /*c240*/  LDSM.16.MT88.4 R140, [R218+0x9800] ;  /* 0x00980000da8c783b */ /* 0x000fe20000004200 */
[----:B------:R-:W-:Y:S01]  /*c250*/  MUFU.EX2 R177, R66 ;  /* 0x0000004200b17308 */ /* 0x000fe20000000800 */
[----:B------:R-:W-:Y:S01]  /*c260*/  LOP3.LUT R42, R40, 0xffff, RZ, 0xc0, !PT ;  /* 0x0000ffff282a7812 */ /* 0x000fe200078ec0ff */
[----:B------:R-:W-:Y:S01]  /*c270*/  IMAD.WIDE.U32 R154, R139, -0x326172a9, RZ ;  /* 0xcd9e8d578b9a7825 */ /* 0x000fe200078e00ff */
[----:B------:R-:W-:Y:S02]  /*c280*/  LOP3.LUT R51, R48, 0xffff, RZ, 0xc0, !PT ;  /* 0x0000ffff30337812 */ /* 0x000fe400078ec0ff */
[----:B------:R-:W-:Y:S01]  /*c290*/  HMMA.16816.F32 R28, R144, R38, R28 ;  /* 0x00000026901c723c */ /* 0x000fe2000000181c */
[----:B------:R-:W-:Y:S03]  /*c2a0*/  IMAD.WIDE.U32 R162, R50, -0x326172a9, RZ ;  /* 0xcd9e8d5732a27825 */ /* 0x000fe600078e00ff */
[----:B------:R-:W-:Y:S01]  /*c2b0*/  SHF.R.U32.HI R50, RZ, 0x10, R40 ;  /* 0x00000010ff327819 */ /* 0x000fe20000011628 */
[----:B------:R-:W-:Y:S01]  /*c2c0*/  MUFU.EX2 R176, R67 ;  /* 0x0000004300b07308 */ /* 0x000fe20000000800 */
[--C-:B------:R-:W-:Y:S02]  /*c2d0*/  SHF.R.U32.HI R148, RZ, 0x10, R48.reuse ;  /* 0x00000010ff947819 */ /* 0x100fe40000011630 */
[----:B------:R-:W-:Y:S04]  /*c2e0*/  LOP3.LUT R150, R48, 0xff, RZ, 0xc0, !PT ;  /* 0x000000ff30967812 */ /* 0x000fe800078ec0ff */
[----:B------:R-:W-:Y:S02]  /*c2f0*/  SHF.R.U32.HI R149, RZ, 0x18, R48 ;  /* 0x00000018ff957819 */ /* 0x000fe40000011630 */
[----:B------:R-:W-:Y:S01]  /*c300*/  SHF.R.U32.HI R48, RZ, 0x8, R51 ;  /* 0x00000008ff307819 */ /* 0x000fe20000011633 */
[----:B------:R-:W-:Y:S01]  /*c310*/  MUFU.EX2 R67, R60 ;  /* 0x0000003c00437308 */ /* 0x000fe20000000800 */
[----:B------:R-:W-:Y:S02]  /*c320*/  LOP3.LUT R3, R49, UR15, R162, 0x96, !PT ;  /* 0x0000000f31037c12 */ /* 0x000fe4000f8e96a2 */
[----:B------:R-:W-:Y:S02]  /*c330*/  SHF.R.U32.HI R49, RZ, 0x18, R40 ;  /* 0x00000018ff317819 */ /* 0x000fe40000011628 */
[----:B------:R-:W-:Y:S02]  /*c340*/  LOP3.LUT R139, R40, 0xff, RZ, 0xc0, !PT ;  /* 0x000000ff288b7812 */ /* 0x000fe400078ec0ff */
[----:B------:R-:W-:Y:S02]  /*c350*/  LOP3.LUT R40, R41, UR15, R154, 0x96, !PT ;  /* 0x0000000f29287c12 */ /* 0x000fe4000f8e969a */
[----:B------:R-:W-:Y:S01]  /*c360*/  LOP3.LUT R41, R50, 0xff, RZ, 0xc0, !PT ;  /* 0x000000ff32297812 */ /* 0x000fe200078ec0ff */
[----:B------:R-:W-:Y:S01]  /*c370*/  MUFU.EX2 R62, R62 ;  /* 0x0000003e003e7308 */ /* 0x000fe20000000800 */
[----:B------:R-:W-:Y:S02]  /*c380*/  PRMT R150, R150, 0x5410, R48 ;  /* 0x0000541096967816 */ /* 0x000fe40000000030 */
[----:B------:R-:W-:Y:S02]  /*c390*/  PRMT R151, R41, 0x5410, R49 ;  /* 0x0000541029977816 */ /* 0x000fe40000000031 */
[----:B------:R-:W4:Y:S01]  /*c3a0*/  LDSM.16.MT88.4 R48, [R216+0x9800] ;  /* 0x00980000d830783b */ /* 0x000f220000004200 */
[----:B-1----:R-:W-:Y:S02]  /*c3b0*/  LOP3.LUT R43, R148, 0xff, RZ, 0xc0, !PT ;  /* 0x000000ff942b7812 */ /* 0x002fe400078ec0ff */
[C---:B------:R-:W-:Y:S02]  /*c3c0*/  LOP3.LUT R36, R3.reuse, 0xffff, RZ, 0xc0, !PT ;  /* 0x0000ffff03247812 */ /* 0x040fe400078ec0ff */
[----:B---3--:R-:W-:Y:S01]  /*c3d0*/  LOP3.LUT R44, R3, 0xff, RZ, 0xc0, !PT ;  /* 0x000000ff032c7812 */ /* 0x008fe200078ec0ff */
[----:B------:R1:W3:Y:S01]  /*c3e0*/  MUFU.EX2 R180, R64 ;  /* 0x0000004000b47308 */ /* 0x0002e20000000800 */
[----:B------:R-:W-:Y:S02]  /*c3f0*/  SHF.R.U32.HI R42, RZ, 0x8, R42 ;  /* 0x00000008ff2a7819 */ /* 0x000fe4000001162a */
[----:B------:R-:W-:Y:S02]  /*c400*/  PRMT R149, R43, 0x5410, R149 ;  /* 0x000054102b957816 */ /* 0x000fe40000000095 */
[--C-:B------:R-:W-:Y:S02]  /*c410*/  SHF.R.U32.HI R43, RZ, 0x18, R3.reuse ;  /* 0x00000018ff2b7819 */ /* 0x100fe40000011603 */
[----:B------:R-:W-:Y:S02]  /*c420*/  SHF.R.U32.HI R37, RZ, 0x10, R3 ;  /* 0x00000010ff257819 */ /* 0x000fe40000011603 */
[C---:B------:R-:W-:Y:S01]  /*c430*/  LOP3.LUT R3, R40.reuse, 0xffff, RZ, 0xc0, !PT ;  /* 0x0000ffff28037812 */ /* 0x040fe200078ec0ff */
[----:B------:R-:W1:Y:S01]  /*c440*/  MUFU.EX2 R184, R184 ;  /* 0x000000b800b87308 */ /* 0x000e620000000800 */
[----:B------:R-:W-:Y:S02]  /*c450*/  SHF.R.U32.HI R41, RZ, 0x8, R36 ;  /* 0x00000008ff297819 */ /* 0x000fe40000011624 */
[----:B------:R-:W-:Y:S02]  /*c460*/  SHF.R.U32.HI R3, RZ, 0x8, R3 ;  /* 0x00000008ff037819 */ /* 0x000fe40000011603 */
[----:B------:R-:W-:Y:S02]  /*c470*/  PRMT R148, R139, 0x5410, R42 ;  /* 0x000054108b947816 */ /* 0x000fe4000000002a */
[----:B------:R-:W-:Y:S02]  /*c480*/  LOP3.LUT R42, R40, 0xff, RZ, 0xc0, !PT ;  /* 0x000000ff282a7812 */ /* 0x000fe400078ec0ff */
[----:B------:R-:W-:Y:S01]  /*c490*/  PRMT R44, R44, 0x5410, R41 ;  /* 0x000054102c2c7816 */ /* 0x000fe20000000029 */
[----:B------:R-:W1:Y:S01]  /*c4a0*/  MUFU.EX2 R185, R185 ;  /* 0x000000b900b97308 */ /* 0x000e620000000800 */
[----:B------:R-:W-:Y:S02]  /*c4b0*/  LOP3.LUT R36, R37, 0xff, RZ, 0xc0, !PT ;  /* 0x000000ff25247812 */ /* 0x000fe400078ec0ff */
[----:B------:R-:W-:Y:S01]  /*c4c0*/  PRMT R45, R42, 0x5410, R3 ;  /* 0x000054102a2d7816 */ /* 0x000fe20000000003 */
[--C-:B------:R-:W-:Y:S01]  /*c4d0*/  HSET2.LE.AND R42, R150, R245.reuse, PT ;  /* 0x000000f5962a7233 */ /* 0x100fe20003803000 */
[--C-:B------:R-:W-:Y:S02]  /*c4e0*/  SHF.R.U32.HI R3, RZ, 0x10, R40.reuse ;  /* 0x00000010ff037819 */ /* 0x100fe40000011628 */
[----:B------:R-:W-:Y:S01]  /*c4f0*/  PRMT R46, R36, 0x5410, R43 ;  /* 0x00005410242e7816 */ /* 0x000fe2000000002b */
[--C-:B------:R-:W-:Y:S01]  /*c500*/  HSET2.LE.AND R43, R149, R245.reuse, PT ;  /* 0x000000f5952b7233 */ /* 0x100fe20003803000 */
[----:B------:R-:W-:Y:S01]  /*c510*/  SHF.R.U32.HI R41, RZ, 0x18, R40 ;  /* 0x00000018ff297819 */ /* 0x000fe20000011628 */
[--C-:B------:R-:W-:Y:S01]  /*c520*/  HSET2.LE.AND R40, R44, R245.reuse, PT ;  /* 0x000000f52c287233 */ /* 0x100fe20003803000 */
[----:B------:R-:W-:Y:S01]  /*c530*/  LOP3.LUT R37, R3, 0xff, RZ, 0xc0, !PT ;  /* 0x000000ff03257812 */ /* 0x000fe200078ec0ff */
[----:B------:R-:W-:Y:S01]  /*c540*/  MUFU.EX2 R186, R186 ;  /* 0x000000ba00ba7308 */ /* 0x000fe20000000800 */
[----:B------:R-:W-:Y:S02]  /*c550*/  F2FP.PACK_AB R3, R198, R199 ;  /* 0x000000c7c603723e */ /* 0x000fe400000000ff */
[----:B------:R-:W-:Y:S02]  /*c560*/  F2FP.PACK_AB R36, R196, R164 ;  /* 0x000000a4c424723e */ /* 0x000fe400000000ff */
[----:B------:R-:W-:Y:S01]  /*c570*/  PRMT R139, R37, 0x5410, R41 ;  /* 0x00005410258b7816 */ /* 0x000fe20000000029 */
[--C-:B------:R-:W-:Y:S01]  /*c580*/  HSET2.LE.AND R41, R46, R245.reuse, PT ;  /* 0x000000f52e297233 */ /* 0x100fe20003803000 */
[----:B------:R-:W-:Y:S01]  /*c590*/  LOP3.LUT R42, R42, R3, RZ, 0xc0, !PT ;  /* 0x000000032a2a7212 */ /* 0x000fe200078ec0ff */
[--C-:B------:R-:W-:Y:S01]  /*c5a0*/  HSET2.LE.AND R37, R45, R245.reuse, PT ;  /* 0x000000f52d257233 */ /* 0x100fe20003803000 */
[----:B------:R-:W-:Y:S01]  /*c5b0*/  LOP3.LUT R40, R40, R36, RZ, 0xc0, !PT ;  /* 0x0000002428287212 */ /* 0x000fe200078ec0ff */
[----:B------:R-:W1:Y:S01]  /*c5c0*/  LDSM.16.MT88.4 R44, [R216+0xa800] ;  /* 0x00a80000d82c783b */ /* 0x000e620000004200 */
[----:B------:R-:W-:Y:S02]  /*c5d0*/  F2FP.PACK_AB R3, R195, R197 ;  /* 0x000000c5c303723e */ /* 0x000fe400000000ff */
[----:B------:R-:W-:Y:S02]  /*c5e0*/  F2FP.PACK_AB R36, R193, R194 ;  /* 0x000000c2c124723e */ /* 0x000fe400000000ff */
[----:B------:R-:W-:Y:S02]  /*c5f0*/  F2FP.PACK_AB R38, R191, R192 ;  /* 0x000000c0bf26723e */ /* 0x000fe400000000ff */
[----:B------:R-:W-:Y:S02]  /*c600*/  LOP3.LUT R43, R43, R3, RZ, 0xc0, !PT ;  /* 0x000000032b2b7212 */ /* 0x000fe400078ec0ff */
[----:B------:R-:W-:Y:S02]  /*c610*/  LOP3.LUT R41, R41, R36, RZ, 0xc0, !PT ;  /* 0x0000002429297212 */ /* 0x000fe400078ec0ff */
[----:B------:R-:W-:Y:S01]  /*c620*/  LOP3.LUT R36, R37, R38, RZ, 0xc0, !PT ;  /* 0x0000002625247212 */ /* 0x000fe200078ec0ff */
[--C-:B------:R-:W-:Y:S01]  /*c630*/  HSET2.LE.AND R38, R148, R245.reuse, PT ;  /* 0x000000f594267233 */ /* 0x100fe20003803000 */
[----:B-----5:R-:W-:Y:S01]  /*c640*/  F2FP.PACK_AB R3, R189, R190 ;  /* 0x000000bebd03723e */ /* 0x020fe200000000ff */
[--C-:B------:R-:W-:Y:S01]  /*c650*/  HSET2.LE.AND R37, R139, R245.reuse, PT ;  /* 0x000000f58b257233 */ /* 0x100fe20003803000 */
[----:B------:R-:W-:Y:S01]  /*c660*/  F2FP.PACK_AB R39, R183, R188 ;  /* 0x000000bcb727723e */ /* 0x000fe200000000ff */
[-C--:B----4-:R-:W-:Y:S01]  /*c670*/  HMMA.16816.F32 R4, R40, R48.reuse, R4 ;  /* 0x000000302804723c */ /* 0x090fe20000001804 */
[--C-:B------:R-:W-:Y:S01]  /*c680*/  HSET2.LE.AND R139, R151, R245.reuse, PT ;  /* 0x000000f5978b7233 */ /* 0x100fe20003803000 */
[----:B------:R-:W-:Y:S02]  /*c690*/  F2FP.PACK_AB R144, R181, R182 ;  /* 0x000000b6b590723e */ /* 0x000fe400000000ff */
[----:B------:R-:W-:Y:S02]  /*c6a0*/  LOP3.LUT R37, R37, R3, RZ, 0xc0, !PT ;  /* 0x0000000325257212 */ /* 0x000fe400078ec0ff */
[----:B------:R-:W-:Y:S02]  /*c6b0*/  LOP3.LUT R38, R38, R39, RZ, 0xc0, !PT ;  /* 0x0000002726267212 */ /* 0x000fe400078ec0ff */
[----:B------:R-:W-:Y:S02]  /*c6c0*/  LOP3.LUT R39, R139, R144, RZ, 0xc0, !PT ;  /* 0x000000908b277212 */ /* 0x000fe400078ec0ff */
[----:B------:R4:W5:Y:S05]  /*c6d0*/  MUFU.EX2 R139, R59 ;  /* 0x0000003b008b7308 */ /* 0x00096a0000000800 */
[C---:B------:R-:W-:Y:S08]  /*c6e0*/  HMMA.16816.F32 R8, R36.reuse, R48, R8 ;  /* 0x000000302408723c */ /* 0x040ff00000001808 */
[-C--:B------:R-:W-:Y:S01]  /*c6f0*/  HMMA.16816.F32 R12, R36, R50.reuse, R12 ;  /* 0x00000032240c723c */ /* 0x080fe2000000180c */
[----:B--2---:R-:W-:Y:S07]  /*c700*/  FFMA.FTZ R0, R0, R204, R227 ;  /* 0x000000cc00007223 */ /* 0x004fee00000100e3 */
[C---:B------:R-:W-:Y:S01]  /*c710*/  HMMA.16816.F32 R16, R40.reuse, R50, R16 ;  /* 0x000000322810723c */ /* 0x040fe20000001810 */
[----:B------:R-:W2:Y:S03]  /*c720*/  LDSM.16.MT88.4 R48, [R218+0xa800] ;  /* 0x00a80000da30783b */ /* 0x000ea60000004200 */
[----:B------:R-:W-:Y:S04]  /*c730*/  FADD.FTZ R0, R226, R0 ;  /* 0x00000000e2007221 */ /* 0x000fe80000010000 */
        /* <DEDUP_REMOVED lines=11> */
[C---:B------:R-:W-:Y:S07]  /*c7f0*/  HMMA.16816.F32 R104, R36.reuse, R48, R104 ;  /* 0x000000302468723c */ /* 0x040fee0000001868 */
[----:B------:R-:W-:Y:S01]  /*c800*/  LOP3.LUT R48, R163, UR5, R158, 0x96, !PT ;  /* 0x00000005a3307c12 */ /* 0x000fe2000f8e969e */
[-C--:B------:R-:W-:Y:S04]  /*c810*/  HMMA.16816.F32 R108, R36, R50.reuse, R108 ;  /* 0x00000032246c723c */ /* 0x080fe8000000186c */
[----:B------:R-:W-:Y:S04]  /*c820*/  IMAD.WIDE.U32 R48, R48, -0x2daee0ad, RZ ;  /* 0xd2511f5330307825 */ /* 0x000fe800078e00ff */
[C---:B------:R-:W-:Y:S01]  /*c830*/  HMMA.16816.F32 R112, R40.reuse, R50, R112 ;  /* 0x000000322870723c */ /* 0x040fe20000001870 */
[--C-:B------:R-:W-:Y:S03]  /*c840*/  SHF.R.U32.HI R56, RZ, 0x10, R48.reuse ;  /* 0x00000010ff387819 */ /* 0x100fe60000011630 */
[----:B------:R-:W-:Y:S02]  /*c850*/  SHF.R.U32.HI R57, RZ, 0x18, R48 ;  /* 0x00000018ff397819 */ /* 0x000fe40000011630 */
[----:B------:R-:W-:Y:S02]  /*c860*/  LOP3.LUT R54, R48, 0xffff, RZ, 0xc0, !PT ;  /* 0x0000ffff30367812 */ /* 0x000fe400078ec0ff */
[-C--:B---3--:R-:W-:Y:S01]  /*c870*/  HMMA.16816.F32 R32, R40, R140.reuse, R32 ;  /* 0x0000008c2820723c */ /* 0x088fe20000001820 */
[----:B------:R-:W-:Y:S03]  /*c880*/  LOP3.LUT R50, R155, UR5, R160, 0x96, !PT ;  /* 0x000000059b327c12 */ /* 0x000fe6000f8e96a0 */
[----:B------:R-:W-:Y:S02]  /*c890*/  LOP3.LUT R52, R49, UR14, R156, 0x96, !PT ;  /* 0x0000000e31347c12 */ /* 0x000fe4000f8e969c */
[----:B------:R-:W-:Y:S01]  /*c8a0*/  IMAD.WIDE.U32 R50, R50, -0x2daee0ad, RZ ;  /* 0xd2511f5332327825 */ /* 0x000fe200078e00ff */
[----:B------:R-:W-:Y:S01]  /*c8b0*/  LOP3.LUT R64, R48, 0xff, RZ, 0xc0, !PT ;  /* 0x000000ff30407812 */ /* 0x000fe200078ec0ff */
[C---:B------:R-:W-:Y:S04]  /*c8c0*/  HMMA.16816.F32 R20, R36.reuse, R140, R20 ;  /* 0x0000008c2414723c */ /* 0x040fe80000001814 */
[----:B------:R-:W-:Y:S02]  /*c8d0*/  LOP3.LUT R3, R51, UR14, R152, 0x96, !PT ;  /* 0x0000000e33037c12 */ /* 0x000fe4000f8e9698 */
[----:B------:R-:W2:Y:S01]  /*c8e0*/  LDSM.16.MT88.4 R152, [R216+0x9c00] ;  /* 0x009c0000d898783b */ /* 0x000ea20000004200 */
[C---:B------:R-:W-:Y:S01]  /*c8f0*/  LOP3.LUT R55, R50.reuse, 0xff, RZ, 0xc0, !PT ;  /* 0x000000ff32377812 */ /* 0x040fe200078ec0ff */
[-C--:B------:R-:W-:Y:S01]  /*c900*/  HMMA.16816.F32 R116, R36, R142.reuse, R116 ;  /* 0x0000008e2474723c */ /* 0x080fe20000001874 */
[----:B------:R-:W-:Y:S03]  /*c910*/  LOP3.LUT R49, R50, 0xffff, RZ, 0xc0, !PT ;  /* 0x0000ffff32317812 */ /* 0x000fe600078ec0ff */
[--C-:B------:R-:W-:Y:S02]  /*c920*/  SHF.R.U32.HI R48, RZ, 0x10, R50.reuse ;  /* 0x00000010ff307819 */ /* 0x100fe40000011632 */
[----:B------:R-:W-:Y:S02]  /*c930*/  SHF.R.U32.HI R53, RZ, 0x18, R50 ;  /* 0x00000018ff357819 */ /* 0x000fe40000011632 */
[C---:B------:R-:W-:Y:S01]  /*c940*/  HMMA.16816.F32 R120, R40.reuse, R142, R120 ;  /* 0x0000008e2878723c */ /* 0x040fe20000001878 */
[----:B------:R-:W-:Y:S03]  /*c950*/  LOP3.LUT R50, R56, 0xff, RZ, 0xc0, !PT ;  /* 0x000000ff38327812 */ /* 0x000fe600078ec0ff */
[----:B------:R-:W-:Y:S02]  /*c960*/  SHF.R.U32.HI R51, RZ, 0x8, R54 ;  /* 0x00000008ff337819 */ /* 0x000fe40000011636 */
[----:B------:R-:W-:Y:S02]  /*c970*/  PRMT R171, R50, 0x5410, R57 ;  /* 0x0000541032ab7816 */ /* 0x000fe40000000039 */
[-C--:B-1----:R-:W-:Y:S01]  /*c980*/  HMMA.16816.F32 R24, R40, R44.reuse, R24 ;  /* 0x0000002c2818723c */ /* 0x082fe20000001818 */
[----:B------:R-:W-:Y:S01]  /*c990*/  SHF.R.U32.HI R49, RZ, 0x8, R49 ;  /* 0x00000008ff317819 */ /* 0x000fe20000011631 */
[----:B----4-:R-:W-:Y:S02]  /*c9a0*/  LDSM.16.MT88.4 R56, [R218+0xac00] ;  /* 0x00ac0000da38783b */ /* 0x010fe40000004200 */
[----:B------:R-:W-:Y:S01]  /*c9b0*/  LOP3.LUT R54, R52, 0xff, RZ, 0xc0, !PT ;  /* 0x000000ff34367812 */ /* 0x000fe200078ec0ff */
[--C-:B------:R-:W-:Y:S01]  /*c9c0*/  HSET2.LE.AND R171, R171, R245.reuse, PT ;  /* 0x000000f5abab7233 */ /* 0x100fe20003803000 */
[----:B------:R-:W-:Y:S02]  /*c9d0*/  PRMT R65, R55, 0x5410, R49 ;  /* 0x0000541037417816 */ /* 0x000fe40000000031 */
[C---:B------:R-:W-:Y:S01]  /*c9e0*/  HMMA.16816.F32 R124, R36.reuse, R44, R124 ;  /* 0x0000002c247c723c */ /* 0x040fe2000000187c */
[----:B------:R-:W-:Y:S03]  /*c9f0*/  LOP3.LUT R48, R48, 0xff, RZ, 0xc0, !PT ;  /* 0x000000ff30307812 */ /* 0x000fe600078ec0ff */
[----:B------:R-:W-:Y:S02]  /*ca00*/  LOP3.LUT R50, R52, 0xffff, RZ, 0xc0, !PT ;  /* 0x0000ffff34327812 */ /* 0x000fe400078ec0ff */
[----:B------:R-:W-:Y:S02]  /*ca10*/  PRMT R64, R64, 0x5410, R51 ;  /* 0x0000541040407816 */ /* 0x000fe40000000033 */
[-C--:B------:R-:W-:Y:S01]  /*ca20*/  HMMA.16816.F32 R128, R36, R46.reuse, R128 ;  /* 0x0000002e2480723c */ /* 0x080fe20000001880 */
[--C-:B------:R-:W-:Y:S03]  /*ca30*/  SHF.R.U32.HI R51, RZ, 0x10, R52.reuse ;  /* 0x00000010ff337819 */ /* 0x100fe60000011634 */
[----:B------:R-:W-:Y:S01]  /*ca40*/  SHF.R.U32.HI R49, RZ, 0x10, R3 ;  /* 0x00000010ff317819 */ /* 0x000fe20000011603 */
[--C-:B------:R-:W-:Y:S01]  /*ca50*/  HSET2.LE.AND R170, R64, R245.reuse, PT ;  /* 0x000000f540aa7233 */ /* 0x100fe20003803000 */
[----:B------:R-:W-:Y:S02]  /*ca60*/  PRMT R66, R48, 0x5410, R53 ;  /* 0x0000541030427816 */ /* 0x000fe40000000035 */
[----:B------:R-:W-:Y:S01]  /*ca70*/  HMMA.16816.F32 R28, R40, R46, R28 ;  /* 0x0000002e281c723c */ /* 0x000fe2000000181c */
[----:B------:R-:W-:Y:S01]  /*ca80*/  LOP3.LUT R48, R3, 0xffff, RZ, 0xc0, !PT ;  /* 0x0000ffff03307812 */ /* 0x000fe200078ec0ff */
[----:B------:R-:W-:Y:S02]  /*ca90*/  LDSM.16.MT88.4 R40, [R216+0xbc00] ;  /* 0x00bc0000d828783b */ /* 0x000fe40000004200 */
[----:B------:R-:W-:Y:S01]  /*caa0*/  SHF.R.U32.HI R53, RZ, 0x18, R52 ;  /* 0x00000018ff357819 */ /* 0x000fe20000011634 */
[--C-:B------:R-:W-:Y:S01]  /*cab0*/  HSET2.LE.AND R44, R66, R245.reuse, PT ;  /* 0x000000f5422c7233 */ /* 0x100fe20003803000 */
[----:B------:R-:W-:Y:S02]  /*cac0*/  SHF.R.U32.HI R50, RZ, 0x8, R50 ;  /* 0x00000008ff327819 */ /* 0x000fe40000011632 */
[----:B------:R-:W-:Y:S04]  /*cad0*/  LOP3.LUT R51, R51, 0xff, RZ, 0xc0, !PT ;  /* 0x000000ff33337812 */ /* 0x000fe800078ec0ff */
[----:B------:R-:W-:Y:S02]  /*cae0*/  LOP3.LUT R52, R3, 0xff, RZ, 0xc0, !PT ;  /* 0x000000ff03347812 */ /* 0x000fe400078ec0ff */
[----:B------:R-:W-:Y:S02]  /*caf0*/  LOP3.LUT R49, R49, 0xff, RZ, 0xc0, !PT ;  /* 0x000000ff31317812 */ /* 0x000fe400078ec0ff */
[----:B------:R-:W-:Y:S02]  /*cb00*/  SHF.R.U32.HI R3, RZ, 0x18, R3 ;  /* 0x00000018ff037819 */ /* 0x000fe40000011603 */
[----:B------:R-:W-:Y:S02]  /*cb10*/  SHF.R.U32.HI R48, RZ, 0x8, R48 ;  /* 0x00000008ff307819 */ /* 0x000fe40000011630 */
[----:B------:R-:W-:Y:S02]  /*cb20*/  PRMT R168, R54, 0x5410, R50 ;  /* 0x0000541036a87816 */ /* 0x000fe40000000032 */
[----:B------:R-:W-:Y:S02]  /*cb30*/  PRMT R169, R51, 0x5410, R53 ;  /* 0x0000541033a97816 */ /* 0x000fe40000000035 */
[----:B------:R-:W-:Y:S01]  /*cb40*/  PRMT R61, R49, 0x5410, R3 ;  /* 0x00005410313d7816 */ /* 0x000fe20000000003 */
[--C-:B------:R-:W-:Y:S01]  /*cb50*/  HSET2.LE.AND R168, R168, R245.reuse, PT ;  /* 0x000000f5a8a87233 */ /* 0x100fe20003803000 */
[----:B------:R-:W-:Y:S01]  /*cb60*/  F2FP.PACK_AB R3, R179, R180 ;  /* 0x000000b4b303723e */ /* 0x000fe200000000ff */
[--C-:B------:R-:W-:Y:S01]  /*cb70*/  HSET2.LE.AND R169, R169, R245.reuse, PT ;  /* 0x000000f5a9a97233 */ /* 0x100fe20003803000 */
[----:B------:R-:W-:Y:S02]  /*cb80*/  PRMT R60, R52, 0x5410, R48 ;  /* 0x00005410343c7816 */ /* 0x000fe40000000030 */
[----:B------:R-:W-:Y:S01]  /*cb90*/  LOP3.LUT R170, R170, R3, RZ, 0xc0, !PT ;  /* 0x00000003aaaa7212 */ /* 0x000fe200078ec0ff */
[----:B------:R-:W1:Y:S01]  /*cba0*/  LDSM.16.MT88.4 R48, [R218+0x9c00] ;  /* 0x009c0000da30783b */ /* 0x000e620000004200 */
[----:B------:R-:W-:Y:S01]  /*cbb0*/  F2FP.PACK_AB R3, R184, R178 ;  /* 0x000000b2b803723e */ /* 0x000fe200000000ff */
[--C-:B------:R-:W-:Y:S01]  /*cbc0*/  HSET2.LE.AND R38, R60, R245.reuse, PT ;  /* 0x000000f53c267233 */ /* 0x100fe20003803000 */
[----:B------:R-:W-:Y:S02]  /*cbd0*/  F2FP.PACK_AB R36, R176, R177 ;  /* 0x000000b1b024723e */ /* 0x000fe400000000ff */
[----:B------:R-:W-:Y:S02]  /*cbe0*/  F2FP.PACK_AB R37, R185, R175 ;  /* 0x000000afb925723e */ /* 0x000fe400000000ff */
[----:B------:R-:W-:Y:S01]  /*cbf0*/  F2FP.PACK_AB R39, R173, R174 ;  /* 0x000000aead27723e */ /* 0x000fe200000000ff */
[----:B------:R-:W3:Y:S01]  /*cc00*/  LDSM.16.MT88.4 R52, [R216+0xac00] ;  /* 0x00ac0000d834783b */ /* 0x000ee20000004200 */
[----:B------:R-:W-:Y:S02]  /*cc10*/  LOP3.LUT R168, R168, R3, RZ, 0xc0, !PT ;  /* 0x00000003a8a87212 */ /* 0x000fe400078ec0ff */
[----:B------:R-:W-:Y:S02]  /*cc20*/  LOP3.LUT R171, R171, R36, RZ, 0xc0, !PT ;  /* 0x00000024abab7212 */ /* 0x000fe400078ec0ff */
[----:B------:R-:W-:Y:S01]  /*cc30*/  LOP3.LUT R169, R169, R37, RZ, 0xc0, !PT ;  /* 0x00000025a9a97212 */ /* 0x000fe200078ec0ff */
[--C-:B------:R-:W-:Y:S01]  /*cc40*/  HSET2.LE.AND R37, R61, R245.reuse, PT ;  /* 0x000000f53d257233 */ /* 0x100fe20003803000 */
[----:B------:R-:W-:Y:S01]  /*cc50*/  LOP3.LUT R36, R38, R39, RZ, 0xc0, !PT ;  /* 0x0000002726247212 */ /* 0x000fe200078ec0ff */
[----:B------:R-:W-:Y:S01]  /*cc60*/  HSET2.LE.AND R38, R65, R245, PT ;  /* 0x000000f541267233 */ /* 0x000fe20003803000 */
[----:B-----5:R-:W-:Y:S02]  /*cc70*/  F2FP.PACK_AB R3, R139, R172 ;  /* 0x000000ac8b03723e */ /* 0x020fe400000000ff */
[----:B------:R-:W-:Y:S01]  /*cc80*/  F2FP.PACK_AB R39, R186, R67 ;  /* 0x00000043ba27723e */ /* 0x000fe200000000ff */
[-C--:B--2---:R-:W-:Y:S01]  /*cc90*/  HMMA.16816.F32 R140, R168, R152.reuse, R4 ;  /* 0x00000098a88c723c */ /* 0x084fe20000001804 */
[----:B------:R-:W-:Y:S01]  /*cca0*/  F2FP.PACK_AB R45, R187, R62 ;  /* 0x0000003ebb2d723e */ /* 0x000fe200000000ff */
[----:B------:R-:W2:Y:S01]  /*ccb0*/  LDSM.16.MT88.4 R4, [R218+0xbc00] ;  /* 0x00bc0000da04783b */ /* 0x000ea20000004200 */
[----:B------:R-:W-:Y:S01]  /*ccc0*/  LOP3.LUT R37, R37, R3, RZ, 0xc0, !PT ;  /* 0x0000000325257212 */ /* 0x000fe200078ec0ff */
[----:B------:R-:W-:Y:S01]  /*ccd0*/  FFMA.FTZ R3, R135, R252, R229 ;  /* 0x000000fc87037223 */ /* 0x000fe200000100e5 */
[----:B------:R-:W-:Y:S01]  /*cce0*/  LOP3.LUT R38, R38, R39, RZ, 0xc0, !PT ;  /* 0x0000002726267212 */ /* 0x000fe200078ec0ff */
[----:B------:R-:W-:Y:S01]  /*ccf0*/  IMAD.MOV.U32 R135, RZ, RZ, R136 ;  /* 0x000000ffff877224 */ /* 0x000fe200078e0088 */
[----:B------:R-:W-:Y:S01]  /*cd00*/  LOP3.LUT R39, R44, R45, RZ, 0xc0, !PT ;  /* 0x0000002d2c277212 */ /* 0x000fe200078ec0ff */
[----:B------:R-:W-:Y:S06]  /*cd10*/  FADD.FTZ R3, R228, R3 ;  /* 0x00000003e4037221 */ /* 0x000fec0000010000 */
[C---:B------:R-:W-:Y:S07]  /*cd20*/  HMMA.16816.F32 R144, R36.reuse, R152, R8 ;  /* 0x000000982490723c */ /* 0x040fee0000001808 */
[----:B------:R-:W-:Y:S01]  /*cd30*/  FADD.FTZ R8, R236, R133 ;  /* 0x00000085ec087221 */ /* 0x000fe20000010000 */
        /* <DEDUP_REMOVED lines=24> */
[-C--:B---3--:R-:W-:Y:S01]  /*cec0*/  HMMA.16816.F32 R84, R168, R52.reuse, R84 ;  /* 0x00000034a854723c */ /* 0x088fe20000001854 */
[----:B------:R-:W-:Y:S03]  /*ced0*/  FADD.FTZ R3, R167, R3 ;  /* 0x00000003a7037221 */ /* 0x000fe60000010000 */
[----:B------:R-:W-:Y:S02]  /*cee0*/  FADD.FTZ R0, R190, R0 ;  /* 0x00000000be007221 */ /* 0x000fe40000010000 */
[----:B------:R-:W-:Y:S02]  /*cef0*/  FADD.FTZ R3, R192, R3 ;  /* 0x00000003c0037221 */ /* 0x000fe40000010000 */
[C---:B------:R-:W-:Y:S01]  /*cf00*/  HMMA.16816.F32 R88, R36.reuse, R52, R88 ;  /* 0x000000342458723c */ /* 0x040fe20000001858 */
[----:B------:R-:W-:Y:S03]  /*cf10*/  FADD.FTZ R9, R212, R10 ;  /* 0x0000000ad4097221 */ /* 0x000fe60000010000 */
[----:B------:R-:W-:Y:S04]  /*cf20*/  FADD.FTZ R8, R240, R12 ;  /* 0x0000000cf0087221 */ /* 0x000fe80000010000 */
[-C--:B------:R-:W-:Y:S01]  /*cf30*/  HMMA.16816.F32 R92, R36, R54.reuse, R92 ;  /* 0x00000036245c723c */ /* 0x080fe2000000185c */
[----:B------:R-:W-:Y:S04]  /*cf40*/  FADD.FTZ R8, R215, R8 ;  /* 0x00000008d7087221 */ /* 0x000fe80000010000 */
[----:B------:R-:W-:Y:S03]  /*cf50*/  FADD.FTZ R8, R214, R8 ;  /* 0x00000008d6087221 */ /* 0x000fe60000010000 */
[C---:B------:R-:W-:Y:S01]  /*cf60*/  HMMA.16816.F32 R96, R168.reuse, R54, R96 ;  /* 0x00000036a860723c */ /* 0x040fe20000001860 */
[----:B------:R-:W-:Y:S04]  /*cf70*/  FADD.FTZ R8, R225, R8 ;  /* 0x00000008e1087221 */ /* 0x000fe80000010000 */
[----:B------:R-:W-:Y:S03]  /*cf80*/  FADD.FTZ R8, R224, R8 ;  /* 0x00000008e0087221 */ /* 0x000fe60000010000 */
        /* <DEDUP_REMOVED lines=13> */
[----:B------:R-:W-:Y:S07]  /*d060*/  FADD.FTZ R3, R175, R3 ;  /* 0x00000003af037221 */ /* 0x000fee0000010000 */
[-C--:B------:R-:W-:Y:S08]  /*d070*/  HMMA.16816.F32 R156, R168, R40.reuse, R32 ;  /* 0x00000028a89c723c */ /* 0x080ff00000001820 */
[C---:B------:R-:W-:Y:S08]  /*d080*/  HMMA.16816.F32 R160, R36.reuse, R40, R20 ;  /* 0x0000002824a0723c */ /* 0x040ff00000001814 */
[-C--:B------:R-:W-:Y:S08]  /*d090*/  HMMA.16816.F32 R116, R36, R42.reuse, R116 ;  /* 0x0000002a2474723c */ /* 0x080ff00000001874 */
[C---:B------:R-:W-:Y:S08]  /*d0a0*/  HMMA.16816.F32 R120, R168.reuse, R42, R120 ;  /* 0x0000002aa878723c */ /* 0x040ff00000001878 */
[-C--:B--2---:R-:W-:Y:S08]  /*d0b0*/  HMMA.16816.F32 R164, R168, R4.reuse, R24 ;  /* 0x00000004a8a4723c */ /* 0x084ff00000001818 */
        /* <DEDUP_REMOVED lines=22> */
[----:B------:R-:W-:Y:S01]  /*d220*/  FADD.FTZ R251, R176, R6 ;  /* 0x00000006b0fb7221 */ /* 0x000fe20000010000 */
[----:B------:R1:W-:Y:S01]  /*d230*/  STL [R1], R3 ;  /* 0x0000000301007387 */ /* 0x0003e20000100800 */
[----:B------:R-:W-:Y:S02]  /*d240*/  FADD.FTZ R252, R186, R4 ;  /* 0x00000004bafc7221 */ /* 0x000fe40000010000 */
[----:B------:R-:W-:Y:S02]  /*d250*/  IMAD.MOV.U32 R223, RZ, RZ, R0 ;  /* 0x000000ffffdf7224 */ /* 0x000fe400078e0000 */
[----:B------:R-:W-:Y:S02]  /*d260*/  IMAD.MOV.U32 R0, RZ, RZ, R138 ;  /* 0x000000ffff007224 */ /* 0x000fe400078e008a */
[----:B------:R-:W-:Y:S02]  /*d270*/  IMAD.MOV.U32 R139, RZ, RZ, R2 ;  /* 0x000000ffff8b7224 */ /* 0x000fe400078e0002 */
[----:B-1----:R-:W-:Y:S01]  /*d280*/  IMAD.MOV.U32 R3, RZ, RZ, R137 ;  /* 0x000000ffff037224 */ /* 0x002fe200078e0089 */
[----:B------:R-:W-:-:S05]  /*d290*/  @P5 BRA `(.L_x_451) ;  /* 0xffffb25000005947 */ /* 0x000fca000383ffff */
.L_x_450:
[----:B-12---:R-:W2:Y:S04]  /*d2a0*/  LDL.LU R8, [R1] ;  /* 0x0000000001087983 */ /* 0x006ea80000300800 */
[----:B------:R-:W3:Y:S04]  /*d2b0*/  LDL.LU R172, [R1+0x38] ;  /* 0x0000380001ac7983 */ /* 0x000ee80000300800 */
[----:B------:R-:W1:Y:S04]  /*d2c0*/  SHFL.BFLY PT, R0, R251, 0x2, 0x1f ;  /* 0x0c401f00fb007f89 */ /* 0x000e6800000e0000 */
[----:B------:R-:W4:Y:S04]  /*d2d0*/  SHFL.BFLY PT, R3, R250, 0x2, 0x1f ;  /* 0x0c401f00fa037f89 */ /* 0x000f2800000e0000 */
[----:B------:R-:W4:Y:S04]  /*d2e0*/  SHFL.BFLY PT, R7, R252, 0x2, 0x1f ;  /* 0x0c401f00fc077f89 */ /* 0x000f2800000e0000 */
[----:B------:R-:W4:Y:S01]  /*d2f0*/  S2R R139, SR_TID.X ;  /* 0x00000000008b7919 */ /* 0x000f220000002100 */
[----:B-1----:R-:W-:-:S02]  /*d300*/  FADD.FTZ R0, R0, R251 ;  /* 0x000000fb00007221 */ /* 0x002fc40000010000 */
[----:B----4-:R-:W-:-:S03]  /*d310*/  FADD.FTZ R3, R3, R250 ;  /* 0x000000fa03037221 */ /* 0x010fc60000010000 */
[----:B------:R-:W1:Y:S01]  /*d320*/  SHFL.BFLY PT, R5, R0, 0x1, 0x1f ;  /* 0x0c201f0000057f89 */ /* 0x000e6200000e0000 */
[----:B------:R-:W-:-:S03]  /*d330*/  FADD.FTZ R7, R7, R252 ;  /* 0x000000fc07077221 */ /* 0x000fc60000010000 */
[----:B------:R-:W4:Y:S01]  /*d340*/  SHFL.BFLY PT, R4, R3, 0x1, 0x1f ;  /* 0x0c201f0003047f89 */ /* 0x000f2200000e0000 */
[----:B------:R-:W-:-:S04]  /*d350*/  SHF.R.S32.HI R53, RZ, 0x1f, R139 ;  /* 0x0000001fff357819 */ /* 0x000fc8000001148b */
[CC--:B------:R-:W-:Y:S02]  /*d360*/  LEA.HI R14, R53.reuse, R139.reuse, RZ, 0x2 ;  /* 0x0000008b350e7211 */ /* 0x0c0fe400078f10ff */
[----:B------:R-:W-:Y:S02]  /*d370*/  LEA.HI R53, R53, R139, RZ, 0x5 ;  /* 0x0000008b35357211 */ /* 0x000fe400078f28ff */
[----:B------:R-:W-:Y:S01]  /*d380*/  LOP3.LUT R10, R14, 0xfffffffc, RZ, 0xc0, !PT ;  /* 0xfffffffc0e0a7812 */ /* 0x000fe200078ec0ff */
[----:B-1----:R-:W-:Y:S01]  /*d390*/  FADD.FTZ R50, R0, R5 ;  /* 0x0000000500327221 */ /* 0x002fe20000010000 */
[----:B------:R-:W-:Y:S01]  /*d3a0*/  MOV R0, 0x3f800000 ;  /* 0x3f80000000007802 */ /* 0x000fe20000000f00 */
[----:B----4-:R-:W-:-:S03]  /*d3b0*/  FADD.FTZ R51, R3, R4 ;  /* 0x0000000403337221 */ /* 0x010fc60000010000 */
[----:B------:R-:W-:Y:S02]  /*d3c0*/  FSETP.NE.FTZ.AND P5, PT, R50, RZ, PT ;  /* 0x000000ff3200720b */ /* 0x000fe40003fb5000 */
[----:B------:R-:W-:Y:S02]  /*d3d0*/  MOV R3, 0x3f800000 ;  /* 0x3f80000000037802 */ /* 0x000fe40000000f00 */
[----:B------:R-:W-:-:S09]  /*d3e0*/  FSETP.NE.FTZ.AND P6, PT, R51, RZ, PT ;  /* 0x000000ff3300720b */ /* 0x000fd20003fd5000 */
[----:B------:R-:W-:Y:S08]  /*d3f0*/  @P5 MUFU.RCP R3, R50 ;  /* 0x0000003200035308 */ /* 0x000ff00000001000 */
        /* <DEDUP_REMOVED lines=13> */
[C---:B------:R-:W-:Y:S01]  /*d4d0*/  FMUL.FTZ R84, R0.reuse, R84 ;  /* 0x0000005400547220 */ /* 0x040fe20000410000 */
[----:B------:R-:W1:Y:S01]  /*d4e0*/  S2R R68, SR_CTAID.Y ;  /* 0x0000000000447919 */ /* 0x000e620000002600 */
        /* <DEDUP_REMOVED lines=20> */
[----:B------:R-:W-:-:S03]  /*d630*/  FMUL.FTZ R168, R0, R168 ;  /* 0x000000a800a87220 */ /* 0x000fc60000410000 */
[----:B------:R-:W-:Y:S01]  /*d640*/  F2FP.PACK_AB R13, R13, R164 ;  /* 0x000000a40d0d723e */ /* 0x000fe200000000ff */
[----:B--2---:R-:W2:Y:S01]  /*d650*/  SHFL.BFLY PT, R6, R8, 0x2, 0x1f ;  /* 0x0c401f0008067f89 */ /* 0x004ea200000e0000 */
[----:B---3--:R-:W-:-:S13]  /*d660*/  ISETP.NE.AND P0, PT, R172, -0x1, PT ;  /* 0xffffffffac00780c */ /* 0x008fda0003f05270 */
[----:B------:R-:W-:-:S04]  /*d670*/  @P0 IMAD.WIDE.U32 R4, R172, c[0x0][0x1e8], RZ ;  /* 0x00007a00ac040a25 */ /* 0x000fc800078e00ff */
[----:B------:R-:W-:Y:S01]  /*d680*/  @P0 IMAD R135, R172, c[0x0][0x1ec], R5 ;  /* 0x00007b00ac870a24 */ /* 0x000fe200078e0205 */
[----:B------:R-:W-:Y:S01]  /*d690*/  @P0 MOV R134, R4 ;  /* 0x0000000400860202 */ /* 0x000fe20000000f00 */
[----:B------:R-:W-:Y:S01]  /*d6a0*/  FMUL.FTZ R4, R3, c[0x0][0x2dc] ;  /* 0x0000b70003047a20 */ /* 0x000fe20000410000 */
[----:B------:R-:W-:Y:S01]  /*d6b0*/  MOV R3, 0x3f800000 ;  /* 0x3f80000000037802 */ /* 0x000fe20000000f00 */
[----:B--2---:R-:W-:Y:S01]  /*d6c0*/  FADD.FTZ R6, R6, R8 ;  /* 0x0000000806067221 */ /* 0x004fe20000010000 */
[----:B------:R-:W-:Y:S01]  /*d6d0*/  IADD3 R5, -R10, R139, RZ ;  /* 0x0000008b0a057210 */ /* 0x000fe20007ffe1ff */
[----:B------:R-:W2:Y:S01]  /*d6e0*/  SHFL.BFLY PT, R8, R7, 0x1, 0x1f ;  /* 0x0c201f0007087f89 */ /* 0x000ea200000e0000 */
[C---:B------:R-:W-:Y:S02]  /*d6f0*/  FMUL.FTZ R142, R4.reuse, R142 ;  /* 0x0000008e048e7220 */ /* 0x040fe40000410000 */
[C---:B------:R-:W-:Y:S01]  /*d700*/  FMUL.FTZ R46, R4.reuse, R143 ;  /* 0x0000008f042e7220 */ /* 0x040fe20000410000 */
[----:B------:R-:W3:Y:S01]  /*d710*/  SHFL.BFLY PT, R9, R6, 0x1, 0x1f ;  /* 0x0c201f0006097f89 */ /* 0x000ee200000e0000 */
        /* <DEDUP_REMOVED lines=15> */
[----:B--2--5:R-:W-:Y:S01]  /*d810*/  FADD.FTZ R132, R7, R8 ;  /* 0x0000000807847221 */ /* 0x024fe20000010000 */
[----:B------:R-:W-:Y:S01]  /*d820*/  SHF.R.S32.HI R7, RZ, 0x5, R53 ;  /* 0x00000005ff077819 */ /* 0x000fe20000011435 */
[----:B------:R-:W-:Y:S01]  /*d830*/  FMUL.FTZ R102, R4, R102 ;  /* 0x0000006604667220 */ /* 0x000fe20000410000 */
[----:B------:R-:W-:Y:S01]  /*d840*/  F2FP.PACK_AB R32, R32, R98 ;  /* 0x000000622020723e */ /* 0x000fe200000000ff */
[----:B---3--:R-:W-:Y:S01]  /*d850*/  FADD.FTZ R133, R6, R9 ;  /* 0x0000000906857221 */ /* 0x008fe20000010000 */
[----:B------:R-:W-:Y:S01]  /*d860*/  FSETP.NE.FTZ.AND P4, PT, R132, RZ, PT ;  /* 0x000000ff8400720b */ /* 0x000fe20003f95000 */
[----:B------:R-:W-:Y:S01]  /*d870*/  FMUL.FTZ R9, R0, R169 ;  /* 0x000000a900097220 */ /* 0x000fe20000410000 */
[----:B------:R-:W-:Y:S01]  /*d880*/  MOV R0, 0x3f800000 ;  /* 0x3f80000000007802 */ /* 0x000fe20000000f00 */
[C---:B------:R-:W-:Y:S01]  /*d890*/  FMUL.FTZ R28, R4.reuse, R103 ;  /* 0x00000067041c7220 */ /* 0x040fe20000410000 */
[----:B------:R-:W-:Y:S01]  /*d8a0*/  FSETP.NE.FTZ.AND P3, PT, R133, RZ, PT ;  /* 0x000000ff8500720b */ /* 0x000fe20003f75000 */
[C---:B------:R-:W-:Y:S01]  /*d8b0*/  FMUL.FTZ R114, R4.reuse, R114 ;  /* 0x0000007204727220 */ /* 0x040fe20000410000 */
[----:B------:R-:W-:Y:S01]  /*d8c0*/  LEA R52, R7, R5, 0x8 ;  /* 0x0000000507347211 */ /* 0x000fe200078e40ff */
[----:B------:R-:W-:Y:S01]  /*d8d0*/  FMUL.FTZ R24, R4, R115 ;  /* 0x0000007304187220 */ /* 0x000fe20000410000 */
[----:B------:R-:W-:Y:S01]  /*d8e0*/  F2FP.PACK_AB R28, R28, R102 ;  /* 0x000000661c1c723e */ /* 0x000fe200000000ff */
[C---:B------:R-:W-:Y:S01]  /*d8f0*/  FMUL.FTZ R158, R4.reuse, R158 ;  /* 0x0000009e049e7220 */ /* 0x040fe20000410000 */
[----:B------:R-:W-:Y:S01]  /*d900*/  F2FP.PACK_AB R9, R9, R168 ;  /* 0x000000a80909723e */ /* 0x000fe200000000ff */
[----:B------:R-:W-:Y:S01]  /*d910*/  FMUL.FTZ R20, R4, R159 ;  /* 0x0000009f04147220 */ /* 0x000fe20000410000 */
[----:B------:R-:W-:Y:S01]  /*d920*/  F2FP.PACK_AB R24, R24, R114 ;  /* 0x000000721818723e */ /* 0x000fe200000000ff */
[----:B------:R-:W2:Y:S01]  /*d930*/  @P4 MUFU.RCP R3, R132 ;  /* 0x0000008400034308 */ /* 0x000ea20000001000 */
[----:B------:R-:W-:-:S02]  /*d940*/  FMUL.FTZ R122, R4, R122 ;  /* 0x0000007a047a7220 */ /* 0x000fc40000410000 */
[----:B------:R-:W-:Y:S01]  /*d950*/  FMUL.FTZ R16, R4, R123 ;  /* 0x0000007b04107220 */ /* 0x000fe20000410000 */
[----:B------:R-:W-:Y:S01]  /*d960*/  F2FP.PACK_AB R20, R20, R158 ;  /* 0x0000009e1414723e */ /* 0x000fe200000000ff */
[C---:B------:R-:W-:Y:S02]  /*d970*/  FMUL.FTZ R166, R4.reuse, R166 ;  /* 0x000000a604a67220 */ /* 0x040fe40000410000 */
[C---:B------:R-:W-:Y:S01]  /*d980*/  FMUL.FTZ R12, R4.reuse, R167 ;  /* 0x000000a7040c7220 */ /* 0x040fe20000410000 */
[----:B------:R-:W3:Y:S01]  /*d990*/  @P3 MUFU.RCP R0, R133 ;  /* 0x0000008500003308 */ /* 0x000ee20000001000 */
[----:B------:R-:W-:Y:S01]  /*d9a0*/  FMUL.FTZ R170, R4, R170 ;  /* 0x000000aa04aa7220 */ /* 0x000fe20000410000 */
[----:B------:R-:W-:Y:S01]  /*d9b0*/  F2FP.PACK_AB R16, R16, R122 ;  /* 0x0000007a1010723e */ /* 0x000fe200000000ff */
[----:B------:R-:W-:Y:S01]  /*d9c0*/  FMUL.FTZ R8, R4, R171 ;  /* 0x000000ab04087220 */ /* 0x000fe20000410000 */
[----:B------:R-:W-:Y:S01]  /*d9d0*/  F2FP.PACK_AB R12, R12, R166 ;  /* 0x000000a60c0c723e */ /* 0x000fe200000000ff */
[----:B--2---:R-:W-:-:S03]  /*d9e0*/  FMUL.FTZ R3, R3, c[0x0][0x2dc] ;  /* 0x0000b70003037a20 */ /* 0x004fc60000410000 */
[----:B------:R-:W-:Y:S01]  /*d9f0*/  F2FP.PACK_AB R8, R8, R170 ;  /* 0x000000aa0808723e */ /* 0x000fe200000000ff */
[C---:B------:R-:W-:Y:S02]  /*da00*/  FMUL.FTZ R144, R3.reuse, R144 ;  /* 0x0000009003907220 */ /* 0x040fe40000410000 */
[C---:B------:R-:W-:Y:S02]  /*da10*/  FMUL.FTZ R49, R3.reuse, R145 ;  /* 0x0000009103317220 */ /* 0x040fe40000410000 */
        /* <DEDUP_REMOVED lines=33> */
[----:B---3--:R-:W-:Y:S01]  /*dc30*/  FMUL.FTZ R0, R0, c[0x0][0x2dc] ;  /* 0x0000b70000007a20 */ /* 0x008fe20000410000 */
[----:B------:R-:W-:-:S02]  /*dc40*/  F2FP.PACK_AB R11, R11, R124 ;  /* 0x0000007c0b0b723e */ /* 0x000fc400000000ff */
[----:B------:R-:W-:Y:S01]  /*dc50*/  SHF.R.S32.HI R4, RZ, 0x1f, R3 ;  /* 0x0000001fff047819 */ /* 0x000fe20000011403 */
[C---:B------:R-:W-:Y:S01]  /*dc60*/  FMUL.FTZ R146, R0.reuse, R146 ;  /* 0x0000009200927220 */ /* 0x040fe20000410000 */
[----:B------:R-:W-:Y:S01]  /*dc70*/  F2FP.PACK_AB R7, R7, R128 ;  /* 0x000000800707723e */ /* 0x000fe200000000ff */
[----:B------:R-:W-:Y:S01]  /*dc80*/  FMUL.FTZ R147, R0, R147 ;  /* 0x0000009300937220 */ /* 0x000fe20000410000 */
[----:B------:R-:W-:Y:S01]  /*dc90*/  LEA.HI R4, R4, R3, RZ, 0x3 ;  /* 0x0000000304047211 */ /* 0x000fe200078f18ff */
[C---:B------:R-:W-:Y:S02]  /*dca0*/  FMUL.FTZ R150, R0.reuse, R150 ;  /* 0x0000009600967220 */ /* 0x040fe40000410000 */
        /* <DEDUP_REMOVED lines=33> */
[----:B------:R-:W-:Y:S02]  /*dec0*/  LEA.HI R0, R3, R3, RZ, 0x1 ;  /* 0x0000000303007211 */ /* 0x000fe400078f08ff */
[----:B------:R-:W-:Y:S02]  /*ded0*/  F2FP.PACK_AB R10, R10, R126 ;  /* 0x0000007e0a0a723e */ /* 0x000fe400000000ff */
[----:B------:R-:W-:Y:S02]  /*dee0*/  SHF.R.S32.HI R5, RZ, 0x1, R0 ;  /* 0x00000001ff057819 */ /* 0x000fe40000011400 */
[----:B------:R-:W-:-:S02]  /*def0*/  LOP3.LUT R0, R0, 0x3fffffe, RZ, 0xc0, !PT ;  /* 0x03fffffe00007812 */ /* 0x000fc400078ec0ff */
[----:B------:R-:W-:Y:S02]  /*df00*/  SHF.L.U32 R4, R5, 0x6, RZ ;  /* 0x0000000605047819 */ /* 0x000fe400000006ff */
[----:B------:R-:W-:Y:S02]  /*df10*/  IADD3 R0, R3, -R0, RZ ;  /* 0x8000000003007210 */ /* 0x000fe40007ffe0ff */
[----:B------:R-:W-:Y:S02]  /*df20*/  LOP3.LUT R3, R4, 0xc0, RZ, 0xc0, !PT ;  /* 0x000000c004037812 */ /* 0x000fe400078ec0ff */
[----:B------:R-:W-:Y:S02]  /*df30*/  LOP3.LUT R4, R5, 0x1, RZ, 0xc0, !PT ;  /* 0x0000000105047812 */ /* 0x000fe400078ec0ff */
[----:B------:R-:W-:Y:S02]  /*df40*/  LEA R0, R0, R52, 0x4 ;  /* 0x0000003400007211 */ /* 0x000fe400078e20ff */
[----:B------:R-:W-:-:S02]  /*df50*/  LEA.HI R3, R3, R3, RZ, 0x1d ;  /* 0x0000000303037211 */ /* 0x000fc400078fe8ff */
[----:B------:R-:W-:Y:S02]  /*df60*/  ISETP.NE.U32.AND P1, PT, R4, 0x1, PT ;  /* 0x000000010400780c */ /* 0x000fe40003f25070 */
[----:B------:R-:W-:Y:S02]  /*df70*/  LEA R0, R0, R3, 0x1 ;  /* 0x0000000300007211 */ /* 0x000fe400078e08ff */
[----:B------:R-:W-:Y:S02]  /*df80*/  MOV R4, 0x20 ;  /* 0x0000002000047802 */ /* 0x000fe40000000f00 */
[----:B------:R-:W-:Y:S02]  /*df90*/  SHF.L.U32 R0, R0, 0x1, RZ ;  /* 0x0000000100007819 */ /* 0x000fe400000006ff */
[----:B------:R-:W-:Y:S02]  /*dfa0*/  F2FP.PACK_AB R6, R6, R130 ;  /* 0x000000820606723e */ /* 0x000fe400000000ff */
[C---:B------:R-:W-:Y:S01]  /*dfb0*/  IADD3 R3, R0.reuse, -0x10, RZ ;  /* 0xfffffff000037810 */ /* 0x040fe20007ffe0ff */
[----:B------:R-:W-:Y:S02]  /*dfc0*/  STS [R0], R47 ;  /* 0x0000002f00007388 */ /* 0x000fe40000000800 */
[----:B------:R-:W-:-:S02]  /*dfd0*/  @P1 IADD3 R3, R0, 0x10, RZ ;  /* 0x0000001000031810 */ /* 0x000fc40007ffe0ff */
        /* <DEDUP_REMOVED lines=12> */
[----:B--2---:R-:W2:Y:S03]  /*e0a0*/  LDC.U8 R41, c[0x0][0x329] ;  /* 0x0000ca40ff297b82 */ /* 0x004ea60000000000 */
[----:B------:R-:W-:Y:S04]  /*e0b0*/  STS [R5+0x200], R43 ;  /* 0x0002002b05007388 */ /* 0x000fe80000000800 */
[----:B------:R-:W-:Y:S04]  /*e0c0*/  STS [R4], R40 ;  /* 0x0000002804007388 */ /* 0x000fe80000000800 */
[----:B------:R-:W-:Y:S04]  /*e0d0*/  STS [R4+0x200], R39 ;  /* 0x0002002704007388 */ /* 0x000fe80000000800 */
[----:B------:R-:W-:Y:S04]  /*e0e0*/  STS [R5+0x1000], R42 ;  /* 0x0010002a05007388 */ /* 0x000fe80000000800 */
[----:B------:R-:W-:Y:S04]  /*e0f0*/  STS [R5+0x1200], R74 ;  /* 0x0012004a05007388 */ /* 0x000fe80000000800 */
[----:B------:R-:W-:Y:S01]  /*e100*/  STS [R4+0x1000], R38 ;  /* 0x0010002604007388 */ /* 0x000fe20000000800 */
[----:B--2---:R-:W-:-:S03]  /*e110*/  ISETP.NE.AND P2, PT, R41, RZ, PT ;  /* 0x000000ff2900720c */ /* 0x004fc60003f45270 */
        /* <DEDUP_REMOVED lines=22> */
[----:B------:R2:W-:Y:S04]  /*e280*/  STS [R3+0x4200], R16 ;  /* 0x0042001003007388 */ /* 0x0005e80000000800 */
[----:B------:R3:W-:Y:S04]  /*e290*/  STS [R0+0x5000], R19 ;  /* 0x0050001300007388 */ /* 0x0007e80000000800 */
[----:B------:R4:W-:Y:S04]  /*e2a0*/  STS [R0+0x5200], R18 ;  /* 0x0052001200007388 */ /* 0x0009e80000000800 */
[----:B------:R-:W-:Y:S04]  /*e2b0*/  STS [R3+0x5000], R15 ;  /* 0x0050000f03007388 */ /* 0x000fe80000000800 */
[----:B------:R1:W-:Y:S04]  /*e2c0*/  STS [R3+0x5200], R14 ;  /* 0x0052000e03007388 */ /* 0x0003e80000000800 */
[----:B------:R-:W-:Y:S04]  /*e2d0*/  STS [R5+0x4000], R13 ;  /* 0x0040000d05007388 */ /* 0x000fe80000000800 */
[----:B------:R1:W-:Y:S01]  /*e2e0*/  STS [R5+0x4200], R12 ;  /* 0x0042000c05007388 */ /* 0x0003e20000000800 */
[----:B--2---:R-:W-:-:S03]  /*e2f0*/  @P2 MOV R16, c[0x0][0x210] ;  /* 0x0000840000102a02 */ /* 0x004fc60000000f00 */
[----:B------:R-:W-:Y:S04]  /*e300*/  STS [R4+0x4000], R9 ;  /* 0x0040000904007388 */ /* 0x000fe80000000800 */
[----:B---3--:R2:W5:Y:S01]  /*e310*/  LDL R19, [R1+0x44] ;  /* 0x0000440001137983 */ /* 0x0085620000100800 */
[----:B----4-:R-:W-:-:S03]  /*e320*/  @!P2 MOV R0, c[0x0][0x214] ;  /* 0x000085000000aa02 */ /* 0x010fc60000000f00 */
[----:B------:R3:W-:Y:S04]  /*e330*/  STS [R4+0x4200], R8 ;  /* 0x0042000804007388 */ /* 0x0007e80000000800 */
[----:B------:R-:W-:Y:S01]  /*e340*/  STS [R5+0x5000], R11 ;  /* 0x0050000b05007388 */ /* 0x000fe20000000800 */
[----:B-1----:R-:W-:Y:S01]  /*e350*/  @P2 IMAD R14, R16, c[0x0][0x214], RZ ;  /* 0x00008500100e2a24 */ /* 0x002fe200078e02ff */
[----:B------:R-:W-:Y:S02]  /*e360*/  @!P2 SEL R14, R0, c[0x0][0x234], !P1 ;  /* 0x00008d00000eaa07 */ /* 0x000fe40004800000 */
[----:B------:R1:W-:Y:S01]  /*e370*/  STS [R5+0x5200], R10 ;  /* 0x0052000a05007388 */ /* 0x0003e20000000800 */
[----:B------:R-:W-:Y:S02]  /*e380*/  ISETP.NE.AND P1, PT, R32, RZ, PT ;  /* 0x000000ff2000720c */ /* 0x000fe40003f25270 */
[----:B------:R-:W-:Y:S01]  /*e390*/  LOP3.LUT R3, R53, 0xffffffe0, RZ, 0xc0, !PT ;  /* 0xffffffe035037812 */ /* 0x000fe200078ec0ff */
[----:B------:R-:W-:Y:S01]  /*e3a0*/  STS [R4+0x5000], R7 ;  /* 0x0050000704007388 */ /* 0x000fe20000000800 */
[----:B------:R-:W-:Y:S01]  /*e3b0*/  ISETP.EQ.AND P1, PT, R41, RZ, P1 ;  /* 0x000000ff2900720c */ /* 0x000fe20000f22270 */
[----:B------:R-:W-:Y:S01]  /*e3c0*/  @P5 MUFU.LG2 R12, R50 ;  /* 0x00000032000c5308 */ /* 0x000fe20000000c00 */
[----:B------:R-:W-:Y:S01]  /*e3d0*/  @!P0 SHF.R.S32.HI R0, RZ, 0x1f, R68 ;  /* 0x0000001fff008819 */ /* 0x000fe20000011444 */
[----:B------:R4:W-:Y:S04]  /*e3e0*/  STS [R4+0x5200], R6 ;  /* 0x0052000604007388 */ /* 0x0009e80000000800 */
[----:B------:R-:W-:Y:S01]  /*e3f0*/  BAR.SYNC.DEFER_BLOCKING 0x0 ;  /* 0x0000000000007b1d */ /* 0x000fe20000010000 */
[----:B---3--:R-:W-:-:S05]  /*e400*/  IADD3 R8, -R3, R139, RZ ;  /* 0x0000008b03087210 */ /* 0x008fca0007ffe1ff */
[----:B------:R-:W3:Y:S01]  /*e410*/  S2R R13, SR_CTAID.X ;  /* 0x00000000000d7919 */ /* 0x000ee20000002500 */
[----:B------:R2:W2:Y:S03]  /*e420*/  @P6 MUFU.LG2 R9, R51 ;  /* 0x0000003300096308 */ /* 0x0004a60000000c00 */
[----:B------:R-:W2:Y:S01]  /*e430*/  S2R R18, SR_CTAID.Z ;  /* 0x0000000000127919 */ /* 0x000ea20000002700 */
[----:B-1----:R-:W-:-:S04]  /*e440*/  @P1 IMAD R5, R68, c[0x0][0x214], RZ ;  /* 0x0000850044051a24 */ /* 0x002fc800078e02ff */
[----:B------:R-:W1:Y:S01]  /*e450*/  @P3 MUFU.LG2 R10, R133 ;  /* 0x00000085000a3308 */ /* 0x000e620000000c00 */
[----:B------:R-:W-:Y:S01]  /*e460*/  @P1 SEL R3, R5, R172, !P0 ;  /* 0x000000ac05031207 */ /* 0x000fe20004000000 */
[----:B----4-:R-:W-:Y:S01]  /*e470*/  @!P0 IMAD R4, R0, c[0x0][0x1e0], RZ ;  /* 0x0000780000048a24 */ /* 0x010fe200078e02ff */
[----:B------:R-:W-:Y:S01]  /*e480*/  @P2 MOV R0, 0x1 ;  /* 0x0000000100002802 */ /* 0x000fe20000000f00 */
[C---:B------:R-:W-:Y:S01]  /*e490*/  @!P0 IMAD.WIDE.U32 R6, R68.reuse, c[0x0][0x1e0], RZ ;  /* 0x0000780044068a25 */ /* 0x040fe200078e00ff */
[----:B------:R4:W1:Y:S03]  /*e4a0*/  LDS.128 R28, [R222] ;  /* 0x00000000de1c7984 */ /* 0x0008660000000c00 */
[----:B------:R-:W1:Y:S01]  /*e4b0*/  @P4 MUFU.LG2 R11, R132 ;  /* 0x00000084000b4308 */ /* 0x000e620000000c00 */
[----:B------:R-:W-:Y:S01]  /*e4c0*/  @!P0 IMAD R4, R68, c[0x0][0x1e4], R4 ;  /* 0x0000790044048a24 */ /* 0x000fe200078e0204 */
[----:B------:R4:W1:Y:S01]  /*e4d0*/  LDS.128 R40, [R222+0x800] ;  /* 0x00080000de287984 */ /* 0x0008620000000c00 */
[----:B------:R-:W-:Y:S01]  /*e4e0*/  @!P2 IMAD R0, R14, c[0x0][0x1c0], RZ ;  /* 0x000070000e00aa24 */ /* 0x000fe200078e02ff */
[----:B------:R-:W-:-:S02]  /*e4f0*/  @!P0 MOV R134, R6 ;  /* 0x0000000600868202 */ /* 0x000fc40000000f00 */
[----:B------:R4:W1:Y:S01]  /*e500*/  LDS.128 R52, [R222+0x1000] ;  /* 0x00100000de347984 */ /* 0x0008620000000c00 */
[----:B------:R-:W-:-:S03]  /*e510*/  @!P0 IADD3 R135, R7, R4, RZ ;  /* 0x0000000407878210 */ /* 0x000fc60007ffe0ff */
[----:B------:R4:W1:Y:S04]  /*e520*/  LDS.128 R64, [R222+0x1800] ;  /* 0x00180000de407984 */ /* 0x0008680000000c00 */
[----:B------:R4:W1:Y:S04]  /*e530*/  LDS.128 R24, [R222+0x2000] ;  /* 0x00200000de187984 */ /* 0x0008680000000c00 */
[----:B------:R4:W1:Y:S04]  /*e540*/  LDS.128 R36, [R222+0x2800] ;  /* 0x00280000de247984 */ /* 0x0008680000000c00 */
[----:B--2---:R4:W2:Y:S04]  /*e550*/  LDS.128 R48, [R222+0x3000] ;  /* 0x00300000de307984 */ /* 0x0048a80000000c00 */
[----:B------:R4:W2:Y:S04]  /*e560*/  LDS.128 R60, [R222+0x3800] ;  /* 0x00380000de3c7984 */ /* 0x0008a80000000c00 */
[----:B------:R4:W2:Y:S04]  /*e570*/  LDS.128 R20, [R222+0x4000] ;  /* 0x00400000de147984 */ /* 0x0008a80000000c00 */
[----:B------:R4:W2:Y:S04]  /*e580*/  LDS.128 R32, [R222+0x4800] ;  /* 0x00480000de207984 */ /* 0x0008a80000000c00 */
[----:B------:R4:W2:Y:S04]  /*e590*/  LDS.128 R44, [R222+0x5000] ;  /* 0x00500000de2c7984 */ /* 0x0008a80000000c00 */
[----:B------:R4:W2:Y:S01]  /*e5a0*/  LDS.128 R56, [R222+0x5800] ;  /* 0x00580000de387984 */ /* 0x0008a20000000c00 */
[----:B------:R-:W-:Y:S01]  /*e5b0*/  IMAD R0, R68, R0, RZ ;  /* 0x0000000044007224 */ /* 0x000fe200078e02ff */
[----:B------:R-:W-:-:S02]  /*e5c0*/  @P2 MOV R7, c[0x0][0x210] ;  /* 0x0000840000072a02 */ /* 0x000fc40000000f00 */
[----:B------:R-:W-:Y:S01]  /*e5d0*/  @!P2 MOV R7, 0x1 ;  /* 0x000000010007a802 */ /* 0x000fe20000000f00 */
[----:B------:R-:W-:Y:S01]  /*e5e0*/  @!P1 CS2R R4, SRZ ;  /* 0x0000000000049805 */ /* 0x000fe2000001ff00 */
[----:B------:R-:W-:Y:S02]  /*e5f0*/  SEL R0, R0, RZ, !P1 ;  /* 0x000000ff00007207 */ /* 0x000fe40004800000 */
[----:B------:R-:W-:Y:S02]  /*e600*/  @P1 SHF.R.S32.HI R5, RZ, 0x1f, R3 ;  /* 0x0000001fff051819 */ /* 0x000fe40000011403 */
[----:B------:R-:W-:Y:S02]  /*e610*/  LOP3.LUT P0, RZ, R8, 0x3, RZ, 0xc0, !PT ;  /* 0x0000000308ff7812 */ /* 0x000fe4000780c0ff */
[----:B------:R-:W-:Y:S01]  /*e620*/  @P1 MOV R4, R3 ;  /* 0x0000000300041202 */ /* 0x000fe20000000f00 */
[----:B---3--:R-:W-:Y:S02]  /*e630*/  IMAD R3, R13, R7, RZ ;  /* 0x000000070d037224 */ /* 0x008fe400078e02ff */
[----:B------:R-:W-:-:S02]  /*e640*/  @P6 FMUL.FTZ R6, R9, 0.69314718246459960938 ;  /* 0x3f31721809066820 */ /* 0x000fc40000410000 */
[----:B------:R-:W-:Y:S01]  /*e650*/  IMAD R0, R18, R14, R0 ;  /* 0x0000000e12007224 */ /* 0x000fe200078e0200 */
[----:B------:R-:W-:Y:S01]  /*e660*/  SHF.L.U32 R9, R3, 0x7, RZ ;  /* 0x0000000703097819 */ /* 0x000fe200000006ff */
[----:B-1----:R-:W-:Y:S01]  /*e670*/  @P3 FMUL.FTZ R3, R10, 0.69314718246459960938 ;  /* 0x3f3172180a033820 */ /* 0x002fe20000410000 */
[----:B------:R-:W-:Y:S01]  /*e680*/  MOV R17, 0x7f800000 ;  /* 0x7f80000000117802 */ /* 0x000fe20000000f00 */
[----:B------:R-:W-:Y:S01]  /*e690*/  @P6 FFMA.FTZ R17, R138, c[0x0][0x238], R6 ;  /* 0x00008e008a116a23 */ /* 0x000fe20000010006 */
[--C-:B------:R-:W-:Y:S01]  /*e6a0*/  IADD3 R10, P2, P1, R9, R4, R0.reuse ;  /* 0x00000004090a7210 */ /* 0x100fe2000795e000 */
        /* <DEDUP_REMOVED lines=13> */
[----:B----4-:R-:W1:Y:S02]  /*e780*/  S2R R4, SR_TID.X ;  /* 0x0000000000047919 */ /* 0x010e640000002100 */
        /* <DEDUP_REMOVED lines=44> */
.L_x_455:
[----:B----4-:R-:W-:Y:S05]  /*ea50*/  BSYNC B0 ;  /* 0x0000000000007941 */ /* 0x010fea0003800000 */
.L_x_454:
[----:B------:R-:W3:Y:S04]  /*ea60*/  LDL.64 R68, [R1+0x18] ;  /* 0x0000180001447983 */ /* 0x000ee80000100a00 */
[----:B-1----:R1:W5:Y:S04]  /*ea70*/  LDL R16, [R1+0x3c] ;  /* 0x00003c0001107983 */ /* 0x0023680000100800 */
[----:B------:R1:W5:Y:S01]  /*ea80*/  LDL R15, [R1+0x40] ;  /* 0x00004000010f7983 */ /* 0x0003620000100800 */
[----:B------:R-:W-:Y:S01]  /*ea90*/  SHF.R.S32.HI R6, RZ, 0x1f, R18 ;  /* 0x0000001fff067819 */ /* 0x000fe20000011412 */
[----:B------:R-:W-:Y:S02]  /*eaa0*/  BSSY B0, `(.L_x_456) ;  /* 0x000001e000007945 */ /* 0x000fe40003800000 */
[----:B------:R-:W4:Y:S04]  /*eab0*/  S2R R5, SR_TID.X ;  /* 0x0000000000057919 */ /* 0x000f280000002100 */
[----:B------:R-:W2:Y:S01]  /*eac0*/  S2R R10, SR_CTAID.X ;  /* 0x00000000000a7919 */ /* 0x000ea20000002500 */
[----:B----4-:R-:W-:-:S02]  /*ead0*/  SHF.R.S32.HI R4, RZ, 0x1f, R5 ;  /* 0x0000001fff047819 */ /* 0x010fc40000011405 */
[----:B---3--:R-:W-:Y:S02]  /*eae0*/  IADD3 R2, P0, R68, R134, RZ ;  /* 0x0000008644027210 */ /* 0x008fe40007f1e0ff */
[----:B------:R-:W-:-:S05]  /*eaf0*/  SHF.R.S32.HI R0, RZ, 0x1f, R68 ;  /* 0x0000001fff007819 */ /* 0x000fca0000011444 */
[----:B------:R-:W-:Y:S01]  /*eb00*/  IMAD.X R3, R0, 0x1, R135, P0 ;  /* 0x0000000100037824 */ /* 0x000fe200000e0687 */
[----:B------:R-:W-:Y:S01]  /*eb10*/  LEA.HI R0, R4, R5, RZ, 0x2 ;  /* 0x0000000504007211 */ /* 0x000fe200078f10ff */
[----:B------:R-:W-:Y:S02]  /*eb20*/  IMAD R4, R6, c[0x0][0x1f0], RZ ;  /* 0x00007c0006047a24 */ /* 0x000fe400078e02ff */
[----:B------:R-:W-:Y:S01]  /*eb30*/  IMAD.WIDE.U32 R12, R18, c[0x0][0x1f0], R2 ;  /* 0x00007c00120c7a25 */ /* 0x000fe200078e0002 */
[----:B------:R-:W-:-:S03]  /*eb40*/  SHF.R.S32.HI R8, RZ, 0x2, R0 ;  /* 0x00000002ff087819 */ /* 0x000fc60000011400 */
[----:B------:R-:W-:Y:S01]  /*eb50*/  IMAD R0, R18, c[0x0][0x1f4], R4 ;  /* 0x00007d0012007a24 */ /* 0x000fe200078e0204 */
[----:B-----5:R-:W-:Y:S02]  /*eb60*/  ISETP.GE.AND P0, PT, R8, R19, PT ;  /* 0x000000130800720c */ /* 0x020fe40003f06270 */
[----:B------:R-:W-:Y:S01]  /*eb70*/  SHF.R.S32.HI R9, RZ, 0x1f, R8 ;  /* 0x0000001fff097819 */ /* 0x000fe20000011408 */
[----:B------:R-:W-:-:S04]  /*eb80*/  IMAD.IADD R7, R13, 0x1, R0 ;  /* 0x000000010d077824 */ /* 0x000fc800078e0200 */
[----:B--2---:R-:W-:-:S06]  /*eb90*/  IMAD.WIDE R2, R10, 0x80, R8 ;  /* 0x000000800a027825 */ /* 0x004fcc00078e0208 */
[----:B------:R-:W-:Y:S05]  /*eba0*/  @P0 BRA `(.L_x_457) ;  /* 0x000000d000000947 */ /* 0x000fea0003800000 */
[----:B-1----:R-:W-:Y:S01]  /*ebb0*/  IMAD R0, R3, c[0x0][0x1e8], RZ ;  /* 0x00007a0003007a24 */ /* 0x002fe200078e02ff */
        /* <DEDUP_REMOVED lines=12> */
.L_x_457:
[----:B-1----:R-:W-:Y:S05]  /*ec80*/  BSYNC B0 ;  /* 0x0000000000007941 */ /* 0x002fea0003800000 */
.L_x_456:
[----:B------:R-:W-:Y:S01]  /*ec90*/  IADD3 R0, R8, 0x20, RZ ;  /* 0x0000002008007810 */ /* 0x000fe20007ffe0ff */
[----:B------:R-:W-:Y:S03]  /*eca0*/  BSSY B0, `(.L_x_458) ;  /* 0x0000013000007945 */ /* 0x000fe60003800000 */
[----:B------:R-:W-:-:S13]  /*ecb0*/  ISETP.GE.AND P0, PT, R0, R19, PT ;  /* 0x000000130000720c */ /* 0x000fda0003f06270 */
[----:B------:R-:W-:Y:S05]  /*ecc0*/  @P0 BRA `(.L_x_459) ;  /* 0x0000010000000947 */ /* 0x000fea0003800000 */
[----:B------:R-:W-:Y:S02]  /*ecd0*/  IADD3 R0, P0, R2, 0x20, RZ ;  /* 0x0000002002007810 */ /* 0x000fe40007f1e0ff */
[----:B------:R-:W-:Y:S02]  /*ece0*/  MOV R5, R7 ;  /* 0x0000000700057202 */ /* 0x000fe40000000f00 */
[----:B------:R-:W-:Y:S01]  /*ecf0*/  ISETP.GE.AND P2, PT, R68, c[0x0][0x220], PT ;  /* 0x0000880044007a0c */ /* 0x000fe20003f46270 */
[----:B------:R-:W-:Y:S01]  /*ed00*/  IMAD.X R4, RZ, RZ, R3, P0 ;  /* 0x000000ffff047224 */ /* 0x000fe200000e0603 */
[----:B------:R-:W-:Y:S02]  /*ed10*/  ISETP.GE.AND P1, PT, R16, c[0x0][0x220], PT ;  /* 0x0000880010007a0c */ /* 0x000fe40003f26270 */
        /* <DEDUP_REMOVED lines=11> */
.L_x_459:
[----:B------:R-:W-:Y:S05]  /*edd0*/  BSYNC B0 ;  /* 0x0000000000007941 */ /* 0x000fea0003800000 */
.L_x_458:
        /* <DEDUP_REMOVED lines=20> */
.L_x_461:
[----:B------:R-:W-:Y:S05]  /*ef20*/  BSYNC B0 ;  /* 0x0000000000007941 */ /* 0x000fea0003800000 */
.L_x_460:
        /* <DEDUP_REMOVED lines=21> */
.L_x_428:
[----:B------:R-:W3:Y:S01]  /*f080*/  LDL.LU R9, [R1+0x38] ;  /* 0x0000380001097983 */ /* 0x000ee20000300800 */
[----:B------:R-:W4:Y:S01]  /*f090*/  LDC.U8 R3, c[0x0][0x329] ;  /* 0x0000ca40ff037b82 */ /* 0x000f220000000000 */
[----:B-12---:R-:W-:Y:S01]  /*f0a0*/  LEA.HI R10, R13, R193, RZ, 0x2 ;  /* 0x000000c10d0a7211 */ /* 0x006fe200078f10ff */
[----:B------:R-:W-:Y:S01]  /*f0b0*/  BSSY B0, `(.L_x_462) ;  /* 0x0000045000007945 */ /* 0x000fe20003800000 */
[----:B------:R-:W-:-:S02]  /*f0c0*/  IADD3 R16, -R38, R235, RZ ;  /* 0x000000eb26107210 */ /* 0x000fc40007ffe1ff */
[----:B------:R-:W-:Y:S02]  /*f0d0*/  LOP3.LUT R8, R10, 0xfffffffc, RZ, 0xc0, !PT ;  /* 0xfffffffc0a087812 */ /* 0x000fe400078ec0ff */
[----:B------:R-:W-:Y:S01]  /*f0e0*/  SHF.R.S32.HI R10, RZ, 0x2, R10 ;  /* 0x00000002ff0a7819 */ /* 0x000fe2000001140a */
[----:B------:R-:W1:Y:S02]  /*f0f0*/  LDC.U8 R2, c[0x0][0x328] ;  /* 0x0000ca00ff027b82 */ /* 0x000e640000000000 */
[----:B------:R-:W-:Y:S01]  /*f100*/  IMAD.IADD R20, R193, 0x1, -R8 ;  /* 0x00000001c1147824 */ /* 0x000fe200078e0a08 */
[----:B------:R-:W-:-:S03]  /*f110*/  SHF.R.S32.HI R11, RZ, 0x1f, R10 ;  /* 0x0000001fff0b7819 */ /* 0x000fc6000001140a */
[----:B------:R-:W-:-:S05]  /*f120*/  IMAD.SHL.U32 R14, R20, 0x8, RZ ;  /* 0x00000008140e7824 */ /* 0x000fca00078e00ff */
[C---:B------:R-:W-:Y:S02]  /*f130*/  IADD3 R24, R14.reuse, 0x20, RZ ;  /* 0x000000200e187810 */ /* 0x040fe40007ffe0ff */
[----:B------:R-:W-:Y:S02]  /*f140*/  IADD3 R23, R14, 0x40, RZ ;  /* 0x000000400e177810 */ /* 0x000fe40007ffe0ff */
[----:B----4-:R-:W-:Y:S02]  /*f150*/  ISETP.NE.AND P2, PT, R3, RZ, PT ;  /* 0x000000ff0300720c */ /* 0x010fe40003f45270 */
        /* <DEDUP_REMOVED lines=26> */
[----:B------:R-:W-:Y:S01]  /*f300*/  IADD3 R4, P0, R14, R2, RZ ;  /* 0x000000020e047210 */ /* 0x000fe20007f1e0ff */
[----:B------:R-:W-:Y:S01]  /*f310*/  IMAD R6, R18, R0, R3 ;  /* 0x0000000012067224 */ /* 0x000fe200078e0203 */
[----:B------:R-:W-:Y:S01]  /*f320*/  SHF.R.S32.HI R0, RZ, 0x1f, R18 ;  /* 0x0000001fff007819 */ /* 0x000fe20000011412 */
[----:B------:R-:W-:Y:S01]  /*f330*/  @!P1 CS2R R2, SRZ ;  /* 0x0000000000029805 */ /* 0x000fe2000001ff00 */
[----:B------:R-:W-:Y:S02]  /*f340*/  LEA.HI.X.SX32 R5, R14, R7, 0x1, P0 ;  /* 0x000000070e057211 */ /* 0x000fe400000f0eff */
[----:B------:R-:W-:Y:S01]  /*f350*/  @P1 SHF.R.S32.HI R3, RZ, 0x1f, R9 ;  /* 0x0000001fff031819 */ /* 0x000fe20000011409 */
[----:B------:R-:W-:Y:S01]  /*f360*/  IMAD R0, R0, c[0x0][0x1f0], RZ ;  /* 0x00007c0000007a24 */ /* 0x000fe200078e02ff */
[----:B------:R-:W-:Y:S01]  /*f370*/  @P1 MOV R2, R9 ;  /* 0x0000000900021202 */ /* 0x000fe20000000f00 */
[----:B------:R-:W-:-:S04]  /*f380*/  IMAD.WIDE.U32 R12, R18, c[0x0][0x1f0], R4 ;  /* 0x00007c00120c7a25 */ /* 0x000fc800078e0004 */
[----:B------:R-:W-:Y:S02]  /*f390*/  IMAD R8, R18, c[0x0][0x1f4], R0 ;  /* 0x00007d0012087a24 */ /* 0x000fe400078e0200 */
[----:B------:R-:W-:-:S05]  /*f3a0*/  IMAD R0, R38, R19, RZ ;  /* 0x0000001326007224 */ /* 0x000fca00078e02ff */
[----:B------:R-:W-:Y:S02]  /*f3b0*/  SHF.R.S32.HI R4, RZ, 0x1f, R0 ;  /* 0x0000001fff047819 */ /* 0x000fe40000011400 */
[--C-:B------:R-:W-:Y:S01]  /*f3c0*/  IADD3 R22, P1, P0, R0, R2, R6.reuse ;  /* 0x0000000200167210 */ /* 0x100fe2000783e006 */
[----:B-1----:R-:W1:Y:S01]  /*f3d0*/  S2R R9, SR_CTAID.X ;  /* 0x0000000000097919 */ /* 0x002e620000002500 */
[----:B------:R-:W-:-:S04]  /*f3e0*/  SHF.R.S32.HI R0, RZ, 0x1f, R6 ;  /* 0x0000001fff007819 */ /* 0x000fc80000011406 */
[----:B------:R-:W-:Y:S01]  /*f3f0*/  IADD3.X R21, R4, R3, R0, P1, P0 ;  /* 0x0000000304157210 */ /* 0x000fe20000fe0400 */
        /* <DEDUP_REMOVED lines=16> */
.L_x_463:
[----:B------:R-:W-:Y:S05]  /*f500*/  BSYNC B0 ;  /* 0x0000000000007941 */ /* 0x000fea0003800000 */
.L_x_462:
        /* <DEDUP_REMOVED lines=20> */
.L_x_465:
[----:B------:R-:W-:Y:S05]  /*f650*/  BSYNC B0 ;  /* 0x0000000000007941 */ /* 0x000fea0003800000 */
.L_x_464:
        /* <DEDUP_REMOVED lines=20> */
.L_x_467:
[----:B------:R-:W-:Y:S05]  /*f7a0*/  BSYNC B0 ;  /* 0x0000000000007941 */ /* 0x000fea0003800000 */
.L_x_466:
        /* <DEDUP_REMOVED lines=20> */
.L_x_469:
[----:B------:R-:W-:Y:S05]  /*f8f0*/  BSYNC B0 ;  /* 0x0000000000007941 */ /* 0x000fea0003800000 */
.L_x_468:
        /* <DEDUP_REMOVED lines=35> */
.L_x_470:
        /* <DEDUP_REMOVED lines=13> */
.L_x_1038:


//--------------------- .text._ZN5flash16flash_fwd_kernelI23Flash_fwd_kernel_traitsILi96ELi128ELi64ELi4ELb0ELb0EN7cutlass6half_tE19Flash_kernel_traitsILi96ELi128ELi64ELi4ES3_EELb1ELb0ELb0ELb0ELb0ELb0ELb0ELb1EEEvNS_16Flash_fwd_paramsE --------------------------
	.section	.text._ZN5flash16flash_fwd_kernelI23Flash_fwd_kernel_traitsILi96ELi128ELi64ELi4ELb0ELb0EN7cutlass6half_tE19Flash_kernel_traitsILi96ELi128ELi64ELi4ES3_EELb1ELb0ELb0ELb0ELb0ELb0ELb0ELb1EEEvNS_16Flash_fwd_paramsE,"ax",@progbits
	.sectioninfo	@"SHI_REGISTERS=255"
	.align	128
        .global         _ZN5flash16flash_fwd_kernelI23Flash_fwd_kernel_traitsILi96ELi128ELi64ELi4ELb0ELb0EN7cutlass6half_tE19Flash_kernel_traitsILi96ELi128ELi64ELi4ES3_EELb1ELb0ELb0ELb0ELb0ELb0ELb0ELb1EEEvNS_16Flash_fwd_paramsE
        .type           _ZN5flash16flash_fwd_kernelI23Flash_fwd_kernel_traitsILi96ELi128ELi64ELi4ELb0ELb0EN7cutlass6half_tE19Flash_kernel_traitsILi96ELi128ELi64ELi4ES3_EELb1ELb0ELb0ELb0ELb0ELb0ELb0ELb1EEEvNS_16Flash_fwd_paramsE,@function
        .size           _ZN5flash16flash_fwd_kernelI23Flash_fwd_kernel_traitsILi96ELi128ELi64ELi4ELb0ELb0EN7cutlass6half_tE19Flash_kernel_traitsILi96ELi128ELi64ELi4ES3_EELb1ELb0ELb0ELb0ELb0ELb0ELb0ELb1EEEvNS_16Flash_fwd_paramsE,(.L_x_1039 - _ZN5flash16flash_fwd_kernelI23Flash_fwd_kernel_traitsILi96ELi128ELi64ELi4ELb0ELb0EN7cutlass6half_tE19Flash_kernel_traitsILi96ELi128ELi64ELi4ES3_EELb1ELb0ELb0ELb0ELb0ELb0ELb0ELb1EEEvNS_16Flash_fwd_paramsE)
        .other          _ZN5flash16flash_fwd_kernelI23Flash_fwd_kernel_traitsILi96ELi128ELi64ELi4ELb0ELb0EN7cutlass6half_tE19Flash_kernel_traitsILi96ELi128ELi64ELi4ES3_EELb1ELb0ELb0ELb0ELb0ELb0ELb0ELb1EEEvNS_16Flash_fwd_paramsE,@"STO_CUDA_ENTRY STV_DEFAULT"
_ZN5flash16flash_fwd_kernelI23Flash_fwd_kernel_traitsILi96ELi128ELi64ELi4ELb0ELb0EN7cutlass6half_tE19Flash_kernel_traitsILi96ELi128ELi64ELi4ES3_EELb1ELb0ELb0ELb0ELb0ELb0ELb0ELb1EEEvNS_16Flash_fwd_paramsE:
.text._ZN5flash16flash_fwd_kernelI23Flash_fwd_kernel_traitsILi96ELi128ELi64ELi4ELb0ELb0EN7cutlass6half_tE19Flash_kernel_traitsILi96ELi128ELi64ELi4ES3_EELb1ELb0ELb0ELb0ELb0ELb0ELb0ELb1EEEvNS_16Flash_fwd_paramsE:
        /* <DEDUP_REMOVED lines=12> */
[----:B------:R-:W-:-:S03]  /*00c0*/  ULDC.64 UR4, c[0x0][0x240] ;  /* 0x0000900000047ab9 */ /* 0x000fc60000000a00 */
[----:B------:R-:W3:Y:S01]  /*00d0*/  @P2 LDG.E.64 R4, [R4.64] ;  /* 0x0000001004042981 */ /* 0x000ee2000c1e1b00 */
[----:B------:R-:W-:-:S05]  /*00e0*/  @P2 MOV R2, R52 ;  /* 0x0000003400022202 */ /* 0x000fca0000000f00 */
[----:B------:R-:W4:Y:S01]  /*00f0*/  @P2 LDG.E.64 R6, [R2.64] ;  /* 0x0000001002062981 */ /* 0x000f22000c1e1b00 */
[----:B------:R-:W5:Y:S01]  /*0100*/  S2UR UR10, SR_CTAID.Y ;  /* 0x00000000000a79c3 */ /* 0x000f620000002600 */
[----:B------:R-:W-:Y:S02]  /*0110*/  UISETP.NE.U32.AND UP2, UPT, URZ, UR4, UPT ;  /* 0x000000043f00728c */ /* 0x000fe4000bf45070 */
[----:B------:R-:W-:Y:S02]  /*0120*/  UMOV UR12, 0x4 ;  /* 0x00000004000c7882 */ /* 0x000fe40000000000 */
[----:B------:R-:W-:Y:S02]  /*0130*/  UISETP.NE.AND.EX UP2, UPT, URZ, UR5, UPT, UP2 ;  /* 0x000000053f00728c */ /* 0x000fe4000bf45320 */
[----:B------:R-:W-:Y:S01]  /*0140*/  ULDC.64 UR14, c[0x0][0x240] ;  /* 0x00009000000e7ab9 */ /* 0x000fe20000000a00 */
[----:B------:R-:W1:Y:S01]  /*0150*/  S2UR UR9, SR_CTAID.Z ;  /* 0x00000000000979c3 */ /* 0x000e620000002700 */
[----:B------:R-:W-:-:S02]  /*0160*/  ULDC.64 UR4, c[0x0][0x250] ;  /* 0x0000940000047ab9 */ /* 0x000fc40000000a00 */
[----:B------:R-:W-:Y:S01]  /*0170*/  PLOP3.LUT P0, PT, PT, PT, UP2, 0x80, 0x0 ;  /* 0x000000000000781c */ /* 0x000fe20003f0f028 */
[----:B------:R-:W-:Y:S02]  /*0180*/  UISETP.NE.U32.AND UP0, UPT, URZ, UR4, UPT ;  /* 0x000000043f00728c */ /* 0x000fe4000bf05070 */
[----:B------:R-:W-:Y:S02]  /*0190*/  ULDC.U8 UR8, c[0x0][0x312] ;  /* 0x0000c48000087ab9 */ /* 0x000fe40000000000 */
[----:B------:R-:W-:Y:S02]  /*01a0*/  UISETP.NE.AND UP3, UPT, UR8, URZ, UPT ;  /* 0x0000003f0800728c */ /* 0x000fe4000bf65270 */
[----:B------:R-:W-:-:S03]  /*01b0*/  UISETP.NE.AND.EX UP0, UPT, URZ, UR5, UPT, UP0 ;  /* 0x000000053f00728c */ /* 0x000fc6000bf05300 */
[----:B------:R-:W-:Y:S02]  /*01c0*/  ULDC.64 UR4, c[0x0][0x250] ;  /* 0x0000940000047ab9 */ /* 0x000fe40000000a00 */
[----:B-----5:R-:W-:-:S06]  /*01d0*/  UIMAD.WIDE UR14, UR10, UR12, UR14 ;  /* 0x0000000c0a0e72a5 */ /* 0x020fcc000f8e020e */
[----:B------:R-:W-:Y:S01]  /*01e0*/  IMAD.U32 R12, RZ, RZ, UR14 ;  /* 0x0000000eff0c7e24 */ /* 0x000fe2000f8e00ff */
[----:B-1----:R-:W-:Y:S01]  /*01f0*/  ULOP3.LUT UR6, UR9, UR11, UR10, 0xfe, !UPT ;  /* 0x0000000b09067292 */ /* 0x002fe2000f8efe0a */
[----:B------:R-:W-:-:S05]  /*0200*/  IMAD.U32 R13, RZ, RZ, UR15 ;  /* 0x0000000fff0d7e24 */ /* 0x000fca000f8e00ff */
[----:B--2---:R-:W-:Y:S01]  /*0210*/  LOP3.LUT P3, RZ, R53, UR6, RZ, 0xfc, !PT ;  /* 0x0000000635ff7c12 */ /* 0x004fe2000f86fcff */
[----:B------:R-:W-:Y:S02]  /*0220*/  ULDC.64 UR6, c[0x0][0x248] ;  /* 0x0000920000067ab9 */ /* 0x000fe40000000a00 */
[----:B------:R-:W-:-:S04]  /*0230*/  UISETP.EQ.U32.AND UP1, UPT, URZ, UR6, UPT ;  /* 0x000000063f00728c */ /* 0x000fc8000bf22070 */
[----:B------:R-:W-:-:S03]  /*0240*/  UISETP.EQ.OR.EX UP1, UPT, URZ, UR7, !UP3, UP1 ;  /* 0x000000073f00728c */ /* 0x000fc6000df22710 */
[----:B------:R-:W-:-:S03]  /*0250*/  ULDC.64 UR6, c[0x0][0x248] ;  /* 0x0000920000067ab9 */ /* 0x000fc60000000a00 */
[----:B------:R-:W-:Y:S02]  /*0260*/  @!P3 IMAD.MOV.U32 R14, RZ, RZ, c[0x0][0x308] ;  /* 0x0000c200ff0eb624 */ /* 0x000fe400078e00ff */
[----:B------:R-:W-:Y:S01]  /*0270*/  @!P3 IMAD.MOV.U32 R15, RZ, RZ, c[0x0][0x30c] ;  /* 0x0000c300ff0fb624 */ /* 0x000fe200078e00ff */
[----:B------:R-:W-:Y:S02]  /*0280*/  @UP0 UIMAD.WIDE UR4, UR10, UR12, UR4 ;  /* 0x0000000c0a0402a5 */ /* 0x000fe4000f8e0204 */
[----:B------:R-:W-:-:S04]  /*0290*/  UIMAD.WIDE UR6, UR10, UR12, UR6 ;  /* 0x0000000c0a0672a5 */ /* 0x000fc8000f8e0206 */
[----:B------:R-:W-:Y:S02]  /*02a0*/  IMAD.U32 R10, RZ, RZ, UR4 ;  /* 0x00000004ff0a7e24 */ /* 0x000fe4000f8e00ff */
[----:B------:R-:W-:Y:S01]  /*02b0*/  IMAD.U32 R11, RZ, RZ, UR5 ;  /* 0x00000005ff0b7e24 */ /* 0x000fe2000f8e00ff */
[----:B---3--:R-:W1:Y:S01]  /*02c0*/  @P2 R2UR UR20, R4 ;  /* 0x00000000041423c2 */ /* 0x008e6200000e0000 */
[----:B----4-:R-:W-:-:S07]  /*02d0*/  @P2 IADD3 R52, P1, R6, c[0x0][0x300], RZ ;  /* 0x0000c00006342a10 */ /* 0x010fce0007f3e0ff */
[----:B------:R-:W2:Y:S01]  /*02e0*/  @P2 R2UR UR21, R5 ;  /* 0x00000000051523c2 */ /* 0x000ea200000e0000 */
[----:B------:R-:W-:Y:S01]  /*02f0*/  @!P3 MOV R2, R52 ;  /* 0x000000340002b202 */ /* 0x000fe20000000f00 */
[----:B------:R-:W-:-:S05]  /*0300*/  @P2 IMAD.X R3, RZ, RZ, R7, P1 ;  /* 0x000000ffff032224 */ /* 0x000fca00008e0607 */
[----:B------:R-:W-:Y:S01]  /*0310*/  @!P3 STG.E.64 [R14.64+0x8], R2 ;  /* 0x000008020e00b986 */ /* 0x000fe2000c101b10 */
[----:B-1----:R-:W-:Y:S01]  /*0320*/  IMAD.U32 R4, RZ, RZ, UR20 ;  /* 0x00000014ff047e24 */ /* 0x002fe2000f8e00ff */
[----:B--2---:R-:W-:-:S05]  /*0330*/  MOV R5, UR21 ;  /* 0x0000001500057c02 */ /* 0x004fca0008000f00 */
[----:B------:R1:W-:Y:S04]  /*0340*/  @!P3 STG.E.64 [R14.64], R4 ;  /* 0x000000040e00b986 */ /* 0x0003e8000c101b10 */
[----:B------:R2:W3:Y:S04]  /*0350*/  @P0 LDG.E R9, [R12.64] ;  /* 0x000000100c090981 */ /* 0x0004e8000c1e1900 */
[----:B------:R2:W4:Y:S01]  /*0360*/  @P0 LDG.E R0, [R12.64+0x4] ;  /* 0x000004100c000981 */ /* 0x000522000c1e1900 */
[----:B------:R-:W-:Y:S02]  /*0370*/  PLOP3.LUT P1, PT, PT, PT, UP0, 0x80, 0x0 ;  /* 0x000000000000781c */ /* 0x000fe40003f2f008 */
[----:B------:R-:W-:-:S11]  /*0380*/  PLOP3.LUT P2, PT, PT, PT, UP1, 0x80, 0x0 ;  /* 0x000000000000781c */ /* 0x000fd60003f4f018 */
[----:B------:R-:W5:Y:S01]  /*0390*/  @P1 LDG.E R7, [R10.64] ;  /* 0x000000100a071981 */ /* 0x000f62000c1e1900 */
[----:B-1----:R-:W-:Y:S01]  /*03a0*/  IMAD.U32 R4, RZ, RZ, UR6 ;  /* 0x00000006ff047e24 */ /* 0x002fe2000f8e00ff */
[----:B------:R-:W-:-:S05]  /*03b0*/  MOV R5, UR7 ;  /* 0x0000000700057c02 */ /* 0x000fca0008000f00 */
[----:B------:R-:W5:Y:S01]  /*03c0*/  @!P2 LDG.E R8, [R4.64] ;  /* 0x000000100408a981 */ /* 0x000f62000c1e1900 */
[----:B------:R-:W-:Y:S01]  /*03d0*/  UMOV UR8, 0xffffffff ;  /* 0xffffffff00087882 */ /* 0x000fe20000000000 */
[----:B------:R-:W1:Y:S01]  /*03e0*/  LDC.U8 R6, c[0x0][0x2d8] ;  /* 0x0000b600ff067b82 */ /* 0x000e620000000000 */
[----:B--2---:R-:W-:Y:S01]  /*03f0*/  SHF.R.S32.HI R12, RZ, 0x1f, R53 ;  /* 0x0000001fff0c7819 */ /* 0x004fe20000011435 */
[----:B------:R-:W-:-:S03]  /*0400*/  UMOV UR14, URZ ;  /* 0x0000003f000e7c82 */ /* 0x000fc60008000000 */
[----:B------:R-:W-:Y:S01]  /*0410*/  LEA.HI R2, R12, R53, RZ, 0x5 ;  /* 0x000000350c027211 */ /* 0x000fe200078f28ff */
[----:B------:R-:W-:-:S03]  /*0420*/  UMOV UR19, 0xffffffff ;  /* 0xffffffff00137882 */ /* 0x000fc60000000000 */
[----:B------:R-:W-:-:S05]  /*0430*/  LOP3.LUT R128, R2, 0xffffffe0, RZ, 0xc0, !PT ;  /* 0xffffffe002807812 */ /* 0x000fca00078ec0ff */
[----:B------:R-:W-:Y:S01]  /*0440*/  IMAD.IADD R128, R53, 0x1, -R128 ;  /* 0x0000000135807824 */ /* 0x000fe200078e0a80 */
[----:B---3--:R-:W2:Y:S08]  /*0450*/  @P0 R2UR UR8, R9 ;  /* 0x00000000090803c2 */ /* 0x008eb000000e0000 */
[----:B----4-:R-:W2:Y:S01]  /*0460*/  @P0 R2UR UR15, R0 ;  /* 0x00000000000f03c2 */ /* 0x010ea200000e0000 */
[----:B------:R-:W-:-:S04]  /*0470*/  ISETP.NE.U32.AND P0, PT, RZ, c[0x0][0x248], PT ;  /* 0x00009200ff007a0c */ /* 0x000fc80003f05070 */
[----:B------:R-:W-:-:S03]  /*0480*/  ISETP.NE.AND.EX P0, PT, RZ, c[0x0][0x24c], PT, P0 ;  /* 0x00009300ff007a0c */ /* 0x000fc60003f05300 */
[----:B-----5:R3:W4:Y:S01]  /*0490*/  @P1 R2UR UR14, R7 ;  /* 0x00000000070e13c2 */ /* 0x02072200000e0000 */
[----:B--2---:R-:W-:-:S07]  /*04a0*/  @UP2 UIADD3 UR15, UR15, -UR8, URZ ;  /* 0x800000080f0f2290 */ /* 0x004fce000fffe03f */
[----:B------:R3:W2:Y:S01]  /*04b0*/  @!P2 R2UR UR19, R8 ;  /* 0x000000000813a3c2 */ /* 0x0006a200000e0000 */
[----:B------:R-:W-:Y:S01]  /*04c0*/  @!UP2 ULDC UR15, c[0x0][0x214] ;  /* 0x00008500000faab9 */ /* 0x000fe20000000800 */
[----:B--234-:R-:W-:Y:S05]  /*04d0*/  @!P0 BRA `(.L_x_471) ;  /* 0x0000007000008947 */ /* 0x01cfea0003800000 */
[----:B-1----:R-:W-:-:S13]  /*04e0*/  PLOP3.LUT P0, PT, PT, PT, UP3, 0x80, 0x0 ;  /* 0x000000000000781c */ /* 0x002fda0003f0f038 */
[----:B------:R-:W2:Y:S04]  /*04f0*/  @P0 LDG.E R0, [R4.64+0x4] ;  /* 0x0000041004000981 */ /* 0x000ea8000c1e1900 */
[----:B------:R-:W3:Y:S01]  /*0500*/  @!P0 LDG.E R7, [R4.64] ;  /* 0x0000001004078981 */ /* 0x000ee2000c1e1900 */
[----:B--2---:R-:W1:Y:S02]  /*0510*/  @P0 R2UR UR6, R0 ;  /* 0x00000000000603c2 */ /* 0x004e6400000e0000 */
[----:B-1----:R-:W-:-:S11]  /*0520*/  @UP3 UIADD3 UR6, UR6, -UR19, URZ ;  /* 0x8000001306063290 */ /* 0x002fd6000fffe03f */
[----:B---3--:R1:W2:Y:S02]  /*0530*/  @!P0 R2UR UR6, R7 ;  /* 0x00000000070683c2 */ /* 0x0082a400000e0000 */
[----:B-12---:R-:W-:Y:S05]  /*0540*/  BRA `(.L_x_472) ;  /* 0x0000001000007947 */ /* 0x006fea0003800000 */
.L_x_471:
[----:B-1----:R-:W-:Y:S02]  /*0550*/  ULDC UR6, c[0x0][0x218] ;  /* 0x0000860000067ab9 */ /* 0x002fe40000000800 */
.L_x_472:
        /* <DEDUP_REMOVED lines=21> */
[----:B------:R-:W-:Y:S02]  /*06b0*/  UISETP.GE.AND UP0, UPT, UR13, 0x1, UPT ;  /* 0x000000010d00788c */ /* 0x000fe4000bf06270 */
[----:B------:R-:W-:-:S04]  /*06c0*/  UIADD3 UR4, UR13, 0x3f, URZ ;  /* 0x0000003f0d047890 */ /* 0x000fc8000fffe03f */
[----:B------:R-:W-:Y:S01]  /*06d0*/  PLOP3.LUT P0, PT, PT, PT, UP0, 0x80, 0x0 ;  /* 0x000000000000781c */ /* 0x000fe20003f0f008 */
[----:B------:R-:W-:-:S04]  /*06e0*/  USHF.R.S32.HI UR22, URZ, 0x1f, UR4 ;  /* 0x0000001f3f167899 */ /* 0x000fc80008011404 */
[----:B------:R-:W-:-:S08]  /*06f0*/  ULEA.HI UR22, UR22, UR4, URZ, 0x6 ;  /* 0x0000000416167291 */ /* 0x000fd0000f8f303f */
[----:B------:R-:W-:Y:S05]  /*0700*/  @!P0 BRA `(.L_x_473) ;  /* 0x0001148000008947 */ /* 0x000fea0003800000 */
[----:B------:R-:W-:Y:S01]  /*0710*/  UISETP.NE.AND UP1, UPT, UR8, -0x1, UPT ;  /* 0xffffffff0800788c */ /* 0x000fe2000bf25270 */
[----:B------:R-:W-:Y:S01]  /*0720*/  SHF.R.S32.HI R0, RZ, 0x1f, R128 ;  /* 0x0000001fff007819 */ /* 0x000fe20000011480 */
[----:B------:R-:W-:Y:S02]  /*0730*/  UISETP.NE.AND UP0, UPT, UR19, -0x1, UPT ;  /* 0xffffffff1300788c */ /* 0x000fe4000bf05270 */
[----:B------:R-:W-:Y:S02]  /*0740*/  ULDC.64 UR4, c[0x0][0x190] ;  /* 0x0000640000047ab9 */ /* 0x000fe40000000a00 */
[----:B------:R-:W-:Y:S02]  /*0750*/  ULDC.64 UR6, c[0x0][0x178] ;  /* 0x00005e0000067ab9 */ /* 0x000fe40000000a00 */
[----:B------:R-:W-:-:S03]  /*0760*/  PLOP3.LUT P0, PT, PT, PT, UP0, 0x80, 0x0 ;  /* 0x000000000000781c */ /* 0x000fc60003f0f008 */
[----:B------:R-:W-:Y:S02]  /*0770*/  @UP1 UIMAD.WIDE.U32 UR24, UR8, UR4, URZ ;  /* 0x00000004081812a5 */ /* 0x000fe4000f8e003f */
[----:B------:R-:W-:Y:S02]  /*0780*/  @UP0 UIADD3 UR23, UR14, UR19, URZ ;  /* 0x000000130e170290 */ /* 0x000fe4000fffe03f */
[----:B------:R-:W-:Y:S02]  /*0790*/  @UP1 UIMAD UR18, UR8, UR5, UR25 ;  /* 0x00000005081212a4 */ /* 0x000fe4000f8e0219 */
[----:B------:R-:W-:Y:S02]  /*07a0*/  @!UP1 USHF.R.S32.HI UR25, URZ, 0x1f, UR10 ;  /* 0x0000001f3f199899 */ /* 0x000fe4000801140a */
[----:B------:R-:W-:Y:S02]  /*07b0*/  ULDC.64 UR4, c[0x0][0x198] ;  /* 0x0000660000047ab9 */ /* 0x000fe40000000a00 */
[----:B------:R-:W-:-:S02]  /*07c0*/  @!UP1 UIMAD UR25, UR25, UR6, URZ ;  /* 0x00000006191992a4 */ /* 0x000fc4000f8e023f */
[----:B------:R-:W-:Y:S02]  /*07d0*/  @!UP1 UIMAD.WIDE.U32 UR28, UR10, UR6, URZ ;  /* 0x000000060a1c92a5 */ /* 0x000fe4000f8e003f */
[----:B------:R-:W-:Y:S02]  /*07e0*/  @UP0 UIMAD.WIDE.U32 UR26, UR23, UR4, URZ ;  /* 0x00000004171a02a5 */ /* 0x000fe4000f8e003f */
[----:B------:R-:W-:Y:S02]  /*07f0*/  USHF.R.S32.HI UR6, URZ, 0x6, UR22 ;  /* 0x000000063f067899 */ /* 0x000fe40008011416 */
[----:B------:R-:W-:Y:S02]  /*0800*/  @UP0 UIMAD UR23, UR23, UR5, UR27 ;  /* 0x00000005171702a4 */ /* 0x000fe4000f8e021b */
[----:B------:R-:W-:Y:S02]  /*0810*/  ULDC UR22, c[0x0][0x1c0] ;  /* 0x0000700000167ab9 */ /* 0x000fe40000000800 */
[----:B------:R-:W-:-:S02]  /*0820*/  UIMAD UR22, UR10, UR22, UR9 ;  /* 0x000000160a1672a4 */ /* 0x000fc4000f8e0209 */
[----:B------:R-:W-:Y:S02]  /*0830*/  ULDC UR5, c[0x0][0x224] ;  /* 0x0000890000057ab9 */ /* 0x000fe40000000800 */
[----:B------:R-:W-:Y:S02]  /*0840*/  UIMAD UR5, UR22, UR5, UR12 ;  /* 0x00000005160572a4 */ /* 0x000fe4000f8e020c */
[----:B------:R-:W-:Y:S02]  /*0850*/  @!UP1 UIMAD UR4, UR10, UR7, UR25 ;  /* 0x000000070a0492a4 */ /* 0x000fe4000f8e0219 */
[----:B------:R-:W-:Y:S02]  /*0860*/  USHF.L.U32 UR22, UR22, 0x5, URZ ;  /* 0x0000000516167899 */ /* 0x000fe4000800063f */
[----:B------:R-:W-:Y:S02]  /*0870*/  ULDC UR7, c[0x0][0x228] ;  /* 0x00008a0000077ab9 */ /* 0x000fe40000000800 */
[----:B------:R-:W-:-:S02]  /*0880*/  UIMAD UR7, UR5, UR7, URZ ;  /* 0x00000007050772a4 */ /* 0x000fc4000f8e023f */
[----:B------:R-:W-:Y:S01]  /*0890*/  USHF.R.S32.HI UR5, URZ, 0x1f, UR22 ;  /* 0x0000001f3f057899 */ /* 0x000fe20008011416 */
[----:B------:R-:W-:Y:S01]  /*08a0*/  IADD3 R52, P2, P1, R52, UR22, R128 ;  /* 0x0000001634347c10 */ /* 0x000fe2000f95e080 */
[----:B------:R-:W-:Y:S02]  /*08b0*/  @!UP1 UIADD3 UR18, UR29, UR4, URZ ;  /* 0x000000041d129290 */ /* 0x000fe4000fffe03f */
[----:B------:R-:W-:Y:S02]  /*08c0*/  @UP1 UMOV UR22, UR24 ;  /* 0x0000001800161c82 */ /* 0x000fe40008000000 */
[----:B------:R-:W-:Y:S01]  /*08d0*/  IADD3.X R0, R3, UR5, R0, P2, P1 ;  /* 0x0000000503007c10 */ /* 0x000fe200097e2400 */
[----:B------:R-:W-:Y:S01]  /*08e0*/  @!UP1 UMOV UR22, UR28 ;  /* 0x0000001c00169c82 */ /* 0x000fe20008000000 */
[----:B------:R-:W-:Y:S05]  /*08f0*/  @P0 BRA `(.L_x_474) ;  /* 0x000000d000000947 */ /* 0x000fea0003800000 */
[----:B------:R-:W-:Y:S02]  /*0900*/  USHF.R.S32.HI UR24, URZ, 0x1f, UR14 ;  /* 0x0000001f3f187899 */ /* 0x000fe4000801140e */
[----:B------:R-:W-:-:S02]  /*0910*/  ULDC.64 UR4, c[0x0][0x198] ;  /* 0x0000660000047ab9 */ /* 0x000fc40000000a00 */
[----:B------:R-:W-:Y:S02]  /*0920*/  UIMAD UR24, UR24, UR4, URZ ;  /* 0x00000004181872a4 */ /* 0x000fe4000f8e023f */
[----:B------:R-:W-:Y:S02]  /*0930*/  UIMAD.WIDE.U32 UR26, UR14, UR4, URZ ;  /* 0x000000040e1a72a5 */ /* 0x000fe4000f8e003f */
[----:B------:R-:W-:Y:S02]  /*0940*/  UIMAD UR24, UR14, UR5, UR24 ;  /* 0x000000050e1872a4 */ /* 0x000fe4000f8e0218 */
[----:B------:R-:W-:Y:S02]  /*0950*/  USHF.R.S32.HI UR23, URZ, 0x1f, UR10 ;  /* 0x0000001f3f177899 */ /* 0x000fe4000801140a */
[----:B------:R-:W-:Y:S02]  /*0960*/  ULDC.64 UR4, c[0x0][0x180] ;  /* 0x0000600000047ab9 */ /* 0x000fe40000000a00 */
[----:B------:R-:W-:-:S02]  /*0970*/  UIADD3 UR25, UR27, UR24, URZ ;  /* 0x000000181b197290 */ /* 0x000fc4000fffe03f */
[----:B------:R-:W-:Y:S02]  /*0980*/  UIMAD UR23, UR23, UR4, URZ ;  /* 0x00000004171772a4 */ /* 0x000fe4000f8e023f */
[----:B------:R-:W-:Y:S02]  /*0990*/  UMOV UR24, UR26 ;  /* 0x0000001a00187c82 */ /* 0x000fe40008000000 */
[----:B------:R-:W-:Y:S02]  /*09a0*/  UIMAD UR23, UR10, UR5, UR23 ;  /* 0x000000050a1772a4 */ /* 0x000fe4000f8e0217 */
[----:B------:R-:W-:-:S04]  /*09b0*/  UIMAD.WIDE.U32 UR26, UR10, UR4, UR24 ;  /* 0x000000040a1a72a5 */ /* 0x000fc8000f8e0018 */
[----:B------:R-:W-:Y:S02]  /*09c0*/  UIADD3 UR23, UR27, UR23, URZ ;  /* 0x000000171b177290 */ /* 0x000fe4000fffe03f */
.L_x_474:
[----:B------:R-:W-:Y:S01]  /*09d0*/  IABS R5, c[0x0][0x1c8] ;  /* 0x0000720000057a13 */ /* 0x000fe20000000000 */
[----:B------:R-:W1:Y:S01]  /*09e0*/  S2R R3, SR_CTAID.Z ;  /* 0x0000000000037919 */ /* 0x000e620000002700 */
[----:B------:R-:W-:Y:S02]  /*09f0*/  ULDC UR4, c[0x0][0x1c8] ;  /* 0x0000720000047ab9 */ /* 0x000fe40000000800 */
[----:B------:R-:W2:Y:S01]  /*0a00*/  I2F.RP R7, R5 ;  /* 0x0000000500077306 */ /* 0x000ea20000209400 */
[----:B------:R-:W-:Y:S02]  /*0a10*/  ULOP3.LUT UR4, UR9, UR4, URZ, 0x3c, !UPT ;  /* 0x0000000409047292 */ /* 0x000fe4000f8e3c3f */
[----:B------:R-:W-:-:S04]  /*0a20*/  @UP0 UIADD3 UR19, UR14, UR19, URZ ;  /* 0x000000130e130290 */ /* 0x000fc8000fffe03f */
[----:B------:R-:W-:Y:S01]  /*0a30*/  ISETP.LE.AND P1, PT, RZ, UR4, PT ;  /* 0x00000004ff007c0c */ /* 0x000fe2000bf23270 */
[----:B------:R-:W-:Y:S02]  /*0a40*/  ULDC.64 UR4, c[0x0][0x1a0] ;  /* 0x0000680000047ab9 */ /* 0x000fe40000000a00 */
[----:B------:R-:W-:-:S04]  /*0a50*/  @UP0 UIMAD.WIDE.U32 UR28, UR19, UR4, URZ ;  /* 0x00000004131c02a5 */ /* 0x000fc8000f8e003f */
[----:B------:R-:W-:Y:S01]  /*0a60*/  @UP0 UIMAD UR24, UR19, UR5, UR29 ;  /* 0x00000005131802a4 */ /* 0x000fe2000f8e021d */
[----:B--2---:R-:W2:Y:S01]  /*0a70*/  MUFU.RCP R8, R7 ;  /* 0x0000000700087308 */ /* 0x004ea20000001000 */
[----:B------:R-:W-:Y:S02]  /*0a80*/  USHF.R.S32.HI UR19, URZ, 0x1f, UR9 ;  /* 0x0000001f3f137899 */ /* 0x000fe40008011409 */
[----:B------:R-:W-:Y:S01]  /*0a90*/  @UP0 UMOV UR4, UR28 ;  /* 0x0000001c00040c82 */ /* 0x000fe20008000000 */
[----:B-1----:R-:W-:Y:S02]  /*0aa0*/  IABS R3, R3 ;  /* 0x0000000300037213 */ /* 0x002fe40000000000 */
[----:B--2---:R-:W-:-:S04]  /*0ab0*/  IADD3 R8, R8, 0xffffffe, RZ ;  /* 0x0ffffffe08087810 */ /* 0x004fc80007ffe0ff */
[----:B------:R-:W1:Y:S02]  /*0ac0*/  F2I.FTZ.U32.TRUNC.NTZ R9, R8 ;  /* 0x0000000800097305 */ /* 0x000e64000021f000 */
[----:B-1----:R-:W-:Y:S02]  /*0ad0*/  IMAD.MOV R4, RZ, RZ, -R9 ;  /* 0x000000ffff047224 */ /* 0x002fe400078e0a09 */
[----:B------:R-:W-:Y:S02]  /*0ae0*/  IMAD.MOV.U32 R8, RZ, RZ, RZ ;  /* 0x000000ffff087224 */ /* 0x000fe400078e00ff */
[----:B------:R-:W-:-:S04]  /*0af0*/  IMAD R4, R4, R5, RZ ;  /* 0x0000000504047224 */ /* 0x000fc800078e02ff */
[----:B------:R-:W-:-:S06]  /*0b00*/  IMAD.HI.U32 R4, R9, R4, R8 ;  /* 0x0000000409047227 */ /* 0x000fcc00078e0008 */
        /* <DEDUP_REMOVED lines=9> */
[----:B------:R-:W-:-:S04]  /*0ba0*/  IMAD.MOV.U32 R4, RZ, RZ, R7 ;  /* 0x000000ffff047224 */ /* 0x000fc800078e0007 */
        /* <DEDUP_REMOVED lines=11> */
[----:B------:R-:W-:Y:S02]  /*0c60*/  UMOV UR24, UR28 ;  /* 0x0000001c00187c82 */ /* 0x000fe40008000000 */
[----:B------:R-:W-:Y:S02]  /*0c70*/  UIMAD UR14, UR14, UR4, URZ ;  /* 0x000000040e0e72a4 */ /* 0x000fe4000f8e023f */
[----:B------:R-:W-:-:S02]  /*0c80*/  UIMAD.WIDE.U32 UR28, UR10, UR4, UR24 ;  /* 0x000000040a1c72a5 */ /* 0x000fc4000f8e0018 */
[----:B------:R-:W-:-:S04]  /*0c90*/  UIMAD UR5, UR10, UR5, UR14 ;  /* 0x000000050a0572a4 */ /* 0x000fc8000f8e020e */
[----:B------:R-:W-:Y:S02]  /*0ca0*/  UIADD3 UR24, UR29, UR5, URZ ;  /* 0x000000051d187290 */ /* 0x000fe4000fffe03f */
[----:B------:R-:W-:Y:S02]  /*0cb0*/  UMOV UR4, UR28 ;  /* 0x0000001c00047c82 */ /* 0x000fe40008000000 */
.L_x_475:
[CC--:B------:R-:W-:Y:S01]  /*0cc0*/  LEA.HI R3, R12.reuse, R53.reuse, RZ, 0x2 ;  /* 0x000000350c037211 */ /* 0x0c0fe200078f10ff */
[----:B------:R-:W1:Y:S01]  /*0cd0*/  S2R R18, SR_CTAID.Z ;  /* 0x0000000000127919 */ /* 0x000e620000002700 */
[----:B------:R-:W-:Y:S01]  /*0ce0*/  LEA.HI R13, R12, R53, RZ, 0x3 ;  /* 0x000000350c0d7211 */ /* 0x000fe200078f18ff */
[----:B------:R-:W-:Y:S01]  /*0cf0*/  UIADD3 UR12, -UR12, UR15, URZ ;  /* 0x0000000f0c0c7290 */ /* 0x000fe2000fffe13f */
[--C-:B------:R-:W-:Y:S01]  /*0d00*/  SHF.R.S32.HI R7, RZ, 0x5, R2.reuse ;  /* 0x00000005ff077819 */ /* 0x100fe20000011402 */
[----:B------:R-:W-:Y:S01]  /*0d10*/  IMAD.U32 R23, RZ, RZ, UR11 ;  /* 0x0000000bff177e24 */ /* 0x000fe2000f8e00ff */
[----:B------:R-:W-:Y:S01]  /*0d20*/  SHF.R.S32.HI R8, RZ, 0x1f, R2 ;  /* 0x0000001fff087819 */ /* 0x000fe20000011402 */
[----:B------:R-:W-:Y:S01]  /*0d30*/  BSSY B0, `(.L_x_476) ;  /* 0x000006c000007945 */ /* 0x000fe20003800000 */
[----:B------:R-:W-:-:S02]  /*0d40*/  LOP3.LUT R60, R3, 0xfffffffc, RZ, 0xc0, !PT ;  /* 0xfffffffc033c7812 */ /* 0x000fc400078ec0ff */
[----:B------:R-:W-:Y:S02]  /*0d50*/  SHF.R.S32.HI R9, RZ, 0x3, R13 ;  /* 0x00000003ff097819 */ /* 0x000fe4000001140d */
[----:B------:R-:W-:Y:S01]  /*0d60*/  LEA.HI R12, R12, R53, RZ, 0x4 ;  /* 0x000000350c0c7211 */ /* 0x000fe200078f20ff */
[----:B------:R-:W-:Y:S01]  /*0d70*/  IMAD.IADD R60, R53, 0x1, -R60 ;  /* 0x00000001353c7824 */ /* 0x000fe200078e0a3c */
[----:B------:R-:W-:Y:S01]  /*0d80*/  LEA.HI R8, R8, R7, RZ, 0x2 ;  /* 0x0000000708087211 */ /* 0x000fe200078f10ff */
[----:B------:R-:W-:Y:S01]  /*0d90*/  IMAD.SHL.U32 R15, R9, 0x40, RZ ;  /* 0x00000040090f7824 */ /* 0x000fe200078e00ff */
[----:B------:R-:W-:Y:S01]  /*0da0*/  SHF.R.S32.HI R63, RZ, 0x1f, R128 ;  /* 0x0000001fff3f7819 */ /* 0x000fe20000011480 */
[----:B------:R-:W-:Y:S01]  /*0db0*/  IMAD.SHL.U32 R60, R60, 0x8, RZ ;  /* 0x000000083c3c7824 */ /* 0x000fe200078e00ff */
[----:B------:R-:W-:Y:S02]  /*0dc0*/  LOP3.LUT R10, R12, 0xfffffff0, RZ, 0xc0, !PT ;  /* 0xfffffff00c0a7812 */ /* 0x000fe400078ec0ff */
[----:B------:R-:W-:-:S02]  /*0dd0*/  LOP3.LUT R8, R8, 0xffffffc, RZ, 0xc0, !PT ;  /* 0x0ffffffc08087812 */ /* 0x000fc400078ec0ff */
[----:B------:R-:W-:Y:S01]  /*0de0*/  LEA.HI R63, R63, R128, RZ, 0x2 ;  /* 0x000000803f3f7211 */ /* 0x000fe200078f10ff */
[----:B------:R-:W-:Y:S01]  /*0df0*/  IMAD.IADD R10, R53, 0x1, -R10 ;  /* 0x00000001350a7824 */ /* 0x000fe200078e0a0a */
[----:B------:R-:W-:Y:S01]  /*0e00*/  LOP3.LUT R15, R15, 0xc0, RZ, 0xc0, !PT ;  /* 0x000000c00f0f7812 */ /* 0x000fe200078ec0ff */
[----:B------:R-:W-:Y:S01]  /*0e10*/  IMAD.IADD R5, R7, 0x1, -R8 ;  /* 0x0000000107057824 */ /* 0x000fe200078e0a08 */
[----:B------:R-:W-:Y:S02]  /*0e20*/  SHF.R.S32.HI R2, RZ, 0x2, R63 ;  /* 0x00000002ff027819 */ /* 0x000fe4000001143f */
[----:B------:R-:W-:Y:S02]  /*0e30*/  SHF.R.S32.HI R16, RZ, 0x2, R3 ;  /* 0x00000002ff107819 */ /* 0x000fe40000011403 */
[----:B------:R-:W-:Y:S01]  /*0e40*/  LOP3.LUT R8, R15, 0x18, R60, 0xf8, !PT ;  /* 0x000000180f087812 */ /* 0x000fe200078ef83c */
[----:B------:R-:W-:Y:S01]  /*0e50*/  IMAD R2, R5, 0x10, R2 ;  /* 0x0000001005027824 */ /* 0x000fe200078e0202 */
[----:B------:R-:W-:-:S02]  /*0e60*/  SHF.R.U32.HI R15, RZ, 0x3, R15 ;  /* 0x00000003ff0f7819 */ /* 0x000fc4000001160f */
[----:B------:R-:W-:Y:S02]  /*0e70*/  LEA.HI R11, R10, R10, RZ, 0x1 ;  /* 0x0000000a0a0b7211 */ /* 0x000fe400078f08ff */
[----:B------:R-:W-:Y:S02]  /*0e80*/  LEA.HI R3, R3, R16, RZ, 0x1 ;  /* 0x0000001003037211 */ /* 0x000fe400078f08ff */
[----:B------:R-:W-:Y:S02]  /*0e90*/  LOP3.LUT R15, R8, R15, RZ, 0x3c, !PT ;  /* 0x0000000f080f7212 */ /* 0x000fe400078e3cff */
[--C-:B------:R-:W-:Y:S02]  /*0ea0*/  SHF.R.S32.HI R5, RZ, 0x1, R11.reuse ;  /* 0x00000001ff057819 */ /* 0x100fe4000001140b */
[----:B------:R-:W-:Y:S02]  /*0eb0*/  SHF.R.S32.HI R8, RZ, 0x1f, R11 ;  /* 0x0000001fff087819 */ /* 0x000fe4000001140b */
[----:B------:R-:W-:-:S02]  /*0ec0*/  LOP3.LUT R3, R3, 0x7fffffe, RZ, 0xc0, !PT ;  /* 0x07fffffe03037812 */ /* 0x000fc400078ec0ff */
[----:B------:R-:W-:Y:S02]  /*0ed0*/  SHF.R.S32.HI R17, RZ, 0x1f, R16 ;  /* 0x0000001fff117819 */ /* 0x000fe40000011410 */
[--C-:B------:R-:W-:Y:S01]  /*0ee0*/  SHF.R.S32.HI R61, RZ, 0x1f, R60.reuse ;  /* 0x0000001fff3d7819 */ /* 0x100fe2000001143c */
[----:B------:R-:W-:Y:S01]  /*0ef0*/  IMAD.IADD R14, R16, 0x1, -R3 ;  /* 0x00000001100e7824 */ /* 0x000fe200078e0a03 */
[----:B------:R-:W-:Y:S01]  /*0f00*/  IADD3 R24, P0, R60, UR22, RZ ;  /* 0x000000163c187c10 */ /* 0x000fe2000ff1e0ff */
[----:B------:R-:W-:Y:S01]  /*0f10*/  IMAD R3, R17, c[0x0][0x198], RZ ;  /* 0x0000660011037a24 */ /* 0x000fe200078e02ff */
[----:B------:R-:W-:Y:S01]  /*0f20*/  LEA.HI R8, R8, R5, RZ, 0x2 ;  /* 0x0000000508087211 */ /* 0x000fe200078f10ff */
[----:B------:R-:W-:Y:S01]  /*0f30*/  IMAD.WIDE.U32 R20, R16, c[0x0][0x198], R60 ;  /* 0x0000660010147a25 */ /* 0x000fe200078e003c */
[----:B------:R-:W-:Y:S02]  /*0f40*/  IADD3.X R25, R61, UR18, RZ, P0, !PT ;  /* 0x000000123d197c10 */ /* 0x000fe400087fe4ff */
[----:B------:R-:W-:Y:S01]  /*0f50*/  LOP3.LUT R8, R8, 0xfffffffc, RZ, 0xc0, !PT ;  /* 0xfffffffc08087812 */ /* 0x000fe200078ec0ff */
[----:B------:R-:W-:Y:S01]  /*0f60*/  IMAD R3, R16, c[0x0][0x19c], R3 ;  /* 0x0000670010037a24 */ /* 0x000fe200078e0203 */
[----:B------:R-:W-:Y:S01]  /*0f70*/  IADD3 R20, P0, R20, UR26, RZ ;  /* 0x0000001a14147c10 */ /* 0x000fe2000ff1e0ff */
[----:B-1----:R-:W-:Y:S01]  /*0f80*/  IMAD.WIDE.U32 R18, R18, c[0x0][0x1a8], R24 ;  /* 0x00006a0012127a25 */ /* 0x002fe200078e0018 */
[----:B------:R-:W-:-:S02]  /*0f90*/  IADD3 R133, R60, 0x20, RZ ;  /* 0x000000203c857810 */ /* 0x000fc40007ffe0ff */
[----:B------:R-:W-:Y:S01]  /*0fa0*/  IADD3.X R21, R21, UR23, R3, P0, !PT ;  /* 0x0000001715157c10 */ /* 0x000fe200087fe403 */
[----:B------:R-:W-:Y:S01]  /*0fb0*/  IMAD.IADD R8, R5, 0x1, -R8 ;  /* 0x0000000105087824 */ /* 0x000fe200078e0a08 */
[----:B------:R-:W-:Y:S01]  /*0fc0*/  SHF.R.S32.HI R3, RZ, 0x1f, R4 ;  /* 0x0000001fff037819 */ /* 0x000fe20000011404 */
[----:B------:R-:W-:Y:S01]  /*0fd0*/  IMAD R5, R17, c[0x0][0x1a0], RZ ;  /* 0x0000680011057a24 */ /* 0x000fe200078e02ff */
[----:B------:R-:W-:Y:S01]  /*0fe0*/  IADD3 R132, R60, 0x40, RZ ;  /* 0x000000403c847810 */ /* 0x000fe20007ffe0ff */
[----:B------:R-:W-:Y:S01]  /*0ff0*/  IMAD.WIDE.U32 R24, R16, c[0x0][0x1a0], R60 ;  /* 0x0000680010187a25 */ /* 0x000fe200078e003c */
[----:B------:R-:W-:-:S03]  /*1000*/  LOP3.LUT P1, RZ, R8, 0x2, RZ, 0xc0, !PT ;  /* 0x0000000208ff7812 */ /* 0x000fc6000782c0ff */
[----:B------:R-:W-:Y:S01]  /*1010*/  IMAD R14, R7, 0x8, R14 ;  /* 0x00000008070e7824 */ /* 0x000fe200078e020e */
[----:B------:R-:W-:Y:S01]  /*1020*/  IADD3 R24, P0, R24, UR4, RZ ;  /* 0x0000000418187c10 */ /* 0x000fe2000ff1e0ff */
[----:B------:R-:W-:Y:S01]  /*1030*/  IMAD R5, R16, c[0x0][0x1a4], R5 ;  /* 0x0000690010057a24 */ /* 0x000fe200078e0205 */
[----:B------:R-:W-:Y:S01]  /*1040*/  ULDC.64 UR4, c[0x0][0x1a8] ;  /* 0x00006a0000047ab9 */ /* 0x000fe20000000a00 */
[----:B------:R-:W-:Y:S01]  /*1050*/  IMAD.U32 R14, R14, 0x20, R15 ;  /* 0x000000200e0e7824 */ /* 0x000fe200078e000f */
[----:B------:R-:W-:Y:S01]  /*1060*/  UIMAD UR4, UR19, UR4, URZ ;  /* 0x00000004130472a4 */ /* 0x000fe2000f8e023f */
[----:B------:R-:W-:Y:S01]  /*1070*/  IMAD R15, R3, c[0x0][0x1b0], RZ ;  /* 0x00006c00030f7a24 */ /* 0x000fe200078e02ff */
[----:B------:R-:W-:Y:S01]  /*1080*/  IADD3.X R25, R25, UR24, R5, P0, !PT ;  /* 0x0000001819197c10 */ /* 0x000fe200087fe405 */
[----:B------:R-:W-:Y:S01]  /*1090*/  IMAD R3, R3, c[0x0][0x1b8], RZ ;  /* 0x00006e0003037a24 */ /* 0x000fe200078e02ff */
[----:B------:R-:W-:Y:S01]  /*10a0*/  ISETP.GE.AND P0, PT, R16, UR12, PT ;  /* 0x0000000c10007c0c */ /* 0x000fe2000bf06270 */
[----:B------:R-:W-:Y:S01]  /*10b0*/  IMAD.WIDE.U32 R32, R4, c[0x0][0x1b0], R20 ;  /* 0x00006c0004207a25 */ /* 0x000fe200078e0014 */
[----:B------:R-:W-:-:S03]  /*10c0*/  UIMAD UR4, UR9, UR5, UR4 ;  /* 0x00000005090472a4 */ /* 0x000fc6000f8e0204 */
[C---:B------:R-:W-:Y:S01]  /*10d0*/  IMAD R3, R4.reuse, c[0x0][0x1bc], R3 ;  /* 0x00006f0004037a24 */ /* 0x040fe200078e0203 */
[----:B------:R1:W-:Y:S01]  /*10e0*/  STL.64 [R1+0x80], R32 ;  /* 0x0000802001007387 */ /* 0x0003e20000100a00 */
[----:B------:R-:W-:Y:S01]  /*10f0*/  IMAD.WIDE.U32 R30, R4, c[0x0][0x1b8], R24 ;  /* 0x00006e00041e7a25 */ /* 0x000fe200078e0018 */
[----:B------:R-:W-:-:S03]  /*1100*/  IADD3 R21, R19, UR4, RZ ;  /* 0x0000000413157c10 */ /* 0x000fc6000fffe0ff */
[----:B------:R-:W-:Y:S01]  /*1110*/  IMAD R5, R4, c[0x0][0x1b4], R15 ;  /* 0x00006d0004057a24 */ /* 0x000fe200078e020f */
[----:B------:R1:W-:Y:S01]  /*1120*/  STL.64 [R1+0x78], R30 ;  /* 0x0000781e01007387 */ /* 0x0003e20000100a00 */
[----:B------:R-:W-:Y:S02]  /*1130*/  IMAD.SHL.U32 R129, R14, 0x2, RZ ;  /* 0x000000020e817824 */ /* 0x000fe400078e00ff */
[----:B------:R-:W-:Y:S01]  /*1140*/  IMAD.IADD R28, R31, 0x1, R3 ;  /* 0x000000011f1c7824 */ /* 0x000fe200078e0203 */
[----:B------:R1:W-:Y:S01]  /*1150*/  STL [R1+0x70], R133 ;  /* 0x0000708501007387 */ /* 0x0003e20000100800 */
[----:B------:R-:W-:Y:S02]  /*1160*/  IMAD.IADD R35, R33, 0x1, R5 ;  /* 0x0000000121237824 */ /* 0x000fe400078e0205 */
[----:B------:R-:W-:Y:S01]  /*1170*/  IMAD.MOV.U32 R4, RZ, RZ, 0x10 ;  /* 0x00000010ff047424 */ /* 0x000fe200078e00ff */
[----:B------:R1:W-:Y:S01]  /*1180*/  STL [R1+0x6c], R132 ;  /* 0x00006c8401007387 */ /* 0x0003e20000100800 */
[----:B------:R-:W-:-:S03]  /*1190*/  IMAD.WIDE R22, R23, 0x80, R16 ;  /* 0x0000008017167825 */ /* 0x000fc600078e0210 */
[----:B------:R1:W-:Y:S01]  /*11a0*/  STL [R1+0x68], R129 ;  /* 0x0000688101007387 */ /* 0x0003e20000100800 */
[----:B------:R-:W-:-:S03]  /*11b0*/  SEL R4, R4, 0xfffffff0, !P1 ;  /* 0xfffffff004047807 */ /* 0x000fc60004800000 */
[----:B------:R1:W-:Y:S04]  /*11c0*/  STL [R1+0x64], R28 ;  /* 0x0000641c01007387 */ /* 0x0003e80000100800 */
        /* <DEDUP_REMOVED lines=34> */
.L_x_477:
[----:B------:R-:W-:Y:S05]  /*13f0*/  BSYNC B0 ;  /* 0x0000000000007941 */ /* 0x000fea0003800000 */
.L_x_476:
[----:B------:R-:W-:Y:S01]  /*1400*/  IADD3 R3, R16, 0x20, RZ ;  /* 0x0000002010037810 */ /* 0x000fe20007ffe0ff */
[----:B------:R-:W-:Y:S03]  /*1410*/  BSSY B0, `(.L_x_478) ;  /* 0x0000024000007945 */ /* 0x000fe60003800000 */
[----:B------:R-:W-:-:S13]  /*1420*/  ISETP.GE.AND P0, PT, R3, UR12, PT ;  /* 0x0000000c03007c0c */ /* 0x000fda000bf06270 */
        /* <DEDUP_REMOVED lines=34> */
.L_x_479:
[----:B------:R-:W-:Y:S05]  /*1650*/  BSYNC B0 ;  /* 0x0000000000007941 */ /* 0x000fea0003800000 */
.L_x_478:
[----:B------:R-:W-:Y:S01]  /*1660*/  IADD3 R5, R16, 0x40, RZ ;  /* 0x0000004010057810 */ /* 0x000fe20007ffe0ff */
[----:B------:R-:W-:Y:S03]  /*1670*/  BSSY B0, `(.L_x_480) ;  /* 0x0000024000007945 */ /* 0x000fe60003800000 */
[----:B------:R-:W-:-:S13]  /*1680*/  ISETP.GE.AND P0, PT, R5, UR12, PT ;  /* 0x0000000c05007c0c */ /* 0x000fda000bf06270 */
[----:B------:R-:W-:Y:S05]  /*1690*/  @P0 BRA `(.L_x_481) ;  /* 0x0000021000000947 */ /* 0x000fea0003800000 */
[----:B--2---:R-:W-:Y:S01]  /*16a0*/  IADD3 R14, P0, R22, 0x40, RZ ;  /* 0x00000040160e7810 */ /* 0x004fe20007f1e0ff */
        /* <DEDUP_REMOVED lines=32> */
.L_x_481:
[----:B------:R-:W-:Y:S05]  /*18b0*/  BSYNC B0 ;  /* 0x0000000000007941 */ /* 0x000fea0003800000 */
.L_x_480:
        /* <DEDUP_REMOVED lines=12> */
[----:B--2---:R-:W-:Y:S01]  /*1980*/  IMAD.X R14, RZ, RZ, R23, P0 ;  /* 0x000000ffff0e7224 */ /* 0x004fe200000e0617 */
        /* <DEDUP_REMOVED lines=27> */
.L_x_483:
[----:B------:R-:W-:Y:S05]  /*1b40*/  BSYNC B0 ;  /* 0x0000000000007941 */ /* 0x000fea0003800000 */
.L_x_482:
        /* <DEDUP_REMOVED lines=11> */
[----:B--2---:R-:W-:Y:S01]  /*1c00*/  IMAD.WIDE.U32 R20, R5, UR18, R130 ;  /* 0x0000001205147c25 */ /* 0x004fe2000f8e0082 */
        /* <DEDUP_REMOVED lines=30> */
.L_x_485:
[----:B------:R-:W-:Y:S05]  /*1df0*/  BSYNC B0 ;  /* 0x0000000000007941 */ /* 0x000fea0003800000 */
.L_x_484:
[----:B------:R-:W-:Y:S01]  /*1e00*/  ISETP.GE.AND P0, PT, R3, UR10, PT ;  /* 0x0000000a03007c0c */ /* 0x000fe2000bf06270 */
        /* <DEDUP_REMOVED lines=11> */
[C---:B------:R-:W-:Y:S01]  /*1ec0*/  @!P3 LEA R20, P4, R15.reuse, c[0x0][0x168], 0x1 ;  /* 0x00005a000f14ba11 */ /* 0x040fe200078808ff */
[----:B------:R4:W-:Y:S01]  /*1ed0*/  @P3 STS.128 [R129+0x6800], RZ ;  /* 0x006800ff81003388 */ /* 0x0009e20000000c00 */
[C---:B--2---:R-:W-:Y:S02]  /*1ee0*/  @!P2 LEA R18, P1, R15.reuse, c[0x0][0x168], 0x1 ;  /* 0x00005a000f12aa11 */ /* 0x044fe400078208ff */
        /* <DEDUP_REMOVED lines=19> */
.L_x_487:
[----:B------:R-:W-:Y:S05]  /*2020*/  BSYNC B0 ;  /* 0x0000000000007941 */ /* 0x000fea0003800000 */
.L_x_486:
[----:B------:R-:W0:Y:S01]  /*2030*/  LDGDEPBAR ;  /* 0x00000000000079af */ /* 0x000e220000000000 */
[----:B------:R-:W-:Y:S01]  /*2040*/  ISETP.GE.AND P1, PT, R16, UR10, PT ;  /* 0x0000000a10007c0c */ /* 0x000fe2000bf26270 */
[----:B------:R-:W-:Y:S01]  /*2050*/  ULDC.64 UR4, c[0x0][0x1a0] ;  /* 0x0000680000047ab9 */ /* 0x000fe20000000a00 */
[----:B------:R-:W-:Y:S01]  /*2060*/  BSSY B0, `(.L_x_488) ;  /* 0x000002d000007945 */ /* 0x000fe20003800000 */
[----:B------:R-:W-:Y:S02]  /*2070*/  UIMAD.WIDE.U32 UR24, UR18, UR4, URZ ;  /* 0x00000004121872a5 */ /* 0x000fe4000f8e003f */
[----:B------:R-:W-:-:S04]  /*2080*/  UIMAD UR4, UR14, UR4, URZ ;  /* 0x000000040e0472a4 */ /* 0x000fc8000f8e023f */
[----:B------:R-:W-:Y:S01]  /*2090*/  UIMAD UR4, UR18, UR5, UR4 ;  /* 0x00000005120472a4 */ /* 0x000fe2000f8e0204 */
[----:B------:R-:W-:Y:S02]  /*20a0*/  IMAD.U32 R16, RZ, RZ, UR24 ;  /* 0x00000018ff107e24 */ /* 0x000fe4000f8e00ff */
[----:B------:R-:W-:Y:S01]  /*20b0*/  IMAD.U32 R17, RZ, RZ, UR25 ;  /* 0x00000019ff117e24 */ /* 0x000fe2000f8e00ff */
[----:B------:R-:W-:Y:S02]  /*20c0*/  UIADD3 UR4, UR25, UR4, URZ ;  /* 0x0000000419047290 */ /* 0x000fe4000fffe03f */
[----:B------:R-:W-:-:S04]  /*20d0*/  LEA R15, P0, R16, R30, 0x6 ;  /* 0x0000001e100f7211 */ /* 0x000fc800078030ff */
[----:B------:R-:W-:Y:S01]  /*20e0*/  IMAD.U32 R14, RZ, RZ, UR4 ;  /* 0x00000004ff0e7e24 */ /* 0x000fe2000f8e00ff */
[----:B------:R-:W-:-:S04]  /*20f0*/  DEPBAR.LE SB0, 0x0 ;  /* 0x000080000000791a */ /* 0x000fc80000000000 */
[----:B------:R-:W-:Y:S01]  /*2100*/  BAR.SYNC.DEFER_BLOCKING 0x0 ;  /* 0x0000000000007b1d */ /* 0x000fe20000010000 */
[----:B------:R-:W-:-:S05]  /*2110*/  LEA.HI.X R14, R16, R28, R14, 0x6, P0 ;  /* 0x0000001c100e7211 */ /* 0x000fca00000f340e */
        /* <DEDUP_REMOVED lines=9> */
[C---:B--2-4-:R-:W-:Y:S01]  /*21b0*/  @!P3 LEA R18, P4, R15.reuse, c[0x0][0x170], 0x1 ;  /* 0x00005c000f12ba11 */ /* 0x054fe200078808ff */
        /* <DEDUP_REMOVED lines=23> */
.L_x_489:
[----:B------:R-:W-:Y:S05]  /*2330*/  BSYNC B0 ;  /* 0x0000000000007941 */ /* 0x000fea0003800000 */
.L_x_488:
[----:B------:R-:W-:Y:S01]  /*2340*/  ISETP.GE.AND P0, PT, R3, UR10, PT ;  /* 0x0000000a03007c0c */ /* 0x000fe2000bf06270 */
[----:B------:R-:W-:Y:S01]  /*2350*/  BSSY B0, `(.L_x_490) ;  /* 0x0000023000007945 */ /* 0x000fe20003800000 */
[----:B------:R-:W-:-:S11]  /*2360*/  MOV R3, 0x20 ;  /* 0x0000002000037802 */ /* 0x000fd60000000f00 */
[----:B------:R1:W-:Y:S04]  /*2370*/  @P0 STS.128 [R129+0x9800], RZ ;  /* 0x009800ff81000388 */ /* 0x0003e80000000c00 */
[----:B------:R1:W-:Y:S04]  /*2380*/  @P0 STS.128 [R129+0xa800], RZ ;  /* 0x00a800ff81000388 */ /* 0x0003e80000000c00 */
[----:B------:R1:W-:Y:S01]  /*2390*/  @P0 STS.128 [R129+0xb800], RZ ;  /* 0x00b800ff81000388 */ /* 0x0003e20000000c00 */
[----:B------:R-:W-:Y:S05]  /*23a0*/  @P0 BRA `(.L_x_491) ;  /* 0x000001d000000947 */ /* 0x000fea0003800000 */
[----:B------:R-:W-:Y:S01]  /*23b0*/  ISETP.GE.AND P3, PT, R60, c[0x0][0x220], PT ;  /* 0x000088003c007a0c */ /* 0x000fe20003f66270 */
[----:B--2-4-:R-:W-:Y:S01]  /*23c0*/  IMAD.WIDE.U32 R18, R3, c[0x0][0x1a0], RZ ;  /* 0x0000680003127a25 */ /* 0x014fe200078e00ff */
        /* <DEDUP_REMOVED lines=27> */
.L_x_491:
[----:B------:R-:W-:Y:S05]  /*2580*/  BSYNC B0 ;  /* 0x0000000000007941 */ /* 0x000fea0003800000 */
.L_x_490:
[----:B------:R-:W-:Y:S01]  /*2590*/  LOP3.LUT R212, R13, 0xfffffff8, RZ, 0xc0, !PT ;  /* 0xfffffff80dd47812 */ /* 0x000fe200078ec0ff */
[----:B------:R-:W-:Y:S01]  /*25a0*/  IMAD.SHL.U32 R54, R8, 0x40, RZ ;  /* 0x0000004008367824 */ /* 0x000fe200078e00ff */
[----:B------:R-:W-:Y:S01]  /*25b0*/  SHF.R.S32.HI R13, RZ, 0x4, R12 ;  /* 0x00000004ff0d7819 */ /* 0x000fe2000001140c */
[----:B------:R-:W0:Y:S01]  /*25c0*/  LDGDEPBAR ;  /* 0x00000000000079af */ /* 0x000e220000000000 */
[----:B------:R-:W-:Y:S01]  /*25d0*/  LOP3.LUT R55, R11, 0x7fffffe, RZ, 0xc0, !PT ;  /* 0x07fffffe0b377812 */ /* 0x000fe200078ec0ff */
[----:B------:R-:W-:Y:S01]  /*25e0*/  IMAD.IADD R212, R53, 0x1, -R212 ;  /* 0x0000000135d47824 */ /* 0x000fe200078e0ad4 */
[----:B------:R-:W-:Y:S01]  /*25f0*/  LEA.HI R14, R12, R13, RZ, 0x1 ;  /* 0x0000000d0c0e7211 */ /* 0x000fe200078f08ff */
[----:B------:R-:W-:Y:S01]  /*2600*/  UISETP.GE.AND UP0, UPT, UR13, 0x41, UPT ;  /* 0x000000410d00788c */ /* 0x000fe2000bf06270 */
[----:B------:R-:W-:Y:S01]  /*2610*/  SHF.R.S32.HI R11, RZ, 0x1f, R10 ;  /* 0x0000001fff0b7819 */ /* 0x000fe2000001140a */
[----:B------:R-:W-:Y:S01]  /*2620*/  IMAD.IADD R55, R10, 0x1, -R55 ;  /* 0x000000010a377824 */ /* 0x000fe200078e0a37 */
[----:B------:R-:W-:-:S02]  /*2630*/  LEA.HI R12, R212, R212, RZ, 0x1 ;  /* 0x000000d4d40c7211 */ /* 0x000fc400078f08ff */
[----:B------:R-:W-:Y:S02]  /*2640*/  LOP3.LUT R14, R14, 0xfffffffe, RZ, 0xc0, !PT ;  /* 0xfffffffe0e0e7812 */ /* 0x000fe400078ec0ff */
[----:B------:R-:W-:Y:S02]  /*2650*/  SHF.R.S32.HI R8, RZ, 0x1, R12 ;  /* 0x00000001ff087819 */ /* 0x000fe4000001140c */
[----:B------:R-:W-:Y:S01]  /*2660*/  LEA.HI R10, R11, R10, RZ, 0x3 ;  /* 0x0000000a0b0a7211 */ /* 0x000fe200078f18ff */
[----:B------:R-:W-:Y:S01]  /*2670*/  IMAD.IADD R13, R13, 0x1, -R14 ;  /* 0x000000010d0d7824 */ /* 0x000fe200078e0a0e */
[----:B------:R-:W-:Y:S01]  /*2680*/  LOP3.LUT R11, R12, 0x3fffffe, RZ, 0xc0, !PT ;  /* 0x03fffffe0c0b7812 */ /* 0x000fe200078ec0ff */
[----:B------:R-:W-:Y:S01]  /*2690*/  IMAD.SHL.U32 R12, R8, 0x40, RZ ;  /* 0x00000040080c7824 */ /* 0x000fe200078e00ff */
[----:B------:R-:W-:Y:S01]  /*26a0*/  LOP3.LUT R54, R54, 0xc0, RZ, 0xc0, !PT ;  /* 0x000000c036367812 */ /* 0x000fe200078ec0ff */
[----:B------:R-:W-:Y:S01]  /*26b0*/  IMAD.SHL.U32 R62, R10, 0x20, RZ ;  /* 0x000000200a3e7824 */ /* 0x000fe200078e00ff */
[----:B------:R-:W-:Y:S01]  /*26c0*/  LOP3.LUT P0, RZ, R8, 0x2, RZ, 0xc0, !PT ;  /* 0x0000000208ff7812 */ /* 0x000fe2000780c0ff */
[----:B------:R-:W-:-:S02]  /*26d0*/  IMAD.IADD R212, R212, 0x1, -R11 ;  /* 0x00000001d4d47824 */ /* 0x000fc400078e0a0b */
[----:B------:R-:W-:Y:S01]  /*26e0*/  IMAD.SHL.U32 R11, R13, 0x8, RZ ;  /* 0x000000080d0b7824 */ /* 0x000fe200078e00ff */
[----:B------:R-:W-:Y:S01]  /*26f0*/  LOP3.LUT R62, R62, 0xffffff00, RZ, 0xc0, !PT ;  /* 0xffffff003e3e7812 */ /* 0x000fe200078ec0ff */
[----:B------:R-:W-:Y:S01]  /*2700*/  IMAD.SHL.U32 R10, R9, 0x8, RZ ;  /* 0x00000008090a7824 */ /* 0x000fe200078e00ff */
[----:B------:R-:W-:Y:S01]  /*2710*/  LOP3.LUT R9, R12, 0xc0, RZ, 0xc0, !PT ;  /* 0x000000c00c097812 */ /* 0x000fe200078ec0ff */
[----:B------:R-:W-:Y:S01]  /*2720*/  IMAD R212, R13, 0x8, R212 ;  /* 0x000000080dd47824 */ /* 0x000fe200078e02d4 */
[----:B------:R-:W-:Y:S01]  /*2730*/  LOP3.LUT R11, R54, 0x8, R11, 0xf8, !PT ;  /* 0x00000008360b7812 */ /* 0x000fe200078ef80b */
[----:B------:R-:W-:Y:S01]  /*2740*/  IMAD R12, R7, 0x200, R62 ;  /* 0x00000200070c7824 */ /* 0x000fe200078e023e */
[----:B------:R-:W-:Y:S02]  /*2750*/  LOP3.LUT R10, R9, 0x8, R10, 0xf8, !PT ;  /* 0x00000008090a7812 */ /* 0x000fe400078ef80a */
[----:B------:R-:W-:Y:S01]  /*2760*/  SHF.R.U32.HI R54, RZ, 0x3, R54 ;  /* 0x00000003ff367819 */ /* 0x000fe20000011636 */
[----:B------:R-:W-:Y:S01]  /*2770*/  IMAD R213, R55, 0x20, R12 ;  /* 0x0000002037d57824 */ /* 0x000fe200078e020c */
[----:B------:R-:W-:-:S02]  /*2780*/  SHF.R.U32.HI R9, RZ, 0x3, R9 ;  /* 0x00000003ff097819 */ /* 0x000fc40000011609 */
[----:B------:R-:W-:Y:S02]  /*2790*/  LOP3.LUT R54, R11, R54, RZ, 0x3c, !PT ;  /* 0x000000360b367212 */ /* 0x000fe400078e3cff */
[----:B------:R-:W-:Y:S02]  /*27a0*/  LOP3.LUT R9, R10, R9, RZ, 0x3c, !PT ;  /* 0x000000090a097212 */ /* 0x000fe400078e3cff */
[----:B------:R-:W-:Y:S01]  /*27b0*/  SEL R3, R3, 0xffffffe0, !P0 ;  /* 0xffffffe003037807 */ /* 0x000fe20004000000 */
[----:B------:R-:W-:Y:S01]  /*27c0*/  IMAD.IADD R213, R54, 0x1, R213 ;  /* 0x0000000136d57824 */ /* 0x000fe200078e02d5 */
[----:B------:R-:W-:Y:S01]  /*27d0*/  PLOP3.LUT P0, PT, PT, PT, UP0, 0x80, 0x0 ;  /* 0x000000000000781c */ /* 0x000fe20003f0f008 */
[----:B------:R-:W-:Y:S02]  /*27e0*/  IMAD.U32 R212, R212, 0x20, R9 ;  /* 0x00000020d4d47824 */ /* 0x000fe400078e0009 */
[----:B------:R-:W-:Y:S02]  /*27f0*/  IMAD.SHL.U32 R213, R213, 0x2, RZ ;  /* 0x00000002d5d57824 */ /* 0x000fe400078e00ff */
[----:B------:R-:W-:-:S02]  /*2800*/  IMAD.SHL.U32 R212, R212, 0x2, RZ ;  /* 0x00000002d4d47824 */ /* 0x000fc400078e00ff */
[----:B------:R-:W-:Y:S01]  /*2810*/  IMAD R211, R4, 0x2, R213 ;  /* 0x0000000204d37824 */ /* 0x000fe200078e02d5 */
[----:B------:R-:W-:Y:S01]  /*2820*/  LDSM.16.M88.4 R68, [R213] ;  /* 0x00000000d544783b */ /* 0x000fe20000000200 */
[----:B------:R-:W-:-:S03]  /*2830*/  IMAD.IADD R209, R212, 0x1, R3 ;  /* 0x00000001d4d17824 */ /* 0x000fc600078e0203 */
[----:B------:R-:W5:Y:S04]  /*2840*/  LDSM.16.M88.4 R96, [R212+0x6000] ;  /* 0x00600000d460783b */ /* 0x000f680000000200 */
[----:B------:R-:W1:Y:S04]  /*2850*/  LDSM.16.M88.4 R72, [R213+0x1000] ;  /* 0x00100000d548783b */ /* 0x000e680000000200 */
[----:B------:R-:W2:Y:S04]  /*2860*/  LDSM.16.M88.4 R88, [R212+0x6400] ;  /* 0x00640000d458783b */ /* 0x000ea80000000200 */
[----:B------:R-:W3:Y:S04]  /*2870*/  LDSM.16.M88.4 R80, [R212+0x6800] ;  /* 0x00680000d450783b */ /* 0x000ee80000000200 */
[----:B------:R-:W4:Y:S04]  /*2880*/  LDSM.16.M88.4 R104, [R212+0x6c00] ;  /* 0x006c0000d468783b */ /* 0x000f280000000200 */
[----:B------:R-:W-:Y:S04]  /*2890*/  LDSM.16.M88.4 R64, [R211+0x1000] ;  /* 0x00100000d340783b */ /* 0x000fe80000000200 */
[----:B------:R-:W2:Y:S04]  /*28a0*/  LDSM.16.M88.4 R56, [R209+0x6000] ;  /* 0x00600000d138783b */ /* 0x000ea80000000200 */
[----:B------:R-:W3:Y:S04]  /*28b0*/  LDSM.16.M88.4 R48, [R209+0x6400] ;  /* 0x00640000d130783b */ /* 0x000ee80000000200 */
[----:B------:R-:W3:Y:S04]  /*28c0*/  LDSM.16.M88.4 R44, [R209+0x6800] ;  /* 0x00680000d12c783b */ /* 0x000ee80000000200 */
[----:B------:R-:W4:Y:S04]  /*28d0*/  LDSM.16.M88.4 R40, [R209+0x6c00] ;  /* 0x006c0000d128783b */ /* 0x000f280000000200 */
[----:B------:R-:W4:Y:S01]  /*28e0*/  LDSM.16.M88.4 R36, [R211] ;  /* 0x00000000d324783b */ /* 0x000f220000000200 */
[-C--:B-----5:R-:W-:Y:S03]  /*28f0*/  HMMA.16816.F32 R100, R68, R96.reuse, RZ ;  /* 0x000000604464723c */ /* 0x0a0fe600000018ff */
[----:B------:R-:W-:Y:S04]  /*2900*/  LDSM.16.M88.4 R124, [R213+0x3000] ;  /* 0x00300000d57c783b */ /* 0x000fe80000000200 */
[----:B------:R-:W5:Y:S01]  /*2910*/  LDSM.16.M88.4 R120, [R212+0x7000] ;  /* 0x00700000d478783b */ /* 0x000f620000000200 */
[C---:B-1----:R-:W-:Y:S03]  /*2920*/  HMMA.16816.F32 R32, R72.reuse, R96, RZ ;  /* 0x000000604820723c */ /* 0x042fe600000018ff */
[----:B------:R-:W1:Y:S04]  /*2930*/  LDSM.16.M88.4 R116, [R212+0x7400] ;  /* 0x00740000d474783b */ /* 0x000e680000000200 */
[----:B------:R-:W1:Y:S01]  /*2940*/  LDSM.16.M88.4 R112, [R212+0x7800] ;  /* 0x00780000d470783b */ /* 0x000e620000000200 */
[C---:B------:R-:W-:Y:S03]  /*2950*/  HMMA.16816.F32 R28, R72.reuse, R98, RZ ;  /* 0x00000062481c723c */ /* 0x040fe600000018ff */
[----:B------:R-:W1:Y:S05]  /*2960*/  LDSM.16.M88.4 R108, [R212+0x7c00] ;  /* 0x007c0000d46c783b */ /* 0x000e6a0000000200 */
[C---:B--2---:R-:W-:Y:S08]  /*2970*/  HMMA.16816.F32 R24, R72.reuse, R88, RZ ;  /* 0x000000584818723c */ /* 0x044ff000000018ff */
[C---:B---34-:R-:W-:Y:S08]  /*2980*/  HMMA.16816.F32 R16, R72.reuse, R80, RZ ;  /* 0x000000504810723c */ /* 0x058ff000000018ff */
        /* <DEDUP_REMOVED lines=11> */
[----:B------:R-:W2:Y:S07]  /*2a40*/  LDSM.16.M88.4 R104, [R213+0x2000] ;  /* 0x00200000d568783b */ /* 0x000eae0000000200 */
        /* <DEDUP_REMOVED lines=14> */
[----:B------:R-:W3:Y:S07]  /*2b30*/  LDSM.16.M88.4 R56, [R209+0x7000] ;  /* 0x00700000d138783b */ /* 0x000eee0000000200 */
[C---:B------:R-:W-:Y:S01]  /*2b40*/  HMMA.16816.F32 R88, R36.reuse, R50, R88 ;  /* 0x000000322458723c */ /* 0x040fe20000001858 */
[----:B------:R-:W4:Y:S07]  /*2b50*/  LDSM.16.M88.4 R48, [R209+0x7400] ;  /* 0x00740000d130783b */ /* 0x000f2e0000000200 */
[C---:B------:R-:W-:Y:S01]  /*2b60*/  HMMA.16816.F32 R80, R36.reuse, R46, R80 ;  /* 0x0000002e2450723c */ /* 0x040fe20000001850 */
[----:B------:R-:W-:Y:S07]  /*2b70*/  LDSM.16.M88.4 R44, [R209+0x7800] ;  /* 0x00780000d12c783b */ /* 0x000fee0000000200 */
[----:B------:R-:W-:Y:S01]  /*2b80*/  HMMA.16816.F32 R68, R36, R42, R68 ;  /* 0x0000002a2444723c */ /* 0x000fe20000001844 */
[----:B------:R-:W2:Y:S04]  /*2b90*/  LDSM.16.M88.4 R40, [R209+0x7c00] ;  /* 0x007c0000d128783b */ /* 0x000ea80000000200 */
[----:B------:R-:W2:Y:S03]  /*2ba0*/  LDSM.16.M88.4 R36, [R211+0x2000] ;  /* 0x00200000d324783b */ /* 0x000ea60000000200 */
[C---:B-----5:R-:W-:Y:S08]  /*2bb0*/  HMMA.16816.F32 R32, R124.reuse, R120, R32 ;  /* 0x000000787c20723c */ /* 0x060ff00000001820 */
        /* <DEDUP_REMOVED lines=8> */
[C---:B--2---:R-:W-:Y:S08]  /*2c40*/  HMMA.16816.F32 R100, R104.reuse, R120, R100 ;  /* 0x000000786864723c */ /* 0x044ff00000001864 */
[C---:B------:R-:W-:Y:S01]  /*2c50*/  HMMA.16816.F32 R96, R104.reuse, R122, R96 ;  /* 0x0000007a6860723c */ /* 0x040fe20000001860 */
[----:B------:R-:W-:Y:S07]  /*2c60*/  LDSM.16.M88.4 R120, [R213+0x5000] ;  /* 0x00500000d578783b */ /* 0x000fee0000000200 */
[C---:B------:R-:W-:Y:S08]  /*2c70*/  HMMA.16816.F32 R92, R104.reuse, R116, R92 ;  /* 0x00000074685c723c */ /* 0x040ff0000000185c */
[C---:B------:R-:W-:Y:S01]  /*2c80*/  HMMA.16816.F32 R88, R104.reuse, R118, R88 ;  /* 0x000000766858723c */ /* 0x040fe20000001858 */
[----:B------:R-:W1:Y:S07]  /*2c90*/  LDSM.16.M88.4 R116, [R212+0x8000] ;  /* 0x00800000d474783b */ /* 0x000e6e0000000200 */
[C---:B------:R-:W-:Y:S08]  /*2ca0*/  HMMA.16816.F32 R76, R104.reuse, R108, R76 ;  /* 0x0000006c684c723c */ /* 0x040ff0000000184c */
[C---:B------:R-:W-:Y:S08]  /*2cb0*/  HMMA.16816.F32 R84, R104.reuse, R112, R84 ;  /* 0x000000706854723c */ /* 0x040ff00000001854 */
[C---:B------:R-:W-:Y:S01]  /*2cc0*/  HMMA.16816.F32 R80, R104.reuse, R114, R80 ;  /* 0x000000726850723c */ /* 0x040fe20000001850 */
[----:B------:R-:W2:Y:S07]  /*2cd0*/  LDSM.16.M88.4 R112, [R212+0x8400] ;  /* 0x00840000d470783b */ /* 0x000eae0000000200 */
[----:B------:R-:W-:Y:S01]  /*2ce0*/  HMMA.16816.F32 R68, R104, R110, R68 ;  /* 0x0000006e6844723c */ /* 0x000fe20000001844 */
[----:B------:R-:W5:Y:S04]  /*2cf0*/  LDSM.16.M88.4 R108, [R212+0x8800] ;  /* 0x00880000d46c783b */ /* 0x000f680000000200 */
[----:B------:R-:W1:Y:S03]  /*2d00*/  LDSM.16.M88.4 R104, [R212+0x8c00] ;  /* 0x008c0000d468783b */ /* 0x000e660000000200 */
[C---:B---3--:R-:W-:Y:S08]  /*2d10*/  HMMA.16816.F32 R32, R64.reuse, R56, R32 ;  /* 0x000000384020723c */ /* 0x048ff00000001820 */
[C---:B------:R-:W-:Y:S08]  /*2d20*/  HMMA.16816.F32 R28, R64.reuse, R58, R28 ;  /* 0x0000003a401c723c */ /* 0x040ff0000000181c */
[C---:B----4-:R-:W-:Y:S08]  /*2d30*/  HMMA.16816.F32 R24, R64.reuse, R48, R24 ;  /* 0x000000304018723c */ /* 0x050ff00000001818 */
        /* <DEDUP_REMOVED lines=17> */
[----:B------:R-:W3:Y:S04]  /*2e50*/  LDSM.16.M88.4 R40, [R209+0x8800] ;  /* 0x00880000d128783b */ /* 0x000ee80000000200 */
[----:B------:R-:W3:Y:S01]  /*2e60*/  LDSM.16.M88.4 R36, [R209+0x8c00] ;  /* 0x008c0000d124783b */ /* 0x000ee20000000200 */
[----:B------:R-:W-:-:S04]  /*2e70*/  DEPBAR.LE SB0, 0x0 ;  /* 0x000080000000791a */ /* 0x000fc80000000000 */
[C---:B-1----:R-:W-:Y:S08]  /*2e80*/  HMMA.16816.F32 R32, R120.reuse, R116, R32 ;  /* 0x000000747820723c */ /* 0x042ff00000001820 */
[C---:B------:R-:W-:Y:S08]  /*2e90*/  HMMA.16816.F32 R28, R120.reuse, R118, R28 ;  /* 0x00000076781c723c */ /* 0x040ff0000000181c */
[C---:B--2---:R-:W-:Y:S08]  /*2ea0*/  HMMA.16816.F32 R24, R120.reuse, R112, R24 ;  /* 0x000000707818723c */ /* 0x044ff00000001818 */
[C---:B------:R-:W-:Y:S08]  /*2eb0*/  HMMA.16816.F32 R20, R120.reuse, R114, R20 ;  /* 0x000000727814723c */ /* 0x040ff00000001814 */
[C---:B-----5:R-:W-:Y:S08]  /*2ec0*/  HMMA.16816.F32 R16, R120.reuse, R108, R16 ;  /* 0x0000006c7810723c */ /* 0x060ff00000001810 */
        /* <DEDUP_REMOVED lines=11> */
[C---:B---3--:R-:W-:Y:S08]  /*2f80*/  HMMA.16816.F32 R32, R56.reuse, R48, R32 ;  /* 0x000000303820723c */ /* 0x048ff00000001820 */
        /* <DEDUP_REMOVED lines=74> */
.L_x_494:
[----:B------:R-:W-:Y:S05]  /*3430*/  BSYNC B0 ;  /* 0x0000000000007941 */ /* 0x000fea0003800000 */
.L_x_493:
[----:B------:R-:W0:Y:S02]  /*3440*/  LDGDEPBAR ;  /* 0x00000000000079af */ /* 0x000e240000000000 */
.L_x_492:
[----:B------:R-:W-:Y:S01]  /*3450*/  IMAD.SHL.U32 R53, R53, 0x2, RZ ;  /* 0x0000000235357824 */ /* 0x000fe200078e00ff */
[----:B------:R-:W-:Y:S01]  /*3460*/  LOP3.LUT R3, R63, 0x7ffffffc, RZ, 0xc0, !PT ;  /* 0x7ffffffc3f037812 */ /* 0x000fe200078ec0ff */
[----:B-1----:R-:W-:Y:S01]  /*3470*/  IMAD.U32 R43, RZ, RZ, UR18 ;  /* 0x00000012ff2b7e24 */ /* 0x002fe2000f8e00ff */
[----:B------:R-:W-:Y:S01]  /*3480*/  USHF.L.U32 UR5, UR18, 0x1, URZ ;  /* 0x0000000112057899 */ /* 0x000fe2000800063f */
[----:B------:R-:W-:Y:S01]  /*3490*/  IMAD R5, R55, 0x20, R62 ;  /* 0x0000002037057824 */ /* 0x000fe200078e023e */
[----:B------:R-:W-:Y:S01]  /*34a0*/  LOP3.LUT R36, R53, 0x6, RZ, 0xc0, !PT ;  /* 0x0000000635247812 */ /* 0x000fe200078ec0ff */
[----:B------:R-:W-:Y:S01]  /*34b0*/  IMAD.IADD R3, R128, 0x1, -R3 ;  /* 0x0000000180037824 */ /* 0x000fe200078e0a03 */
[----:B------:R-:W-:Y:S01]  /*34c0*/  UIADD3 UR4, UR5, 0x1, URZ ;  /* 0x0000000105047890 */ /* 0x000fe2000fffe03f */
[----:B------:R-:W-:Y:S01]  /*34d0*/  IMAD.IADD R5, R54, 0x1, R5 ;  /* 0x0000000136057824 */ /* 0x000fe200078e0205 */
[----:B------:R-:W-:Y:S01]  /*34e0*/  ULOP3.LUT UR5, UR5, UR21, URZ, 0x3c, !UPT ;  /* 0x0000001505057292 */ /* 0x000fe2000f8e3c3f */
[----:B------:R-:W-:Y:S01]  /*34f0*/  IMAD R43, R43, 0x40, R36 ;  /* 0x000000402b2b7824 */ /* 0x000fe200078e0224 */
[----:B------:R-:W-:Y:S01]  /*3500*/  ULOP3.LUT UR4, UR4, UR21, URZ, 0x3c, !UPT ;  /* 0x0000001504047292 */ /* 0x000fe2000f8e3c3f */
[----:B------:R-:W-:Y:S01]  /*3510*/  IMAD.U32 R36, RZ, RZ, UR11 ;  /* 0x0000000bff247e24 */ /* 0x000fe2000f8e00ff */
[----:B------:R-:W-:Y:S01]  /*3520*/  UIADD3 UR19, UR21, 0x32370b8f, URZ ;  /* 0x32370b8f15137890 */ /* 0x000fe2000fffe03f */
[----:B------:R-:W-:Y:S01]  /*3530*/  IMAD.SHL.U32 R3, R3, 0x2, RZ ;  /* 0x0000000203037824 */ /* 0x000fe200078e00ff */
[C---:B------:R-:W-:Y:S01]  /*3540*/  ISETP.GE.AND P4, PT, R43.reuse, UR13, PT ;  /* 0x0000000d2b007c0c */ /* 0x040fe2000bf86270 */
[----:B------:R-:W-:Y:S01]  /*3550*/  IMAD R54, R36, 0x8, R7 ;  /* 0x0000000824367824 */ /* 0x000fe200078e0207 */
[C---:B------:R-:W-:Y:S01]  /*3560*/  IADD3 R53, R43.reuse, 0x1, RZ ;  /* 0x000000012b357810 */ /* 0x040fe20007ffe0ff */
[----:B------:R-:W-:Y:S01]  /*3570*/  IMAD R36, R2, c[0x0][0x228], R3 ;  /* 0x00008a0002247a24 */ /* 0x000fe200078e0203 */
[C---:B------:R-:W-:Y:S01]  /*3580*/  IADD3 R2, R43.reuse, 0x9, RZ ;  /* 0x000000092b027810 */ /* 0x040fe20007ffe0ff */
[----:B------:R-:W-:Y:S01]  /*3590*/  IMAD.WIDE.U32 R144, R52, -0x2daee0ad, RZ ;  /* 0xd2511f5334907825 */ /* 0x000fe200078e00ff */
[----:B------:R-:W-:Y:S01]  /*35a0*/  FSEL R120, R34, -INF , !P4 ;  /* 0xff80000022787808 */ /* 0x000fe20006000000 */
[----:B------:R-:W-:Y:S01]  /*35b0*/  UIADD3 UR22, UR20, -0x255992d5, URZ ;  /* 0xdaa66d2b14167890 */ /* 0x000fe2000fffe03f */
[----:B------:R-:W-:Y:S01]  /*35c0*/  ISETP.GE.AND P1, PT, R2, UR13, PT ;  /* 0x0000000d02007c0c */ /* 0x000fe2000bf26270 */
[----:B------:R-:W-:Y:S01]  /*35d0*/  UIADD3 UR18, UR20, 0x78dde6e4, URZ ;  /* 0x78dde6e414127890 */ /* 0x000fe2000fffe03f */
[----:B------:R-:W-:Y:S01]  /*35e0*/  IADD3 R2, R43, 0x18, RZ ;  /* 0x000000182b027810 */ /* 0x000fe20007ffe0ff */
[----:B------:R-:W-:Y:S01]  /*35f0*/  UIADD3 UR14, UR21, -0x126145ec, URZ ;  /* 0xed9eba14150e7890 */ /* 0x000fe2000fffe03f */
[----:B------:R-:W-:Y:S01]  /*3600*/  FSEL R137, R32, -INF , !P4 ;  /* 0xff80000020897808 */ /* 0x000fe20006000000 */
[----:B------:R-:W-:Y:S01]  /*3610*/  UIADD3 UR10, UR21, -0x56f99767, URZ ;  /* 0xa9066899150a7890 */ /* 0x000fe2000fffe03f */
[----:B------:R-:W-:Y:S01]  /*3620*/  FSEL R126, R102, -INF , !P4 ;  /* 0xff800000667e7808 */ /* 0x000fe20006000000 */
[----:B------:R-:W-:Y:S01]  /*3630*/  IMAD.SHL.U32 R210, R5, 0x2, RZ ;  /* 0x0000000205d27824 */ /* 0x000fe200078e00ff */
[----:B------:R-:W-:Y:S01]  /*3640*/  FSEL R156, R100, -INF , !P4 ;  /* 0xff800000649c7808 */ /* 0x000fe20006000000 */
[----:B------:R-:W-:Y:S01]  /*3650*/  IMAD R5, R6, 0x10000, R6 ;  /* 0x0001000006057824 */ /* 0x000fe200078e0206 */
[----:B------:R-:W-:Y:S01]  /*3660*/  ISETP.GE.AND P3, PT, R53, UR13, PT ;  /* 0x0000000d35007c0c */ /* 0x000fe2000bf66270 */
[----:B------:R-:W-:Y:S01]  /*3670*/  IMAD R208, R4, 0x2, R210 ;  /* 0x0000000204d07824 */ /* 0x000fe200078e02d2 */
[----:B------:R-:W-:-:S02]  /*3680*/  ISETP.GE.AND P4, PT, R2, UR13, PT ;  /* 0x0000000d02007c0c */ /* 0x000fc4000bf86270 */
[C---:B------:R-:W-:Y:S02]  /*3690*/  IADD3 R67, R43.reuse, 0x8, RZ ;  /* 0x000000082b437810 */ /* 0x040fe40007ffe0ff */
[----:B------:R-:W-:Y:S02]  /*36a0*/  IADD3 R2, R43, 0x19, RZ ;  /* 0x000000192b027810 */ /* 0x000fe40007ffe0ff */
[----:B------:R-:W-:Y:S02]  /*36b0*/  FSEL R111, R35, -INF , !P3 ;  /* 0xff800000236f7808 */ /* 0x000fe40005800000 */
[----:B------:R-:W-:Y:S02]  /*36c0*/  FSEL R118, R33, -INF , !P3 ;  /* 0xff80000021767808 */ /* 0x000fe40005800000 */
[----:B------:R-:W-:Y:S02]  /*36d0*/  FSEL R143, R103, -INF , !P3 ;  /* 0xff800000678f7808 */ /* 0x000fe40005800000 */
[----:B------:R-:W-:-:S02]  /*36e0*/  FSEL R157, R101, -INF , !P3 ;  /* 0xff800000659d7808 */ /* 0x000fc40005800000 */
[----:B------:R-:W-:Y:S02]  /*36f0*/  ISETP.GE.AND P2, PT, R67, UR13, PT ;  /* 0x0000000d43007c0c */ /* 0x000fe4000bf46270 */
[----:B------:R-:W-:Y:S02]  /*3700*/  ISETP.GE.AND P3, PT, R2, UR13, PT ;  /* 0x0000000d02007c0c */ /* 0x000fe4000bf66270 */
[----:B------:R-:W-:Y:S02]  /*3710*/  IADD3 R2, R43, 0x20, RZ ;  /* 0x000000202b027810 */ /* 0x000fe40007ffe0ff */
[----:B------:R-:W-:Y:S02]  /*3720*/  FSEL R121, R30, -INF , !P2 ;  /* 0xff8000001e797808 */ /* 0x000fe40005000000 */
[----:B------:R-:W-:Y:S02]  /*3730*/  FSEL R110, R28, -INF , !P2 ;  /* 0xff8000001c6e7808 */ /* 0x000fe40005000000 */
[----:B------:R-:W-:-:S02]  /*3740*/  FSEL R127, R98, -INF , !P2 ;  /* 0xff800000627f7808 */ /* 0x000fc40005000000 */
[----:B------:R-:W-:Y:S02]  /*3750*/  FSEL R141, R96, -INF , !P2 ;  /* 0xff800000608d7808 */ /* 0x000fe40005000000 */
[----:B------:R-:W-:Y:S02]  /*3760*/  ISETP.GE.AND P2, PT, R2, UR13, PT ;  /* 0x0000000d02007c0c */ /* 0x000fe4000bf46270 */
[C---:B------:R-:W-:Y:S02]  /*3770*/  IADD3 R53, R43.reuse, 0x10, RZ ;  /* 0x000000102b357810 */ /* 0x040fe40007ffe0ff */
[----:B------:R-:W-:Y:S02]  /*3780*/  IADD3 R2, R43, 0x21, RZ ;  /* 0x000000212b027810 */ /* 0x000fe40007ffe0ff */
[----:B------:R-:W-:Y:S02]  /*3790*/  FSEL R119, R31, -INF , !P1 ;  /* 0xff8000001f777808 */ /* 0x000fe40004800000 */
[----:B------:R-:W-:-:S02]  /*37a0*/  FSEL R134, R29, -INF , !P1 ;  /* 0xff8000001d867808 */ /* 0x000fc40004800000 */
[----:B------:R-:W-:Y:S02]  /*37b0*/  FSEL R99, R99, -INF , !P1 ;  /* 0xff80000063637808 */ /* 0x000fe40004800000 */
[----:B------:R-:W-:Y:S02]  /*37c0*/  FSEL R97, R97, -INF , !P1 ;  /* 0xff80000061617808 */ /* 0x000fe40004800000 */
[----:B------:R-:W-:Y:S02]  /*37d0*/  ISETP.GE.AND P6, PT, R53, UR13, PT ;  /* 0x0000000d35007c0c */ /* 0x000fe4000bfc6270 */
[----:B------:R-:W-:Y:S02]  /*37e0*/  ISETP.GE.AND P1, PT, R2, UR13, PT ;  /* 0x0000000d02007c0c */ /* 0x000fe4000bf26270 */
[C---:B------:R-:W-:Y:S02]  /*37f0*/  IADD3 R3, R43.reuse, 0x11, RZ ;  /* 0x000000112b037810 */ /* 0x040fe40007ffe0ff */
[----:B------:R-:W-:-:S02]  /*3800*/  IADD3 R2, R43, 0x28, RZ ;  /* 0x000000282b027810 */ /* 0x000fc40007ffe0ff */
[----:B------:R-:W-:Y:S02]  /*3810*/  FSEL R115, R26, -INF , !P6 ;  /* 0xff8000001a737808 */ /* 0x000fe40007000000 */
[----:B------:R-:W-:Y:S02]  /*3820*/  FSEL R130, R24, -INF , !P6 ;  /* 0xff80000018827808 */ /* 0x000fe40007000000 */
[----:B------:R-:W-:Y:S02]  /*3830*/  FSEL R100, R94, -INF , !P6 ;  /* 0xff8000005e647808 */ /* 0x000fe40007000000 */
[----:B------:R-:W-:Y:S02]  /*3840*/  FSEL R133, R92, -INF , !P6 ;  /* 0xff8000005c857808 */ /* 0x000fe40007000000 */
[----:B------:R-:W-:Y:S02]  /*3850*/  ISETP.GE.AND P5, PT, R3, UR13, PT ;  /* 0x0000000d03007c0c */ /* 0x000fe4000bfa6270 */
[----:B------:R-:W-:-:S02]  /*3860*/  ISETP.GE.AND P6, PT, R2, UR13, PT ;  /* 0x0000000d02007c0c */ /* 0x000fc4000bfc6270 */
[----:B------:R-:W-:Y:S02]  /*3870*/  IADD3 R2, R43, 0x29, RZ ;  /* 0x000000292b027810 */ /* 0x000fe40007ffe0ff */
[----:B------:R-:W-:Y:S02]  /*3880*/  FSEL R113, R27, -INF , !P5 ;  /* 0xff8000001b717808 */ /* 0x000fe40006800000 */
[----:B------:R-:W-:Y:S02]  /*3890*/  FSEL R128, R25, -INF , !P5 ;  /* 0xff80000019807808 */ /* 0x000fe40006800000 */
[----:B------:R-:W-:Y:S02]  /*38a0*/  FSEL R116, R95, -INF , !P5 ;  /* 0xff8000005f747808 */ /* 0x000fe40006800000 */
[----:B------:R-:W-:Y:S01]  /*38b0*/  FSEL R102, R93, -INF , !P5 ;  /* 0xff8000005d667808 */ /* 0x000fe20006800000 */
[----:B------:R-:W-:Y:S01]  /*38c0*/  IMAD.WIDE.U32 R92, R54, -0x326172a9, RZ ;  /* 0xcd9e8d57365c7825 */ /* 0x000fe200078e00ff */
[----:B------:R-:W-:-:S02]  /*38d0*/  ISETP.GE.AND P5, PT, R2, UR13, PT ;  /* 0x0000000d02007c0c */ /* 0x000fc4000bfa6270 */
[----:B------:R-:W-:Y:S02]  /*38e0*/  IADD3 R2, R43, 0x30, RZ ;  /* 0x000000302b027810 */ /* 0x000fe40007ffe0ff */
[----:B------:R-:W-:Y:S02]  /*38f0*/  FSEL R67, R22, -INF , !P4 ;  /* 0xff80000016437808 */ /* 0x000fe40006000000 */
[----:B------:R-:W-:Y:S02]  /*3900*/  FSEL R114, R20, -INF , !P4 ;  /* 0xff80000014727808 */ /* 0x000fe40006000000 */
[----:B------:R-:W-:Y:S02]  /*3910*/  FSEL R90, R90, -INF , !P4 ;  /* 0xff8000005a5a7808 */ /* 0x000fe40006000000 */
[----:B------:R-:W-:Y:S02]  /*3920*/  FSEL R117, R88, -INF , !P4 ;  /* 0xff80000058757808 */ /* 0x000fe40006000000 */
        /* <DEDUP_REMOVED lines=8> */
[----:B------:R-:W-:Y:S02]  /*39b0*/  FSEL R101, R18, -INF , !P2 ;  /* 0xff80000012657808 */ /* 0x000fe40005000000 */
[----:B------:R-:W-:Y:S02]  /*39c0*/  FSEL R122, R16, -INF , !P2 ;  /* 0xff800000107a7808 */ /* 0x000fe40005000000 */
[----:B------:R-:W-:Y:S02]  /*39d0*/  FSEL R2, R86, -INF , !P2 ;  /* 0xff80000056027808 */ /* 0x000fe40005000000 */
[----:B------:R-:W-:Y:S02]  /*39e0*/  FSEL R3, R84, -INF , !P2 ;  /* 0xff80000054037808 */ /* 0x000fe40005000000 */
[----:B------:R-:W-:-:S02]  /*39f0*/  ISETP.GE.AND P2, PT, R32, UR13, PT ;  /* 0x0000000d20007c0c */ /* 0x000fc4000bf46270 */
[----:B------:R-:W-:Y:S02]  /*3a00*/  IADD3 R32, R54, 0x4, RZ ;  /* 0x0000000436207810 */ /* 0x000fe40007ffe0ff */
[----:B------:R-:W-:Y:S02]  /*3a10*/  LOP3.LUT R53, R0, UR20, RZ, 0x3c, !PT ;  /* 0x0000001400357c12 */ /* 0x000fe4000f8e3cff */
[----:B------:R-:W-:Y:S01]  /*3a20*/  IADD3 R43, R43, 0x39, RZ ;  /* 0x000000392b2b7810 */ /* 0x000fe20007ffe0ff */
[C---:B------:R-:W-:Y:S01]  /*3a30*/  IMAD.WIDE.U32 R94, R32.reuse, -0x326172a9, RZ ;  /* 0xcd9e8d57205e7825 */ /* 0x040fe200078e00ff */
[----:B------:R-:W-:Y:S02]  /*3a40*/  LOP3.LUT R125, R93, R53, RZ, 0x3c, !PT ;  /* 0x000000355d7d7212 */ /* 0x000fe400078e3cff */
[----:B------:R-:W-:Y:S01]  /*3a50*/  FSEL R103, R19, -INF , !P1 ;  /* 0xff80000013677808 */ /* 0x000fe20004800000 */
[----:B------:R-:W-:Y:S01]  /*3a60*/  IMAD.WIDE.U32 R32, R32, -0x326172a9, RZ ;  /* 0xcd9e8d5720207825 */ /* 0x000fe200078e00ff */
[----:B------:R-:W-:-:S02]  /*3a70*/  FSEL R106, R17, -INF , !P1 ;  /* 0xff800000116a7808 */ /* 0x000fc40004800000 */
[----:B------:R-:W-:Y:S01]  /*3a80*/  FSEL R34, R87, -INF , !P1 ;  /* 0xff80000057227808 */ /* 0x000fe20004800000 */
[----:B------:R-:W-:Y:S01]  /*3a90*/  IMAD.WIDE.U32 R186, R125, -0x2daee0ad, RZ ;  /* 0xd2511f537dba7825 */ /* 0x000fe200078e00ff */
[----:B------:R-:W-:Y:S02]  /*3aa0*/  FSEL R161, R85, -INF , !P1 ;  /* 0xff80000055a17808 */ /* 0x000fe40004800000 */
[----:B------:R-:W-:Y:S01]  /*3ab0*/  ISETP.GE.AND P1, PT, R43, UR13, PT ;  /* 0x0000000d2b007c0c */ /* 0x000fe2000bf26270 */
[----:B------:R-:W-:Y:S01]  /*3ac0*/  UIADD3 UR13, UR20, 0x1715609d, URZ ;  /* 0x1715609d140d7890 */ /* 0x000fe2000fffe03f */
[C---:B------:R-:W-:Y:S02]  /*3ad0*/  LOP3.LUT R148, R145.reuse, UR4, RZ, 0x3c, !PT ;  /* 0x0000000491947c12 */ /* 0x040fe4000f8e3cff */
[----:B------:R-:W-:Y:S01]  /*3ae0*/  LOP3.LUT R146, R145, UR4, RZ, 0x3c, !PT ;  /* 0x0000000491927c12 */ /* 0x000fe2000f8e3cff */
[----:B------:R-:W-:Y:S01]  /*3af0*/  UIADD3 UR4, UR21, -0x4498517b, URZ ;  /* 0xbb67ae8515047890 */ /* 0x000fe2000fffe03f */
[-C--:B------:R-:W-:Y:S01]  /*3b00*/  LOP3.LUT R107, R95, R53.reuse, RZ, 0x3c, !PT ;  /* 0x000000355f6b7212 */ /* 0x080fe200078e3cff */
[----:B------:R-:W-:Y:S01]  /*3b10*/  IMAD.WIDE.U32 R148, R148, -0x326172a9, RZ ;  /* 0xcd9e8d5794947825 */ /* 0x000fe200078e00ff */
[----:B------:R-:W-:-:S02]  /*3b20*/  LOP3.LUT R43, R33, R53, RZ, 0x3c, !PT ;  /* 0x00000035212b7212 */ /* 0x000fc400078e3cff */
[----:B------:R-:W-:Y:S01]  /*3b30*/  FSEL R184, R82, -INF , !P6 ;  /* 0xff80000052b87808 */ /* 0x000fe20007000000 */
[----:B------:R-:W-:Y:S01]  /*3b40*/  IMAD.WIDE.U32 R170, R107, -0x2daee0ad, RZ ;  /* 0xd2511f536baa7825 */ /* 0x000fe200078e00ff */
[----:B------:R-:W-:Y:S02]  /*3b50*/  FSEL R108, R83, -INF , !P5 ;  /* 0xff800000536c7808 */ /* 0x000fe40006800000 */
[----:B------:R-:W-:Y:S01]  /*3b60*/  LOP3.LUT R150, R145, UR5, RZ, 0x3c, !PT ;  /* 0x0000000591967c12 */ /* 0x000fe2000f8e3cff */
[----:B------:R-:W-:Y:S01]  /*3b70*/  IMAD.WIDE.U32 R82, R43, -0x2daee0ad, RZ ;  /* 0xd2511f532b527825 */ /* 0x000fe200078e00ff */
[--C-:B------:R-:W-:Y:S01]  /*3b80*/  LOP3.LUT R192, R187, UR4, R144.reuse, 0x96, !PT ;  /* 0x00000004bbc07c12 */ /* 0x100fe2000f8e9690 */
[----:B------:R-:W-:Y:S01]  /*3b90*/  UIADD3 UR5, UR20, -0x61c88647, URZ ;  /* 0x9e3779b914057890 */ /* 0x000fe2000fffe03f */
[--C-:B------:R-:W-:Y:S01]  /*3ba0*/  LOP3.LUT R43, R171, UR4, R144.reuse, 0x96, !PT ;  /* 0x00000004ab2b7c12 */ /* 0x100fe2000f8e9690 */
[----:B------:R-:W-:Y:S01]  /*3bb0*/  IMAD.WIDE.U32 R150, R150, -0x326172a9, RZ ;  /* 0xcd9e8d5796967825 */ /* 0x000fe200078e00ff */
[----:B------:R-:W-:Y:S01]  /*3bc0*/  LOP3.LUT R166, R83, UR4, R144, 0x96, !PT ;  /* 0x0000000453a67c12 */ /* 0x000fe2000f8e9690 */
[----:B------:R-:W-:Y:S01]  /*3bd0*/  UIADD3 UR4, UR20, 0x3c6ef372, URZ ;  /* 0x3c6ef37214047890 */ /* 0x000fe2000fffe03f */
[----:B------:R-:W-:Y:S01]  /*3be0*/  FSEL R109, R81, -INF , !P5 ;  /* 0xff800000516d7808 */ /* 0x000fe20006800000 */
[----:B------:R-:W-:Y:S01]  /*3bf0*/  IMAD.WIDE.U32 R192, R192, -0x326172a9, RZ ;  /* 0xcd9e8d57c0c07825 */ /* 0x000fe200078e00ff */
[----:B------:R-:W-:-:S02]  /*3c00*/  LOP3.LUT R124, R151, UR5, R92, 0x96, !PT ;  /* 0x00000005977c7c12 */ /* 0x000fc4000f8e965c */
[----:B------:R-:W-:Y:S01]  /*3c10*/  LOP3.LUT R0, R151, UR5, R32, 0x96, !PT ;  /* 0x0000000597007c12 */ /* 0x000fe2000f8e9620 */
[----:B------:R-:W-:Y:S01]  /*3c20*/  IMAD.WIDE.U32 R146, R146, -0x326172a9, RZ ;  /* 0xcd9e8d5792927825 */ /* 0x000fe200078e00ff */
[----:B------:R-:W-:Y:S02]  /*3c30*/  LOP3.LUT R168, R193, UR4, R150, 0x96, !PT ;  /* 0x00000004c1a87c12 */ /* 0x000fe4000f8e9696 */
[----:B------:R-:W-:Y:S01]  /*3c40*/  LOP3.LUT R123, R149, UR5, R92, 0x96, !PT ;  /* 0x00000005957b7c12 */ /* 0x000fe2000f8e965c */
[----:B------:R-:W-:Y:S01]  /*3c50*/  IMAD.WIDE.U32 R198, R43, -0x326172a9, RZ ;  /* 0xcd9e8d572bc67825 */ /* 0x000fe200078e00ff */
[--C-:B------:R-:W-:Y:S02]  /*3c60*/  LOP3.LUT R104, R151, UR5, R94.reuse, 0x96, !PT ;  /* 0x0000000597687c12 */ /* 0x100fe4000f8e965e */
[----:B------:R-:W-:Y:S01]  /*3c70*/  LOP3.LUT R91, R149, UR5, R94, 0x96, !PT ;  /* 0x00000005955b7c12 */ /* 0x000fe2000f8e965e */
[----:B------:R-:W-:Y:S01]  /*3c80*/  IMAD.WIDE.U32 R194, R124, -0x2daee0ad, RZ ;  /* 0xd2511f537cc27825 */ /* 0x000fe200078e00ff */
[----:B------:R-:W-:-:S02]  /*3c90*/  LOP3.LUT R88, R147, UR5, R92, 0x96, !PT ;  /* 0x0000000593587c12 */ /* 0x000fc4000f8e965c */
[----:B------:R-:W-:Y:S01]  /*3ca0*/  LOP3.LUT R138, R147, UR5, R32, 0x96, !PT ;  /* 0x00000005938a7c12 */ /* 0x000fe2000f8e9620 */
[----:B------:R-:W-:Y:S01]  /*3cb0*/  UIADD3 UR5, UR21, 0x76cf5d0a, URZ ;  /* 0x76cf5d0a15057890 */ /* 0x000fe2000fffe03f */
[----:B------:R-:W-:Y:S01]  /*3cc0*/  IMAD.WIDE.U32 R154, R0, -0x2daee0ad, RZ ;  /* 0xd2511f53009a7825 */ /* 0x000fe200078e00ff */
[----:B------:R-:W-:Y:S02]  /*3cd0*/  LOP3.LUT R0, R199, UR4, R150, 0x96, !PT ;  /* 0x00000004c7007c12 */ /* 0x000fe4000f8e9696 */
[----:B------:R-:W-:Y:S01]  /*3ce0*/  LOP3.LUT R150, R193, UR4, R146, 0x96, !PT ;  /* 0x00000004c1967c12 */ /* 0x000fe2000f8e9692 */
[----:B------:R-:W-:Y:S01]  /*3cf0*/  IMAD.WIDE.U32 R168, R168, -0x2daee0ad, RZ ;  /* 0xd2511f53a8a87825 */ /* 0x000fe200078e00ff */
[----:B------:R-:W-:Y:S02]  /*3d00*/  LOP3.LUT R196, R195, UR5, R186, 0x96, !PT ;  /* 0x00000005c3c47c12 */ /* 0x000fe4000f8e96ba */
[----:B------:R-:W-:Y:S01]  /*3d10*/  LOP3.LUT R188, R193, UR4, R148, 0x96, !PT ;  /* 0x00000004c1bc7c12 */ /* 0x000fe2000f8e9694 */
[----:B------:R-:W-:Y:S01]  /*3d20*/  IMAD.WIDE.U32 R144, R123, -0x2daee0ad, RZ ;  /* 0xd2511f537b907825 */ /* 0x000fe200078e00ff */
[----:B------:R-:W-:-:S02]  /*3d30*/  LOP3.LUT R194, R169, UR19, R194, 0x96, !PT ;  /* 0x00000013a9c27c12 */ /* 0x000fc4000f8e96c2 */
[----:B------:R-:W-:Y:S01]  /*3d40*/  LOP3.LUT R149, R199, UR4, R148, 0x96, !PT ;  /* 0x00000004c7957c12 */ /* 0x000fe2000f8e9694 */
[----:B------:R-:W-:Y:S01]  /*3d50*/  IMAD.WIDE.U32 R152, R104, -0x2daee0ad, RZ ;  /* 0xd2511f5368987825 */ /* 0x000fe200078e00ff */
[----:B------:R-:W-:Y:S02]  /*3d60*/  LOP3.LUT R190, R145, UR5, R186, 0x96, !PT ;  /* 0x0000000591be7c12 */ /* 0x000fe4000f8e96ba */
[----:B------:R-:W-:Y:S01]  /*3d70*/  FMNMX.FTZ R142, R126, R143, !PT ;  /* 0x0000008f7e8e7209 */ /* 0x000fe20007810000 */
[----:B------:R-:W-:Y:S01]  /*3d80*/  IMAD.WIDE.U32 R202, R0, -0x2daee0ad, RZ ;  /* 0xd2511f5300ca7825 */ /* 0x000fe200078e00ff */
[----:B------:R-:W-:Y:S02]  /*3d90*/  LOP3.LUT R125, R153, UR5, R170, 0x96, !PT ;  /* 0x00000005997d7c12 */ /* 0x000fe4000f8e96aa */
[----:B------:R-:W-:Y:S01]  /*3da0*/  FSEL R35, R80, -INF , !P6 ;  /* 0xff80000050237808 */ /* 0x000fe20007000000 */
[----:B------:R-:W-:Y:S01]  /*3db0*/  IMAD.WIDE.U32 R196, R196, -0x326172a9, RZ ;  /* 0xcd9e8d57c4c47825 */ /* 0x000fe200078e00ff */
[----:B------:R-:W-:-:S02]  /*3dc0*/  LOP3.LUT R81, R203, UR19, R152, 0x96, !PT ;  /* 0x00000013cb517c12 */ /* 0x000fc4000f8e9698 */
[----:B------:R-:W-:Y:S01]  /*3dd0*/  FMNMX.FTZ R135, R137, R118, !PT ;  /* 0x0000007689877209 */ /* 0x000fe20007810000 */
[----:B------:R-:W-:Y:S01]  /*3de0*/  IMAD.WIDE.U32 R194, R194, -0x326172a9, RZ ;  /* 0xcd9e8d57c2c27825 */ /* 0x000fe200078e00ff */
[C-C-:B------:R-:W-:Y:S02]  /*3df0*/  LOP3.LUT R200, R197.reuse, UR22, R192.reuse, 0x96, !PT ;  /* 0x00000016c5c87c12 */ /* 0x140fe4000f8e96c0 */
[----:B------:R-:W-:Y:S01]  /*3e00*/  LOP3.LUT R129, R197, UR22, R192, 0x96, !PT ;  /* 0x00000016c5817c12 */ /* 0x000fe2000f8e96c0 */
[----:B------:R-:W-:Y:S01]  /*3e10*/  IMAD.WIDE.U32 R164, R88, -0x2daee0ad, RZ ;  /* 0xd2511f5358a47825 */ /* 0x000fe200078e00ff */
[C-C-:B------:R-:W-:Y:S02]  /*3e20*/  LOP3.LUT R104, R195.reuse, UR18, R196.reuse, 0x96, !PT ;  /* 0x00000012c3687c12 */ /* 0x140fe4000f8e96c4 */
[----:B------:R-:W-:Y:S01]  /*3e30*/  LOP3.LUT R107, R195, UR18, R196, 0x96, !PT ;  /* 0x00000012c36b7c12 */ /* 0x000fe2000f8e96c4 */
[----:B------:R-:W-:Y:S01]  /*3e40*/  IMAD.WIDE.U32 R150, R150, -0x2daee0ad, RZ ;  /* 0xd2511f5396967825 */ /* 0x000fe200078e00ff */
[----:B------:R-:W-:-:S02]  /*3e50*/  LOP3.LUT R186, R165, UR5, R186, 0x96, !PT ;  /* 0x00000005a5ba7c12 */ /* 0x000fc4000f8e96ba */
[----:B------:R-:W-:Y:S01]  /*3e60*/  FSEL R185, R76, -INF , !P4 ;  /* 0xff8000004cb97808 */ /* 0x000fe20006000000 */
        /* <DEDUP_REMOVED lines=10> */
[----:B------:R-:W-:Y:S02]  /*3f10*/  LOP3.LUT R158, R125, UR22, R198, 0x96, !PT ;  /* 0x000000167d9e7c12 */ /* 0x000fe4000f8e96c6 */
[----:B------:R-:W-:Y:S01]  /*3f20*/  LOP3.LUT R172, R155, UR5, R82, 0x96, !PT ;  /* 0x000000059bac7c12 */ /* 0x000fe2000f8e9652 */
[----:B------:R-:W-:Y:S01]  /*3f30*/  IMAD.WIDE.U32 R164, R164, -0x2daee0ad, RZ ;  /* 0xd2511f53a4a47825 */ /* 0x000fe200078e00ff */
[----:B------:R-:W-:Y:S02]  /*3f40*/  LOP3.LUT R88, R197, UR18, R124, 0x96, !PT ;  /* 0x00000012c5587c12 */ /* 0x000fe4000f8e967c */
[----:B------:R-:W-:Y:S01]  /*3f50*/  FMNMX.FTZ R124, R156, R157, !PT ;  /* 0x0000009d9c7c7209 */ /* 0x000fe20007810000 */
[----:B------:R-:W-:Y:S01]  /*3f60*/  IMAD.WIDE.U32 R144, R144, -0x326172a9, RZ ;  /* 0xcd9e8d5790907825 */ /* 0x000fe200078e00ff */
[----:B------:R-:W-:-:S02]  /*3f70*/  LOP3.LUT R188, R165, UR14, R188, 0x96, !PT ;  /* 0x0000000ea5bc7c12 */ /* 0x000fc4000f8e96bc */
[----:B------:R-:W-:Y:S01]  /*3f80*/  FMNMX.FTZ R124, R141, R124, !PT ;  /* 0x0000007c8d7c7209 */ /* 0x000fe20007810000 */
[----:B------:R-:W-:Y:S01]  /*3f90*/  IMAD.WIDE.U32 R162, R91, -0x2daee0ad, RZ ;  /* 0xd2511f535ba27825 */ /* 0x000fe200078e00ff */
[----:B------:R-:W-:Y:S02]  /*3fa0*/  LOP3.LUT R190, R145, UR18, R190, 0x96, !PT ;  /* 0x0000001291be7c12 */ /* 0x000fe4000f8e96be */
        /* <DEDUP_REMOVED lines=11> */
[----:B------:R-:W-:Y:S02]  /*4060*/  FMNMX.FTZ R104, R127, R142, !PT ;  /* 0x0000008e7f687209 */ /* 0x000fe40007810000 */
[----:B------:R-:W-:Y:S01]  /*4070*/  FMNMX.FTZ R144, R89, R144, !PT ;  /* 0x0000009059907209 */ /* 0x000fe20007810000 */
[----:B------:R-:W-:Y:S01]  /*4080*/  IMAD.WIDE.U32 R166, R166, -0x326172a9, RZ ;  /* 0xcd9e8d57a6a67825 */ /* 0x000fe200078e00ff */
[----:B------:R-:W-:-:S02]  /*4090*/  FMNMX.FTZ R125, R99, R104, !PT ;  /* 0x00000068637d7209 */ /* 0x000fc40007810000 */
[----:B------:R-:W-:Y:S01]  /*40a0*/  FMNMX.FTZ R144, R3, R144, !PT ;  /* 0x0000009003907209 */ /* 0x000fe20007810000 */
[----:B------:R-:W-:Y:S01]  /*40b0*/  IMAD.WIDE.U32 R170, R170, -0x326172a9, RZ ;  /* 0xcd9e8d57aaaa7825 */ /* 0x000fe200078e00ff */
[----:B------:R-:W-:Y:S02]  /*40c0*/  FMNMX.FTZ R125, R100, R125, !PT ;  /* 0x0000007d647d7209 */ /* 0x000fe40007810000 */
        /* <DEDUP_REMOVED lines=12> */
[----:B------:R-:W-:Y:S02]  /*4190*/  FMNMX.FTZ R125, R2, R125, !PT ;  /* 0x0000007d027d7209 */ /* 0x000fe40007810000 */
[----:B------:R-:W-:-:S02]  /*41a0*/  FMNMX.FTZ R104, R121, R104, !PT ;  /* 0x0000006879687209 */ /* 0x000fc40007810000 */
[----:B------:R-:W-:Y:S02]  /*41b0*/  FSEL R181, R68, -INF , !P2 ;  /* 0xff80000044b57808 */ /* 0x000fe40005000000 */
[----:B------:R-:W-:Y:S02]  /*41c0*/  FMNMX.FTZ R144, R183, R144, !PT ;  /* 0x00000090b7907209 */ /* 0x000fe40007810000 */
[----:B------:R-:W-:Y:S02]  /*41d0*/  FMNMX.FTZ R125, R34, R125, !PT ;  /* 0x0000007d227d7209 */ /* 0x000fe40007810000 */
[----:B------:R-:W-:Y:S01]  /*41e0*/  LOP3.LUT R82, R139, UR5, R82, 0x96, !PT ;  /* 0x000000058b527c12 */ /* 0x000fe2000f8e9652 */
[----:B------:R-:W-:Y:S01]  /*41f0*/  UIADD3 UR5, UR20, -0x4ab325aa, URZ ;  /* 0xb54cda5614057890 */ /* 0x000fe2000fffe03f */
[----:B------:R-:W-:Y:S02]  /*4200*/  FMNMX.FTZ R135, R130, R135, !PT ;  /* 0x0000008782877209 */ /* 0x000fe40007810000 */
[----:B------:R-:W-:Y:S01]  /*4210*/  FMNMX.FTZ R104, R119, R104, !PT ;  /* 0x0000006877687209 */ /* 0x000fe20007810000 */
[----:B------:R-:W-:Y:S01]  /*4220*/  IMAD.WIDE.U32 R82, R82, -0x326172a9, RZ ;  /* 0xcd9e8d5752527825 */ /* 0x000fe200078e00ff */
[----:B------:R-:W-:-:S02]  /*4230*/  FSEL R179, R69, -INF , !P1 ;  /* 0xff80000045b37808 */ /* 0x000fc40004800000 */
[----:B------:R-:W-:Y:S02]  /*4240*/  FMNMX.FTZ R144, R181, R144, !PT ;  /* 0x00000090b5907209 */ /* 0x000fe40007810000 */
[----:B------:R-:W-:Y:S02]  /*4250*/  FMNMX.FTZ R125, R184, R125, !PT ;  /* 0x0000007db87d7209 */ /* 0x000fe40007810000 */
[----:B------:R-:W-:Y:S02]  /*4260*/  FMNMX.FTZ R135, R128, R135, !PT ;  /* 0x0000008780877209 */ /* 0x000fe40007810000 */
[----:B------:R-:W-:Y:S01]  /*4270*/  LOP3.LUT R132, R167, UR4, R146, 0x96, !PT ;  /* 0x00000004a7847c12 */ /* 0x000fe2000f8e9692 */
[----:B------:R-:W-:Y:S01]  /*4280*/  UIADD3 UR4, UR21, 0x646e171e, URZ ;  /* 0x646e171e15047890 */ /* 0x000fe2000fffe03f */
[----:B------:R-:W-:Y:S02]  /*4290*/  FMNMX.FTZ R104, R115, R104, !PT ;  /* 0x0000006873687209 */ /* 0x000fe40007810000 */
[----:B------:R-:W-:Y:S01]  /*42a0*/  LOP3.LUT R146, R171, UR22, R198, 0x96, !PT ;  /* 0x00000016ab927c12 */ /* 0x000fe2000f8e96c6 */
[----:B------:R-:W-:Y:S01]  /*42b0*/  IMAD.WIDE.U32 R198, R149, -0x2daee0ad, RZ ;  /* 0xd2511f5395c67825 */ /* 0x000fe200078e00ff */
[----:B------:R-:W-:-:S02]  /*42c0*/  FSEL R182, R78, -INF , !P4 ;  /* 0xff8000004eb67808 */ /* 0x000fc40006000000 */
[----:B------:R-:W-:Y:S01]  /*42d0*/  LOP3.LUT R136, R187, UR22, R192, 0x96, !PT ;  /* 0x00000016bb887c12 */ /* 0x000fe2000f8e96c0 */
[----:B------:R-:W-:Y:S01]  /*42e0*/  IMAD.WIDE.U32 R148, R148, -0x326172a9, RZ ;  /* 0xcd9e8d5794947825 */ /* 0x000fe200078e00ff */
[----:B------:R-:W-:Y:S02]  /*42f0*/  LOP3.LUT R168, R201, UR14, R168, 0x96, !PT ;  /* 0x0000000ec9a87c12 */ /* 0x000fe4000f8e96a8 */
[----:B------:R-:W-:Y:S01]  /*4300*/  FMNMX.FTZ R144, R179, R144, !PT ;  /* 0x00000090b3907209 */ /* 0x000fe20007810000 */
[----:B------:R-:W-:Y:S01]  /*4310*/  IMAD.WIDE.U32 R146, R146, -0x2daee0ad, RZ ;  /* 0xd2511f5392927825 */ /* 0x000fe200078e00ff */
[----:B------:R-:W-:Y:S02]  /*4320*/  FMNMX.FTZ R125, R108, R125, !PT ;  /* 0x0000007d6c7d7209 */ /* 0x000fe40007810000 */
[----:B------:R-:W-:Y:S01]  /*4330*/  LOP3.LUT R192, R173, UR22, R166, 0x96, !PT ;  /* 0x00000016adc07c12 */ /* 0x000fe2000f8e96a6 */
[----:B------:R-:W-:Y:S01]  /*4340*/  IMAD.WIDE.U32 R168, R168, -0x326172a9, RZ ;  /* 0xcd9e8d57a8a87825 */ /* 0x000fe200078e00ff */
[----:B------:R-:W-:-:S02]  /*4350*/  FMNMX.FTZ R135, R114, R135, !PT ;  /* 0x0000008772877209 */ /* 0x000fc40007810000 */
[----:B------:R-:W-:Y:S01]  /*4360*/  FMNMX.FTZ R104, R113, R104, !PT ;  /* 0x0000006871687209 */ /* 0x000fe20007810000 */
[----:B------:R-:W-:Y:S01]  /*4370*/  IMAD.WIDE.U32 R192, R192, -0x2daee0ad, RZ ;  /* 0xd2511f53c0c07825 */ /* 0x000fe200078e00ff */
[----:B------:R-:W-:Y:S02]  /*4380*/  LOP3.LUT R43, R83, UR22, R166, 0x96, !PT ;  /* 0x00000016532b7c12 */ /* 0x000fe4000f8e96a6 */
[----:B------:R-:W-:Y:S02]  /*4390*/  FSEL R178, R79, -INF , !P3 ;  /* 0xff8000004fb27808 */ /* 0x000fe40005800000 */
[----:B------:R-:W-:Y:S02]  /*43a0*/  LOP3.LUT R0, R203, UR19, R154, 0x96, !PT ;  /* 0x00000013cb007c12 */ /* 0x000fe4000f8e969a */
[----:B------:R-:W-:Y:S02]  /*43b0*/  LOP3.LUT R166, R159, UR14, R202, 0x96, !PT ;  /* 0x0000000e9fa67c12 */ /* 0x000fe4000f8e96ca */
[----:B------:R-:W-:Y:S01]  /*43c0*/  FMNMX.FTZ R125, R182, R125, !PT ;  /* 0x0000007db67d7209 */ /* 0x000fe20007810000 */
[----:B------:R-:W1:Y:S01]  /*43d0*/  SHFL.BFLY PT, R159, R144, 0x2, 0x1f ;  /* 0x0c401f00909f7f89 */ /* 0x000e6200000e0000 */
[----:B------:R-:W-:Y:S01]  /*43e0*/  FMNMX.FTZ R135, R112, R135, !PT ;  /* 0x0000008770877209 */ /* 0x000fe20007810000 */
[----:B------:R-:W-:Y:S01]  /*43f0*/  IMAD.WIDE.U32 R166, R166, -0x326172a9, RZ ;  /* 0xcd9e8d57a6a67825 */ /* 0x000fe200078e00ff */
[----:B------:R-:W-:-:S02]  /*4400*/  FMNMX.FTZ R104, R67, R104, !PT ;  /* 0x0000006843687209 */ /* 0x000fc40007810000 */
[----:B------:R-:W-:Y:S02]  /*4410*/  FSEL R176, R70, -INF , !P2 ;  /* 0xff80000046b07808 */ /* 0x000fe40005000000 */
[----:B------:R-:W-:Y:S02]  /*4420*/  LOP3.LUT R162, R199, UR19, R162, 0x96, !PT ;  /* 0x00000013c7a27c12 */ /* 0x000fe4000f8e96a2 */
[----:B------:R-:W-:Y:S01]  /*4430*/  LOP3.LUT R81, R149, UR18, R186, 0x96, !PT ;  /* 0x0000001295517c12 */ /* 0x000fe2000f8e96ba */
[----:B------:R-:W-:Y:S01]  /*4440*/  IMAD.WIDE.U32 R186, R0, -0x326172a9, RZ ;  /* 0xcd9e8d5700ba7825 */ /* 0x000fe200078e00ff */
[----:B------:R-:W-:Y:S02]  /*4450*/  FMNMX.FTZ R125, R178, R125, !PT ;  /* 0x0000007db27d7209 */ /* 0x000fe40007810000 */
[----:B------:R-:W-:Y:S01]  /*4460*/  LOP3.LUT R154, R147, UR14, R198, 0x96, !PT ;  /* 0x0000000e939a7c12 */ /* 0x000fe2000f8e96c6 */
[----:B------:R-:W-:Y:S01]  /*4470*/  IMAD.WIDE.U32 R162, R162, -0x326172a9, RZ ;  /* 0xcd9e8d57a2a27825 */ /* 0x000fe200078e00ff */
[----:B------:R-:W-:-:S02]  /*4480*/  FMNMX.FTZ R135, R122, R135, !PT ;  /* 0x000000877a877209 */ /* 0x000fc40007810000 */
[----:B------:R-:W-:Y:S01]  /*4490*/  LOP3.LUT R91, R169, UR13, R194, 0x96, !PT ;  /* 0x0000000da95b7c12 */ /* 0x000fe2000f8e96c2 */
[----:B------:R-:W-:Y:S01]  /*44a0*/  IMAD.WIDE.U32 R154, R154, -0x326172a9, RZ ;  /* 0xcd9e8d579a9a7825 */ /* 0x000fe200078e00ff */
[----:B------:R-:W-:Y:S02]  /*44b0*/  FMNMX.FTZ R104, R105, R104, !PT ;  /* 0x0000006869687209 */ /* 0x000fe40007810000 */
[----:B------:R-:W-:Y:S01]  /*44c0*/  LOP3.LUT R152, R193, UR14, R202, 0x96, !PT ;  /* 0x0000000ec1987c12 */ /* 0x000fe2000f8e96ca */
[----:B------:R-:W-:Y:S01]  /*44d0*/  IMAD.WIDE.U32 R202, R88, -0x2daee0ad, RZ ;  /* 0xd2511f5358ca7825 */ /* 0x000fe200078e00ff */
[----:B------:R-:W-:Y:S02]  /*44e0*/  FSEL R174, R71, -INF , !P1 ;  /* 0xff80000047ae7808 */ /* 0x000fe40004800000 */
[----:B------:R-:W-:Y:S01]  /*44f0*/  FMNMX.FTZ R125, R176, R125, !PT ;  /* 0x0000007db07d7209 */ /* 0x000fe20007810000 */
[----:B------:R-:W-:Y:S01]  /*4500*/  IMAD.WIDE.U32 R152, R152, -0x326172a9, RZ ;  /* 0xcd9e8d5798987825 */ /* 0x000fe200078e00ff */
[----:B------:R-:W-:-:S02]  /*4510*/  FSEL R96, R12, -INF , !P6 ;  /* 0xff8000000c607808 */ /* 0x000fc40007000000 */
[----:B------:R-:W-:Y:S02]  /*4520*/  FMNMX.FTZ R135, R106, R135, !PT ;  /* 0x000000876a877209 */ /* 0x000fe40007810000 */
[----:B------:R-:W-:Y:S01]  /*4530*/  LOP3.LUT R0, R187, UR18, R172, 0x96, !PT ;  /* 0x00000012bb007c12 */ /* 0x000fe2000f8e96ac */
[----:B------:R-:W-:Y:S01]  /*4540*/  IMAD.WIDE.U32 R172, R91, -0x2daee0ad, RZ ;  /* 0xd2511f535bac7825 */ /* 0x000fe200078e00ff */
[----:B------:R-:W-:Y:S02]  /*4550*/  FMNMX.FTZ R104, R101, R104, !PT ;  /* 0x0000006865687209 */ /* 0x000fe40007810000 */
[----:B------:R-:W-:Y:S02]  /*4560*/  FMNMX.FTZ R125, R174, R125, !PT ;  /* 0x0000007dae7d7209 */ /* 0x000fe40007810000 */
[----:B------:R-:W-:Y:S02]  /*4570*/  FSEL R98, R13, -INF , !P5 ;  /* 0xff8000000d627808 */ /* 0x000fe40006800000 */
[----:B------:R-:W-:-:S02]  /*4580*/  FMNMX.FTZ R135, R96, R135, !PT ;  /* 0x0000008760877209 */ /* 0x000fc40007810000 */
[----:B------:R-:W-:Y:S02]  /*4590*/  FSEL R95, R14, -INF , !P6 ;  /* 0xff8000000e5f7808 */ /* 0x000fe40007000000 */
[----:B------:R-:W-:Y:S02]  /*45a0*/  LOP3.LUT R83, R167, UR13, R196, 0x96, !PT ;  /* 0x0000000da7537c12 */ /* 0x000fe4000f8e96c4 */
[----:B------:R-:W-:Y:S02]  /*45b0*/  LOP3.LUT R170, R163, UR18, R170, 0x96, !PT ;  /* 0x00000012a3aa7c12 */ /* 0x000fe4000f8e96aa */
[----:B------:R-:W-:Y:S02]  /*45c0*/  FMNMX.FTZ R104, R103, R104, !PT ;  /* 0x0000006867687209 */ /* 0x000fe40007810000 */
[----:B------:R-:W-:Y:S01]  /*45d0*/  LOP3.LUT R163, R155, UR13, R162, 0x96, !PT ;  /* 0x0000000d9ba37c12 */ /* 0x000fe2000f8e96a2 */
[----:B------:R-:W-:Y:S01]  /*45e0*/  IMAD R155, R129, -0x2daee0ad, RZ ;  /* 0xd2511f53819b7824 */ /* 0x000fe200078e02ff */
[----:B------:R-:W-:Y:S01]  /*45f0*/  LOP3.LUT R199, R172, 0xff, RZ, 0xc0, !PT ;  /* 0x000000ffacc77812 */ /* 0x000fe200078ec0ff */
[----:B------:R-:W-:Y:S01]  /*4600*/  IMAD.WIDE.U32 R170, R170, -0x2daee0ad, RZ ;  /* 0xd2511f53aaaa7825 */ /* 0x000fe200078e00ff */
[----:B------:R-:W-:-:S02]  /*4610*/  LOP3.LUT R142, R172, 0xffff, RZ, 0xc0, !PT ;  /* 0x0000ffffac8e7812 */ /* 0x000fc400078ec0ff */
[--C-:B------:R-:W-:Y:S02]  /*4620*/  SHF.R.U32.HI R162, RZ, 0x10, R172.reuse ;  /* 0x00000010ffa27819 */ /* 0x100fe400000116ac */
[----:B------:R-:W-:Y:S02]  /*4630*/  SHF.R.U32.HI R197, RZ, 0x18, R172 ;  /* 0x00000018ffc57819 */ /* 0x000fe400000116ac */
[----:B------:R-:W-:Y:S01]  /*4640*/  FSEL R94, R8, -INF , !P4 ;  /* 0xff800000085e7808 */ /* 0x000fe20006000000 */
[----:B------:R-:W2:Y:S01]  /*4650*/  SHFL.BFLY PT, R172, R125, 0x2, 0x1f ;  /* 0x0c401f007dac7f89 */ /* 0x000ea200000e0000 */
[----:B------:R-:W-:Y:S02]  /*4660*/  LOP3.LUT R186, R153, UR13, R186, 0x96, !PT ;  /* 0x0000000d99ba7c12 */ /* 0x000fe4000f8e96ba */
[----:B------:R-:W-:Y:S02]  /*4670*/  FMNMX.FTZ R135, R98, R135, !PT ;  /* 0x0000008762877209 */ /* 0x000fe40007810000 */
[----:B------:R-:W-:Y:S01]  /*4680*/  FSEL R93, R15, -INF , !P5 ;  /* 0xff8000000f5d7808 */ /* 0x000fe20006800000 */
[----:B------:R-:W-:Y:S01]  /*4690*/  IMAD.WIDE.U32 R186, R186, -0x2daee0ad, RZ ;  /* 0xd2511f53baba7825 */ /* 0x000fe200078e00ff */
[----:B------:R-:W-:-:S02]  /*46a0*/  LOP3.LUT R200, R165, UR10, R200, 0x96, !PT ;  /* 0x0000000aa5c87c12 */ /* 0x000fc4000f8e96c8 */
[----:B------:R-:W-:Y:S01]  /*46b0*/  LOP3.LUT R153, R173, UR4, R164, 0x96, !PT ;  /* 0x00000004ad997c12 */ /* 0x000fe2000f8e96a4 */
[----:B------:R-:W-:Y:S01]  /*46c0*/  IMAD.WIDE.U32 R164, R83, -0x2daee0ad, RZ ;  /* 0xd2511f5353a47825 */ /* 0x000fe200078e00ff */
[----:B------:R-:W-:Y:S02]  /*46d0*/  FMNMX.FTZ R104, R95, R104, !PT ;  /* 0x000000685f687209 */ /* 0x000fe40007810000 */
[----:B------:R-:W-:Y:S01]  /*46e0*/  FSEL R92, R9, -INF , !P3 ;  /* 0xff800000095c7808 */ /* 0x000fe20005800000 */
[----:B------:R-:W-:Y:S01]  /*46f0*/  IMAD.WIDE.U32 R200, R200, -0x326172a9, RZ ;  /* 0xcd9e8d57c8c87825 */ /* 0x000fe200078e00ff */
[----:B------:R-:W-:Y:S02]  /*4700*/  FMNMX.FTZ R135, R94, R135, !PT ;  /* 0x000000875e877209 */ /* 0x000fe40007810000 */
[----:B------:R-:W-:Y:S02]  /*4710*/  FSEL R32, R10, -INF , !P4 ;  /* 0xff8000000a207808 */ /* 0x000fe40006000000 */
[----:B------:R-:W-:-:S02]  /*4720*/  FMNMX.FTZ R129, R93, R104, !PT ;  /* 0x000000685d817209 */ /* 0x000fc40007810000 */
[----:B------:R-:W-:Y:S02]  /*4730*/  LOP3.LUT R158, R203, UR10, R158, 0x96, !PT ;  /* 0x0000000acb9e7c12 */ /* 0x000fe4000f8e969e */
[----:B------:R-:W-:Y:S01]  /*4740*/  LOP3.LUT R151, R165, UR4, R202, 0x96, !PT ;  /* 0x00000004a5977c12 */ /* 0x000fe2000f8e96ca */
[----:B------:R-:W-:Y:S01]  /*4750*/  IMAD.WIDE.U32 R202, R0, -0x2daee0ad, RZ ;  /* 0xd2511f5300ca7825 */ /* 0x000fe200078e00ff */
[----:B------:R-:W-:Y:S02]  /*4760*/  FSEL R72, R72, -INF , !P2 ;  /* 0xff80000048487808 */ /* 0x000fe40005000000 */
[----:B-1----:R-:W-:Y:S02]  /*4770*/  FMNMX.FTZ R159, R144, R159, !PT ;  /* 0x0000009f909f7209 */ /* 0x002fe40007810000 */
[----:B------:R-:W-:Y:S02]  /*4780*/  FMNMX.FTZ R135, R92, R135, !PT ;  /* 0x000000875c877209 */ /* 0x000fe40007810000 */
[----:B------:R-:W-:-:S02]  /*4790*/  FSEL R33, R11, -INF , !P3 ;  /* 0xff8000000b217808 */ /* 0x000fc40005800000 */
[----:B------:R-:W-:Y:S02]  /*47a0*/  FMNMX.FTZ R0, R32, R129, !PT ;  /* 0x0000008120007209 */ /* 0x000fe40007810000 */
[----:B------:R-:W-:Y:S02]  /*47b0*/  FSEL R73, R73, -INF , !P1 ;  /* 0xff80000049497808 */ /* 0x000fe40004800000 */
[C---:B------:R-:W-:Y:S02]  /*47c0*/  LOP3.LUT R91, R164.reuse, 0xff, RZ, 0xc0, !PT ;  /* 0x000000ffa45b7812 */ /* 0x040fe400078ec0ff */
[----:B------:R-:W-:Y:S02]  /*47d0*/  LOP3.LUT R131, R164, 0xffff, RZ, 0xc0, !PT ;  /* 0x0000ffffa4837812 */ /* 0x000fe400078ec0ff */
[--C-:B------:R-:W-:Y:S02]  /*47e0*/  SHF.R.U32.HI R149, RZ, 0x10, R164.reuse ;  /* 0x00000010ff957819 */ /* 0x100fe400000116a4 */
[----:B------:R-:W-:-:S02]  /*47f0*/  SHF.R.U32.HI R83, RZ, 0x18, R164 ;  /* 0x00000018ff537819 */ /* 0x000fc400000116a4 */
[----:B------:R-:W-:Y:S01]  /*4800*/  FMNMX.FTZ R104, R72, R135, !PT ;  /* 0x0000008748687209 */ /* 0x000fe20007810000 */
[----:B------:R-:W1:Y:S01]  /*4810*/  SHFL.BFLY PT, R164, R159, 0x1, 0x1f ;  /* 0x0c201f009fa47f89 */ /* 0x000e6200000e0000 */
[----:B------:R-:W-:Y:S02]  /*4820*/  FSEL R74, R74, -INF , !P2 ;  /* 0xff8000004a4a7808 */ /* 0x000fe40005000000 */
[----:B------:R-:W-:Y:S02]  /*4830*/  FMNMX.FTZ R129, R33, R0, !PT ;  /* 0x0000000021817209 */ /* 0x000fe40007810000 */
[----:B------:R-:W-:Y:S02]  /*4840*/  LOP3.LUT R194, R169, UR13, R194, 0x96, !PT ;  /* 0x0000000da9c27c12 */ /* 0x000fe4000f8e96c2 */
[----:B------:R-:W-:Y:S02]  /*4850*/  FMNMX.FTZ R169, R73, R104, !PT ;  /* 0x0000006849a97209 */ /* 0x000fe40007810000 */
[----:B------:R-:W-:Y:S01]  /*4860*/  FSEL R75, R75, -INF , !P1 ;  /* 0xff8000004b4b7808 */ /* 0x000fe20004800000 */
[----:B------:R-:W-:Y:S01]  /*4870*/  IMAD.WIDE.U32 R194, R194, -0x2daee0ad, RZ ;  /* 0xd2511f53c2c27825 */ /* 0x000fe200078e00ff */
[----:B------:R-:W-:-:S02]  /*4880*/  FMNMX.FTZ R0, R74, R129, !PT ;  /* 0x000000814a007209 */ /* 0x000fc40007810000 */
[----:B------:R-:W-:Y:S02]  /*4890*/  LOP3.LUT R145, R203, UR10, R192, 0x96, !PT ;  /* 0x0000000acb917c12 */ /* 0x000fe4000f8e96c0 */
[----:B------:R-:W-:Y:S01]  /*48a0*/  FMNMX.FTZ R167, R75, R0, !PT ;  /* 0x000000004ba77209 */ /* 0x000fe20007810000 */
[----:B------:R-:W3:Y:S01]  /*48b0*/  SHFL.BFLY PT, R192, R169, 0x2, 0x1f ;  /* 0x0c401f00a9c07f89 */ /* 0x000ee200000e0000 */
[----:B--2---:R-:W-:Y:S02]  /*48c0*/  FMNMX.FTZ R172, R125, R172, !PT ;  /* 0x000000ac7dac7209 */ /* 0x004fe40007810000 */
[----:B------:R-:W-:Y:S01]  /*48d0*/  LOP3.LUT R88, R171, UR10, R146, 0x96, !PT ;  /* 0x0000000aab587c12 */ /* 0x000fe2000f8e9692 */
[----:B------:R-:W2:Y:S01]  /*48e0*/  SHFL.BFLY PT, R0, R167, 0x2, 0x1f ;  /* 0x0c401f00a7007f89 */ /* 0x000ea200000e0000 */
[----:B------:R-:W-:Y:S01]  /*48f0*/  IMAD.WIDE.U32 R146, R107, -0x2daee0ad, RZ ;  /* 0xd2511f536b927825 */ /* 0x000fe200078e00ff */
[----:B------:R-:W-:Y:S02]  /*4900*/  LOP3.LUT R144, R194, 0xff, RZ, 0xc0, !PT ;  /* 0x000000ffc2907812 */ /* 0x000fe400078ec0ff */
[----:B------:R-:W4:Y:S01]  /*4910*/  SHFL.BFLY PT, R165, R172, 0x1, 0x1f ;  /* 0x0c201f00aca57f89 */ /* 0x000f2200000e0000 */
[----:B-1----:R-:W-:-:S02]  /*4920*/  FMNMX.FTZ R164, R159, R164, !PT ;  /* 0x000000a49fa47209 */ /* 0x002fc40007810000 */
[----:B------:R-:W-:Y:S02]  /*4930*/  LOP3.LUT R155, R147, UR10, R155, 0x96, !PT ;  /* 0x0000000a939b7c12 */ /* 0x000fe4000f8e969b */
[----:B------:R-:W-:Y:S01]  /*4940*/  LOP3.LUT R107, R195, UR4, R146, 0x96, !PT ;  /* 0x00000004c36b7c12 */ /* 0x000fe2000f8e9692 */
[----:B------:R-:W-:Y:S01]  /*4950*/  FMUL.FTZ R160, R164, c[0x0][0x23c] ;  /* 0x00008f00a4a07a20 */ /* 0x000fe20000410000 */
[----:B------:R-:W-:Y:S02]  /*4960*/  LOP3.LUT R146, R194, 0xffff, RZ, 0xc0, !PT ;  /* 0x0000ffffc2927812 */ /* 0x000fe400078ec0ff */
[--C-:B------:R-:W-:Y:S02]  /*4970*/  SHF.R.U32.HI R147, RZ, 0x10, R194.reuse ;  /* 0x00000010ff937819 */ /* 0x100fe400000116c2 */
[----:B------:R-:W-:Y:S01]  /*4980*/  SHF.R.U32.HI R139, RZ, 0x18, R194 ;  /* 0x00000018ff8b7819 */ /* 0x000fe200000116c2 */
[----:B------:R-:W-:Y:S01]  /*4990*/  IMAD.WIDE.U32 R194, R124, -0x2daee0ad, RZ ;  /* 0xd2511f537cc27825 */ /* 0x000fe200078e00ff */
[----:B------:R-:W-:-:S02]  /*49a0*/  FSETP.NEU.FTZ.AND P1, PT, R164, -INF , PT ;  /* 0xff800000a400780b */ /* 0x000fc40003f3d000 */
[----:B------:R-:W-:Y:S01]  /*49b0*/  LOP3.LUT R104, R187, UR4, R202, 0x96, !PT ;  /* 0x00000004bb687c12 */ /* 0x000fe2000f8e96ca */
[----:B------:R-:W-:Y:S01]  /*49c0*/  IMAD.WIDE.U32 R202, R123, -0x326172a9, RZ ;  /* 0xcd9e8d577bca7825 */ /* 0x000fe200078e00ff */
[----:B---3--:R-:W-:Y:S02]  /*49d0*/  FMNMX.FTZ R192, R169, R192, !PT ;  /* 0x000000c0a9c07209 */ /* 0x008fe40007810000 */
[----:B------:R-:W-:Y:S02]  /*49e0*/  FSEL R160, R160, RZ, P1 ;  /* 0x000000ffa0a07208 */ /* 0x000fe40000800000 */
[----:B------:R-:W-:Y:S02]  /*49f0*/  LOP3.LUT R180, R195, UR4, R190, 0x96, !PT ;  /* 0x00000004c3b47c12 */ /* 0x000fe4000f8e96be */
[----:B------:R-:W-:Y:S01]  /*4a00*/  LOP3.LUT R177, R194, 0xffff, RZ, 0xc0, !PT ;  /* 0x0000ffffc2b17812 */ /* 0x000fe200078ec0ff */
[--C-:B------:R-:W-:Y:S01]  /*4a10*/  FFMA.FTZ R124, R3, c[0x0][0x23c], -R160.reuse ;  /* 0x00008f00037c7a23 */ /* 0x100fe200000108a0 */
[----:B--2---:R-:W-:Y:S01]  /*4a20*/  FMNMX.FTZ R0, R167, R0, !PT ;  /* 0x00000000a7007209 */ /* 0x004fe20007810000 */
[----:B------:R-:W1:Y:S01]  /*4a30*/  SHFL.BFLY PT, R195, R192, 0x1, 0x1f ;  /* 0x0c201f00c0c37f89 */ /* 0x000e6200000e0000 */
[----:B----4-:R-:W-:Y:S01]  /*4a40*/  FMNMX.FTZ R3, R172, R165, !PT ;  /* 0x000000a5ac037209 */ /* 0x010fe20007810000 */
[----:B------:R-:W-:Y:S01]  /*4a50*/  FFMA.FTZ R229, R161, c[0x0][0x23c], -R160 ;  /* 0x00008f00a1e57a23 */ /* 0x000fe200000108a0 */
[----:B------:R-:W-:Y:S01]  /*4a60*/  LOP3.LUT R188, R203, UR5, R188, 0x96, !PT ;  /* 0x00000005cbbc7c12 */ /* 0x000fe2000f8e96bc */
[----:B------:R-:W2:Y:S01]  /*4a70*/  SHFL.BFLY PT, R189, R0, 0x1, 0x1f ;  /* 0x0c201f0000bd7f89 */ /* 0x000ea200000e0000 */
[C---:B------:R-:W-:Y:S01]  /*4a80*/  FSETP.NEU.FTZ.AND P1, PT, R3.reuse, -INF , PT ;  /* 0xff8000000300780b */ /* 0x040fe20003f3d000 */
[----:B------:R-:W-:Y:S01]  /*4a90*/  FMUL.FTZ R167, R3, c[0x0][0x23c] ;  /* 0x00008f0003a77a20 */ /* 0x000fe20000410000 */
[----:B------:R-:W-:Y:S01]  /*4aa0*/  MUFU.EX2 R124, R124 ;  /* 0x0000007c007c7308 */ /* 0x000fe20000000800 */
[----:B------:R-:W-:Y:S01]  /*4ab0*/  LOP3.LUT R172, R201, UR5, R168, 0x96, !PT ;  /* 0x00000005c9ac7c12 */ /* 0x000fe2000f8e96a8 */
[--C-:B------:R-:W-:Y:S01]  /*4ac0*/  FFMA.FTZ R228, R35, c[0x0][0x23c], -R160.reuse ;  /* 0x00008f0023e47a23 */ /* 0x100fe200000108a0 */
[----:B------:R-:W-:Y:S01]  /*4ad0*/  LOP3.LUT R171, R200, 0xffff, RZ, 0xc0, !PT ;  /* 0x0000ffffc8ab7812 */ /* 0x000fe200078ec0ff */
[--C-:B------:R-:W-:Y:S01]  /*4ae0*/  FFMA.FTZ R227, R109, c[0x0][0x23c], -R160.reuse ;  /* 0x00008f006de37a23 */ /* 0x100fe200000108a0 */
[----:B------:R-:W-:Y:S01]  /*4af0*/  FSEL R161, R167, RZ, P1 ;  /* 0x000000ffa7a17208 */ /* 0x000fe20000800000 */
[----:B------:R-:W-:Y:S01]  /*4b00*/  FFMA.FTZ R226, R185, c[0x0][0x23c], -R160 ;  /* 0x00008f00b9e27a23 */ /* 0x000fe200000108a0 */
[C---:B------:R-:W-:Y:S01]  /*4b10*/  LOP3.LUT R201, R188.reuse, 0xff, RZ, 0xc0, !PT ;  /* 0x000000ffbcc97812 */ /* 0x040fe200078ec0ff */
[----:B------:R-:W3:Y:S01]  /*4b20*/  MUFU.EX2 R229, R229 ;  /* 0x000000e500e57308 */ /* 0x000ee20000000800 */
[----:B------:R-:W-:Y:S01]  /*4b30*/  LOP3.LUT R190, R188, 0xffff, RZ, 0xc0, !PT ;  /* 0x0000ffffbcbe7812 */ /* 0x000fe200078ec0ff */
[--C-:B------:R-:W-:Y:S01]  /*4b40*/  FFMA.FTZ R236, R2, c[0x0][0x23c], -R161.reuse ;  /* 0x00008f0002ec7a23 */ /* 0x100fe200000108a1 */
[----:B------:R-:W-:Y:S01]  /*4b50*/  ISETP.GE.U32.AND P2, PT, R6, R201, PT ;  /* 0x000000c90600720c */ /* 0x000fe20003f46070 */
[--C-:B------:R-:W-:Y:S01]  /*4b60*/  FFMA.FTZ R221, R34, c[0x0][0x23c], -R161.reuse ;  /* 0x00008f0022dd7a23 */ /* 0x100fe200000108a1 */
[----:B------:R-:W-:Y:S01]  /*4b70*/  SHF.R.U32.HI R190, RZ, 0x8, R190 ;  /* 0x00000008ffbe7819 */ /* 0x000fe200000116be */
[--C-:B------:R-:W-:Y:S01]  /*4b80*/  FFMA.FTZ R222, R184, c[0x0][0x23c], -R161.reuse ;  /* 0x00008f00b8de7a23 */ /* 0x100fe200000108a1 */
[----:B------:R-:W-:Y:S01]  /*4b90*/  ISETP.GE.U32.AND P4, PT, R6, R199, PT ;  /* 0x000000c70600720c */ /* 0x000fe20003f86070 */
[----:B------:R-:W-:Y:S01]  /*4ba0*/  MUFU.EX2 R236, R236 ;  /* 0x000000ec00ec7308 */ /* 0x000fe20000000800 */
[----:B-1----:R-:W-:Y:S01]  /*4bb0*/  FMNMX.FTZ R2, R192, R195, !PT ;  /* 0x000000c3c0027209 */ /* 0x002fe20007810000 */
[--C-:B------:R-:W-:Y:S01]  /*4bc0*/  FFMA.FTZ R219, R108, c[0x0][0x23c], -R161.reuse ;  /* 0x00008f006cdb7a23 */ /* 0x100fe200000108a1 */
[----:B------:R-:W-:Y:S01]  /*4bd0*/  ISETP.GE.U32.AND P6, PT, R6, R197, PT ;  /* 0x000000c50600720c */ /* 0x000fe20003fc6070 */
[--C-:B------:R-:W-:Y:S01]  /*4be0*/  FFMA.FTZ R220, R182, c[0x0][0x23c], -R161.reuse ;  /* 0x00008f00b6dc7a23 */ /* 0x100fe200000108a1 */
[----:B--2---:R-:W-:Y:S01]  /*4bf0*/  FMNMX.FTZ R0, R0, R189, !PT ;  /* 0x000000bd00007209 */ /* 0x004fe20007810000 */
[C---:B------:R-:W-:Y:S01]  /*4c00*/  FMUL.FTZ R35, R2.reuse, c[0x0][0x23c] ;  /* 0x00008f0002237a20 */ /* 0x040fe20000410000 */
[----:B------:R-:W-:Y:S01]  /*4c10*/  FSETP.NEU.FTZ.AND P5, PT, R2, -INF , PT ;  /* 0xff8000000200780b */ /* 0x000fe20003fbd000 */
[----:B------:R-:W1:Y:S01]  /*4c20*/  MUFU.EX2 R221, R221 ;  /* 0x000000dd00dd7308 */ /* 0x000e620000000800 */
[----:B------:R-:W-:Y:S01]  /*4c30*/  SHF.R.U32.HI R199, RZ, 0x18, R188 ;  /* 0x00000018ffc77819 */ /* 0x000fe200000116bc */
[----:B------:R-:W-:Y:S01]  /*4c40*/  FMUL.FTZ R34, R0, c[0x0][0x23c] ;  /* 0x00008f0000227a20 */ /* 0x000fe20000410000 */
[----:B------:R-:W-:Y:S01]  /*4c50*/  LOP3.LUT R197, R190, 0xffff, RZ, 0xc0, !PT ;  /* 0x0000ffffbec57812 */ /* 0x000fe200078ec0ff */
[----:B------:R-:W-:Y:S01]  /*4c60*/  FFMA.FTZ R217, R178, c[0x0][0x23c], -R161 ;  /* 0x00008f00b2d97a23 */ /* 0x000fe200000108a1 */
[----:B---3--:R-:W-:Y:S01]  /*4c70*/  F2FP.PACK_AB R190, R229, R124 ;  /* 0x0000007ce5be723e */ /* 0x008fe200000000ff */
[----:B------:R-:W-:Y:S01]  /*4c80*/  FFMA.FTZ R225, R183, c[0x0][0x23c], -R160 ;  /* 0x00008f00b7e17a23 */ /* 0x000fe200000108a0 */
[----:B------:R-:W-:Y:S01]  /*4c90*/  SHF.R.U32.HI R188, RZ, 0x10, R188 ;  /* 0x00000010ffbc7819 */ /* 0x000fe200000116bc */
[----:B------:R-:W-:Y:S01]  /*4ca0*/  MUFU.EX2 R228, R228 ;  /* 0x000000e400e47308 */ /* 0x000fe20000000800 */
[----:B------:R-:W-:Y:S01]  /*4cb0*/  FSEL R35, R35, RZ, P5 ;  /* 0x000000ff23237208 */ /* 0x000fe20002800000 */
[----:B------:R-:W-:Y:S01]  /*4cc0*/  @!P2 HADD2 R87, -R190.H0_H0, -RZ.H0_H0 ;  /* 0xa00000ffbe57a230 */ /* 0x000fe20000000900 */
[----:B------:R-:W-:Y:S01]  /*4cd0*/  FSETP.NEU.FTZ.AND P5, PT, R0, -INF , PT ;  /* 0xff8000000000780b */ /* 0x000fe20003fbd000 */
[--C-:B------:R-:W-:Y:S01]  /*4ce0*/  FFMA.FTZ R224, R181, c[0x0][0x23c], -R160.reuse ;  /* 0x00008f00b5e07a23 */ /* 0x100fe200000108a0 */
[----:B------:R-:W-:Y:S01]  /*4cf0*/  ISETP.GE.U32.AND P1, PT, R6, R199, PT ;  /* 0x000000c70600720c */ /* 0x000fe20003f26070 */
[--C-:B------:R-:W-:Y:S01]  /*4d00*/  FFMA.FTZ R223, R179, c[0x0][0x23c], -R160.reuse ;  /* 0x00008f00b3df7a23 */ /* 0x100fe200000108a0 */
[----:B------:R-:W-:Y:S01]  /*4d10*/  LOP3.LUT R109, R188, 0xff, RZ, 0xc0, !PT ;  /* 0x000000ffbc6d7812 */ /* 0x000fe200078ec0ff */
[----:B------:R-:W2:Y:S01]  /*4d20*/  MUFU.EX2 R227, R227 ;  /* 0x000000e300e37308 */ /* 0x000ea20000000800 */
[----:B------:R-:W-:Y:S01]  /*4d30*/  PRMT R189, R190, 0x7632, R189 ;  /* 0x00007632bebd7816 */ /* 0x000fe200000000bd */
[--C-:B------:R-:W-:Y:S01]  /*4d40*/  FFMA.FTZ R218, R176, c[0x0][0x23c], -R161.reuse ;  /* 0x00008f00b0da7a23 */ /* 0x100fe200000108a1 */
[----:B------:R-:W-:Y:S01]  /*4d50*/  LOP3.LUT R191, R202, 0xff, RZ, 0xc0, !PT ;  /* 0x000000ffcabf7812 */ /* 0x000fe200078ec0ff */
[--C-:B------:R-:W-:Y:S01]  /*4d60*/  FFMA.FTZ R248, R156, c[0x0][0x23c], -R160.reuse ;  /* 0x00008f009cf87a23 */ /* 0x100fe200000108a0 */
[----:B------:R-:W-:Y:S01]  /*4d70*/  FSEL R34, R34, RZ, P5 ;  /* 0x000000ff22227208 */ /* 0x000fe20002800000 */
[--C-:B------:R-:W-:Y:S01]  /*4d80*/  FFMA.FTZ R157, R157, c[0x0][0x23c], -R160.reuse ;  /* 0x00008f009d9d7a23 */ /* 0x100fe200000108a0 */
[----:B------:R-:W-:Y:S01]  /*4d90*/  ISETP.GE.U32.AND P5, PT, R6, R109, PT ;  /* 0x0000006d0600720c */ /* 0x000fe20003fa6070 */
[----:B------:R-:W-:Y:S01]  /*4da0*/  MUFU.EX2 R222, R222 ;  /* 0x000000de00de7308 */ /* 0x000fe20000000800 */
[----:B-1----:R-:W-:Y:S01]  /*4db0*/  F2FP.PACK_AB R192, R221, R236 ;  /* 0x000000ecddc0723e */ /* 0x002fe200000000ff */
[----:B------:R-:W-:Y:S01]  /*4dc0*/  FFMA.FTZ R246, R126, c[0x0][0x23c], -R161 ;  /* 0x00008f007ef67a23 */ /* 0x000fe200000108a1 */
[----:B------:R-:W-:Y:S01]  /*4dd0*/  ISETP.GE.U32.AND P3, PT, R6, R197, PT ;  /* 0x000000c50600720c */ /* 0x000fe20003f66070 */
[----:B------:R-:W-:Y:S01]  /*4de0*/  FFMA.FTZ R244, R141, c[0x0][0x23c], -R160 ;  /* 0x00008f008df47a23 */ /* 0x000fe200000108a0 */
[----:B------:R-:W-:Y:S01]  /*4df0*/  PRMT R109, R190, 0x5410, R189 ;  /* 0x00005410be6d7816 */ /* 0x000fe200000000bd */
[--C-:B------:R-:W-:Y:S01]  /*4e00*/  FFMA.FTZ R242, R127, c[0x0][0x23c], -R161.reuse ;  /* 0x00008f007ff27a23 */ /* 0x100fe200000108a1 */
[C---:B------:R-:W-:Y:S01]  /*4e10*/  LOP3.LUT R135, R186.reuse, 0xffff, RZ, 0xc0, !PT ;  /* 0x0000ffffba877812 */ /* 0x040fe200078ec0ff */
[----:B------:R-:W1:Y:S01]  /*4e20*/  MUFU.EX2 R219, R219 ;  /* 0x000000db00db7308 */ /* 0x000e620000000800 */
[----:B------:R-:W-:Y:S01]  /*4e30*/  LOP3.LUT R125, R186, 0xff, RZ, 0xc0, !PT ;  /* 0x000000ffba7d7812 */ /* 0x000fe200078ec0ff */
[----:B------:R-:W-:Y:S01]  /*4e40*/  FFMA.FTZ R141, R99, c[0x0][0x23c], -R161 ;  /* 0x00008f00638d7a23 */ /* 0x000fe200000108a1 */
[--C-:B------:R-:W-:Y:S01]  /*4e50*/  SHF.R.U32.HI R129, RZ, 0x10, R186.reuse ;  /* 0x00000010ff817819 */ /* 0x100fe200000116ba */
[----:B------:R-:W-:Y:S01]  /*4e60*/  @!P5 HADD2 R79, -R192.H0_H0, -RZ.H0_H0 ;  /* 0xa00000ffc04fd230 */ /* 0x000fe20000000900 */
[----:B------:R-:W-:Y:S01]  /*4e70*/  SHF.R.U32.HI R123, RZ, 0x18, R186 ;  /* 0x00000018ff7b7819 */ /* 0x000fe200000116ba */
[--C-:B------:R-:W-:Y:S01]  /*4e80*/  FFMA.FTZ R156, R133, c[0x0][0x23c], -R160.reuse ;  /* 0x00008f00859c7a23 */ /* 0x100fe200000108a0 */
[----:B------:R-:W-:Y:S01]  /*4e90*/  @!P2 PRMT R190, R87, 0x5410, RZ ;  /* 0x0000541057bea816 */ /* 0x000fe200000000ff */
[----:B------:R-:W-:Y:S01]  /*4ea0*/  @!P3 HADD2 R86, -R189.H0_H0, -RZ.H0_H0 ;  /* 0xa00000ffbd56b230 */ /* 0x000fe20000000900 */
[----:B------:R-:W-:Y:S01]  /*4eb0*/  LOP3.LUT R186, R202, 0xffff, RZ, 0xc0, !PT ;  /* 0x0000ffffcaba7812 */ /* 0x000fe200078ec0ff */
[----:B------:R-:W-:Y:S01]  /*4ec0*/  MUFU.EX2 R220, R220 ;  /* 0x000000dc00dc7308 */ /* 0x000fe20000000800 */
[----:B------:R-:W-:Y:S01]  /*4ed0*/  ISETP.GE.U32.AND P2, PT, R6, R191, PT ;  /* 0x000000bf0600720c */ /* 0x000fe20003f46070 */
[----:B------:R-:W-:Y:S01]  /*4ee0*/  FFMA.FTZ R102, R102, c[0x0][0x23c], -R160 ;  /* 0x00008f0066667a23 */ /* 0x000fe200000108a0 */
[----:B------:R-:W-:Y:S01]  /*4ef0*/  PRMT R191, R192, 0x7632, R191 ;  /* 0x00007632c0bf7816 */ /* 0x000fe200000000bf */
[--C-:B------:R-:W-:Y:S01]  /*4f00*/  FFMA.FTZ R90, R90, c[0x0][0x23c], -R161.reuse ;  /* 0x00008f005a5a7a23 */ /* 0x100fe200000108a1 */
[----:B------:R-:W-:Y:S01]  /*4f10*/  SHF.R.U32.HI R87, RZ, 0x8, R186 ;  /* 0x00000008ff577819 */ /* 0x000fe200000116ba */
[----:B------:R-:W-:Y:S01]  /*4f20*/  FFMA.FTZ R247, R140, c[0x0][0x23c], -R161 ;  /* 0x00008f008cf77a23 */ /* 0x000fe200000108a1 */
[----:B------:R-:W-:Y:S01]  /*4f30*/  PRMT R108, R192, 0x5410, R191 ;  /* 0x00005410c06c7816 */ /* 0x000fe200000000bf */
[----:B------:R-:W-:Y:S01]  /*4f40*/  @!P1 HADD2 R85, -R191.H0_H0, -RZ.H0_H0 ;  /* 0xa00000ffbf559230 */ /* 0x000fe20000000900 */
[----:B------:R-:W-:Y:S01]  /*4f50*/  LOP3.LUT R87, R87, 0xffff, RZ, 0xc0, !PT ;  /* 0x0000ffff57577812 */ /* 0x000fe200078ec0ff */
[----:B------:R-:W3:Y:S01]  /*4f60*/  MUFU.EX2 R217, R217 ;  /* 0x000000d900d97308 */ /* 0x000ee20000000800 */
[----:B------:R-:W-:Y:S01]  /*4f70*/  SHF.R.U32.HI R193, RZ, 0x18, R202 ;  /* 0x00000018ffc17819 */ /* 0x000fe200000116ca */
[--C-:B------:R-:W-:Y:S01]  /*4f80*/  FFMA.FTZ R240, R110, c[0x0][0x23c], -R35.reuse ;  /* 0x00008f006ef07a23 */ /* 0x100fe20000010823 */
[----:B------:R-:W-:Y:S01]  /*4f90*/  @!P1 PRMT R191, R85, 0x5410, RZ ;  /* 0x0000541055bf9816 */ /* 0x000fe200000000ff */
[--C-:B------:R-:W-:Y:S01]  /*4fa0*/  FFMA.FTZ R128, R128, c[0x0][0x23c], -R35.reuse ;  /* 0x00008f0080807a23 */ /* 0x100fe20000010823 */
[----:B------:R-:W-:Y:S01]  /*4fb0*/  ISETP.GE.U32.AND P1, PT, R6, R87, PT ;  /* 0x000000570600720c */ /* 0x000fe20003f26070 */
[----:B------:R-:W-:Y:S01]  /*4fc0*/  FFMA.FTZ R140, R115, c[0x0][0x23c], -R34 ;  /* 0x00008f00738c7a23 */ /* 0x000fe20000010822 */
[----:B--2---:R-:W-:Y:S01]  /*4fd0*/  F2FP.PACK_AB R186, R227, R228 ;  /* 0x000000e4e3ba723e */ /* 0x004fe200000000ff */
[----:B------:R-:W-:Y:S01]  /*4fe0*/  MUFU.EX2 R226, R226 ;  /* 0x000000e200e27308 */ /* 0x000fe20000000800 */
[----:B------:R-:W-:Y:S01]  /*4ff0*/  SHF.R.U32.HI R187, RZ, 0x10, R202 ;  /* 0x00000010ffbb7819 */ /* 0x000fe200000116ca */
[--C-:B------:R-:W-:Y:S01]  /*5000*/  FFMA.FTZ R251, R112, c[0x0][0x23c], -R35.reuse ;  /* 0x00008f0070fb7a23 */ /* 0x100fe20000010823 */
[----:B------:R-:W-:Y:S01]  /*5010*/  @!P3 PRMT R189, R86, 0x5410, RZ ;  /* 0x0000541056bdb816 */ /* 0x000fe200000000ff */
[----:B------:R-:W-:Y:S01]  /*5020*/  @!P2 HADD2 R84, -R186.H0_H0, -RZ.H0_H0 ;  /* 0xa00000ffba54a230 */ /* 0x000fe20000000900 */
[----:B------:R-:W-:Y:S01]  /*5030*/  ISETP.GE.U32.AND P3, PT, R6, R193, PT ;  /* 0x000000c10600720c */ /* 0x000fe20003f66070 */
[----:B------:R-:W-:Y:S01]  /*5040*/  FFMA.FTZ R216, R122, c[0x0][0x23c], -R35 ;  /* 0x00008f007ad87a23 */ /* 0x000fe20000010823 */
[----:B------:R-:W-:Y:S01]  /*5050*/  PRMT R185, R186, 0x7632, R185 ;  /* 0x00007632bab97816 */ /* 0x000fe200000000b9 */
[----:B------:R-:W2:Y:S01]  /*5060*/  MUFU.EX2 R225, R225 ;  /* 0x000000e100e17308 */ /* 0x000ea20000000800 */
[----:B------:R-:W-:Y:S01]  /*5070*/  LOP3.LUT R187, R187, 0xff, RZ, 0xc0, !PT ;  /* 0x000000ffbbbb7812 */ /* 0x000fe200078ec0ff */
[--C-:B------:R-:W-:Y:S01]  /*5080*/  FFMA.FTZ R105, R105, c[0x0][0x23c], -R34.reuse ;  /* 0x00008f0069697a23 */ /* 0x100fe20000010822 */
[----:B------:R-:W-:Y:S01]  /*5090*/  @!P5 PRMT R192, R79, 0x5410, RZ ;  /* 0x000054104fc0d816 */ /* 0x000fe200000000ff */
[----:B------:R-:W-:Y:S01]  /*50a0*/  @!P1 HADD2 R15, -R185.H0_H0, -RZ.H0_H0 ;  /* 0xa00000ffb90f9230 */ /* 0x000fe20000000900 */
[----:B-1----:R-:W-:Y:S01]  /*50b0*/  F2FP.PACK_AB R188, R219, R222 ;  /* 0x000000dedbbc723e */ /* 0x002fe200000000ff */
[----:B------:R-:W-:Y:S01]  /*50c0*/  FFMA.FTZ R215, R106, c[0x0][0x23c], -R35 ;  /* 0x00008f006ad77a23 */ /* 0x000fe20000010823 */
[----:B------:R-:W-:Y:S01]  /*50d0*/  LOP3.LUT R85, R180, 0xff, RZ, 0xc0, !PT ;  /* 0x000000ffb4557812 */ /* 0x000fe200078ec0ff */
[----:B------:R-:W-:Y:S01]  /*50e0*/  MUFU.EX2 R224, R224 ;  /* 0x000000e000e07308 */ /* 0x000fe20000000800 */
[----:B------:R-:W-:Y:S01]  /*50f0*/  PRMT R79, R186, 0x5410, R185 ;  /* 0x00005410ba4f7816 */ /* 0x000fe200000000b9 */
[--C-:B------:R-:W-:Y:S01]  /*5100*/  FFMA.FTZ R206, R101, c[0x0][0x23c], -R34.reuse ;  /* 0x00008f0065ce7a23 */ /* 0x100fe20000010822 */
[----:B------:R-:W-:Y:S01]  /*5110*/  @!P2 PRMT R186, R84, 0x5410, RZ ;  /* 0x0000541054baa816 */ /* 0x000fe200000000ff */
[--C-:B------:R-:W-:Y:S01]  /*5120*/  FFMA.FTZ R205, R103, c[0x0][0x23c], -R34.reuse ;  /* 0x00008f0067cd7a23 */ /* 0x100fe20000010822 */
[----:B------:R-:W-:Y:S01]  /*5130*/  ISETP.GE.U32.AND P5, PT, R6, R187, PT ;  /* 0x000000bb0600720c */ /* 0x000fe20003fa6070 */
[----:B------:R-:W-:Y:S01]  /*5140*/  FFMA.FTZ R214, R96, c[0x0][0x23c], -R35 ;  /* 0x00008f0060d67a23 */ /* 0x000fe20000010823 */
[----:B------:R-:W-:Y:S01]  /*5150*/  LOP3.LUT R84, R180, 0xffff, RZ, 0xc0, !PT ;  /* 0x0000ffffb4547812 */ /* 0x000fe200078ec0ff */
[----:B------:R-:W1:Y:S01]  /*5160*/  MUFU.EX2 R223, R223 ;  /* 0x000000df00df7308 */ /* 0x000e620000000800 */
[----:B------:R-:W-:Y:S01]  /*5170*/  PRMT R187, R188, 0x7632, R187 ;  /* 0x00007632bcbb7816 */ /* 0x000fe200000000bb */
[----:B------:R-:W-:Y:S01]  /*5180*/  FFMA.FTZ R207, R98, c[0x0][0x23c], -R35 ;  /* 0x00008f0062cf7a23 */ /* 0x000fe20000010823 */
[C---:B------:R-:W-:Y:S01]  /*5190*/  ISETP.GE.U32.AND P2, PT, R6.reuse, R85, PT ;  /* 0x000000550600720c */ /* 0x040fe20003f46070 */
[----:B------:R-:W-:Y:S01]  /*51a0*/  FFMA.FTZ R232, R95, c[0x0][0x23c], -R34 ;  /* 0x00008f005fe87a23 */ /* 0x000fe20000010822 */
[----:B------:R-:W-:Y:S01]  /*51b0*/  SHF.R.U32.HI R85, RZ, 0x18, R180 ;  /* 0x00000018ff557819 */ /* 0x000fe200000116b4 */
[----:B------:R-:W-:Y:S01]  /*51c0*/  @!P3 HADD2 R80, -R187.H0_H0, -RZ.H0_H0 ;  /* 0xa00000ffbb50b230 */ /* 0x000fe20000000900 */
[----:B------:R-:W-:Y:S01]  /*51d0*/  SHF.R.U32.HI R84, RZ, 0x8, R84 ;  /* 0x00000008ff547819 */ /* 0x000fe20000011654 */
[----:B------:R-:W-:Y:S01]  /*51e0*/  MUFU.EX2 R218, R218 ;  /* 0x000000da00da7308 */ /* 0x000fe20000000800 */
[----:B------:R-:W-:Y:S01]  /*51f0*/  @!P1 PRMT R185, R15, 0x5410, RZ ;  /* 0x000054100fb99816 */ /* 0x000fe200000000ff */
[----:B------:R-:W-:Y:S01]  /*5200*/  @!P5 HADD2 R78, -R188.H0_H0, -RZ.H0_H0 ;  /* 0xa00000ffbc4ed230 */ /* 0x000fe20000000900 */
[----:B------:R-:W-:Y:S01]  /*5210*/  ISETP.GE.U32.AND P1, PT, R6, R85, PT ;  /* 0x000000550600720c */ /* 0x000fe20003f26070 */
[----:B------:R-:W-:Y:S01]  /*5220*/  FFMA.FTZ R233, R93, c[0x0][0x23c], -R34 ;  /* 0x00008f005de97a23 */ /* 0x000fe20000010822 */
[----:B------:R-:W-:Y:S01]  /*5230*/  LOP3.LUT R85, R84, 0xffff, RZ, 0xc0, !PT ;  /* 0x0000ffff54557812 */ /* 0x000fe200078ec0ff */
[----:B------:R-:W-:Y:S01]  /*5240*/  FFMA.FTZ R84, R89, c[0x0][0x23c], -R160 ;  /* 0x00008f0059547a23 */ /* 0x000fe200000108a0 */
[----:B------:R-:W-:Y:S01]  /*5250*/  PRMT R15, R188, 0x5410, R187 ;  /* 0x00005410bc0f7816 */ /* 0x000fe200000000bb */
[----:B------:R-:W-:Y:S01]  /*5260*/  MUFU.EX2 R248, R248 ;  /* 0x000000f800f87308 */ /* 0x000fe20000000800 */
[----:B------:R-:W-:Y:S01]  /*5270*/  @!P3 PRMT R187, R80, 0x5410, RZ ;  /* 0x0000541050bbb816 */ /* 0x000fe200000000ff */
[--C-:B------:R-:W-:Y:S01]  /*5280*/  FFMA.FTZ R234, R94, c[0x0][0x23c], -R35.reuse ;  /* 0x00008f005eea7a23 */ /* 0x100fe20000010823 */
[----:B------:R-:W-:Y:S01]  /*5290*/  ISETP.GE.U32.AND P3, PT, R6, R85, PT ;  /* 0x000000550600720c */ /* 0x000fe20003f66070 */
[----:B------:R-:W-:Y:S01]  /*52a0*/  FFMA.FTZ R237, R92, c[0x0][0x23c], -R35 ;  /* 0x00008f005ced7a23 */ /* 0x000fe20000010823 */
[----:B---3--:R-:W-:-:S02]  /*52b0*/  F2FP.PACK_AB R184, R217, R220 ;  /* 0x000000dcd9b8723e */ /* 0x008fc400000000ff */
[----:B--2---:R-:W-:Y:S01]  /*52c0*/  F2FP.PACK_AB R182, R225, R226 ;  /* 0x000000e2e1b6723e */ /* 0x004fe200000000ff */
[----:B------:R-:W-:Y:S01]  /*52d0*/  MUFU.EX2 R246, R246 ;  /* 0x000000f600f67308 */ /* 0x000fe20000000800 */
[----:B------:R-:W-:Y:S02]  /*52e0*/  SHF.R.U32.HI R85, RZ, 0x10, R180 ;  /* 0x00000010ff557819 */ /* 0x000fe400000116b4 */
[----:B------:R-:W-:Y:S01]  /*52f0*/  PRMT R183, R184, 0x7632, R183 ;  /* 0x00007632b8b77816 */ /* 0x000fe200000000b7 */
[----:B------:R-:W-:Y:S01]  /*5300*/  @!P2 HADD2 R77, -R182.H0_H0, -RZ.H0_H0 ;  /* 0xa00000ffb64da230 */ /* 0x000fe20000000900 */
[----:B------:R-:W-:Y:S02]  /*5310*/  LOP3.LUT R85, R85, 0xff, RZ, 0xc0, !PT ;  /* 0x000000ff55557812 */ /* 0x000fe400078ec0ff */
[----:B------:R-:W-:Y:S01]  /*5320*/  PRMT R181, R182, 0x7632, R181 ;  /* 0x00007632b6b57816 */ /* 0x000fe200000000b5 */
[----:B------:R-:W-:Y:S01]  /*5330*/  @!P1 HADD2 R55, -R183.H0_H0, -RZ.H0_H0 ;  /* 0xa00000ffb7379230 */ /* 0x000fe20000000900 */
[----:B------:R-:W-:Y:S01]  /*5340*/  @!P5 PRMT R188, R78, 0x5410, RZ ;  /* 0x000054104ebcd816 */ /* 0x000fe200000000ff */
[----:B------:R-:W-:Y:S01]  /*5350*/  MUFU.EX2 R244, R244 ;  /* 0x000000f400f47308 */ /* 0x000fe20000000800 */
[----:B------:R-:W-:Y:S01]  /*5360*/  SHF.R.U32.HI R177, RZ, 0x8, R177 ;  /* 0x00000008ffb17819 */ /* 0x000fe200000116b1 */
[----:B------:R-:W-:Y:S01]  /*5370*/  @!P3 HADD2 R76, -R181.H0_H0, -RZ.H0_H0 ;  /* 0xa00000ffb54cb230 */ /* 0x000fe20000000900 */
[----:B------:R-:W-:-:S02]  /*5380*/  ISETP.GE.U32.AND P5, PT, R6, R85, PT ;  /* 0x000000550600720c */ /* 0x000fc40003fa6070 */
[----:B------:R-:W-:Y:S02]  /*5390*/  LOP3.LUT R175, R194, 0xff, RZ, 0xc0, !PT ;  /* 0x000000ffc2af7812 */ /* 0x000fe400078ec0ff */
[----:B------:R-:W-:Y:S01]  /*53a0*/  PRMT R78, R182, 0x5410, R181 ;  /* 0x00005410b64e7816 */ /* 0x000fe200000000b5 */
[----:B------:R-:W-:Y:S01]  /*53b0*/  MUFU.EX2 R242, R242 ;  /* 0x000000f200f27308 */ /* 0x000fe20000000800 */
[----:B------:R-:W-:Y:S02]  /*53c0*/  @!P2 PRMT R182, R77, 0x5410, RZ ;  /* 0x000054104db6a816 */ /* 0x000fe400000000ff */
[----:B------:R-:W-:Y:S02]  /*53d0*/  LOP3.LUT R177, R177, 0xffff, RZ, 0xc0, !PT ;  /* 0x0000ffffb1b17812 */ /* 0x000fe400078ec0ff */
[----:B------:R-:W-:Y:S02]  /*53e0*/  PRMT R77, R184, 0x5410, R183 ;  /* 0x00005410b84d7816 */ /* 0x000fe400000000b7 */
[----:B------:R-:W-:Y:S01]  /*53f0*/  @!P1 PRMT R183, R55, 0x5410, RZ ;  /* 0x0000541037b79816 */ /* 0x000fe200000000ff */
[----:B------:R-:W-:Y:S01]  /*5400*/  FFMA.FTZ R55, R174, c[0x0][0x23c], -R161 ;  /* 0x00008f00ae377a23 */ /* 0x000fe200000108a1 */
[----:B------:R-:W-:Y:S01]  /*5410*/  ISETP.GE.U32.AND P2, PT, R6, R175, PT ;  /* 0x000000af0600720c */ /* 0x000fe20003f46070 */
[----:B------:R-:W-:Y:S01]  /*5420*/  @!P5 HADD2 R71, -R184.H0_H0, -RZ.H0_H0 ;  /* 0xa00000ffb847d230 */ /* 0x000fe20000000900 */
[----:B------:R-:W-:Y:S01]  /*5430*/  @!P3 PRMT R181, R76, 0x5410, RZ ;  /* 0x000054104cb5b816 */ /* 0x000fe200000000ff */
[----:B------:R-:W-:Y:S01]  /*5440*/  MUFU.EX2 R141, R141 ;  /* 0x0000008d008d7308 */ /* 0x000fe20000000800 */
[----:B------:R-:W-:-:S02]  /*5450*/  ISETP.GE.U32.AND P3, PT, R6, R177, PT ;  /* 0x000000b10600720c */ /* 0x000fc40003f66070 */
[--C-:B------:R-:W-:Y:S02]  /*5460*/  SHF.R.U32.HI R159, RZ, 0x10, R194.reuse ;  /* 0x00000010ff9f7819 */ /* 0x100fe400000116c2 */
[----:B-1----:R-:W-:Y:S02]  /*5470*/  F2FP.PACK_AB R178, R223, R224 ;  /* 0x000000e0dfb2723e */ /* 0x002fe400000000ff */
[----:B------:R-:W-:Y:S01]  /*5480*/  LOP3.LUT R159, R159, 0xff, RZ, 0xc0, !PT ;  /* 0x000000ff9f9f7812 */ /* 0x000fe200078ec0ff */
[----:B------:R-:W1:Y:S01]  /*5490*/  MUFU.EX2 R55, R55 ;  /* 0x0000003700377308 */ /* 0x000e620000000800 */
[----:B------:R-:W-:Y:S01]  /*54a0*/  PRMT R177, R178, 0x7632, R177 ;  /* 0x00007632b2b17816 */ /* 0x000fe200000000b1 */
[----:B------:R-:W-:Y:S01]  /*54b0*/  @!P2 HADD2 R70, -R178.H0_H0, -RZ.H0_H0 ;  /* 0xa00000ffb246a230 */ /* 0x000fe20000000900 */
[----:B------:R-:W-:Y:S02]  /*54c0*/  @!P5 PRMT R184, R71, 0x5410, RZ ;  /* 0x0000541047b8d816 */ /* 0x000fe400000000ff */
[----:B------:R-:W-:Y:S01]  /*54d0*/  SHF.R.U32.HI R173, RZ, 0x18, R194 ;  /* 0x00000018ffad7819 */ /* 0x000fe200000116c2 */
[----:B------:R-:W-:Y:S01]  /*54e0*/  @!P3 HADD2 R31, -R177.H0_H0, -RZ.H0_H0 ;  /* 0xa00000ffb11fb230 */ /* 0x000fe20000000900 */
[----:B------:R-:W-:Y:S01]  /*54f0*/  ISETP.GE.U32.AND P5, PT, R6, R159, PT ;  /* 0x0000009f0600720c */ /* 0x000fe20003fa6070 */
[----:B------:R-:W-:Y:S01]  /*5500*/  MUFU.EX2 R156, R156 ;  /* 0x0000009c009c7308 */ /* 0x000fe20000000800 */
[----:B------:R-:W-:-:S02]  /*5510*/  LOP3.LUT R71, R172, 0xff, RZ, 0xc0, !PT ;  /* 0x000000ffac477812 */ /* 0x000fc400078ec0ff */
[----:B------:R-:W-:Y:S02]  /*5520*/  PRMT R76, R178, 0x5410, R177 ;  /* 0x00005410b24c7816 */ /* 0x000fe400000000b1 */
[----:B------:R-:W-:Y:S02]  /*5530*/  ISETP.GE.U32.AND P1, PT, R6, R173, PT ;  /* 0x000000ad0600720c */ /* 0x000fe40003f26070 */
[----:B------:R-:W-:Y:S01]  /*5540*/  @!P2 PRMT R178, R70, 0x5410, RZ ;  /* 0x0000541046b2a816 */ /* 0x000fe200000000ff */
[----:B------:R2:W3:Y:S01]  /*5550*/  MUFU.EX2 R159, R157 ;  /* 0x0000009d009f7308 */ /* 0x0004e20000000800 */
[----:B------:R-:W-:Y:S02]  /*5560*/  ISETP.GE.U32.AND P2, PT, R6, R71, PT ;  /* 0x000000470600720c */ /* 0x000fe40003f46070 */
[----:B------:R-:W-:Y:S02]  /*5570*/  @!P3 PRMT R177, R31, 0x5410, RZ ;  /* 0x000054101fb1b816 */ /* 0x000fe400000000ff */
[----:B------:R-:W-:-:S02]  /*5580*/  SHF.R.U32.HI R71, RZ, 0x10, R172 ;  /* 0x00000010ff477819 */ /* 0x000fc400000116ac */
[----:B------:R-:W-:Y:S01]  /*5590*/  LOP3.LUT R31, R172, 0xffff, RZ, 0xc0, !PT ;  /* 0x0000ffffac1f7812 */ /* 0x000fe200078ec0ff */
[----:B------:R-:W-:Y:S01]  /*55a0*/  MUFU.EX2 R84, R84 ;  /* 0x0000005400547308 */ /* 0x000fe20000000800 */
[----:B-1----:R-:W-:Y:S02]  /*55b0*/  F2FP.PACK_AB R180, R55, R218 ;  /* 0x000000da37b4723e */ /* 0x002fe400000000ff */
[----:B------:R-:W-:Y:S02]  /*55c0*/  LOP3.LUT R71, R71, 0xff, RZ, 0xc0, !PT ;  /* 0x000000ff47477812 */ /* 0x000fe400078ec0ff */
[----:B------:R-:W-:Y:S01]  /*55d0*/  SHF.R.U32.HI R31, RZ, 0x8, R31 ;  /* 0x00000008ff1f7819 */ /* 0x000fe2000001161f */
[----:B------:R-:W-:Y:S01]  /*55e0*/  @!P5 HADD2 R69, -R180.H0_H0, -RZ.H0_H0 ;  /* 0xa00000ffb445d230 */ /* 0x000fe20000000900 */
[----:B------:R-:W-:Y:S01]  /*55f0*/  PRMT R179, R180, 0x7632, R179 ;  /* 0x00007632b4b37816 */ /* 0x000fe200000000b3 */
[----:B--2---:R-:W-:Y:S01]  /*5600*/  FFMA.FTZ R157, R143, c[0x0][0x23c], -R161 ;  /* 0x00008f008f9d7a23 */ /* 0x004fe200000108a1 */
[----:B------:R-:W-:Y:S01]  /*5610*/  ISETP.GE.U32.AND P3, PT, R6, R71, PT ;  /* 0x000000470600720c */ /* 0x000fe20003f66070 */
[----:B------:R-:W-:Y:S01]  /*5620*/  FFMA.FTZ R143, R97, c[0x0][0x23c], -R160 ;  /* 0x00008f00618f7a23 */ /* 0x000fe200000108a0 */
[----:B------:R-:W-:Y:S01]  /*5630*/  LOP3.LUT R71, R31, 0xffff, RZ, 0xc0, !PT ;  /* 0x0000ffff1f477812 */ /* 0x000fe200078ec0ff */
[----:B------:R-:W-:Y:S01]  /*5640*/  @!P1 HADD2 R68, -R179.H0_H0, -RZ.H0_H0 ;  /* 0xa00000ffb3449230 */ /* 0x000fe20000000900 */
[----:B------:R-:W-:Y:S01]  /*5650*/  PRMT R31, R180, 0x5410, R179 ;  /* 0x00005410b41f7816 */ /* 0x000fe200000000b3 */
[----:B------:R-:W1:Y:S01]  /*5660*/  MUFU.EX2 R157, R157 ;  /* 0x0000009d009d7308 */ /* 0x000e620000000800 */
[----:B------:R-:W-:-:S02]  /*5670*/  @!P5 PRMT R180, R69, 0x5410, RZ ;  /* 0x0000541045b4d816 */ /* 0x000fc400000000ff */
[----:B------:R-:W-:Y:S01]  /*5680*/  ISETP.GE.U32.AND P5, PT, R6, R71, PT ;  /* 0x000000470600720c */ /* 0x000fe20003fa6070 */
[----:B------:R-:W-:Y:S01]  /*5690*/  IMAD.WIDE.U32 R70, R163, -0x2daee0ad, RZ ;  /* 0xd2511f53a3467825 */ /* 0x000fe200078e00ff */
[----:B------:R-:W-:Y:S02]  /*56a0*/  SHF.R.U32.HI R69, RZ, 0x18, R172 ;  /* 0x00000018ff457819 */ /* 0x000fe400000116ac */
[----:B---3--:R-:W-:Y:S01]  /*56b0*/  F2FP.PACK_AB R86, R159, R248 ;  /* 0x000000f89f56723e */ /* 0x008fe200000000ff */
[----:B------:R-:W2:Y:S01]  /*56c0*/  MUFU.EX2 R143, R143 ;  /* 0x0000008f008f7308 */ /* 0x000ea20000000800 */
[----:B------:R-:W-:Y:S01]  /*56d0*/  @!P1 PRMT R179, R68, 0x5410, RZ ;  /* 0x0000541044b39816 */ /* 0x000fe200000000ff */
[----:B------:R-:W-:Y:S01]  /*56e0*/  FADD.FTZ R159, R248, R159 ;  /* 0x0000009ff89f7221 */ /* 0x000fe20000010000 */
[----:B------:R-:W-:Y:S01]  /*56f0*/  ISETP.GE.U32.AND P1, PT, R6, R69, PT ;  /* 0x000000450600720c */ /* 0x000fe20003f26070 */
[----:B------:R-:W-:Y:S01]  /*5700*/  @!P2 HADD2 R66, -R86.H0_H0, -RZ.H0_H0 ;  /* 0xa00000ff5642a230 */ /* 0x000fe20000000900 */
[----:B------:R-:W-:Y:S01]  /*5710*/  PRMT R85, R86, 0x7632, R85 ;  /* 0x0000763256557816 */ /* 0x000fe20000000055 */
[----:B------:R-:W-:Y:S01]  /*5720*/  IMAD.WIDE.U32 R68, R155, -0x326172a9, RZ ;  /* 0xcd9e8d579b447825 */ /* 0x000fe200078e00ff */
[----:B------:R-:W-:Y:S01]  /*5730*/  LOP3.LUT R169, R200, 0xff, RZ, 0xc0, !PT ;  /* 0x000000ffc8a97812 */ /* 0x000fe200078ec0ff */
[----:B------:R-:W-:Y:S01]  /*5740*/  MUFU.EX2 R90, R90 ;  /* 0x0000005a005a7308 */ /* 0x000fe20000000800 */
[----:B-1----:R-:W-:Y:S01]  /*5750*/  F2FP.PACK_AB R126, R157, R246 ;  /* 0x000000f69d7e723e */ /* 0x002fe200000000ff */
[----:B------:R-:W-:Y:S01]  /*5760*/  @!P5 HADD2 R65, -R85.H0_H0, -RZ.H0_H0 ;  /* 0xa00000ff5541d230 */ /* 0x000fe20000000900 */
[----:B------:R-:W-:-:S02]  /*5770*/  SHF.R.U32.HI R171, RZ, 0x8, R171 ;  /* 0x00000008ffab7819 */ /* 0x000fc400000116ab */
[----:B------:R-:W-:Y:S01]  /*5780*/  PRMT R97, R86, 0x5410, R85 ;  /* 0x0000541056617816 */ /* 0x000fe20000000055 */
[----:B------:R-:W-:Y:S01]  /*5790*/  @!P3 HADD2 R64, -R126.H0_H0, -RZ.H0_H0 ;  /* 0xa00000ff7e40b230 */ /* 0x000fe20000000900 */
[----:B------:R-:W-:Y:S01]  /*57a0*/  PRMT R127, R126, 0x7632, R127 ;  /* 0x000076327e7f7816 */ /* 0x000fe2000000007f */
[----:B------:R-:W-:Y:S01]  /*57b0*/  MUFU.EX2 R247, R247 ;  /* 0x000000f700f77308 */ /* 0x000fe20000000800 */
[----:B------:R-:W-:Y:S02]  /*57c0*/  @!P2 PRMT R86, R66, 0x5410, RZ ;  /* 0x000054104256a816 */ /* 0x000fe400000000ff */
[----:B------:R-:W-:Y:S01]  /*57d0*/  ISETP.GE.U32.AND P2, PT, R6, R169, PT ;  /* 0x000000a90600720c */ /* 0x000fe20003f46070 */
[----:B------:R-:W-:Y:S01]  /*57e0*/  @!P1 HADD2 R39, -R127.H0_H0, -RZ.H0_H0 ;  /* 0xa00000ff7f279230 */ /* 0x000fe20000000900 */
[----:B------:R-:W-:Y:S02]  /*57f0*/  SHF.R.U32.HI R165, RZ, 0x10, R200 ;  /* 0x00000010ffa57819 */ /* 0x000fe400000116c8 */
[----:B------:R-:W-:Y:S01]  /*5800*/  LOP3.LUT R171, R171, 0xffff, RZ, 0xc0, !PT ;  /* 0x0000ffffabab7812 */ /* 0x000fe200078ec0ff */
[----:B------:R-:W-:Y:S01]  /*5810*/  MUFU.EX2 R240, R240 ;  /* 0x000000f000f07308 */ /* 0x000fe20000000800 */
[----:B------:R-:W-:-:S02]  /*5820*/  @!P5 PRMT R85, R65, 0x5410, RZ ;  /* 0x000054104155d816 */ /* 0x000fc400000000ff */
[----:B------:R-:W-:Y:S02]  /*5830*/  ISETP.GE.U32.AND P5, PT, R6, R171, PT ;  /* 0x000000ab0600720c */ /* 0x000fe40003fa6070 */
[----:B------:R-:W-:Y:S02]  /*5840*/  LOP3.LUT R165, R165, 0xff, RZ, 0xc0, !PT ;  /* 0x000000ffa5a57812 */ /* 0x000fe400078ec0ff */
[----:B------:R-:W-:Y:S01]  /*5850*/  PRMT R99, R126, 0x5410, R127 ;  /* 0x000054107e637816 */ /* 0x000fe2000000007f */
[----:B------:R-:W-:Y:S01]  /*5860*/  MUFU.EX2 R140, R140 ;  /* 0x0000008c008c7308 */ /* 0x000fe20000000800 */
[----:B--2---:R-:W-:Y:S01]  /*5870*/  F2FP.PACK_AB R202, R143, R244 ;  /* 0x000000f48fca723e */ /* 0x004fe200000000ff */
[----:B------:R-:W-:Y:S01]  /*5880*/  FADD.FTZ R244, R244, R159 ;  /* 0x0000009ff4f47221 */ /* 0x000fe20000010000 */
[----:B------:R-:W-:Y:S02]  /*5890*/  @!P1 PRMT R127, R39, 0x5410, RZ ;  /* 0x00005410277f9816 */ /* 0x000fe400000000ff */
[----:B------:R-:W-:Y:S01]  /*58a0*/  ISETP.GE.U32.AND P1, PT, R6, R165, PT ;  /* 0x000000a50600720c */ /* 0x000fe20003f26070 */
[----:B------:R-:W-:Y:S01]  /*58b0*/  @!P2 HADD2 R63, -R202.H0_H0, -RZ.H0_H0 ;  /* 0xa00000ffca3fa230 */ /* 0x000fe20000000900 */
[----:B------:R-:W-:Y:S01]  /*58c0*/  PRMT R201, R202, 0x7632, R201 ;  /* 0x00007632cac97816 */ /* 0x000fe200000000c9 */
[----:B------:R1:W2:Y:S01]  /*58d0*/  MUFU.EX2 R39, R102 ;  /* 0x0000006600277308 */ /* 0x0002a20000000800 */
[----:B------:R-:W-:Y:S01]  /*58e0*/  SHF.R.U32.HI R167, RZ, 0x18, R200 ;  /* 0x00000018ffa77819 */ /* 0x000fe200000116c8 */
[----:B------:R-:W-:Y:S01]  /*58f0*/  FADD.FTZ R143, R143, R244 ;  /* 0x000000f48f8f7221 */ /* 0x000fe20000010000 */
[----:B------:R-:W-:Y:S01]  /*5900*/  F2FP.PACK_AB R204, R141, R242 ;  /* 0x000000f28dcc723e */ /* 0x000fe200000000ff */
[----:B------:R-:W-:Y:S01]  /*5910*/  @!P5 HADD2 R62, -R201.H0_H0, -RZ.H0_H0 ;  /* 0xa00000ffc93ed230 */ /* 0x000fe20000000900 */
[----:B------:R-:W-:-:S02]  /*5920*/  @!P3 PRMT R126, R64, 0x5410, RZ ;  /* 0x00005410407eb816 */ /* 0x000fc400000000ff */
[----:B------:R-:W-:Y:S01]  /*5930*/  ISETP.GE.U32.AND P3, PT, R6, R167, PT ;  /* 0x000000a70600720c */ /* 0x000fe20003f66070 */
[----:B------:R-:W-:Y:S01]  /*5940*/  MUFU.EX2 R251, R251 ;  /* 0x000000fb00fb7308 */ /* 0x000fe20000000800 */
[----:B------:R-:W-:Y:S01]  /*5950*/  LOP3.LUT R65, R153, 0xff, RZ, 0xc0, !PT ;  /* 0x000000ff99417812 */ /* 0x000fe200078ec0ff */
[----:B------:R-:W-:Y:S01]  /*5960*/  @!P1 HADD2 R38, -R204.H0_H0, -RZ.H0_H0 ;  /* 0xa00000ffcc269230 */ /* 0x000fe20000000900 */
[----:B------:R-:W-:Y:S02]  /*5970*/  PRMT R203, R204, 0x7632, R203 ;  /* 0x00007632cccb7816 */ /* 0x000fe400000000cb */
[----:B------:R-:W-:Y:S02]  /*5980*/  LOP3.LUT R80, R70, 0xffff, RZ, 0xc0, !PT ;  /* 0x0000ffff46507812 */ /* 0x000fe400078ec0ff */
[----:B------:R-:W-:Y:S01]  /*5990*/  SHF.R.U32.HI R133, RZ, 0x10, R70 ;  /* 0x00000010ff857819 */ /* 0x000fe20000011646 */
[----:B------:R-:W-:Y:S01]  /*59a0*/  MUFU.EX2 R216, R216 ;  /* 0x000000d800d87308 */ /* 0x000fe20000000800 */
[----:B-1----:R-:W-:-:S02]  /*59b0*/  PRMT R102, R202, 0x5410, R201 ;  /* 0x00005410ca667816 */ /* 0x002fc400000000c9 */
[----:B------:R-:W-:Y:S01]  /*59c0*/  @!P2 PRMT R202, R63, 0x5410, RZ ;  /* 0x000054103fcaa816 */ /* 0x000fe200000000ff */
[----:B------:R-:W-:Y:S01]  /*59d0*/  @!P3 HADD2 R59, -R203.H0_H0, -RZ.H0_H0 ;  /* 0xa00000ffcb3bb230 */ /* 0x000fe20000000900 */
[----:B------:R-:W-:Y:S02]  /*59e0*/  LOP3.LUT R63, R153, 0xffff, RZ, 0xc0, !PT ;  /* 0x0000ffff993f7812 */ /* 0x000fe400078ec0ff */
[----:B------:R-:W-:Y:S01]  /*59f0*/  ISETP.GE.U32.AND P2, PT, R6, R65, PT ;  /* 0x000000410600720c */ /* 0x000fe20003f46070 */
[----:B------:R-:W-:Y:S01]  /*5a00*/  MUFU.EX2 R215, R215 ;  /* 0x000000d700d77308 */ /* 0x000fe20000000800 */
[----:B------:R-:W-:Y:S02]  /*5a10*/  @!P5 PRMT R201, R62, 0x5410, RZ ;  /* 0x000054103ec9d816 */ /* 0x000fe400000000ff */
[----:B------:R-:W-:Y:S02]  /*5a20*/  SHF.R.U32.HI R63, RZ, 0x8, R63 ;  /* 0x00000008ff3f7819 */ /* 0x000fe4000001163f */
[----:B------:R-:W-:Y:S01]  /*5a30*/  ISETP.GE.U32.AND P5, PT, R6, R91, PT ;  /* 0x0000005b0600720c */ /* 0x000fe20003fa6070 */
[----:B------:R-:W-:Y:S01]  /*5a40*/  FFMA.FTZ R91, R100, c[0x0][0x23c], -R161 ;  /* 0x00008f00645b7a23 */ /* 0x000fe200000108a1 */
[----:B------:R-:W-:Y:S01]  /*5a50*/  PRMT R100, R204, 0x5410, R203 ;  /* 0x00005410cc647816 */ /* 0x000fe200000000cb */
[----:B------:R-:W-:Y:S01]  /*5a60*/  MUFU.EX2 R206, R206 ;  /* 0x000000ce00ce7308 */ /* 0x000fe20000000800 */
[----:B------:R-:W-:-:S02]  /*5a70*/  LOP3.LUT R63, R63, 0xffff, RZ, 0xc0, !PT ;  /* 0x0000ffff3f3f7812 */ /* 0x000fc400078ec0ff */
[----:B------:R-:W-:Y:S01]  /*5a80*/  @!P1 PRMT R204, R38, 0x5410, RZ ;  /* 0x0000541026cc9816 */ /* 0x000fe200000000ff */
[----:B------:R-:W-:Y:S01]  /*5a90*/  FFMA.FTZ R38, R116, c[0x0][0x23c], -R161 ;  /* 0x00008f0074267a23 */ /* 0x000fe200000108a1 */
[C---:B--2---:R-:W-:Y:S01]  /*5aa0*/  F2FP.PACK_AB R198, R39.reuse, R156 ;  /* 0x0000009c27c6723e */ /* 0x044fe200000000ff */
[----:B------:R-:W-:Y:S01]  /*5ab0*/  FADD.FTZ R156, R156, R143 ;  /* 0x0000008f9c9c7221 */ /* 0x000fe20000010000 */
[----:B------:R-:W-:Y:S01]  /*5ac0*/  ISETP.GE.U32.AND P1, PT, R6, R63, PT ;  /* 0x0000003f0600720c */ /* 0x000fe20003f26070 */
[----:B------:R-:W-:Y:S01]  /*5ad0*/  MUFU.EX2 R91, R91 ;  /* 0x0000005b005b7308 */ /* 0x000fe20000000800 */
[----:B------:R-:W-:Y:S01]  /*5ae0*/  SHF.R.U32.HI R62, RZ, 0x10, R153 ;  /* 0x00000010ff3e7819 */ /* 0x000fe20000011699 */
[----:B------:R-:W-:Y:S01]  /*5af0*/  @!P2 HADD2 R23, -R198.H0_H0, -RZ.H0_H0 ;  /* 0xa00000ffc617a230 */ /* 0x000fe20000000900 */
[----:B------:R-:W-:Y:S01]  /*5b00*/  PRMT R197, R198, 0x7632, R197 ;  /* 0x00007632c6c57816 */ /* 0x000fe200000000c5 */
[----:B------:R-:W-:Y:S01]  /*5b10*/  FADD.FTZ R156, R39, R156 ;  /* 0x0000009c279c7221 */ /* 0x000fe20000010000 */
[----:B------:R-:W-:-:S02]  /*5b20*/  @!P3 PRMT R203, R59, 0x5410, RZ ;  /* 0x000054103bcbb816 */ /* 0x000fc400000000ff */
[----:B------:R-:W-:Y:S01]  /*5b30*/  LOP3.LUT R59, R62, 0xff, RZ, 0xc0, !PT ;  /* 0x000000ff3e3b7812 */ /* 0x000fe200078ec0ff */
[----:B------:R-:W1:Y:S01]  /*5b40*/  MUFU.EX2 R38, R38 ;  /* 0x0000002600267308 */ /* 0x000e620000000800 */
[----:B------:R-:W-:Y:S02]  /*5b50*/  PRMT R116, R198, 0x5410, R197 ;  /* 0x00005410c6747816 */ /* 0x000fe400000000c5 */
[----:B------:R-:W-:Y:S01]  /*5b60*/  @!P2 PRMT R198, R23, 0x5410, RZ ;  /* 0x0000541017c6a816 */ /* 0x000fe200000000ff */
[----:B------:R-:W-:Y:S01]  /*5b70*/  FFMA.FTZ R23, R117, c[0x0][0x23c], -R160 ;  /* 0x00008f0075177a23 */ /* 0x000fe200000108a0 */
[----:B------:R-:W-:Y:S01]  /*5b80*/  ISETP.GE.U32.AND P2, PT, R6, R59, PT ;  /* 0x0000003b0600720c */ /* 0x000fe20003f46070 */
[----:B------:R-:W-:Y:S01]  /*5b90*/  @!P1 HADD2 R58, -R197.H0_H0, -RZ.H0_H0 ;  /* 0xa00000ffc53a9230 */ /* 0x000fe20000000900 */
[----:B------:R-:W-:Y:S01]  /*5ba0*/  SHF.R.U32.HI R153, RZ, 0x18, R153 ;  /* 0x00000018ff997819 */ /* 0x000fe20000011699 */
[----:B------:R-:W-:Y:S01]  /*5bb0*/  MUFU.EX2 R205, R205 ;  /* 0x000000cd00cd7308 */ /* 0x000fe20000000800 */
[----:B------:R-:W-:-:S02]  /*5bc0*/  LOP3.LUT R59, R69, UR5, R168, 0x96, !PT ;  /* 0x00000005453b7c12 */ /* 0x000fc4000f8e96a8 */
[----:B------:R-:W-:Y:S02]  /*5bd0*/  @!P1 PRMT R197, R58, 0x5410, RZ ;  /* 0x000054103ac59816 */ /* 0x000fe400000000ff */
[----:B------:R-:W-:Y:S02]  /*5be0*/  ISETP.GE.U32.AND P1, PT, R6, R153, PT ;  /* 0x000000990600720c */ /* 0x000fe40003f26070 */
[----:B------:R-:W-:Y:S01]  /*5bf0*/  LOP3.LUT R160, R68, 0xffff, RZ, 0xc0, !PT ;  /* 0x0000ffff44a07812 */ /* 0x000fe200078ec0ff */
[----:B------:R-:W2:Y:S01]  /*5c00*/  MUFU.EX2 R23, R23 ;  /* 0x0000001700177308 */ /* 0x000ea20000000800 */
[----:B-1----:R-:W-:Y:S02]  /*5c10*/  F2FP.PACK_AB R200, R38, R91 ;  /* 0x0000005b26c8723e */ /* 0x002fe400000000ff */
[----:B------:R-:W-:Y:S02]  /*5c20*/  LOP3.LUT R69, R162, 0xff, RZ, 0xc0, !PT ;  /* 0x000000ffa2457812 */ /* 0x000fe400078ec0ff */
[----:B------:R-:W-:Y:S01]  /*5c30*/  PRMT R199, R200, 0x7632, R199 ;  /* 0x00007632c8c77816 */ /* 0x000fe200000000c7 */
[----:B------:R-:W-:Y:S01]  /*5c40*/  @!P2 HADD2 R57, -R200.H0_H0, -RZ.H0_H0 ;  /* 0xa00000ffc839a230 */ /* 0x000fe20000000900 */
[----:B------:R-:W-:Y:S01]  /*5c50*/  ISETP.GE.U32.AND P3, PT, R6, R83, PT ;  /* 0x000000530600720c */ /* 0x000fe20003f66070 */
[----:B------:R-:W-:Y:S01]  /*5c60*/  MUFU.EX2 R214, R214 ;  /* 0x000000d600d67308 */ /* 0x000fe20000000800 */
[----:B------:R-:W-:Y:S01]  /*5c70*/  PRMT R117, R200, 0x5410, R199 ;  /* 0x00005410c8757816 */ /* 0x000fe200000000c7 */
[----:B------:R-:W-:Y:S01]  /*5c80*/  @!P1 HADD2 R56, -R199.H0_H0, -RZ.H0_H0 ;  /* 0xa00000ffc7389230 */ /* 0x000fe20000000900 */
[----:B------:R-:W-:-:S02]  /*5c90*/  @!P2 PRMT R200, R57, 0x5410, RZ ;  /* 0x0000541039c8a816 */ /* 0x000fc400000000ff */
[----:B------:R-:W-:Y:S01]  /*5ca0*/  SHF.R.U32.HI R57, RZ, 0x8, R142 ;  /* 0x00000008ff397819 */ /* 0x000fe2000001168e */
[--C-:B------:R-:W-:Y:S01]  /*5cb0*/  FFMA.FTZ R142, R130, c[0x0][0x23c], -R35.reuse ;  /* 0x00008f00828e7a23 */ /* 0x100fe20000010823 */
[----:B------:R-:W-:Y:S01]  /*5cc0*/  LOP3.LUT R83, R71, UR4, R170, 0x96, !PT ;  /* 0x0000000447537c12 */ /* 0x000fe2000f8e96aa */
[--C-:B------:R-:W-:Y:S01]  /*5cd0*/  FFMA.FTZ R71, R137, c[0x0][0x23c], -R35.reuse ;  /* 0x00008f0089477a23 */ /* 0x100fe20000010823 */
[----:B------:R-:W-:Y:S01]  /*5ce0*/  LOP3.LUT R65, R70, 0xff, RZ, 0xc0, !PT ;  /* 0x000000ff46417812 */ /* 0x000fe200078ec0ff */
[----:B------:R-:W-:Y:S01]  /*5cf0*/  MUFU.EX2 R207, R207 ;  /* 0x000000cf00cf7308 */ /* 0x000fe20000000800 */
[----:B------:R-:W-:Y:S01]  /*5d00*/  SHF.R.U32.HI R63, RZ, 0x18, R70 ;  /* 0x00000018ff3f7819 */ /* 0x000fe20000011646 */
[----:B------:R-:W-:Y:S01]  /*5d10*/  FFMA.FTZ R70, R118, c[0x0][0x23c], -R35 ;  /* 0x00008f0076467a23 */ /* 0x000fe20000010823 */
[----:B------:R-:W-:Y:S02]  /*5d20*/  LOP3.LUT R155, R68, 0xff, RZ, 0xc0, !PT ;  /* 0x000000ff449b7812 */ /* 0x000fe400078ec0ff */
[----:B------:R-:W-:-:S02]  /*5d30*/  SHF.R.U32.HI R153, RZ, 0x10, R68 ;  /* 0x00000010ff997819 */ /* 0x000fc40000011644 */
[----:B------:R-:W-:Y:S01]  /*5d40*/  SHF.R.U32.HI R58, RZ, 0x18, R68 ;  /* 0x00000018ff3a7819 */ /* 0x000fe20000011644 */
[----:B------:R-:W-:Y:S01]  /*5d50*/  MUFU.EX2 R71, R71 ;  /* 0x0000004700477308 */ /* 0x000fe20000000800 */
[----:B------:R-:W-:Y:S01]  /*5d60*/  ISETP.GE.U32.AND P2, PT, R6, R69, PT ;  /* 0x000000450600720c */ /* 0x000fe20003f46070 */
[----:B------:R-:W-:Y:S01]  /*5d70*/  IMAD.WIDE.U32 R68, R158, -0x326172a9, RZ ;  /* 0xcd9e8d579e447825 */ /* 0x000fe200078e00ff */
[----:B--2---:R-:W-:Y:S02]  /*5d80*/  F2FP.PACK_AB R194, R84, R23 ;  /* 0x0000001754c2723e */ /* 0x004fe400000000ff */
[----:B------:R-:W-:Y:S01]  /*5d90*/  LOP3.LUT R57, R57, 0xffff, RZ, 0xc0, !PT ;  /* 0x0000ffff39397812 */ /* 0x000fe200078ec0ff */
[----:B------:R-:W-:Y:S01]  /*5da0*/  FFMA.FTZ R158, R121, c[0x0][0x23c], -R34 ;  /* 0x00008f00799e7a23 */ /* 0x000fe20000010822 */
[----:B------:R-:W-:Y:S01]  /*5db0*/  @!P1 PRMT R199, R56, 0x5410, RZ ;  /* 0x0000541038c79816 */ /* 0x000fe200000000ff */
[----:B------:R-:W-:Y:S01]  /*5dc0*/  @!P4 HADD2 R51, -R194.H0_H0, -RZ.H0_H0 ;  /* 0xa00000ffc233c230 */ /* 0x000fe20000000900 */
[----:B------:R-:W-:Y:S01]  /*5dd0*/  ISETP.GE.U32.AND P1, PT, R6, R57, PT ;  /* 0x000000390600720c */ /* 0x000fe20003f26070 */
[----:B------:R-:W1:Y:S01]  /*5de0*/  MUFU.EX2 R70, R70 ;  /* 0x0000004600467308 */ /* 0x000e620000000800 */
[----:B------:R-:W-:-:S02]  /*5df0*/  PRMT R193, R194, 0x7632, R193 ;  /* 0x00007632c2c17816 */ /* 0x000fc400000000c1 */
[----:B------:R-:W-:Y:S02]  /*5e00*/  LOP3.LUT R166, R69, UR5, R166, 0x96, !PT ;  /* 0x0000000545a67c12 */ /* 0x000fe4000f8e96a6 */
[----:B------:R-:W-:Y:S02]  /*5e10*/  PRMT R118, R194, 0x5410, R193 ;  /* 0x00005410c2767816 */ /* 0x000fe400000000c1 */
[----:B------:R-:W-:Y:S01]  /*5e20*/  @!P4 PRMT R194, R51, 0x5410, RZ ;  /* 0x0000541033c2c816 */ /* 0x000fe200000000ff */
[----:B------:R-:W-:Y:S01]  /*5e30*/  MUFU.EX2 R158, R158 ;  /* 0x0000009e009e7308 */ /* 0x000fe20000000800 */
[C---:B------:R-:W-:Y:S02]  /*5e40*/  LOP3.LUT R89, R166.reuse, 0xff, RZ, 0xc0, !PT ;  /* 0x000000ffa6597812 */ /* 0x040fe400078ec0ff */
[----:B------:R-:W-:Y:S01]  /*5e50*/  LOP3.LUT R51, R166, 0xffff, RZ, 0xc0, !PT ;  /* 0x0000ffffa6337812 */ /* 0x000fe200078ec0ff */
[----:B------:R-:W-:Y:S01]  /*5e60*/  @!P1 HADD2 R50, -R193.H0_H0, -RZ.H0_H0 ;  /* 0xa00000ffc1329230 */ /* 0x000fe20000000900 */
[----:B------:R-:W-:Y:S01]  /*5e70*/  ISETP.GE.U32.AND P4, PT, R6, R89, PT ;  /* 0x000000590600720c */ /* 0x000fe20003f86070 */
[----:B------:R-:W-:Y:S01]  /*5e80*/  FFMA.FTZ R89, R134, c[0x0][0x23c], -R35 ;  /* 0x00008f0086597a23 */ /* 0x000fe20000010823 */
[----:B------:R-:W-:Y:S01]  /*5e90*/  SHF.R.U32.HI R51, RZ, 0x8, R51 ;  /* 0x00000008ff337819 */ /* 0x000fe20000011633 */
[----:B------:R-:W-:Y:S01]  /*5ea0*/  MUFU.EX2 R142, R142 ;  /* 0x0000008e008e7308 */ /* 0x000fe20000000800 */
[----:B------:R-:W-:-:S02]  /*5eb0*/  F2FP.PACK_AB R196, R247, R90 ;  /* 0x0000005af7c4723e */ /* 0x000fc400000000ff */
[----:B------:R-:W-:Y:S02]  /*5ec0*/  LOP3.LUT R51, R51, 0xffff, RZ, 0xc0, !PT ;  /* 0x0000ffff33337812 */ /* 0x000fe400078ec0ff */
[C---:B------:R-:W-:Y:S01]  /*5ed0*/  LOP3.LUT R87, R68.reuse, 0xff, RZ, 0xc0, !PT ;  /* 0x000000ff44577812 */ /* 0x040fe200078ec0ff */
[----:B------:R-:W-:Y:S01]  /*5ee0*/  @!P2 HADD2 R49, -R196.H0_H0, -RZ.H0_H0 ;  /* 0xa00000ffc431a230 */ /* 0x000fe20000000900 */
[----:B------:R-:W-:Y:S01]  /*5ef0*/  LOP3.LUT R62, R68, 0xffff, RZ, 0xc0, !PT ;  /* 0x0000ffff443e7812 */ /* 0x000fe200078ec0ff */
[----:B------:R-:W-:Y:S01]  /*5f00*/  FFMA.FTZ R69, R120, c[0x0][0x23c], -R34 ;  /* 0x00008f0078457a23 */ /* 0x000fe20000010822 */
[--C-:B------:R-:W-:Y:S01]  /*5f10*/  SHF.R.U32.HI R56, RZ, 0x10, R68.reuse ;  /* 0x00000010ff387819 */ /* 0x100fe20000011644 */
[----:B------:R-:W-:Y:S01]  /*5f20*/  MUFU.EX2 R89, R89 ;  /* 0x0000005900597308 */ /* 0x000fe20000000800 */
[----:B------:R-:W-:Y:S01]  /*5f30*/  SHF.R.U32.HI R57, RZ, 0x18, R68 ;  /* 0x00000018ff397819 */ /* 0x000fe20000011644 */
[----:B------:R-:W-:Y:S01]  /*5f40*/  FFMA.FTZ R68, R111, c[0x0][0x23c], -R34 ;  /* 0x00008f006f447a23 */ /* 0x000fe20000010822 */
[----:B------:R-:W-:-:S02]  /*5f50*/  PRMT R195, R196, 0x7632, R195 ;  /* 0x00007632c4c37816 */ /* 0x000fc400000000c3 */
[----:B------:R-:W-:Y:S02]  /*5f60*/  @!P1 PRMT R193, R50, 0x5410, RZ ;  /* 0x0000541032c19816 */ /* 0x000fe400000000ff */
[----:B-1----:R-:W-:Y:S01]  /*5f70*/  F2FP.PACK_AB R111, R70, R71 ;  /* 0x00000047466f723e */ /* 0x002fe200000000ff */
[----:B------:R-:W-:Y:S01]  /*5f80*/  @!P6 HADD2 R48, -R195.H0_H0, -RZ.H0_H0 ;  /* 0xa00000ffc330e230 */ /* 0x000fe20000000900 */
[----:B------:R-:W-:Y:S01]  /*5f90*/  ISETP.GE.U32.AND P1, PT, R6, R51, PT ;  /* 0x000000330600720c */ /* 0x000fe20003f26070 */
[----:B------:R-:W-:Y:S01]  /*5fa0*/  MUFU.EX2 R69, R69 ;  /* 0x0000004500457308 */ /* 0x000fe20000000800 */
[----:B------:R-:W-:Y:S01]  /*5fb0*/  PRMT R120, R196, 0x5410, R195 ;  /* 0x00005410c4787816 */ /* 0x000fe200000000c3 */
[----:B------:R-:W-:Y:S01]  /*5fc0*/  @!P4 HADD2 R47, -R111.H0_H0, -RZ.H0_H0 ;  /* 0xa00000ff6f2fc230 */ /* 0x000fe20000000900 */
[----:B------:R-:W-:Y:S02]  /*5fd0*/  @!P2 PRMT R196, R49, 0x5410, RZ ;  /* 0x0000541031c4a816 */ /* 0x000fe400000000ff */
[----:B------:R-:W-:-:S02]  /*5fe0*/  SHF.R.U32.HI R49, RZ, 0x10, R166 ;  /* 0x00000010ff317819 */ /* 0x000fc400000116a6 */
[----:B------:R-:W-:Y:S01]  /*5ff0*/  PRMT R110, R111, 0x7632, R110 ;  /* 0x000076326f6e7816 */ /* 0x000fe2000000006e */
[----:B------:R-:W1:Y:S01]  /*6000*/  MUFU.EX2 R68, R68 ;  /* 0x0000004400447308 */ /* 0x000e620000000800 */
[----:B------:R-:W-:Y:S02]  /*6010*/  @!P6 PRMT R195, R48, 0x5410, RZ ;  /* 0x0000541030c3e816 */ /* 0x000fe400000000ff */
[----:B------:R-:W-:Y:S01]  /*6020*/  LOP3.LUT R49, R49, 0xff, RZ, 0xc0, !PT ;  /* 0x000000ff31317812 */ /* 0x000fe200078ec0ff */
[----:B------:R-:W-:Y:S01]  /*6030*/  @!P1 HADD2 R46, -R110.H0_H0, -RZ.H0_H0 ;  /* 0xa00000ff6e2e9230 */ /* 0x000fe20000000900 */
[----:B------:R-:W-:Y:S02]  /*6040*/  PRMT R48, R111, 0x5410, R110 ;  /* 0x000054106f307816 */ /* 0x000fe4000000006e */
[----:B------:R-:W-:Y:S01]  /*6050*/  @!P4 PRMT R111, R47, 0x5410, RZ ;  /* 0x000054102f6fc816 */ /* 0x000fe200000000ff */
[----:B------:R-:W-:Y:S01]  /*6060*/  MUFU.EX2 R232, R232 ;  /* 0x000000e800e87308 */ /* 0x000fe20000000800 */
[----:B------:R-:W-:-:S02]  /*6070*/  SHF.R.U32.HI R47, RZ, 0x18, R166 ;  /* 0x00000018ff2f7819 */ /* 0x000fc400000116a6 */
[----:B------:R-:W-:Y:S02]  /*6080*/  SHF.R.U32.HI R62, RZ, 0x8, R62 ;  /* 0x00000008ff3e7819 */ /* 0x000fe4000001163e */
[C---:B------:R-:W-:Y:S02]  /*6090*/  ISETP.GE.U32.AND P6, PT, R6.reuse, R49, PT ;  /* 0x000000310600720c */ /* 0x040fe40003fc6070 */
[----:B------:R-:W-:Y:S01]  /*60a0*/  ISETP.GE.U32.AND P4, PT, R6, R47, PT ;  /* 0x0000002f0600720c */ /* 0x000fe20003f86070 */
[----:B------:R-:W-:Y:S01]  /*60b0*/  MUFU.EX2 R233, R233 ;  /* 0x000000e900e97308 */ /* 0x000fe20000000800 */
[----:B------:R-:W-:Y:S02]  /*60c0*/  LOP3.LUT R47, R62, 0xffff, RZ, 0xc0, !PT ;  /* 0x0000ffff3e2f7812 */ /* 0x000fe400078ec0ff */
[----:B------:R-:W-:Y:S02]  /*60d0*/  @!P1 PRMT R110, R46, 0x5410, RZ ;  /* 0x000054102e6e9816 */ /* 0x000fe400000000ff */
[----:B------:R-:W-:-:S02]  /*60e0*/  ISETP.GE.U32.AND P1, PT, R6, R47, PT ;  /* 0x0000002f0600720c */ /* 0x000fc40003f26070 */
[----:B-1----:R-:W-:Y:S01]  /*60f0*/  F2FP.PACK_AB R176, R68, R69 ;  /* 0x0000004544b0723e */ /* 0x002fe200000000ff */
[----:B------:R-:W-:Y:S01]  /*6100*/  MUFU.EX2 R234, R234 ;  /* 0x000000ea00ea7308 */ /* 0x000fe20000000800 */
[----:B------:R-:W-:Y:S01]  /*6110*/  ISETP.GE.U32.AND P2, PT, R6, R87, PT ;  /* 0x000000570600720c */ /* 0x000fe20003f46070 */
[----:B------:R-:W-:Y:S01]  /*6120*/  FFMA.FTZ R87, R119, c[0x0][0x23c], -R34 ;  /* 0x00008f0077577a23 */ /* 0x000fe20000010822 */
[----:B------:R-:W-:Y:S01]  /*6130*/  F2FP.PACK_AB R172, R89, R240 ;  /* 0x000000f059ac723e */ /* 0x000fe200000000ff */
[----:B------:R-:W-:Y:S01]  /*6140*/  @!P6 HADD2 R45, -R176.H0_H0, -RZ.H0_H0 ;  /* 0xa00000ffb02de230 */ /* 0x000fe20000000900 */
[----:B------:R-:W-:Y:S02]  /*6150*/  PRMT R175, R176, 0x7632, R175 ;  /* 0x00007632b0af7816 */ /* 0x000fe400000000af */
[----:B------:R-:W-:Y:S01]  /*6160*/  PRMT R171, R172, 0x7632, R171 ;  /* 0x00007632acab7816 */ /* 0x000fe200000000ab */
[----:B------:R-:W1:Y:S01]  /*6170*/  MUFU.EX2 R87, R87 ;  /* 0x0000005700577308 */ /* 0x000e620000000800 */
[----:B------:R-:W-:Y:S01]  /*6180*/  PRMT R46, R176, 0x5410, R175 ;  /* 0x00005410b02e7816 */ /* 0x000fe200000000af */
[----:B------:R-:W-:Y:S01]  /*6190*/  @!P4 HADD2 R37, -R175.H0_H0, -RZ.H0_H0 ;  /* 0xa00000ffaf25c230 */ /* 0x000fe20000000900 */
[----:B------:R-:W-:Y:S01]  /*61a0*/  @!P6 PRMT R176, R45, 0x5410, RZ ;  /* 0x000054102db0e816 */ /* 0x000fe200000000ff */
[----:B------:R-:W-:Y:S01]  /*61b0*/  @!P1 HADD2 R21, -R171.H0_H0, -RZ.H0_H0 ;  /* 0xa00000ffab159230 */ /* 0x000fe20000000900 */
[----:B------:R-:W-:Y:S01]  /*61c0*/  LOP3.LUT R45, R56, 0xff, RZ, 0xc0, !PT ;  /* 0x000000ff382d7812 */ /* 0x000fe200078ec0ff */
[----:B------:R-:W-:Y:S01]  /*61d0*/  @!P2 HADD2 R44, -R172.H0_H0, -RZ.H0_H0 ;  /* 0xa00000ffac2ca230 */ /* 0x000fe20000000900 */
[----:B------:R-:W-:Y:S01]  /*61e0*/  @!P4 PRMT R175, R37, 0x5410, RZ ;  /* 0x0000541025afc816 */ /* 0x000fe200000000ff */
[----:B------:R-:W-:Y:S01]  /*61f0*/  MUFU.EX2 R237, R237 ;  /* 0x000000ed00ed7308 */ /* 0x000fe20000000800 */
[----:B------:R-:W-:-:S02]  /*6200*/  ISETP.GE.U32.AND P4, PT, R6, R45, PT ;  /* 0x0000002d0600720c */ /* 0x000fc40003f86070 */
[----:B------:R-:W-:Y:S02]  /*6210*/  PRMT R45, R172, 0x5410, R171 ;  /* 0x00005410ac2d7816 */ /* 0x000fe400000000ab */
[----:B------:R-:W-:Y:S01]  /*6220*/  @!P1 PRMT R171, R21, 0x5410, RZ ;  /* 0x0000541015ab9816 */ /* 0x000fe200000000ff */
[----:B------:R-:W-:Y:S01]  /*6230*/  FFMA.FTZ R21, R113, c[0x0][0x23c], -R34 ;  /* 0x00008f0071157a23 */ /* 0x000fe20000010822 */
[----:B------:R-:W-:Y:S01]  /*6240*/  @!P2 PRMT R172, R44, 0x5410, RZ ;  /* 0x000054102caca816 */ /* 0x000fe200000000ff */
[----:B------:R-:W2:Y:S01]  /*6250*/  MUFU.EX2 R37, R128 ;  /* 0x0000008000257308 */ /* 0x000ea20000000800 */
[----:B------:R-:W-:Y:S01]  /*6260*/  ISETP.GE.U32.AND P2, PT, R6, R57, PT ;  /* 0x000000390600720c */ /* 0x000fe20003f46070 */
[----:B------:R-:W-:Y:S01]  /*6270*/  IMAD.WIDE.U32 R56, R88, -0x326172a9, RZ ;  /* 0xcd9e8d5758387825 */ /* 0x000fe200078e00ff */
[----:B-1----:R-:W-:Y:S02]  /*6280*/  F2FP.PACK_AB R174, R87, R158 ;  /* 0x0000009e57ae723e */ /* 0x002fe400000000ff */
[----:B------:R-:W-:Y:S01]  /*6290*/  SHF.R.U32.HI R49, RZ, 0x10, R151 ;  /* 0x00000010ff317819 */ /* 0x000fe20000011697 */
[----:B------:R-:W-:Y:S01]  /*62a0*/  FFMA.FTZ R88, R114, c[0x0][0x23c], -R35 ;  /* 0x00008f0072587a23 */ /* 0x000fe20000010823 */
[----:B------:R-:W-:Y:S01]  /*62b0*/  LOP3.LUT R47, R151, 0xff, RZ, 0xc0, !PT ;  /* 0x000000ff972f7812 */ /* 0x000fe200078ec0ff */
[----:B------:R-:W1:Y:S01]  /*62c0*/  MUFU.EX2 R21, R21 ;  /* 0x0000001500157308 */ /* 0x000e620000000800 */
[----:B------:R-:W-:Y:S01]  /*62d0*/  PRMT R173, R174, 0x7632, R173 ;  /* 0x00007632aead7816 */ /* 0x000fe200000000ad */
[----:B------:R-:W-:Y:S01]  /*62e0*/  @!P4 HADD2 R42, -R174.H0_H0, -RZ.H0_H0 ;  /* 0xa00000ffae2ac230 */ /* 0x000fe20000000900 */
[----:B------:R-:W-:-:S02]  /*62f0*/  LOP3.LUT R49, R49, 0xff, RZ, 0xc0, !PT ;  /* 0x000000ff31317812 */ /* 0x000fc400078ec0ff */
[C---:B------:R-:W-:Y:S01]  /*6300*/  ISETP.GE.U32.AND P6, PT, R6.reuse, R47, PT ;  /* 0x0000002f0600720c */ /* 0x040fe20003fc6070 */
[----:B------:R-:W-:Y:S01]  /*6310*/  @!P2 HADD2 R41, -R173.H0_H0, -RZ.H0_H0 ;  /* 0xa00000ffad29a230 */ /* 0x000fe20000000900 */
[----:B------:R-:W-:Y:S01]  /*6320*/  ISETP.GE.U32.AND P1, PT, R6, R49, PT ;  /* 0x000000310600720c */ /* 0x000fe20003f26070 */
[----:B------:R-:W3:Y:S01]  /*6330*/  MUFU.EX2 R88, R88 ;  /* 0x0000005800587308 */ /* 0x000ee20000000800 */
[----:B------:R-:W-:Y:S02]  /*6340*/  LOP3.LUT R47, R151, 0xffff, RZ, 0xc0, !PT ;  /* 0x0000ffff972f7812 */ /* 0x000fe400078ec0ff */
[----:B------:R-:W-:Y:S02]  /*6350*/  SHF.R.U32.HI R151, RZ, 0x18, R151 ;  /* 0x00000018ff977819 */ /* 0x000fe40000011697 */
[----:B------:R-:W-:Y:S02]  /*6360*/  PRMT R44, R174, 0x5410, R173 ;  /* 0x00005410ae2c7816 */ /* 0x000fe400000000ad */
[----:B--2---:R-:W-:-:S02]  /*6370*/  F2FP.PACK_AB R168, R37, R142 ;  /* 0x0000008e25a8723e */ /* 0x004fc400000000ff */
[----:B------:R-:W-:Y:S02]  /*6380*/  @!P2 PRMT R173, R41, 0x5410, RZ ;  /* 0x0000541029ada816 */ /* 0x000fe400000000ff */
[----:B------:R-:W-:Y:S01]  /*6390*/  ISETP.GE.U32.AND P2, PT, R6, R151, PT ;  /* 0x000000970600720c */ /* 0x000fe20003f46070 */
[----:B------:R-:W-:Y:S01]  /*63a0*/  @!P6 HADD2 R40, -R168.H0_H0, -RZ.H0_H0 ;  /* 0xa00000ffa828e230 */ /* 0x000fe20000000900 */
[----:B-1----:R-:W-:Y:S02]  /*63b0*/  F2FP.PACK_AB R170, R21, R140 ;  /* 0x0000008c15aa723e */ /* 0x002fe400000000ff */
[----:B------:R-:W-:Y:S02]  /*63c0*/  SHF.R.U32.HI R47, RZ, 0x8, R47 ;  /* 0x00000008ff2f7819 */ /* 0x000fe4000001162f */
[----:B------:R-:W-:Y:S01]  /*63d0*/  PRMT R167, R168, 0x7632, R167 ;  /* 0x00007632a8a77816 */ /* 0x000fe200000000a7 */
[----:B------:R-:W-:Y:S01]  /*63e0*/  @!P1 HADD2 R22, -R170.H0_H0, -RZ.H0_H0 ;  /* 0xa00000ffaa169230 */ /* 0x000fe20000000900 */
[----:B------:R-:W-:-:S02]  /*63f0*/  LOP3.LUT R47, R47, 0xffff, RZ, 0xc0, !PT ;  /* 0x0000ffff2f2f7812 */ /* 0x000fc400078ec0ff */
[----:B------:R-:W-:Y:S02]  /*6400*/  PRMT R169, R170, 0x7632, R169 ;  /* 0x00007632aaa97816 */ /* 0x000fe400000000a9 */
[----:B------:R-:W-:Y:S02]  /*6410*/  PRMT R41, R168, 0x5410, R167 ;  /* 0x00005410a8297816 */ /* 0x000fe400000000a7 */
[----:B------:R-:W-:Y:S01]  /*6420*/  @!P4 PRMT R174, R42, 0x5410, RZ ;  /* 0x000054102aaec816 */ /* 0x000fe200000000ff */
[----:B------:R-:W-:Y:S01]  /*6430*/  @!P2 HADD2 R29, -R169.H0_H0, -RZ.H0_H0 ;  /* 0xa00000ffa91da230 */ /* 0x000fe20000000900 */
[----:B------:R-:W-:Y:S02]  /*6440*/  @!P6 PRMT R168, R40, 0x5410, RZ ;  /* 0x0000541028a8e816 */ /* 0x000fe400000000ff */
[----:B------:R-:W-:Y:S02]  /*6450*/  ISETP.GE.U32.AND P4, PT, R6, R47, PT ;  /* 0x0000002f0600720c */ /* 0x000fe40003f86070 */
[----:B------:R-:W-:-:S02]  /*6460*/  PRMT R40, R170, 0x5410, R169 ;  /* 0x00005410aa287816 */ /* 0x000fc400000000a9 */
[----:B------:R-:W-:Y:S02]  /*6470*/  @!P1 PRMT R170, R22, 0x5410, RZ ;  /* 0x0000541016aa9816 */ /* 0x000fe400000000ff */
[----:B------:R-:W-:Y:S02]  /*6480*/  SHF.R.U32.HI R47, RZ, 0x8, R146 ;  /* 0x00000008ff2f7819 */ /* 0x000fe40000011692 */
[----:B------:R-:W-:Y:S02]  /*6490*/  LOP3.LUT R22, R147, 0xff, RZ, 0xc0, !PT ;  /* 0x000000ff93167812 */ /* 0x000fe400078ec0ff */
[----:B------:R-:W-:Y:S02]  /*64a0*/  PRMT R146, R144, 0x5410, R47 ;  /* 0x0000541090927816 */ /* 0x000fe4000000002f */
[----:B------:R-:W-:Y:S01]  /*64b0*/  PRMT R144, R22, 0x5410, R139 ;  /* 0x0000541016907816 */ /* 0x000fe2000000008b */
[----:B------:R-:W-:Y:S01]  /*64c0*/  FFMA.FTZ R22, R67, c[0x0][0x23c], -R34 ;  /* 0x00008f0043167a23 */ /* 0x000fe20000010822 */
[----:B------:R-:W-:Y:S01]  /*64d0*/  SHF.R.U32.HI R122, RZ, 0x8, R135 ;  /* 0x00000008ff7a7819 */ /* 0x000fe20000011687 */
[----:B------:R-:W-:Y:S01]  /*64e0*/  @!P4 HADD2 R30, -R167.H0_H0, -RZ.H0_H0 ;  /* 0xa00000ffa71ec230 */ /* 0x000fe20000000900 */
[----:B------:R-:W-:-:S02]  /*64f0*/  @!P2 PRMT R169, R29, 0x5410, RZ ;  /* 0x000054101da9a816 */ /* 0x000fc400000000ff */
[----:B------:R-:W-:Y:S01]  /*6500*/  SHF.R.U32.HI R29, RZ, 0x8, R131 ;  /* 0x00000008ff1d7819 */ /* 0x000fe20000011683 */
[----:B------:R-:W-:Y:S01]  /*6510*/  MUFU.EX2 R22, R22 ;  /* 0x0000001600167308 */ /* 0x000fe20000000800 */
[----:B------:R-:W-:Y:S02]  /*6520*/  PRMT R122, R125, 0x5410, R122 ;  /* 0x000054107d7a7816 */ /* 0x000fe4000000007a */
[----:B---3--:R-:W-:Y:S02]  /*6530*/  F2FP.PACK_AB R67, R251, R88 ;  /* 0x00000058fb43723e */ /* 0x008fe400000000ff */
[----:B------:R-:W-:Y:S02]  /*6540*/  LOP3.LUT R29, R29, 0xffff, RZ, 0xc0, !PT ;  /* 0x0000ffff1d1d7812 */ /* 0x000fe400078ec0ff */
[----:B------:R-:W-:Y:S01]  /*6550*/  LOP3.LUT R149, R149, 0xff, RZ, 0xc0, !PT ;  /* 0x000000ff95957812 */ /* 0x000fe200078ec0ff */
[----:B------:R-:W1:Y:S01]  /*6560*/  MUFU.EX2 R125, R105 ;  /* 0x00000069007d7308 */ /* 0x000e620000000800 */
[----:B------:R-:W-:Y:S01]  /*6570*/  PRMT R66, R67, 0x7632, R66 ;  /* 0x0000763243427816 */ /* 0x000fe20000000042 */
[----:B------:R-:W-:Y:S01]  /*6580*/  @!P5 HADD2 R28, -R67.H0_H0, -RZ.H0_H0 ;  /* 0xa00000ff431cd230 */ /* 0x000fe20000000900 */
[----:B------:R-:W-:-:S02]  /*6590*/  ISETP.GE.U32.AND P2, PT, R6, R29, PT ;  /* 0x0000001d0600720c */ /* 0x000fc40003f46070 */
[----:B------:R-:W-:Y:S02]  /*65a0*/  LOP3.LUT R154, R57, UR5, R154, 0x96, !PT ;  /* 0x00000005399a7c12 */ /* 0x000fe4000f8e969a */
[----:B------:R-:W-:Y:S02]  /*65b0*/  ISETP.GE.U32.AND P6, PT, R6, R149, PT ;  /* 0x000000950600720c */ /* 0x000fe40003fc6070 */
[----:B------:R-:W-:Y:S02]  /*65c0*/  PRMT R42, R67, 0x5410, R66 ;  /* 0x00005410432a7816 */ /* 0x000fe40000000042 */
[----:B------:R-:W-:Y:S02]  /*65d0*/  @!P5 PRMT R67, R28, 0x5410, RZ ;  /* 0x000054101c43d816 */ /* 0x000fe400000000ff */
[C---:B------:R-:W-:Y:S02]  /*65e0*/  LOP3.LUT R28, R154.reuse, 0xffff, RZ, 0xc0, !PT ;  /* 0x0000ffff9a1c7812 */ /* 0x040fe400078ec0ff */
[----:B------:R-:W-:Y:S01]  /*65f0*/  LOP3.LUT R29, R154, 0xff, RZ, 0xc0, !PT ;  /* 0x000000ff9a1d7812 */ /* 0x000fe200078ec0ff */
[----:B------:R-:W-:Y:S01]  /*6600*/  @!P2 HADD2 R27, -R66.H0_H0, -RZ.H0_H0 ;  /* 0xa00000ff421ba230 */ /* 0x000fe20000000900 */
[----:B------:R-:W-:-:S02]  /*6610*/  SHF.R.U32.HI R28, RZ, 0x8, R28 ;  /* 0x00000008ff1c7819 */ /* 0x000fc4000001161c */
[----:B-1----:R-:W-:Y:S02]  /*6620*/  F2FP.PACK_AB R166, R125, R22 ;  /* 0x000000167da6723e */ /* 0x002fe400000000ff */
[----:B------:R-:W-:Y:S02]  /*6630*/  ISETP.GE.U32.AND P5, PT, R6, R29, PT ;  /* 0x0000001d0600720c */ /* 0x000fe40003fa6070 */
[----:B------:R-:W-:Y:S01]  /*6640*/  LOP3.LUT R29, R28, 0xffff, RZ, 0xc0, !PT ;  /* 0x0000ffff1c1d7812 */ /* 0x000fe200078ec0ff */
[----:B------:R-:W-:Y:S01]  /*6650*/  @!P6 HADD2 R26, -R166.H0_H0, -RZ.H0_H0 ;  /* 0xa00000ffa61ae230 */ /* 0x000fe20000000900 */
[----:B------:R-:W-:Y:S02]  /*6660*/  SHF.R.U32.HI R28, RZ, 0x10, R154 ;  /* 0x00000010ff1c7819 */ /* 0x000fe4000001169a */
[----:B------:R-:W-:Y:S02]  /*6670*/  PRMT R165, R166, 0x7632, R165 ;  /* 0x00007632a6a57816 */ /* 0x000fe400000000a5 */
[----:B------:R-:W-:-:S02]  /*6680*/  @!P2 PRMT R66, R27, 0x5410, RZ ;  /* 0x000054101b42a816 */ /* 0x000fc400000000ff */
[----:B------:R-:W-:Y:S01]  /*6690*/  ISETP.GE.U32.AND P2, PT, R6, R29, PT ;  /* 0x0000001d0600720c */ /* 0x000fe20003f46070 */
[----:B------:R-:W-:Y:S01]  /*66a0*/  @!P3 HADD2 R25, -R165.H0_H0, -RZ.H0_H0 ;  /* 0xa00000ffa519b230 */ /* 0x000fe20000000900 */
[----:B------:R-:W-:Y:S02]  /*66b0*/  LOP3.LUT R27, R28, 0xff, RZ, 0xc0, !PT ;  /* 0x000000ff1c1b7812 */ /* 0x000fe400078ec0ff */
[----:B------:R-:W-:Y:S02]  /*66c0*/  PRMT R47, R166, 0x5410, R165 ;  /* 0x00005410a62f7816 */ /* 0x000fe400000000a5 */
[----:B------:R-:W-:Y:S02]  /*66d0*/  ISETP.GE.U32.AND P1, PT, R6, R63, PT ;  /* 0x0000003f0600720c */ /* 0x000fe40003f26070 */
[----:B------:R-:W-:Y:S02]  /*66e0*/  @!P6 PRMT R166, R26, 0x5410, RZ ;  /* 0x000054101aa6e816 */ /* 0x000fe400000000ff */
[----:B------:R-:W-:-:S02]  /*66f0*/  @!P4 PRMT R167, R30, 0x5410, RZ ;  /* 0x000054101ea7c816 */ /* 0x000fc400000000ff */
[----:B------:R-:W-:Y:S02]  /*6700*/  F2FP.PACK_AB R63, R215, R216 ;  /* 0x000000d8d73f723e */ /* 0x000fe400000000ff */
[C---:B------:R-:W-:Y:S02]  /*6710*/  ISETP.GE.U32.AND P6, PT, R6.reuse, R27, PT ;  /* 0x0000001b0600720c */ /* 0x040fe40003fc6070 */
[----:B------:R-:W-:Y:S01]  /*6720*/  ISETP.GE.U32.AND P4, PT, R6, R65, PT ;  /* 0x000000410600720c */ /* 0x000fe20003f86070 */
[----:B------:R-:W-:Y:S01]  /*6730*/  IMAD.WIDE.U32 R64, R145, -0x326172a9, RZ ;  /* 0xcd9e8d5791407825 */ /* 0x000fe200078e00ff */
[----:B------:R-:W-:Y:S01]  /*6740*/  PRMT R62, R63, 0x7632, R62 ;  /* 0x000076323f3e7816 */ /* 0x000fe2000000003e */
[----:B------:R-:W-:Y:S01]  /*6750*/  @!P5 HADD2 R24, -R63.H0_H0, -RZ.H0_H0 ;  /* 0xa00000ff3f18d230 */ /* 0x000fe20000000900 */
[----:B------:R-:W-:Y:S02]  /*6760*/  SHF.R.U32.HI R27, RZ, 0x18, R154 ;  /* 0x00000018ff1b7819 */ /* 0x000fe4000001169a */
[----:B------:R-:W-:Y:S01]  /*6770*/  LOP3.LUT R152, R65, UR5, R152, 0x96, !PT ;  /* 0x0000000541987c12 */ /* 0x000fe2000f8e9698 */
[----:B------:R-:W-:Y:S01]  /*6780*/  @!P2 HADD2 R19, -R62.H0_H0, -RZ.H0_H0 ;  /* 0xa00000ff3e13a230 */ /* 0x000fe20000000900 */
[----:B------:R-:W-:-:S02]  /*6790*/  LOP3.LUT R119, R64, 0xffff, RZ, 0xc0, !PT ;  /* 0x0000ffff40777812 */ /* 0x000fc400078ec0ff */
[----:B------:R-:W-:Y:S02]  /*67a0*/  F2FP.PACK_AB R65, R205, R206 ;  /* 0x000000cecd41723e */ /* 0x000fe400000000ff */
[----:B------:R-:W-:Y:S02]  /*67b0*/  @!P3 PRMT R165, R25, 0x5410, RZ ;  /* 0x0000541019a5b816 */ /* 0x000fe400000000ff */
[----:B------:R-:W-:Y:S01]  /*67c0*/  ISETP.GE.U32.AND P3, PT, R6, R27, PT ;  /* 0x0000001b0600720c */ /* 0x000fe20003f66070 */
[----:B------:R-:W-:Y:S01]  /*67d0*/  @!P6 HADD2 R18, -R65.H0_H0, -RZ.H0_H0 ;  /* 0xa00000ff4112e230 */ /* 0x000fe20000000900 */
[C---:B------:R-:W-:Y:S02]  /*67e0*/  LOP3.LUT R49, R56.reuse, 0xffff, RZ, 0xc0, !PT ;  /* 0x0000ffff38317812 */ /* 0x040fe400078ec0ff */
[----:B------:R-:W-:Y:S02]  /*67f0*/  LOP3.LUT R113, R56, 0xff, RZ, 0xc0, !PT ;  /* 0x000000ff38717812 */ /* 0x000fe400078ec0ff */
[----:B------:R-:W-:-:S02]  /*6800*/  SHF.R.U32.HI R50, RZ, 0x10, R56 ;  /* 0x00000010ff327819 */ /* 0x000fc40000011638 */
[----:B------:R-:W-:Y:S02]  /*6810*/  SHF.R.U32.HI R57, RZ, 0x18, R56 ;  /* 0x00000018ff397819 */ /* 0x000fe40000011638 */
[----:B------:R-:W-:Y:S02]  /*6820*/  LOP3.LUT R56, R64, 0xff, RZ, 0xc0, !PT ;  /* 0x000000ff40387812 */ /* 0x000fe400078ec0ff */
[--C-:B------:R-:W-:Y:S02]  /*6830*/  SHF.R.U32.HI R121, RZ, 0x10, R64.reuse ;  /* 0x00000010ff797819 */ /* 0x100fe40000011640 */
[----:B------:R-:W-:Y:S02]  /*6840*/  SHF.R.U32.HI R51, RZ, 0x18, R64 ;  /* 0x00000018ff337819 */ /* 0x000fe40000011640 */
[----:B------:R-:W-:Y:S02]  /*6850*/  PRMT R30, R63, 0x5410, R62 ;  /* 0x000054103f1e7816 */ /* 0x000fe4000000003e */
[----:B------:R-:W-:-:S02]  /*6860*/  PRMT R64, R65, 0x7632, R64 ;  /* 0x0000763241407816 */ /* 0x000fc40000000040 */
[----:B------:R-:W-:Y:S02]  /*6870*/  @!P2 PRMT R62, R19, 0x5410, RZ ;  /* 0x00005410133ea816 */ /* 0x000fe400000000ff */
[----:B------:R-:W-:Y:S01]  /*6880*/  LOP3.LUT R19, R83, 0xff, RZ, 0xc0, !PT ;  /* 0x000000ff53137812 */ /* 0x000fe200078ec0ff */
[----:B------:R-:W-:Y:S01]  /*6890*/  @!P3 HADD2 R17, -R64.H0_H0, -RZ.H0_H0 ;  /* 0xa00000ff4011b230 */ /* 0x000fe20000000900 */
[----:B------:R-:W-:Y:S02]  /*68a0*/  LOP3.LUT R27, R104, 0xffff, RZ, 0xc0, !PT ;  /* 0x0000ffff681b7812 */ /* 0x000fe400078ec0ff */
[----:B------:R-:W-:Y:S02]  /*68b0*/  @!P5 PRMT R63, R24, 0x5410, RZ ;  /* 0x00005410183fd816 */ /* 0x000fe400000000ff */
[----:B------:R-:W-:Y:S02]  /*68c0*/  LOP3.LUT R25, R107, 0xffff, RZ, 0xc0, !PT ;  /* 0x0000ffff6b197812 */ /* 0x000fe400078ec0ff */
[----:B------:R-:W-:-:S02]  /*68d0*/  ISETP.GE.U32.AND P5, PT, R6, R113, PT ;  /* 0x000000710600720c */ /* 0x000fc40003fa6070 */
[----:B------:R-:W-:Y:S01]  /*68e0*/  PRMT R28, R65, 0x5410, R64 ;  /* 0x00005410411c7816 */ /* 0x000fe20000000040 */
[----:B------:R-:W1:Y:S01]  /*68f0*/  LDSM.16.MT88.4 R112, [R210+0x9000] ;  /* 0x00900000d270783b */ /* 0x000e620000004200 */
[----:B------:R-:W-:Y:S02]  /*6900*/  SHF.R.U32.HI R24, RZ, 0x8, R160 ;  /* 0x00000008ff187819 */ /* 0x000fe400000116a0 */
[----:B------:R-:W-:Y:S02]  /*6910*/  @!P6 PRMT R65, R18, 0x5410, RZ ;  /* 0x000054101241e816 */ /* 0x000fe400000000ff */
[----:B------:R-:W-:Y:S02]  /*6920*/  SHF.R.U32.HI R26, RZ, 0x10, R107 ;  /* 0x00000010ff1a7819 */ /* 0x000fe4000001166b */
[----:B------:R-:W-:Y:S02]  /*6930*/  ISETP.GE.U32.AND P6, PT, R6, R19, PT ;  /* 0x000000130600720c */ /* 0x000fe40003fc6070 */
[----:B------:R-:W-:-:S02]  /*6940*/  LOP3.LUT R160, R104, 0xff, RZ, 0xc0, !PT ;  /* 0x000000ff68a07812 */ /* 0x000fc400078ec0ff */
[--C-:B------:R-:W-:Y:S02]  /*6950*/  SHF.R.U32.HI R29, RZ, 0x10, R104.reuse ;  /* 0x00000010ff1d7819 */ /* 0x100fe40000011668 */
[----:B------:R-:W-:Y:S02]  /*6960*/  SHF.R.U32.HI R154, RZ, 0x18, R104 ;  /* 0x00000018ff9a7819 */ /* 0x000fe40000011668 */
[----:B------:R-:W-:Y:S02]  /*6970*/  SHF.R.U32.HI R27, RZ, 0x8, R27 ;  /* 0x00000008ff1b7819 */ /* 0x000fe4000001161b */
[----:B------:R-:W-:Y:S02]  /*6980*/  LOP3.LUT R19, R107, 0xff, RZ, 0xc0, !PT ;  /* 0x000000ff6b137812 */ /* 0x000fe400078ec0ff */
[----:B------:R-:W-:Y:S02]  /*6990*/  SHF.R.U32.HI R104, RZ, 0x8, R25 ;  /* 0x00000008ff687819 */ /* 0x000fe40000011619 */
[----:B------:R-:W-:-:S02]  /*69a0*/  SHF.R.U32.HI R18, RZ, 0x18, R107 ;  /* 0x00000018ff127819 */ /* 0x000fc4000001166b */
[----:B------:R-:W-:Y:S02]  /*69b0*/  LOP3.LUT R25, R26, 0xff, RZ, 0xc0, !PT ;  /* 0x000000ff1a197812 */ /* 0x000fe400078ec0ff */
[----:B------:R-:W-:Y:S02]  /*69c0*/  PRMT R160, R160, 0x5410, R27 ;  /* 0x00005410a0a07816 */ /* 0x000fe4000000001b */
[----:B------:R-:W-:Y:S02]  /*69d0*/  PRMT R104, R19, 0x5410, R104 ;  /* 0x0000541013687816 */ /* 0x000fe40000000068 */
[----:B------:R-:W-:Y:S01]  /*69e0*/  LOP3.LUT R27, R59, 0xffff, RZ, 0xc0, !PT ;  /* 0x0000ffff3b1b7812 */ /* 0x000fe200078ec0ff */
[----:B------:R-:W-:Y:S01]  /*69f0*/  HSET2.LE.AND R160, R160, R5, PT ;  /* 0x00000005a0a07233 */ /* 0x000fe20003803000 */
[----:B------:R-:W-:Y:S02]  /*6a00*/  SHF.R.U32.HI R19, RZ, 0x10, R59 ;  /* 0x00000010ff137819 */ /* 0x000fe4000001163b */
[----:B------:R-:W-:-:S02]  /*6a10*/  F2FP.PACK_AB R231, R207, R214 ;  /* 0x000000d6cfe7723e */ /* 0x000fc400000000ff */
[----:B------:R-:W-:Y:S02]  /*6a20*/  PRMT R18, R25, 0x5410, R18 ;  /* 0x0000541019127816 */ /* 0x000fe40000000012 */
[----:B------:R-:W-:Y:S01]  /*6a30*/  @!P3 PRMT R64, R17, 0x5410, RZ ;  /* 0x000054101140b816 */ /* 0x000fe200000000ff */
[----:B------:R-:W-:Y:S01]  /*6a40*/  @!P5 HADD2 R16, -R231.H0_H0, -RZ.H0_H0 ;  /* 0xa00000ffe710d230 */ /* 0x000fe20000000900 */
[----:B------:R-:W-:Y:S01]  /*6a50*/  LOP3.LUT R25, R50, 0xff, RZ, 0xc0, !PT ;  /* 0x000000ff32197812 */ /* 0x000fe200078ec0ff */
[----:B------:R-:W-:Y:S01]  /*6a60*/  HSET2.LE.AND R18, R18, R5, PT ;  /* 0x0000000512127233 */ /* 0x000fe20003803000 */
[----:B------:R-:W-:Y:S02]  /*6a70*/  LOP3.LUT R17, R59, 0xff, RZ, 0xc0, !PT ;  /* 0x000000ff3b117812 */ /* 0x000fe400078ec0ff */
[----:B------:R-:W-:Y:S02]  /*6a80*/  SHF.R.U32.HI R50, RZ, 0x8, R27 ;  /* 0x00000008ff327819 */ /* 0x000fe4000001161b */
[----:B------:R-:W-:-:S02]  /*6a90*/  LOP3.LUT R29, R29, 0xff, RZ, 0xc0, !PT ;  /* 0x000000ff1d1d7812 */ /* 0x000fc400078ec0ff */
[----:B------:R-:W-:Y:S02]  /*6aa0*/  SHF.R.U32.HI R26, RZ, 0x18, R59 ;  /* 0x00000018ff1a7819 */ /* 0x000fe4000001163b */
[----:B------:R-:W-:Y:S02]  /*6ab0*/  LOP3.LUT R19, R19, 0xff, RZ, 0xc0, !PT ;  /* 0x000000ff13137812 */ /* 0x000fe400078ec0ff */
[----:B------:R-:W-:Y:S02]  /*6ac0*/  LOP3.LUT R134, R129, 0xff, RZ, 0xc0, !PT ;  /* 0x000000ff81867812 */ /* 0x000fe400078ec0ff */
[----:B------:R-:W-:Y:S01]  /*6ad0*/  PRMT R230, R231, 0x7632, R230 ;  /* 0x00007632e7e67816 */ /* 0x000fe200000000e6 */
[----:B------:R-:W2:Y:S01]  /*6ae0*/  LDSM.16.MT88.4 R128, [R208+0x9000] ;  /* 0x00900000d080783b */ /* 0x000ea20000004200 */
[----:B------:R-:W-:Y:S02]  /*6af0*/  PRMT R50, R17, 0x5410, R50 ;  /* 0x0000541011327816 */ /* 0x000fe40000000032 */
[----:B------:R-:W-:-:S02]  /*6b00*/  PRMT R154, R29, 0x5410, R154 ;  /* 0x000054101d9a7816 */ /* 0x000fc4000000009a */
[----:B------:R-:W-:Y:S01]  /*6b10*/  PRMT R26, R19, 0x5410, R26 ;  /* 0x00005410131a7816 */ /* 0x000fe2000000001a */
[--C-:B------:R-:W-:Y:S01]  /*6b20*/  HSET2.LE.AND R98, R50, R5.reuse, PT ;  /* 0x0000000532627233 */ /* 0x100fe20003803000 */
[----:B------:R-:W-:Y:S01]  /*6b30*/  LOP3.LUT R96, R152, 0xffff, RZ, 0xc0, !PT ;  /* 0x0000ffff98607812 */ /* 0x000fe200078ec0ff */
[--C-:B------:R-:W-:Y:S01]  /*6b40*/  HSET2.LE.AND R93, R154, R5.reuse, PT ;  /* 0x000000059a5d7233 */ /* 0x100fe20003803000 */
[----:B------:R-:W-:Y:S01]  /*6b50*/  PRMT R29, R231, 0x5410, R230 ;  /* 0x00005410e71d7816 */ /* 0x000fe200000000e6 */
[----:B------:R-:W-:Y:S01]  /*6b60*/  HSET2.LE.AND R50, R26, R5, PT ;  /* 0x000000051a327233 */ /* 0x000fe20003803000 */
[----:B------:R-:W-:Y:S02]  /*6b70*/  LOP3.LUT R153, R153, 0xff, RZ, 0xc0, !PT ;  /* 0x000000ff99997812 */ /* 0x000fe400078ec0ff */
[----:B------:R-:W-:Y:S02]  /*6b80*/  SHF.R.U32.HI R119, RZ, 0x8, R119 ;  /* 0x00000008ff777819 */ /* 0x000fe40000011677 */
[----:B------:R-:W-:-:S02]  /*6b90*/  @!P5 PRMT R231, R16, 0x5410, RZ ;  /* 0x0000541010e7d816 */ /* 0x000fc400000000ff */
[----:B------:R-:W-:Y:S02]  /*6ba0*/  SHF.R.U32.HI R16, RZ, 0x10, R152 ;  /* 0x00000010ff107819 */ /* 0x000fe40000011698 */
[----:B------:R-:W-:Y:S02]  /*6bb0*/  LOP3.LUT R19, R152, 0xff, RZ, 0xc0, !PT ;  /* 0x000000ff98137812 */ /* 0x000fe400078ec0ff */
[----:B------:R-:W-:Y:S02]  /*6bc0*/  SHF.R.U32.HI R96, RZ, 0x8, R96 ;  /* 0x00000008ff607819 */ /* 0x000fe40000011660 */
[----:B------:R-:W-:Y:S02]  /*6bd0*/  PRMT R24, R155, 0x5410, R24 ;  /* 0x000054109b187816 */ /* 0x000fe40000000018 */
[----:B------:R-:W-:Y:S02]  /*6be0*/  PRMT R58, R153, 0x5410, R58 ;  /* 0x00005410993a7816 */ /* 0x000fe4000000003a */
[----:B------:R-:W-:-:S02]  /*6bf0*/  PRMT R56, R56, 0x5410, R119 ;  /* 0x0000541038387816 */ /* 0x000fc40000000077 */
[----:B------:R-:W-:Y:S02]  /*6c00*/  LOP3.LUT R106, R121, 0xff, RZ, 0xc0, !PT ;  /* 0x000000ff796a7812 */ /* 0x000fe400078ec0ff */
[----:B------:R-:W-:Y:S02]  /*6c10*/  SHF.R.U32.HI R17, RZ, 0x18, R152 ;  /* 0x00000018ff117819 */ /* 0x000fe40000011698 */
[----:B------:R-:W-:Y:S02]  /*6c20*/  LOP3.LUT R16, R16, 0xff, RZ, 0xc0, !PT ;  /* 0x000000ff10107812 */ /* 0x000fe400078ec0ff */
[----:B------:R-:W-:Y:S01]  /*6c30*/  PRMT R26, R19, 0x5410, R96 ;  /* 0x00005410131a7816 */ /* 0x000fe20000000060 */
[--C-:B------:R-:W-:Y:S01]  /*6c40*/  HSET2.LE.AND R19, R24, R5.reuse, PT ;  /* 0x0000000518137233 */ /* 0x100fe20003803000 */
[----:B------:R-:W-:Y:S01]  /*6c50*/  LOP3.LUT R96, R98, R97, RZ, 0xc0, !PT ;  /* 0x0000006162607212 */ /* 0x000fe200078ec0ff */
[----:B------:R-:W-:Y:S01]  /*6c60*/  HSET2.LE.AND R24, R56, R5, PT ;  /* 0x0000000538187233 */ /* 0x000fe20003803000 */
[----:B------:R-:W-:-:S02]  /*6c70*/  SHF.R.U32.HI R49, RZ, 0x8, R49 ;  /* 0x00000008ff317819 */ /* 0x000fc40000011631 */
[----:B------:R-:W-:Y:S01]  /*6c80*/  LOP3.LUT R97, R50, R99, RZ, 0xc0, !PT ;  /* 0x0000006332617212 */ /* 0x000fe200078ec0ff */
[--C-:B------:R-:W-:Y:S01]  /*6c90*/  HSET2.LE.AND R99, R58, R5.reuse, PT ;  /* 0x000000053a637233 */ /* 0x100fe20003803000 */
[----:B------:R-:W-:Y:S02]  /*6ca0*/  ISETP.GE.U32.AND P2, PT, R6, R57, PT ;  /* 0x000000390600720c */ /* 0x000fe40003f46070 */
[----:B------:R-:W-:Y:S01]  /*6cb0*/  PRMT R106, R106, 0x5410, R51 ;  /* 0x000054106a6a7816 */ /* 0x000fe20000000033 */
[----:B------:R-:W3:Y:S01]  /*6cc0*/  LDSM.16.MT88.4 R56, [R210+0x9400] ;  /* 0x00940000d238783b */ /* 0x000ee20000004200 */
[----:B------:R-:W-:Y:S01]  /*6cd0*/  PRMT R16, R16, 0x5410, R17 ;  /* 0x0000541010107816 */ /* 0x000fe20000000011 */
[--C-:B------:R-:W-:Y:S01]  /*6ce0*/  HSET2.LE.AND R17, R26, R5.reuse, PT ;  /* 0x000000051a117233 */ /* 0x100fe20003803000 */
[----:B------:R-:W-:Y:S01]  /*6cf0*/  LOP3.LUT R49, R49, 0xffff, RZ, 0xc0, !PT ;  /* 0x0000ffff31317812 */ /* 0x000fe200078ec0ff */
[--C-:B------:R-:W-:Y:S01]  /*6d00*/  HSET2.LE.AND R27, R106, R5.reuse, PT ;  /* 0x000000056a1b7233 */ /* 0x100fe20003803000 */
[C---:B------:R-:W-:Y:S01]  /*6d10*/  ISETP.GE.U32.AND P3, PT, R6.reuse, R25, PT ;  /* 0x000000190600720c */ /* 0x040fe20003f66070 */
[----:B------:R-:W-:Y:S01]  /*6d20*/  HSET2.LE.AND R25, R16, R5, PT ;  /* 0x0000000510197233 */ /* 0x000fe20003803000 */
[----:B------:R-:W-:-:S02]  /*6d30*/  ISETP.GE.U32.AND P5, PT, R6, R49, PT ;  /* 0x000000310600720c */ /* 0x000fc40003fa6070 */
[----:B------:R-:W-:Y:S01]  /*6d40*/  LOP3.LUT R26, R24, R45, RZ, 0xc0, !PT ;  /* 0x0000002d181a7212 */ /* 0x000fe200078ec0ff */
[--C-:B------:R-:W-:Y:S01]  /*6d50*/  HSET2.LE.AND R45, R146, R5.reuse, PT ;  /* 0x00000005922d7233 */ /* 0x100fe20003803000 */
[----:B------:R-:W-:Y:S01]  /*6d60*/  LOP3.LUT R98, R19, R102, RZ, 0xc0, !PT ;  /* 0x0000006613627212 */ /* 0x000fe200078ec0ff */
[--C-:B------:R-:W-:Y:S01]  /*6d70*/  HSET2.LE.AND R19, R144, R5.reuse, PT ;  /* 0x0000000590137233 */ /* 0x100fe20003803000 */
[----:B------:R-:W-:Y:S01]  /*6d80*/  LOP3.LUT R99, R99, R100, RZ, 0xc0, !PT ;  /* 0x0000006463637212 */ /* 0x000fe200078ec0ff */
[----:B------:R-:W-:Y:S01]  /*6d90*/  LDSM.16.MT88.4 R144, [R210+0xa000] ;  /* 0x00a00000d290783b */ /* 0x000fe20000004200 */
[----:B------:R-:W-:Y:S02]  /*6da0*/  LOP3.LUT R27, R27, R44, RZ, 0xc0, !PT ;  /* 0x0000002c1b1b7212 */ /* 0x000fe400078ec0ff */
[----:B------:R-:W-:Y:S01]  /*6db0*/  LOP3.LUT R24, R17, R48, RZ, 0xc0, !PT ;  /* 0x0000003011187212 */ /* 0x000fe200078ec0ff */
[----:B------:R-:W-:Y:S01]  /*6dc0*/  HSET2.LE.AND R17, R104, R5, PT ;  /* 0x0000000568117233 */ /* 0x000fe20003803000 */
[----:B------:R-:W-:Y:S01]  /*6dd0*/  LOP3.LUT R25, R25, R46, RZ, 0xc0, !PT ;  /* 0x0000002e19197212 */ /* 0x000fe200078ec0ff */
[----:B------:R-:W4:Y:S01]  /*6de0*/  LDSM.16.MT88.4 R48, [R208+0x9400] ;  /* 0x00940000d030783b */ /* 0x000f220000004200 */
[----:B-1----:R-:W-:Y:S01]  /*6df0*/  HMMA.16816.F32 R100, R96, R112, RZ ;  /* 0x000000706064723c */ /* 0x002fe200000018ff */
[----:B------:R-:W-:Y:S01]  /*6e00*/  @!P5 HADD2 R20, -R230.H0_H0, -RZ.H0_H0 ;  /* 0xa00000ffe614d230 */ /* 0x000fe20000000900 */
[----:B------:R-:W-:-:S02]  /*6e10*/  LOP3.LUT R16, R17, R116, RZ, 0xc0, !PT ;  /* 0x0000007411107212 */ /* 0x000fc400078ec0ff */
[----:B------:R-:W-:Y:S02]  /*6e20*/  PRMT R134, R134, 0x5410, R123 ;  /* 0x0000541086867816 */ /* 0x000fe4000000007b */
[----:B------:R-:W-:Y:S02]  /*6e30*/  LOP3.LUT R17, R18, R117, RZ, 0xc0, !PT ;  /* 0x0000007512117212 */ /* 0x000fe400078ec0ff */
[----:B------:R-:W-:Y:S01]  /*6e40*/  HMMA.16816.F32 R104, R24, R112, RZ ;  /* 0x000000701868723c */ /* 0x000fe200000018ff */
[----:B------:R-:W-:Y:S01]  /*6e50*/  LOP3.LUT R18, R45, R118, RZ, 0xc0, !PT ;  /* 0x000000762d127212 */ /* 0x000fe200078ec0ff */
[--C-:B------:R-:W-:Y:S01]  /*6e60*/  HSET2.LE.AND R45, R122, R5.reuse, PT ;  /* 0x000000057a2d7233 */ /* 0x100fe20003803000 */
[----:B------:R-:W-:Y:S01]  /*6e70*/  @!P5 PRMT R230, R20, 0x5410, RZ ;  /* 0x0000541014e6d816 */ /* 0x000fe200000000ff */
[----:B------:R-:W-:Y:S01]  /*6e80*/  HSET2.LE.AND R134, R134, R5, PT ;  /* 0x0000000586867233 */ /* 0x000fe20003803000 */
[----:B------:R-:W-:Y:S02]  /*6e90*/  LOP3.LUT R19, R19, R120, RZ, 0xc0, !PT ;  /* 0x0000007813137212 */ /* 0x000fe400078ec0ff */
[----:B------:R-:W-:Y:S01]  /*6ea0*/  LOP3.LUT R20, R83, 0xffff, RZ, 0xc0, !PT ;  /* 0x0000ffff53147812 */ /* 0x000fe200078ec0ff */
[----:B--2---:R-:W-:Y:S01]  /*6eb0*/  HMMA.16816.F32 R116, R96, R128, RZ ;  /* 0x000000806074723c */ /* 0x004fe200000018ff */
[----:B------:R-:W-:-:S02]  /*6ec0*/  F2FP.PACK_AB R238, R233, R232 ;  /* 0x000000e8e9ee723e */ /* 0x000fc400000000ff */
[----:B------:R-:W-:Y:S02]  /*6ed0*/  LOP3.LUT R92, R160, R41, RZ, 0xc0, !PT ;  /* 0x00000029a05c7212 */ /* 0x000fe400078ec0ff */
[----:B------:R-:W-:Y:S01]  /*6ee0*/  SHF.R.U32.HI R41, RZ, 0x18, R83 ;  /* 0x00000018ff297819 */ /* 0x000fe20000011653 */
[----:B------:R-:W-:Y:S01]  /*6ef0*/  @!P3 HADD2 R14, -R238.H0_H0, -RZ.H0_H0 ;  /* 0xa00000ffee0eb230 */ /* 0x000fe20000000900 */
[----:B------:R-:W-:Y:S01]  /*6f00*/  SHF.R.U32.HI R20, RZ, 0x8, R20 ;  /* 0x00000008ff147819 */ /* 0x000fe20000011614 */
[----:B------:R-:W-:Y:S01]  /*6f10*/  HMMA.16816.F32 R120, R24, R128, RZ ;  /* 0x000000801878723c */ /* 0x000fe200000018ff */
[----:B------:R-:W-:Y:S01]  /*6f20*/  PRMT R235, R238, 0x7632, R235 ;  /* 0x00007632eeeb7816 */ /* 0x000fe200000000eb */
[----:B------:R-:W1:Y:S01]  /*6f30*/  LDSM.16.MT88.4 R160, [R208+0xa000] ;  /* 0x00a00000d0a0783b */ /* 0x000e620000004200 */
[----:B------:R-:W-:Y:S02]  /*6f40*/  ISETP.GE.U32.AND P5, PT, R6, R41, PT ;  /* 0x000000290600720c */ /* 0x000fe40003fa6070 */
[----:B------:R-:W-:Y:S01]  /*6f50*/  LOP3.LUT R93, R93, R40, RZ, 0xc0, !PT ;  /* 0x000000285d5d7212 */ /* 0x000fe200078ec0ff */
[----:B------:R-:W-:Y:S01]  /*6f60*/  @!P2 HADD2 R13, -R235.H0_H0, -RZ.H0_H0 ;  /* 0xa00000ffeb0da230 */ /* 0x000fe20000000900 */
[----:B------:R-:W-:Y:S01]  /*6f70*/  LOP3.LUT R94, R45, R42, RZ, 0xc0, !PT ;  /* 0x0000002a2d5e7212 */ /* 0x000fe200078ec0ff */
[----:B---3--:R-:W-:Y:S01]  /*6f80*/  HMMA.16816.F32 R100, R16, R56, R100 ;  /* 0x000000381064723c */ /* 0x008fe20000001864 */
[----:B------:R-:W-:Y:S01]  /*6f90*/  LOP3.LUT R95, R134, R47, RZ, 0xc0, !PT ;  /* 0x0000002f865f7212 */ /* 0x000fe200078ec0ff */
[----:B------:R-:W-:Y:S01]  /*6fa0*/  IMAD.WIDE.U32 R128, R132, -0x2daee0ad, RZ ;  /* 0xd2511f5384807825 */ /* 0x000fe200078e00ff */
[----:B------:R-:W-:Y:S01]  /*6fb0*/  LOP3.LUT R41, R20, 0xffff, RZ, 0xc0, !PT ;  /* 0x0000ffff14297812 */ /* 0x000fe200078ec0ff */
[----:B------:R-:W2:Y:S01]  /*6fc0*/  LDSM.16.MT88.4 R44, [R210+0xa400] ;  /* 0x00a40000d22c783b */ /* 0x000ea20000004200 */
[----:B------:R-:W-:-:S02]  /*6fd0*/  PRMT R112, R238, 0x5410, R235 ;  /* 0x00005410ee707816 */ /* 0x000fc400000000eb */
[----:B------:R-:W-:Y:S01]  /*6fe0*/  @!P3 PRMT R238, R14, 0x5410, RZ ;  /* 0x000054100eeeb816 */ /* 0x000fe200000000ff */
[----:B------:R-:W-:Y:S01]  /*6ff0*/  HMMA.16816.F32 R104, R92, R56, R104 ;  /* 0x000000385c68723c */ /* 0x000fe20000001868 */
[----:B------:R-:W-:Y:S01]  /*7000*/  ISETP.GE.U32.AND P3, PT, R6, R41, PT ;  /* 0x000000290600720c */ /* 0x000fe20003f66070 */
[----:B------:R-:W-:Y:S01]  /*7010*/  IMAD.WIDE.U32 R40, R136, -0x2daee0ad, RZ ;  /* 0xd2511f5388287825 */ /* 0x000fe200078e00ff */
[----:B------:R-:W-:Y:S02]  /*7020*/  LOP3.LUT R133, R133, 0xff, RZ, 0xc0, !PT ;  /* 0x000000ff85857812 */ /* 0x000fe400078ec0ff */
[----:B------:R-:W-:Y:S02]  /*7030*/  @!P2 PRMT R235, R13, 0x5410, RZ ;  /* 0x000054100deba816 */ /* 0x000fe400000000ff */
[----:B------:R-:W-:Y:S01]  /*7040*/  F2FP.PACK_AB R56, R237, R234 ;  /* 0x000000eaed38723e */ /* 0x000fe200000000ff */
[----:B----4-:R-:W-:Y:S01]  /*7050*/  HMMA.16816.F32 R116, R16, R48, R116 ;  /* 0x000000301074723c */ /* 0x010fe20000001874 */
[----:B------:R-:W-:-:S02]  /*7060*/  ISETP.GE.U32.AND P2, PT, R6, R133, PT ;  /* 0x000000850600720c */ /* 0x000fc40003f46070 */
[C---:B------:R-:W-:Y:S01]  /*7070*/  PRMT R57, R56.reuse, 0x7632, R57 ;  /* 0x0000763238397816 */ /* 0x040fe20000000039 */
[----:B------:R-:W-:Y:S01]  /*7080*/  @!P6 HADD2 R12, -R56.H0_H0, -RZ.H0_H0 ;  /* 0xa00000ff380ce230 */ /* 0x000fe20000000900 */
[----:B------:R-:W-:Y:S02]  /*7090*/  LOP3.LUT R150, R41, UR14, R150, 0x96, !PT ;  /* 0x0000000e29967c12 */ /* 0x000fe4000f8e9696 */
[----:B------:R-:W-:Y:S01]  /*70a0*/  PRMT R113, R56, 0x5410, R57 ;  /* 0x0000541038717816 */ /* 0x000fe20000000039 */
[----:B------:R-:W-:Y:S01]  /*70b0*/  HMMA.16816.F32 R120, R92, R48, R120 ;  /* 0x000000305c78723c */ /* 0x000fe20000001878 */
[----:B------:R-:W-:Y:S01]  /*70c0*/  @!P3 HADD2 R11, -R57.H0_H0, -RZ.H0_H0 ;  /* 0xa00000ff390bb230 */ /* 0x000fe20000000900 */
[----:B------:R-:W-:Y:S01]  /*70d0*/  @!P6 PRMT R56, R12, 0x5410, RZ ;  /* 0x000054100c38e816 */ /* 0x000fe200000000ff */
[----:B------:R-:W-:Y:S01]  /*70e0*/  IMAD.WIDE.U32 R150, R150, -0x326172a9, RZ ;  /* 0xcd9e8d5796967825 */ /* 0x000fe200078e00ff */
[----:B------:R-:W-:Y:S02]  /*70f0*/  LOP3.LUT R12, R129, UR19, R138, 0x96, !PT ;  /* 0x00000013810c7c12 */ /* 0x000fe4000f8e968a */
[----:B------:R-:W-:Y:S01]  /*7100*/  @!P3 PRMT R57, R11, 0x5410, RZ ;  /* 0x000054100b39b816 */ /* 0x000fe200000000ff */
[----:B------:R-:W-:Y:S01]  /*7110*/  IMAD.WIDE.U32 R48, R81, -0x2daee0ad, RZ ;  /* 0xd2511f5351307825 */ /* 0x000fe200078e00ff */
[----:B------:R-:W-:Y:S01]  /*7120*/  HMMA.16816.F32 R132, R96, R144, RZ ;  /* 0x000000906084723c */ /* 0x000fe200000018ff */
[----:B------:R-:W-:-:S02]  /*7130*/  SHF.R.U32.HI R13, RZ, 0x8, R80 ;  /* 0x00000008ff0d7819 */ /* 0x000fc40000011650 */
[----:B------:R-:W-:Y:S02]  /*7140*/  LOP3.LUT R148, R151, UR13, R148, 0x96, !PT ;  /* 0x0000000d97947c12 */ /* 0x000fe4000f8e9694 */
[----:B------:R-:W-:Y:S01]  /*7150*/  LOP3.LUT R11, R49, UR10, R40, 0x96, !PT ;  /* 0x0000000a310b7c12 */ /* 0x000fe2000f8e9628 */
[----:B------:R-:W-:Y:S01]  /*7160*/  IMAD.WIDE.U32 R40, R43, -0x2daee0ad, RZ ;  /* 0xd2511f532b287825 */ /* 0x000fe200078e00ff */
[----:B------:R-:W-:Y:S01]  /*7170*/  SHF.R.U32.HI R83, RZ, 0x10, R83 ;  /* 0x00000010ff537819 */ /* 0x000fe20000011653 */
[C---:B------:R-:W-:Y:S01]  /*7180*/  HMMA.16816.F32 R136, R24.reuse, R144, RZ ;  /* 0x000000901888723c */ /* 0x040fe200000018ff */
[----:B------:R-:W-:Y:S01]  /*7190*/  LOP3.LUT R13, R13, 0xffff, RZ, 0xc0, !PT ;  /* 0x0000ffff0d0d7812 */ /* 0x000fe200078ec0ff */
[----:B------:R-:W-:Y:S01]  /*71a0*/  IMAD.WIDE.U32 R80, R11, -0x326172a9, RZ ;  /* 0xcd9e8d570b507825 */ /* 0x000fe200078e00ff */
[----:B------:R-:W-:Y:S02]  /*71b0*/  LOP3.LUT R20, R41, UR14, R128, 0x96, !PT ;  /* 0x0000000e29147c12 */ /* 0x000fe4000f8e9680 */
[----:B------:R-:W-:Y:S01]  /*71c0*/  LOP3.LUT R83, R83, 0xff, RZ, 0xc0, !PT ;  /* 0x000000ff53537812 */ /* 0x000fe200078ec0ff */
[----:B------:R-:W-:Y:S01]  /*71d0*/  IMAD.WIDE.U32 R42, R12, -0x326172a9, RZ ;  /* 0xcd9e8d570c2a7825 */ /* 0x000fe200078e00ff */
[----:B------:R-:W-:Y:S01]  /*71e0*/  LOP3.LUT R11, R81, UR5, R150, 0x96, !PT ;  /* 0x00000005510b7c12 */ /* 0x000fe2000f8e9696 */
[----:B-1----:R-:W-:Y:S01]  /*71f0*/  HMMA.16816.F32 R152, R24, R160, RZ ;  /* 0x000000a01898723c */ /* 0x002fe200000018ff */
[----:B------:R-:W-:Y:S01]  /*7200*/  ISETP.GE.U32.AND P6, PT, R6, R83, PT ;  /* 0x000000530600720c */ /* 0x000fe20003fc6070 */
[----:B------:R-:W-:Y:S01]  /*7210*/  IMAD.WIDE.U32 R150, R20, -0x326172a9, RZ ;  /* 0xcd9e8d5714967825 */ /* 0x000fe200078e00ff */
[----:B------:R-:W-:-:S02]  /*7220*/  LOP3.LUT R82, R43, UR18, R82, 0x96, !PT ;  /* 0x000000122b527c12 */ /* 0x000fc4000f8e9652 */
[----:B------:R-:W-:Y:S01]  /*7230*/  ISETP.GE.U32.AND P3, PT, R6, R13, PT ;  /* 0x0000000d0600720c */ /* 0x000fe20003f66070 */
[----:B------:R-:W-:Y:S01]  /*7240*/  IMAD.WIDE.U32 R148, R148, -0x2daee0ad, RZ ;  /* 0xd2511f5394947825 */ /* 0x000fe200078e00ff */
[----:B------:R-:W-:Y:S01]  /*7250*/  LOP3.LUT R20, R151, UR13, R42, 0x96, !PT ;  /* 0x0000000d97147c12 */ /* 0x000fe2000f8e962a */
[-C--:B--2---:R-:W-:Y:S01]  /*7260*/  HMMA.16816.F32 R132, R16, R44.reuse, R132 ;  /* 0x0000002c1084723c */ /* 0x084fe20000001884 */
[----:B------:R-:W-:Y:S01]  /*7270*/  LOP3.LUT R13, R80, 0xffff, RZ, 0xc0, !PT ;  /* 0x0000ffff500d7812 */ /* 0x000fe200078ec0ff */
[----:B------:R-:W-:Y:S01]  /*7280*/  IMAD.WIDE.U32 R42, R82, -0x2daee0ad, RZ ;  /* 0xd2511f53522a7825 */ /* 0x000fe200078e00ff */
[----:B------:R-:W-:Y:S02]  /*7290*/  LOP3.LUT R81, R80, 0xff, RZ, 0xc0, !PT ;  /* 0x000000ff50517812 */ /* 0x000fe400078ec0ff */
[--C-:B------:R-:W-:Y:S01]  /*72a0*/  SHF.R.U32.HI R14, RZ, 0x10, R80.reuse ;  /* 0x00000010ff0e7819 */ /* 0x100fe20000011650 */
[----:B------:R-:W-:Y:S01]  /*72b0*/  IMAD.WIDE.U32 R82, R20, -0x2daee0ad, RZ ;  /* 0xd2511f5314527825 */ /* 0x000fe200078e00ff */
[----:B------:R-:W-:Y:S01]  /*72c0*/  SHF.R.U32.HI R12, RZ, 0x18, R80 ;  /* 0x00000018ff0c7819 */ /* 0x000fe20000011650 */
[----:B------:R-:W-:Y:S01]  /*72d0*/  HMMA.16816.F32 R136, R92, R44, R136 ;  /* 0x0000002c5c88723c */ /* 0x000fe20000001888 */
[----:B------:R-:W-:-:S02]  /*72e0*/  LOP3.LUT R80, R149, UR4, R48, 0x96, !PT ;  /* 0x0000000495507c12 */ /* 0x000fc4000f8e9630 */
[----:B------:R-:W-:Y:S01]  /*72f0*/  LOP3.LUT R20, R83, UR4, R42, 0x96, !PT ;  /* 0x0000000453147c12 */ /* 0x000fe2000f8e962a */
[----:B------:R-:W-:Y:S01]  /*7300*/  ULEA UR4, UR6, UR7, 0x6 ;  /* 0x0000000706047291 */ /* 0x000fe2000f8e303f */
[C---:B------:R-:W-:Y:S02]  /*7310*/  LOP3.LUT R145, R148.reuse, 0xffff, RZ, 0xc0, !PT ;  /* 0x0000ffff94917812 */ /* 0x040fe400078ec0ff */
[----:B------:R-:W-:Y:S01]  /*7320*/  LOP3.LUT R44, R43, UR10, R40, 0x96, !PT ;  /* 0x0000000a2b2c7c12 */ /* 0x000fe2000f8e9628 */
[----:B------:R-:W-:Y:S01]  /*7330*/  UIADD3 UR4, UR4, -0x40, URZ ;  /* 0xffffffc004047890 */ /* 0x000fe2000fffe03f */
[----:B------:R-:W1:Y:S01]  /*7340*/  LDSM.16.MT88.4 R40, [R208+0xa400] ;  /* 0x00a40000d028783b */ /* 0x000e620000004200 */
[----:B------:R-:W-:Y:S02]  /*7350*/  LOP3.LUT R241, R148, 0xff, RZ, 0xc0, !PT ;  /* 0x000000ff94f17812 */ /* 0x000fe400078ec0ff */
[--C-:B------:R-:W-:Y:S02]  /*7360*/  SHF.R.U32.HI R239, RZ, 0x10, R148.reuse ;  /* 0x00000010ffef7819 */ /* 0x100fe40000011694 */
[----:B------:R-:W-:Y:S01]  /*7370*/  SHF.R.U32.HI R144, RZ, 0x18, R148 ;  /* 0x00000018ff907819 */ /* 0x000fe20000011694 */
[----:B------:R-:W-:Y:S01]  /*7380*/  IMAD.WIDE.U32 R148, R44, -0x326172a9, RZ ;  /* 0xcd9e8d572c947825 */ /* 0x000fe200078e00ff */
[----:B------:R-:W-:-:S02]  /*7390*/  LOP3.LUT R129, R82, 0xffff, RZ, 0xc0, !PT ;  /* 0x0000ffff52817812 */ /* 0x000fc400078ec0ff */
[----:B------:R-:W-:Y:S02]  /*73a0*/  LOP3.LUT R128, R82, 0xff, RZ, 0xc0, !PT ;  /* 0x000000ff52807812 */ /* 0x000fe400078ec0ff */
[----:B------:R-:W-:Y:S02]  /*73b0*/  LOP3.LUT R44, R149, UR5, R150, 0x96, !PT ;  /* 0x00000005952c7c12 */ /* 0x000fe4000f8e9696 */
[C---:B------:R-:W-:Y:S02]  /*73c0*/  LOP3.LUT R48, R148.reuse, 0xffff, RZ, 0xc0, !PT ;  /* 0x0000ffff94307812 */ /* 0x040fe400078ec0ff */
[----:B------:R-:W-:Y:S02]  /*73d0*/  LOP3.LUT R250, R148, 0xff, RZ, 0xc0, !PT ;  /* 0x000000ff94fa7812 */ /* 0x000fe400078ec0ff */
[--C-:B------:R-:W-:Y:S02]  /*73e0*/  SHF.R.U32.HI R49, RZ, 0x10, R148.reuse ;  /* 0x00000010ff317819 */ /* 0x100fe40000011694 */
[----:B------:R-:W-:-:S02]  /*73f0*/  SHF.R.U32.HI R45, RZ, 0x18, R148 ;  /* 0x00000018ff2d7819 */ /* 0x000fc40000011694 */
[----:B------:R-:W-:Y:S01]  /*7400*/  HMMA.16816.F32 R148, R96, R160, RZ ;  /* 0x000000a06094723c */ /* 0x000fe200000018ff */
[--C-:B------:R-:W-:Y:S02]  /*7410*/  SHF.R.U32.HI R83, RZ, 0x10, R82.reuse ;  /* 0x00000010ff537819 */ /* 0x100fe40000011652 */
[----:B------:R-:W-:Y:S02]  /*7420*/  SHF.R.U32.HI R82, RZ, 0x18, R82 ;  /* 0x00000018ff527819 */ /* 0x000fe40000011652 */
[----:B------:R-:W-:Y:S02]  /*7430*/  LOP3.LUT R83, R83, 0xff, RZ, 0xc0, !PT ;  /* 0x000000ff53537812 */ /* 0x000fe400078ec0ff */
[----:B------:R-:W-:Y:S02]  /*7440*/  LOP3.LUT R161, R80, 0xff, RZ, 0xc0, !PT ;  /* 0x000000ff50a17812 */ /* 0x000fe400078ec0ff */
[----:B------:R-:W-:-:S04]  /*7450*/  LOP3.LUT R160, R49, 0xff, RZ, 0xc0, !PT ;  /* 0x000000ff31a07812 */ /* 0x000fc800078ec0ff */
[----:B------:R-:W-:Y:S01]  /*7460*/  PRMT R160, R160, 0x5410, R45 ;  /* 0x00005410a0a07816 */ /* 0x000fe2000000002d */
[-C--:B-1----:R-:W-:Y:S10]  /*7470*/  HMMA.16816.F32 R152, R92, R40.reuse, R152 ;  /* 0x000000285c98723c */ /* 0x082ff40000001898 */
[----:B------:R-:W-:Y:S07]  /*7480*/  HMMA.16816.F32 R148, R16, R40, R148 ;  /* 0x000000281094723c */ /* 0x000fee0000001894 */
[----:B------:R-:W-:-:S02]  /*7490*/  SHF.R.U32.HI R40, RZ, 0x8, R13 ;  /* 0x00000008ff287819 */ /* 0x000fc4000001160d */
[----:B------:R-:W-:Y:S02]  /*74a0*/  LOP3.LUT R13, R14, 0xff, RZ, 0xc0, !PT ;  /* 0x000000ff0e0d7812 */ /* 0x000fe400078ec0ff */
[----:B------:R-:W-:Y:S02]  /*74b0*/  SHF.R.U32.HI R41, RZ, 0x8, R129 ;  /* 0x00000008ff297819 */ /* 0x000fe40000011681 */
[----:B------:R-:W-:Y:S02]  /*74c0*/  PRMT R249, R13, 0x5410, R12 ;  /* 0x000054100df97816 */ /* 0x000fe4000000000c */
[----:B------:R-:W-:Y:S02]  /*74d0*/  SHF.R.U32.HI R12, RZ, 0x8, R145 ;  /* 0x00000008ff0c7819 */ /* 0x000fe40000011691 */
[----:B------:R-:W-:Y:S02]  /*74e0*/  PRMT R14, R128, 0x5410, R41 ;  /* 0x00005410800e7816 */ /* 0x000fe40000000029 */
[----:B------:R-:W-:-:S02]  /*74f0*/  SHF.R.U32.HI R41, RZ, 0x10, R11 ;  /* 0x00000010ff297819 */ /* 0x000fc4000001160b */
[----:B------:R-:W-:Y:S02]  /*7500*/  PRMT R245, R81, 0x5410, R40 ;  /* 0x0000541051f57816 */ /* 0x000fe40000000028 */
[----:B------:R-:W-:Y:S02]  /*7510*/  PRMT R129, R241, 0x5410, R12 ;  /* 0x00005410f1817816 */ /* 0x000fe4000000000c */
[C---:B------:R-:W-:Y:S01]  /*7520*/  LOP3.LUT R12, R11.reuse, 0xffff, RZ, 0xc0, !PT ;  /* 0x0000ffff0b0c7812 */ /* 0x040fe200078ec0ff */
[----:B------:R-:W-:Y:S01]  /*7530*/  IMAD.MOV.U32 R143, RZ, RZ, R245 ;  /* 0x000000ffff8f7224 */ /* 0x000fe200078e00f5 */
[----:B------:R-:W-:Y:S01]  /*7540*/  LOP3.LUT R40, R11, 0xff, RZ, 0xc0, !PT ;  /* 0x000000ff0b287812 */ /* 0x000fe200078ec0ff */
[----:B------:R-:W-:Y:S01]  /*7550*/  IMAD.MOV.U32 R245, RZ, RZ, c[0x0][0x228] ;  /* 0x00008a00fff57624 */ /* 0x000fe200078e00ff */
[----:B------:R-:W-:Y:S01]  /*7560*/  SHF.R.U32.HI R11, RZ, 0x18, R11 ;  /* 0x00000018ff0b7819 */ /* 0x000fe2000001160b */
[----:B------:R-:W-:Y:S01]  /*7570*/  HSET2.LE.AND R129, R129, R5, PT ;  /* 0x0000000581817233 */ /* 0x000fe20003803000 */
[----:B------:R-:W-:-:S02]  /*7580*/  LOP3.LUT R128, R41, 0xff, RZ, 0xc0, !PT ;  /* 0x000000ff29807812 */ /* 0x000fc400078ec0ff */
[----:B------:R-:W-:Y:S02]  /*7590*/  SHF.R.U32.HI R81, RZ, 0x8, R12 ;  /* 0x00000008ff517819 */ /* 0x000fe4000001160c */
[----:B------:R-:W-:Y:S02]  /*75a0*/  PRMT R252, R128, 0x5410, R11 ;  /* 0x0000541080fc7816 */ /* 0x000fe4000000000b */
[----:B------:R-:W-:Y:S01]  /*75b0*/  SHF.R.U32.HI R11, RZ, 0x8, R48 ;  /* 0x00000008ff0b7819 */ /* 0x000fe20000011630 */
[----:B------:R-:W-:Y:S01]  /*75c0*/  FFMA.FTZ R48, R73, c[0x0][0x23c], -R35 ;  /* 0x00008f0049307a23 */ /* 0x000fe20000010823 */
[----:B------:R-:W-:Y:S01]  /*75d0*/  SHF.R.U32.HI R145, RZ, 0x10, R80 ;  /* 0x00000010ff917819 */ /* 0x000fe20000011650 */
[----:B------:R-:W-:Y:S01]  /*75e0*/  IMAD.MOV.U32 R49, RZ, RZ, R252 ;  /* 0x000000ffff317224 */ /* 0x000fe200078e00fc */
[----:B------:R-:W-:Y:S01]  /*75f0*/  PRMT R243, R40, 0x5410, R81 ;  /* 0x0000541028f37816 */ /* 0x000fe20000000051 */
[----:B------:R-:W-:Y:S01]  /*7600*/  FADD.FTZ R73, R246, R157 ;  /* 0x0000009df6497221 */ /* 0x000fe20000010000 */
[----:B------:R-:W-:Y:S01]  /*7610*/  LOP3.LUT R40, R80, 0xffff, RZ, 0xc0, !PT ;  /* 0x0000ffff50287812 */ /* 0x000fe200078ec0ff */
[----:B------:R-:W-:Y:S01]  /*7620*/  MUFU.EX2 R48, R48 ;  /* 0x0000003000307308 */ /* 0x000fe20000000800 */
[----:B------:R-:W-:Y:S01]  /*7630*/  LOP3.LUT R13, R239, 0xff, RZ, 0xc0, !PT ;  /* 0x000000ffef0d7812 */ /* 0x000fe200078ec0ff */
[----:B------:R-:W-:Y:S01]  /*7640*/  IMAD.MOV.U32 R246, RZ, RZ, R49 ;  /* 0x000000fffff67224 */ /* 0x000fe200078e0031 */
[----:B------:R-:W-:Y:S01]  /*7650*/  SHF.R.U32.HI R80, RZ, 0x18, R80 ;  /* 0x00000018ff507819 */ /* 0x000fe20000011650 */
[----:B------:R-:W-:Y:S01]  /*7660*/  FADD.FTZ R49, R71, R70 ;  /* 0x0000004647317221 */ /* 0x000fe20000010000 */
[----:B------:R-:W-:Y:S01]  /*7670*/  PRMT R250, R250, 0x5410, R11 ;  /* 0x00005410fafa7816 */ /* 0x000fe2000000000b */
[----:B------:R-:W-:Y:S01]  /*7680*/  FADD.FTZ R242, R242, R73 ;  /* 0x00000049f2f27221 */ /* 0x000fe20000010000 */
[----:B------:R-:W-:Y:S01]  /*7690*/  LOP3.LUT R145, R145, 0xff, RZ, 0xc0, !PT ;  /* 0x000000ff91917812 */ /* 0x000fe200078ec0ff */
[----:B------:R-:W-:Y:S01]  /*76a0*/  FADD.FTZ R240, R240, R49 ;  /* 0x00000031f0f07221 */ /* 0x000fe20000010000 */
[C---:B------:R-:W-:Y:S01]  /*76b0*/  LOP3.LUT R11, R20.reuse, 0xffff, RZ, 0xc0, !PT ;  /* 0x0000ffff140b7812 */ /* 0x040fe200078ec0ff */
[----:B------:R-:W-:Y:S01]  /*76c0*/  FADD.FTZ R242, R141, R242 ;  /* 0x000000f28df27221 */ /* 0x000fe20000010000 */
[----:B------:R-:W-:Y:S01]  /*76d0*/  PRMT R13, R13, 0x5410, R144 ;  /* 0x000054100d0d7816 */ /* 0x000fe20000000090 */
[----:B------:R-:W-:Y:S01]  /*76e0*/  FADD.FTZ R89, R89, R240 ;  /* 0x000000f059597221 */ /* 0x000fe20000010000 */
[----:B------:R-:W-:Y:S01]  /*76f0*/  PRMT R12, R83, 0x5410, R82 ;  /* 0x00005410530c7816 */ /* 0x000fe20000000052 */
[----:B------:R-:W-:Y:S01]  /*7700*/  FADD.FTZ R91, R91, R242 ;  /* 0x000000f25b5b7221 */ /* 0x000fe20000010000 */
[----:B------:R-:W-:Y:S01]  /*7710*/  PRMT R145, R145, 0x5410, R80 ;  /* 0x0000541091917816 */ /* 0x000fe20000000050 */
[----:B------:R-:W-:Y:S01]  /*7720*/  FADD.FTZ R157, R69, R68 ;  /* 0x00000044459d7221 */ /* 0x000fe20000010000 */
[----:B------:R-:W-:Y:S01]  /*7730*/  SHF.R.U32.HI R11, RZ, 0x8, R11 ;  /* 0x00000008ff0b7819 */ /* 0x000fe2000001160b */
[----:B------:R-:W1:Y:S01]  /*7740*/  LDSM.16.MT88.4 R80, [R210+0xb000] ;  /* 0x00b00000d250783b */ /* 0x000e620000004200 */
[----:B------:R-:W-:Y:S01]  /*7750*/  LOP3.LUT R144, R20, 0xff, RZ, 0xc0, !PT ;  /* 0x000000ff14907812 */ /* 0x000fe200078ec0ff */
[----:B------:R-:W-:Y:S01]  /*7760*/  FADD.FTZ R158, R158, R157 ;  /* 0x0000009d9e9e7221 */ /* 0x000fe20000010000 */
[----:B------:R-:W-:Y:S01]  /*7770*/  SHF.R.U32.HI R40, RZ, 0x8, R40 ;  /* 0x00000008ff287819 */ /* 0x000fe20000011628 */
[----:B------:R-:W-:Y:S01]  /*7780*/  FADD.FTZ R142, R142, R89 ;  /* 0x000000598e8e7221 */ /* 0x000fe20000010000 */
[----:B------:R-:W-:Y:S01]  /*7790*/  PRMT R144, R144, 0x5410, R11 ;  /* 0x0000541090907816 */ /* 0x000fe2000000000b */
[----:B------:R-:W-:Y:S01]  /*77a0*/  FADD.FTZ R87, R87, R158 ;  /* 0x0000009e57577221 */ /* 0x000fe20000010000 */
[----:B------:R-:W-:Y:S01]  /*77b0*/  PRMT R161, R161, 0x5410, R40 ;  /* 0x00005410a1a17816 */ /* 0x000fe20000000028 */
[----:B------:R-:W-:Y:S01]  /*77c0*/  FADD.FTZ R91, R38, R91 ;  /* 0x0000005b265b7221 */ /* 0x000fe20000010000 */
[----:B------:R-:W-:Y:S01]  /*77d0*/  SHF.R.U32.HI R11, RZ, 0x10, R20 ;  /* 0x00000010ff0b7819 */ /* 0x000fe20000011614 */
[----:B------:R-:W-:Y:S01]  /*77e0*/  IMAD.MOV.U32 R141, RZ, RZ, R249 ;  /* 0x000000ffff8d7224 */ /* 0x000fe200078e00f9 */
[----:B------:R-:W-:Y:S01]  /*77f0*/  LOP3.LUT R40, R44, 0xffff, RZ, 0xc0, !PT ;  /* 0x0000ffff2c287812 */ /* 0x000fe200078ec0ff */
[----:B------:R-:W-:Y:S01]  /*7800*/  FADD.FTZ R90, R90, R91 ;  /* 0x0000005b5a5a7221 */ /* 0x000fe20000010000 */
[----:B------:R-:W-:Y:S01]  /*7810*/  SHF.R.U32.HI R41, RZ, 0x10, R44 ;  /* 0x00000010ff297819 */ /* 0x000fe2000001162c */
[----:B------:R-:W-:Y:S01]  /*7820*/  IMAD.SHL.U32 R249, R245, 0x8, RZ ;  /* 0x00000008f5f97824 */ /* 0x000fe200078e00ff */
[----:B------:R-:W-:Y:S01]  /*7830*/  SHF.R.U32.HI R128, RZ, 0x18, R20 ;  /* 0x00000018ff807819 */ /* 0x000fe20000011614 */
[----:B------:R-:W-:Y:S01]  /*7840*/  FADD.FTZ R247, R247, R90 ;  /* 0x0000005af7f77221 */ /* 0x000fe20000010000 */
[----:B------:R-:W-:Y:S01]  /*7850*/  LOP3.LUT R11, R11, 0xff, RZ, 0xc0, !PT ;  /* 0x000000ff0b0b7812 */ /* 0x000fe200078ec0ff */
[--C-:B------:R-:W-:Y:S01]  /*7860*/  HSET2.LE.AND R144, R144, R5.reuse, PT ;  /* 0x0000000590907233 */ /* 0x100fe20003803000 */
[----:B------:R-:W-:Y:S01]  /*7870*/  LOP3.LUT R20, R44, 0xff, RZ, 0xc0, !PT ;  /* 0x000000ff2c147812 */ /* 0x000fe200078ec0ff */
[----:B------:R-:W-:Y:S01]  /*7880*/  HSET2.LE.AND R161, R161, R5, PT ;  /* 0x00000005a1a17233 */ /* 0x000fe20003803000 */
[----:B------:R-:W-:Y:S01]  /*7890*/  SHF.R.U32.HI R45, RZ, 0x8, R40 ;  /* 0x00000008ff2d7819 */ /* 0x000fe20000011628 */
[----:B------:R-:W-:Y:S01]  /*78a0*/  FFMA.FTZ R40, R32, c[0x0][0x23c], -R34 ;  /* 0x00008f0020287a23 */ /* 0x000fe20000010822 */
[----:B------:R-:W-:Y:S01]  /*78b0*/  SHF.R.U32.HI R252, RZ, 0x18, R44 ;  /* 0x00000018fffc7819 */ /* 0x000fe2000001162c */
[----:B------:R-:W-:Y:S01]  /*78c0*/  FFMA.FTZ R44, R75, c[0x0][0x23c], -R34 ;  /* 0x00008f004b2c7a23 */ /* 0x000fe20000010822 */
[----:B------:R-:W-:Y:S01]  /*78d0*/  LOP3.LUT R41, R41, 0xff, RZ, 0xc0, !PT ;  /* 0x000000ff29297812 */ /* 0x000fe200078ec0ff */
[----:B------:R-:W-:Y:S01]  /*78e0*/  FADD.FTZ R236, R236, R247 ;  /* 0x000000f7ecec7221 */ /* 0x000fe20000010000 */
[----:B------:R-:W-:Y:S01]  /*78f0*/  PRMT R128, R11, 0x5410, R128 ;  /* 0x000054100b807816 */ /* 0x000fe20000000080 */
[----:B------:R-:W-:Y:S01]  /*7900*/  MUFU.EX2 R40, R40 ;  /* 0x0000002800287308 */ /* 0x000fe20000000800 */
[----:B------:R-:W-:Y:S01]  /*7910*/  PRMT R11, R20, 0x5410, R45 ;  /* 0x00005410140b7816 */ /* 0x000fe2000000002d */
[----:B------:R-:W-:Y:S01]  /*7920*/  IMAD.MOV.U32 R20, RZ, RZ, R243 ;  /* 0x000000ffff147224 */ /* 0x000fe200078e00f3 */
[----:B------:R-:W-:Y:S01]  /*7930*/  PRMT R252, R41, 0x5410, R252 ;  /* 0x0000541029fc7816 */ /* 0x000fe200000000fc */
[----:B------:R-:W-:-:S02]  /*7940*/  FFMA.FTZ R41, R72, c[0x0][0x23c], -R35 ;  /* 0x00008f0048297a23 */ /* 0x000fc40000010823 */
[--C-:B------:R-:W-:Y:S01]  /*7950*/  FFMA.FTZ R45, R33, c[0x0][0x23c], -R34.reuse ;  /* 0x00008f00212d7a23 */ /* 0x100fe20000010822 */
[----:B------:R-:W-:Y:S01]  /*7960*/  HSET2.LE.AND R11, R11, R5, PT ;  /* 0x000000050b0b7233 */ /* 0x000fe20003803000 */
[----:B------:R-:W-:Y:S01]  /*7970*/  FFMA.FTZ R243, R74, c[0x0][0x23c], -R34 ;  /* 0x00008f004af37a23 */ /* 0x000fe20000010822 */
[----:B------:R-:W-:Y:S01]  /*7980*/  MUFU.EX2 R44, R44 ;  /* 0x0000002c002c7308 */ /* 0x000fe20000000800 */
[----:B------:R-:W2:Y:S01]  /*7990*/  LDSM.16.MT88.4 R32, [R210+0xb400] ;  /* 0x00b40000d220783b */ /* 0x000ea20000004200 */
[----:B------:R-:W-:Y:S01]  /*79a0*/  IMAD.MOV.U32 R157, RZ, RZ, R20 ;  /* 0x000000ffff9d7224 */ /* 0x000fe200078e0014 */
[----:B-1----:R-:W-:Y:S01]  /*79b0*/  HMMA.16816.F32 R68, R96, R80, RZ ;  /* 0x000000506044723c */ /* 0x002fe200000018ff */
[----:B------:R-:W-:Y:S02]  /*79c0*/  FADD.FTZ R20, R140, R87 ;  /* 0x000000578c147221 */ /* 0x000fe40000010000 */
[----:B------:R-:W-:Y:S02]  /*79d0*/  FADD.FTZ R221, R221, R236 ;  /* 0x000000ecdddd7221 */ /* 0x000fe40000010000 */
[----:B------:R-:W1:Y:S01]  /*79e0*/  MUFU.EX2 R41, R41 ;  /* 0x0000002900297308 */ /* 0x000e620000000800 */
[----:B------:R-:W-:-:S02]  /*79f0*/  FADD.FTZ R21, R21, R20 ;  /* 0x0000001415157221 */ /* 0x000fc40000010000 */
[----:B------:R-:W-:Y:S01]  /*7a00*/  HMMA.16816.F32 R72, R24, R80, RZ ;  /* 0x000000501848723c */ /* 0x000fe200000018ff */
[----:B------:R-:W-:-:S04]  /*7a10*/  FADD.FTZ R222, R222, R221 ;  /* 0x000000dddede7221 */ /* 0x000fc80000010000 */
[----:B------:R-:W3:Y:S01]  /*7a20*/  MUFU.EX2 R45, R45 ;  /* 0x0000002d002d7308 */ /* 0x000ee20000000800 */
[----:B------:R-:W-:-:S04]  /*7a30*/  FADD.FTZ R219, R219, R222 ;  /* 0x000000dedbdb7221 */ /* 0x000fc80000010000 */
[----:B------:R-:W-:-:S03]  /*7a40*/  FADD.FTZ R220, R220, R219 ;  /* 0x000000dbdcdc7221 */ /* 0x000fc60000010000 */
[----:B------:R-:W4:Y:S01]  /*7a50*/  MUFU.EX2 R243, R243 ;  /* 0x000000f300f37308 */ /* 0x000f220000000800 */
[----:B-1----:R-:W-:Y:S01]  /*7a60*/  F2FP.PACK_AB R240, R48, R41 ;  /* 0x0000002930f0723e */ /* 0x002fe200000000ff */
[----:B------:R-:W-:-:S03]  /*7a70*/  FADD.FTZ R217, R217, R220 ;  /* 0x000000dcd9d97221 */ /* 0x000fc60000010000 */
[----:B------:R-:W-:Y:S01]  /*7a80*/  PRMT R49, R240, 0x7632, R49 ;  /* 0x00007632f0317816 */ /* 0x000fe20000000031 */
[----:B------:R-:W-:Y:S01]  /*7a90*/  @!P4 HADD2 R8, -R240.H0_H0, -RZ.H0_H0 ;  /* 0xa00000fff008c230 */ /* 0x000fe20000000900 */
[----:B------:R-:W-:Y:S01]  /*7aa0*/  FADD.FTZ R218, R218, R217 ;  /* 0x000000d9dada7221 */ /* 0x000fe20000010000 */
[----:B---3--:R-:W-:Y:S02]  /*7ab0*/  F2FP.PACK_AB R244, R45, R40 ;  /* 0x000000282df4723e */ /* 0x008fe400000000ff */
[----:B------:R-:W-:Y:S01]  /*7ac0*/  @!P3 HADD2 R7, -R49.H0_H0, -RZ.H0_H0 ;  /* 0xa00000ff3107b230 */ /* 0x000fe20000000900 */
[----:B------:R-:W-:Y:S02]  /*7ad0*/  PRMT R81, R240, 0x5410, R49 ;  /* 0x00005410f0517816 */ /* 0x000fe40000000031 */
[----:B------:R-:W-:Y:S01]  /*7ae0*/  PRMT R241, R244, 0x7632, R241 ;  /* 0x00007632f4f17816 */ /* 0x000fe200000000f1 */
[----:B------:R-:W-:Y:S01]  /*7af0*/  @!P6 HADD2 R10, -R244.H0_H0, -RZ.H0_H0 ;  /* 0xa00000fff40ae230 */ /* 0x000fe20000000900 */
[----:B------:R-:W-:-:S02]  /*7b00*/  @!P3 PRMT R49, R7, 0x5410, RZ ;  /* 0x000054100731b816 */ /* 0x000fc400000000ff */
[----:B----4-:R-:W-:Y:S01]  /*7b10*/  F2FP.PACK_AB R242, R44, R243 ;  /* 0x000000f32cf2723e */ /* 0x010fe200000000ff */
[----:B------:R-:W-:Y:S01]  /*7b20*/  @!P5 HADD2 R9, -R241.H0_H0, -RZ.H0_H0 ;  /* 0xa00000fff109d230 */ /* 0x000fe20000000900 */
[----:B------:R-:W-:Y:S01]  /*7b30*/  PRMT R80, R244, 0x5410, R241 ;  /* 0x00005410f4507816 */ /* 0x000fe200000000f1 */
[-C--:B--2---:R-:W-:Y:S01]  /*7b40*/  HMMA.16816.F32 R68, R16, R32.reuse, R68 ;  /* 0x000000201044723c */ /* 0x084fe20000001844 */
[C---:B------:R-:W-:Y:S01]  /*7b50*/  PRMT R239, R242.reuse, 0x7632, R239 ;  /* 0x00007632f2ef7816 */ /* 0x040fe200000000ef */
[----:B------:R-:W-:Y:S01]  /*7b60*/  @!P2 HADD2 R6, -R242.H0_H0, -RZ.H0_H0 ;  /* 0xa00000fff206a230 */ /* 0x000fe20000000900 */
[----:B------:R-:W-:Y:S01]  /*7b70*/  @!P5 PRMT R241, R9, 0x5410, RZ ;  /* 0x0000541009f1d816 */ /* 0x000fe200000000ff */
[----:B------:R-:W-:Y:S01]  /*7b80*/  FADD.FTZ R9, R37, R142 ;  /* 0x0000008e25097221 */ /* 0x000fe20000010000 */
[----:B------:R-:W-:Y:S01]  /*7b90*/  PRMT R140, R242, 0x5410, R239 ;  /* 0x00005410f28c7816 */ /* 0x000fe200000000ef */
[----:B------:R-:W-:Y:S01]  /*7ba0*/  @!P1 HADD2 R4, -R239.H0_H0, -RZ.H0_H0 ;  /* 0xa00000ffef049230 */ /* 0x000fe20000000900 */
[----:B------:R-:W-:Y:S01]  /*7bb0*/  @!P2 PRMT R242, R6, 0x5410, RZ ;  /* 0x0000541006f2a816 */ /* 0x000fe200000000ff */
[----:B------:R-:W-:Y:S01]  /*7bc0*/  HMMA.16816.F32 R72, R92, R32, R72 ;  /* 0x000000205c48723c */ /* 0x000fe20000001848 */
[----:B------:R-:W-:Y:S01]  /*7bd0*/  FADD.FTZ R6, R88, R9 ;  /* 0x0000000958067221 */ /* 0x000fe20000010000 */
[----:B------:R-:W-:Y:S01]  /*7be0*/  @!P6 PRMT R244, R10, 0x5410, RZ ;  /* 0x000054100af4e816 */ /* 0x000fe200000000ff */
[----:B------:R-:W-:Y:S01]  /*7bf0*/  IMAD.SHL.U32 R9, R245, 0x40, RZ ;  /* 0x00000040f5097824 */ /* 0x000fe200078e00ff */
[----:B------:R-:W-:Y:S01]  /*7c00*/  @!P1 PRMT R239, R4, 0x5410, RZ ;  /* 0x0000541004ef9816 */ /* 0x000fe200000000ff */
[--C-:B------:R-:W-:Y:S01]  /*7c10*/  HSET2.LE.AND R10, R250, R5.reuse, PT ;  /* 0x00000005fa0a7233 */ /* 0x100fe20003803000 */
[----:B------:R-:W-:Y:S01]  /*7c20*/  SHF.R.S32.HI R4, RZ, 0x1f, R36 ;  /* 0x0000001fff047819 */ /* 0x000fe20000011424 */
[----:B------:R-:W-:Y:S01]  /*7c30*/  IMAD.U32 R33, RZ, RZ, UR4 ;  /* 0x00000004ff217e24 */ /* 0x000fe2000f8e00ff */
[----:B------:R-:W-:Y:S01]  /*7c40*/  IADD3 R7, P1, R36, UR4, RZ ;  /* 0x0000000424077c10 */ /* 0x000fe2000ff3e0ff */
[----:B------:R-:W-:Y:S01]  /*7c50*/  FADD.FTZ R251, R251, R6 ;  /* 0x00000006fbfb7221 */ /* 0x000fe20000010000 */
[----:B------:R-:W1:Y:S01]  /*7c60*/  LDSM.16.MT88.4 R36, [R208+0xb000] ;  /* 0x00b00000d024783b */ /* 0x000e620000004200 */
[----:B------:R-:W-:Y:S01]  /*7c70*/  @!P4 PRMT R240, R8, 0x5410, RZ ;  /* 0x0000541008f0c816 */ /* 0x000fe200000000ff */
[--C-:B------:R-:W-:Y:S01]  /*7c80*/  HSET2.LE.AND R8, R13, R5.reuse, PT ;  /* 0x000000050d087233 */ /* 0x100fe20003803000 */
[----:B------:R-:W-:Y:S01]  /*7c90*/  LEA.HI.X.SX32 R4, R33, R4, 0x1, P1 ;  /* 0x0000000421047211 */ /* 0x000fe200008f0eff */
[--C-:B------:R-:W-:Y:S01]  /*7ca0*/  HSET2.LE.AND R13, R246, R5.reuse, PT ;  /* 0x00000005f60d7233 */ /* 0x100fe20003803000 */
[----:B------:R-:W-:Y:S01]  /*7cb0*/  LEA R32, P1, R7, c[0x0][0x1f8], 0x1 ;  /* 0x00007e0007207a11 */ /* 0x000fe200078208ff */
[----:B------:R-:W-:Y:S01]  /*7cc0*/  HSET2.LE.AND R6, R143, R5, PT ;  /* 0x000000058f067233 */ /* 0x000fe20003803000 */
[----:B------:R-:W-:Y:S01]  /*7cd0*/  LOP3.LUT R10, R10, R29, RZ, 0xc0, !PT ;  /* 0x0000001d0a0a7212 */ /* 0x000fe200078ec0ff */
[----:B------:R-:W-:Y:S01]  /*7ce0*/  IMAD R245, R245, 0x48, RZ ;  /* 0x00000048f5f57824 */ /* 0x000fe200078e02ff */
[----:B------:R-:W-:Y:S01]  /*7cf0*/  LEA.HI.X R33, R7, c[0x0][0x1fc], R4, 0x1, P1 ;  /* 0x00007f0007217a11 */ /* 0x000fe200008f0c04 */
[----:B------:R-:W-:Y:S01]  /*7d00*/  FADD.FTZ R7, R23, R156 ;  /* 0x0000009c17077221 */ /* 0x000fe20000010000 */
[----:B------:R-:W-:Y:S01]  /*7d10*/  LOP3.LUT R13, R13, R108, RZ, 0xc0, !PT ;  /* 0x0000006c0d0d7212 */ /* 0x000fe200078ec0ff */
[----:B------:R-:W-:-:S02]  /*7d20*/  FADD.FTZ R4, R22, R21 ;  /* 0x0000001516047221 */ /* 0x000fc40000010000 */
[----:B------:R-:W2:Y:S01]  /*7d30*/  LDSM.16.MT88.4 R20, [R208+0xb400] ;  /* 0x00b40000d014783b */ /* 0x000ea20000004200 */
[----:B------:R-:W-:Y:S02]  /*7d40*/  FADD.FTZ R7, R84, R7 ;  /* 0x0000000754077221 */ /* 0x000fe40000010000 */
[--C-:B------:R-:W-:Y:S01]  /*7d50*/  IMAD.WIDE R248, R249, 0x2, R32.reuse ;  /* 0x00000002f9f87825 */ /* 0x100fe200078e0220 */
[----:B------:R-:W-:Y:S03]  /*7d60*/  STG.E.U16 [R32.64], R86 ;  /* 0x0000005620007986 */ /* 0x000fe6000c101510 */
[----:B------:R-:W-:Y:S01]  /*7d70*/  IMAD.WIDE R158, R9, 0x2, R32 ;  /* 0x00000002099e7825 */ /* 0x000fe200078e0220 */
[----:B------:R3:W-:Y:S01]  /*7d80*/  STG.E.U16 [R32.64+0x2], R85 ;  /* 0x0000025520007986 */ /* 0x0007e2000c101510 */
[----:B------:R-:W-:Y:S02]  /*7d90*/  HSET2.LE.AND R9, R252, R5, PT ;  /* 0x00000005fc097233 */ /* 0x000fe40003803000 */
[----:B------:R-:W-:Y:S01]  /*7da0*/  FADD.FTZ R216, R216, R251 ;  /* 0x000000fbd8d87221 */ /* 0x000fe20000010000 */
[----:B------:R4:W-:Y:S02]  /*7db0*/  STG.E.U16 [R248.64], R126 ;  /* 0x0000007ef8007986 */ /* 0x0009e4000c101510 */
[----:B------:R-:W-:Y:S01]  /*7dc0*/  LOP3.LUT R9, R9, R28, RZ, 0xc0, !PT ;  /* 0x0000001c09097212 */ /* 0x000fe200078ec0ff */
[----:B------:R-:W-:Y:S01]  /*7dd0*/  FADD.FTZ R215, R215, R216 ;  /* 0x000000d8d7d77221 */ /* 0x000fe20000010000 */
[----:B------:R-:W-:Y:S01]  /*7de0*/  STG.E.U16 [R248.64+0x2], R127 ;  /* 0x0000027ff8007986 */ /* 0x000fe2000c101510 */
[----:B------:R-:W-:-:S02]  /*7df0*/  LOP3.LUT R28, R144, R113, RZ, 0xc0, !PT ;  /* 0x00000071901c7212 */ /* 0x000fc400078ec0ff */
[----:B------:R-:W-:Y:S01]  /*7e00*/  FADD.FTZ R214, R214, R215 ;  /* 0x000000d7d6d67221 */ /* 0x000fe20000010000 */
[----:B------:R5:W-:Y:S03]  /*7e10*/  STG.E.U16 [R158.64], R111 ;  /* 0x0000006f9e007986 */ /* 0x000be6000c101510 */
[----:B------:R-:W-:Y:S01]  /*7e20*/  FADD.FTZ R207, R207, R214 ;  /* 0x000000d6cfcf7221 */ /* 0x000fe20000010000 */
[----:B------:R2:W-:Y:S01]  /*7e30*/  STG.E.U16 [R158.64+0x2], R110 ;  /* 0x0000026e9e007986 */ /* 0x0005e2000c101510 */
[----:B-1----:R-:W-:Y:S02]  /*7e40*/  HMMA.16816.F32 R88, R24, R36, RZ ;  /* 0x000000241858723c */ /* 0x002fe400000018ff */
[----:B------:R-:W-:-:S04]  /*7e50*/  FADD.FTZ R234, R234, R207 ;  /* 0x000000cfeaea7221 */ /* 0x000fc80000010000 */
[----:B------:R-:W-:Y:S02]  /*7e60*/  FADD.FTZ R234, R237, R234 ;  /* 0x000000eaedea7221 */ /* 0x000fe40000010000 */
[----:B---3--:R-:W-:Y:S02]  /*7e70*/  HMMA.16816.F32 R84, R96, R36, RZ ;  /* 0x000000246054723c */ /* 0x008fe400000018ff */
[----:B------:R-:W-:Y:S01]  /*7e80*/  FADD.FTZ R41, R41, R234 ;  /* 0x000000ea29297221 */ /* 0x000fe20000010000 */
[----:B----4-:R-:W-:-:S04]  /*7e90*/  HSET2.LE.AND R126, R145, R5, PT ;  /* 0x00000005917e7233 */ /* 0x010fc80003803000 */
[----:B------:R-:W-:Y:S01]  /*7ea0*/  FADD.FTZ R37, R125, R4 ;  /* 0x000000047d257221 */ /* 0x000fe20000010000 */
[--C-:B------:R-:W-:Y:S01]  /*7eb0*/  HSET2.LE.AND R125, R160, R5.reuse, PT ;  /* 0x00000005a07d7233 */ /* 0x100fe20003803000 */
[----:B------:R-:W-:Y:S01]  /*7ec0*/  FADD.FTZ R36, R124, R7 ;  /* 0x000000077c247221 */ /* 0x000fe20000010000 */
[----:B------:R-:W-:Y:S01]  /*7ed0*/  LOP3.LUT R7, R8, R31, RZ, 0xc0, !PT ;  /* 0x0000001f08077212 */ /* 0x000fe200078ec0ff */
[--C-:B------:R-:W-:Y:S01]  /*7ee0*/  HSET2.LE.AND R4, R141, R5.reuse, PT ;  /* 0x000000058d047233 */ /* 0x100fe20003803000 */
[----:B------:R-:W-:Y:S01]  /*7ef0*/  LOP3.LUT R8, R11, R30, RZ, 0xc0, !PT ;  /* 0x0000001e0b087212 */ /* 0x000fe200078ec0ff */
[----:B-----5:R-:W-:Y:S01]  /*7f00*/  HSET2.LE.AND R111, R128, R5, PT ;  /* 0x00000005806f7233 */ /* 0x020fe20003803000 */
[----:B------:R-:W-:Y:S02]  /*7f10*/  LOP3.LUT R11, R125, R112, RZ, 0xc0, !PT ;  /* 0x000000707d0b7212 */ /* 0x000fe400078ec0ff */
[----:B--2---:R-:W-:Y:S01]  /*7f20*/  HMMA.16816.F32 R88, R92, R20, R88 ;  /* 0x000000145c58723c */ /* 0x004fe20000001858 */
[----:B------:R-:W-:Y:S01]  /*7f30*/  LOP3.LUT R15, R4, R15, RZ, 0xc0, !PT ;  /* 0x0000000f040f7212 */ /* 0x000fe200078ec0ff */
[----:B------:R-:W-:Y:S01]  /*7f40*/  IMAD.MOV.U32 R160, RZ, RZ, R158 ;  /* 0x000000ffffa07224 */ /* 0x000fe200078e009e */
[----:B------:R-:W-:Y:S01]  /*7f50*/  LOP3.LUT R29, R111, R80, RZ, 0xc0, !PT ;  /* 0x000000506f1d7212 */ /* 0x000fe200078ec0ff */
[----:B------:R-:W-:Y:S01]  /*7f60*/  FADD.FTZ R229, R229, R36 ;  /* 0x00000024e5e57221 */ /* 0x000fe20000010000 */
[----:B------:R-:W-:Y:S01]  /*7f70*/  LOP3.LUT R4, R161, R78, RZ, 0xc0, !PT ;  /* 0x0000004ea1047212 */ /* 0x000fe200078ec0ff */
[----:B------:R-:W-:-:S02]  /*7f80*/  IMAD.MOV.U32 R161, RZ, RZ, R159 ;  /* 0x000000ffffa17224 */ /* 0x000fc400078e009f */
[----:B------:R-:W-:Y:S01]  /*7f90*/  FADD.FTZ R206, R206, R37 ;  /* 0x00000025cece7221 */ /* 0x000fe20000010000 */
[----:B------:R-:W-:Y:S01]  /*7fa0*/  HMMA.16816.F32 R84, R16, R20, R84 ;  /* 0x000000141054723c */ /* 0x000fe20000001854 */
[----:B------:R-:W-:Y:S02]  /*7fb0*/  FADD.FTZ R228, R228, R229 ;  /* 0x000000e5e4e47221 */ /* 0x000fe40000010000 */
[----:B------:R-:W-:Y:S02]  /*7fc0*/  FADD.FTZ R205, R205, R206 ;  /* 0x000000cecdcd7221 */ /* 0x000fe40000010000 */
[----:B------:R-:W-:Y:S02]  /*7fd0*/  FADD.FTZ R227, R227, R228 ;  /* 0x000000e4e3e37221 */ /* 0x000fe40000010000 */
[--C-:B------:R-:W-:Y:S01]  /*7fe0*/  HSET2.LE.AND R21, R12, R5.reuse, PT ;  /* 0x000000050c157233 */ /* 0x100fe20003803000 */
[----:B------:R-:W-:Y:S01]  /*7ff0*/  FADD.FTZ R232, R232, R205 ;  /* 0x000000cde8e87221 */ /* 0x000fe20000010000 */
[--C-:B------:R-:W-:Y:S01]  /*8000*/  HSET2.LE.AND R12, R157, R5.reuse, PT ;  /* 0x000000059d0c7233 */ /* 0x100fe20003803000 */
[----:B------:R-:W-:Y:S01]  /*8010*/  FADD.FTZ R226, R226, R227 ;  /* 0x000000e3e2e27221 */ /* 0x000fe20000010000 */
[----:B------:R-:W-:Y:S01]  /*8020*/  HSET2.LE.AND R20, R14, R5, PT ;  /* 0x000000050e147233 */ /* 0x000fe20003803000 */
[----:B------:R-:W-:Y:S01]  /*8030*/  LOP3.LUT R14, R6, R79, RZ, 0xc0, !PT ;  /* 0x0000004f060e7212 */ /* 0x000fe200078ec0ff */
[C---:B------:R-:W-:Y:S01]  /*8040*/  HMMA.16816.F32 R156, R24.reuse, R162, RZ ;  /* 0x000000a2189c723c */ /* 0x040fe200000018ff */
[----:B------:R-:W-:Y:S01]  /*8050*/  LOP3.LUT R12, R12, R109, RZ, 0xc0, !PT ;  /* 0x0000006d0c0c7212 */ /* 0x000fe200078ec0ff */
[----:B------:R-:W-:Y:S01]  /*8060*/  FADD.FTZ R233, R233, R232 ;  /* 0x000000e8e9e97221 */ /* 0x000fe20000010000 */
[----:B------:R-:W-:Y:S01]  /*8070*/  LOP3.LUT R5, R126, R77, RZ, 0xc0, !PT ;  /* 0x0000004d7e057212 */ /* 0x000fe200078ec0ff */
[----:B------:R-:W-:Y:S01]  /*8080*/  FADD.FTZ R225, R225, R226 ;  /* 0x000000e2e1e17221 */ /* 0x000fe20000010000 */
[----:B------:R-:W-:Y:S01]  /*8090*/  LOP3.LUT R6, R129, R76, RZ, 0xc0, !PT ;  /* 0x0000004c81067212 */ /* 0x000fe200078ec0ff */
[----:B------:R-:W-:Y:S01]  /*80a0*/  FADD.FTZ R40, R40, R233 ;  /* 0x000000e928287221 */ /* 0x000fe20000010000 */
[----:B------:R-:W-:Y:S01]  /*80b0*/  LOP3.LUT R31, R21, R140, RZ, 0xc0, !PT ;  /* 0x0000008c151f7212 */ /* 0x000fe200078ec0ff */
[----:B------:R-:W-:Y:S01]  /*80c0*/  HMMA.16816.F32 R108, R24, R114, RZ ;  /* 0x00000072186c723c */ /* 0x000fe200000018ff */
[----:B------:R-:W-:Y:S01]  /*80d0*/  LOP3.LUT R30, R20, R81, RZ, 0xc0, !PT ;  /* 0x00000051141e7212 */ /* 0x000fe200078ec0ff */
[----:B------:R-:W-:-:S02]  /*80e0*/  FADD.FTZ R224, R224, R225 ;  /* 0x000000e1e0e07221 */ /* 0x000fc40000010000 */
[----:B------:R-:W-:-:S04]  /*80f0*/  FADD.FTZ R40, R45, R40 ;  /* 0x000000282d287221 */ /* 0x000fc80000010000 */
[----:B------:R-:W-:Y:S01]  /*8100*/  HMMA.16816.F32 R112, R96, R114, RZ ;  /* 0x000000726070723c */ /* 0x000fe200000018ff */
[----:B------:R-:W-:-:S07]  /*8110*/  FADD.FTZ R243, R243, R40 ;  /* 0x00000028f3f37221 */ /* 0x000fce0000010000 */
[----:B------:R-:W-:Y:S08]  /*8120*/  HMMA.16816.F32 R124, R24, R130, RZ ;  /* 0x00000082187c723c */ /* 0x000ff000000018ff */
[-C--:B------:R-:W-:Y:S08]  /*8130*/  HMMA.16816.F32 R108, R92, R58.reuse, R108 ;  /* 0x0000003a5c6c723c */ /* 0x080ff0000000186c */
[----:B------:R-:W-:Y:S07]  /*8140*/  HMMA.16816.F32 R112, R16, R58, R112 ;  /* 0x0000003a1070723c */ /* 0x000fee0000001870 */
[----:B------:R-:W-:Y:S01]  /*8150*/  IMAD.MOV.U32 R58, RZ, RZ, R160 ;  /* 0x000000ffff3a7224 */ /* 0x000fe200078e00a0 */
[----:B------:R-:W-:Y:S01]  /*8160*/  HMMA.16816.F32 R140, R24, R146, RZ ;  /* 0x00000092188c723c */ /* 0x000fe200000018ff */
[----:B------:R-:W-:-:S07]  /*8170*/  IMAD.MOV.U32 R59, RZ, RZ, R161 ;  /* 0x000000ffff3b7224 */ /* 0x000fce00078e00a1 */
[----:B------:R-:W-:Y:S08]  /*8180*/  HMMA.16816.F32 R76, R24, R82, RZ ;  /* 0x00000052184c723c */ /* 0x000ff000000018ff */
[C---:B------:R-:W-:Y:S08]  /*8190*/  HMMA.16816.F32 R128, R96.reuse, R130, RZ ;  /* 0x000000826080723c */ /* 0x040ff000000018ff */
[C---:B------:R-:W-:Y:S08]  /*81a0*/  HMMA.16816.F32 R144, R96.reuse, R146, RZ ;  /* 0x000000926090723c */ /* 0x040ff000000018ff */
[C---:B------:R-:W-:Y:S08]  /*81b0*/  HMMA.16816.F32 R160, R96.reuse, R162, RZ ;  /* 0x000000a260a0723c */ /* 0x040ff000000018ff */
[----:B------:R-:W-:Y:S08]  /*81c0*/  HMMA.16816.F32 R80, R96, R82, RZ ;  /* 0x000000526050723c */ /* 0x000ff000000018ff */
[-C--:B------:R-:W-:Y:S08]  /*81d0*/  HMMA.16816.F32 R24, R24, R38.reuse, RZ ;  /* 0x000000261818723c */ /* 0x080ff000000018ff */
[----:B------:R-:W-:Y:S08]  /*81e0*/  HMMA.16816.F32 R96, R96, R38, RZ ;  /* 0x000000266060723c */ /* 0x000ff000000018ff */
[C---:B------:R-:W-:Y:S08]  /*81f0*/  HMMA.16816.F32 R124, R92.reuse, R50, R124 ;  /* 0x000000325c7c723c */ /* 0x040ff0000000187c */
[C---:B------:R-:W-:Y:S08]  /*8200*/  HMMA.16816.F32 R140, R92.reuse, R46, R140 ;  /* 0x0000002e5c8c723c */ /* 0x040ff0000000188c */
[C---:B------:R-:W-:Y:S08]  /*8210*/  HMMA.16816.F32 R156, R92.reuse, R42, R156 ;  /* 0x0000002a5c9c723c */ /* 0x040ff0000000189c */
[C---:B------:R-:W-:Y:S08]  /*8220*/  HMMA.16816.F32 R76, R92.reuse, R34, R76 ;  /* 0x000000225c4c723c */ /* 0x040ff0000000184c */
[----:B------:R-:W-:Y:S01]  /*8230*/  HMMA.16816.F32 R92, R92, R22, R24 ;  /* 0x000000165c5c723c */ /* 0x000fe20000001818 */
[----:B------:R-:W1:Y:S07]  /*8240*/  LDSM.16.MT88.4 R24, [R210+0x9800] ;  /* 0x00980000d218783b */ /* 0x000e6e0000004200 */
[C---:B------:R-:W-:Y:S08]  /*8250*/  HMMA.16816.F32 R128, R16.reuse, R50, R128 ;  /* 0x000000321080723c */ /* 0x040ff00000001880 */
[C---:B------:R-:W-:Y:S08]  /*8260*/  HMMA.16816.F32 R144, R16.reuse, R46, R144 ;  /* 0x0000002e1090723c */ /* 0x040ff00000001890 */
[C---:B------:R-:W-:Y:S08]  /*8270*/  HMMA.16816.F32 R160, R16.reuse, R42, R160 ;  /* 0x0000002a10a0723c */ /* 0x040ff000000018a0 */
[C---:B------:R-:W-:Y:S08]  /*8280*/  HMMA.16816.F32 R80, R16.reuse, R34, R80 ;  /* 0x000000221050723c */ /* 0x040ff00000001850 */
[----:B------:R-:W-:Y:S01]  /*8290*/  HMMA.16816.F32 R96, R16, R22, R96 ;  /* 0x000000161060723c */ /* 0x000fe20000001860 */
[----:B------:R-:W2:Y:S04]  /*82a0*/  LDSM.16.MT88.4 R20, [R208+0x9800] ;  /* 0x00980000d014783b */ /* 0x000ea80000004200 */
[----:B------:R-:W3:Y:S03]  /*82b0*/  LDSM.16.MT88.4 R16, [R210+0xa800] ;  /* 0x00a80000d210783b */ /* 0x000ee60000004200 */
        /* <DEDUP_REMOVED lines=8> */
[C---:B------:R-:W-:Y:S01]  /*8340*/  HMMA.16816.F32 R128, R12.reuse, R22, R128 ;  /* 0x000000160c80723c */ /* 0x040fe20000001880 */
[----:B------:R-:W2:Y:S07]  /*8350*/  LDSM.16.MT88.4 R20, [R210+0xb800] ;  /* 0x00b80000d214783b */ /* 0x000eae0000004200 */
[-C--:B---3--:R-:W-:Y:S08]  /*8360*/  HMMA.16816.F32 R132, R12, R16.reuse, R132 ;  /* 0x000000100c84723c */ /* 0x088ff00000001884 */
[C---:B------:R-:W-:Y:S08]  /*8370*/  HMMA.16816.F32 R136, R8.reuse, R16, R136 ;  /* 0x000000100888723c */ /* 0x040ff00000001888 */
[-C--:B------:R-:W-:Y:S08]  /*8380*/  HMMA.16816.F32 R140, R8, R18.reuse, R140 ;  /* 0x00000012088c723c */ /* 0x080ff0000000188c */
[----:B------:R-:W-:Y:S01]  /*8390*/  HMMA.16816.F32 R144, R12, R18, R144 ;  /* 0x000000120c90723c */ /* 0x000fe20000001890 */
[----:B------:R-:W3:Y:S07]  /*83a0*/  LDSM.16.MT88.4 R16, [R208+0xb800] ;  /* 0x00b80000d010783b */ /* 0x000eee0000004200 */
[C---:B-1----:R-:W-:Y:S08]  /*83b0*/  HMMA.16816.F32 R152, R8.reuse, R24, R152 ;  /* 0x000000180898723c */ /* 0x042ff00000001898 */
[C---:B--2---:R-:W-:Y:S08]  /*83c0*/  HMMA.16816.F32 R72, R8.reuse, R20, R72 ;  /* 0x000000140848723c */ /* 0x044ff00000001848 */
[C---:B------:R-:W-:Y:S08]  /*83d0*/  HMMA.16816.F32 R156, R8.reuse, R26, R156 ;  /* 0x0000001a089c723c */ /* 0x040ff0000000189c */
[----:B------:R-:W-:Y:S08]  /*83e0*/  HMMA.16816.F32 R76, R8, R22, R76 ;  /* 0x00000016084c723c */ /* 0x000ff0000000184c */
[----:B------:R-:W-:Y:S08]  /*83f0*/  HMMA.16816.F32 R148, R12, R24, R148 ;  /* 0x000000180c94723c */ /* 0x000ff00000001894 */
[C---:B---3--:R-:W-:Y:S08]  /*8400*/  HMMA.16816.F32 R88, R8.reuse, R16, R88 ;  /* 0x000000100858723c */ /* 0x048ff00000001858 */
[----:B------:R-:W-:Y:S01]  /*8410*/  HMMA.16816.F32 R92, R8, R18, R92 ;  /* 0x00000012085c723c */ /* 0x000fe2000000185c */
[----:B------:R-:W1:Y:S07]  /*8420*/  LDSM.16.MT88.4 R8, [R210+0x9c00] ;  /* 0x009c0000d208783b */ /* 0x000e6e0000004200 */
[C---:B------:R-:W-:Y:S08]  /*8430*/  HMMA.16816.F32 R84, R12.reuse, R16, R84 ;  /* 0x000000100c54723c */ /* 0x040ff00000001854 */
[C---:B------:R-:W-:Y:S01]  /*8440*/  HMMA.16816.F32 R160, R12.reuse, R26, R160 ;  /* 0x0000001a0ca0723c */ /* 0x040fe200000018a0 */
[----:B------:R-:W2:Y:S07]  /*8450*/  LDSM.16.MT88.4 R24, [R208+0x9c00] ;  /* 0x009c0000d018783b */ /* 0x000eae0000004200 */
[C---:B------:R-:W-:Y:S08]  /*8460*/  HMMA.16816.F32 R68, R12.reuse, R20, R68 ;  /* 0x000000140c44723c */ /* 0x040ff00000001844 */
[C---:B------:R-:W-:Y:S01]  /*8470*/  HMMA.16816.F32 R80, R12.reuse, R22, R80 ;  /* 0x000000160c50723c */ /* 0x040fe20000001850 */
[----:B------:R-:W3:Y:S07]  /*8480*/  LDSM.16.MT88.4 R20, [R210+0xac00] ;  /* 0x00ac0000d214783b */ /* 0x000eee0000004200 */
[----:B------:R-:W-:Y:S01]  /*8490*/  HMMA.16816.F32 R96, R12, R18, R96 ;  /* 0x000000120c60723c */ /* 0x000fe20000001860 */
[----:B------:R-:W4:Y:S04]  /*84a0*/  LDSM.16.MT88.4 R16, [R208+0xac00] ;  /* 0x00ac0000d010783b */ /* 0x000f280000004200 */
[----:B------:R-:W-:Y:S03]  /*84b0*/  LDSM.16.MT88.4 R12, [R210+0xbc00] ;  /* 0x00bc0000d20c783b */ /* 0x000fe60000004200 */
[-C--:B-1----:R-:W-:Y:S08]  /*84c0*/  HMMA.16816.F32 R100, R4, R8.reuse, R100 ;  /* 0x000000080464723c */ /* 0x082ff00000001864 */
[C---:B------:R-:W-:Y:S08]  /*84d0*/  HMMA.16816.F32 R104, R28.reuse, R8, R104 ;  /* 0x000000081c68723c */ /* 0x040ff00000001868 */
[-C--:B------:R-:W-:Y:S08]  /*84e0*/  HMMA.16816.F32 R108, R28, R10.reuse, R108 ;  /* 0x0000000a1c6c723c */ /* 0x080ff0000000186c */
[C---:B------:R-:W-:Y:S01]  /*84f0*/  HMMA.16816.F32 R112, R4.reuse, R10, R112 ;  /* 0x0000000a0470723c */ /* 0x040fe20000001870 */
[----:B------:R-:W1:Y:S07]  /*8500*/  LDSM.16.MT88.4 R8, [R208+0xbc00] ;  /* 0x00bc0000d008783b */ /* 0x000e6e0000004200 */
[C---:B--2---:R-:W-:Y:S08]  /*8510*/  HMMA.16816.F32 R116, R4.reuse, R24, R116 ;  /* 0x000000180474723c */ /* 0x044ff00000001874 */
[C---:B------:R-:W-:Y:S08]  /*8520*/  HMMA.16816.F32 R128, R4.reuse, R26, R128 ;  /* 0x0000001a0480723c */ /* 0x040ff00000001880 */
[C---:B---3--:R-:W-:Y:S08]  /*8530*/  HMMA.16816.F32 R132, R4.reuse, R20, R132 ;  /* 0x000000140484723c */ /* 0x048ff00000001884 */
[C---:B------:R-:W-:Y:S08]  /*8540*/  HMMA.16816.F32 R144, R4.reuse, R22, R144 ;  /* 0x000000160490723c */ /* 0x040ff00000001890 */
[----:B----4-:R-:W-:Y:S08]  /*8550*/  HMMA.16816.F32 R148, R4, R16, R148 ;  /* 0x000000100494723c */ /* 0x010ff00000001894 */
[-C--:B-1----:R-:W-:Y:S08]  /*8560*/  HMMA.16816.F32 R88, R28, R8.reuse, R88 ;  /* 0x000000081c58723c */ /* 0x082ff00000001858 */
[C---:B------:R-:W-:Y:S07]  /*8570*/  HMMA.16816.F32 R84, R4.reuse, R8, R84 ;  /* 0x000000080454723c */ /* 0x040fee0000001854 */
[----:B------:R-:W-:Y:S01]  /*8580*/  IMAD.WIDE R8, R245, 0x2, R32 ;  /* 0x00000002f5087825 */ /* 0x000fe200078e0220 */
[C---:B------:R-:W-:Y:S04]  /*8590*/  HMMA.16816.F32 R160, R4.reuse, R18, R160 ;  /* 0x0000001204a0723c */ /* 0x040fe800000018a0 */
[----:B------:R-:W-:Y:S04]  /*85a0*/  STG.E.U16 [R8.64], R176 ;  /* 0x000000b008007986 */ /* 0x000fe8000c101510 */
[----:B------:R-:W-:Y:S01]  /*85b0*/  STG.E.U16 [R8.64+0x2], R175 ;  /* 0x000002af08007986 */ /* 0x000fe2000c101510 */
[C---:B------:R-:W-:Y:S03]  /*85c0*/  HMMA.16816.F32 R68, R4.reuse, R12, R68 ;  /* 0x0000000c0444723c */ /* 0x040fe60000001844 */
[----:B------:R-:W-:Y:S04]  /*85d0*/  STG.E.U16 [R32.64+0x10], R202 ;  /* 0x000010ca20007986 */ /* 0x000fe8000c101510 */
[----:B------:R-:W-:Y:S01]  /*85e0*/  STG.E.U16 [R32.64+0x12], R201 ;  /* 0x000012c920007986 */ /* 0x000fe2000c101510 */
[C---:B------:R-:W-:Y:S03]  /*85f0*/  HMMA.16816.F32 R80, R4.reuse, R14, R80 ;  /* 0x0000000e0450723c */ /* 0x040fe60000001850 */
[----:B------:R-:W-:Y:S04]  /*8600*/  STG.E.U16 [R248.64+0x10], R204 ;  /* 0x000010ccf8007986 */ /* 0x000fe8000c101510 */
[----:B------:R-:W-:Y:S01]  /*8610*/  STG.E.U16 [R248.64+0x12], R203 ;  /* 0x000012cbf8007986 */ /* 0x000fe2000c101510 */
[----:B------:R-:W-:Y:S03]  /*8620*/  HMMA.16816.F32 R96, R4, R10, R96 ;  /* 0x0000000a0460723c */ /* 0x000fe60000001860 */
[----:B------:R-:W-:Y:S04]  /*8630*/  STG.E.U16 [R58.64+0x10], R172 ;  /* 0x000010ac3a007986 */ /* 0x000fe8000c101510 */
[----:B------:R-:W-:Y:S01]  /*8640*/  STG.E.U16 [R58.64+0x12], R171 ;  /* 0x000012ab3a007986 */ /* 0x000fe2000c101510 */
[----:B------:R-:W-:Y:S01]  /*8650*/  FADD.FTZ R4, R223, R224 ;  /* 0x000000e0df047221 */ /* 0x000fe20000010000 */
[----:B------:R-:W-:Y:S01]  /*8660*/  HMMA.16816.F32 R120, R28, R24, R120 ;  /* 0x000000181c78723c */ /* 0x000fe20000001878 */
[----:B------:R-:W-:Y:S01]  /*8670*/  FADD.FTZ R6, R55, R218 ;  /* 0x000000da37067221 */ /* 0x000fe20000010000 */
[----:B------:R-:W-:Y:S01]  /*8680*/  STG.E.U16 [R8.64+0x10], R174 ;  /* 0x000010ae08007986 */ /* 0x000fe2000c101510 */
[----:B------:R-:W-:-:S03]  /*8690*/  FADD.FTZ R5, R48, R41 ;  /* 0x0000002930057221 */ /* 0x000fc60000010000 */
[----:B------:R-:W-:Y:S02]  /*86a0*/  STG.E.U16 [R8.64+0x12], R173 ;  /* 0x000012ad08007986 */ /* 0x000fe4000c101510 */
[C---:B------:R-:W-:Y:S02]  /*86b0*/  HMMA.16816.F32 R124, R28.reuse, R26, R124 ;  /* 0x0000001a1c7c723c */ /* 0x040fe4000000187c */
[----:B------:R-:W-:Y:S04]  /*86c0*/  STG.E.U16 [R32.64+0x20], R198 ;  /* 0x000020c620007986 */ /* 0x000fe8000c101510 */
        /* <DEDUP_REMOVED lines=19> */
[----:B------:R-:W-:Y:S02]  /*8800*/  HMMA.16816.F32 R92, R28, R10, R92 ;  /* 0x0000000a1c5c723c */ /* 0x000fe4000000185c */
[----:B------:R-:W-:Y:S04]  /*8810*/  STG.E.U16 [R8.64+0x30], R166 ;  /* 0x000030a608007986 */ /* 0x000fe8000c101510 */
        /* <DEDUP_REMOVED lines=22> */
[----:B------:R1:W-:Y:S04]  /*8980*/  STL [R1+0xc4], R4 ;  /* 0x0000c40401007387 */ /* 0x0003e80000100800 */
[----:B------:R2:W-:Y:S04]  /*8990*/  STG.E.U16 [R58.64+0x62], R57 ;  /* 0x000062393a007986 */ /* 0x0005e8000c101510 */
[----:B------:R2:W-:Y:S04]  /*89a0*/  STG.E.U16 [R8.64+0x60], R244 ;  /* 0x000060f408007986 */ /* 0x0005e8000c101510 */
[----:B------:R2:W-:Y:S04]  /*89b0*/  STG.E.U16 [R8.64+0x62], R241 ;  /* 0x000062f108007986 */ /* 0x0005e8000c101510 */
[----:B------:R2:W-:Y:S04]  /*89c0*/  STG.E.U16 [R32.64+0x70], R178 ;  /* 0x000070b220007986 */ /* 0x0005e8000c101510 */
[----:B------:R2:W-:Y:S04]  /*89d0*/  STG.E.U16 [R32.64+0x72], R177 ;  /* 0x000072b120007986 */ /* 0x0005e8000c101510 */
[----:B------:R2:W-:Y:S01]  /*89e0*/  STG.E.U16 [R248.64+0x70], R180 ;  /* 0x000070b4f8007986 */ /* 0x0005e2000c101510 */
[----:B-1----:R-:W-:-:S03]  /*89f0*/  FADD.FTZ R4, R44, R243 ;  /* 0x000000f32c047221 */ /* 0x002fc60000010000 */
[----:B------:R2:W-:Y:S04]  /*8a00*/  STG.E.U16 [R248.64+0x72], R179 ;  /* 0x000072b3f8007986 */ /* 0x0005e8000c101510 */
[----:B------:R2:W-:Y:S04]  /*8a10*/  STG.E.U16 [R58.64+0x70], R240 ;  /* 0x000070f03a007986 */ /* 0x0005e8000c101510 */
[----:B------:R2:W-:Y:S04]  /*8a20*/  STL [R1+0xc0], R6 ;  /* 0x0000c00601007387 */ /* 0x0005e80000100800 */
[----:B------:R2:W-:Y:S04]  /*8a30*/  STG.E.U16 [R58.64+0x72], R49 ;  /* 0x000072313a007986 */ /* 0x0005e8000c101510 */
[----:B------:R2:W-:Y:S04]  /*8a40*/  STL [R1+0xc8], R4 ;  /* 0x0000c80401007387 */ /* 0x0005e80000100800 */
[----:B------:R2:W-:Y:S04]  /*8a50*/  STG.E.U16 [R8.64+0x70], R242 ;  /* 0x000070f208007986 */ /* 0x0005e8000c101510 */
[----:B------:R2:W-:Y:S04]  /*8a60*/  STG.E.U16 [R8.64+0x72], R239 ;  /* 0x000072ef08007986 */ /* 0x0005e8000c101510 */
[----:B------:R2:W-:Y:S01]  /*8a70*/  STL [R1+0x94], R5 ;  /* 0x0000940501007387 */ /* 0x0005e20000100800 */
[----:B------:R-:W-:Y:S05]  /*8a80*/  @!P0 BRA `(.L_x_495) ;  /* 0x000072b000008947 */ /* 0x000fea0003800000 */
[----:B------:R-:W3:Y:S01]  /*8a90*/  LDL R250, [R1+0x70] ;  /* 0x0000700001fa7983 */ /* 0x000ee20000100800 */
[----:B------:R-:W-:Y:S01]  /*8aa0*/  IMAD.MOV.U32 R167, RZ, RZ, R0 ;  /* 0x000000ffffa77224 */ /* 0x000fe200078e0000 */
[----:B------:R-:W-:Y:S01]  /*8ab0*/  MOV R165, R2 ;  /* 0x0000000200a57202 */ /* 0x000fe20000000f00 */
[----:B------:R-:W-:Y:S01]  /*8ac0*/  IMAD.MOV.U32 R166, RZ, RZ, R3 ;  /* 0x000000ffffa67224 */ /* 0x000fe200078e0003 */
[----:B------:R-:W4:Y:S01]  /*8ad0*/  LDL R246, [R1+0x6c] ;  /* 0x00006c0001f67983 */ /* 0x000f220000100800 */
[----:B------:R-:W1:Y:S01]  /*8ae0*/  LDC.U8 R0, c[0x0][0x2d8] ;  /* 0x0000b600ff007b82 */ /* 0x000e620000000000 */
[----:B--2---:R-:W-:Y:S01]  /*8af0*/  IMAD.MOV.U32 R6, RZ, RZ, c[0x0][0x228] ;  /* 0x00008a00ff067624 */ /* 0x004fe200078e00ff */
[C---:B------:R-:W-:Y:S01]  /*8b00*/  IADD3 R2, R54.reuse, 0x4, RZ ;  /* 0x0000000436027810 */ /* 0x040fe20007ffe0ff */
[----:B------:R-:W-:Y:S01]  /*8b10*/  IMAD.WIDE.U32 R8, R54, -0x326172a9, RZ ;  /* 0xcd9e8d5736087825 */ /* 0x000fe200078e00ff */
[----:B------:R-:W-:Y:S01]  /*8b20*/  IADD3 R168, P0, R32, -0x80, RZ ;  /* 0xffffff8020a87810 */ /* 0x000fe20007f1e0ff */
[----:B------:R-:W-:Y:S01]  /*8b30*/  UIADD3 UR24, UR6, -0x2, URZ ;  /* 0xfffffffe06187890 */ /* 0x000fe2000fffe03f */
[----:B------:R-:W-:Y:S01]  /*8b40*/  SHF.L.U32 R7, R6, 0x3, RZ ;  /* 0x0000000306077819 */ /* 0x000fe200000006ff */
[----:B------:R-:W-:Y:S01]  /*8b50*/  IMAD.WIDE.U32 R4, R2, -0x326172a9, RZ ;  /* 0xcd9e8d5702047825 */ /* 0x000fe200078e00ff */
[-C--:B------:R-:W-:Y:S01]  /*8b60*/  LOP3.LUT R3, R9, R53.reuse, RZ, 0x3c, !PT ;  /* 0x0000003509037212 */ /* 0x080fe200078e3cff */
[----:B------:R-:W-:Y:S01]  /*8b70*/  STL.64 [R1+0xb0], R8 ;  /* 0x0000b00801007387 */ /* 0x000fe20000100a00 */
[----:B------:R-:W-:Y:S01]  /*8b80*/  IADD3.X R171, R33, -0x1, RZ, P0, !PT ;  /* 0xffffffff21ab7810 */ /* 0x000fe200007fe4ff */
[----:B------:R-:W-:Y:S01]  /*8b90*/  IMAD R2, R6, 0x38, R7 ;  /* 0x0000003806027824 */ /* 0x000fe200078e0207 */
[----:B------:R-:W-:Y:S01]  /*8ba0*/  LOP3.LUT R53, R5, R53, RZ, 0x3c, !PT ;  /* 0x0000003505357212 */ /* 0x000fe200078e3cff */
[----:B------:R-:W-:Y:S01]  /*8bb0*/  IMAD.WIDE.U32 R10, R52, -0x2daee0ad, RZ ;  /* 0xd2511f53340a7825 */ /* 0x000fe200078e00ff */
[----:B------:R2:W-:Y:S01]  /*8bc0*/  STL.64 [R1+0xa0], R4 ;  /* 0x0000a00401007387 */ /* 0x0005e20000100a00 */
[----:B------:R-:W-:-:S02]  /*8bd0*/  ULDC.U8 UR23, c[0x0][0x2d8] ;  /* 0x0000b60000177ab9 */ /* 0x000fc40000000000 */
[----:B------:R-:W-:Y:S01]  /*8be0*/  IMAD.MOV.U32 R169, RZ, RZ, R164 ;  /* 0x000000ffffa97224 */ /* 0x000fe200078e00a4 */
[----:B------:R3:W-:Y:S01]  /*8bf0*/  STL.64 [R1+0xb8], R10 ;  /* 0x0000b80a01007387 */ /* 0x0007e20000100a00 */
[----:B------:R-:W-:Y:S01]  /*8c00*/  ULDC.64 UR4, c[0x0][0x1a0] ;  /* 0x0000680000047ab9 */ /* 0x000fe20000000a00 */
[----:B-1----:R-:W-:Y:S02]  /*8c10*/  PRMT R6, R0, 0x7054, R0 ;  /* 0x0000705400067816 */ /* 0x002fe40000000000 */
[----:B------:R-:W-:Y:S01]  /*8c20*/  IADD3 R0, R2, 0x1, RZ ;  /* 0x0000000102007810 */ /* 0x000fe20007ffe0ff */
[----:B--2---:R-:W-:-:S04]  /*8c30*/  IMAD.WIDE.U32 R4, R3, -0x2daee0ad, RZ ;  /* 0xd2511f5303047825 */ /* 0x004fc800078e00ff */
[----:B------:R-:W-:Y:S01]  /*8c40*/  IMAD.WIDE.U32 R2, R53, -0x2daee0ad, RZ ;  /* 0xd2511f5335027825 */ /* 0x000fe200078e00ff */
[----:B------:R1:W-:Y:S04]  /*8c50*/  STL.64 [R1+0xa8], R4 ;  /* 0x0000a80401007387 */ /* 0x0003e80000100a00 */
[----:B------:R1:W-:Y:S01]  /*8c60*/  STL.64 [R1+0x98], R2 ;  /* 0x0000980201007387 */ /* 0x0003e20000100a00 */
[----:B------:R-:W-:Y:S02]  /*8c70*/  ISETP.GE.AND P3, PT, R60, c[0x0][0x220], PT ;  /* 0x000088003c007a0c */ /* 0x000fe40003f66270 */
[----:B---3--:R-:W-:Y:S02]  /*8c80*/  ISETP.GE.AND P2, PT, R250, c[0x0][0x220], PT ;  /* 0x00008800fa007a0c */ /* 0x008fe40003f46270 */
[----:B----4-:R-:W-:Y:S01]  /*8c90*/  ISETP.GE.AND P1, PT, R246, c[0x0][0x220], PT ;  /* 0x00008800f6007a0c */ /* 0x010fe20003f26270 */
[----:B-1----:R-:W-:Y:S05]  /*8ca0*/  BRA `(.L_x_496) ;  /* 0x0000040000007947 */ /* 0x002fea0003800000 */
.L_x_498:
[----:B------:R-:W2:Y:S01]  /*8cb0*/  LDL.64 R192, [R1+0x80] ;  /* 0x0000800001c07983 */ /* 0x000ea20000100a00 */
[----:B------:R-:W-:Y:S01]  /*8cc0*/  ULDC.64 UR6, c[0x0][0x198] ;  /* 0x0000660000067ab9 */ /* 0x000fe20000000a00 */
[----:B------:R-:W-:Y:S01]  /*8cd0*/  IMAD.MOV.U32 R189, RZ, RZ, R170 ;  /* 0x000000ffffbd7224 */ /* 0x000fe200078e00aa */
[----:B------:R-:W-:Y:S01]  /*8ce0*/  UIADD3 UR26, UR24, -0x1, URZ ;  /* 0xffffffff181a7890 */ /* 0x000fe2000fffe03f */
[----:B------:R-:W3:Y:S03]  /*8cf0*/  LDL.64 R190, [R1+0x88] ;  /* 0x0000880001be7983 */ /* 0x000ee60000100a00 */
[----:B------:R-:W-:Y:S01]  /*8d00*/  USHF.R.S32.HI UR25, URZ, 0x1f, UR26 ;  /* 0x0000001f3f197899 */ /* 0x000fe2000801141a */
[----:B------:R1:W-:Y:S01]  /*8d10*/  @P3 STS [R189+0x6000], RZ ;  /* 0x006000ffbd003388 */ /* 0x0003e20000000800 */
[----:B------:R-:W-:Y:S02]  /*8d20*/  UIMAD.WIDE.U32 UR28, UR26, UR6, URZ ;  /* 0x000000061a1c72a5 */ /* 0x000fe4000f8e003f */
[----:B------:R-:W-:Y:S01]  /*8d30*/  UIMAD UR25, UR25, UR6, URZ ;  /* 0x00000006191972a4 */ /* 0x000fe2000f8e023f */
[----:B------:R1:W-:Y:S01]  /*8d40*/  @P3 STS [R189+0x6004], RZ ;  /* 0x006004ffbd003388 */ /* 0x0003e20000000800 */
[----:B------:R-:W-:Y:S02]  /*8d50*/  USHF.L.U32 UR6, UR6, 0x5, URZ ;  /* 0x0000000506067899 */ /* 0x000fe4000800063f */
[----:B------:R-:W-:Y:S01]  /*8d60*/  UIMAD UR25, UR26, UR7, UR25 ;  /* 0x000000071a1972a4 */ /* 0x000fe2000f8e0219 */
[----:B------:R1:W-:Y:S01]  /*8d70*/  @P3 STS.64 [R189+0x6008], RZ ;  /* 0x006008ffbd003388 */ /* 0x0003e20000000a00 */
[----:B------:R-:W-:Y:S02]  /*8d80*/  IMAD.U32 R164, RZ, RZ, UR28 ;  /* 0x0000001cffa47e24 */ /* 0x000fe4000f8e00ff */
[----:B------:R-:W-:Y:S01]  /*8d90*/  UIADD3 UR25, UR29, UR25, URZ ;  /* 0x000000191d197290 */ /* 0x000fe2000fffe03f */
[----:B------:R-:W-:Y:S05]  /*8da0*/  IMAD.U32 R3, RZ, RZ, UR28 ;  /* 0x0000001cff037e24 */ /* 0x000fea000f8e00ff */
[----:B------:R-:W-:Y:S01]  /*8db0*/  IMAD.U32 R0, RZ, RZ, UR25 ;  /* 0x00000019ff007e24 */ /* 0x000fe2000f8e00ff */
[----:B--2---:R-:W-:Y:S04]  /*8dc0*/  LEA R164, P0, R164, R192, 0x6 ;  /* 0x000000c0a4a47211 */ /* 0x004fe800078030ff */
[C---:B------:R-:W-:Y:S02]  /*8dd0*/  @!P3 LEA R180, P4, R164.reuse, c[0x0][0x168], 0x1 ;  /* 0x00005a00a4b4ba11 */ /* 0x040fe400078808ff */
        /* <DEDUP_REMOVED lines=45> */
.L_x_496:
[----:B------:R-:W2:Y:S01]  /*90b0*/  LDL R170, [R1+0x68] ;  /* 0x0000680001aa7983 */ /* 0x000ea20000100800 */
[----:B------:R-:W-:Y:S04]  /*90c0*/  DEPBAR.LE SB0, 0x0 ;  /* 0x000080000000791a */ /* 0x000fe80000000000 */
[----:B------:R-:W-:Y:S01]  /*90d0*/  USHF.R.S32.HI UR6, URZ, 0x1f, UR24 ;  /* 0x0000001f3f067899 */ /* 0x000fe20008011418 */
[----:B------:R-:W3:Y:S01]  /*90e0*/  LDL.64 R2, [R1+0x78] ;  /* 0x0000780001027983 */ /* 0x000ee20000100a00 */
[----:B------:R-:W-:Y:S01]  /*90f0*/  UIMAD.WIDE.U32 UR26, UR24, UR4, URZ ;  /* 0x00000004181a72a5 */ /* 0x000fe2000f8e003f */
[----:B------:R-:W-:Y:S01]  /*9100*/  IMAD.MOV.U32 R0, RZ, RZ, c[0x0][0x1a0] ;  /* 0x00006800ff007624 */ /* 0x000fe200078e00ff */
[----:B------:R-:W-:Y:S02]  /*9110*/  UIMAD UR6, UR6, UR4, URZ ;  /* 0x00000004060672a4 */ /* 0x000fe4000f8e023f */
[----:B------:R-:W-:Y:S01]  /*9120*/  UISETP.GE.AND UP0, UPT, UR24, 0x1, UPT ;  /* 0x000000011800788c */ /* 0x000fe2000bf06270 */
[----:B------:R-:W4:Y:S01]  /*9130*/  LDL R4, [R1+0x64] ;  /* 0x0000640001047983 */ /* 0x000f220000100800 */
[----:B------:R-:W-:Y:S01]  /*9140*/  UIMAD UR6, UR24, UR5, UR6 ;  /* 0x00000005180672a4 */ /* 0x000fe2000f8e0206 */
[----:B------:R-:W-:Y:S02]  /*9150*/  IMAD.U32 R18, RZ, RZ, UR26 ;  /* 0x0000001aff127e24 */ /* 0x000fe4000f8e00ff */
[----:B------:R-:W-:Y:S01]  /*9160*/  IMAD.U32 R19, RZ, RZ, UR27 ;  /* 0x0000001bff137e24 */ /* 0x000fe2000f8e00ff */
[----:B------:R-:W-:Y:S01]  /*9170*/  UIADD3 UR6, UR27, UR6, URZ ;  /* 0x000000061b067290 */ /* 0x000fe2000fffe03f */
[----:B------:R-:W-:Y:S06]  /*9180*/  BAR.SYNC.DEFER_BLOCKING 0x0 ;  /* 0x0000000000007b1d */ /* 0x000fec0000010000 */
[----:B--2---:R-:W-:Y:S01]  /*9190*/  @P3 STS [R170+0x9000], RZ ;  /* 0x009000ffaa003388 */ /* 0x004fe20000000800 */
[----:B---3--:R-:W-:Y:S01]  /*91a0*/  LEA R164, P0, R18, R2, 0x6 ;  /* 0x0000000212a47211 */ /* 0x008fe200078030ff */
[----:B------:R-:W-:Y:S04]  /*91b0*/  IMAD.U32 R2, RZ, RZ, UR6 ;  /* 0x00000006ff027e24 */ /* 0x000fe8000f8e00ff */
[----:B------:R-:W-:Y:S01]  /*91c0*/  @P3 STS [R170+0x9004], RZ ;  /* 0x009004ffaa003388 */ /* 0x000fe20000000800 */
[----:B------:R-:W-:Y:S02]  /*91d0*/  @!P3 LEA R38, P4, R164, c[0x0][0x170], 0x1 ;  /* 0x00005c00a426ba11 */ /* 0x000fe400078808ff */
[----:B----4-:R-:W-:Y:S01]  /*91e0*/  LEA.HI.X R2, R18, R4, R2, 0x6, P0 ;  /* 0x0000000412027211 */ /* 0x010fe200000f3402 */
[----:B------:R-:W-:Y:S02]  /*91f0*/  IMAD.MOV.U32 R4, RZ, RZ, c[0x0][0x1a4] ;  /* 0x00006900ff047624 */ /* 0x000fe400078e00ff */
[----:B------:R-:W-:Y:S01]  /*9200*/  @P3 STS.64 [R170+0x9008], RZ ;  /* 0x009008ffaa003388 */ /* 0x000fe20000000a00 */
        /* <DEDUP_REMOVED lines=44> */
[----:B------:R-:W1:Y:S06]  /*94d0*/  LDSM.16.M88.4 R176, [R212+0x6000] ;  /* 0x00600000d4b0783b */ /* 0x000e6c0000000200 */
[----:B------:R-:W2:Y:S06]  /*94e0*/  LDSM.16.M88.4 R180, [R213+0x1000] ;  /* 0x00100000d5b4783b */ /* 0x000eac0000000200 */
[----:B------:R-:W5:Y:S06]  /*94f0*/  LDSM.16.M88.4 R184, [R212+0x6400] ;  /* 0x00640000d4b8783b */ /* 0x000f6c0000000200 */
[----:B------:R-:W0:Y:S06]  /*9500*/  LDGDEPBAR ;  /* 0x00000000000079af */ /* 0x000e2c0000000000 */
[----:B------:R-:W3:Y:S06]  /*9510*/  LDSM.16.M88.4 R188, [R212+0x6800] ;  /* 0x00680000d4bc783b */ /* 0x000eec0000000200 */
[----:B------:R-:W3:Y:S06]  /*9520*/  LDSM.16.M88.4 R192, [R212+0x6c00] ;  /* 0x006c0000d4c0783b */ /* 0x000eec0000000200 */
[----:B------:R-:W-:Y:S01]  /*9530*/  LDSM.16.M88.4 R196, [R211] ;  /* 0x00000000d3c4783b */ /* 0x000fe20000000200 */
[-C--:B-1----:R-:W-:Y:S05]  /*9540*/  HMMA.16816.F32 R4, R172, R176.reuse, RZ ;  /* 0x000000b0ac04723c */ /* 0x082fea00000018ff */
[----:B------:R-:W1:Y:S03]  /*9550*/  LDSM.16.M88.4 R200, [R209+0x6000] ;  /* 0x00600000d1c8783b */ /* 0x000e660000000200 */
[C---:B--2---:R-:W-:Y:S03]  /*9560*/  HMMA.16816.F32 R8, R180.reuse, R176, RZ ;  /* 0x000000b0b408723c */ /* 0x044fe600000018ff */
[----:B------:R-:W2:Y:S05]  /*9570*/  LDSM.16.M88.4 R204, [R211+0x1000] ;  /* 0x00100000d3cc783b */ /* 0x000eaa0000000200 */
[-C--:B------:R-:W-:Y:S08]  /*9580*/  HMMA.16816.F32 R12, R180, R178.reuse, RZ ;  /* 0x000000b2b40c723c */ /* 0x080ff000000018ff */
[C---:B------:R-:W-:Y:S01]  /*9590*/  HMMA.16816.F32 R16, R172.reuse, R178, RZ ;  /* 0x000000b2ac10723c */ /* 0x040fe200000018ff */
[----:B------:R-:W-:Y:S07]  /*95a0*/  LDSM.16.M88.4 R176, [R209+0x6800] ;  /* 0x00680000d1b0783b */ /* 0x000fee0000000200 */
[-C--:B-----5:R-:W-:Y:S08]  /*95b0*/  HMMA.16816.F32 R20, R172, R184.reuse, RZ ;  /* 0x000000b8ac14723c */ /* 0x0a0ff000000018ff */
[C---:B---3--:R-:W-:Y:S08]  /*95c0*/  HMMA.16816.F32 R24, R180.reuse, R184, RZ ;  /* 0x000000b8b418723c */ /* 0x048ff000000018ff */
[-C--:B------:R-:W-:Y:S08]  /*95d0*/  HMMA.16816.F32 R28, R180, R186.reuse, RZ ;  /* 0x000000bab41c723c */ /* 0x080ff000000018ff */
[C---:B----4-:R-:W-:Y:S01]  /*95e0*/  HMMA.16816.F32 R32, R172.reuse, R186, RZ ;  /* 0x000000baac20723c */ /* 0x050fe200000018ff */
[----:B------:R-:W-:Y:S07]  /*95f0*/  LDSM.16.M88.4 R184, [R212+0x7400] ;  /* 0x00740000d4b8783b */ /* 0x000fee0000000200 */
[-C--:B------:R-:W-:Y:S08]  /*9600*/  HMMA.16816.F32 R36, R172, R188.reuse, RZ ;  /* 0x000000bcac24723c */ /* 0x080ff000000018ff */
[C---:B------:R-:W-:Y:S08]  /*9610*/  HMMA.16816.F32 R40, R180.reuse, R188, RZ ;  /* 0x000000bcb428723c */ /* 0x040ff000000018ff */
[-C--:B------:R-:W-:Y:S08]  /*9620*/  HMMA.16816.F32 R44, R180, R190.reuse, RZ ;  /* 0x000000beb42c723c */ /* 0x080ff000000018ff */
[C---:B------:R-:W-:Y:S08]  /*9630*/  HMMA.16816.F32 R48, R172.reuse, R190, RZ ;  /* 0x000000beac30723c */ /* 0x040ff000000018ff */
[-C--:B------:R-:W-:Y:S08]  /*9640*/  HMMA.16816.F32 R52, R172, R192.reuse, RZ ;  /* 0x000000c0ac34723c */ /* 0x080ff000000018ff */
[C---:B------:R-:W-:Y:S08]  /*9650*/  HMMA.16816.F32 R56, R180.reuse, R192, RZ ;  /* 0x000000c0b438723c */ /* 0x040ff000000018ff */
[-C--:B------:R-:W-:Y:S01]  /*9660*/  HMMA.16816.F32 R60, R180, R194.reuse, RZ ;  /* 0x000000c2b43c723c */ /* 0x080fe200000018ff */
[----:B------:R-:W-:Y:S07]  /*9670*/  LDSM.16.M88.4 R180, [R212+0x7000] ;  /* 0x00700000d4b4783b */ /* 0x000fee0000000200 */
[----:B------:R-:W-:Y:S01]  /*9680*/  HMMA.16816.F32 R64, R172, R194, RZ ;  /* 0x000000c2ac40723c */ /* 0x000fe200000018ff */
[----:B------:R-:W3:Y:S07]  /*9690*/  LDSM.16.M88.4 R172, [R209+0x6400] ;  /* 0x00640000d1ac783b */ /* 0x000eee0000000200 */
[-C--:B-1----:R-:W-:Y:S08]  /*96a0*/  HMMA.16816.F32 R4, R196, R200.reuse, R4 ;  /* 0x000000c8c404723c */ /* 0x082ff00000001804 */
[C---:B--2---:R-:W-:Y:S08]  /*96b0*/  HMMA.16816.F32 R8, R204.reuse, R200, R8 ;  /* 0x000000c8cc08723c */ /* 0x044ff00000001808 */
[-C--:B------:R-:W-:Y:S08]  /*96c0*/  HMMA.16816.F32 R12, R204, R202.reuse, R12 ;  /* 0x000000cacc0c723c */ /* 0x080ff0000000180c */
[C---:B------:R-:W-:Y:S07]  /*96d0*/  HMMA.16816.F32 R16, R196.reuse, R202, R16 ;  /* 0x000000cac410723c */ /* 0x040fee0000001810 */
[----:B------:R-:W-:Y:S01]  /*96e0*/  IMAD.MOV.U32 R202, RZ, RZ, R168 ;  /* 0x000000ffffca7224 */ /* 0x000fe200078e00a8 */
[-C--:B---3--:R-:W-:Y:S04]  /*96f0*/  HMMA.16816.F32 R20, R196, R172.reuse, R20 ;  /* 0x000000acc414723c */ /* 0x088fe80000001814 */
[----:B------:R-:W-:Y:S04]  /*9700*/  IMAD.MOV.U32 R203, RZ, RZ, R171 ;  /* 0x000000ffffcb7224 */ /* 0x000fe800078e00ab */
        /* <DEDUP_REMOVED lines=8> */
[----:B------:R-:W2:Y:S07]  /*9790*/  LDSM.16.M88.4 R176, [R213+0x2000] ;  /* 0x00200000d5b0783b */ /* 0x000eae0000000200 */
[-C--:B-1----:R-:W-:Y:S08]  /*97a0*/  HMMA.16816.F32 R52, R196, R172.reuse, R52 ;  /* 0x000000acc434723c */ /* 0x082ff00000001834 */
[C---:B------:R-:W-:Y:S08]  /*97b0*/  HMMA.16816.F32 R56, R204.reuse, R172, R56 ;  /* 0x000000accc38723c */ /* 0x040ff00000001838 */
[-C--:B------:R-:W-:Y:S08]  /*97c0*/  HMMA.16816.F32 R60, R204, R174.reuse, R60 ;  /* 0x000000aecc3c723c */ /* 0x080ff0000000183c */
[----:B------:R-:W-:Y:S01]  /*97d0*/  HMMA.16816.F32 R64, R196, R174, R64 ;  /* 0x000000aec440723c */ /* 0x000fe20000001840 */
[----:B------:R-:W1:Y:S07]  /*97e0*/  LDSM.16.M88.4 R172, [R213+0x3000] ;  /* 0x00300000d5ac783b */ /* 0x000e6e0000000200 */
[-C--:B--2---:R-:W-:Y:S08]  /*97f0*/  HMMA.16816.F32 R4, R176, R180.reuse, R4 ;  /* 0x000000b4b004723c */ /* 0x084ff00000001804 */
[C---:B-1----:R-:W-:Y:S08]  /*9800*/  HMMA.16816.F32 R8, R172.reuse, R180, R8 ;  /* 0x000000b4ac08723c */ /* 0x042ff00000001808 */
        /* <DEDUP_REMOVED lines=11> */
[C---:B------:R-:W-:Y:S01]  /*98c0*/  HMMA.16816.F32 R48, R176.reuse, R182, R48 ;  /* 0x000000b6b030723c */ /* 0x040fe20000001830 */
[----:B------:R-:W-:Y:S07]  /*98d0*/  LDSM.16.M88.4 R180, [R209+0x7000] ;  /* 0x00700000d1b4783b */ /* 0x000fee0000000200 */
[-C--:B--2---:R-:W-:Y:S08]  /*98e0*/  HMMA.16816.F32 R52, R176, R184.reuse, R52 ;  /* 0x000000b8b034723c */ /* 0x084ff00000001834 */
[C---:B------:R-:W-:Y:S08]  /*98f0*/  HMMA.16816.F32 R56, R172.reuse, R184, R56 ;  /* 0x000000b8ac38723c */ /* 0x040ff00000001838 */
[-C--:B------:R-:W-:Y:S01]  /*9900*/  HMMA.16816.F32 R60, R172, R186.reuse, R60 ;  /* 0x000000baac3c723c */ /* 0x080fe2000000183c */
[----:B------:R-:W1:Y:S07]  /*9910*/  LDSM.16.M88.4 R172, [R211+0x2000] ;  /* 0x00200000d3ac783b */ /* 0x000e6e0000000200 */
[----:B------:R-:W-:Y:S01]  /*9920*/  HMMA.16816.F32 R64, R176, R186, R64 ;  /* 0x000000bab040723c */ /* 0x000fe20000001840 */
[----:B------:R-:W2:Y:S06]  /*9930*/  LDSM.16.M88.4 R176, [R211+0x3000] ;  /* 0x00300000d3b0783b */ /* 0x000eac0000000200 */
[----:B------:R-:W3:Y:S01]  /*9940*/  LDSM.16.M88.4 R184, [R209+0x7400] ;  /* 0x00740000d1b8783b */ /* 0x000ee20000000200 */
[-C--:B-1----:R-:W-:Y:S08]  /*9950*/  HMMA.16816.F32 R4, R172, R180.reuse, R4 ;  /* 0x000000b4ac04723c */ /* 0x082ff00000001804 */
[C---:B--2---:R-:W-:Y:S08]  /*9960*/  HMMA.16816.F32 R8, R176.reuse, R180, R8 ;  /* 0x000000b4b008723c */ /* 0x044ff00000001808 */
[-C--:B------:R-:W-:Y:S08]  /*9970*/  HMMA.16816.F32 R12, R176, R182.reuse, R12 ;  /* 0x000000b6b00c723c */ /* 0x080ff0000000180c */
[C---:B------:R-:W-:Y:S01]  /*9980*/  HMMA.16816.F32 R16, R172.reuse, R182, R16 ;  /* 0x000000b6ac10723c */ /* 0x040fe20000001810 */
[----:B------:R-:W1:Y:S07]  /*9990*/  LDSM.16.M88.4 R180, [R209+0x7800] ;  /* 0x00780000d1b4783b */ /* 0x000e6e0000000200 */
[-C--:B---3--:R-:W-:Y:S08]  /*99a0*/  HMMA.16816.F32 R20, R172, R184.reuse, R20 ;  /* 0x000000b8ac14723c */ /* 0x088ff00000001814 */
        /* <DEDUP_REMOVED lines=47> */
[----:B------:R-:W2:Y:S01]  /*9ca0*/  LDSM.16.M88.4 R184, [R209+0x8c00] ;  /* 0x008c0000d1b8783b */ /* 0x000ea20000000200 */
[----:B------:R-:W-:Y:S05]  /*9cb0*/  DEPBAR.LE SB0, 0x0 ;  /* 0x000080000000791a */ /* 0x000fea0000000000 */
[----:B------:R-:W-:Y:S01]  /*9cc0*/  BAR.SYNC.DEFER_BLOCKING 0x0 ;  /* 0x0000000000007b1d */ /* 0x000fe20000010000 */
[-C--:B-1----:R-:W-:Y:S08]  /*9cd0*/  HMMA.16816.F32 R36, R172, R180.reuse, R36 ;  /* 0x000000b4ac24723c */ /* 0x082ff00000001824 */
        /* <DEDUP_REMOVED lines=8> */
.L_x_497:
[----:B------:R-:W-:Y:S01]  /*9d60*/  FMNMX.FTZ R0, R4, R169, !PT ;  /* 0x000000a904007209 */ /* 0x000fe20007810000 */
[----:B------:R-:W-:Y:S01]  /*9d70*/  STL [R1+0x108], R221 ;  /* 0x000108dd01007387 */ /* 0x000fe20000100800 */
[----:B------:R-:W-:Y:S01]  /*9d80*/  FMNMX.FTZ R168, R6, R166, !PT ;  /* 0x000000a606a87209 */ /* 0x000fe20007810000 */
[----:B------:R-:W-:Y:S01]  /*9d90*/  UIADD3 UR6, UR21, -0x4498517b, URZ ;  /* 0xbb67ae8515067890 */ /* 0x000fe2000fffe03f */
[----:B------:R-:W-:Y:S01]  /*9da0*/  FMNMX.FTZ R3, R5, R0, !PT ;  /* 0x0000000005037209 */ /* 0x000fe20007810000 */
[----:B------:R-:W-:Y:S01]  /*9db0*/  STL [R1+0x104], R220 ;  /* 0x000104dc01007387 */ /* 0x000fe20000100800 */
[----:B------:R-:W-:Y:S01]  /*9dc0*/  FMNMX.FTZ R164, R8, R165, !PT ;  /* 0x000000a508a47209 */ /* 0x000fe20007810000 */
[----:B------:R-:W-:Y:S01]  /*9dd0*/  UIADD3 UR25, UR20, -0x61c88647, URZ ;  /* 0x9e3779b914197890 */ /* 0x000fe2000fffe03f */
[----:B------:R-:W-:Y:S01]  /*9de0*/  FMNMX.FTZ R0, R16, R3, !PT ;  /* 0x0000000310007209 */ /* 0x000fe20007810000 */
[----:B------:R-:W-:Y:S01]  /*9df0*/  STL [R1+0x100], R219 ;  /* 0x000100db01007387 */ /* 0x000fe20000100800 */
[----:B-1----:R-:W-:Y:S01]  /*9e00*/  FMNMX.FTZ R175, R7, R168, !PT ;  /* 0x000000a807af7209 */ /* 0x002fe20007810000 */
[----:B------:R-:W-:Y:S01]  /*9e10*/  UIADD3 UR27, UR21, 0x76cf5d0a, URZ ;  /* 0x76cf5d0a151b7890 */ /* 0x000fe2000fffe03f */
[----:B------:R-:W-:Y:S01]  /*9e20*/  FMNMX.FTZ R3, R17, R0, !PT ;  /* 0x0000000011037209 */ /* 0x000fe20007810000 */
[----:B------:R-:W-:Y:S01]  /*9e30*/  STL [R1+0xfc], R218 ;  /* 0x0000fcda01007387 */ /* 0x000fe20000100800 */
[----:B------:R-:W-:Y:S01]  /*9e40*/  FMNMX.FTZ R0, R10, R167, !PT ;  /* 0x000000a70a007209 */ /* 0x000fe20007810000 */
[----:B------:R-:W-:Y:S01]  /*9e50*/  UIADD3 UR26, UR20, -0x4ab325aa, URZ ;  /* 0xb54cda56141a7890 */ /* 0x000fe2000fffe03f */
[----:B------:R-:W-:Y:S01]  /*9e60*/  FMNMX.FTZ R2, R20, R3, !PT ;  /* 0x0000000314027209 */ /* 0x000fe20007810000 */
[----:B------:R1:W-:Y:S01]  /*9e70*/  STL [R1+0xf8], R208 ;  /* 0x0000f8d001007387 */ /* 0x0003e20000100800 */
[----:B------:R-:W-:Y:S01]  /*9e80*/  FMNMX.FTZ R171, R9, R164, !PT ;  /* 0x000000a409ab7209 */ /* 0x000fe20007810000 */
[----:B------:R-:W-:Y:S01]  /*9e90*/  IMAD.MOV.U32 R196, RZ, RZ, c[0x0][0x228] ;  /* 0x00008a00ffc47624 */ /* 0x000fe200078e00ff */
[----:B------:R-:W-:Y:S01]  /*9ea0*/  FMNMX.FTZ R173, R21, R2, !PT ;  /* 0x0000000215ad7209 */ /* 0x000fe20007810000 */
[----:B------:R2:W-:Y:S01]  /*9eb0*/  STL.64 [R1+0xf0], R216 ;  /* 0x0000f0d801007387 */ /* 0x0005e20000100a00 */
[----:B------:R-:W-:Y:S01]  /*9ec0*/  FMNMX.FTZ R3, R11, R0, !PT ;  /* 0x000000000b037209 */ /* 0x000fe20007810000 */
[----:B------:R-:W-:Y:S01]  /*9ed0*/  USHF.L.U32 UR28, UR24, 0x1, URZ ;  /* 0x00000001181c7899 */ /* 0x000fe2000800063f */
[----:B------:R-:W-:Y:S02]  /*9ee0*/  FMNMX.FTZ R168, R18, R175, !PT ;  /* 0x000000af12a87209 */ /* 0x000fe40007810000 */
[----:B------:R-:W-:Y:S01]  /*9ef0*/  FMNMX.FTZ R164, R32, R173, !PT ;  /* 0x000000ad20a47209 */ /* 0x000fe20007810000 */
[----:B------:R-:W-:Y:S01]  /*9f00*/  ULOP3.LUT UR7, UR28, UR21, URZ, 0x3c, !UPT ;  /* 0x000000151c077292 */ /* 0x000fe2000f8e3c3f */
[----:B------:R-:W-:Y:S01]  /*9f10*/  FMNMX.FTZ R2, R12, R171, !PT ;  /* 0x000000ab0c027209 */ /* 0x000fe20007810000 */
[----:B------:R-:W-:Y:S01]  /*9f20*/  UIADD3 UR28, UR28, 0x1, URZ ;  /* 0x000000011c1c7890 */ /* 0x000fe2000fffe03f */
[----:B------:R-:W-:Y:S02]  /*9f30*/  FMNMX.FTZ R0, R14, R3, !PT ;  /* 0x000000030e007209 */ /* 0x000fe40007810000 */
[----:B------:R-:W-:Y:S01]  /*9f40*/  FMNMX.FTZ R175, R19, R168, !PT ;  /* 0x000000a813af7209 */ /* 0x000fe20007810000 */
[----:B------:R-:W-:Y:S01]  /*9f50*/  ULOP3.LUT UR28, UR28, UR21, URZ, 0x3c, !UPT ;  /* 0x000000151c1c7292 */ /* 0x000fe2000f8e3c3f */
[----:B------:R-:W-:Y:S02]  /*9f60*/  FMNMX.FTZ R173, R33, R164, !PT ;  /* 0x000000a421ad7209 */ /* 0x000fe40007810000 */
[----:B------:R-:W-:Y:S02]  /*9f70*/  FMNMX.FTZ R171, R13, R2, !PT ;  /* 0x000000020dab7209 */ /* 0x000fe40007810000 */
[----:B------:R-:W-:Y:S02]  /*9f80*/  FMNMX.FTZ R3, R15, R0, !PT ;  /* 0x000000000f037209 */ /* 0x000fe40007810000 */
[----:B------:R-:W-:Y:S02]  /*9f90*/  FMNMX.FTZ R168, R22, R175, !PT ;  /* 0x000000af16a87209 */ /* 0x000fe40007810000 */
[----:B------:R-:W-:Y:S01]  /*9fa0*/  FMNMX.FTZ R164, R36, R173, !PT ;  /* 0x000000ad24a47209 */ /* 0x000fe20007810000 */
[----:B-1----:R-:W-:Y:S01]  /*9fb0*/  IMAD.SHL.U32 R208, R196, 0x8, RZ ;  /* 0x00000008c4d07824 */ /* 0x002fe200078e00ff */
[----:B------:R-:W-:Y:S02]  /*9fc0*/  FMNMX.FTZ R2, R24, R171, !PT ;  /* 0x000000ab18027209 */ /* 0x000fe40007810000 */
[----:B------:R-:W-:Y:S02]  /*9fd0*/  FMNMX.FTZ R0, R26, R3, !PT ;  /* 0x000000031a007209 */ /* 0x000fe40007810000 */
[----:B------:R-:W-:Y:S01]  /*9fe0*/  FMNMX.FTZ R175, R23, R168, !PT ;  /* 0x000000a817af7209 */ /* 0x000fe20007810000 */
[----:B--2---:R-:W2:Y:S01]  /*9ff0*/  LDL.64 R216, [R1+0xb8] ;  /* 0x0000b80001d87983 */ /* 0x004ea20000100a00 */
[----:B------:R-:W-:Y:S02]  /*a000*/  FMNMX.FTZ R173, R37, R164, !PT ;  /* 0x000000a425ad7209 */ /* 0x000fe40007810000 */
[----:B------:R-:W-:Y:S02]  /*a010*/  FMNMX.FTZ R171, R25, R2, !PT ;  /* 0x0000000219ab7209 */ /* 0x000fe40007810000 */
[----:B------:R-:W-:Y:S01]  /*a020*/  FMNMX.FTZ R3, R27, R0, !PT ;  /* 0x000000001b037209 */ /* 0x000fe20007810000 */
[----:B------:R1:W-:Y:S01]  /*a030*/  STL.64 [R1+0xe8], R214 ;  /* 0x0000e8d601007387 */ /* 0x0003e20000100a00 */
        /* <DEDUP_REMOVED lines=14> */
[----:B-1----:R-:W3:Y:S01]  /*a120*/  LDL.64 R214, [R1+0xb0] ;  /* 0x0000b00001d67983 */ /* 0x002ee20000100a00 */
[----:B------:R-:W-:Y:S02]  /*a130*/  FMNMX.FTZ R171, R41, R2, !PT ;  /* 0x0000000229ab7209 */ /* 0x000fe40007810000 */
[----:B------:R-:W-:Y:S02]  /*a140*/  FMNMX.FTZ R3, R43, R0, !PT ;  /* 0x000000002b037209 */ /* 0x000fe40007810000 */
[----:B------:R-:W-:Y:S01]  /*a150*/  FMNMX.FTZ R170, R50, R175, !PT ;  /* 0x000000af32aa7209 */ /* 0x000fe20007810000 */
[----:B------:R-:W-:Y:S01]  /*a160*/  STL.64 [R1+0xe0], R210 ;  /* 0x0000e0d201007387 */ /* 0x000fe20000100a00 */
[----:B------:R-:W-:Y:S02]  /*a170*/  FMNMX.FTZ R168, R64, R173, !PT ;  /* 0x000000ad40a87209 */ /* 0x000fe40007810000 */
[----:B------:R-:W-:Y:S02]  /*a180*/  FMNMX.FTZ R164, R44, R171, !PT ;  /* 0x000000ab2ca47209 */ /* 0x000fe40007810000 */
[----:B------:R-:W-:Y:S01]  /*a190*/  FMNMX.FTZ R2, R46, R3, !PT ;  /* 0x000000032e027209 */ /* 0x000fe20007810000 */
[----:B------:R1:W-:Y:S01]  /*a1a0*/  STL.64 [R1+0xd8], R224 ;  /* 0x0000d8e001007387 */ /* 0x0003e20000100a00 */
[----:B------:R-:W-:Y:S02]  /*a1b0*/  FMNMX.FTZ R3, R51, R170, !PT ;  /* 0x000000aa33037209 */ /* 0x000fe40007810000 */
[----:B------:R-:W-:Y:S02]  /*a1c0*/  FMNMX.FTZ R0, R65, R168, !PT ;  /* 0x000000a841007209 */ /* 0x000fe40007810000 */
[----:B------:R-:W-:Y:S02]  /*a1d0*/  FMNMX.FTZ R171, R45, R164, !PT ;  /* 0x000000a42dab7209 */ /* 0x000fe40007810000 */
[----:B------:R-:W-:Y:S01]  /*a1e0*/  FMNMX.FTZ R164, R54, R3, !PT ;  /* 0x0000000336a47209 */ /* 0x000fe20007810000 */
[----:B------:R-:W4:Y:S01]  /*a1f0*/  SHFL.BFLY PT, R175, R0, 0x2, 0x1f ;  /* 0x0c401f0000af7f89 */ /* 0x000f2200000e0000 */
        /* <DEDUP_REMOVED lines=13> */
[----:B----4-:R-:W-:Y:S01]  /*a2d0*/  FMNMX.FTZ R175, R0, R175, !PT ;  /* 0x000000af00af7209 */ /* 0x010fe20007810000 */
[----:B------:R-:W-:Y:S06]  /*a2e0*/  STL.64 [R1+0xd0], R212 ;  /* 0x0000d0d401007387 */ /* 0x000fec0000100a00 */
[----:B------:R-:W-:Y:S04]  /*a2f0*/  STL [R1+0xcc], R209 ;  /* 0x0000ccd101007387 */ /* 0x000fe80000100800 */
[----:B------:R-:W1:Y:S08]  /*a300*/  SHFL.BFLY PT, R168, R177, 0x2, 0x1f ;  /* 0x0c401f00b1a87f89 */ /* 0x000e7000000e0000 */
[----:B------:R-:W4:Y:S08]  /*a310*/  SHFL.BFLY PT, R171, R2, 0x2, 0x1f ;  /* 0x0c401f0002ab7f89 */ /* 0x000f3000000e0000 */
[----:B------:R-:W4:Y:S01]  /*a320*/  SHFL.BFLY PT, R164, R175, 0x1, 0x1f ;  /* 0x0c201f00afa47f89 */ /* 0x000f2200000e0000 */
[----:B-1----:R-:W-:Y:S07]  /*a330*/  FMNMX.FTZ R168, R177, R168, !PT ;  /* 0x000000a8b1a87209 */ /* 0x002fee0007810000 */
[----:B------:R-:W3:Y:S04]  /*a340*/  LDL.LU R209, [R1+0x90] ;  /* 0x0000900001d17983 */ /* 0x000ee80000300800 */
[----:B------:R-:W3:Y:S01]  /*a350*/  LDL.64 R212, [R1+0x98] ;  /* 0x0000980001d47983 */ /* 0x000ee20000100a00 */
[----:B----4-:R-:W-:Y:S05]  /*a360*/  FMNMX.FTZ R171, R2, R171, !PT ;  /* 0x000000ab02ab7209 */ /* 0x010fea0007810000 */
[----:B------:R-:W1:Y:S01]  /*a370*/  SHFL.BFLY PT, R181, R170, 0x2, 0x1f ;  /* 0x0c401f00aab57f89 */ /* 0x000e6200000e0000 */
[----:B------:R-:W-:Y:S04]  /*a380*/  FMNMX.FTZ R164, R175, R164, !PT ;  /* 0x000000a4afa47209 */ /* 0x000fe80007810000 */
[----:B------:R-:W-:Y:S02]  /*a390*/  FSETP.NEU.FTZ.AND P0, PT, R164, -INF , PT ;  /* 0xff800000a400780b */ /* 0x000fe40003f1d000 */
[----:B-1----:R-:W-:Y:S01]  /*a3a0*/  FMNMX.FTZ R181, R170, R181, !PT ;  /* 0x000000b5aab57209 */ /* 0x002fe20007810000 */
[----:B------:R-:W-:Y:S04]  /*a3b0*/  FMUL.FTZ R170, R164, c[0x0][0x23c] ;  /* 0x00008f00a4aa7a20 */ /* 0x000fe80000410000 */
[----:B------:R-:W1:Y:S01]  /*a3c0*/  SHFL.BFLY PT, R2, R181, 0x1, 0x1f ;  /* 0x0c201f00b5027f89 */ /* 0x000e6200000e0000 */
[----:B------:R-:W-:Y:S05]  /*a3d0*/  FSEL R170, R170, RZ, P0 ;  /* 0x000000ffaaaa7208 */ /* 0x000fea0000000000 */
[--C-:B------:R-:W-:Y:S02]  /*a3e0*/  FFMA.FTZ R201, R5, c[0x0][0x23c], -R170.reuse ;  /* 0x00008f0005c97a23 */ /* 0x100fe400000108aa */
[--C-:B------:R-:W-:Y:S02]  /*a3f0*/  FFMA.FTZ R211, R36, c[0x0][0x23c], -R170.reuse ;  /* 0x00008f0024d37a23 */ /* 0x100fe400000108aa */
[--C-:B------:R-:W-:Y:S02]  /*a400*/  FFMA.FTZ R218, R32, c[0x0][0x23c], -R170.reuse ;  /* 0x00008f0020da7a23 */ /* 0x100fe400000108aa */
[--C-:B------:R-:W-:Y:S02]  /*a410*/  FFMA.FTZ R219, R33, c[0x0][0x23c], -R170.reuse ;  /* 0x00008f0021db7a23 */ /* 0x100fe400000108aa */
[--C-:B------:R-:W-:Y:S02]  /*a420*/  FFMA.FTZ R192, R21, c[0x0][0x23c], -R170.reuse ;  /* 0x00008f0015c07a23 */ /* 0x100fe400000108aa */
[--C-:B------:R-:W-:Y:S02]  /*a430*/  FFMA.FTZ R200, R16, c[0x0][0x23c], -R170.reuse ;  /* 0x00008f0010c87a23 */ /* 0x100fe400000108aa */
[--C-:B------:R-:W-:Y:S02]  /*a440*/  FFMA.FTZ R195, R17, c[0x0][0x23c], -R170.reuse ;  /* 0x00008f0011c37a23 */ /* 0x100fe400000108aa */
[--C-:B------:R-:W-:Y:S02]  /*a450*/  FFMA.FTZ R186, R20, c[0x0][0x23c], -R170.reuse ;  /* 0x00008f0014ba7a23 */ /* 0x100fe400000108aa */
[----:B------:R-:W-:Y:S01]  /*a460*/  MUFU.EX2 R200, R200 ;  /* 0x000000c800c87308 */ /* 0x000fe20000000800 */
[--C-:B------:R-:W-:Y:S01]  /*a470*/  FFMA.FTZ R207, R37, c[0x0][0x23c], -R170.reuse ;  /* 0x00008f0025cf7a23 */ /* 0x100fe200000108aa */
[----:B-1----:R-:W-:Y:S01]  /*a480*/  FMNMX.FTZ R2, R181, R2, !PT ;  /* 0x00000002b5027209 */ /* 0x002fe20007810000 */
[--C-:B------:R-:W-:Y:S02]  /*a490*/  FFMA.FTZ R188, R48, c[0x0][0x23c], -R170.reuse ;  /* 0x00008f0030bc7a23 */ /* 0x100fe400000108aa */
[--C-:B------:R-:W-:Y:S02]  /*a4a0*/  FFMA.FTZ R187, R49, c[0x0][0x23c], -R170.reuse ;  /* 0x00008f0031bb7a23 */ /* 0x100fe400000108aa */
[--C-:B------:R-:W-:Y:S02]  /*a4b0*/  FFMA.FTZ R180, R53, c[0x0][0x23c], -R170.reuse ;  /* 0x00008f0035b47a23 */ /* 0x100fe400000108aa */
[----:B------:R-:W-:Y:S01]  /*a4c0*/  FFMA.FTZ R204, R4, c[0x0][0x23c], -R170 ;  /* 0x00008f0004cc7a23 */ /* 0x000fe200000108aa */
[----:B------:R-:W-:Y:S10]  /*a4d0*/  MUFU.EX2 R207, R207 ;  /* 0x000000cf00cf7308 */ /* 0x000ff40000000800 */
[----:B------:R-:W-:Y:S01]  /*a4e0*/  MUFU.EX2 R180, R180 ;  /* 0x000000b400b47308 */ /* 0x000fe20000000800 */
[----:B--2---:R-:W-:Y:S01]  /*a4f0*/  LOP3.LUT R198, R217, UR7, RZ, 0x3c, !PT ;  /* 0x00000007d9c67c12 */ /* 0x004fe2000f8e3cff */
[----:B------:R-:W-:Y:S04]  /*a500*/  UIADD3 UR7, UR20, 0x3c6ef372, URZ ;  /* 0x3c6ef37214077890 */ /* 0x000fe8000fffe03f */
[----:B------:R-:W-:Y:S05]  /*a510*/  IMAD.WIDE.U32 R198, R198, -0x326172a9, RZ ;  /* 0xcd9e8d57c6c67825 */ /* 0x000fea00078e00ff */
[----:B---3--:R-:W-:Y:S05]  /*a520*/  LOP3.LUT R3, R199, UR25, R214, 0x96, !PT ;  /* 0x00000019c7037c12 */ /* 0x008fea000f8e96d6 */
[----:B------:R-:W-:Y:S01]  /*a530*/  IMAD.WIDE.U32 R182, R3, -0x2daee0ad, RZ ;  /* 0xd2511f5303b67825 */ /* 0x000fe200078e00ff */
[----:B------:R-:W-:Y:S04]  /*a540*/  LOP3.LUT R172, R225, UR6, R216, 0x96, !PT ;  /* 0x00000006e1ac7c12 */ /* 0x000fe8000f8e96d8 */
[----:B------:R-:W-:Y:S01]  /*a550*/  LOP3.LUT R0, R183, UR27, R224, 0x96, !PT ;  /* 0x0000001bb7007c12 */ /* 0x000fe2000f8e96e0 */
[----:B------:R-:W-:Y:S04]  /*a560*/  IMAD.WIDE.U32 R172, R172, -0x326172a9, RZ ;  /* 0xcd9e8d57acac7825 */ /* 0x000fe800078e00ff */
[----:B------:R-:W-:Y:S01]  /*a570*/  IMAD.WIDE.U32 R184, R0, -0x326172a9, RZ ;  /* 0xcd9e8d5700b87825 */ /* 0x000fe200078e00ff */
[----:B------:R-:W-:Y:S05]  /*a580*/  LOP3.LUT R3, R173, UR7, R198, 0x96, !PT ;  /* 0x00000007ad037c12 */ /* 0x000fea000f8e96c6 */
[----:B------:R-:W-:Y:S01]  /*a590*/  IMAD.WIDE.U32 R178, R3, -0x2daee0ad, RZ ;  /* 0xd2511f5303b27825 */ /* 0x000fe200078e00ff */
[----:B------:R-:W-:Y:S04]  /*a5a0*/  LOP3.LUT R3, R185, UR22, R172, 0x96, !PT ;  /* 0x00000016b9037c12 */ /* 0x000fe8000f8e96ac */
[----:B------:R-:W-:Y:S01]  /*a5b0*/  LOP3.LUT R0, R179, UR19, R182, 0x96, !PT ;  /* 0x00000013b3007c12 */ /* 0x000fe2000f8e96b6 */
[----:B------:R-:W-:Y:S02]  /*a5c0*/  IMAD.WIDE.U32 R176, R3, -0x2daee0ad, RZ ;  /* 0xd2511f5303b07825 */ /* 0x000fe400078e00ff */
[----:B------:R-:W1:Y:S02]  /*a5d0*/  SHFL.BFLY PT, R3, R168, 0x1, 0x1f ;  /* 0x0c201f00a8037f89 */ /* 0x000e6400000e0000 */
[----:B------:R-:W-:Y:S01]  /*a5e0*/  IMAD.WIDE.U32 R182, R0, -0x326172a9, RZ ;  /* 0xcd9e8d5700b67825 */ /* 0x000fe200078e00ff */
[----:B------:R-:W-:Y:S04]  /*a5f0*/  LOP3.LUT R178, R177, UR14, R178, 0x96, !PT ;  /* 0x0000000eb1b27c12 */ /* 0x000fe8000f8e96b2 */
[----:B------:R-:W-:Y:S01]  /*a600*/  LOP3.LUT R174, R183, UR18, R184, 0x96, !PT ;  /* 0x00000012b7ae7c12 */ /* 0x000fe2000f8e96b8 */
[----:B------:R-:W2:Y:S01]  /*a610*/  SHFL.BFLY PT, R0, R171, 0x1, 0x1f ;  /* 0x0c201f00ab007f89 */ /* 0x000ea200000e0000 */
[----:B------:R-:W-:Y:S04]  /*a620*/  IMAD.WIDE.U32 R178, R178, -0x326172a9, RZ ;  /* 0xcd9e8d57b2b27825 */ /* 0x000fe800078e00ff */
[----:B------:R-:W-:Y:S01]  /*a630*/  IMAD.WIDE.U32 R174, R174, -0x2daee0ad, RZ ;  /* 0xd2511f53aeae7825 */ /* 0x000fe200078e00ff */
[----:B------:R-:W-:Y:S03]  /*a640*/  LOP3.LUT R189, R179, UR13, R182, 0x96, !PT ;  /* 0x0000000db3bd7c12 */ /* 0x000fe6000f8e96b6 */
[----:B------:R-:W-:Y:S01]  /*a650*/  FFMA.FTZ R182, R52, c[0x0][0x23c], -R170 ;  /* 0x00008f0034b67a23 */ /* 0x000fe200000108aa */
[----:B------:R-:W-:Y:S02]  /*a660*/  LOP3.LUT R176, R175, UR10, R176, 0x96, !PT ;  /* 0x0000000aafb07c12 */ /* 0x000fe4000f8e96b0 */
[----:B------:R-:W-:Y:S03]  /*a670*/  LOP3.LUT R209, R209, 0xffffff7f, RZ, 0xc0, !PT ;  /* 0xffffff7fd1d17812 */ /* 0x000fe600078ec0ff */
[----:B------:R-:W-:Y:S01]  /*a680*/  IMAD.WIDE.U32 R176, R176, -0x326172a9, RZ ;  /* 0xcd9e8d57b0b07825 */ /* 0x000fe200078e00ff */
[----:B-1----:R-:W-:Y:S02]  /*a690*/  FMNMX.FTZ R3, R168, R3, !PT ;  /* 0x00000003a8037209 */ /* 0x002fe40007810000 */
[----:B------:R-:W-:Y:S02]  /*a6a0*/  @P3 LOP3.LUT R209, R209, 0x80, RZ, 0xfc, !PT ;  /* 0x00000080d1d13812 */ /* 0x000fe400078efcff */
[----:B------:R-:W-:Y:S02]  /*a6b0*/  LOP3.LUT R179, R177, UR26, R178, 0x96, !PT ;  /* 0x0000001ab1b37c12 */ /* 0x000fe4000f8e96b2 */
[----:B------:R-:W-:Y:S02]  /*a6c0*/  FSETP.NEU.FTZ.AND P0, PT, R3, -INF , PT ;  /* 0xff8000000300780b */ /* 0x000fe40003f1d000 */
[----:B--2---:R-:W-:Y:S02]  /*a6d0*/  FMNMX.FTZ R0, R171, R0, !PT ;  /* 0x00000000ab007209 */ /* 0x004fe40007810000 */
[C---:B------:R-:W-:Y:S02]  /*a6e0*/  LOP3.LUT R171, R179.reuse, 0xffff, RZ, 0xc0, !PT ;  /* 0x0000ffffb3ab7812 */ /* 0x040fe400078ec0ff */
[----:B------:R-:W-:Y:S02]  /*a6f0*/  LOP3.LUT R168, R179, 0xff, RZ, 0xc0, !PT ;  /* 0x000000ffb3a87812 */ /* 0x000fe400078ec0ff */
[----:B------:R-:W-:Y:S01]  /*a700*/  SHF.R.U32.HI R4, RZ, 0x8, R171 ;  /* 0x00000008ff047819 */ /* 0x000fe200000116ab */
[----:B------:R-:W-:Y:S01]  /*a710*/  FMUL.FTZ R171, R3, c[0x0][0x23c] ;  /* 0x00008f0003ab7a20 */ /* 0x000fe20000410000 */
[--C-:B------:R-:W-:Y:S02]  /*a720*/  SHF.R.U32.HI R5, RZ, 0x10, R179.reuse ;  /* 0x00000010ff057819 */ /* 0x100fe400000116b3 */
[----:B------:R-:W-:Y:S02]  /*a730*/  LOP3.LUT R4, R4, 0xffff, RZ, 0xc0, !PT ;  /* 0x0000ffff04047812 */ /* 0x000fe400078ec0ff */
[----:B------:R-:W-:Y:S02]  /*a740*/  FSEL R171, R171, RZ, P0 ;  /* 0x000000ffabab7208 */ /* 0x000fe40000000000 */
[----:B------:R-:W-:Y:S02]  /*a750*/  ISETP.LE.U32.AND P6, PT, R4, UR23, PT ;  /* 0x0000001704007c0c */ /* 0x000fe4000bfc3070 */
[----:B------:R-:W-:Y:S01]  /*a760*/  SHF.R.U32.HI R4, RZ, 0x18, R179 ;  /* 0x00000018ff047819 */ /* 0x000fe200000116b3 */
[--C-:B------:R-:W-:Y:S01]  /*a770*/  FFMA.FTZ R183, R55, c[0x0][0x23c], -R171.reuse ;  /* 0x00008f0037b77a23 */ /* 0x100fe200000108ab */
[----:B------:R-:W-:Y:S01]  /*a780*/  FSETP.NEU.FTZ.AND P0, PT, R2, -INF , PT ;  /* 0xff8000000200780b */ /* 0x000fe20003f1d000 */
[----:B------:R1:W-:Y:S01]  /*a790*/  MUFU.EX2 R55, R201 ;  /* 0x000000c900377308 */ /* 0x0003e20000000800 */
[----:B------:R-:W-:Y:S01]  /*a7a0*/  ISETP.LE.U32.AND P4, PT, R4, UR23, PT ;  /* 0x0000001704007c0c */ /* 0x000fe2000bf83070 */
[----:B------:R-:W-:Y:S01]  /*a7b0*/  FMUL.FTZ R179, R2, c[0x0][0x23c] ;  /* 0x00008f0002b37a20 */ /* 0x000fe20000410000 */
[----:B------:R-:W-:Y:S01]  /*a7c0*/  LOP3.LUT R4, R5, 0xff, RZ, 0xc0, !PT ;  /* 0x000000ff05047812 */ /* 0x000fe200078ec0ff */
[--C-:B------:R-:W-:Y:S01]  /*a7d0*/  FFMA.FTZ R220, R34, c[0x0][0x23c], -R171.reuse ;  /* 0x00008f0022dc7a23 */ /* 0x100fe200000108ab */
[----:B------:R-:W-:Y:S01]  /*a7e0*/  ISETP.LE.U32.AND P3, PT, R168, UR23, PT ;  /* 0x00000017a8007c0c */ /* 0x000fe2000bf63070 */
[--C-:B------:R-:W-:Y:S01]  /*a7f0*/  FFMA.FTZ R221, R39, c[0x0][0x23c], -R171.reuse ;  /* 0x00008f0027dd7a23 */ /* 0x100fe200000108ab */
[----:B------:R-:W-:Y:S01]  /*a800*/  FSEL R179, R179, RZ, P0 ;  /* 0x000000ffb3b37208 */ /* 0x000fe20000000000 */
[----:B------:R-:W-:Y:S01]  /*a810*/  FFMA.FTZ R168, R64, c[0x0][0x23c], -R170 ;  /* 0x00008f0040a87a23 */ /* 0x000fe200000108aa */
[----:B------:R-:W-:Y:S01]  /*a820*/  ISETP.LE.U32.AND P5, PT, R4, UR23, PT ;  /* 0x0000001704007c0c */ /* 0x000fe2000bfa3070 */
[----:B------:R-:W-:Y:S01]  /*a830*/  FFMA.FTZ R17, R6, c[0x0][0x23c], -R171 ;  /* 0x00008f0006117a23 */ /* 0x000fe200000108ab */
[----:B------:R-:W-:Y:S01]  /*a840*/  LEA R196, P0, R208, R202, 0x1 ;  /* 0x000000cad0c47211 */ /* 0x000fe200078008ff */
[----:B------:R-:W-:Y:S01]  /*a850*/  FFMA.FTZ R4, R24, c[0x0][0x23c], -R179 ;  /* 0x00008f0018047a23 */ /* 0x000fe200000108b3 */
[----:B------:R-:W-:Y:S01]  /*a860*/  LOP3.LUT R209, R209, 0xffffffbf, RZ, 0xc0, !PT ;  /* 0xffffffbfd1d17812 */ /* 0x000fe200078ec0ff */
[--C-:B------:R-:W-:Y:S01]  /*a870*/  FFMA.FTZ R16, R7, c[0x0][0x23c], -R171.reuse ;  /* 0x00008f0007107a23 */ /* 0x100fe200000108ab */
[----:B------:R-:W-:Y:S01]  /*a880*/  LEA.HI.X.SX32 R197, R208, R203, 0x1, P0 ;  /* 0x000000cbd0c57211 */ /* 0x000fe200000f0eff */
[--C-:B------:R-:W-:Y:S01]  /*a890*/  FFMA.FTZ R194, R18, c[0x0][0x23c], -R171.reuse ;  /* 0x00008f0012c27a23 */ /* 0x100fe200000108ab */
[----:B------:R-:W-:Y:S01]  /*a8a0*/  FSETP.NEU.FTZ.AND P0, PT, R0, -INF , PT ;  /* 0xff8000000000780b */ /* 0x000fe20003f1d000 */
[--C-:B------:R-:W-:Y:S01]  /*a8b0*/  FFMA.FTZ R19, R19, c[0x0][0x23c], -R171.reuse ;  /* 0x00008f0013137a23 */ /* 0x100fe200000108ab */
[----:B------:R-:W-:Y:S01]  /*a8c0*/  @P2 LOP3.LUT R209, R209, 0x40, RZ, 0xfc, !PT ;  /* 0x00000040d1d12812 */ /* 0x000fe200078efcff */
[--C-:B------:R-:W-:Y:S01]  /*a8d0*/  FFMA.FTZ R193, R22, c[0x0][0x23c], -R171.reuse ;  /* 0x00008f0016c17a23 */ /* 0x100fe200000108ab */
[----:B------:R-:W-:Y:S01]  /*a8e0*/  MUFU.EX2 R18, R17 ;  /* 0x0000001100127308 */ /* 0x000fe20000000800 */
[--C-:B------:R-:W-:Y:S01]  /*a8f0*/  FFMA.FTZ R206, R35, c[0x0][0x23c], -R171.reuse ;  /* 0x00008f0023ce7a23 */ /* 0x100fe200000108ab */
[----:B------:R-:W-:Y:S01]  /*a900*/  LOP3.LUT R209, R209, 0xffffffdf, RZ, 0xc0, !PT ;  /* 0xffffffdfd1d17812 */ /* 0x000fe200078ec0ff */
[----:B-1----:R-:W2:Y:S01]  /*a910*/  LDL.LU R201, [R1+0xc4] ;  /* 0x0000c40001c97983 */ /* 0x002ea20000300800 */
[--C-:B------:R-:W-:Y:S02]  /*a920*/  FFMA.FTZ R205, R38, c[0x0][0x23c], -R171.reuse ;  /* 0x00008f0026cd7a23 */ /* 0x100fe400000108ab */
[----:B------:R-:W-:Y:S01]  /*a930*/  @P1 LOP3.LUT R209, R209, 0x20, RZ, 0xfc, !PT ;  /* 0x00000020d1d11812 */ /* 0x000fe200078efcff */
[--C-:B------:R-:W-:Y:S02]  /*a940*/  FFMA.FTZ R190, R50, c[0x0][0x23c], -R171.reuse ;  /* 0x00008f0032be7a23 */ /* 0x100fe400000108ab */
[--C-:B------:R-:W-:Y:S01]  /*a950*/  FFMA.FTZ R184, R54, c[0x0][0x23c], -R171.reuse ;  /* 0x00008f0036b87a23 */ /* 0x100fe200000108ab */
[----:B------:R-:W-:Y:S01]  /*a960*/  LOP3.LUT R209, R209, 0xfffffeff, RZ, 0xc0, !PT ;  /* 0xfffffeffd1d17812 */ /* 0x000fe200078ec0ff */
[--C-:B------:R-:W-:Y:S01]  /*a970*/  FFMA.FTZ R175, R66, c[0x0][0x23c], -R171.reuse ;  /* 0x00008f0042af7a23 */ /* 0x100fe200000108ab */
[----:B------:R1:W-:Y:S01]  /*a980*/  MUFU.EX2 R22, R204 ;  /* 0x000000cc00167308 */ /* 0x0003e20000000800 */
[--C-:B------:R-:W-:Y:S02]  /*a990*/  FFMA.FTZ R23, R23, c[0x0][0x23c], -R171.reuse ;  /* 0x00008f0017177a23 */ /* 0x100fe400000108ab */
[--C-:B------:R-:W-:Y:S02]  /*a9a0*/  FFMA.FTZ R191, R51, c[0x0][0x23c], -R171.reuse ;  /* 0x00008f0033bf7a23 */ /* 0x100fe400000108ab */
[----:B------:R-:W-:Y:S02]  /*a9b0*/  FFMA.FTZ R171, R67, c[0x0][0x23c], -R171 ;  /* 0x00008f0043ab7a23 */ /* 0x000fe400000108ab */
[--C-:B------:R-:W-:Y:S02]  /*a9c0*/  FFMA.FTZ R67, R9, c[0x0][0x23c], -R179.reuse ;  /* 0x00008f0009437a23 */ /* 0x100fe400000108b3 */
[--C-:B------:R-:W-:Y:S01]  /*a9d0*/  FFMA.FTZ R9, R29, c[0x0][0x23c], -R179.reuse ;  /* 0x00008f001d097a23 */ /* 0x100fe200000108b3 */
[----:B------:R-:W-:Y:S01]  /*a9e0*/  MUFU.EX2 R51, R16 ;  /* 0x0000001000337308 */ /* 0x000fe20000000800 */
[----:B------:R-:W-:Y:S02]  /*a9f0*/  IMAD.MOV.U32 R29, RZ, RZ, R192 ;  /* 0x000000ffff1d7224 */ /* 0x000fe400078e00c0 */
[----:B------:R-:W-:Y:S02]  /*aa00*/  FFMA.FTZ R192, R45, c[0x0][0x23c], -R179 ;  /* 0x00008f002dc07a23 */ /* 0x000fe400000108b3 */
[----:B------:R-:W-:Y:S02]  /*aa10*/  IMAD.MOV.U32 R45, RZ, RZ, R4 ;  /* 0x000000ffff2d7224 */ /* 0x000fe400078e0004 */
[----:B------:R-:W-:Y:S02]  /*aa20*/  FADD.FTZ R4, -R164, R169 ;  /* 0x000000a9a4047221 */ /* 0x000fe40000010100 */
[----:B------:R-:W-:Y:S01]  /*aa30*/  FFMA.FTZ R54, R8, c[0x0][0x23c], -R179 ;  /* 0x00008f0008367a23 */ /* 0x000fe200000108b3 */
[----:B------:R-:W-:Y:S01]  /*aa40*/  MUFU.EX2 R67, R67 ;  /* 0x0000004300437308 */ /* 0x000fe20000000800 */
[----:B------:R-:W-:Y:S02]  /*aa50*/  FMUL.FTZ R8, R4, c[0x0][0x23c] ;  /* 0x00008f0004087a20 */ /* 0x000fe40000410000 */
[----:B------:R-:W-:Y:S02]  /*aa60*/  FADD.FTZ R4, -R2, R165 ;  /* 0x000000a502047221 */ /* 0x000fe40000010100 */
[----:B------:R-:W-:Y:S02]  /*aa70*/  FMUL.FTZ R5, R0, c[0x0][0x23c] ;  /* 0x00008f0000057a20 */ /* 0x000fe40000410000 */
[----:B------:R-:W-:Y:S02]  /*aa80*/  FMUL.FTZ R7, R4, c[0x0][0x23c] ;  /* 0x00008f0004077a20 */ /* 0x000fe40000410000 */
[--C-:B------:R-:W-:Y:S01]  /*aa90*/  FFMA.FTZ R34, R12, c[0x0][0x23c], -R179.reuse ;  /* 0x00008f000c227a23 */ /* 0x100fe200000108b3 */
[----:B------:R-:W-:Y:S01]  /*aaa0*/  FSEL R5, R5, RZ, P0 ;  /* 0x000000ff05057208 */ /* 0x000fe20000000000 */
[----:B------:R-:W3:Y:S01]  /*aab0*/  MUFU.EX2 R8, R8 ;  /* 0x0000000800087308 */ /* 0x000ee20000000800 */
[----:B------:R-:W-:Y:S02]  /*aac0*/  FFMA.FTZ R12, R28, c[0x0][0x23c], -R179 ;  /* 0x00008f001c0c7a23 */ /* 0x000fe400000108b3 */
[----:B------:R-:W-:Y:S02]  /*aad0*/  FADD.FTZ R4, -R0, R167 ;  /* 0x000000a700047221 */ /* 0x000fe40000010100 */
[--C-:B------:R-:W-:Y:S02]  /*aae0*/  FFMA.FTZ R210, R31, c[0x0][0x23c], -R5.reuse ;  /* 0x00008f001fd27a23 */ /* 0x100fe40000010805 */
[----:B------:R-:W-:Y:S02]  /*aaf0*/  FFMA.FTZ R208, R47, c[0x0][0x23c], -R5 ;  /* 0x00008f002fd07a23 */ /* 0x000fe40000010805 */
[----:B------:R-:W-:Y:S01]  /*ab00*/  FFMA.FTZ R35, R13, c[0x0][0x23c], -R179 ;  /* 0x00008f000d237a23 */ /* 0x000fe200000108b3 */
[----:B------:R-:W4:Y:S01]  /*ab10*/  MUFU.EX2 R7, R7 ;  /* 0x0000000700077308 */ /* 0x000f220000000800 */
[----:B------:R-:W-:Y:S02]  /*ab20*/  IMAD.MOV.U32 R13, RZ, RZ, R221 ;  /* 0x000000ffff0d7224 */ /* 0x000fe400078e00dd */
[--C-:B------:R-:W-:Y:S02]  /*ab30*/  FFMA.FTZ R221, R41, c[0x0][0x23c], -R179.reuse ;  /* 0x00008f0029dd7a23 */ /* 0x100fe400000108b3 */
[--C-:B------:R-:W-:Y:S02]  /*ab40*/  FFMA.FTZ R25, R25, c[0x0][0x23c], -R179.reuse ;  /* 0x00008f0019197a23 */ /* 0x100fe400000108b3 */
[--C-:B------:R-:W-:Y:S02]  /*ab50*/  FFMA.FTZ R40, R40, c[0x0][0x23c], -R179.reuse ;  /* 0x00008f0028287a23 */ /* 0x100fe400000108b3 */
[----:B------:R-:W-:Y:S01]  /*ab60*/  FFMA.FTZ R185, R57, c[0x0][0x23c], -R179 ;  /* 0x00008f0039b97a23 */ /* 0x000fe200000108b3 */
[----:B------:R-:W-:Y:S01]  /*ab70*/  MUFU.EX2 R54, R54 ;  /* 0x0000003600367308 */ /* 0x000fe20000000800 */
[----:B------:R-:W-:Y:S02]  /*ab80*/  IMAD.MOV.U32 R57, RZ, RZ, R219 ;  /* 0x000000ffff397224 */ /* 0x000fe400078e00db */
[----:B------:R-:W-:Y:S02]  /*ab90*/  FFMA.FTZ R219, R43, c[0x0][0x23c], -R5 ;  /* 0x00008f002bdb7a23 */ /* 0x000fe40000010805 */
[----:B------:R-:W-:Y:S02]  /*aba0*/  FFMA.FTZ R181, R60, c[0x0][0x23c], -R179 ;  /* 0x00008f003cb57a23 */ /* 0x000fe400000108b3 */
[----:B------:R-:W-:Y:S02]  /*abb0*/  IMAD.MOV.U32 R60, RZ, RZ, R220 ;  /* 0x000000ffff3c7224 */ /* 0x000fe400078e00dc */
[--C-:B------:R-:W-:Y:S01]  /*abc0*/  FFMA.FTZ R220, R42, c[0x0][0x23c], -R5.reuse ;  /* 0x00008f002adc7a23 */ /* 0x100fe20000010805 */
[----:B------:R-:W-:Y:S01]  /*abd0*/  MUFU.EX2 R23, R23 ;  /* 0x0000001700177308 */ /* 0x000fe20000000800 */
[--C-:B------:R-:W-:Y:S02]  /*abe0*/  FFMA.FTZ R39, R10, c[0x0][0x23c], -R5.reuse ;  /* 0x00008f000a277a23 */ /* 0x100fe40000010805 */
[--C-:B------:R-:W-:Y:S02]  /*abf0*/  FFMA.FTZ R66, R11, c[0x0][0x23c], -R5.reuse ;  /* 0x00008f000b427a23 */ /* 0x100fe40000010805 */
[--C-:B------:R-:W-:Y:S02]  /*ac00*/  FFMA.FTZ R50, R14, c[0x0][0x23c], -R5.reuse ;  /* 0x00008f000e327a23 */ /* 0x100fe40000010805 */
[--C-:B------:R-:W-:Y:S02]  /*ac10*/  FFMA.FTZ R38, R15, c[0x0][0x23c], -R5.reuse ;  /* 0x00008f000f267a23 */ /* 0x100fe40000010805 */
[--C-:B------:R-:W-:Y:S01]  /*ac20*/  FFMA.FTZ R24, R26, c[0x0][0x23c], -R5.reuse ;  /* 0x00008f001a187a23 */ /* 0x100fe20000010805 */
[----:B------:R-:W-:Y:S01]  /*ac30*/  MUFU.EX2 R39, R39 ;  /* 0x0000002700277308 */ /* 0x000fe20000000800 */
[--C-:B------:R-:W-:Y:S02]  /*ac40*/  FFMA.FTZ R169, R59, c[0x0][0x23c], -R5.reuse ;  /* 0x00008f003ba97a23 */ /* 0x100fe40000010805 */
[----:B------:R-:W-:Y:S02]  /*ac50*/  FFMA.FTZ R167, R63, c[0x0][0x23c], -R5 ;  /* 0x00008f003fa77a23 */ /* 0x000fe40000010805 */
[----:B------:R-:W-:Y:S02]  /*ac60*/  IMAD.MOV.U32 R28, RZ, RZ, R193 ;  /* 0x000000ffff1c7224 */ /* 0x000fe400078e00c1 */
[----:B------:R-:W-:Y:S02]  /*ac70*/  FFMA.FTZ R193, R44, c[0x0][0x23c], -R179 ;  /* 0x00008f002cc17a23 */ /* 0x000fe400000108b3 */
[----:B------:R-:W-:Y:S01]  /*ac80*/  FFMA.FTZ R44, R30, c[0x0][0x23c], -R5 ;  /* 0x00008f001e2c7a23 */ /* 0x000fe20000010805 */
[----:B------:R-:W-:Y:S01]  /*ac90*/  MUFU.EX2 R66, R66 ;  /* 0x0000004200427308 */ /* 0x000fe20000000800 */
[----:B------:R-:W-:Y:S02]  /*aca0*/  IMAD.MOV.U32 R41, RZ, RZ, R186 ;  /* 0x000000ffff297224 */ /* 0x000fe400078e00ba */
[--C-:B------:R-:W-:Y:S02]  /*acb0*/  FFMA.FTZ R186, R56, c[0x0][0x23c], -R179.reuse ;  /* 0x00008f0038ba7a23 */ /* 0x100fe400000108b3 */
[----:B------:R-:W-:Y:S02]  /*acc0*/  FFMA.FTZ R179, R61, c[0x0][0x23c], -R179 ;  /* 0x00008f003db37a23 */ /* 0x000fe400000108b3 */
[----:B------:R-:W-:Y:S02]  /*acd0*/  IMAD.MOV.U32 R56, RZ, RZ, R218 ;  /* 0x000000ffff387224 */ /* 0x000fe400078e00da */
[--C-:B------:R-:W-:Y:S01]  /*ace0*/  FFMA.FTZ R218, R46, c[0x0][0x23c], -R5.reuse ;  /* 0x00008f002eda7a23 */ /* 0x100fe20000010805 */
[----:B------:R-:W-:Y:S01]  /*acf0*/  MUFU.EX2 R50, R50 ;  /* 0x0000003200327308 */ /* 0x000fe20000000800 */
[----:B------:R-:W-:Y:S02]  /*ad00*/  IMAD.MOV.U32 R61, RZ, RZ, R206 ;  /* 0x000000ffff3d7224 */ /* 0x000fe400078e00ce */
[--C-:B------:R-:W-:Y:S02]  /*ad10*/  FFMA.FTZ R206, R58, c[0x0][0x23c], -R5.reuse ;  /* 0x00008f003ace7a23 */ /* 0x100fe40000010805 */
[----:B------:R-:W-:Y:S02]  /*ad20*/  FMUL.FTZ R6, R4, c[0x0][0x23c] ;  /* 0x00008f0004067a20 */ /* 0x000fe40000410000 */
[----:B------:R-:W-:Y:S02]  /*ad30*/  FADD.FTZ R4, -R3, R166 ;  /* 0x000000a603047221 */ /* 0x000fe40000010100 */
[--C-:B------:R-:W-:Y:S01]  /*ad40*/  FFMA.FTZ R166, R62, c[0x0][0x23c], -R5.reuse ;  /* 0x00008f003ea67a23 */ /* 0x100fe20000010805 */
[----:B------:R-:W-:Y:S01]  /*ad50*/  MUFU.EX2 R190, R190 ;  /* 0x000000be00be7308 */ /* 0x000fe20000000800 */
[----:B-1----:R-:W-:Y:S02]  /*ad60*/  IMAD.MOV.U32 R204, RZ, RZ, R12 ;  /* 0x000000ffffcc7224 */ /* 0x002fe400078e000c */
[----:B------:R-:W-:Y:S02]  /*ad70*/  FFMA.FTZ R12, R27, c[0x0][0x23c], -R5 ;  /* 0x00008f001b0c7a23 */ /* 0x000fe40000010805 */
[----:B---3--:R-:W-:Y:S02]  /*ad80*/  FMUL.FTZ R5, R8, R101 ;  /* 0x0000006508057220 */ /* 0x008fe40000410000 */
[----:B------:R-:W3:Y:S01]  /*ad90*/  LDL.LU R101, [R1+0x94] ;  /* 0x0000940001657983 */ /* 0x000ee20000300800 */
[----:B------:R-:W-:Y:S02]  /*ada0*/  IMAD.MOV.U32 R63, RZ, RZ, R210 ;  /* 0x000000ffff3f7224 */ /* 0x000fe400078e00d2 */
[----:B------:R-:W-:Y:S01]  /*adb0*/  FMUL.FTZ R165, R4, c[0x0][0x23c] ;  /* 0x00008f0004a57a20 */ /* 0x000fe20000410000 */
[----:B------:R-:W1:Y:S01]  /*adc0*/  MUFU.EX2 R6, R6 ;  /* 0x0000000600067308 */ /* 0x000e620000000800 */
[C---:B------:R-:W-:Y:S02]  /*add0*/  FMUL.FTZ R4, R8.reuse, R100 ;  /* 0x0000006408047220 */ /* 0x040fe40000410000 */
[----:B------:R-:W-:Y:S01]  /*ade0*/  IMAD.MOV.U32 R10, RZ, RZ, R9 ;  /* 0x000000ffff0a7224 */ /* 0x000fe200078e0009 */
[----:B------:R-:W-:Y:S01]  /*adf0*/  LOP3.LUT R9, R213, UR6, R216, 0x96, !PT ;  /* 0x00000006d5097c12 */ /* 0x000fe2000f8e96d8 */
[C---:B------:R-:W-:Y:S01]  /*ae00*/  FMUL.FTZ R64, R8.reuse, R160 ;  /* 0x000000a008407220 */ /* 0x040fe20000410000 */
[----:B------:R-:W-:Y:S01]  /*ae10*/  UIADD3 UR6, UR21, 0x646e171e, URZ ;  /* 0x646e171e15067890 */ /* 0x000fe2000fffe03f */
[----:B------:R-:W-:Y:S02]  /*ae20*/  FFMA.FTZ R170, R65, c[0x0][0x23c], -R170 ;  /* 0x00008f0041aa7a23 */ /* 0x000fe400000108aa */
[C---:B------:R-:W-:Y:S01]  /*ae30*/  FMUL.FTZ R65, R8.reuse, R161 ;  /* 0x000000a108417220 */ /* 0x040fe20000410000 */
[----:B------:R-:W2:Y:S01]  /*ae40*/  MUFU.EX2 R165, R165 ;  /* 0x000000a500a57308 */ /* 0x000ea20000000800 */
[----:B------:R-:W-:Y:S04]  /*ae50*/  IMAD.WIDE.U32 R160, R9, -0x326172a9, RZ ;  /* 0xcd9e8d5709a07825 */ /* 0x000fe800078e00ff */
[----:B----4-:R-:W-:Y:S01]  /*ae60*/  FMUL.FTZ R9, R7, R105 ;  /* 0x0000006907097220 */ /* 0x010fe20000410000 */
[----:B------:R-:W-:Y:S01]  /*ae70*/  LOP3.LUT R198, R161, UR7, R198, 0x96, !PT ;  /* 0x00000007a1c67c12 */ /* 0x000fe2000f8e96c6 */
[----:B------:R-:W-:Y:S02]  /*ae80*/  IMAD.MOV.U32 R15, RZ, RZ, R60 ;  /* 0x000000ffff0f7224 */ /* 0x000fe400078e003c */
[C---:B------:R-:W-:Y:S01]  /*ae90*/  FMUL.FTZ R60, R7.reuse, R156 ;  /* 0x0000009c073c7220 */ /* 0x040fe20000410000 */
[----:B------:R-:W-:Y:S01]  /*aea0*/  MUFU.EX2 R191, R191 ;  /* 0x000000bf00bf7308 */ /* 0x000fe20000000800 */
[----:B------:R-:W-:Y:S02]  /*aeb0*/  IMAD.MOV.U32 R58, RZ, RZ, R40 ;  /* 0x000000ffff3a7224 */ /* 0x000fe400078e0028 */
[----:B------:R-:W-:Y:S02]  /*aec0*/  FMUL.FTZ R52, R8, R148 ;  /* 0x0000009408347220 */ /* 0x000fe40000410000 */
[----:B------:R-:W-:Y:S02]  /*aed0*/  IMAD.MOV.U32 R148, RZ, RZ, R58 ;  /* 0x000000ffff947224 */ /* 0x000fe400078e003a */
[----:B-1----:R-:W-:Y:S02]  /*aee0*/  FMUL.FTZ R58, R6, R154 ;  /* 0x0000009a063a7220 */ /* 0x002fe40000410000 */
[C---:B------:R-:W-:Y:S01]  /*aef0*/  FMUL.FTZ R16, R8.reuse, R112 ;  /* 0x0000007008107220 */ /* 0x040fe20000410000 */
[----:B------:R-:W-:Y:S01]  /*af00*/  MUFU.EX2 R170, R170 ;  /* 0x000000aa00aa7308 */ /* 0x000fe20000000800 */
[C---:B------:R-:W-:Y:S02]  /*af10*/  FMUL.FTZ R17, R8.reuse, R113 ;  /* 0x0000007108117220 */ /* 0x040fe40000410000 */
[C---:B------:R-:W-:Y:S02]  /*af20*/  FMUL.FTZ R20, R8.reuse, R116 ;  /* 0x0000007408147220 */ /* 0x040fe40000410000 */
[C---:B------:R-:W-:Y:S02]  /*af30*/  FMUL.FTZ R21, R8.reuse, R117 ;  /* 0x0000007508157220 */ /* 0x040fe40000410000 */
[C---:B------:R-:W-:Y:S02]  /*af40*/  FMUL.FTZ R32, R8.reuse, R128 ;  /* 0x0000008008207220 */ /* 0x040fe40000410000 */
        /* <DEDUP_REMOVED lines=16> */
[----:B------:R-:W-:Y:S02]  /*b050*/  FMUL.FTZ R85, R8, R85 ;  /* 0x0000005508557220 */ /* 0x000fe40000410000 */
[----:B------:R-:W-:Y:S02]  /*b060*/  IMAD.MOV.U32 R11, RZ, RZ, R204 ;  /* 0x000000ffff0b7224 */ /* 0x000fe400078e00cc */
[----:B------:R-:W-:Y:S01]  /*b070*/  IMAD.MOV.U32 R26, RZ, RZ, R57 ;  /* 0x000000ffff1a7224 */ /* 0x000fe200078e0039 */
[----:B------:R-:W-:Y:S01]  /*b080*/  MUFU.EX2 R167, R167 ;  /* 0x000000a700a77308 */ /* 0x000fe20000000800 */
[C---:B------:R-:W-:Y:S02]  /*b090*/  FMUL.FTZ R57, R7.reuse, R153 ;  /* 0x0000009907397220 */ /* 0x040fe40000410000 */
[----:B------:R-:W-:Y:S02]  /*b0a0*/  IMAD.MOV.U32 R27, RZ, RZ, R56 ;  /* 0x000000ffff1b7224 */ /* 0x000fe400078e0038 */
[C---:B------:R-:W-:Y:S02]  /*b0b0*/  FMUL.FTZ R56, R7.reuse, R152 ;  /* 0x0000009807387220 */ /* 0x040fe40000410000 */
[----:B------:R-:W-:Y:S02]  /*b0c0*/  IMAD.MOV.U32 R152, RZ, RZ, R11 ;  /* 0x000000ffff987224 */ /* 0x000fe400078e000b */
[C---:B------:R-:W-:Y:S01]  /*b0d0*/  FMUL.FTZ R11, R6.reuse, R107 ;  /* 0x0000006b060b7220 */ /* 0x040fe20000410000 */
[----:B------:R-:W-:Y:S01]  /*b0e0*/  MUFU.EX2 R175, R175 ;  /* 0x000000af00af7308 */ /* 0x000fe20000000800 */
[----:B------:R-:W-:Y:S02]  /*b0f0*/  IMAD.MOV.U32 R153, RZ, RZ, R10 ;  /* 0x000000ffff997224 */ /* 0x000fe400078e000a */
[C---:B------:R-:W-:Y:S02]  /*b100*/  FMUL.FTZ R10, R6.reuse, R106 ;  /* 0x0000006a060a7220 */ /* 0x040fe40000410000 */
[----:B------:R-:W-:Y:S02]  /*b110*/  IMAD.MOV.U32 R31, RZ, RZ, R44 ;  /* 0x000000ffff1f7224 */ /* 0x000fe400078e002c */
[----:B------:R-:W-:Y:S02]  /*b120*/  IMAD.MOV.U32 R59, RZ, RZ, R13 ;  /* 0x000000ffff3b7224 */ /* 0x000fe400078e000d */
[----:B------:R-:W-:Y:S01]  /*b130*/  IMAD.MOV.U32 R14, RZ, RZ, R61 ;  /* 0x000000ffff0e7224 */ /* 0x000fe200078e003d */
[----:B------:R-:W-:Y:S01]  /*b140*/  MUFU.EX2 R166, R166 ;  /* 0x000000a600a67308 */ /* 0x000fe20000000800 */
[----:B------:R-:W-:Y:S02]  /*b150*/  IMAD.MOV.U32 R30, RZ, RZ, R45 ;  /* 0x000000ffff1e7224 */ /* 0x000fe400078e002d */
[----:B------:R-:W-:Y:S02]  /*b160*/  IMAD.MOV.U32 R42, RZ, RZ, R41 ;  /* 0x000000ffff2a7224 */ /* 0x000fe400078e0029 */
[----:B------:R-:W-:Y:S02]  /*b170*/  IMAD.MOV.U32 R43, RZ, RZ, R29 ;  /* 0x000000ffff2b7224 */ /* 0x000fe400078e001d */
[----:B------:R-:W-:Y:S02]  /*b180*/  IMAD.MOV.U32 R46, RZ, RZ, R28 ;  /* 0x000000ffff2e7224 */ /* 0x000fe400078e001c */
[----:B------:R-:W-:Y:S02]  /*b190*/  IMAD.MOV.U32 R47, RZ, RZ, R24 ;  /* 0x000000ffff2f7224 */ /* 0x000fe400078e0018 */
        /* <DEDUP_REMOVED lines=19> */
[----:B------:R-:W-:Y:S02]  /*b2d0*/  IMAD.MOV.U32 R204, RZ, RZ, R25 ;  /* 0x000000ffffcc7224 */ /* 0x000fe400078e0019 */
[----:B------:R-:W-:Y:S02]  /*b2e0*/  FMUL.FTZ R25, R7, R121 ;  /* 0x0000007907197220 */ /* 0x000fe40000410000 */
        /* <DEDUP_REMOVED lines=18> */
[----:B--2---:R-:W-:Y:S01]  /*b410*/  FFMA.FTZ R100, R8, R201, R22 ;  /* 0x000000c908647223 */ /* 0x004fe20000010016 */
[----:B------:R-:W-:Y:S01]  /*b420*/  F2FP.PACK_AB R22, R55, R22 ;  /* 0x000000163716723e */ /* 0x000fe200000000ff */
[----:B------:R-:W-:Y:S02]  /*b430*/  IMAD.MOV.U32 R201, RZ, RZ, R211 ;  /* 0x000000ffffc97224 */ /* 0x000fe400078e00d3 */
[----:B------:R-:W2:Y:S01]  /*b440*/  LDL.64 R210, [R1+0xa0] ;  /* 0x0000a00001d27983 */ /* 0x000ea20000100a00 */
[----:B------:R-:W-:Y:S02]  /*b450*/  FMUL.FTZ R8, R7, R104 ;  /* 0x0000006807087220 */ /* 0x000fe40000410000 */
[C---:B------:R-:W-:Y:S02]  /*b460*/  FMUL.FTZ R94, R6.reuse, R94 ;  /* 0x0000005e065e7220 */ /* 0x040fe40000410000 */
[C---:B------:R-:W-:Y:S01]  /*b470*/  FMUL.FTZ R95, R6.reuse, R95 ;  /* 0x0000005f065f7220 */ /* 0x040fe20000410000 */
[----:B------:R-:W4:Y:S01]  /*b480*/  LDL.LU R105, [R1+0xc8] ;  /* 0x0000c80001697983 */ /* 0x000f220000300800 */
[----:B------:R-:W-:Y:S02]  /*b490*/  IMAD.MOV.U32 R128, RZ, RZ, R62 ;  /* 0x000000ffff807224 */ /* 0x000fe400078e003e */
[C---:B------:R-:W-:Y:S01]  /*b4a0*/  FMUL.FTZ R62, R6.reuse, R158 ;  /* 0x0000009e063e7220 */ /* 0x040fe20000410000 */
[----:B------:R-:W4:Y:S01]  /*b4b0*/  LDL.LU R156, [R1+0xc0] ;  /* 0x0000c000019c7983 */ /* 0x000f220000300800 */
[----:B------:R-:W-:Y:S02]  /*b4c0*/  IMAD.MOV.U32 R145, RZ, RZ, R46 ;  /* 0x000000ffff917224 */ /* 0x000fe400078e002e */
[C---:B------:R-:W-:Y:S01]  /*b4d0*/  FMUL.FTZ R46, R6.reuse, R142 ;  /* 0x0000008e062e7220 */ /* 0x040fe20000410000 */
[----:B------:R1:W4:Y:S01]  /*b4e0*/  LDL.S16 R154, [R1+0x60] ;  /* 0x00006000019a7983 */ /* 0x0003220000100600 */
[----:B------:R-:W-:Y:S02]  /*b4f0*/  IMAD.MOV.U32 R112, RZ, RZ, R43 ;  /* 0x000000ffff707224 */ /* 0x000fe400078e002b */
[C---:B------:R-:W-:Y:S01]  /*b500*/  FMUL.FTZ R43, R6.reuse, R139 ;  /* 0x0000008b062b7220 */ /* 0x040fe20000410000 */
[----:B------:R-:W-:Y:S01]  /*b510*/  MUFU.EX2 R145, R145 ;  /* 0x0000009100917308 */ /* 0x000fe20000000800 */
[----:B------:R-:W-:Y:S02]  /*b520*/  IMAD.MOV.U32 R116, RZ, RZ, R42 ;  /* 0x000000ffff747224 */ /* 0x000fe400078e002a */
[C---:B------:R-:W-:Y:S02]  /*b530*/  FMUL.FTZ R42, R6.reuse, R138 ;  /* 0x0000008a062a7220 */ /* 0x040fe40000410000 */
[----:B------:R-:W-:Y:S02]  /*b540*/  IMAD.MOV.U32 R124, RZ, RZ, R26 ;  /* 0x000000ffff7c7224 */ /* 0x000fe400078e001a */
[C---:B------:R-:W-:Y:S02]  /*b550*/  FMUL.FTZ R26, R6.reuse, R122 ;  /* 0x0000007a061a7220 */ /* 0x040fe40000410000 */
[----:B------:R-:W-:Y:S01]  /*b560*/  IMAD.MOV.U32 R125, RZ, RZ, R15 ;  /* 0x000000ffff7d7224 */ /* 0x000fe200078e000f */
[----:B------:R-:W-:Y:S01]  /*b570*/  MUFU.EX2 R116, R116 ;  /* 0x0000007400747308 */ /* 0x000fe20000000800 */
[C---:B------:R-:W-:Y:S02]  /*b580*/  FMUL.FTZ R15, R6.reuse, R111 ;  /* 0x0000006f060f7220 */ /* 0x040fe40000410000 */
[----:B------:R-:W-:Y:S02]  /*b590*/  IMAD.MOV.U32 R141, RZ, RZ, R14 ;  /* 0x000000ffff8d7224 */ /* 0x000fe400078e000e */
[----:B------:R-:W-:Y:S02]  /*b5a0*/  FMUL.FTZ R14, R6, R110 ;  /* 0x0000006e060e7220 */ /* 0x000fe40000410000 */
[----:B------:R-:W-:Y:S02]  /*b5b0*/  IMAD.MOV.U32 R142, RZ, RZ, R152 ;  /* 0x000000ffff8e7224 */ /* 0x000fe400078e0098 */
[----:B------:R-:W-:Y:S01]  /*b5c0*/  IMAD.MOV.U32 R111, RZ, RZ, R121 ;  /* 0x000000ffff6f7224 */ /* 0x000fe200078e0079 */
[----:B------:R-:W-:Y:S01]  /*b5d0*/  MUFU.EX2 R110, R35 ;  /* 0x00000023006e7308 */ /* 0x000fe20000000800 */
[----:B------:R-:W-:Y:S02]  /*b5e0*/  IMAD.MOV.U32 R121, RZ, RZ, R201 ;  /* 0x000000ffff797224 */ /* 0x000fe400078e00c9 */
[----:B------:R-:W-:Y:S02]  /*b5f0*/  IMAD.MOV.U32 R201, RZ, RZ, R205 ;  /* 0x000000ffffc97224 */ /* 0x000fe400078e00cd */
[----:B------:R-:W-:Y:S02]  /*b600*/  IMAD.MOV.U32 R152, RZ, RZ, R128 ;  /* 0x000000ffff987224 */ /* 0x000fe400078e0080 */
[----:B------:R-:W-:Y:S02]  /*b610*/  IMAD.MOV.U32 R128, RZ, RZ, R204 ;  /* 0x000000ffff807224 */ /* 0x000fe400078e00cc */
[----:B------:R-:W-:Y:S01]  /*b620*/  IMAD.MOV.U32 R143, RZ, RZ, R125 ;  /* 0x000000ffff8f7224 */ /* 0x000fe200078e007d */
[----:B------:R-:W-:Y:S01]  /*b630*/  MUFU.EX2 R112, R112 ;  /* 0x0000007000707308 */ /* 0x000fe20000000800 */
[----:B------:R-:W-:Y:S02]  /*b640*/  IMAD.MOV.U32 R122, RZ, RZ, R108 ;  /* 0x000000ffff7a7224 */ /* 0x000fe400078e006c */
[----:B------:R-:W-:Y:S02]  /*b650*/  FADD.FTZ R55, R55, R100 ;  /* 0x0000006437377221 */ /* 0x000fe40000010000 */
[----:B------:R-:W-:Y:S02]  /*b660*/  IMAD.MOV.U32 R123, RZ, RZ, R141 ;  /* 0x000000ffff7b7224 */ /* 0x000fe400078e008d */
[----:B------:R-:W-:Y:S02]  /*b670*/  IMAD.MOV.U32 R141, RZ, RZ, R109 ;  /* 0x000000ffff8d7224 */ /* 0x000fe400078e006d */
[----:B------:R-:W-:Y:S01]  /*b680*/  IMAD.MOV.U32 R139, RZ, RZ, R124 ;  /* 0x000000ffff8b7224 */ /* 0x000fe200078e007c */
[----:B------:R1:W1:Y:S01]  /*b690*/  MUFU.EX2 R125, R34 ;  /* 0x00000022007d7308 */ /* 0x0002620000000800 */
[----:B------:R-:W-:Y:S02]  /*b6a0*/  IMAD.MOV.U32 R124, RZ, RZ, R117 ;  /* 0x000000ffff7c7224 */ /* 0x000fe400078e0075 */
[----:B------:R-:W-:Y:S02]  /*b6b0*/  IMAD.MOV.U32 R155, RZ, RZ, c[0x0][0x228] ;  /* 0x00008a00ff9b7624 */ /* 0x000fe400078e00ff */
[----:B------:R-:W-:Y:S02]  /*b6c0*/  FMUL.FTZ R98, R165, R98 ;  /* 0x00000062a5627220 */ /* 0x000fe40000410000 */
[----:B------:R-:W-:Y:S02]  /*b6d0*/  IMAD.SHL.U32 R155, R155, 0x8, RZ ;  /* 0x000000089b9b7824 */ /* 0x000fe400078e00ff */
[C---:B------:R-:W-:Y:S01]  /*b6e0*/  FMUL.FTZ R99, R165.reuse, R99 ;  /* 0x00000063a5637220 */ /* 0x040fe20000410000 */
[----:B------:R1:W-:Y:S01]  /*b6f0*/  MUFU.EX2 R100, R19 ;  /* 0x0000001300647308 */ /* 0x0003e20000000800 */
[C---:B------:R-:W-:Y:S02]  /*b700*/  FMUL.FTZ R70, R165.reuse, R70 ;  /* 0x00000046a5467220 */ /* 0x040fe40000410000 */
[C---:B------:R-:W-:Y:S02]  /*b710*/  FMUL.FTZ R71, R165.reuse, R71 ;  /* 0x00000047a5477220 */ /* 0x040fe40000410000 */
[C---:B------:R-:W-:Y:S02]  /*b720*/  FMUL.FTZ R82, R165.reuse, R82 ;  /* 0x00000052a5527220 */ /* 0x040fe40000410000 */
[C---:B------:R-:W-:Y:S02]  /*b730*/  FMUL.FTZ R83, R165.reuse, R83 ;  /* 0x00000053a5537220 */ /* 0x040fe40000410000 */
[C---:B------:R-:W-:Y:S01]  /*b740*/  FMUL.FTZ R86, R165.reuse, R86 ;  /* 0x00000056a5567220 */ /* 0x040fe20000410000 */
[----:B------:R-:W-:Y:S01]  /*b750*/  MUFU.EX2 R123, R123 ;  /* 0x0000007b007b7308 */ /* 0x000fe20000000800 */
[----:B------:R-:W-:Y:S02]  /*b760*/  FMUL.FTZ R87, R165, R87 ;  /* 0x00000057a5577220 */ /* 0x000fe40000410000 */
[----:B-1----:R-:W-:Y:S07]  /*b770*/  FADD.FTZ R34, R200, R55 ;  /* 0x00000037c8227221 */ /* 0x002fee0000010000 */
[----:B------:R-:W-:Y:S01]  /*b780*/  MUFU.EX2 R141, R141 ;  /* 0x0000008d008d7308 */ /* 0x000fe20000000800 */
[----:B------:R-:W-:Y:S01]  /*b790*/  PRMT R19, R22, 0x7632, R19 ;  /* 0x0000763216137816 */ /* 0x000fe20000000013 */
[----:B---3--:R-:W-:Y:S08]  /*b7a0*/  FFMA.FTZ R104, R7, R101, R54 ;  /* 0x0000006507687223 */ /* 0x008ff00000010036 */
[----:B------:R-:W1:Y:S01]  /*b7b0*/  MUFU.EX2 R7, R195 ;  /* 0x000000c300077308 */ /* 0x000e620000000800 */
[----:B------:R-:W-:Y:S04]  /*b7c0*/  FADD.FTZ R104, R67, R104 ;  /* 0x0000006843687221 */ /* 0x000fe80000010000 */
[----:B------:R-:W-:Y:S01]  /*b7d0*/  FADD.FTZ R55, R125, R104 ;  /* 0x000000687d377221 */ /* 0x000fe20000010000 */
[C---:B------:R-:W-:Y:S03]  /*b7e0*/  F2FP.PACK_AB R125, R110.reuse, R125 ;  /* 0x0000007d6e7d723e */ /* 0x040fe600000000ff */
[----:B------:R-:W-:Y:S01]  /*b7f0*/  FADD.FTZ R110, R110, R55 ;  /* 0x000000376e6e7221 */ /* 0x000fe20000010000 */
[C---:B-1----:R-:W-:Y:S01]  /*b800*/  F2FP.PACK_AB R127, R7.reuse, R200 ;  /* 0x000000c8077f723e */ /* 0x042fe200000000ff */
[----:B------:R-:W-:Y:S03]  /*b810*/  FADD.FTZ R35, R7, R34 ;  /* 0x0000002207237221 */ /* 0x000fe60000010000 */
[----:B------:R-:W-:Y:S01]  /*b820*/  PRMT R120, R127, 0x7632, R120 ;  /* 0x000076327f787816 */ /* 0x000fe20000000078 */
[----:B------:R-:W-:Y:S01]  /*b830*/  FADD.FTZ R35, R116, R35 ;  /* 0x0000002374237221 */ /* 0x000fe20000010000 */
[C---:B------:R-:W-:Y:S03]  /*b840*/  F2FP.PACK_AB R116, R112.reuse, R116 ;  /* 0x000000747074723e */ /* 0x040fe600000000ff */
[----:B------:R-:W-:Y:S02]  /*b850*/  FADD.FTZ R112, R112, R35 ;  /* 0x0000002370707221 */ /* 0x000fe40000010000 */
[----:B------:R-:W-:Y:S02]  /*b860*/  FMUL.FTZ R35, R165, R131 ;  /* 0x00000083a5237220 */ /* 0x000fe40000410000 */
[----:B------:R-:W-:Y:S01]  /*b870*/  MUFU.EX2 R131, R142 ;  /* 0x0000008e00837308 */ /* 0x000fe20000000800 */
[----:B--2---:R-:W-:Y:S01]  /*b880*/  LOP3.LUT R101, R199, UR25, R210, 0x96, !PT ;  /* 0x00000019c7657c12 */ /* 0x004fe2000f8e96d2 */
[----:B------:R-:W-:Y:S04]  /*b890*/  IMAD.WIDE.U32 R198, R198, -0x2daee0ad, RZ ;  /* 0xd2511f53c6c67825 */ /* 0x000fe800078e00ff */
[----:B------:R-:W-:Y:S04]  /*b8a0*/  IMAD.WIDE.U32 R106, R101, -0x2daee0ad, RZ ;  /* 0xd2511f53656a7825 */ /* 0x000fe800078e00ff */
[----:B----4-:R-:W-:Y:S01]  /*b8b0*/  FFMA.FTZ R105, R6, R105, R39 ;  /* 0x0000006906697223 */ /* 0x010fe20000010027 */
[----:B------:R-:W-:Y:S02]  /*b8c0*/  LOP3.LUT R6, R107, UR27, R212, 0x96, !PT ;  /* 0x0000001b6b067c12 */ /* 0x000fe4000f8e96d4 */
[----:B------:R-:W-:Y:S01]  /*b8d0*/  LOP3.LUT R101, R199, UR19, R106, 0x96, !PT ;  /* 0x00000013c7657c12 */ /* 0x000fe2000f8e966a */
[----:B------:R-:W-:Y:S01]  /*b8e0*/  FFMA.FTZ R106, R165, R156, R18 ;  /* 0x0000009ca56a7223 */ /* 0x000fe20000010012 */
[----:B------:R-:W-:Y:S01]  /*b8f0*/  F2FP.PACK_AB R18, R51, R18 ;  /* 0x000000123312723e */ /* 0x000fe200000000ff */
[----:B------:R-:W-:Y:S01]  /*b900*/  IMAD.WIDE.U32 R156, R6, -0x326172a9, RZ ;  /* 0xcd9e8d57069c7825 */ /* 0x000fe200078e00ff */
[C---:B------:R-:W-:Y:S01]  /*b910*/  F2FP.PACK_AB R107, R66.reuse, R39 ;  /* 0x00000027426b723e */ /* 0x040fe200000000ff */
[----:B------:R-:W-:Y:S01]  /*b920*/  @!P3 HADD2 R154, -R22.H0_H0, -RZ.H0_H0 ;  /* 0xa00000ff169ab230 */ /* 0x000fe20000000900 */
[----:B------:R-:W-:Y:S01]  /*b930*/  F2FP.PACK_AB R6, R67, R54 ;  /* 0x000000364306723e */ /* 0x000fe200000000ff */
[----:B------:R-:W-:Y:S01]  /*b940*/  FADD.FTZ R106, R51, R106 ;  /* 0x0000006a336a7221 */ /* 0x000fe20000010000 */
[----:B------:R-:W-:Y:S01]  /*b950*/  LOP3.LUT R51, R157, UR22, R160, 0x96, !PT ;  /* 0x000000169d337c12 */ /* 0x000fe2000f8e96a0 */
[----:B------:R-:W-:Y:S01]  /*b960*/  IMAD.WIDE.U32 R108, R101, -0x326172a9, RZ ;  /* 0xcd9e8d57656c7825 */ /* 0x000fe200078e00ff */
[----:B------:R-:W-:Y:S01]  /*b970*/  PRMT R104, R107, 0x7632, R104 ;  /* 0x000076326b687816 */ /* 0x000fe20000000068 */
[----:B------:R1:W-:Y:S01]  /*b980*/  @!P3 STL.S16 [R1+0x60], R154 ;  /* 0x0000609a0100b387 */ /* 0x0003e20000100600 */
[----:B------:R-:W2:Y:S01]  /*b990*/  MUFU.EX2 R67, R38 ;  /* 0x0000002600437308 */ /* 0x000ea20000000800 */
[----:B------:R-:W-:Y:S01]  /*b9a0*/  IMAD.WIDE.U32 R204, R51, -0x2daee0ad, RZ ;  /* 0xd2511f5333cc7825 */ /* 0x000fe200078e00ff */
[----:B------:R-:W-:Y:S01]  /*b9b0*/  LOP3.LUT R156, R109, UR18, R156, 0x96, !PT ;  /* 0x000000126d9c7c12 */ /* 0x000fe2000f8e969c */
[----:B------:R3:W4:Y:S02]  /*b9c0*/  LDL.S16 R101, [R1+0x4c] ;  /* 0x00004c0001657983 */ /* 0x0007240000100600 */
[--C-:B------:R-:W-:Y:S01]  /*b9d0*/  FADD.FTZ R51, R66, R105.reuse ;  /* 0x0000006942337221 */ /* 0x100fe20000010000 */
[----:B------:R-:W-:Y:S01]  /*b9e0*/  LOP3.LUT R194, R205, UR14, R198, 0x96, !PT ;  /* 0x0000000ecdc27c12 */ /* 0x000fe2000f8e96c6 */
[----:B------:R3:W3:Y:S01]  /*b9f0*/  LDL.S16 R109, [R1+0x54] ;  /* 0x00005400016d7983 */ /* 0x0006e20000100600 */
[----:B------:R-:W-:Y:S01]  /*ba00*/  PRMT R66, R154, 0x7610, R66 ;  /* 0x000076109a427816 */ /* 0x000fe20000000042 */
[----:B------:R-:W-:Y:S01]  /*ba10*/  FADD.FTZ R7, R113, R106 ;  /* 0x0000006a71077221 */ /* 0x000fe20000010000 */
[----:B------:R-:W-:Y:S01]  /*ba20*/  F2FP.PACK_AB R113, R100, R113 ;  /* 0x000000716471723e */ /* 0x000fe200000000ff */
[----:B------:R-:W-:Y:S01]  /*ba30*/  IMAD.WIDE.U32 R194, R194, -0x326172a9, RZ ;  /* 0xcd9e8d57c2c27825 */ /* 0x000fe200078e00ff */
[----:B------:R-:W-:Y:S03]  /*ba40*/  PRMT R105, R6, 0x7632, R105 ;  /* 0x0000763206697816 */ /* 0x000fe60000000069 */
[----:B------:R-:W-:Y:S01]  /*ba50*/  IMAD.WIDE.U32 R156, R156, -0x2daee0ad, RZ ;  /* 0xd2511f539c9c7825 */ /* 0x000fe200078e00ff */
[----:B------:R-:W-:Y:S02]  /*ba60*/  LOP3.LUT R117, R195, UR13, R108, 0x96, !PT ;  /* 0x0000000dc3757c12 */ /* 0x000fe4000f8e966c */
[----:B------:R3:W3:Y:S01]  /*ba70*/  LDL.S16 R108, [R1+0x50] ;  /* 0x00005000016c7983 */ /* 0x0006e20000100600 */
[----:B------:R-:W-:Y:S01]  /*ba80*/  FADD.FTZ R34, R100, R7 ;  /* 0x0000000764227221 */ /* 0x000fe20000010000 */
[----:B------:R-:W-:Y:S01]  /*ba90*/  PRMT R100, R22, 0x5410, R19 ;  /* 0x0000541016647816 */ /* 0x000fe20000000013 */
[----:B------:R-:W-:Y:S01]  /*baa0*/  FADD.FTZ R106, R50, R51 ;  /* 0x00000033326a7221 */ /* 0x000fe20000010000 */
[----:B------:R-:W-:Y:S01]  /*bab0*/  @!P3 PRMT R22, R66, 0x5410, RZ ;  /* 0x000054104216b816 */ /* 0x000fe200000000ff */
[----:B------:R-:W-:Y:S01]  /*bac0*/  FADD.FTZ R34, R145, R34 ;  /* 0x0000002291227221 */ /* 0x000fe20000010000 */
[----:B------:R-:W-:Y:S01]  /*bad0*/  LOP3.LUT R204, R157, UR10, R204, 0x96, !PT ;  /* 0x0000000a9dcc7c12 */ /* 0x000fe2000f8e96cc */
[----:B------:R3:W3:Y:S01]  /*bae0*/  LDL.S16 R66, [R1+0x48] ;  /* 0x0000480001427983 */ /* 0x0006e20000100600 */
[----:B--2---:R-:W-:Y:S01]  /*baf0*/  F2FP.PACK_AB R149, R67, R50 ;  /* 0x000000324395723e */ /* 0x004fe200000000ff */
[----:B-1----:R-:W-:Y:S01]  /*bb00*/  IMAD.MOV.U32 R154, RZ, RZ, R143 ;  /* 0x000000ffff9a7224 */ /* 0x002fe200078e008f */
[----:B------:R-:W-:Y:S01]  /*bb10*/  F2FP.PACK_AB R145, R23, R145 ;  /* 0x000000911791723e */ /* 0x000fe200000000ff */
[----:B------:R-:W-:Y:S01]  /*bb20*/  IMAD.WIDE.U32 R204, R204, -0x326172a9, RZ ;  /* 0xcd9e8d57cccc7825 */ /* 0x000fe200078e00ff */
[----:B------:R1:W-:Y:S01]  /*bb30*/  STG.E.U16 [R202.64], R22 ;  /* 0x00000016ca007986 */ /* 0x0003e2000c101510 */
[----:B------:R2:W-:Y:S02]  /*bb40*/  MUFU.EX2 R157, R168 ;  /* 0x000000a8009d7308 */ /* 0x0005e40000000800 */
[----:B------:R-:W-:Y:S01]  /*bb50*/  IMAD.MOV.U32 R143, RZ, RZ, R152 ;  /* 0x000000ffff8f7224 */ /* 0x000fe200078e0098 */
[----:B------:R-:W-:Y:S01]  /*bb60*/  LOP3.LUT R39, R205, UR26, R194, 0x96, !PT ;  /* 0x0000001acd277c12 */ /* 0x000fe2000f8e96c2 */
[----:B------:R-:W-:Y:S02]  /*bb70*/  IMAD.MOV.U32 R152, RZ, RZ, R124 ;  /* 0x000000ffff987224 */ /* 0x000fe400078e007c */
[----:B------:R-:W-:Y:S01]  /*bb80*/  IMAD.MOV.U32 R124, RZ, RZ, R128 ;  /* 0x000000ffff7c7224 */ /* 0x000fe200078e0080 */
[----:B------:R-:W-:Y:S01]  /*bb90*/  LOP3.LUT R7, R39, 0xff, RZ, 0xc0, !PT ;  /* 0x000000ff27077812 */ /* 0x000fe200078ec0ff */
[----:B------:R-:W-:Y:S02]  /*bba0*/  IMAD.MOV.U32 R128, RZ, RZ, R201 ;  /* 0x000000ffff807224 */ /* 0x000fe400078e00c9 */
[----:B------:R-:W-:Y:S01]  /*bbb0*/  IMAD.MOV.U32 R201, RZ, RZ, c[0x0][0x228] ;  /* 0x00008a00ffc97624 */ /* 0x000fe200078e00ff */
[----:B------:R-:W-:Y:S01]  /*bbc0*/  ISETP.LE.U32.AND P0, PT, R7, UR23, PT ;  /* 0x0000001707007c0c */ /* 0x000fe2000bf03070 */
[----:B------:R-:W-:Y:S01]  /*bbd0*/  IMAD.MOV.U32 R158, RZ, RZ, R143 ;  /* 0x000000ffff9e7224 */ /* 0x000fe200078e008f */
[----:B------:R-:W-:Y:S01]  /*bbe0*/  PRMT R7, R18, 0x7632, R7 ;  /* 0x0000763212077816 */ /* 0x000fe20000000007 */
[----:B------:R-:W-:Y:S01]  /*bbf0*/  IMAD.MOV.U32 R143, RZ, RZ, R122 ;  /* 0x000000ffff8f7224 */ /* 0x000fe200078e007a */
[----:B------:R-:W-:Y:S01]  /*bc00*/  MUFU.EX2 R124, R124 ;  /* 0x0000007c007c7308 */ /* 0x000fe20000000800 */
[----:B------:R-:W-:Y:S02]  /*bc10*/  FADD.FTZ R106, R67, R106 ;  /* 0x0000006a436a7221 */ /* 0x000fe40000010000 */
[----:B------:R-:W-:Y:S02]  /*bc20*/  FMUL.FTZ R67, R165, R163 ;  /* 0x000000a3a5437220 */ /* 0x000fe40000410000 */
[----:B--2---:R-:W-:Y:S05]  /*bc30*/  IMAD.MOV.U32 R168, RZ, RZ, R212 ;  /* 0x000000ffffa87224 */ /* 0x004fea00078e00d4 */
[----:B------:R-:W-:Y:S01]  /*bc40*/  MUFU.EX2 R143, R143 ;  /* 0x0000008f008f7308 */ /* 0x000fe20000000800 */
[----:B-1----:R-:W-:Y:S01]  /*bc50*/  LOP3.LUT R22, R39, 0xffff, RZ, 0xc0, !PT ;  /* 0x0000ffff27167812 */ /* 0x002fe200078ec0ff */
[----:B----4-:R-:W-:Y:S02]  /*bc60*/  @!P4 HADD2 R101, -R7.H0_H0, -RZ.H0_H0 ;  /* 0xa00000ff0765c230 */ /* 0x010fe40000000900 */
[----:B---3--:R-:W-:Y:S03]  /*bc70*/  @!P6 HADD2 R109, -R19.H0_H0, -RZ.H0_H0 ;  /* 0xa00000ff136de230 */ /* 0x008fe60000000900 */
[----:B------:R-:W-:Y:S02]  /*bc80*/  PRMT R55, R101, 0x7610, R55 ;  /* 0x0000761065377816 */ /* 0x000fe40000000037 */
[----:B------:R-:W-:Y:S01]  /*bc90*/  PRMT R38, R109, 0x7610, R38 ;  /* 0x000076106d267816 */ /* 0x000fe20000000026 */
[----:B------:R1:W-:Y:S03]  /*bca0*/  @!P6 STL.S16 [R1+0x54], R109 ;  /* 0x0000546d0100e387 */ /* 0x0003e60000100600 */
[----:B------:R-:W-:Y:S01]  /*bcb0*/  @!P6 PRMT R19, R38, 0x5410, RZ ;  /* 0x000054102613e816 */ /* 0x000fe200000000ff */
[----:B------:R-:W-:Y:S01]  /*bcc0*/  IMAD.MOV.U32 R38, RZ, RZ, c[0x0][0x228] ;  /* 0x00008a00ff267624 */ /* 0x000fe200078e00ff */
[----:B------:R-:W-:Y:S03]  /*bcd0*/  @!P5 HADD2 R108, -R18.H0_H0, -RZ.H0_H0 ;  /* 0xa00000ff126cd230 */ /* 0x000fe60000000900 */
[----:B------:R2:W-:Y:S02]  /*bce0*/  STG.E.U16 [R202.64+0x2], R19 ;  /* 0x00000213ca007986 */ /* 0x0005e4000c101510 */
[----:B------:R-:W-:Y:S02]  /*bcf0*/  PRMT R50, R108, 0x7610, R50 ;  /* 0x000076106c327816 */ /* 0x000fe40000000032 */
[----:B------:R3:W-:Y:S01]  /*bd00*/  @!P5 STL.S16 [R1+0x50], R108 ;  /* 0x0000506c0100d387 */ /* 0x0007e20000100600 */
[----:B------:R-:W-:Y:S03]  /*bd10*/  @!P0 HADD2 R66, -R6.H0_H0, -RZ.H0_H0 ;  /* 0xa00000ff06428230 */ /* 0x000fe60000000900 */
[----:B------:R4:W-:Y:S02]  /*bd20*/  @!P4 STL.S16 [R1+0x4c], R101 ;  /* 0x00004c650100c387 */ /* 0x0009e40000100600 */
[----:B------:R-:W-:Y:S02]  /*bd30*/  PRMT R54, R66, 0x7610, R54 ;  /* 0x0000761042367816 */ /* 0x000fe40000000036 */
[----:B------:R4:W-:Y:S01]  /*bd40*/  @!P0 STL.S16 [R1+0x48], R66 ;  /* 0x0000484201008387 */ /* 0x0009e20000100600 */
[----:B-1----:R-:W-:Y:S02]  /*bd50*/  PRMT R109, R107, 0x5410, R104 ;  /* 0x000054106b6d7816 */ /* 0x002fe40000000068 */
[----:B--2---:R-:W-:Y:S01]  /*bd60*/  SHF.R.U32.HI R19, RZ, 0x8, R22 ;  /* 0x00000008ff137819 */ /* 0x004fe20000011616 */
[----:B------:R-:W-:Y:S01]  /*bd70*/  FMUL.FTZ R22, R165, R118 ;  /* 0x00000076a5167220 */ /* 0x000fe20000410000 */
[----:B---3--:R-:W-:Y:S01]  /*bd80*/  PRMT R108, R6, 0x5410, R105 ;  /* 0x00005410066c7816 */ /* 0x008fe20000000069 */
[----:B------:R-:W1:Y:S01]  /*bd90*/  MUFU.EX2 R118, R154 ;  /* 0x0000009a00767308 */ /* 0x000e620000000800 */
[----:B------:R-:W-:Y:S02]  /*bda0*/  @!P0 PRMT R6, R54, 0x5410, RZ ;  /* 0x0000541036068816 */ /* 0x000fe400000000ff */
[----:B------:R-:W-:Y:S01]  /*bdb0*/  LOP3.LUT R19, R19, 0xffff, RZ, 0xc0, !PT ;  /* 0x0000ffff13137812 */ /* 0x000fe200078ec0ff */
[----:B------:R2:W3:Y:S01]  /*bdc0*/  LDL.S16 R54, [R1+0x5c] ;  /* 0x00005c0001367983 */ /* 0x0004e20000100600 */
[----:B----4-:R-:W-:Y:S02]  /*bdd0*/  PRMT R101, R18, 0x5410, R7 ;  /* 0x0000541012657816 */ /* 0x010fe40000000007 */
[----:B------:R-:W-:Y:S01]  /*bde0*/  ISETP.LE.U32.AND P6, PT, R19, UR23, PT ;  /* 0x0000001713007c0c */ /* 0x000fe2000bfc3070 */
[----:B------:R-:W-:Y:S01]  /*bdf0*/  FMUL.FTZ R66, R165, R162 ;  /* 0x000000a2a5427220 */ /* 0x000fe20000410000 */
[----:B------:R-:W-:Y:S01]  /*be00*/  @!P5 PRMT R18, R50, 0x5410, RZ ;  /* 0x000054103212d816 */ /* 0x000fe200000000ff */
[----:B------:R-:W-:Y:S01]  /*be10*/  IMAD.WIDE R50, R38, 0x70, R196 ;  /* 0x0000007026327825 */ /* 0x000fe200078e02c4 */
[----:B------:R-:W-:Y:S02]  /*be20*/  LOP3.LUT R19, R176, 0xff, RZ, 0xc0, !PT ;  /* 0x000000ffb0137812 */ /* 0x000fe400078ec0ff */
[----:B------:R-:W-:Y:S01]  /*be30*/  @!P4 PRMT R7, R55, 0x5410, RZ ;  /* 0x000054103707c816 */ /* 0x000fe200000000ff */
[----:B------:R4:W-:Y:S01]  /*be40*/  STG.E.U16 [R196.64], R18 ;  /* 0x00000012c4007986 */ /* 0x0009e2000c101510 */
[----:B------:R-:W-:Y:S01]  /*be50*/  ISETP.LE.U32.AND P2, PT, R19, UR23, PT ;  /* 0x0000001713007c0c */ /* 0x000fe2000bf43070 */
[----:B------:R-:W-:Y:S02]  /*be60*/  IMAD.WIDE.U32 R162, R117, -0x2daee0ad, RZ ;  /* 0xd2511f5375a27825 */ /* 0x000fe400078e00ff */
[----:B------:R2:W-:Y:S02]  /*be70*/  STG.E.U16 [R196.64+0x2], R7 ;  /* 0x00000207c4007986 */ /* 0x0005e4000c101510 */
[----:B------:R-:W-:Y:S02]  /*be80*/  IMAD R55, R201, 0x38, R155 ;  /* 0x00000038c9377824 */ /* 0x000fe400078e029b */
[----:B------:R2:W-:Y:S01]  /*be90*/  STG.E.U16 [R50.64], R6 ;  /* 0x0000000632007986 */ /* 0x0005e2000c101510 */
[----:B------:R-:W-:Y:S01]  /*bea0*/  IMAD R38, R38, 0x48, RZ ;  /* 0x0000004826267824 */ /* 0x000fe200078e02ff */
[----:B-1----:R-:W-:Y:S01]  /*beb0*/  F2FP.PACK_AB R137, R123, R118 ;  /* 0x000000767b89723e */ /* 0x002fe200000000ff */
[----:B------:R-:W-:Y:S01]  /*bec0*/  IMAD.MOV.U32 R155, RZ, RZ, R139 ;  /* 0x000000ffff9b7224 */ /* 0x000fe200078e008b */
[----:B------:R-:W-:Y:S01]  /*bed0*/  IADD3 R55, R55, 0x1, RZ ;  /* 0x0000000137377810 */ /* 0x000fe20007ffe0ff */
[----:B------:R-:W-:Y:S02]  /*bee0*/  IMAD.MOV.U32 R139, RZ, RZ, R111 ;  /* 0x000000ffff8b7224 */ /* 0x000fe400078e006f */
[----:B------:R-:W-:Y:S01]  /*bef0*/  FADD.FTZ R111, R23, R34 ;  /* 0x00000022176f7221 */ /* 0x000fe20000010000 */
[----:B------:R-:W-:Y:S01]  /*bf00*/  LEA R198, P0, R55, R202, 0x1 ;  /* 0x000000ca37c67211 */ /* 0x000fe200078008ff */
[C---:B------:R-:W-:Y:S02]  /*bf10*/  FMUL.FTZ R34, R165.reuse, R130 ;  /* 0x00000082a5227220 */ /* 0x040fe40000410000 */
[----:B------:R-:W-:Y:S01]  /*bf20*/  FMUL.FTZ R23, R165, R119 ;  /* 0x00000077a5177220 */ /* 0x000fe20000410000 */
[----:B------:R-:W-:Y:S01]  /*bf30*/  LEA.HI.X.SX32 R199, R55, R203, 0x1, P0 ;  /* 0x000000cb37c77211 */ /* 0x000fe200000f0eff */
[C---:B------:R-:W-:Y:S01]  /*bf40*/  FMUL.FTZ R55, R165.reuse, R151 ;  /* 0x00000097a5377220 */ /* 0x040fe20000410000 */
[C---:B------:R-:W-:Y:S01]  /*bf50*/  LEA R200, P0, R38.reuse, R202, 0x1 ;  /* 0x000000ca26c87211 */ /* 0x040fe200078008ff */
[----:B------:R-:W-:Y:S03]  /*bf60*/  MUFU.EX2 R151, R218 ;  /* 0x000000da00977308 */ /* 0x000fe60000000800 */
[----:B------:R-:W-:Y:S01]  /*bf70*/  LEA.HI.X.SX32 R201, R38, R203, 0x1, P0 ;  /* 0x000000cb26c97211 */ /* 0x000fe200000f0eff */
[C---:B------:R-:W-:Y:S01]  /*bf80*/  FMUL.FTZ R38, R165.reuse, R134 ;  /* 0x00000086a5267220 */ /* 0x040fe20000410000 */
[----:B----4-:R-:W-:Y:S02]  /*bf90*/  SHF.R.U32.HI R18, RZ, 0x18, R176 ;  /* 0x00000018ff127819 */ /* 0x010fe400000116b0 */
[--C-:B--2---:R-:W-:Y:S02]  /*bfa0*/  SHF.R.U32.HI R7, RZ, 0x18, R39.reuse ;  /* 0x00000018ff077819 */ /* 0x104fe40000011627 */
[----:B------:R-:W-:Y:S01]  /*bfb0*/  ISETP.LE.U32.AND P1, PT, R18, UR23, PT ;  /* 0x0000001712007c0c */ /* 0x000fe2000bf23070 */
[----:B------:R-:W1:Y:S01]  /*bfc0*/  MUFU.EX2 R139, R139 ;  /* 0x0000008b008b7308 */ /* 0x000e620000000800 */
[----:B------:R-:W-:Y:S01]  /*bfd0*/  SHF.R.U32.HI R6, RZ, 0x10, R39 ;  /* 0x00000010ff067819 */ /* 0x000fe20000011627 */
[----:B------:R-:W-:Y:S01]  /*bfe0*/  FMUL.FTZ R39, R165, R135 ;  /* 0x00000087a5277220 */ /* 0x000fe20000410000 */
[----:B------:R-:W-:Y:S01]  /*bff0*/  ISETP.LE.U32.AND P4, PT, R7, UR23, PT ;  /* 0x0000001707007c0c */ /* 0x000fe2000bf83070 */
[C---:B------:R-:W-:Y:S01]  /*c000*/  FMUL.FTZ R51, R165.reuse, R147 ;  /* 0x00000093a5337220 */ /* 0x040fe20000410000 */
[----:B------:R-:W-:Y:S01]  /*c010*/  LOP3.LUT R6, R6, 0xff, RZ, 0xc0, !PT ;  /* 0x000000ff06067812 */ /* 0x000fe200078ec0ff */
[----:B------:R-:W-:Y:S01]  /*c020*/  FMUL.FTZ R50, R165, R146 ;  /* 0x00000092a5327220 */ /* 0x000fe20000410000 */
[----:B------:R-:W-:Y:S02]  /*c030*/  PRMT R147, R116, 0x7610, R147 ;  /* 0x0000761074937816 */ /* 0x000fe40000000093 */
[----:B------:R-:W-:Y:S01]  /*c040*/  ISETP.LE.U32.AND P5, PT, R6, UR23, PT ;  /* 0x0000001706007c0c */ /* 0x000fe2000bfa3070 */
[----:B------:R-:W-:Y:S01]  /*c050*/  MUFU.EX2 R135, R129 ;  /* 0x0000008100877308 */ /* 0x000fe20000000800 */
[----:B------:R-:W-:Y:S02]  /*c060*/  LOP3.LUT R6, R176, 0xffff, RZ, 0xc0, !PT ;  /* 0x0000ffffb0067812 */ /* 0x000fe400078ec0ff */
[----:B------:R-:W-:Y:S02]  /*c070*/  PRMT R116, R116, 0x7632, R116 ;  /* 0x0000763274747816 */ /* 0x000fe40000000074 */
[----:B------:R-:W-:Y:S04]  /*c080*/  SHF.R.U32.HI R6, RZ, 0x8, R6 ;  /* 0x00000008ff067819 */ /* 0x000fe80000011606 */
[----:B------:R-:W-:Y:S01]  /*c090*/  LOP3.LUT R6, R6, 0xffff, RZ, 0xc0, !PT ;  /* 0x0000ffff06067812 */ /* 0x000fe200078ec0ff */
[----:B------:R-:W2:Y:S01]  /*c0a0*/  MUFU.EX2 R119, R155 ;  /* 0x0000009b00777308 */ /* 0x000ea20000000800 */
[----:B-1----:R-:W-:Y:S01]  /*c0b0*/  FADD.FTZ R112, R139, R112 ;  /* 0x000000708b707221 */ /* 0x002fe20000010000 */
[C---:B--2---:R-:W-:Y:S03]  /*c0c0*/  F2FP.PACK_AB R139, R119.reuse, R139 ;  /* 0x0000008b778b723e */ /* 0x044fe600000000ff */
[--C-:B------:R-:W-:Y:S01]  /*c0d0*/  FADD.FTZ R119, R119, R112.reuse ;  /* 0x0000007077777221 */ /* 0x100fe20000010000 */
[----:B------:R-:W-:Y:S01]  /*c0e0*/  PRMT R112, R113, 0x7632, R112 ;  /* 0x0000763271707816 */ /* 0x000fe20000000070 */
[----:B---3--:R-:W-:Y:S05]  /*c0f0*/  @!P6 HADD2 R54, -R105.H0_H0, -RZ.H0_H0 ;  /* 0xa00000ff6936e230 */ /* 0x008fea0000000900 */
[----:B------:R-:W-:Y:S01]  /*c100*/  PRMT R7, R54, 0x7610, R7 ;  /* 0x0000761036077816 */ /* 0x000fe20000000007 */
[----:B------:R1:W-:Y:S03]  /*c110*/  @!P6 STL.S16 [R1+0x5c], R54 ;  /* 0x00005c360100e387 */ /* 0x0003e60000100600 */
[----:B------:R-:W-:Y:S01]  /*c120*/  @!P6 PRMT R105, R7, 0x5410, RZ ;  /* 0x000054100769e816 */ /* 0x000fe200000000ff */
[----:B------:R2:W3:Y:S01]  /*c130*/  LDL.S16 R19, [R1+0x58] ;  /* 0x0000580001137983 */ /* 0x0004e20000100600 */
[----:B------:R-:W-:Y:S02]  /*c140*/  SHF.R.U32.HI R7, RZ, 0x10, R176 ;  /* 0x00000010ff077819 */ /* 0x000fe400000116b0 */
[----:B------:R-:W-:Y:S01]  /*c150*/  ISETP.LE.U32.AND P6, PT, R6, UR23, PT ;  /* 0x0000001706007c0c */ /* 0x000fe2000bfc3070 */
[----:B------:R2:W4:Y:S01]  /*c160*/  LDL.S16 R18, [R1+0x44] ;  /* 0x0000440001127983 */ /* 0x0005220000100600 */
[----:B------:R-:W-:Y:S03]  /*c170*/  LOP3.LUT R7, R7, 0xff, RZ, 0xc0, !PT ;  /* 0x000000ff07077812 */ /* 0x000fe600078ec0ff */
[----:B------:R-:W-:Y:S01]  /*c180*/  STG.E.U16 [R198.64], R105 ;  /* 0x00000069c6007986 */ /* 0x000fe2000c101510 */
[----:B------:R-:W-:Y:S01]  /*c190*/  ISETP.LE.U32.AND P0, PT, R7, UR23, PT ;  /* 0x0000001707007c0c */ /* 0x000fe2000bf03070 */
[----:B-1----:R-:W-:Y:S01]  /*c1a0*/  FMUL.FTZ R54, R165, R150 ;  /* 0x00000096a5367220 */ /* 0x002fe20000410000 */
[----:B---3--:R-:W-:Y:S02]  /*c1b0*/  @!P5 HADD2 R19, -R107.H0_H0, -RZ.H0_H0 ;  /* 0xa00000ff6b13d230 */ /* 0x008fe40000000900 */
[----:B----4-:R-:W-:Y:S03]  /*c1c0*/  @!P4 HADD2 R18, -R104.H0_H0, -RZ.H0_H0 ;  /* 0xa00000ff6812c230 */ /* 0x010fe60000000900 */
[----:B------:R-:W-:Y:S01]  /*c1d0*/  PRMT R7, R19, 0x7610, R7 ;  /* 0x0000761013077816 */ /* 0x000fe20000000007 */
[----:B------:R1:W-:Y:S01]  /*c1e0*/  @!P5 STL.S16 [R1+0x58], R19 ;  /* 0x000058130100d387 */ /* 0x0003e20000100600 */
[----:B------:R-:W-:Y:S03]  /*c1f0*/  PRMT R6, R18, 0x7610, R6 ;  /* 0x0000761012067816 */ /* 0x000fe60000000006 */
[----:B------:R3:W-:Y:S01]  /*c200*/  @!P4 STL.S16 [R1+0x44], R18 ;  /* 0x000044120100c387 */ /* 0x0007e20000100600 */
[----:B------:R-:W-:Y:S01]  /*c210*/  @!P5 PRMT R107, R7, 0x5410, RZ ;  /* 0x00005410076bd816 */ /* 0x000fe200000000ff */
[C---:B------:R-:W-:Y:S01]  /*c220*/  FMUL.FTZ R7, R165.reuse, R103 ;  /* 0x00000067a5077220 */ /* 0x040fe20000410000 */
[----:B------:R-:W-:Y:S01]  /*c230*/  @!P4 PRMT R104, R6, 0x5410, RZ ;  /* 0x000054100668c816 */ /* 0x000fe200000000ff */
[----:B------:R2:W4:Y:S01]  /*c240*/  LDL.S16 R122, [R1+0x3c] ;  /* 0x00003c00017a7983 */ /* 0x0005220000100600 */
[----:B------:R-:W-:Y:S02]  /*c250*/  FMUL.FTZ R6, R165, R102 ;  /* 0x00000066a5067220 */ /* 0x000fe40000410000 */
[----:B------:R2:W2:Y:S01]  /*c260*/  MUFU.EX2 R102, R158 ;  /* 0x0000009e00667308 */ /* 0x0004a20000000800 */
[----:B------:R2:W4:Y:S01]  /*c270*/  LDL.S16 R129, [R1+0x38] ;  /* 0x0000380001817983 */ /* 0x0005220000100600 */
[----:B------:R-:W-:Y:S01]  /*c280*/  FADD.FTZ R103, R141, R110 ;  /* 0x0000006e8d677221 */ /* 0x000fe20000010000 */
[C---:B------:R-:W-:Y:S02]  /*c290*/  F2FP.PACK_AB R141, R124.reuse, R141 ;  /* 0x0000008d7c8d723e */ /* 0x040fe400000000ff */
[----:B------:R-:W-:Y:S01]  /*c2a0*/  STG.E.U16 [R200.64+0x2], R104 ;  /* 0x00000268c8007986 */ /* 0x000fe2000c101510 */
[----:B------:R-:W-:Y:S01]  /*c2b0*/  FADD.FTZ R124, R124, R103 ;  /* 0x000000677c7c7221 */ /* 0x000fe20000010000 */
[C---:B------:R-:W-:Y:S02]  /*c2c0*/  LOP3.LUT R103, R204.reuse, 0xff, RZ, 0xc0, !PT ;  /* 0x000000ffcc677812 */ /* 0x040fe400078ec0ff */
[----:B------:R-:W-:Y:S01]  /*c2d0*/  STG.E.U16 [R200.64], R107 ;  /* 0x0000006bc8007986 */ /* 0x000fe2000c101510 */
[----:B------:R-:W-:Y:S01]  /*c2e0*/  MUFU.EX2 R110, R152 ;  /* 0x00000098006e7308 */ /* 0x000fe20000000800 */
[----:B------:R-:W-:Y:S02]  /*c2f0*/  ISETP.LE.U32.AND P4, PT, R103, UR23, PT ;  /* 0x0000001767007c0c */ /* 0x000fe4000bf83070 */
[----:B------:R-:W-:Y:S01]  /*c300*/  LOP3.LUT R103, R204, 0xffff, RZ, 0xc0, !PT ;  /* 0x0000ffffcc677812 */ /* 0x000fe200078ec0ff */
[C---:B-1----:R-:W-:Y:S02]  /*c310*/  FMUL.FTZ R19, R165.reuse, R115 ;  /* 0x00000073a5137220 */ /* 0x042fe40000410000 */
[----:B------:R1:W4:Y:S01]  /*c320*/  LDL.S16 R115, [R1+0x40] ;  /* 0x0000400001737983 */ /* 0x0003220000100600 */
[----:B------:R-:W-:Y:S01]  /*c330*/  SHF.R.U32.HI R103, RZ, 0x8, R103 ;  /* 0x00000008ff677819 */ /* 0x000fe20000011667 */
[----:B---3--:R-:W-:Y:S01]  /*c340*/  FMUL.FTZ R18, R165, R114 ;  /* 0x00000072a5127220 */ /* 0x008fe20000410000 */
[----:B------:R-:W-:Y:S01]  /*c350*/  F2FP.PACK_AB R165, R167, R166 ;  /* 0x000000a6a7a5723e */ /* 0x000fe200000000ff */
[----:B------:R-:W3:Y:S01]  /*c360*/  MUFU.EX2 R114, R153 ;  /* 0x0000009900727308 */ /* 0x000ee20000000800 */
[----:B------:R-:W-:Y:S01]  /*c370*/  LOP3.LUT R103, R103, 0xffff, RZ, 0xc0, !PT ;  /* 0x0000ffff67677812 */ /* 0x000fe200078ec0ff */
[----:B--2---:R-:W-:Y:S03]  /*c380*/  IMAD.WIDE.U32 R158, R189, -0x2daee0ad, RZ ;  /* 0xd2511f53bd9e7825 */ /* 0x004fe600078e00ff */
[----:B------:R-:W-:Y:S02]  /*c390*/  ISETP.LE.U32.AND P5, PT, R103, UR23, PT ;  /* 0x0000001767007c0c */ /* 0x000fe4000bfa3070 */
[----:B------:R-:W-:Y:S03]  /*c3a0*/  SHF.R.U32.HI R103, RZ, 0x10, R204 ;  /* 0x00000010ff677819 */ /* 0x000fe600000116cc */
[----:B------:R2:W-:Y:S02]  /*c3b0*/  MUFU.EX2 R189, R186 ;  /* 0x000000ba00bd7308 */ /* 0x0005e40000000800 */
[----:B--2---:R-:W-:Y:S01]  /*c3c0*/  F2FP.PACK_AB R186, R170, R157 ;  /* 0x0000009daaba723e */ /* 0x004fe200000000ff */
[----:B----4-:R-:W-:Y:S02]  /*c3d0*/  @!P6 HADD2 R122, -R120.H0_H0, -RZ.H0_H0 ;  /* 0xa00000ff787ae230 */ /* 0x010fe40000000900 */
[----:B------:R-:W-:Y:S02]  /*c3e0*/  @!P0 HADD2 R129, -R113.H0_H0, -RZ.H0_H0 ;  /* 0xa00000ff71818230 */ /* 0x000fe40000000900 */
[----:B------:R-:W-:Y:S05]  /*c3f0*/  @!P2 HADD2 R115, -R127.H0_H0, -RZ.H0_H0 ;  /* 0xa00000ff7f73a230 */ /* 0x000fea0000000900 */
[----:B------:R-:W-:Y:S01]  /*c400*/  PRMT R126, R115, 0x7610, R126 ;  /* 0x00007610737e7816 */ /* 0x000fe2000000007e */
[----:B------:R2:W-:Y:S04]  /*c410*/  @!P2 STL.S16 [R1+0x40], R115 ;  /* 0x000040730100a387 */ /* 0x0005e80000100600 */
[----:B------:R1:W4:Y:S04]  /*c420*/  LDL.S16 R130, [R1+0x34] ;  /* 0x0000340001827983 */ /* 0x0003280000100600 */
[----:B------:R1:W-:Y:S01]  /*c430*/  @!P6 STL.S16 [R1+0x3c], R122 ;  /* 0x00003c7a0100e387 */ /* 0x0003e20000100600 */
[----:B--2---:R-:W-:Y:S01]  /*c440*/  FADD.FTZ R115, R143, R106 ;  /* 0x0000006a8f737221 */ /* 0x004fe20000010000 */
[C---:B------:R-:W-:Y:S03]  /*c450*/  F2FP.PACK_AB R143, R102.reuse, R143 ;  /* 0x0000008f668f723e */ /* 0x040fe600000000ff */
[--C-:B------:R-:W-:Y:S01]  /*c460*/  FADD.FTZ R106, R102, R115.reuse ;  /* 0x00000073666a7221 */ /* 0x100fe20000010000 */
[----:B------:R-:W-:Y:S02]  /*c470*/  PRMT R115, R122, 0x7610, R115 ;  /* 0x000076107a737816 */ /* 0x000fe40000000073 */
[----:B------:R-:W-:Y:S01]  /*c480*/  PRMT R102, R127, 0x5410, R120 ;  /* 0x000054107f667816 */ /* 0x000fe20000000078 */
[----:B-1----:R1:W-:Y:S01]  /*c490*/  MUFU.EX2 R122, R121 ;  /* 0x00000079007a7308 */ /* 0x0023e20000000800 */
[----:B------:R-:W-:Y:S01]  /*c4a0*/  @!P2 PRMT R127, R126, 0x5410, RZ ;  /* 0x000054107e7fa816 */ /* 0x000fe200000000ff */
[--C-:B------:R-:W-:Y:S01]  /*c4b0*/  FADD.FTZ R126, R118, R111.reuse ;  /* 0x0000006f767e7221 */ /* 0x100fe20000010000 */
[----:B------:R-:W-:Y:S02]  /*c4c0*/  PRMT R111, R129, 0x7610, R111 ;  /* 0x00007610816f7816 */ /* 0x000fe4000000006f */
[----:B------:R-:W-:Y:S01]  /*c4d0*/  @!P6 PRMT R120, R115, 0x5410, RZ ;  /* 0x000054107378e816 */ /* 0x000fe200000000ff */
[----:B------:R-:W-:Y:S01]  /*c4e0*/  FADD.FTZ R123, R123, R126 ;  /* 0x0000007e7b7b7221 */ /* 0x000fe20000010000 */
[----:B------:R-:W-:Y:S01]  /*c4f0*/  LOP3.LUT R115, R103, 0xff, RZ, 0xc0, !PT ;  /* 0x000000ff67737812 */ /* 0x000fe200078ec0ff */
[----:B------:R-:W-:Y:S01]  /*c500*/  STG.E.U16 [R202.64+0x10], R127 ;  /* 0x0000107fca007986 */ /* 0x000fe2000c101510 */
[----:B------:R-:W-:Y:S01]  /*c510*/  PRMT R103, R113, 0x5410, R112 ;  /* 0x0000541071677816 */ /* 0x000fe20000000070 */
[----:B------:R-:W-:Y:S01]  /*c520*/  MUFU.EX2 R126, R132 ;  /* 0x00000084007e7308 */ /* 0x000fe20000000800 */
[----:B------:R-:W-:Y:S01]  /*c530*/  @!P0 PRMT R113, R111, 0x5410, RZ ;  /* 0x000054106f718816 */ /* 0x000fe200000000ff */
[--C-:B------:R-:W-:Y:S01]  /*c540*/  FADD.FTZ R111, R131, R124.reuse ;  /* 0x0000007c836f7221 */ /* 0x100fe20000010000 */
[C---:B---3--:R-:W-:Y:S01]  /*c550*/  F2FP.PACK_AB R131, R114.reuse, R131 ;  /* 0x000000837283723e */ /* 0x048fe200000000ff */
[----:B------:R-:W-:Y:S01]  /*c560*/  STG.E.U16 [R202.64+0x12], R120 ;  /* 0x00001278ca007986 */ /* 0x000fe2000c101510 */
[----:B------:R-:W-:Y:S01]  /*c570*/  PRMT R124, R149, 0x7632, R124 ;  /* 0x00007632957c7816 */ /* 0x000fe2000000007c */
[----:B------:R-:W-:Y:S01]  /*c580*/  FADD.FTZ R114, R114, R111 ;  /* 0x0000006f72727221 */ /* 0x000fe20000010000 */
[----:B------:R-:W-:Y:S01]  /*c590*/  SHF.R.U32.HI R111, RZ, 0x18, R204 ;  /* 0x00000018ff6f7819 */ /* 0x000fe200000116cc */
[----:B------:R-:W-:Y:S02]  /*c5a0*/  STG.E.U16 [R196.64+0x10], R113 ;  /* 0x00001071c4007986 */ /* 0x000fe4000c101510 */
[----:B------:R-:W-:Y:S01]  /*c5b0*/  MUFU.EX2 R118, R221 ;  /* 0x000000dd00767308 */ /* 0x000fe20000000800 */
[----:B------:R-:W-:Y:S01]  /*c5c0*/  ISETP.LE.U32.AND P6, PT, R111, UR23, PT ;  /* 0x000000176f007c0c */ /* 0x000fe2000bfc3070 */
[----:B-1----:R1:W2:Y:S04]  /*c5d0*/  LDL.S16 R121, [R1+0x30] ;  /* 0x0000300001797983 */ /* 0x0022a80000100600 */
[----:B------:R3:W-:Y:S01]  /*c5e0*/  @!P0 STL.S16 [R1+0x38], R129 ;  /* 0x0000388101008387 */ /* 0x0007e20000100600 */
[----:B------:R-:W-:Y:S03]  /*c5f0*/  ISETP.LE.U32.AND P0, PT, R115, UR23, PT ;  /* 0x0000001773007c0c */ /* 0x000fe6000bf03070 */
[----:B---3--:R3:W-:Y:S02]  /*c600*/  MUFU.EX2 R129, R128 ;  /* 0x0000008000817308 */ /* 0x0087e40000000800 */
[----:B---3--:R1:W2:Y:S01]  /*c610*/  LDL.S16 R128, [R1+0x2c] ;  /* 0x00002c0001807983 */ /* 0x0082a20000100600 */
[----:B----4-:R-:W-:Y:S05]  /*c620*/  @!P1 HADD2 R130, -R112.H0_H0, -RZ.H0_H0 ;  /* 0xa00000ff70829230 */ /* 0x010fea0000000900 */
[----:B------:R-:W-:Y:S01]  /*c630*/  PRMT R115, R130, 0x7610, R115 ;  /* 0x0000761082737816 */ /* 0x000fe20000000073 */
[----:B------:R4:W-:Y:S03]  /*c640*/  @!P1 STL.S16 [R1+0x34], R130 ;  /* 0x0000348201009387 */ /* 0x0009e60000100600 */
[----:B------:R-:W-:Y:S01]  /*c650*/  @!P1 PRMT R112, R115, 0x5410, RZ ;  /* 0x0000541073709816 */ /* 0x000fe200000000ff */
[----:B------:R1:W3:Y:S01]  /*c660*/  LDL.S16 R132, [R1+0x28] ;  /* 0x0000280001847983 */ /* 0x0002e20000100600 */
[--C-:B------:R-:W-:Y:S01]  /*c670*/  FADD.FTZ R115, R135, R106.reuse ;  /* 0x0000006a87737221 */ /* 0x100fe20000010000 */
[C---:B------:R-:W-:Y:S02]  /*c680*/  PRMT R106, R125.reuse, 0x7632, R106 ;  /* 0x000076327d6a7816 */ /* 0x040fe4000000006a */
[C---:B------:R-:W-:Y:S01]  /*c690*/  F2FP.PACK_AB R135, R110.reuse, R135 ;  /* 0x000000876e87723e */ /* 0x040fe200000000ff */
[----:B------:R-:W-:Y:S01]  /*c6a0*/  FADD.FTZ R115, R110, R115 ;  /* 0x000000736e737221 */ /* 0x000fe20000010000 */
[----:B------:R-:W-:Y:S01]  /*c6b0*/  PRMT R110, R125, 0x5410, R106 ;  /* 0x000054107d6e7816 */ /* 0x000fe2000000006a */
[----:B------:R1:W-:Y:S01]  /*c6c0*/  STG.E.U16 [R196.64+0x12], R112 ;  /* 0x00001270c4007986 */ /* 0x0003e2000c101510 */
[----:B----4-:R-:W-:Y:S04]  /*c6d0*/  LOP3.LUT R130, R159, UR6, R174, 0x96, !PT ;  /* 0x000000069f827c12 */ /* 0x010fe8000f8e96ae */
[C---:B------:R-:W-:Y:S04]  /*c6e0*/  LOP3.LUT R111, R130.reuse, 0xff, RZ, 0xc0, !PT ;  /* 0x000000ff826f7812 */ /* 0x040fe800078ec0ff */
[----:B------:R-:W-:Y:S02]  /*c6f0*/  ISETP.LE.U32.AND P1, PT, R111, UR23, PT ;  /* 0x000000176f007c0c */ /* 0x000fe4000bf23070 */
[----:B------:R-:W-:Y:S02]  /*c700*/  LOP3.LUT R111, R130, 0xffff, RZ, 0xc0, !PT ;  /* 0x0000ffff826f7812 */ /* 0x000fe400078ec0ff */
[----:B-1----:R-:W-:Y:S02]  /*c710*/  SHF.R.U32.HI R112, RZ, 0x10, R158 ;  /* 0x00000010ff707819 */ /* 0x002fe4000001169e */
[----:B------:R-:W-:Y:S02]  /*c720*/  SHF.R.U32.HI R111, RZ, 0x8, R111 ;  /* 0x00000008ff6f7819 */ /* 0x000fe4000001166f */
[----:B------:R-:W-:Y:S02]  /*c730*/  LOP3.LUT R112, R112, 0xff, RZ, 0xc0, !PT ;  /* 0x000000ff70707812 */ /* 0x000fe400078ec0ff */
[----:B------:R-:W-:Y:S01]  /*c740*/  LOP3.LUT R111, R111, 0xffff, RZ, 0xc0, !PT ;  /* 0x0000ffff6f6f7812 */ /* 0x000fe200078ec0ff */
[----:B--2---:R-:W-:Y:S05]  /*c750*/  @!P4 HADD2 R121, -R125.H0_H0, -RZ.H0_H0 ;  /* 0xa00000ff7d79c230 */ /* 0x004fea0000000900 */
[----:B------:R-:W-:Y:S01]  /*c760*/  PRMT R133, R121, 0x7610, R133 ;  /* 0x0000761079857816 */ /* 0x000fe20000000085 */
[----:B------:R1:W-:Y:S03]  /*c770*/  @!P4 STL.S16 [R1+0x30], R121 ;  /* 0x000030790100c387 */ /* 0x0003e60000100600 */
[----:B------:R-:W-:Y:S01]  /*c780*/  @!P4 PRMT R125, R133, 0x5410, RZ ;  /* 0x00005410857dc816 */ /* 0x000fe200000000ff */
[----:B------:R4:W4:Y:S01]  /*c790*/  LDL.S16 R142, [R1+0x24] ;  /* 0x00002400018e7983 */ /* 0x0009220000100600 */
[----:B------:R-:W-:Y:S03]  /*c7a0*/  MUFU.EX2 R133, R219 ;  /* 0x000000db00857308 */ /* 0x000fe60000000800 */
[----:B------:R4:W4:Y:S04]  /*c7b0*/  LDL.LU R221, [R1+0x108] ;  /* 0x0001080001dd7983 */ /* 0x0009280000300800 */
[----:B------:R-:W-:Y:S03]  /*c7c0*/  STG.E.U16 [R198.64+0xe], R125 ;  /* 0x00000e7dc6007986 */ /* 0x000fe6000c101510 */
[----:B-1----:R-:W1:Y:S01]  /*c7d0*/  MUFU.EX2 R121, R148 ;  /* 0x0000009400797308 */ /* 0x002e620000000800 */
[----:B------:R-:W-:Y:S01]  /*c7e0*/  @!P5 HADD2 R128, -R106.H0_H0, -RZ.H0_H0 ;  /* 0xa00000ff6a80d230 */ /* 0x000fe20000000900 */
[----:B-1----:R-:W-:Y:S04]  /*c7f0*/  F2FP.PACK_AB R117, R118, R121 ;  /* 0x000000797675723e */ /* 0x002fe800000000ff */
[----:B------:R-:W-:Y:S01]  /*c800*/  PRMT R105, R128, 0x7610, R105 ;  /* 0x0000761080697816 */ /* 0x000fe20000000069 */
[----:B------:R1:W-:Y:S03]  /*c810*/  @!P5 STL.S16 [R1+0x2c], R128 ;  /* 0x00002c800100d387 */ /* 0x0003e60000100600 */
[----:B------:R-:W-:Y:S02]  /*c820*/  @!P5 PRMT R106, R105, 0x5410, RZ ;  /* 0x00005410696ad816 */ /* 0x000fe400000000ff */
[----:B------:R-:W-:Y:S02]  /*c830*/  SHF.R.U32.HI R105, RZ, 0x18, R130 ;  /* 0x00000018ff697819 */ /* 0x000fe40000011682 */
[----:B------:R-:W-:Y:S01]  /*c840*/  ISETP.LE.U32.AND P5, PT, R111, UR23, PT ;  /* 0x000000176f007c0c */ /* 0x000fe2000bfa3070 */
[----:B------:R-:W-:Y:S01]  /*c850*/  STG.E.U16 [R198.64+0x10], R106 ;  /* 0x0000106ac6007986 */ /* 0x000fe2000c101510 */
[----:B------:R-:W-:Y:S02]  /*c860*/  ISETP.LE.U32.AND P4, PT, R105, UR23, PT ;  /* 0x0000001769007c0c */ /* 0x000fe4000bf83070 */
[----:B------:R-:W-:Y:S02]  /*c870*/  PRMT R111, R149, 0x5410, R124 ;  /* 0x00005410956f7816 */ /* 0x000fe4000000007c */
[----:B------:R-:W-:Y:S04]  /*c880*/  SHF.R.U32.HI R130, RZ, 0x10, R130 ;  /* 0x00000010ff827819 */ /* 0x000fe80000011682 */
[----:B------:R-:W-:Y:S01]  /*c890*/  LOP3.LUT R130, R130, 0xff, RZ, 0xc0, !PT ;  /* 0x000000ff82827812 */ /* 0x000fe200078ec0ff */
[----:B-1----:R1:W-:Y:S02]  /*c8a0*/  MUFU.EX2 R128, R220 ;  /* 0x000000dc00807308 */ /* 0x0023e40000000800 */
[----:B-1----:R1:W4:Y:S04]  /*c8b0*/  LDL.LU R220, [R1+0x104] ;  /* 0x0001040001dc7983 */ /* 0x0023280000300800 */
[----:B------:R1:W4:Y:S01]  /*c8c0*/  LDL.S16 R104, [R1+0x20] ;  /* 0x0000200001687983 */ /* 0x0003220000100600 */
[----:B---3--:R-:W-:Y:S05]  /*c8d0*/  @!P0 HADD2 R132, -R149.H0_H0, -RZ.H0_H0 ;  /* 0xa00000ff95848230 */ /* 0x008fea0000000900 */
[----:B------:R-:W-:Y:S01]  /*c8e0*/  PRMT R107, R132, 0x7610, R107 ;  /* 0x00007610846b7816 */ /* 0x000fe2000000006b */
[----:B------:R3:W-:Y:S03]  /*c8f0*/  @!P0 STL.S16 [R1+0x28], R132 ;  /* 0x0000288401008387 */ /* 0x0007e60000100600 */
[----:B------:R-:W-:Y:S01]  /*c900*/  @!P0 PRMT R149, R107, 0x5410, RZ ;  /* 0x000054106b958816 */ /* 0x000fe200000000ff */
[----:B------:R1:W2:Y:S01]  /*c910*/  LDL.LU R219, [R1+0x100] ;  /* 0x0001000001db7983 */ /* 0x0002a20000300800 */
[----:B------:R-:W-:Y:S01]  /*c920*/  FADD.FTZ R107, R129, R123 ;  /* 0x0000007b816b7221 */ /* 0x000fe20000010000 */
[C---:B------:R-:W-:Y:S02]  /*c930*/  F2FP.PACK_AB R123, R126.reuse, R129 ;  /* 0x000000817e7b723e */ /* 0x040fe400000000ff */
[----:B------:R1:W1:Y:S01]  /*c940*/  MUFU.EX2 R129, R188 ;  /* 0x000000bc00817308 */ /* 0x0002620000000800 */
[----:B------:R-:W-:Y:S01]  /*c950*/  FADD.FTZ R107, R126, R107 ;  /* 0x0000006b7e6b7221 */ /* 0x000fe20000010000 */
[----:B------:R-:W-:Y:S08]  /*c960*/  STG.E.U16 [R200.64+0x10], R149 ;  /* 0x00001095c8007986 */ /* 0x000ff0000c101510 */
[----:B------:R4:W2:Y:S01]  /*c970*/  MUFU.EX2 R126, R187 ;  /* 0x000000bb007e7308 */ /* 0x0008a20000000800 */
[----:B---3--:R-:W-:Y:S01]  /*c980*/  FADD.FTZ R132, R122, R119 ;  /* 0x000000777a847221 */ /* 0x008fe20000010000 */
[C---:B------:R-:W-:Y:S03]  /*c990*/  F2FP.PACK_AB R119, R207.reuse, R122 ;  /* 0x0000007acf77723e */ /* 0x040fe600000000ff */
[----:B------:R-:W-:Y:S02]  /*c9a0*/  FADD.FTZ R122, R207, R132 ;  /* 0x00000084cf7a7221 */ /* 0x000fe40000010000 */
[----:B------:R3:W2:Y:S01]  /*c9b0*/  LDL.S16 R132, [R1+0x1c] ;  /* 0x00001c0001847983 */ /* 0x0006a20000100600 */
[----:B-1----:R-:W-:Y:S01]  /*c9c0*/  F2FP.PACK_AB R188, R171, R175 ;  /* 0x000000afabbc723e */ /* 0x002fe200000000ff */
[--C-:B------:R-:W-:Y:S01]  /*c9d0*/  FADD.FTZ R153, R129, R122.reuse ;  /* 0x0000007a81997221 */ /* 0x100fe20000010000 */
[----:B------:R-:W-:Y:S01]  /*c9e0*/  PRMT R122, R139, 0x7632, R122 ;  /* 0x000076328b7a7816 */ /* 0x000fe2000000007a */
[----:B------:R-:W-:Y:S01]  /*c9f0*/  IMAD.MOV.U32 R207, RZ, RZ, R211 ;  /* 0x000000ffffcf7224 */ /* 0x000fe200078e00d3 */
[----:B----4-:R-:W-:Y:S01]  /*ca00*/  PRMT R187, R188, 0x7632, R187 ;  /* 0x00007632bcbb7816 */ /* 0x010fe200000000bb */
[----:B------:R-:W-:Y:S05]  /*ca10*/  @!P6 HADD2 R142, -R124.H0_H0, -RZ.H0_H0 ;  /* 0xa00000ff7c8ee230 */ /* 0x000fea0000000900 */
[----:B------:R-:W-:Y:S01]  /*ca20*/  PRMT R105, R142, 0x7610, R105 ;  /* 0x000076108e697816 */ /* 0x000fe20000000069 */
[----:B------:R1:W-:Y:S03]  /*ca30*/  @!P6 STL.S16 [R1+0x24], R142 ;  /* 0x0000248e0100e387 */ /* 0x0003e60000100600 */
[----:B------:R-:W-:Y:S01]  /*ca40*/  @!P6 PRMT R124, R105, 0x5410, RZ ;  /* 0x00005410697ce816 */ /* 0x000fe200000000ff */
[----:B------:R3:W4:Y:S01]  /*ca50*/  LDL.S16 R150, [R1+0x14] ;  /* 0x0000140001967983 */ /* 0x0007220000100600 */
[----:B------:R-:W-:Y:S01]  /*ca60*/  ISETP.LE.U32.AND P6, PT, R130, UR23, PT ;  /* 0x0000001782007c0c */ /* 0x000fe2000bfc3070 */
[----:B------:R-:W-:Y:S01]  /*ca70*/  FADD.FTZ R105, R121, R114 ;  /* 0x0000007279697221 */ /* 0x000fe20000010000 */
[----:B------:R-:W-:Y:S01]  /*ca80*/  PRMT R121, R147, 0x5410, R116 ;  /* 0x0000541093797816 */ /* 0x000fe20000000074 */
[----:B------:R-:W-:Y:S01]  /*ca90*/  FADD.FTZ R130, R128, R115 ;  /* 0x0000007380827221 */ /* 0x000fe20000010000 */
[----:B------:R-:W-:Y:S01]  /*caa0*/  F2FP.PACK_AB R115, R133, R128 ;  /* 0x000000808573723e */ /* 0x000fe200000000ff */
[----:B------:R-:W-:Y:S01]  /*cab0*/  FADD.FTZ R105, R118, R105 ;  /* 0x0000006976697221 */ /* 0x000fe20000010000 */
[----:B------:R-:W-:Y:S01]  /*cac0*/  PRMT R118, R145, 0x7632, R118 ;  /* 0x0000763291767816 */ /* 0x000fe20000000076 */
[----:B------:R-:W-:Y:S01]  /*cad0*/  FADD.FTZ R128, R133, R130 ;  /* 0x0000008285807221 */ /* 0x000fe20000010000 */
[----:B------:R-:W-:Y:S01]  /*cae0*/  STG.E.U16 [R200.64+0x12], R124 ;  /* 0x0000127cc8007986 */ /* 0x000fe2000c101510 */
[----:B------:R-:W-:Y:S01]  /*caf0*/  MUFU.EX2 R133, R192 ;  /* 0x000000c000857308 */ /* 0x000fe20000000800 */
[----:B------:R-:W-:Y:S01]  /*cb00*/  PRMT R120, R145, 0x5410, R118 ;  /* 0x0000541091787816 */ /* 0x000fe20000000076 */
[----:B------:R-:W-:Y:S01]  /*cb10*/  FADD.FTZ R155, R151, R128 ;  /* 0x00000080979b7221 */ /* 0x000fe20000010000 */
[----:B-1----:R3:W3:Y:S01]  /*cb20*/  LDL.S16 R142, [R1+0x18] ;  /* 0x00001800018e7983 */ /* 0x0026e20000100600 */
[----:B------:R-:W-:Y:S05]  /*cb30*/  @!P1 HADD2 R104, -R147.H0_H0, -RZ.H0_H0 ;  /* 0xa00000ff93689230 */ /* 0x000fea0000000900 */
[----:B------:R-:W-:Y:S01]  /*cb40*/  PRMT R146, R104, 0x7610, R146 ;  /* 0x0000761068927816 */ /* 0x000fe20000000092 */
[----:B------:R1:W-:Y:S03]  /*cb50*/  @!P1 STL.S16 [R1+0x20], R104 ;  /* 0x0000206801009387 */ /* 0x0003e60000100600 */
[----:B------:R-:W-:Y:S01]  /*cb60*/  @!P1 PRMT R147, R146, 0x5410, RZ ;  /* 0x0000541092939816 */ /* 0x000fe200000000ff */
[----:B------:R2:W3:Y:S04]  /*cb70*/  LDL.S16 R148, [R1+0x10] ;  /* 0x0000100001947983 */ /* 0x0004e80000100600 */
[----:B------:R2:W3:Y:S04]  /*cb80*/  LDL.S16 R146, [R1+0xc] ;  /* 0x00000c0001927983 */ /* 0x0004e80000100600 */
[----:B------:R-:W-:Y:S01]  /*cb90*/  STG.E.U16 [R202.64+0x20], R147 ;  /* 0x00002093ca007986 */ /* 0x000fe2000c101510 */
[----:B-1----:R-:W-:Y:S04]  /*cba0*/  LOP3.LUT R104, R163, UR6, R156, 0x96, !PT ;  /* 0x00000006a3687c12 */ /* 0x002fe8000f8e969c */
[----:B------:R-:W-:Y:S04]  /*cbb0*/  LOP3.LUT R114, R104, 0xff, RZ, 0xc0, !PT ;  /* 0x000000ff68727812 */ /* 0x000fe800078ec0ff */
[----:B------:R-:W-:Y:S02]  /*cbc0*/  ISETP.LE.U32.AND P0, PT, R114, UR23, PT ;  /* 0x0000001772007c0c */ /* 0x000fe4000bf03070 */
[----:B------:R-:W-:Y:S04]  /*cbd0*/  LOP3.LUT R114, R104, 0xffff, RZ, 0xc0, !PT ;  /* 0x0000ffff68727812 */ /* 0x000fe800078ec0ff */
[----:B------:R-:W-:Y:S04]  /*cbe0*/  SHF.R.U32.HI R114, RZ, 0x8, R114 ;  /* 0x00000008ff727819 */ /* 0x000fe80000011672 */
[----:B------:R-:W-:Y:S01]  /*cbf0*/  LOP3.LUT R114, R114, 0xffff, RZ, 0xc0, !PT ;  /* 0x0000ffff72727812 */ /* 0x000fe200078ec0ff */
[----:B--2---:R-:W-:Y:S05]  /*cc00*/  @!P5 HADD2 R132, -R116.H0_H0, -RZ.H0_H0 ;  /* 0xa00000ff7484d230 */ /* 0x004fea0000000900 */
[----:B------:R-:W-:Y:S01]  /*cc10*/  PRMT R130, R132, 0x7610, R130 ;  /* 0x0000761084827816 */ /* 0x000fe20000000082 */
[----:B------:R1:W-:Y:S03]  /*cc20*/  @!P5 STL.S16 [R1+0x1c], R132 ;  /* 0x00001c840100d387 */ /* 0x0003e60000100600 */
[----:B------:R-:W-:Y:S02]  /*cc30*/  @!P5 PRMT R116, R130, 0x5410, RZ ;  /* 0x000054108274d816 */ /* 0x000fe400000000ff */
[----:B------:R-:W-:Y:S01]  /*cc40*/  ISETP.LE.U32.AND P5, PT, R114, UR23, PT ;  /* 0x0000001772007c0c */ /* 0x000fe2000bfa3070 */
[----:B------:R-:W-:Y:S01]  /*cc50*/  MUFU.EX2 R130, R193 ;  /* 0x000000c100827308 */ /* 0x000fe20000000800 */
[--C-:B------:R-:W-:Y:S01]  /*cc60*/  SHF.R.U32.HI R114, RZ, 0x10, R104.reuse ;  /* 0x00000010ff727819 */ /* 0x100fe20000011668 */
[----:B------:R2:W-:Y:S01]  /*cc70*/  STG.E.U16 [R202.64+0x22], R116 ;  /* 0x00002274ca007986 */ /* 0x0005e2000c101510 */
[----:B------:R-:W-:Y:S02]  /*cc80*/  SHF.R.U32.HI R104, RZ, 0x18, R104 ;  /* 0x00000018ff687819 */ /* 0x000fe40000011668 */
[----:B------:R-:W-:Y:S05]  /*cc90*/  LOP3.LUT R114, R114, 0xff, RZ, 0xc0, !PT ;  /* 0x000000ff72727812 */ /* 0x000fea00078ec0ff */
[----:B------:R-:W-:Y:S01]  /*cca0*/  MUFU.EX2 R193, R184 ;  /* 0x000000b800c17308 */ /* 0x000fe20000000800 */
[----:B----4-:R-:W-:Y:S05]  /*ccb0*/  @!P4 HADD2 R150, -R118.H0_H0, -RZ.H0_H0 ;  /* 0xa00000ff7696c230 */ /* 0x010fea0000000900 */
[----:B------:R-:W-:Y:S01]  /*ccc0*/  PRMT R134, R150, 0x7610, R134 ;  /* 0x0000761096867816 */ /* 0x000fe20000000086 */
[----:B-1----:R1:W4:Y:S03]  /*ccd0*/  LDL.S16 R132, [R1+0x8] ;  /* 0x0000080001847983 */ /* 0x0023260000100600 */
[----:B------:R-:W-:Y:S05]  /*cce0*/  @!P4 PRMT R118, R134, 0x5410, RZ ;  /* 0x000054108676c816 */ /* 0x000fea00000000ff */
[----:B------:R-:W-:Y:S01]  /*ccf0*/  STG.E.U16 [R196.64+0x22], R118 ;  /* 0x00002276c4007986 */ /* 0x000fe2000c101510 */
[----:B--2---:R-:W-:Y:S01]  /*cd00*/  PRMT R116, R135, 0x7632, R116 ;  /* 0x0000763287747816 */ /* 0x004fe20000000074 */
[----:B---3--:R-:W-:Y:S05]  /*cd10*/  @!P6 HADD2 R142, -R145.H0_H0, -RZ.H0_H0 ;  /* 0xa00000ff918ee230 */ /* 0x008fea0000000900 */
[----:B------:R-:W-:Y:S01]  /*cd20*/  PRMT R127, R142, 0x7610, R127 ;  /* 0x000076108e7f7816 */ /* 0x000fe2000000007f */
[----:B------:R2:W-:Y:S03]  /*cd30*/  @!P6 STL.S16 [R1+0x18], R142 ;  /* 0x0000188e0100e387 */ /* 0x0005e60000100600 */
[----:B------:R-:W-:Y:S02]  /*cd40*/  @!P6 PRMT R145, R127, 0x5410, RZ ;  /* 0x000054107f91e816 */ /* 0x000fe400000000ff */
[----:B------:R-:W-:Y:S02]  /*cd50*/  ISETP.LE.U32.AND P6, PT, R114, UR23, PT ;  /* 0x0000001772007c0c */ /* 0x000fe4000bfc3070 */
[----:B------:R-:W-:Y:S01]  /*cd60*/  PRMT R114, R141, 0x7632, R114 ;  /* 0x000076328d727816 */ /* 0x000fe20000000072 */
[----:B------:R-:W-:Y:S01]  /*cd70*/  STG.E.U16 [R196.64+0x20], R145 ;  /* 0x00002091c4007986 */ /* 0x000fe2000c101510 */
[C---:B------:R-:W-:Y:S03]  /*cd80*/  LOP3.LUT R127, R158.reuse, 0xff, RZ, 0xc0, !PT ;  /* 0x000000ff9e7f7812 */ /* 0x040fe600078ec0ff */
[----:B--2---:R1:W2:Y:S04]  /*cd90*/  LDL.S16 R142, [R1+0x4] ;  /* 0x00000400018e7983 */ /* 0x0042a80000100600 */
[----:B------:R3:W-:Y:S01]  /*cda0*/  @!P4 STL.S16 [R1+0x14], R150 ;  /* 0x000014960100c387 */ /* 0x0007e20000100600 */
[----:B------:R-:W-:Y:S02]  /*cdb0*/  ISETP.LE.U32.AND P4, PT, R127, UR23, PT ;  /* 0x000000177f007c0c */ /* 0x000fe4000bf83070 */
[----:B------:R-:W-:Y:S01]  /*cdc0*/  LOP3.LUT R127, R158, 0xffff, RZ, 0xc0, !PT ;  /* 0x0000ffff9e7f7812 */ /* 0x000fe200078ec0ff */
[----:B------:R1:W2:Y:S03]  /*cdd0*/  LDL.S16 R134, [R1] ;  /* 0x0000000001867983 */ /* 0x0002a60000100600 */
[----:B------:R-:W-:Y:S02]  /*cde0*/  SHF.R.U32.HI R113, RZ, 0x8, R127 ;  /* 0x00000008ff717819 */ /* 0x000fe4000001167f */
[----:B------:R-:W-:Y:S02]  /*cdf0*/  PRMT R127, R141, 0x5410, R114 ;  /* 0x000054108d7f7816 */ /* 0x000fe40000000072 */
[----:B------:R-:W-:Y:S01]  /*ce00*/  LOP3.LUT R113, R113, 0xffff, RZ, 0xc0, !PT ;  /* 0x0000ffff71717812 */ /* 0x000fe200078ec0ff */
[----:B---3--:R-:W-:Y:S01]  /*ce10*/  IMAD.MOV.U32 R150, RZ, RZ, R216 ;  /* 0x000000ffff967224 */ /* 0x008fe200078e00d8 */
[----:B------:R-:W-:Y:S02]  /*ce20*/  @!P0 HADD2 R148, -R141.H0_H0, -RZ.H0_H0 ;  /* 0xa00000ff8d948230 */ /* 0x000fe40000000900 */
[----:B------:R-:W-:Y:S03]  /*ce30*/  @!P5 HADD2 R146, -R114.H0_H0, -RZ.H0_H0 ;  /* 0xa00000ff7292d230 */ /* 0x000fe60000000900 */
[----:B------:R-:W-:Y:S01]  /*ce40*/  PRMT R144, R148, 0x7610, R144 ;  /* 0x0000761094907816 */ /* 0x000fe20000000090 */
[----:B------:R3:W-:Y:S01]  /*ce50*/  @!P0 STL.S16 [R1+0x10], R148 ;  /* 0x0000109401008387 */ /* 0x0007e20000100600 */
[----:B------:R-:W-:Y:S03]  /*ce60*/  PRMT R136, R146, 0x7610, R136 ;  /* 0x0000761092887816 */ /* 0x000fe60000000088 */
[----:B------:R-:W-:Y:S01]  /*ce70*/  @!P5 STL.S16 [R1+0xc], R146 ;  /* 0x00000c920100d387 */ /* 0x000fe20000100600 */
[----:B------:R-:W-:Y:S02]  /*ce80*/  @!P0 PRMT R141, R144, 0x5410, RZ ;  /* 0x00005410908d8816 */ /* 0x000fe400000000ff */
[----:B------:R-:W-:Y:S01]  /*ce90*/  @!P5 PRMT R114, R136, 0x5410, RZ ;  /* 0x000054108872d816 */ /* 0x000fe200000000ff */
[----:B------:R1:W2:Y:S01]  /*cea0*/  LDL.LU R218, [R1+0xfc] ;  /* 0x0000fc0001da7983 */ /* 0x0002a20000300800 */
[----:B------:R-:W-:Y:S01]  /*ceb0*/  ISETP.LE.U32.AND P0, PT, R104, UR23, PT ;  /* 0x0000001768007c0c */ /* 0x000fe2000bf03070 */
[----:B------:R1:W-:Y:S01]  /*cec0*/  MUFU.EX2 R136, R208 ;  /* 0x000000d000887308 */ /* 0x0003e20000000800 */
[----:B------:R-:W-:Y:S01]  /*ced0*/  PRMT R104, R143, 0x7632, R104 ;  /* 0x000076328f687816 */ /* 0x000fe20000000068 */
[----:B------:R-:W-:Y:S01]  /*cee0*/  STG.E.U16 [R198.64+0x20], R114 ;  /* 0x00002072c6007986 */ /* 0x000fe2000c101510 */
[----:B------:R-:W-:Y:S02]  /*cef0*/  ISETP.LE.U32.AND P5, PT, R113, UR23, PT ;  /* 0x0000001771007c0c */ /* 0x000fe4000bfa3070 */
[----:B------:R-:W-:Y:S01]  /*cf00*/  F2FP.PACK_AB R113, R126, R129 ;  /* 0x000000817e71723e */ /* 0x000fe200000000ff */
[----:B------:R-:W-:Y:S01]  /*cf10*/  STG.E.U16 [R198.64+0x1e], R141 ;  /* 0x00001e8dc6007986 */ /* 0x000fe2000c101510 */
[----:B---3--:R-:W-:Y:S09]  /*cf20*/  IMAD.MOV.U32 R148, RZ, RZ, R150 ;  /* 0x000000ffff947224 */ /* 0x008ff200078e0096 */
[----:B------:R-:W-:Y:S01]  /*cf30*/  @!P5 HADD2 R251, -R122.H0_H0, -RZ.H0_H0 ;  /* 0xa00000ff7afbd230 */ /* 0x000fe20000000900 */
[----:B------:R-:W-:Y:S01]  /*cf40*/  IMAD.MOV.U32 R150, RZ, RZ, R148 ;  /* 0x000000ffff967224 */ /* 0x000fe200078e0094 */
[----:B----4-:R-:W-:Y:S05]  /*cf50*/  @!P6 HADD2 R132, -R143.H0_H0, -RZ.H0_H0 ;  /* 0xa00000ff8f84e230 */ /* 0x010fea0000000900 */
[----:B------:R-:W-:Y:S01]  /*cf60*/  PRMT R138, R132, 0x7610, R138 ;  /* 0x00007610848a7816 */ /* 0x000fe2000000008a */
[----:B------:R3:W-:Y:S04]  /*cf70*/  @!P6 STL.S16 [R1+0x8], R132 ;  /* 0x000008840100e387 */ /* 0x0007e80000100600 */
[----:B-1----:R-:W4:Y:S01]  /*cf80*/  LDL.LU R208, [R1+0xf8] ;  /* 0x0000f80001d07983 */ /* 0x002f220000300800 */
[----:B---3--:R-:W-:Y:S01]  /*cf90*/  FADD.FTZ R132, R126, R153 ;  /* 0x000000997e847221 */ /* 0x008fe20000010000 */
[----:B------:R-:W-:Y:S01]  /*cfa0*/  PRMT R126, R143, 0x5410, R104 ;  /* 0x000054108f7e7816 */ /* 0x000fe20000000068 */
[----:B------:R-:W1:Y:S01]  /*cfb0*/  MUFU.EX2 R153, R182 ;  /* 0x000000b600997308 */ /* 0x000e620000000800 */
[----:B------:R-:W-:Y:S01]  /*cfc0*/  @!P6 PRMT R143, R138, 0x5410, RZ ;  /* 0x000054108a8fe816 */ /* 0x000fe200000000ff */
[----:B------:R-:W-:Y:S01]  /*cfd0*/  FADD.FTZ R138, R190, R107 ;  /* 0x0000006bbe8a7221 */ /* 0x000fe20000010000 */
[----:B------:R-:W-:Y:S02]  /*cfe0*/  ISETP.LE.U32.AND P6, PT, R112, UR23, PT ;  /* 0x0000001770007c0c */ /* 0x000fe4000bfc3070 */
[----:B------:R-:W-:Y:S01]  /*cff0*/  SHF.R.U32.HI R112, RZ, 0x18, R158 ;  /* 0x00000018ff707819 */ /* 0x000fe2000001169e */
[C---:B------:R-:W-:Y:S01]  /*d000*/  FADD.FTZ R138, R191.reuse, R138 ;  /* 0x0000008abf8a7221 */ /* 0x040fe20000010000 */
[----:B------:R-:W-:Y:S01]  /*d010*/  F2FP.PACK_AB R107, R191, R190 ;  /* 0x000000bebf6b723e */ /* 0x000fe200000000ff */
[----:B------:R-:W-:Y:S01]  /*d020*/  STG.E.U16 [R200.64+0x20], R143 ;  /* 0x0000208fc8007986 */ /* 0x000fe2000c101510 */
[----:B--2---:R-:W-:Y:S07]  /*d030*/  @!P0 HADD2 R142, -R104.H0_H0, -RZ.H0_H0 ;  /* 0xa00000ff688e8230 */ /* 0x004fee0000000900 */
[----:B------:R-:W-:Y:S01]  /*d040*/  @!P6 HADD2 R243, -R137.H0_H0, -RZ.H0_H0 ;  /* 0xa00000ff89f3e230 */ /* 0x000fe20000000900 */
[----:B------:R-:W-:Y:S01]  /*d050*/  PRMT R129, R142, 0x7610, R129 ;  /* 0x000076108e817816 */ /* 0x000fe20000000081 */
[----:B------:R2:W-:Y:S01]  /*d060*/  @!P0 STL.S16 [R1+0x4], R142 ;  /* 0x0000048e01008387 */ /* 0x0005e20000100600 */
[----:B------:R-:W-:Y:S02]  /*d070*/  @!P4 HADD2 R134, -R139.H0_H0, -RZ.H0_H0 ;  /* 0xa00000ff8b86c230 */ /* 0x000fe40000000900 */
[----:B------:R-:W-:Y:S02]  /*d080*/  @!P0 PRMT R104, R129, 0x5410, RZ ;  /* 0x0000541081688816 */ /* 0x000fe400000000ff */
[----:B------:R-:W-:Y:S02]  /*d090*/  PRMT R129, R139, 0x5410, R122 ;  /* 0x000054108b817816 */ /* 0x000fe4000000007a */
[----:B------:R-:W-:Y:S01]  /*d0a0*/  PRMT R140, R134, 0x7610, R140 ;  /* 0x00007610868c7816 */ /* 0x000fe2000000008c */
[----:B------:R3:W-:Y:S01]  /*d0b0*/  @!P4 STL.S16 [R1], R134 ;  /* 0x000000860100c387 */ /* 0x0007e20000100600 */
[----:B------:R-:W-:Y:S02]  /*d0c0*/  ISETP.LE.U32.AND P0, PT, R112, UR23, PT ;  /* 0x0000001770007c0c */ /* 0x000fe4000bf03070 */
[----:B------:R-:W-:Y:S01]  /*d0d0*/  @!P4 PRMT R139, R140, 0x5410, RZ ;  /* 0x000054108c8bc816 */ /* 0x000fe200000000ff */
[----:B------:R2:W-:Y:S01]  /*d0e0*/  STG.E.U16 [R200.64+0x22], R104 ;  /* 0x00002268c8007986 */ /* 0x0005e2000c101510 */
[----:B------:R-:W-:Y:S01]  /*d0f0*/  LOP3.LUT R112, R162, 0xff, RZ, 0xc0, !PT ;  /* 0x000000ffa2707812 */ /* 0x000fe200078ec0ff */
[----:B------:R-:W-:Y:S01]  /*d100*/  MUFU.EX2 R140, R185 ;  /* 0x000000b9008c7308 */ /* 0x000fe20000000800 */
[----:B------:R-:W-:Y:S01]  /*d110*/  @!P5 PRMT R122, R251, 0x5410, RZ ;  /* 0x00005410fb7ad816 */ /* 0x000fe200000000ff */
[----:B------:R-:W-:Y:S01]  /*d120*/  STG.E.U16 [R202.64+0x30], R139 ;  /* 0x0000308bca007986 */ /* 0x000fe2000c101510 */
[----:B------:R-:W-:Y:S02]  /*d130*/  ISETP.LE.U32.AND P4, PT, R112, UR23, PT ;  /* 0x0000001770007c0c */ /* 0x000fe4000bf83070 */
[----:B------:R-:W-:Y:S01]  /*d140*/  LOP3.LUT R112, R162, 0xffff, RZ, 0xc0, !PT ;  /* 0x0000ffffa2707812 */ /* 0x000fe200078ec0ff */
[----:B------:R-:W-:Y:S01]  /*d150*/  STG.E.U16 [R202.64+0x32], R122 ;  /* 0x0000327aca007986 */ /* 0x000fe2000c101510 */
[----:B-1----:R-:W-:Y:S02]  /*d160*/  F2FP.PACK_AB R191, R180, R153 ;  /* 0x00000099b4bf723e */ /* 0x002fe400000000ff */
[--C-:B------:R-:W-:Y:S02]  /*d170*/  SHF.R.U32.HI R128, RZ, 0x8, R112.reuse ;  /* 0x00000008ff807819 */ /* 0x100fe40000011670 */
[----:B------:R-:W-:Y:S01]  /*d180*/  PRMT R112, R137, 0x7632, R112 ;  /* 0x0000763289707816 */ /* 0x000fe20000000070 */
[----:B--2---:R-:W1:Y:S01]  /*d190*/  MUFU.EX2 R142, R183 ;  /* 0x000000b7008e7308 */ /* 0x004e620000000800 */
[----:B------:R-:W-:Y:S02]  /*d1a0*/  LOP3.LUT R128, R128, 0xffff, RZ, 0xc0, !PT ;  /* 0x0000ffff80807812 */ /* 0x000fe400078ec0ff */
[----:B------:R-:W-:Y:S01]  /*d1b0*/  PRMT R190, R191, 0x7632, R190 ;  /* 0x00007632bfbe7816 */ /* 0x000fe200000000be */
[----:B------:R-:W-:Y:S01]  /*d1c0*/  @!P0 HADD2 R242, -R112.H0_H0, -RZ.H0_H0 ;  /* 0xa00000ff70f28230 */ /* 0x000fe20000000900 */
[----:B------:R-:W-:Y:S01]  /*d1d0*/  ISETP.LE.U32.AND P5, PT, R128, UR23, PT ;  /* 0x0000001780007c0c */ /* 0x000fe2000bfa3070 */
[----:B------:R-:W-:Y:S01]  /*d1e0*/  @!P4 HADD2 R247, -R131.H0_H0, -RZ.H0_H0 ;  /* 0xa00000ff83f7c230 */ /* 0x000fe20000000900 */
[----:B---3--:R-:W-:Y:S01]  /*d1f0*/  FADD.FTZ R134, R130, R105 ;  /* 0x0000006982867221 */ /* 0x008fe20000010000 */
[----:B------:R-:W-:Y:S02]  /*d200*/  F2FP.PACK_AB R105, R133, R130 ;  /* 0x000000828569723e */ /* 0x000fe400000000ff */
[----:B------:R-:W-:Y:S01]  /*d210*/  PRMT R128, R137, 0x5410, R112 ;  /* 0x0000541089807816 */ /* 0x000fe20000000070 */
[----:B------:R-:W-:Y:S01]  /*d220*/  FADD.FTZ R130, R133, R134 ;  /* 0x0000008685827221 */ /* 0x000fe20000010000 */
[C---:B------:R-:W-:Y:S01]  /*d230*/  F2FP.PACK_AB R133, R136.reuse, R151 ;  /* 0x000000978885723e */ /* 0x040fe200000000ff */
[----:B------:R-:W-:Y:S01]  /*d240*/  IMAD.MOV.U32 R151, RZ, RZ, R217 ;  /* 0x000000ffff977224 */ /* 0x000fe200078e00d9 */
[----:B------:R-:W-:Y:S01]  /*d250*/  SHF.R.U32.HI R134, RZ, 0x10, R162 ;  /* 0x00000010ff867819 */ /* 0x000fe200000116a2 */
[----:B------:R-:W-:Y:S01]  /*d260*/  FADD.FTZ R136, R136, R155 ;  /* 0x0000009b88887221 */ /* 0x000fe20000010000 */
[----:B------:R-:W-:Y:S01]  /*d270*/  @!P6 PRMT R137, R243, 0x5410, RZ ;  /* 0x00005410f389e816 */ /* 0x000fe200000000ff */
[----:B------:R-:W-:Y:S01]  /*d280*/  IMAD.MOV.U32 R149, RZ, RZ, R151 ;  /* 0x000000ffff957224 */ /* 0x000fe200078e0097 */
[----:B------:R-:W-:Y:S01]  /*d290*/  LOP3.LUT R154, R151, UR28, RZ, 0x3c, !PT ;  /* 0x0000001c979a7c12 */ /* 0x000fe2000f8e3cff */
[----:B------:R-:W-:Y:S01]  /*d2a0*/  FADD.FTZ R151, R153, R132 ;  /* 0x0000008499977221 */ /* 0x000fe20000010000 */
[----:B------:R-:W-:Y:S01]  /*d2b0*/  LOP3.LUT R134, R134, 0xff, RZ, 0xc0, !PT ;  /* 0x000000ff86867812 */ /* 0x000fe200078ec0ff */
[----:B------:R-:W-:Y:S01]  /*d2c0*/  FADD.FTZ R153, R193, R138 ;  /* 0x0000008ac1997221 */ /* 0x000fe20000010000 */
[----:B------:R-:W-:Y:S01]  /*d2d0*/  @!P0 PRMT R112, R242, 0x5410, RZ ;  /* 0x00005410f2708816 */ /* 0x000fe200000000ff */
[----:B------:R-:W-:Y:S01]  /*d2e0*/  IMAD.WIDE.U32 R154, R154, -0x326172a9, RZ ;  /* 0xcd9e8d579a9a7825 */ /* 0x000fe200078e00ff */
[----:B------:R-:W-:Y:S01]  /*d2f0*/  ISETP.LE.U32.AND P6, PT, R134, UR23, PT ;  /* 0x0000001786007c0c */ /* 0x000fe2000bfc3070 */
[----:B------:R2:W3:Y:S01]  /*d300*/  LDL.LU.64 R216, [R1+0xf0] ;  /* 0x0000f00001d87983 */ /* 0x0004e20000300a00 */
[----:B------:R-:W-:Y:S01]  /*d310*/  SHF.R.U32.HI R134, RZ, 0x18, R162 ;  /* 0x00000018ff867819 */ /* 0x000fe200000116a2 */
[----:B-1----:R-:W-:Y:S01]  /*d320*/  FADD.FTZ R132, R142, R153 ;  /* 0x000000998e847221 */ /* 0x002fe20000010000 */
[----:B------:R-:W-:Y:S02]  /*d330*/  LOP3.LUT R125, R155, UR25, R214, 0x96, !PT ;  /* 0x000000199b7d7c12 */ /* 0x000fe4000f8e96d6 */
[----:B------:R-:W-:Y:S01]  /*d340*/  ISETP.LE.U32.AND P0, PT, R134, UR23, PT ;  /* 0x0000001786007c0c */ /* 0x000fe2000bf03070 */
[----:B------:R-:W-:Y:S01]  /*d350*/  FADD.FTZ R134, R180, R151 ;  /* 0x00000097b4867221 */ /* 0x000fe20000010000 */
[----:B------:R-:W-:Y:S01]  /*d360*/  LOP3.LUT R124, R173, UR7, R154, 0x96, !PT ;  /* 0x00000007ad7c7c12 */ /* 0x000fe2000f8e969a */
[----:B------:R-:W-:Y:S01]  /*d370*/  IMAD.WIDE.U32 R182, R125, -0x2daee0ad, RZ ;  /* 0xd2511f537db67825 */ /* 0x000fe200078e00ff */
[----:B------:R2:W2:Y:S01]  /*d380*/  LDL.LU.64 R214, [R1+0xe8] ;  /* 0x0000e80001d67983 */ /* 0x0004a20000300a00 */
[----:B------:R1:W-:Y:S01]  /*d390*/  MUFU.EX2 R125, R206 ;  /* 0x000000ce007d7308 */ /* 0x0003e20000000800 */
[----:B------:R-:W-:Y:S01]  /*d3a0*/  F2FP.PACK_AB R193, R142, R193 ;  /* 0x000000c18ec1723e */ /* 0x000fe200000000ff */
[----:B------:R-:W-:Y:S01]  /*d3b0*/  FADD.FTZ R151, R189, R130 ;  /* 0x00000082bd977221 */ /* 0x000fe20000010000 */
[----:B------:R-:W-:Y:S01]  /*d3c0*/  LOP3.LUT R106, R183, UR27, R224, 0x96, !PT ;  /* 0x0000001bb76a7c12 */ /* 0x000fe2000f8e96e0 */
[----:B------:R-:W-:Y:S01]  /*d3d0*/  IMAD.WIDE.U32 R152, R124, -0x2daee0ad, RZ ;  /* 0xd2511f537c987825 */ /* 0x000fe200078e00ff */
[----:B------:R-:W-:Y:S01]  /*d3e0*/  @!P6 HADD2 R246, -R135.H0_H0, -RZ.H0_H0 ;  /* 0xa00000ff87f6e230 */ /* 0x000fe20000000900 */
[----:B------:R-:W-:Y:S01]  /*d3f0*/  STG.E.U16 [R196.64+0x30], R137 ;  /* 0x00003089c4007986 */ /* 0x000fe2000c101510 */
[----:B------:R-:W-:Y:S01]  /*d400*/  PRMT R104, R123, 0x7632, R104 ;  /* 0x000076327b687816 */ /* 0x000fe20000000068 */
[----:B------:R-:W-:Y:S01]  /*d410*/  FADD.FTZ R130, R140, R151 ;  /* 0x000000978c827221 */ /* 0x000fe20000010000 */
[----:B------:R-:W-:Y:S01]  /*d420*/  LOP3.LUT R124, R153, UR19, R182, 0x96, !PT ;  /* 0x00000013997c7c12 */ /* 0x000fe2000f8e96b6 */
[----:B------:R-:W-:Y:S01]  /*d430*/  IMAD.MOV.U32 R151, RZ, RZ, R149 ;  /* 0x000000ffff977224 */ /* 0x000fe200078e0095 */
[----:B------:R-:W-:Y:S01]  /*d440*/  @!P0 HADD2 R245, -R116.H0_H0, -RZ.H0_H0 ;  /* 0xa00000ff74f58230 */ /* 0x000fe20000000900 */
[----:B------:R-:W-:Y:S01]  /*d450*/  IMAD.WIDE.U32 R148, R106, -0x326172a9, RZ ;  /* 0xcd9e8d576a947825 */ /* 0x000fe200078e00ff */
[----:B------:R1:W-:Y:S01]  /*d460*/  STG.E.U16 [R196.64+0x32], R112 ;  /* 0x00003270c4007986 */ /* 0x0003e2000c101510 */
[----:B------:R1:W1:Y:S01]  /*d470*/  MUFU.EX2 R106, R169 ;  /* 0x000000a9006a7308 */ /* 0x0002620000000800 */
[----:B------:R-:W-:Y:S01]  /*d480*/  PRMT R141, R123, 0x5410, R104 ;  /* 0x000054107b8d7816 */ /* 0x000fe20000000068 */
[----:B------:R-:W-:Y:S01]  /*d490*/  IMAD.MOV.U32 R182, RZ, RZ, R168 ;  /* 0x000000ffffb67224 */ /* 0x000fe200078e00a8 */
[----:B------:R-:W-:Y:S01]  /*d4a0*/  LOP3.LUT R172, R149, UR22, R172, 0x96, !PT ;  /* 0x0000001695ac7c12 */ /* 0x000fe2000f8e96ac */
[----:B------:R-:W-:Y:S01]  /*d4b0*/  IMAD.MOV.U32 R168, RZ, RZ, R150 ;  /* 0x000000ffffa87224 */ /* 0x000fe200078e0096 */
[----:B------:R-:W-:Y:S01]  /*d4c0*/  F2FP.PACK_AB R189, R140, R189 ;  /* 0x000000bd8cbd723e */ /* 0x000fe200000000ff */
[----:B------:R-:W-:Y:S01]  /*d4d0*/  FADD.FTZ R145, R157, R134 ;  /* 0x000000869d917221 */ /* 0x000fe20000010000 */
[----:B------:R-:W-:Y:S01]  /*d4e0*/  PRMT R192, R193, 0x7632, R192 ;  /* 0x00007632c1c07816 */ /* 0x000fe200000000c0 */
[----:B------:R-:W-:Y:S01]  /*d4f0*/  FADD.FTZ R132, R175, R132 ;  /* 0x00000084af847221 */ /* 0x000fe20000010000 */
[----:B------:R-:W-:Y:S01]  /*d500*/  PRMT R185, R186, 0x7632, R185 ;  /* 0x00007632bab97816 */ /* 0x000fe200000000b9 */
[----:B-1----:R-:W-:Y:S02]  /*d510*/  IMAD.MOV.U32 R206, RZ, RZ, R210 ;  /* 0x000000ffffce7224 */ /* 0x002fe400078e00d2 */
[----:B------:R-:W2:Y:S02]  /*d520*/  LDL.LU.64 R210, [R1+0xe0] ;  /* 0x0000e00001d27983 */ /* 0x000ea40000300a00 */
[----:B------:R-:W-:Y:S04]  /*d530*/  IMAD.MOV.U32 R180, RZ, RZ, R206 ;  /* 0x000000ffffb47224 */ /* 0x000fe800078e00ce */
[----:B------:R1:W2:Y:S01]  /*d540*/  LDL.LU.64 R224, [R1+0xd8] ;  /* 0x0000d80001e07983 */ /* 0x0002a20000300a00 */
[----:B------:R-:W-:Y:S01]  /*d550*/  IMAD.MOV.U32 R169, RZ, RZ, R213 ;  /* 0x000000ffffa97224 */ /* 0x000fe200078e00d5 */
[----:B------:R-:W-:Y:S04]  /*d560*/  F2FP.PACK_AB R184, R106, R125 ;  /* 0x0000007d6ab8723e */ /* 0x000fe800000000ff */
[----:B------:R1:W5:Y:S01]  /*d570*/  LDL.LU.64 R212, [R1+0xd0] ;  /* 0x0000d00001d47983 */ /* 0x0003620000300a00 */
[C---:B------:R-:W-:Y:S01]  /*d580*/  PRMT R112, R115.reuse, 0x7632, R112 ;  /* 0x0000763273707816 */ /* 0x040fe20000000070 */
[----:B------:R-:W-:Y:S02]  /*d590*/  IMAD.MOV.U32 R183, RZ, RZ, R169 ;  /* 0x000000ffffb77224 */ /* 0x000fe400078e00a9 */
[----:B------:R-:W-:Y:S01]  /*d5a0*/  IMAD.MOV.U32 R169, RZ, RZ, R151 ;  /* 0x000000ffffa97224 */ /* 0x000fe200078e0097 */
[----:B------:R-:W-:Y:S01]  /*d5b0*/  PRMT R137, R115, 0x5410, R112 ;  /* 0x0000541073897816 */ /* 0x000fe20000000070 */
[----:B------:R-:W-:Y:S04]  /*d5c0*/  IMAD.WIDE.U32 R150, R172, -0x2daee0ad, RZ ;  /* 0xd2511f53ac967825 */ /* 0x000fe800078e00ff */
[----:B------:R-:W-:Y:S01]  /*d5d0*/  IMAD.WIDE.U32 R172, R124, -0x326172a9, RZ ;  /* 0xcd9e8d577cac7825 */ /* 0x000fe200078e00ff */
[----:B------:R-:W-:Y:S03]  /*d5e0*/  LOP3.LUT R152, R151, UR14, R152, 0x96, !PT ;  /* 0x0000000e97987c12 */ /* 0x000fe6000f8e9698 */
[----:B------:R-:W-:Y:S01]  /*d5f0*/  FADD.FTZ R151, R125, R136 ;  /* 0x000000887d977221 */ /* 0x000fe20000010000 */
[----:B------:R-:W-:Y:S01]  /*d600*/  LOP3.LUT R148, R173, UR18, R148, 0x96, !PT ;  /* 0x00000012ad947c12 */ /* 0x000fe2000f8e9694 */
[----:B------:R-:W-:Y:S04]  /*d610*/  IMAD.WIDE.U32 R152, R152, -0x326172a9, RZ ;  /* 0xcd9e8d5798987825 */ /* 0x000fe800078e00ff */
[----:B------:R-:W-:Y:S01]  /*d620*/  IMAD.WIDE.U32 R148, R148, -0x2daee0ad, RZ ;  /* 0xd2511f5394947825 */ /* 0x000fe200078e00ff */
[----:B------:R-:W-:Y:S04]  /*d630*/  LOP3.LUT R144, R153, UR13, R172, 0x96, !PT ;  /* 0x0000000d99907c12 */ /* 0x000fe8000f8e96ac */
[----:B------:R-:W-:Y:S01]  /*d640*/  LOP3.LUT R150, R149, UR10, R150, 0x96, !PT ;  /* 0x0000000a95967c12 */ /* 0x000fe2000f8e9696 */
[----:B------:R-:W-:Y:S01]  /*d650*/  FADD.FTZ R149, R106, R151 ;  /* 0x000000976a957221 */ /* 0x000fe20000010000 */
[C---:B------:R-:W-:Y:S03]  /*d660*/  PRMT R106, R131.reuse, 0x7632, R106 ;  /* 0x00007632836a7816 */ /* 0x040fe6000000006a */
[----:B------:R-:W-:Y:S01]  /*d670*/  IMAD.WIDE.U32 R150, R150, -0x326172a9, RZ ;  /* 0xcd9e8d5796967825 */ /* 0x000fe200078e00ff */
[----:B------:R-:W-:Y:S01]  /*d680*/  PRMT R125, R131, 0x5410, R106 ;  /* 0x00005410837d7816 */ /* 0x000fe2000000006a */
[----:B------:R-:W-:Y:S01]  /*d690*/  @!P5 HADD2 R252, -R106.H0_H0, -RZ.H0_H0 ;  /* 0xa00000ff6afcd230 */ /* 0x000fe20000000900 */
[----:B------:R-:W-:Y:S02]  /*d6a0*/  @!P4 PRMT R131, R247, 0x5410, RZ ;  /* 0x00005410f783c816 */ /* 0x000fe400000000ff */
[----:B------:R-:W-:Y:S02]  /*d6b0*/  LOP3.LUT R124, R151, UR26, R152, 0x96, !PT ;  /* 0x0000001a977c7c12 */ /* 0x000fe4000f8e9698 */
[----:B------:R-:W-:Y:S01]  /*d6c0*/  @!P5 PRMT R106, R252, 0x5410, RZ ;  /* 0x00005410fc6ad816 */ /* 0x000fe200000000ff */
[----:B------:R-:W-:Y:S01]  /*d6d0*/  STG.E.U16 [R198.64+0x2e], R131 ;  /* 0x00002e83c6007986 */ /* 0x000fe2000c101510 */
[----:B------:R-:W-:Y:S02]  /*d6e0*/  LOP3.LUT R136, R124, 0xff, RZ, 0xc0, !PT ;  /* 0x000000ff7c887812 */ /* 0x000fe400078ec0ff */
[--C-:B------:R-:W-:Y:S01]  /*d6f0*/  SHF.R.U32.HI R118, RZ, 0x18, R124.reuse ;  /* 0x00000018ff767819 */ /* 0x100fe2000001167c */
[----:B------:R1:W-:Y:S01]  /*d700*/  STG.E.U16 [R198.64+0x30], R106 ;  /* 0x0000306ac6007986 */ /* 0x0003e2000c101510 */
[----:B------:R-:W-:Y:S02]  /*d710*/  ISETP.LE.U32.AND P4, PT, R136, UR23, PT ;  /* 0x0000001788007c0c */ /* 0x000fe4000bf83070 */
[----:B------:R-:W-:Y:S02]  /*d720*/  LOP3.LUT R136, R124, 0xffff, RZ, 0xc0, !PT ;  /* 0x0000ffff7c887812 */ /* 0x000fe400078ec0ff */
[----:B------:R-:W-:Y:S02]  /*d730*/  SHF.R.U32.HI R134, RZ, 0x10, R124 ;  /* 0x00000010ff867819 */ /* 0x000fe4000001167c */
[----:B------:R-:W-:Y:S02]  /*d740*/  SHF.R.U32.HI R136, RZ, 0x8, R136 ;  /* 0x00000008ff887819 */ /* 0x000fe40000011688 */
[----:B------:R-:W-:Y:S02]  /*d750*/  PRMT R124, R135, 0x5410, R116 ;  /* 0x00005410877c7816 */ /* 0x000fe40000000074 */
[----:B------:R-:W-:Y:S02]  /*d760*/  LOP3.LUT R138, R136, 0xffff, RZ, 0xc0, !PT ;  /* 0x0000ffff888a7812 */ /* 0x000fe400078ec0ff */
[----:B------:R-:W1:Y:S01]  /*d770*/  MUFU.EX2 R136, R179 ;  /* 0x000000b300887308 */ /* 0x000e620000000800 */
[----:B------:R-:W-:Y:S01]  /*d780*/  @!P6 PRMT R135, R246, 0x5410, RZ ;  /* 0x00005410f687e816 */ /* 0x000fe200000000ff */
[----:B------:R-:W-:Y:S01]  /*d790*/  @!P4 HADD2 R250, -R119.H0_H0, -RZ.H0_H0 ;  /* 0xa00000ff77fac230 */ /* 0x000fe20000000900 */
[----:B------:R-:W-:Y:S02]  /*d7a0*/  ISETP.LE.U32.AND P6, PT, R118, UR23, PT ;  /* 0x0000001776007c0c */ /* 0x000fe4000bfc3070 */
[----:B------:R-:W-:Y:S01]  /*d7b0*/  LOP3.LUT R118, R169, UR28, RZ, 0x3c, !PT ;  /* 0x0000001ca9767c12 */ /* 0x000fe2000f8e3cff */
[----:B------:R-:W-:Y:S01]  /*d7c0*/  STG.E.U16 [R200.64+0x30], R135 ;  /* 0x00003087c8007986 */ /* 0x000fe2000c101510 */
[----:B------:R-:W-:Y:S02]  /*d7d0*/  LOP3.LUT R134, R134, 0xff, RZ, 0xc0, !PT ;  /* 0x000000ff86867812 */ /* 0x000fe400078ec0ff */
[----:B------:R-:W-:Y:S01]  /*d7e0*/  ISETP.LE.U32.AND P5, PT, R138, UR23, PT ;  /* 0x000000178a007c0c */ /* 0x000fe2000bfa3070 */
[----:B------:R-:W-:Y:S01]  /*d7f0*/  IMAD.WIDE.U32 R146, R118, -0x326172a9, RZ ;  /* 0xcd9e8d5776927825 */ /* 0x000fe200078e00ff */
[----:B------:R-:W-:Y:S02]  /*d800*/  @!P0 PRMT R116, R245, 0x5410, RZ ;  /* 0x00005410f5748816 */ /* 0x000fe400000000ff */
[----:B------:R-:W-:Y:S01]  /*d810*/  ISETP.LE.U32.AND P0, PT, R134, UR23, PT ;  /* 0x0000001786007c0c */ /* 0x000fe2000bf03070 */
[----:B------:R-:W-:Y:S01]  /*d820*/  FADD.FTZ R138, R170, R145 ;  /* 0x00000091aa8a7221 */ /* 0x000fe20000010000 */
[----:B------:R-:W-:Y:S01]  /*d830*/  LOP3.LUT R118, R161, UR7, R146, 0x96, !PT ;  /* 0x00000007a1767c12 */ /* 0x000fe2000f8e9692 */
[----:B------:R-:W-:Y:S01]  /*d840*/  FADD.FTZ R134, R171, R132 ;  /* 0x00000084ab867221 */ /* 0x000fe20000010000 */
[----:B------:R-:W-:Y:S01]  /*d850*/  LOP3.LUT R132, R147, UR25, R206, 0x96, !PT ;  /* 0x0000001993847c12 */ /* 0x000fe2000f8e96ce */
[----:B------:R-:W-:Y:S01]  /*d860*/  FADD.FTZ R145, R181, R130 ;  /* 0x00000082b5917221 */ /* 0x000fe20000010000 */
[----:B------:R-:W-:Y:S01]  /*d870*/  STL [R1+0xc4], R138 ;  /* 0x0000c48a01007387 */ /* 0x000fe20000100800 */
[----:B------:R-:W-:Y:S01]  /*d880*/  FADD.FTZ R130, R166, R149 ;  /* 0x00000095a6827221 */ /* 0x000fe20000010000 */
[----:B-1----:R-:W-:Y:S01]  /*d890*/  LOP3.LUT R106, R150, 0xffff, RZ, 0xc0, !PT ;  /* 0x0000ffff966a7812 */ /* 0x002fe200078ec0ff */
[----:B------:R-:W-:Y:S01]  /*d8a0*/  IMAD.WIDE.U32 R146, R132, -0x2daee0ad, RZ ;  /* 0xd2511f5384927825 */ /* 0x000fe200078e00ff */
[----:B------:R-:W-:Y:S01]  /*d8b0*/  STL [R1+0xc0], R134 ;  /* 0x0000c08601007387 */ /* 0x000fe20000100800 */
[----:B------:R-:W-:Y:S01]  /*d8c0*/  @!P6 HADD2 R244, -R104.H0_H0, -RZ.H0_H0 ;  /* 0xa00000ff68f4e230 */ /* 0x000fe20000000900 */
[----:B------:R-:W-:Y:S01]  /*d8d0*/  SHF.R.U32.HI R106, RZ, 0x8, R106 ;  /* 0x00000008ff6a7819 */ /* 0x000fe2000001166a */
[----:B------:R-:W-:Y:S01]  /*d8e0*/  FADD.FTZ R132, R136, R145 ;  /* 0x0000009188847221 */ /* 0x000fe20000010000 */
[----:B------:R-:W-:Y:S01]  /*d8f0*/  @!P0 HADD2 R248, -R123.H0_H0, -RZ.H0_H0 ;  /* 0xa00000ff7bf88230 */ /* 0x000fe20000000900 */
[----:B------:R-:W-:Y:S01]  /*d900*/  FADD.FTZ R130, R167, R130 ;  /* 0x00000082a7827221 */ /* 0x000fe20000010000 */
[----:B------:R-:W-:Y:S01]  /*d910*/  STG.E.U16 [R200.64+0x32], R116 ;  /* 0x00003274c8007986 */ /* 0x000fe2000c101510 */
[----:B------:R-:W-:Y:S01]  /*d920*/  IMAD.WIDE.U32 R166, R118, -0x2daee0ad, RZ ;  /* 0xd2511f5376a67825 */ /* 0x000fe200078e00ff */
[----:B------:R-:W-:Y:S01]  /*d930*/  LOP3.LUT R118, R147, UR27, R182, 0x96, !PT ;  /* 0x0000001b93767c12 */ /* 0x000fe2000f8e96b6 */
[----:B------:R-:W1:Y:S01]  /*d940*/  LDC.U8 R206, c[0x0][0x2d8] ;  /* 0x0000b600ffce7b82 */ /* 0x000e620000000000 */
[----:B------:R-:W-:Y:S01]  /*d950*/  STL [R1+0x94], R132 ;  /* 0x0000948401007387 */ /* 0x000fe20000100800 */
[----:B------:R-:W-:Y:S01]  /*d960*/  @!P0 PRMT R123, R248, 0x5410, RZ ;  /* 0x00005410f87b8816 */ /* 0x000fe200000000ff */
[----:B------:R-:W-:Y:S01]  /*d970*/  IMAD.WIDE.U32 R144, R144, -0x2daee0ad, RZ ;  /* 0xd2511f5390907825 */ /* 0x000fe200078e00ff */
[----:B------:R-:W-:Y:S01]  /*d980*/  LOP3.LUT R131, R106, 0xffff, RZ, 0xc0, !PT ;  /* 0x0000ffff6a837812 */ /* 0x000fe200078ec0ff */
[----:B------:R1:W-:Y:S01]  /*d990*/  STL [R1+0xc8], R130 ;  /* 0x0000c88201007387 */ /* 0x0003e20000100800 */
[----:B------:R-:W-:Y:S01]  /*d9a0*/  @!P6 PRMT R104, R244, 0x5410, RZ ;  /* 0x00005410f468e816 */ /* 0x000fe200000000ff */
[----:B------:R-:W-:Y:S01]  /*d9b0*/  UIADD3 UR7, UR21, 0x646e171e, URZ ;  /* 0x646e171e15077890 */ /* 0x000fe2000fffe03f */
[C---:B------:R-:W-:Y:S01]  /*d9c0*/  PRMT R106, R113.reuse, 0x7632, R106 ;  /* 0x00007632716a7816 */ /* 0x040fe2000000006a */
[----:B------:R-:W-:Y:S01]  /*d9d0*/  UIADD3 UR25, UR20, 0x3c6ef372, URZ ;  /* 0x3c6ef37214197890 */ /* 0x000fe2000fffe03f */
[----:B------:R-:W-:Y:S01]  /*d9e0*/  F2FP.PACK_AB R195, R136, R181 ;  /* 0x000000b588c3723e */ /* 0x000fe200000000ff */
[----:B------:R-:W-:Y:S01]  /*d9f0*/  IMAD.MOV.U32 R181, RZ, RZ, R207 ;  /* 0x000000ffffb57224 */ /* 0x000fe200078e00cf */
[----:B------:R-:W-:Y:S01]  /*da00*/  PRMT R140, R113, 0x5410, R106 ;  /* 0x00005410718c7816 */ /* 0x000fe2000000006a */
[----:B------:R-:W1:Y:S01]  /*da10*/  LDC.U8 R207, c[0x0][0x2d8] ;  /* 0x0000b600ffcf7b82 */ /* 0x000e620000000000 */
[----:B------:R-:W-:Y:S02]  /*da20*/  LOP3.LUT R156, R163, UR7, R156, 0x96, !PT ;  /* 0x00000007a39c7c12 */ /* 0x000fe4000f8e969c */
[----:B------:R-:W-:Y:S01]  /*da30*/  LOP3.LUT R154, R161, UR25, R154, 0x96, !PT ;  /* 0x00000019a19a7c12 */ /* 0x000fe2000f8e969a */
[----:B------:R-:W-:Y:S01]  /*da40*/  UIADD3 UR25, UR21, 0x76cf5d0a, URZ ;  /* 0x76cf5d0a15197890 */ /* 0x000fe2000fffe03f */
[----:B------:R-:W-:Y:S02]  /*da50*/  LOP3.LUT R174, R159, UR7, R174, 0x96, !PT ;  /* 0x000000079fae7c12 */ /* 0x000fe4000f8e96ae */
[----:B-1----:R-:W-:Y:S01]  /*da60*/  LOP3.LUT R130, R167, UR19, R146, 0x96, !PT ;  /* 0x00000013a7827c12 */ /* 0x002fe2000f8e9692 */
[----:B------:R-:W-:Y:S04]  /*da70*/  IMAD.WIDE.U32 R146, R118, -0x326172a9, RZ ;  /* 0xcd9e8d5776927825 */ /* 0x000fe800078e00ff */
[----:B------:R-:W-:Y:S01]  /*da80*/  IMAD.WIDE.U32 R170, R130, -0x326172a9, RZ ;  /* 0xcd9e8d5782aa7825 */ /* 0x000fe200078e00ff */
[----:B------:R-:W-:Y:S02]  /*da90*/  LOP3.LUT R118, R147, UR22, R160, 0x96, !PT ;  /* 0x0000001693767c12 */ /* 0x000fe4000f8e96a0 */
[----:B------:R-:W-:Y:S02]  /*daa0*/  PRMT R206, R206, 0x7054, R207 ;  /* 0x00007054cece7816 */ /* 0x000fe400000000cf */
[----:B------:R-:W-:Y:S01]  /*dab0*/  LOP3.LUT R146, R171, UR18, R146, 0x96, !PT ;  /* 0x00000012ab927c12 */ /* 0x000fe2000f8e9692 */
[----:B------:R-:W-:Y:S01]  /*dac0*/  IMAD.WIDE.U32 R168, R118, -0x2daee0ad, RZ ;  /* 0xd2511f5376a87825 */ /* 0x000fe200078e00ff */
[----:B------:R-:W-:Y:S03]  /*dad0*/  PRMT R171, R188, 0x5410, R187 ;  /* 0x00005410bcab7816 */ /* 0x000fe600000000bb */
[----:B------:R-:W-:Y:S01]  /*dae0*/  IMAD.WIDE.U32 R146, R146, -0x2daee0ad, RZ ;  /* 0xd2511f5392927825 */ /* 0x000fe200078e00ff */
[----:B------:R-:W-:Y:S04]  /*daf0*/  LOP3.LUT R118, R169, UR14, R166, 0x96, !PT ;  /* 0x0000000ea9767c12 */ /* 0x000fe8000f8e96a6 */
[----:B------:R-:W-:Y:S01]  /*db00*/  LOP3.LUT R166, R147, UR10, R168, 0x96, !PT ;  /* 0x0000000a93a67c12 */ /* 0x000fe2000f8e96a8 */
[----:B------:R-:W-:Y:S01]  /*db10*/  IMAD.WIDE.U32 R168, R118, -0x326172a9, RZ ;  /* 0xcd9e8d5776a87825 */ /* 0x000fe200078e00ff */
[C---:B------:R-:W-:Y:S03]  /*db20*/  PRMT R118, R119.reuse, 0x7632, R118 ;  /* 0x0000763277767816 */ /* 0x040fe60000000076 */
[----:B------:R-:W-:Y:S01]  /*db30*/  IMAD.WIDE.U32 R166, R166, -0x326172a9, RZ ;  /* 0xcd9e8d57a6a67825 */ /* 0x000fe200078e00ff */
[----:B------:R-:W-:Y:S01]  /*db40*/  PRMT R142, R119, 0x5410, R118 ;  /* 0x00005410778e7816 */ /* 0x000fe20000000076 */
[----:B------:R-:W-:Y:S01]  /*db50*/  @!P5 HADD2 R249, -R118.H0_H0, -RZ.H0_H0 ;  /* 0xa00000ff76f9d230 */ /* 0x000fe20000000900 */
[----:B------:R-:W-:Y:S02]  /*db60*/  @!P4 PRMT R119, R250, 0x5410, RZ ;  /* 0x00005410fa77c816 */ /* 0x000fe400000000ff */
[----:B------:R-:W-:Y:S01]  /*db70*/  LOP3.LUT R132, R167, UR26, R168, 0x96, !PT ;  /* 0x0000001aa7847c12 */ /* 0x000fe2000f8e96a8 */
[----:B------:R-:W-:Y:S01]  /*db80*/  UIADD3 UR26, UR20, -0x61c88647, URZ ;  /* 0x9e3779b9141a7890 */ /* 0x000fe2000fffe03f */
[----:B------:R-:W-:Y:S01]  /*db90*/  @!P5 PRMT R118, R249, 0x5410, RZ ;  /* 0x00005410f976d816 */ /* 0x000fe200000000ff */
[----:B------:R-:W-:Y:S01]  /*dba0*/  STG.E.U16 [R202.64+0x40], R119 ;  /* 0x00004077ca007986 */ /* 0x000fe2000c101510 */
[----:B------:R-:W-:Y:S02]  /*dbb0*/  LOP3.LUT R114, R132, 0xff, RZ, 0xc0, !PT ;  /* 0x000000ff84727812 */ /* 0x000fe400078ec0ff */
[----:B------:R-:W-:Y:S01]  /*dbc0*/  LOP3.LUT R134, R166, 0xff, RZ, 0xc0, !PT ;  /* 0x000000ffa6867812 */ /* 0x000fe200078ec0ff */
[----:B------:R1:W-:Y:S01]  /*dbd0*/  STG.E.U16 [R202.64+0x42], R118 ;  /* 0x00004276ca007986 */ /* 0x0003e2000c101510 */
[----:B------:R-:W-:Y:S02]  /*dbe0*/  ISETP.LE.U32.AND P4, PT, R114, UR23, PT ;  /* 0x0000001772007c0c */ /* 0x000fe4000bf83070 */
[----:B------:R-:W-:Y:S01]  /*dbf0*/  LOP3.LUT R114, R132, 0xffff, RZ, 0xc0, !PT ;  /* 0x0000ffff84727812 */ /* 0x000fe200078ec0ff */
[----:B------:R-:W-:Y:S01]  /*dc00*/  STG.E.U16 [R196.64+0x40], R123 ;  /* 0x0000407bc4007986 */ /* 0x000fe2000c101510 */
[----:B------:R-:W-:Y:S02]  /*dc10*/  ISETP.LE.U32.AND P6, PT, R134, UR23, PT ;  /* 0x0000001786007c0c */ /* 0x000fe4000bfc3070 */
[----:B------:R-:W-:Y:S01]  /*dc20*/  SHF.R.U32.HI R114, RZ, 0x8, R114 ;  /* 0x00000008ff727819 */ /* 0x000fe20000011672 */
[----:B------:R1:W-:Y:S01]  /*dc30*/  STG.E.U16 [R196.64+0x42], R104 ;  /* 0x00004268c4007986 */ /* 0x0003e2000c101510 */
[----:B------:R-:W-:Y:S02]  /*dc40*/  LOP3.LUT R134, R150, 0xff, RZ, 0xc0, !PT ;  /* 0x000000ff96867812 */ /* 0x000fe400078ec0ff */
[----:B------:R-:W-:Y:S02]  /*dc50*/  LOP3.LUT R114, R114, 0xffff, RZ, 0xc0, !PT ;  /* 0x0000ffff72727812 */ /* 0x000fe400078ec0ff */
[----:B------:R-:W-:Y:S01]  /*dc60*/  ISETP.LE.U32.AND P1, PT, R134, UR23, PT ;  /* 0x0000001786007c0c */ /* 0x000fe2000bf23070 */
[----:B------:R-:W-:Y:S01]  /*dc70*/  @!P4 HADD2 R241, -R117.H0_H0, -RZ.H0_H0 ;  /* 0xa00000ff75f1c230 */ /* 0x000fe20000000900 */
[----:B------:R-:W-:Y:S02]  /*dc80*/  ISETP.LE.U32.AND P5, PT, R114, UR23, PT ;  /* 0x0000001772007c0c */ /* 0x000fe4000bfa3070 */
[--C-:B------:R-:W-:Y:S01]  /*dc90*/  SHF.R.U32.HI R114, RZ, 0x10, R132.reuse ;  /* 0x00000010ff727819 */ /* 0x100fe20000011684 */
[----:B------:R-:W-:Y:S01]  /*dca0*/  @!P6 HADD2 R231, -R105.H0_H0, -RZ.H0_H0 ;  /* 0xa00000ff69e7e230 */ /* 0x000fe20000000900 */
[----:B------:R-:W-:Y:S02]  /*dcb0*/  SHF.R.U32.HI R132, RZ, 0x18, R132 ;  /* 0x00000018ff847819 */ /* 0x000fe40000011684 */
[----:B------:R-:W-:Y:S02]  /*dcc0*/  LOP3.LUT R114, R114, 0xff, RZ, 0xc0, !PT ;  /* 0x000000ff72727812 */ /* 0x000fe400078ec0ff */
[----:B------:R-:W-:Y:S02]  /*dcd0*/  LOP3.LUT R130, R169, UR13, R170, 0x96, !PT ;  /* 0x0000000da9827c12 */ /* 0x000fe4000f8e96aa */
[----:B------:R-:W-:Y:S01]  /*dce0*/  ISETP.LE.U32.AND P0, PT, R114, UR23, PT ;  /* 0x0000001772007c0c */ /* 0x000fe2000bf03070 */
[----:B------:R-:W-:Y:S01]  /*dcf0*/  @!P1 HADD2 R239, -R113.H0_H0, -RZ.H0_H0 ;  /* 0xa00000ff71ef9230 */ /* 0x000fe20000000900 */
[----:B------:R-:W-:Y:S02]  /*dd00*/  PRMT R114, R117, 0x7632, R114 ;  /* 0x0000763275727816 */ /* 0x000fe40000000072 */
[----:B------:R-:W-:Y:S02]  /*dd10*/  PRMT R134, R105, 0x7632, R134 ;  /* 0x0000763269867816 */ /* 0x000fe40000000086 */
[----:B------:R-:W-:Y:S01]  /*dd20*/  @!P1 PRMT R113, R239, 0x5410, RZ ;  /* 0x00005410ef719816 */ /* 0x000fe200000000ff */
[----:B------:R-:W-:Y:S01]  /*dd30*/  @!P5 HADD2 R240, -R114.H0_H0, -RZ.H0_H0 ;  /* 0xa00000ff72f0d230 */ /* 0x000fe20000000900 */
[----:B------:R-:W-:Y:S02]  /*dd40*/  PRMT R138, R117, 0x5410, R114 ;  /* 0x00005410758a7816 */ /* 0x000fe40000000072 */
[----:B------:R-:W-:Y:S02]  /*dd50*/  @!P4 PRMT R117, R241, 0x5410, RZ ;  /* 0x00005410f175c816 */ /* 0x000fe400000000ff */
[----:B------:R-:W-:Y:S01]  /*dd60*/  ISETP.LE.U32.AND P4, PT, R132, UR23, PT ;  /* 0x0000001784007c0c */ /* 0x000fe2000bf83070 */
[----:B------:R-:W-:Y:S01]  /*dd70*/  @!P0 HADD2 R237, -R115.H0_H0, -RZ.H0_H0 ;  /* 0xa00000ff73ed8230 */ /* 0x000fe20000000900 */
[----:B------:R-:W-:Y:S01]  /*dd80*/  @!P5 PRMT R114, R240, 0x5410, RZ ;  /* 0x00005410f072d816 */ /* 0x000fe200000000ff */
[----:B------:R1:W-:Y:S01]  /*dd90*/  STG.E.U16 [R198.64+0x3e], R117 ;  /* 0x00003e75c6007986 */ /* 0x0003e2000c101510 */
[----:B------:R-:W-:Y:S02]  /*dda0*/  SHF.R.U32.HI R136, RZ, 0x18, R166 ;  /* 0x00000018ff887819 */ /* 0x000fe400000116a6 */
[----:B------:R-:W-:Y:S01]  /*ddb0*/  @!P0 PRMT R115, R237, 0x5410, RZ ;  /* 0x00005410ed738816 */ /* 0x000fe200000000ff */
[----:B------:R3:W-:Y:S01]  /*ddc0*/  STG.E.U16 [R198.64+0x40], R114 ;  /* 0x00004072c6007986 */ /* 0x0007e2000c101510 */
[----:B------:R-:W-:Y:S02]  /*ddd0*/  ISETP.LE.U32.AND P0, PT, R131, UR23, PT ;  /* 0x0000001783007c0c */ /* 0x000fe4000bf03070 */
[----:B------:R-:W-:Y:S01]  /*dde0*/  SHF.R.U32.HI R131, RZ, 0x10, R150 ;  /* 0x00000010ff837819 */ /* 0x000fe20000011696 */
[----:B------:R-:W-:Y:S01]  /*ddf0*/  STG.E.U16 [R200.64+0x40], R115 ;  /* 0x00004073c8007986 */ /* 0x000fe2000c101510 */
[----:B------:R-:W-:Y:S01]  /*de00*/  LOP3.LUT R122, R166, 0xffff, RZ, 0xc0, !PT ;  /* 0x0000ffffa67a7812 */ /* 0x000fe200078ec0ff */
[----:B------:R-:W-:Y:S01]  /*de10*/  @!P4 HADD2 R236, -R112.H0_H0, -RZ.H0_H0 ;  /* 0xa00000ff70ecc230 */ /* 0x000fe20000000900 */
[----:B------:R-:W-:Y:S02]  /*de20*/  LOP3.LUT R131, R131, 0xff, RZ, 0xc0, !PT ;  /* 0x000000ff83837812 */ /* 0x000fe400078ec0ff */
[----:B------:R-:W-:Y:S01]  /*de30*/  SHF.R.U32.HI R132, RZ, 0x10, R166 ;  /* 0x00000010ff847819 */ /* 0x000fe200000116a6 */
[----:B------:R-:W-:Y:S01]  /*de40*/  IMAD.WIDE.U32 R166, R130, -0x2daee0ad, RZ ;  /* 0xd2511f5382a67825 */ /* 0x000fe200078e00ff */
[----:B------:R-:W-:Y:S02]  /*de50*/  ISETP.LE.U32.AND P3, PT, R131, UR23, PT ;  /* 0x0000001783007c0c */ /* 0x000fe4000bf63070 */
[----:B------:R-:W-:Y:S01]  /*de60*/  LOP3.LUT R131, R145, UR6, R148, 0x96, !PT ;  /* 0x0000000691837c12 */ /* 0x000fe2000f8e9694 */
[----:B------:R-:W-:Y:S01]  /*de70*/  @!P0 HADD2 R238, -R106.H0_H0, -RZ.H0_H0 ;  /* 0xa00000ff6aee8230 */ /* 0x000fe20000000900 */
[----:B------:R-:W-:Y:S02]  /*de80*/  @!P4 PRMT R112, R236, 0x5410, RZ ;  /* 0x00005410ec70c816 */ /* 0x000fe400000000ff */
[C---:B------:R-:W-:Y:S02]  /*de90*/  LOP3.LUT R135, R131.reuse, 0xffff, RZ, 0xc0, !PT ;  /* 0x0000ffff83877812 */ /* 0x040fe400078ec0ff */
[----:B------:R-:W-:Y:S01]  /*dea0*/  LOP3.LUT R116, R131, 0xff, RZ, 0xc0, !PT ;  /* 0x000000ff83747812 */ /* 0x000fe200078ec0ff */
[----:B------:R3:W-:Y:S01]  /*deb0*/  STG.E.U16 [R200.64+0x42], R112 ;  /* 0x00004270c8007986 */ /* 0x0007e2000c101510 */
[----:B------:R-:W-:Y:S02]  /*dec0*/  SHF.R.U32.HI R135, RZ, 0x8, R135 ;  /* 0x00000008ff877819 */ /* 0x000fe40000011687 */
[----:B------:R-:W-:Y:S01]  /*ded0*/  @!P0 PRMT R106, R238, 0x5410, RZ ;  /* 0x00005410ee6a8816 */ /* 0x000fe200000000ff */
[----:B------:R-:W-:Y:S01]  /*dee0*/  @!P3 HADD2 R235, -R107.H0_H0, -RZ.H0_H0 ;  /* 0xa00000ff6bebb230 */ /* 0x000fe20000000900 */
[----:B-1----:R-:W-:Y:S01]  /*def0*/  LOP3.LUT R118, R135, 0xffff, RZ, 0xc0, !PT ;  /* 0x0000ffff87767812 */ /* 0x002fe200078ec0ff */
[----:B------:R-:W-:Y:S01]  /*df00*/  STG.E.U16 [R202.64+0x50], R113 ;  /* 0x00005071ca007986 */ /* 0x000fe2000c101510 */
[----:B------:R-:W-:Y:S02]  /*df10*/  ISETP.LE.U32.AND P0, PT, R136, UR23, PT ;  /* 0x0000001788007c0c */ /* 0x000fe4000bf03070 */
[C---:B------:R-:W-:Y:S01]  /*df20*/  ISETP.LE.U32.AND P1, PT, R118.reuse, UR23, PT ;  /* 0x0000001776007c0c */ /* 0x040fe2000bf23070 */
[----:B------:R1:W-:Y:S01]  /*df30*/  STG.E.U16 [R202.64+0x52], R106 ;  /* 0x0000526aca007986 */ /* 0x0003e2000c101510 */
[----:B------:R-:W-:Y:S02]  /*df40*/  PRMT R136, R105, 0x5410, R134 ;  /* 0x0000541069887816 */ /* 0x000fe40000000086 */
[----:B------:R-:W-:Y:S02]  /*df50*/  @!P6 PRMT R105, R231, 0x5410, RZ ;  /* 0x00005410e769e816 */ /* 0x000fe400000000ff */
[----:B------:R-:W-:Y:S02]  /*df60*/  ISETP.LE.U32.AND P6, PT, R118, UR23, PT ;  /* 0x0000001776007c0c */ /* 0x000fe4000bfc3070 */
[--C-:B------:R-:W-:Y:S02]  /*df70*/  SHF.R.U32.HI R119, RZ, 0x10, R131.reuse ;  /* 0x00000010ff777819 */ /* 0x100fe40000011683 */
[----:B------:R-:W-:Y:S01]  /*df80*/  LOP3.LUT R143, R167, UR6, R146, 0x96, !PT ;  /* 0x00000006a78f7c12 */ /* 0x000fe2000f8e9692 */
[----:B------:R-:W-:Y:S01]  /*df90*/  UIADD3 UR6, UR20, -0x4ab325aa, URZ ;  /* 0xb54cda5614067890 */ /* 0x000fe2000fffe03f */
[----:B------:R-:W-:Y:S02]  /*dfa0*/  LOP3.LUT R104, R119, 0xff, RZ, 0xc0, !PT ;  /* 0x000000ff77687812 */ /* 0x000fe400078ec0ff */
[----:B------:R-:W-:Y:S02]  /*dfb0*/  @P1 LOP3.LUT R209, R209, 0x100, RZ, 0xfc, !PT ;  /* 0x00000100d1d11812 */ /* 0x000fe400078efcff */
[----:B------:R-:W-:Y:S02]  /*dfc0*/  ISETP.LE.U32.AND P1, PT, R116, UR23, PT ;  /* 0x0000001774007c0c */ /* 0x000fe4000bf23070 */
[----:B------:R-:W-:Y:S01]  /*dfd0*/  ISETP.LE.U32.AND P2, PT, R104, UR23, PT ;  /* 0x0000001768007c0c */ /* 0x000fe2000bf43070 */
[----:B------:R-:W-:Y:S01]  /*dfe0*/  STL [R1+0x90], R209 ;  /* 0x000090d101007387 */ /* 0x000fe20000100800 */
[----:B------:R-:W-:Y:S02]  /*dff0*/  PRMT R104, R107, 0x7632, R104 ;  /* 0x000076326b687816 */ /* 0x000fe40000000068 */
[----:B------:R-:W-:Y:S02]  /*e000*/  SHF.R.U32.HI R117, RZ, 0x18, R150 ;  /* 0x00000018ff757819 */ /* 0x000fe40000011696 */
[----:B---3--:R-:W-:Y:S02]  /*e010*/  LOP3.LUT R114, R143, 0xff, RZ, 0xc0, !PT ;  /* 0x000000ff8f727812 */ /* 0x008fe400078ec0ff */
[----:B------:R-:W-:Y:S02]  /*e020*/  PRMT R139, R107, 0x5410, R104 ;  /* 0x000054106b8b7816 */ /* 0x000fe40000000068 */
[----:B------:R-:W-:Y:S01]  /*e030*/  @!P3 PRMT R107, R235, 0x5410, RZ ;  /* 0x00005410eb6bb816 */ /* 0x000fe200000000ff */
[----:B------:R-:W-:Y:S01]  /*e040*/  @!P1 HADD2 R234, -R191.H0_H0, -RZ.H0_H0 ;  /* 0xa00000ffbfea9230 */ /* 0x000fe20000000900 */
[----:B------:R-:W-:Y:S01]  /*e050*/  LOP3.LUT P1, RZ, R209, 0x100, RZ, 0xc0, !PT ;  /* 0x00000100d1ff7812 */ /* 0x000fe2000782c0ff */
[----:B------:R-:W-:Y:S01]  /*e060*/  @!P2 HADD2 R232, -R193.H0_H0, -RZ.H0_H0 ;  /* 0xa00000ffc1e8a230 */ /* 0x000fe20000000900 */
[----:B------:R-:W-:Y:S01]  /*e070*/  ISETP.LE.U32.AND P3, PT, R117, UR23, PT ;  /* 0x0000001775007c0c */ /* 0x000fe2000bf63070 */
[----:B------:R-:W-:Y:S01]  /*e080*/  STG.E.U16 [R196.64+0x50], R107 ;  /* 0x0000506bc4007986 */ /* 0x000fe2000c101510 */
[----:B------:R-:W-:Y:S02]  /*e090*/  PRMT R168, R191, 0x5410, R190 ;  /* 0x00005410bfa87816 */ /* 0x000fe400000000be */
[----:B------:R-:W-:Y:S02]  /*e0a0*/  SHF.R.U32.HI R131, RZ, 0x18, R131 ;  /* 0x00000018ff837819 */ /* 0x000fe40000011683 */
[----:B------:R-:W-:Y:S02]  /*e0b0*/  SHF.R.U32.HI R122, RZ, 0x8, R122 ;  /* 0x00000008ff7a7819 */ /* 0x000fe4000001167a */
[----:B------:R-:W-:Y:S02]  /*e0c0*/  SHF.R.U32.HI R112, RZ, 0x10, R143 ;  /* 0x00000010ff707819 */ /* 0x000fe4000001168f */
[----:B------:R-:W-:Y:S01]  /*e0d0*/  LOP3.LUT R122, R122, 0xffff, RZ, 0xc0, !PT ;  /* 0x0000ffff7a7a7812 */ /* 0x000fe200078ec0ff */
[----:B------:R-:W-:Y:S01]  /*e0e0*/  @!P1 HADD2 R233, -R190.H0_H0, -RZ.H0_H0 ;  /* 0xa00000ffbee99230 */ /* 0x000fe20000000900 */
[----:B------:R-:W-:Y:S01]  /*e0f0*/  ISETP.LE.U32.AND P1, PT, R131, UR23, PT ;  /* 0x0000001783007c0c */ /* 0x000fe2000bf23070 */
[----:B------:R-:W-:Y:S01]  /*e100*/  @!P3 HADD2 R226, -R104.H0_H0, -RZ.H0_H0 ;  /* 0xa00000ff68e2b230 */ /* 0x000fe20000000900 */
[----:B-1----:R-:W-:Y:S02]  /*e110*/  LOP3.LUT R106, R144, 0xff, RZ, 0xc0, !PT ;  /* 0x000000ff906a7812 */ /* 0x002fe400078ec0ff */
[----:B------:R-:W-:Y:S02]  /*e120*/  @!P6 PRMT R190, R233, 0x5410, RZ ;  /* 0x00005410e9bee816 */ /* 0x000fe400000000ff */
[----:B------:R-:W-:Y:S02]  /*e130*/  ISETP.LE.U32.AND P6, PT, R114, UR23, PT ;  /* 0x0000001772007c0c */ /* 0x000fe4000bfc3070 */
[----:B------:R-:W-:Y:S02]  /*e140*/  ISETP.LE.U32.AND P5, PT, R122, UR23, PT ;  /* 0x000000177a007c0c */ /* 0x000fe4000bfa3070 */
[C---:B------:R-:W-:Y:S02]  /*e150*/  LOP3.LUT R130, R166.reuse, 0xff, RZ, 0xc0, !PT ;  /* 0x000000ffa6827812 */ /* 0x040fe400078ec0ff */
[----:B------:R-:W-:Y:S01]  /*e160*/  LOP3.LUT R122, R166, 0xffff, RZ, 0xc0, !PT ;  /* 0x0000ffffa67a7812 */ /* 0x000fe200078ec0ff */
[----:B------:R-:W-:Y:S01]  /*e170*/  @!P1 HADD2 R227, -R192.H0_H0, -RZ.H0_H0 ;  /* 0xa00000ffc0e39230 */ /* 0x000fe20000000900 */
[--C-:B------:R-:W-:Y:S02]  /*e180*/  SHF.R.U32.HI R147, RZ, 0x10, R166.reuse ;  /* 0x00000010ff937819 */ /* 0x100fe400000116a6 */
[--C-:B------:R-:W-:Y:S02]  /*e190*/  SHF.R.U32.HI R146, RZ, 0x18, R166.reuse ;  /* 0x00000018ff927819 */ /* 0x100fe400000116a6 */
[----:B------:R-:W-:Y:S01]  /*e1a0*/  PRMT R166, R189, 0x7632, R166 ;  /* 0x00007632bda67816 */ /* 0x000fe200000000a6 */
[----:B------:R-:W-:Y:S01]  /*e1b0*/  @!P6 HADD2 R223, -R189.H0_H0, -RZ.H0_H0 ;  /* 0xa00000ffbddfe230 */ /* 0x000fe20000000900 */
[----:B------:R-:W-:Y:S01]  /*e1c0*/  LOP3.LUT R112, R112, 0xff, RZ, 0xc0, !PT ;  /* 0x000000ff70707812 */ /* 0x000fe200078ec0ff */
[----:B------:R-:W-:Y:S01]  /*e1d0*/  @!P5 HADD2 R230, -R134.H0_H0, -RZ.H0_H0 ;  /* 0xa00000ff86e6d230 */ /* 0x000fe20000000900 */
[----:B------:R-:W-:Y:S02]  /*e1e0*/  PRMT R169, R193, 0x5410, R192 ;  /* 0x00005410c1a97816 */ /* 0x000fe400000000c0 */
[----:B------:R-:W-:Y:S02]  /*e1f0*/  @!P2 PRMT R193, R232, 0x5410, RZ ;  /* 0x00005410e8c1a816 */ /* 0x000fe400000000ff */
[----:B------:R-:W-:Y:S02]  /*e200*/  ISETP.LE.U32.AND P2, PT, R106, UR23, PT ;  /* 0x000000176a007c0c */ /* 0x000fe4000bf43070 */
[----:B------:R-:W-:Y:S02]  /*e210*/  LOP3.LUT R106, R144, 0xffff, RZ, 0xc0, !PT ;  /* 0x0000ffff906a7812 */ /* 0x000fe400078ec0ff */
[----:B------:R-:W-:Y:S02]  /*e220*/  @!P3 PRMT R104, R226, 0x5410, RZ ;  /* 0x00005410e268b816 */ /* 0x000fe400000000ff */
[----:B------:R-:W-:Y:S02]  /*e230*/  PRMT R172, R189, 0x5410, R166 ;  /* 0x00005410bdac7816 */ /* 0x000fe400000000a6 */
[----:B------:R-:W-:Y:S01]  /*e240*/  @!P6 PRMT R189, R223, 0x5410, RZ ;  /* 0x00005410dfbde816 */ /* 0x000fe200000000ff */
[----:B------:R1:W-:Y:S01]  /*e250*/  STG.E.U16 [R196.64+0x52], R104 ;  /* 0x00005268c4007986 */ /* 0x0003e2000c101510 */
[----:B------:R-:W-:Y:S02]  /*e260*/  ISETP.LE.U32.AND P6, PT, R112, UR23, PT ;  /* 0x0000001770007c0c */ /* 0x000fe4000bfc3070 */
[----:B------:R-:W-:Y:S01]  /*e270*/  SHF.R.U32.HI R106, RZ, 0x8, R106 ;  /* 0x00000008ff6a7819 */ /* 0x000fe2000001166a */
[----:B------:R3:W-:Y:S01]  /*e280*/  STG.E.U16 [R198.64+0x4e], R105 ;  /* 0x00004e69c6007986 */ /* 0x0007e2000c101510 */
[----:B------:R-:W-:Y:S01]  /*e290*/  @!P1 PRMT R192, R227, 0x5410, RZ ;  /* 0x00005410e3c09816 */ /* 0x000fe200000000ff */
[----:B------:R-:W-:Y:S01]  /*e2a0*/  @!P2 HADD2 R220, -R186.H0_H0, -RZ.H0_H0 ;  /* 0xa00000ffbadca230 */ /* 0x000fe20000000900 */
[----:B------:R-:W-:Y:S02]  /*e2b0*/  LOP3.LUT R106, R106, 0xffff, RZ, 0xc0, !PT ;  /* 0x0000ffff6a6a7812 */ /* 0x000fe400078ec0ff */
[----:B------:R-:W-:Y:S02]  /*e2c0*/  PRMT R167, R184, 0x7632, R167 ;  /* 0x00007632b8a77816 */ /* 0x000fe400000000a7 */
[----:B------:R-:W-:Y:S02]  /*e2d0*/  ISETP.LE.U32.AND P1, PT, R106, UR23, PT ;  /* 0x000000176a007c0c */ /* 0x000fe4000bf23070 */
[----:B------:R-:W-:Y:S01]  /*e2e0*/  SHF.R.U32.HI R106, RZ, 0x10, R144 ;  /* 0x00000010ff6a7819 */ /* 0x000fe20000011690 */
[----:B------:R-:W-:Y:S01]  /*e2f0*/  @!P6 HADD2 R221, -R184.H0_H0, -RZ.H0_H0 ;  /* 0xa00000ffb8dde230 */ /* 0x000fe20000000900 */
[----:B------:R-:W-:Y:S02]  /*e300*/  PRMT R173, R184, 0x5410, R167 ;  /* 0x00005410b8ad7816 */ /* 0x000fe400000000a7 */
[----:B------:R-:W-:Y:S02]  /*e310*/  LOP3.LUT R106, R106, 0xff, RZ, 0xc0, !PT ;  /* 0x000000ff6a6a7812 */ /* 0x000fe400078ec0ff */
[----:B------:R-:W-:Y:S02]  /*e320*/  @!P6 PRMT R184, R221, 0x5410, RZ ;  /* 0x00005410ddb8e816 */ /* 0x000fe400000000ff */
[----:B------:R-:W-:Y:S02]  /*e330*/  ISETP.LE.U32.AND P6, PT, R106, UR23, PT ;  /* 0x000000176a007c0c */ /* 0x000fe4000bfc3070 */
[----:B------:R-:W-:Y:S01]  /*e340*/  LOP3.LUT R113, R177, UR6, R178, 0x96, !PT ;  /* 0x00000006b1717c12 */ /* 0x000fe2000f8e96b2 */
[----:B------:R-:W-:Y:S01]  /*e350*/  @!P1 HADD2 R219, -R185.H0_H0, -RZ.H0_H0 ;  /* 0xa00000ffb9db9230 */ /* 0x000fe20000000900 */
[----:B------:R-:W-:Y:S02]  /*e360*/  SHF.R.U32.HI R106, RZ, 0x18, R144 ;  /* 0x00000018ff6a7819 */ /* 0x000fe40000011690 */
[C---:B-1----:R-:W-:Y:S02]  /*e370*/  LOP3.LUT R104, R113.reuse, 0xffff, RZ, 0xc0, !PT ;  /* 0x0000ffff71687812 */ /* 0x042fe400078ec0ff */
[----:B------:R-:W-:Y:S02]  /*e380*/  LOP3.LUT R132, R132, 0xff, RZ, 0xc0, !PT ;  /* 0x000000ff84847812 */ /* 0x000fe400078ec0ff */
[----:B------:R-:W-:Y:S02]  /*e390*/  SHF.R.U32.HI R107, RZ, 0x8, R104 ;  /* 0x00000008ff6b7819 */ /* 0x000fe40000011668 */
[----:B------:R-:W-:Y:S01]  /*e3a0*/  LOP3.LUT R104, R176, 0xffff, RZ, 0xc0, !PT ;  /* 0x0000ffffb0687812 */ /* 0x000fe200078ec0ff */
[----:B------:R-:W-:Y:S01]  /*e3b0*/  @!P6 HADD2 R216, -R188.H0_H0, -RZ.H0_H0 ;  /* 0xa00000ffbcd8e230 */ /* 0x000fe20000000900 */
[----:B------:R-:W-:Y:S02]  /*e3c0*/  ISETP.LE.U32.AND P4, PT, R132, UR23, PT ;  /* 0x0000001784007c0c */ /* 0x000fe4000bf83070 */
[----:B------:R-:W-:Y:S02]  /*e3d0*/  LOP3.LUT R112, R204, 0xffff, RZ, 0xc0, !PT ;  /* 0x0000ffffcc707812 */ /* 0x000fe400078ec0ff */
[----:B------:R-:W-:Y:S02]  /*e3e0*/  @!P6 PRMT R188, R216, 0x5410, RZ ;  /* 0x00005410d8bce816 */ /* 0x000fe400000000ff */
[----:B------:R-:W-:Y:S02]  /*e3f0*/  ISETP.LE.U32.AND P6, PT, R106, UR23, PT ;  /* 0x000000176a007c0c */ /* 0x000fe4000bfc3070 */
[----:B------:R-:W-:Y:S02]  /*e400*/  LOP3.LUT R106, R113, 0xff, RZ, 0xc0, !PT ;  /* 0x000000ff716a7812 */ /* 0x000fe400078ec0ff */
[----:B------:R-:W-:Y:S02]  /*e410*/  SHF.R.U32.HI R112, RZ, 0x8, R112 ;  /* 0x00000008ff707819 */ /* 0x000fe40000011670 */
[----:B---3--:R-:W-:Y:S01]  /*e420*/  PRMT R105, R106, 0x5410, R107 ;  /* 0x000054106a697816 */ /* 0x008fe2000000006b */
[----:B------:R-:W-:Y:S01]  /*e430*/  @!P4 HADD2 R229, -R133.H0_H0, -RZ.H0_H0 ;  /* 0xa00000ff85e5c230 */ /* 0x000fe20000000900 */
[----:B------:R-:W-:Y:S02]  /*e440*/  SHF.R.U32.HI R107, RZ, 0x8, R104 ;  /* 0x00000008ff6b7819 */ /* 0x000fe40000011668 */
[--C-:B------:R-:W-:Y:S01]  /*e450*/  SHF.R.U32.HI R104, RZ, 0x10, R113.reuse ;  /* 0x00000010ff687819 */ /* 0x100fe20000011671 */
[--C-:B------:R-:W-:Y:S01]  /*e460*/  HSET2.LE.AND R105, R105, R206.reuse, PT ;  /* 0x000000ce69697233 */ /* 0x100fe20003803000 */
[----:B------:R-:W-:Y:S01]  /*e470*/  LOP3.LUT R106, R176, 0xff, RZ, 0xc0, !PT ;  /* 0x000000ffb06a7812 */ /* 0x000fe200078ec0ff */
[----:B--2---:R-:W-:Y:S01]  /*e480*/  @!P6 HADD2 R214, -R187.H0_H0, -RZ.H0_H0 ;  /* 0xa00000ffbbd6e230 */ /* 0x004fe20000000900 */
[----:B------:R-:W-:Y:S02]  /*e490*/  SHF.R.U32.HI R113, RZ, 0x18, R113 ;  /* 0x00000018ff717819 */ /* 0x000fe40000011671 */
[----:B------:R-:W-:Y:S02]  /*e4a0*/  LOP3.LUT R104, R104, 0xff, RZ, 0xc0, !PT ;  /* 0x000000ff68687812 */ /* 0x000fe400078ec0ff */
[----:B------:R-:W-:Y:S02]  /*e4b0*/  PRMT R106, R106, 0x5410, R107 ;  /* 0x000054106a6a7816 */ /* 0x000fe4000000006b */
[----:B------:R-:W-:Y:S02]  /*e4c0*/  LOP3.LUT R107, R205, UR6, R194, 0x96, !PT ;  /* 0x00000006cd6b7c12 */ /* 0x000fe4000f8e96c2 */
[----:B------:R-:W-:Y:S02]  /*e4d0*/  PRMT R104, R104, 0x5410, R113 ;  /* 0x0000541068687816 */ /* 0x000fe40000000071 */
[----:B------:R-:W-:Y:S02]  /*e4e0*/  LOP3.LUT R113, R204, 0xff, RZ, 0xc0, !PT ;  /* 0x000000ffcc717812 */ /* 0x000fe400078ec0ff */
[----:B------:R-:W-:Y:S01]  /*e4f0*/  LOP3.LUT R100, R105, R100, RZ, 0xc0, !PT ;  /* 0x0000006469647212 */ /* 0x000fe200078ec0ff */
[--C-:B------:R-:W-:Y:S01]  /*e500*/  HSET2.LE.AND R104, R104, R206.reuse, PT ;  /* 0x000000ce68687233 */ /* 0x100fe20003803000 */
[----:B------:R-:W-:Y:S01]  /*e510*/  PRMT R113, R113, 0x5410, R112 ;  /* 0x0000541071717816 */ /* 0x000fe20000000070 */
[--C-:B------:R-:W-:Y:S01]  /*e520*/  HSET2.LE.AND R105, R106, R206.reuse, PT ;  /* 0x000000ce6a697233 */ /* 0x100fe20003803000 */
[--C-:B------:R-:W-:Y:S02]  /*e530*/  SHF.R.U32.HI R112, RZ, 0x10, R107.reuse ;  /* 0x00000010ff707819 */ /* 0x100fe4000001166b */
[C---:B------:R-:W-:Y:S01]  /*e540*/  LOP3.LUT R118, R107.reuse, 0xffff, RZ, 0xc0, !PT ;  /* 0x0000ffff6b767812 */ /* 0x040fe200078ec0ff */
[--C-:B------:R-:W-:Y:S01]  /*e550*/  HSET2.LE.AND R113, R113, R206.reuse, PT ;  /* 0x000000ce71717233 */ /* 0x100fe20003803000 */
[----:B------:R-:W-:Y:S02]  /*e560*/  LOP3.LUT R115, R107, 0xff, RZ, 0xc0, !PT ;  /* 0x000000ff6b737812 */ /* 0x000fe400078ec0ff */
[----:B------:R-:W-:Y:S02]  /*e570*/  SHF.R.U32.HI R107, RZ, 0x18, R107 ;  /* 0x00000018ff6b7819 */ /* 0x000fe4000001166b */
[----:B------:R-:W-:Y:S02]  /*e580*/  LOP3.LUT R112, R112, 0xff, RZ, 0xc0, !PT ;  /* 0x000000ff70707812 */ /* 0x000fe400078ec0ff */
[----:B------:R-:W-:Y:S02]  /*e590*/  PRMT R132, R133, 0x7632, R132 ;  /* 0x0000763285847816 */ /* 0x000fe40000000084 */
[----:B------:R-:W-:Y:S02]  /*e5a0*/  PRMT R112, R112, 0x5410, R107 ;  /* 0x0000541070707816 */ /* 0x000fe4000000006b */
[----:B------:R-:W-:Y:S01]  /*e5b0*/  LOP3.LUT R101, R104, R101, RZ, 0xc0, !PT ;  /* 0x0000006568657212 */ /* 0x000fe200078ec0ff */
[----:B------:R-:W-:Y:S01]  /*e5c0*/  @!P0 HADD2 R228, -R132.H0_H0, -RZ.H0_H0 ;  /* 0xa00000ff84e48230 */ /* 0x000fe20000000900 */
[----:B------:R-:W-:Y:S01]  /*e5d0*/  LOP3.LUT R102, R105, R102, RZ, 0xc0, !PT ;  /* 0x0000006669667212 */ /* 0x000fe200078ec0ff */
[--C-:B------:R-:W-:Y:S01]  /*e5e0*/  HSET2.LE.AND R112, R112, R206.reuse, PT ;  /* 0x000000ce70707233 */ /* 0x100fe20003803000 */
[----:B------:R-:W-:Y:S01]  /*e5f0*/  PRMT R135, R133, 0x5410, R132 ;  /* 0x0000541085877816 */ /* 0x000fe20000000084 */
[----:B------:R-:W1:Y:S01]  /*e600*/  LDSM.16.MT88.4 R104, [R210+0x9000] ;  /* 0x00900000d268783b */ /* 0x000e620000004200 */
[----:B------:R-:W-:Y:S02]  /*e610*/  @!P4 PRMT R133, R229, 0x5410, RZ ;  /* 0x00005410e585c816 */ /* 0x000fe400000000ff */
[----:B------:R-:W-:Y:S02]  /*e620*/  ISETP.LE.U32.AND P4, PT, R116, UR23, PT ;  /* 0x0000001774007c0c */ /* 0x000fe4000bf83070 */
[----:B------:R-:W-:Y:S02]  /*e630*/  LOP3.LUT R114, R143, 0xffff, RZ, 0xc0, !PT ;  /* 0x0000ffff8f727812 */ /* 0x000fe400078ec0ff */
[----:B------:R-:W-:Y:S02]  /*e640*/  SHF.R.U32.HI R177, RZ, 0x18, R176 ;  /* 0x00000018ffb17819 */ /* 0x000fe400000116b0 */
[----:B------:R-:W-:Y:S02]  /*e650*/  SHF.R.U32.HI R114, RZ, 0x8, R114 ;  /* 0x00000008ff727819 */ /* 0x000fe40000011672 */
[----:B------:R-:W-:Y:S02]  /*e660*/  SHF.R.U32.HI R118, RZ, 0x8, R118 ;  /* 0x00000008ff767819 */ /* 0x000fe40000011676 */
[----:B------:R-:W-:Y:S02]  /*e670*/  LOP3.LUT R114, R114, 0xffff, RZ, 0xc0, !PT ;  /* 0x0000ffff72727812 */ /* 0x000fe400078ec0ff */
[----:B------:R-:W-:Y:S02]  /*e680*/  PRMT R115, R115, 0x5410, R118 ;  /* 0x0000541073737816 */ /* 0x000fe40000000076 */
[----:B------:R-:W-:Y:S02]  /*e690*/  @!P4 PRMT R191, R234, 0x5410, RZ ;  /* 0x00005410eabfc816 */ /* 0x000fe400000000ff */
[----:B------:R-:W-:Y:S01]  /*e6a0*/  ISETP.LE.U32.AND P4, PT, R114, UR23, PT ;  /* 0x0000001772007c0c */ /* 0x000fe2000bf83070 */
[--C-:B------:R-:W-:Y:S01]  /*e6b0*/  HSET2.LE.AND R115, R115, R206.reuse, PT ;  /* 0x000000ce73737233 */ /* 0x100fe20003803000 */
[----:B------:R-:W-:Y:S02]  /*e6c0*/  SHF.R.U32.HI R114, RZ, 0x10, R176 ;  /* 0x00000010ff727819 */ /* 0x000fe400000116b0 */
[--C-:B------:R-:W-:Y:S02]  /*e6d0*/  SHF.R.U32.HI R117, RZ, 0x10, R204.reuse ;  /* 0x00000010ff757819 */ /* 0x100fe400000116cc */
[----:B------:R-:W-:Y:S02]  /*e6e0*/  LOP3.LUT R114, R114, 0xff, RZ, 0xc0, !PT ;  /* 0x000000ff72727812 */ /* 0x000fe400078ec0ff */
[----:B------:R-:W-:Y:S02]  /*e6f0*/  LOP3.LUT R117, R117, 0xff, RZ, 0xc0, !PT ;  /* 0x000000ff75757812 */ /* 0x000fe400078ec0ff */
[----:B------:R-:W-:Y:S02]  /*e700*/  PRMT R114, R114, 0x5410, R177 ;  /* 0x0000541072727816 */ /* 0x000fe400000000b1 */
[----:B------:R-:W-:Y:S01]  /*e710*/  SHF.R.U32.HI R116, RZ, 0x18, R204 ;  /* 0x00000018ff747819 */ /* 0x000fe200000116cc */
[----:B------:R-:W-:Y:S01]  /*e720*/  LDSM.16.MT88.4 R176, [R210+0xbc00] ;  /* 0x00bc0000d2b0783b */ /* 0x000fe20000004200 */
[----:B------:R-:W-:Y:S01]  /*e730*/  LOP3.LUT R108, R115, R108, RZ, 0xc0, !PT ;  /* 0x0000006c736c7212 */ /* 0x000fe200078ec0ff */
[--C-:B------:R-:W-:Y:S01]  /*e740*/  HSET2.LE.AND R114, R114, R206.reuse, PT ;  /* 0x000000ce72727233 */ /* 0x100fe20003803000 */
[----:B------:R-:W-:Y:S01]  /*e750*/  LOP3.LUT R109, R112, R109, RZ, 0xc0, !PT ;  /* 0x0000006d706d7212 */ /* 0x000fe200078ec0ff */
[----:B------:R-:W-:Y:S01]  /*e760*/  @!P4 HADD2 R222, -R166.H0_H0, -RZ.H0_H0 ;  /* 0xa00000ffa6dec230 */ /* 0x000fe20000000900 */
[----:B------:R-:W-:Y:S02]  /*e770*/  LOP3.LUT R110, R113, R110, RZ, 0xc0, !PT ;  /* 0x0000006e716e7212 */ /* 0x000fe400078ec0ff */
[----:B------:R-:W-:Y:S02]  /*e780*/  LOP3.LUT R103, R114, R103, RZ, 0xc0, !PT ;  /* 0x0000006772677212 */ /* 0x000fe400078ec0ff */
[----:B------:R-:W-:Y:S01]  /*e790*/  PRMT R116, R117, 0x5410, R116 ;  /* 0x0000541075747816 */ /* 0x000fe20000000074 */
[----:B----4-:R-:W2:Y:S01]  /*e7a0*/  LDSM.16.MT88.4 R112, [R208+0x9000] ;  /* 0x00900000d070783b */ /* 0x010ea20000004200 */
[----:B------:R-:W-:Y:S02]  /*e7b0*/  @!P4 PRMT R166, R222, 0x5410, RZ ;  /* 0x00005410dea6c816 */ /* 0x000fe400000000ff */
[----:B------:R-:W-:Y:S01]  /*e7c0*/  @!P0 PRMT R132, R228, 0x5410, RZ ;  /* 0x00005410e4848816 */ /* 0x000fe200000000ff */
[-C--:B-1----:R-:W-:Y:S01]  /*e7d0*/  HMMA.16816.F32 R4, R100, R104.reuse, R4 ;  /* 0x000000686404723c */ /* 0x082fe20000001804 */
[--C-:B------:R-:W-:Y:S01]  /*e7e0*/  HSET2.LE.AND R116, R116, R206.reuse, PT ;  /* 0x000000ce74747233 */ /* 0x100fe20003803000 */
[----:B------:R-:W-:Y:S02]  /*e7f0*/  @!P5 PRMT R134, R230, 0x5410, RZ ;  /* 0x00005410e686d816 */ /* 0x000fe400000000ff */
[----:B------:R-:W-:Y:S02]  /*e800*/  SHF.R.U32.HI R122, RZ, 0x8, R122 ;  /* 0x00000008ff7a7819 */ /* 0x000fe4000001167a */
[----:B------:R-:W-:Y:S01]  /*e810*/  LOP3.LUT R111, R116, R111, RZ, 0xc0, !PT ;  /* 0x0000006f746f7212 */ /* 0x000fe200078ec0ff */
[----:B------:R-:W-:Y:S01]  /*e820*/  STG.E.U16 [R198.64+0x50], R134 ;  /* 0x00005086c6007986 */ /* 0x000fe2000c101510 */
[----:B------:R-:W-:Y:S02]  /*e830*/  LOP3.LUT R148, R145, UR7, R148, 0x96, !PT ;  /* 0x0000000791947c12 */ /* 0x000fe4000f8e9694 */
[----:B------:R-:W-:Y:S01]  /*e840*/  LOP3.LUT P3, RZ, R209, 0x80, RZ, 0xc0, !PT ;  /* 0x00000080d1ff7812 */ /* 0x000fe2000786c0ff */
[----:B------:R-:W-:Y:S01]  /*e850*/  STG.E.U16 [R200.64+0x50], R133 ;  /* 0x00005085c8007986 */ /* 0x000fe2000c101510 */
[----:B------:R-:W-:Y:S01]  /*e860*/  @!P6 PRMT R187, R214, 0x5410, RZ ;  /* 0x00005410d6bbe816 */ /* 0x000fe200000000ff */
[C---:B------:R-:W-:Y:S01]  /*e870*/  HMMA.16816.F32 R8, R108.reuse, R104, R8 ;  /* 0x000000686c08723c */ /* 0x040fe20000001808 */
[----:B------:R-:W-:Y:S01]  /*e880*/  SHF.R.U32.HI R116, RZ, 0x10, R158 ;  /* 0x00000010ff747819 */ /* 0x000fe2000001169e */
[----:B------:R-:W-:Y:S01]  /*e890*/  STG.E.U16 [R200.64+0x52], R132 ;  /* 0x00005284c8007986 */ /* 0x000fe2000c101510 */
[----:B------:R-:W-:Y:S02]  /*e8a0*/  SHF.R.U32.HI R143, RZ, 0x18, R143 ;  /* 0x00000018ff8f7819 */ /* 0x000fe4000001168f */
[----:B------:R-:W-:Y:S01]  /*e8b0*/  LOP3.LUT R116, R116, 0xff, RZ, 0xc0, !PT ;  /* 0x000000ff74747812 */ /* 0x000fe200078ec0ff */
[----:B------:R-:W-:Y:S01]  /*e8c0*/  STG.E.U16 [R202.64+0x60], R191 ;  /* 0x000060bfca007986 */ /* 0x000fe2000c101510 */
[----:B------:R-:W-:Y:S01]  /*e8d0*/  ISETP.LE.U32.AND P4, PT, R143, UR23, PT ;  /* 0x000000178f007c0c */ /* 0x000fe2000bf83070 */
[-C--:B------:R-:W-:Y:S01]  /*e8e0*/  HMMA.16816.F32 R12, R108, R106.reuse, R12 ;  /* 0x0000006a6c0c723c */ /* 0x080fe2000000180c */
[----:B------:R-:W-:Y:S01]  /*e8f0*/  LOP3.LUT R143, R122, 0xffff, RZ, 0xc0, !PT ;  /* 0x0000ffff7a8f7812 */ /* 0x000fe200078ec0ff */
[----:B------:R-:W-:Y:S01]  /*e900*/  STG.E.U16 [R202.64+0x62], R190 ;  /* 0x000062beca007986 */ /* 0x000fe2000c101510 */
[----:B------:R-:W-:Y:S02]  /*e910*/  ISETP.LE.U32.AND P0, PT, R146, UR23, PT ;  /* 0x0000001792007c0c */ /* 0x000fe4000bf03070 */
[----:B------:R-:W-:Y:S01]  /*e920*/  LOP3.LUT R131, R162, 0xff, RZ, 0xc0, !PT ;  /* 0x000000ffa2837812 */ /* 0x000fe200078ec0ff */
[----:B------:R-:W-:Y:S01]  /*e930*/  STG.E.U16 [R196.64+0x60], R193 ;  /* 0x000060c1c4007986 */ /* 0x000fe2000c101510 */
[----:B------:R-:W-:Y:S01]  /*e940*/  SHF.R.U32.HI R146, RZ, 0x10, R156 ;  /* 0x00000010ff927819 */ /* 0x000fe2000001169c */
[C---:B------:R-:W-:Y:S01]  /*e950*/  HMMA.16816.F32 R16, R100.reuse, R106, R16 ;  /* 0x0000006a6410723c */ /* 0x040fe20000001810 */
[----:B------:R-:W-:Y:S01]  /*e960*/  PRMT R170, R186, 0x5410, R185 ;  /* 0x00005410baaa7816 */ /* 0x000fe200000000b9 */
[----:B------:R-:W1:Y:S01]  /*e970*/  LDSM.16.MT88.4 R104, [R210+0xa000] ;  /* 0x00a00000d268783b */ /* 0x000e620000004200 */
[----:B------:R-:W-:Y:S01]  /*e980*/  ISETP.LE.U32.AND P6, PT, R143, UR23, PT ;  /* 0x000000178f007c0c */ /* 0x000fe2000bfc3070 */
[----:B------:R-:W-:Y:S01]  /*e990*/  @!P4 HADD2 R218, -R167.H0_H0, -RZ.H0_H0 ;  /* 0xa00000ffa7dac230 */ /* 0x000fe20000000900 */
[----:B------:R-:W-:Y:S02]  /*e9a0*/  @!P2 PRMT R186, R220, 0x5410, RZ ;  /* 0x00005410dcbaa816 */ /* 0x000fe400000000ff */
[----:B------:R-:W-:Y:S01]  /*e9b0*/  LOP3.LUT P2, RZ, R209, 0x40, RZ, 0xc0, !PT ;  /* 0x00000040d1ff7812 */ /* 0x000fe2000784c0ff */
[-C--:B--2---:R-:W-:Y:S01]  /*e9c0*/  HMMA.16816.F32 R20, R100, R112.reuse, R20 ;  /* 0x000000706414723c */ /* 0x084fe20000001814 */
[----:B------:R-:W-:Y:S01]  /*e9d0*/  @!P4 PRMT R167, R218, 0x5410, RZ ;  /* 0x00005410daa7c816 */ /* 0x000fe200000000ff */
[----:B------:R-:W-:Y:S01]  /*e9e0*/  STG.E.U16 [R196.64+0x62], R192 ;  /* 0x000062c0c4007986 */ /* 0x000fe2000c101510 */
[----:B------:R-:W-:Y:S01]  /*e9f0*/  ISETP.LE.U32.AND P4, PT, R130, UR23, PT ;  /* 0x0000001782007c0c */ /* 0x000fe2000bf83070 */
[----:B------:R-:W-:Y:S01]  /*ea00*/  @!P0 HADD2 R224, -R165.H1_H1, -RZ.H0_H0 ;  /* 0xa00000ffa5e08230 */ /* 0x000fe20000000d00 */
[----:B------:R-:W-:Y:S01]  /*ea10*/  SHF.R.U32.HI R130, RZ, 0x10, R162 ;  /* 0x00000010ff827819 */ /* 0x000fe200000116a2 */
[----:B------:R-:W-:Y:S01]  /*ea20*/  STG.E.U16 [R198.64+0x5e], R189 ;  /* 0x00005ebdc6007986 */ /* 0x000fe2000c101510 */
[----:B------:R-:W-:Y:S01]  /*ea30*/  @!P1 PRMT R185, R219, 0x5410, RZ ;  /* 0x00005410dbb99816 */ /* 0x000fe200000000ff */
[C---:B------:R-:W-:Y:S01]  /*ea40*/  HMMA.16816.F32 R24, R108.reuse, R112, R24 ;  /* 0x000000706c18723c */ /* 0x040fe20000001818 */
[----:B------:R-:W-:Y:S01]  /*ea50*/  LOP3.LUT P1, RZ, R209, 0x20, RZ, 0xc0, !PT ;  /* 0x00000020d1ff7812 */ /* 0x000fe2000782c0ff */
[----:B------:R2:W-:Y:S02]  /*ea60*/  STG.E.U16 [R198.64+0x60], R166 ;  /* 0x000060a6c6007986 */ /* 0x0005e4000c101510 */
[----:B------:R-:W-:Y:S02]  /*ea70*/  LOP3.LUT R146, R146, 0xff, RZ, 0xc0, !PT ;  /* 0x000000ff92927812 */ /* 0x000fe400078ec0ff */
[----:B------:R3:W5:Y:S01]  /*ea80*/  LDL.LU R209, [R1+0xcc] ;  /* 0x0000cc0001d17983 */ /* 0x0007620000300800 */
[----:B------:R-:W-:Y:S01]  /*ea90*/  PRMT R194, R195, 0x7632, R194 ;  /* 0x00007632c3c27816 */ /* 0x000fe200000000c2 */
[-C--:B------:R-:W-:Y:S01]  /*eaa0*/  HMMA.16816.F32 R28, R108, R114.reuse, R28 ;  /* 0x000000726c1c723c */ /* 0x080fe2000000181c */
[----:B------:R-:W-:Y:S01]  /*eab0*/  @!P4 HADD2 R217, -R195.H0_H0, -RZ.H0_H0 ;  /* 0xa00000ffc3d9c230 */ /* 0x000fe20000000900 */
[----:B------:R-:W-:Y:S02]  /*eac0*/  STG.E.U16 [R200.64+0x60], R184 ;  /* 0x000060b8c8007986 */ /* 0x000fe4000c101510 */
[----:B------:R-:W-:Y:S01]  /*ead0*/  @!P6 HADD2 R215, -R194.H0_H0, -RZ.H0_H0 ;  /* 0xa00000ffc2d7e230 */ /* 0x000fe20000000900 */
[----:B------:R-:W-:Y:S01]  /*eae0*/  LOP3.LUT R147, R147, 0xff, RZ, 0xc0, !PT ;  /* 0x000000ff93937812 */ /* 0x000fe200078ec0ff */
[----:B------:R4:W-:Y:S02]  /*eaf0*/  STG.E.U16 [R200.64+0x62], R167 ;  /* 0x000062a7c8007986 */ /* 0x0009e4000c101510 */
[C---:B------:R-:W-:Y:S01]  /*eb00*/  HMMA.16816.F32 R32, R100.reuse, R114, R32 ;  /* 0x000000726420723c */ /* 0x040fe20000001820 */
[----:B------:R-:W-:Y:S01]  /*eb10*/  ISETP.LE.U32.AND P5, PT, R147, UR23, PT ;  /* 0x0000001793007c0c */ /* 0x000fe2000bfa3070 */
[----:B------:R-:W3:Y:S02]  /*eb20*/  LDSM.16.MT88.4 R112, [R208+0xa000] ;  /* 0x00a00000d070783b */ /* 0x000ee40000004200 */
[----:B------:R-:W-:Y:S04]  /*eb30*/  LOP3.LUT R147, R156, 0xff, RZ, 0xc0, !PT ;  /* 0x000000ff9c937812 */ /* 0x000fe800078ec0ff */
[-C--:B-1----:R-:W-:Y:S02]  /*eb40*/  HMMA.16816.F32 R36, R100, R104.reuse, R36 ;  /* 0x000000686424723c */ /* 0x082fe40000001824 */
[----:B------:R-:W-:Y:S02]  /*eb50*/  STG.E.U16 [R202.64+0x70], R186 ;  /* 0x000070baca007986 */ /* 0x000fe4000c101510 */
[----:B--2---:R-:W-:Y:S02]  /*eb60*/  IMAD.MOV.U32 R166, RZ, RZ, R3 ;  /* 0x000000ffffa67224 */ /* 0x004fe400078e0003 */
[----:B------:R-:W-:Y:S01]  /*eb70*/  @!P5 HADD2 R225, -R165.H0_H0, -RZ.H0_H0 ;  /* 0xa00000ffa5e1d230 */ /* 0x000fe20000000900 */
[----:B------:R-:W-:Y:S01]  /*eb80*/  STG.E.U16 [R202.64+0x72], R185 ;  /* 0x000072b9ca007986 */ /* 0x000fe2000c101510 */
[C---:B------:R-:W-:Y:S03]  /*eb90*/  HMMA.16816.F32 R40, R108.reuse, R104, R40 ;  /* 0x000000686c28723c */ /* 0x040fe60000001828 */
[----:B------:R-:W-:Y:S04]  /*eba0*/  STG.E.U16 [R196.64+0x70], R188 ;  /* 0x000070bcc4007986 */ /* 0x000fe8000c101510 */
[----:B------:R-:W-:Y:S01]  /*ebb0*/  STG.E.U16 [R196.64+0x72], R187 ;  /* 0x000072bbc4007986 */ /* 0x000fe2000c101510 */
[----:B----4-:R-:W-:Y:S01]  /*ebc0*/  IMAD.MOV.U32 R167, RZ, RZ, R0 ;  /* 0x000000ffffa77224 */ /* 0x010fe200078e0000 */
[-C--:B------:R-:W-:Y:S08]  /*ebd0*/  HMMA.16816.F32 R44, R108, R106.reuse, R44 ;  /* 0x0000006a6c2c723c */ /* 0x080ff0000000182c */
[C---:B------:R-:W-:Y:S01]  /*ebe0*/  HMMA.16816.F32 R48, R100.reuse, R106, R48 ;  /* 0x0000006a6430723c */ /* 0x040fe20000001830 */
[----:B------:R-:W1:Y:S07]  /*ebf0*/  LDSM.16.MT88.4 R104, [R210+0xb000] ;  /* 0x00b00000d268783b */ /* 0x000e6e0000004200 */
[-C--:B---3--:R-:W-:Y:S08]  /*ec00*/  HMMA.16816.F32 R52, R100, R112.reuse, R52 ;  /* 0x000000706434723c */ /* 0x088ff00000001834 */
        /* <DEDUP_REMOVED lines=9> */
[C---:B------:R-:W-:Y:S04]  /*eca0*/  LOP3.LUT R105, R158.reuse, 0xffff, RZ, 0xc0, !PT ;  /* 0x0000ffff9e697812 */ /* 0x040fe800078ec0ff */
[C---:B------:R-:W-:Y:S01]  /*ecb0*/  HMMA.16816.F32 R80, R100.reuse, R106, R80 ;  /* 0x0000006a6450723c */ /* 0x040fe20000001850 */
[----:B------:R-:W-:Y:S06]  /*ecc0*/  SHF.R.U32.HI R105, RZ, 0x8, R105 ;  /* 0x00000008ff697819 */ /* 0x000fec0000011669 */
[----:B------:R-:W-:Y:S01]  /*ecd0*/  SHF.R.U32.HI R107, RZ, 0x18, R158 ;  /* 0x00000018ff6b7819 */ /* 0x000fe2000001169e */
[-C--:B--2---:R-:W-:Y:S01]  /*ece0*/  HMMA.16816.F32 R84, R100, R112.reuse, R84 ;  /* 0x000000706454723c */ /* 0x084fe20000001854 */
[----:B------:R-:W-:Y:S03]  /*ecf0*/  LOP3.LUT R106, R158, 0xff, RZ, 0xc0, !PT ;  /* 0x000000ff9e6a7812 */ /* 0x000fe600078ec0ff */
[----:B------:R-:W-:Y:S02]  /*ed00*/  PRMT R107, R116, 0x5410, R107 ;  /* 0x00005410746b7816 */ /* 0x000fe4000000006b */
[----:B------:R-:W1:Y:S01]  /*ed10*/  LDSM.16.MT88.4 R116, [R210+0x9400] ;  /* 0x00940000d274783b */ /* 0x000e620000004200 */
[----:B------:R-:W-:Y:S01]  /*ed20*/  PRMT R106, R106, 0x5410, R105 ;  /* 0x000054106a6a7816 */ /* 0x000fe20000000069 */
[C---:B------:R-:W-:Y:S01]  /*ed30*/  HMMA.16816.F32 R88, R108.reuse, R112, R88 ;  /* 0x000000706c58723c */ /* 0x040fe20000001858 */
[--C-:B------:R-:W-:Y:S03]  /*ed40*/  HSET2.LE.AND R107, R107, R206.reuse, PT ;  /* 0x000000ce6b6b7233 */ /* 0x100fe60003803000 */
[--C-:B------:R-:W-:Y:S01]  /*ed50*/  HSET2.LE.AND R106, R106, R206.reuse, PT ;  /* 0x000000ce6a6a7233 */ /* 0x100fe20003803000 */
[----:B------:R-:W-:Y:S02]  /*ed60*/  SHF.R.U32.HI R105, RZ, 0x10, R174 ;  /* 0x00000010ff697819 */ /* 0x000fe400000116ae */
[----:B------:R-:W-:Y:S01]  /*ed70*/  LOP3.LUT R107, R107, R128, RZ, 0xc0, !PT ;  /* 0x000000806b6b7212 */ /* 0x000fe200078ec0ff */
[-C--:B------:R-:W-:Y:S01]  /*ed80*/  HMMA.16816.F32 R92, R108, R114.reuse, R92 ;  /* 0x000000726c5c723c */ /* 0x080fe2000000185c */
[C---:B------:R-:W-:Y:S01]  /*ed90*/  LOP3.LUT R113, R174.reuse, 0xffff, RZ, 0xc0, !PT ;  /* 0x0000ffffae717812 */ /* 0x040fe200078ec0ff */
[----:B------:R-:W2:Y:S02]  /*eda0*/  LDSM.16.MT88.4 R108, [R208+0x9400] ;  /* 0x00940000d06c783b */ /* 0x000ea40000004200 */
[----:B------:R-:W-:Y:S02]  /*edb0*/  SHF.R.U32.HI R112, RZ, 0x8, R104 ;  /* 0x00000008ff707819 */ /* 0x000fe40000011668 */
[----:B------:R-:W-:Y:S02]  /*edc0*/  SHF.R.U32.HI R113, RZ, 0x8, R113 ;  /* 0x00000008ff717819 */ /* 0x000fe40000011671 */
[----:B------:R-:W-:Y:S01]  /*edd0*/  HMMA.16816.F32 R96, R100, R114, R96 ;  /* 0x000000726460723c */ /* 0x000fe20000001860 */
[----:B------:R-:W-:Y:S03]  /*ede0*/  LOP3.LUT R104, R174, 0xff, RZ, 0xc0, !PT ;  /* 0x000000ffae687812 */ /* 0x000fe600078ec0ff */
[----:B------:R-:W-:Y:S02]  /*edf0*/  SHF.R.U32.HI R174, RZ, 0x18, R174 ;  /* 0x00000018ffae7819 */ /* 0x000fe400000116ae */
[----:B------:R-:W-:Y:S02]  /*ee00*/  LOP3.LUT R105, R105, 0xff, RZ, 0xc0, !PT ;  /* 0x000000ff69697812 */ /* 0x000fe400078ec0ff */
[----:B------:R-:W-:Y:S04]  /*ee10*/  PRMT R131, R131, 0x5410, R112 ;  /* 0x0000541083837816 */ /* 0x000fe80000000070 */
[----:B------:R-:W-:Y:S01]  /*ee20*/  PRMT R104, R104, 0x5410, R113 ;  /* 0x0000541068687816 */ /* 0x000fe20000000071 */
[--C-:B------:R-:W-:Y:S01]  /*ee30*/  HSET2.LE.AND R102, R131, R206.reuse, PT ;  /* 0x000000ce83667233 */ /* 0x100fe20003803000 */
[----:B------:R-:W-:Y:S02]  /*ee40*/  LOP3.LUT R112, R156, 0xffff, RZ, 0xc0, !PT ;  /* 0x0000ffff9c707812 */ /* 0x000fe400078ec0ff */
[----:B------:R-:W-:Y:S01]  /*ee50*/  PRMT R105, R105, 0x5410, R174 ;  /* 0x0000541069697816 */ /* 0x000fe200000000ae */
[--C-:B------:R-:W-:Y:S01]  /*ee60*/  HSET2.LE.AND R104, R104, R206.reuse, PT ;  /* 0x000000ce68687233 */ /* 0x100fe20003803000 */
[----:B------:R-:W-:Y:S02]  /*ee70*/  SHF.R.U32.HI R113, RZ, 0x18, R156 ;  /* 0x00000018ff717819 */ /* 0x000fe4000001169c */
[----:B------:R-:W-:Y:S01]  /*ee80*/  SHF.R.U32.HI R112, RZ, 0x8, R112 ;  /* 0x00000008ff707819 */ /* 0x000fe20000011670 */
[--C-:B------:R-:W-:Y:S01]  /*ee90*/  HSET2.LE.AND R105, R105, R206.reuse, PT ;  /* 0x000000ce69697233 */ /* 0x100fe20003803000 */
[----:B------:R-:W-:Y:S02]  /*eea0*/  LOP3.LUT R103, R130, 0xff, RZ, 0xc0, !PT ;  /* 0x000000ff82677812 */ /* 0x000fe400078ec0ff */
[----:B------:R-:W-:Y:S02]  /*eeb0*/  PRMT R147, R147, 0x5410, R112 ;  /* 0x0000541093937816 */ /* 0x000fe40000000070 */
[----:B------:R-:W-:Y:S02]  /*eec0*/  PRMT R146, R146, 0x5410, R113 ;  /* 0x0000541092927816 */ /* 0x000fe40000000071 */
[----:B------:R-:W-:Y:S01]  /*eed0*/  PRMT R103, R103, 0x5410, R162 ;  /* 0x0000541067677816 */ /* 0x000fe200000000a2 */
[--C-:B------:R-:W-:Y:S01]  /*eee0*/  HSET2.LE.AND R100, R147, R206.reuse, PT ;  /* 0x000000ce93647233 */ /* 0x100fe20003803000 */
[----:B------:R-:W-:Y:S01]  /*eef0*/  LOP3.LUT R104, R104, R121, RZ, 0xc0, !PT ;  /* 0x0000007968687212 */ /* 0x000fe200078ec0ff */
[--C-:B------:R-:W-:Y:S01]  /*ef00*/  HSET2.LE.AND R101, R146, R206.reuse, PT ;  /* 0x000000ce92657233 */ /* 0x100fe20003803000 */
[----:B------:R-:W-:Y:S01]  /*ef10*/  LOP3.LUT R105, R105, R120, RZ, 0xc0, !PT ;  /* 0x0000007869697212 */ /* 0x000fe200078ec0ff */
[--C-:B------:R-:W-:Y:S01]  /*ef20*/  HSET2.LE.AND R103, R103, R206.reuse, PT ;  /* 0x000000ce67677233 */ /* 0x100fe20003803000 */
[----:B------:R-:W-:Y:S01]  /*ef30*/  LOP3.LUT R106, R106, R129, RZ, 0xc0, !PT ;  /* 0x000000816a6a7212 */ /* 0x000fe200078ec0ff */
[----:B------:R-:W3:Y:S01]  /*ef40*/  LDSM.16.MT88.4 R120, [R210+0xa400] ;  /* 0x00a40000d278783b */ /* 0x000ee20000004200 */
[----:B------:R-:W-:Y:S02]  /*ef50*/  LOP3.LUT R100, R100, R127, RZ, 0xc0, !PT ;  /* 0x0000007f64647212 */ /* 0x000fe400078ec0ff */
[----:B------:R-:W-:Y:S02]  /*ef60*/  LOP3.LUT R101, R101, R126, RZ, 0xc0, !PT ;  /* 0x0000007e65657212 */ /* 0x000fe400078ec0ff */
[----:B------:R-:W-:Y:S01]  /*ef70*/  LOP3.LUT R102, R102, R125, RZ, 0xc0, !PT ;  /* 0x0000007d66667212 */ /* 0x000fe200078ec0ff */
[-C--:B-1----:R-:W-:Y:S01]  /*ef80*/  HMMA.16816.F32 R4, R104, R116.reuse, R4 ;  /* 0x000000746804723c */ /* 0x082fe20000001804 */
[----:B------:R-:W-:Y:S01]  /*ef90*/  LOP3.LUT R103, R103, R124, RZ, 0xc0, !PT ;  /* 0x0000007c67677212 */ /* 0x000fe200078ec0ff */
[----:B------:R-:W1:Y:S06]  /*efa0*/  LDSM.16.MT88.4 R112, [R208+0xa400] ;  /* 0x00a40000d070783b */ /* 0x000e6c0000004200 */
[C---:B------:R-:W-:Y:S02]  /*efb0*/  HMMA.16816.F32 R8, R100.reuse, R116, R8 ;  /* 0x000000746408723c */ /* 0x040fe40000001808 */
[----:B------:R-:W-:Y:S06]  /*efc0*/  LDSM.16.MT88.4 R128, [R210+0xb800] ;  /* 0x00b80000d280783b */ /* 0x000fec0000004200 */
[-C--:B------:R-:W-:Y:S08]  /*efd0*/  HMMA.16816.F32 R12, R100, R118.reuse, R12 ;  /* 0x00000076640c723c */ /* 0x080ff0000000180c */
[C---:B------:R-:W-:Y:S01]  /*efe0*/  HMMA.16816.F32 R16, R104.reuse, R118, R16 ;  /* 0x000000766810723c */ /* 0x040fe20000001810 */
[----:B------:R-:W4:Y:S07]  /*eff0*/  LDSM.16.MT88.4 R116, [R210+0xb400] ;  /* 0x00b40000d274783b */ /* 0x000f2e0000004200 */
[-C--:B--2---:R-:W-:Y:S08]  /*f000*/  HMMA.16816.F32 R20, R104, R108.reuse, R20 ;  /* 0x0000006c6814723c */ /* 0x084ff00000001814 */
[C---:B------:R-:W-:Y:S08]  /*f010*/  HMMA.16816.F32 R24, R100.reuse, R108, R24 ;  /* 0x0000006c6418723c */ /* 0x040ff00000001818 */
[-C--:B------:R-:W-:Y:S08]  /*f020*/  HMMA.16816.F32 R28, R100, R110.reuse, R28 ;  /* 0x0000006e641c723c */ /* 0x080ff0000000181c */
[C---:B------:R-:W-:Y:S01]  /*f030*/  HMMA.16816.F32 R32, R104.reuse, R110, R32 ;  /* 0x0000006e6820723c */ /* 0x040fe20000001820 */
[----:B------:R-:W2:Y:S07]  /*f040*/  LDSM.16.MT88.4 R108, [R208+0xb400] ;  /* 0x00b40000d06c783b */ /* 0x000eae0000004200 */
[-C--:B---3--:R-:W-:Y:S08]  /*f050*/  HMMA.16816.F32 R36, R104, R120.reuse, R36 ;  /* 0x000000786824723c */ /* 0x088ff00000001824 */
[C---:B------:R-:W-:Y:S07]  /*f060*/  HMMA.16816.F32 R40, R100.reuse, R120, R40 ;  /* 0x000000786428723c */ /* 0x040fee0000001828 */
[----:B------:R-:W-:Y:S01]  /*f070*/  LOP3.LUT R120, R155, UR26, R180, 0x96, !PT ;  /* 0x0000001a9b787c12 */ /* 0x000fe2000f8e96b4 */
[-C--:B------:R-:W-:Y:S08]  /*f080*/  HMMA.16816.F32 R44, R100, R122.reuse, R44 ;  /* 0x0000007a642c723c */ /* 0x080ff0000000182c */
[C---:B------:R-:W-:Y:S07]  /*f090*/  HMMA.16816.F32 R48, R104.reuse, R122, R48 ;  /* 0x0000007a6830723c */ /* 0x040fee0000001830 */
[----:B------:R-:W-:Y:S01]  /*f0a0*/  IMAD.WIDE.U32 R122, R120, -0x2daee0ad, RZ ;  /* 0xd2511f53787a7825 */ /* 0x000fe200078e00ff */
[-C--:B-1----:R-:W-:Y:S04]  /*f0b0*/  HMMA.16816.F32 R52, R104, R112.reuse, R52 ;  /* 0x000000706834723c */ /* 0x082fe80000001834 */
[----:B------:R-:W-:Y:S02]  /*f0c0*/  LOP3.LUT R120, R123, UR25, R182, 0x96, !PT ;  /* 0x000000197b787c12 */ /* 0x000fe4000f8e96b6 */
[----:B------:R-:W-:Y:S02]  /*f0d0*/  LDSM.16.MT88.4 R180, [R208+0xbc00] ;  /* 0x00bc0000d0b4783b */ /* 0x000fe40000004200 */
[C---:B------:R-:W-:Y:S01]  /*f0e0*/  HMMA.16816.F32 R56, R100.reuse, R112, R56 ;  /* 0x000000706438723c */ /* 0x040fe20000001838 */
[----:B------:R-:W-:Y:S05]  /*f0f0*/  IMAD.WIDE.U32 R120, R120, -0x326172a9, RZ ;  /* 0xcd9e8d5778787825 */ /* 0x000fea00078e00ff */
[----:B------:R-:W-:Y:S01]  /*f100*/  LOP3.LUT R160, R121, UR22, R160, 0x96, !PT ;  /* 0x0000001679a07c12 */ /* 0x000fe2000f8e96a0 */
[----:B------:R-:W-:Y:S01]  /*f110*/  IMAD.WIDE.U32 R112, R154, -0x2daee0ad, RZ ;  /* 0xd2511f539a707825 */ /* 0x000fe200078e00ff */
[-C--:B------:R-:W-:Y:S04]  /*f120*/  HMMA.16816.F32 R60, R100, R114.reuse, R60 ;  /* 0x00000072643c723c */ /* 0x080fe8000000183c */
[----:B------:R-:W-:Y:S01]  /*f130*/  LOP3.LUT R154, R113, UR19, R122, 0x96, !PT ;  /* 0x00000013719a7c12 */ /* 0x000fe2000f8e967a */
[----:B------:R-:W-:Y:S03]  /*f140*/  IMAD.WIDE.U32 R160, R160, -0x2daee0ad, RZ ;  /* 0xd2511f53a0a07825 */ /* 0x000fe600078e00ff */
[C---:B------:R-:W-:Y:S01]  /*f150*/  HMMA.16816.F32 R64, R104.reuse, R114, R64 ;  /* 0x000000726840723c */ /* 0x040fe20000001840 */
[----:B------:R-:W-:Y:S03]  /*f160*/  IMAD.WIDE.U32 R154, R154, -0x326172a9, RZ ;  /* 0xcd9e8d579a9a7825 */ /* 0x000fe600078e00ff */
[----:B------:R-:W-:Y:S02]  /*f170*/  LOP3.LUT R153, R161, UR14, R112, 0x96, !PT ;  /* 0x0000000ea1997c12 */ /* 0x000fe4000f8e9670 */
[----:B------:R-:W-:Y:S02]  /*f180*/  LOP3.LUT R146, R155, UR18, R120, 0x96, !PT ;  /* 0x000000129b927c12 */ /* 0x000fe4000f8e9678 */
[-C--:B----4-:R-:W-:Y:S01]  /*f190*/  HMMA.16816.F32 R68, R104, R116.reuse, R68 ;  /* 0x000000746844723c */ /* 0x090fe20000001844 */
[----:B------:R-:W-:Y:S03]  /*f1a0*/  LOP3.LUT R120, R151, UR6, R152, 0x96, !PT ;  /* 0x0000000697787c12 */ /* 0x000fe6000f8e9698 */
[----:B------:R-:W-:Y:S01]  /*f1b0*/  IMAD.WIDE.U32 R146, R146, -0x2daee0ad, RZ ;  /* 0xd2511f5392927825 */ /* 0x000fe200078e00ff */
[C---:B------:R-:W-:Y:S02]  /*f1c0*/  LOP3.LUT R125, R120.reuse, 0xffff, RZ, 0xc0, !PT ;  /* 0x0000ffff787d7812 */ /* 0x040fe400078ec0ff */
[----:B------:R-:W-:Y:S01]  /*f1d0*/  LOP3.LUT R156, R120, 0xff, RZ, 0xc0, !PT ;  /* 0x000000ff789c7812 */ /* 0x000fe200078ec0ff */
[C---:B------:R-:W-:Y:S01]  /*f1e0*/  HMMA.16816.F32 R72, R100.reuse, R116, R72 ;  /* 0x000000746448723c */ /* 0x040fe20000001848 */
[----:B------:R-:W-:Y:S02]  /*f1f0*/  LOP3.LUT R113, R147, UR10, R160, 0x96, !PT ;  /* 0x0000000a93717c12 */ /* 0x000fe4000f8e96a0 */
[----:B------:R-:W-:Y:S01]  /*f200*/  LDSM.16.MT88.4 R160, [R208+0xac00] ;  /* 0x00ac0000d0a0783b */ /* 0x000fe20000004200 */
[----:B------:R-:W-:Y:S01]  /*f210*/  SHF.R.U32.HI R123, RZ, 0x18, R120 ;  /* 0x00000018ff7b7819 */ /* 0x000fe20000011678 */
[----:B------:R-:W-:Y:S01]  /*f220*/  IMAD.WIDE.U32 R152, R153, -0x326172a9, RZ ;  /* 0xcd9e8d5799987825 */ /* 0x000fe200078e00ff */
[----:B------:R-:W-:Y:S02]  /*f230*/  SHF.R.U32.HI R125, RZ, 0x8, R125 ;  /* 0x00000008ff7d7819 */ /* 0x000fe4000001167d */
[-C--:B------:R-:W-:Y:S01]  /*f240*/  HMMA.16816.F32 R76, R100, R118.reuse, R76 ;  /* 0x00000076644c723c */ /* 0x080fe2000000184c */
[----:B------:R-:W-:Y:S03]  /*f250*/  IMAD.WIDE.U32 R116, R113, -0x326172a9, RZ ;  /* 0xcd9e8d5771747825 */ /* 0x000fe600078e00ff */
[----:B------:R-:W-:Y:S02]  /*f260*/  PRMT R156, R156, 0x5410, R125 ;  /* 0x000054109c9c7816 */ /* 0x000fe4000000007d */
[----:B------:R-:W-:Y:S02]  /*f270*/  LOP3.LUT R113, R116, 0xffff, RZ, 0xc0, !PT ;  /* 0x0000ffff74717812 */ /* 0x000fe400078ec0ff */
[C---:B------:R-:W-:Y:S01]  /*f280*/  HMMA.16816.F32 R80, R104.reuse, R118, R80 ;  /* 0x000000766850723c */ /* 0x040fe20000001850 */
[----:B------:R-:W-:Y:S03]  /*f290*/  LOP3.LUT R114, R150, 0xffff, RZ, 0xc0, !PT ;  /* 0x0000ffff96727812 */ /* 0x000fe600078ec0ff */
[----:B------:R-:W-:Y:S02]  /*f2a0*/  SHF.R.U32.HI R112, RZ, 0x10, R150 ;  /* 0x00000010ff707819 */ /* 0x000fe40000011696 */
[----:B------:R-:W-:Y:S02]  /*f2b0*/  LOP3.LUT R149, R116, 0xff, RZ, 0xc0, !PT ;  /* 0x000000ff74957812 */ /* 0x000fe400078ec0ff */
[-C--:B--2---:R-:W-:Y:S01]  /*f2c0*/  HMMA.16816.F32 R84, R104, R108.reuse, R84 ;  /* 0x0000006c6854723c */ /* 0x084fe20000001854 */
[----:B------:R-:W-:Y:S03]  /*f2d0*/  LOP3.LUT R121, R117, UR6, R152, 0x96, !PT ;  /* 0x0000000675797c12 */ /* 0x000fe6000f8e9698 */
[----:B------:R-:W-:Y:S02]  /*f2e0*/  SHF.R.U32.HI R114, RZ, 0x8, R114 ;  /* 0x00000008ff727819 */ /* 0x000fe40000011672 */
[----:B------:R-:W-:Y:S02]  /*f2f0*/  LOP3.LUT R155, R150, 0xff, RZ, 0xc0, !PT ;  /* 0x000000ff969b7812 */ /* 0x000fe400078ec0ff */
[C---:B------:R-:W-:Y:S01]  /*f300*/  HMMA.16816.F32 R88, R100.reuse, R108, R88 ;  /* 0x0000006c6458723c */ /* 0x040fe20000001858 */
[----:B------:R-:W-:Y:S03]  /*f310*/  LOP3.LUT R152, R112, 0xff, RZ, 0xc0, !PT ;  /* 0x000000ff70987812 */ /* 0x000fe600078ec0ff */
[----:B------:R-:W-:Y:S02]  /*f320*/  SHF.R.U32.HI R112, RZ, 0x8, R113 ;  /* 0x00000008ff707819 */ /* 0x000fe40000011671 */
[----:B------:R-:W-:Y:S02]  /*f330*/  PRMT R155, R155, 0x5410, R114 ;  /* 0x000054109b9b7816 */ /* 0x000fe40000000072 */
[-C--:B------:R-:W-:Y:S01]  /*f340*/  HMMA.16816.F32 R92, R100, R110.reuse, R92 ;  /* 0x0000006e645c723c */ /* 0x080fe2000000185c */
[----:B------:R-:W-:Y:S02]  /*f350*/  PRMT R149, R149, 0x5410, R112 ;  /* 0x0000541095957816 */ /* 0x000fe40000000070 */
[----:B------:R-:W1:Y:S01]  /*f360*/  LDSM.16.MT88.4 R112, [R210+0x9800] ;  /* 0x00980000d270783b */ /* 0x000e620000004200 */
[----:B------:R-:W-:Y:S02]  /*f370*/  SHF.R.U32.HI R108, RZ, 0x10, R120 ;  /* 0x00000010ff6c7819 */ /* 0x000fe40000011678 */
[----:B------:R-:W-:Y:S01]  /*f380*/  SHF.R.U32.HI R151, RZ, 0x18, R150 ;  /* 0x00000018ff977819 */ /* 0x000fe20000011696 */
[--C-:B------:R-:W-:Y:S01]  /*f390*/  HSET2.LE.AND R101, R156, R206.reuse, PT ;  /* 0x000000ce9c657233 */ /* 0x100fe20003803000 */
[----:B------:R-:W-:Y:S01]  /*f3a0*/  HMMA.16816.F32 R96, R104, R110, R96 ;  /* 0x0000006e6860723c */ /* 0x000fe20000001860 */
[----:B------:R-:W-:Y:S03]  /*f3b0*/  LOP3.LUT R108, R108, 0xff, RZ, 0xc0, !PT ;  /* 0x000000ff6c6c7812 */ /* 0x000fe600078ec0ff */
[----:B------:R-:W-:Y:S01]  /*f3c0*/  PRMT R152, R152, 0x5410, R151 ;  /* 0x0000541098987816 */ /* 0x000fe20000000097 */
[--C-:B------:R-:W-:Y:S01]  /*f3d0*/  HSET2.LE.AND R103, R155, R206.reuse, PT ;  /* 0x000000ce9b677233 */ /* 0x100fe20003803000 */
[----:B------:R-:W-:Y:S01]  /*f3e0*/  PRMT R108, R108, 0x5410, R123 ;  /* 0x000054106c6c7816 */ /* 0x000fe2000000007b */
[--C-:B------:R-:W-:Y:S01]  /*f3f0*/  HSET2.LE.AND R107, R149, R206.reuse, PT ;  /* 0x000000ce956b7233 */ /* 0x100fe20003803000 */
[--C-:B------:R-:W-:Y:S04]  /*f400*/  SHF.R.U32.HI R150, RZ, 0x10, R116.reuse ;  /* 0x00000010ff967819 */ /* 0x100fe80000011674 */
[C---:B------:R-:W-:Y:S01]  /*f410*/  LOP3.LUT R126, R121.reuse, 0xffff, RZ, 0xc0, !PT ;  /* 0x0000ffff797e7812 */ /* 0x040fe200078ec0ff */
[--C-:B------:R-:W-:Y:S01]  /*f420*/  HSET2.LE.AND R102, R108, R206.reuse, PT ;  /* 0x000000ce6c667233 */ /* 0x100fe20003803000 */
[--C-:B------:R-:W-:Y:S01]  /*f430*/  SHF.R.U32.HI R109, RZ, 0x10, R121.reuse ;  /* 0x00000010ff6d7819 */ /* 0x100fe20000011679 */
[--C-:B------:R-:W-:Y:S01]  /*f440*/  HSET2.LE.AND R108, R152, R206.reuse, PT ;  /* 0x000000ce986c7233 */ /* 0x100fe20003803000 */
[----:B------:R-:W-:Y:S02]  /*f450*/  SHF.R.U32.HI R147, RZ, 0x18, R116 ;  /* 0x00000018ff937819 */ /* 0x000fe40000011674 */
[----:B------:R-:W-:Y:S01]  /*f460*/  LOP3.LUT R151, R121, 0xff, RZ, 0xc0, !PT ;  /* 0x000000ff79977812 */ /* 0x000fe200078ec0ff */
[----:B------:R-:W2:Y:S01]  /*f470*/  LDSM.16.MT88.4 R116, [R208+0x9800] ;  /* 0x00980000d074783b */ /* 0x000ea20000004200 */
[----:B------:R-:W-:Y:S02]  /*f480*/  SHF.R.U32.HI R124, RZ, 0x18, R121 ;  /* 0x00000018ff7c7819 */ /* 0x000fe40000011679 */
[----:B------:R-:W-:Y:S02]  /*f490*/  SHF.R.U32.HI R126, RZ, 0x8, R126 ;  /* 0x00000008ff7e7819 */ /* 0x000fe4000001167e */
[----:B------:R-:W-:Y:S02]  /*f4a0*/  LOP3.LUT R109, R109, 0xff, RZ, 0xc0, !PT ;  /* 0x000000ff6d6d7812 */ /* 0x000fe400078ec0ff */
[----:B------:R-:W-:Y:S01]  /*f4b0*/  LOP3.LUT R150, R150, 0xff, RZ, 0xc0, !PT ;  /* 0x000000ff96967812 */ /* 0x000fe200078ec0ff */
[----:B------:R-:W3:Y:S01]  /*f4c0*/  LDSM.16.MT88.4 R120, [R210+0xa800] ;  /* 0x00a80000d278783b */ /* 0x000ee20000004200 */
[----:B------:R-:W-:Y:S02]  /*f4d0*/  PRMT R151, R151, 0x5410, R126 ;  /* 0x0000541097977816 */ /* 0x000fe4000000007e */
[----:B------:R-:W-:Y:S02]  /*f4e0*/  PRMT R109, R109, 0x5410, R124 ;  /* 0x000054106d6d7816 */ /* 0x000fe4000000007c */
[----:B------:R-:W-:Y:S01]  /*f4f0*/  LOP3.LUT R100, R101, R142, RZ, 0xc0, !PT ;  /* 0x0000008e65647212 */ /* 0x000fe200078ec0ff */
[--C-:B------:R-:W-:Y:S01]  /*f500*/  HSET2.LE.AND R105, R151, R206.reuse, PT ;  /* 0x000000ce97697233 */ /* 0x100fe20003803000 */
[----:B------:R-:W-:Y:S01]  /*f510*/  LOP3.LUT R101, R102, R141, RZ, 0xc0, !PT ;  /* 0x0000008d66657212 */ /* 0x000fe200078ec0ff */
[--C-:B------:R-:W-:Y:S01]  /*f520*/  HSET2.LE.AND R106, R109, R206.reuse, PT ;  /* 0x000000ce6d6a7233 */ /* 0x100fe20003803000 */
[----:B------:R-:W-:Y:S01]  /*f530*/  LOP3.LUT R102, R103, R140, RZ, 0xc0, !PT ;  /* 0x0000008c67667212 */ /* 0x000fe200078ec0ff */
[----:B------:R-:W4:Y:S01]  /*f540*/  LDSM.16.MT88.4 R124, [R208+0xa800] ;  /* 0x00a80000d07c783b */ /* 0x000f220000004200 */
[----:B------:R-:W-:Y:S02]  /*f550*/  LOP3.LUT R103, R108, R139, RZ, 0xc0, !PT ;  /* 0x0000008b6c677212 */ /* 0x000fe400078ec0ff */
[----:B------:R-:W-:Y:S02]  /*f560*/  PRMT R108, R150, 0x5410, R147 ;  /* 0x00005410966c7816 */ /* 0x000fe40000000093 */
[----:B------:R-:W-:Y:S02]  /*f570*/  LOP3.LUT R104, R105, R138, RZ, 0xc0, !PT ;  /* 0x0000008a69687212 */ /* 0x000fe400078ec0ff */
[----:B------:R-:W-:Y:S01]  /*f580*/  LOP3.LUT R105, R106, R137, RZ, 0xc0, !PT ;  /* 0x000000896a697212 */ /* 0x000fe200078ec0ff */
[-C--:B-1----:R-:W-:Y:S01]  /*f590*/  HMMA.16816.F32 R4, R100, R112.reuse, R4 ;  /* 0x000000706404723c */ /* 0x082fe20000001804 */
[--C-:B------:R-:W-:Y:S01]  /*f5a0*/  HSET2.LE.AND R108, R108, R206.reuse, PT ;  /* 0x000000ce6c6c7233 */ /* 0x100fe20003803000 */
[----:B------:R-:W-:Y:S02]  /*f5b0*/  LOP3.LUT R106, R107, R136, RZ, 0xc0, !PT ;  /* 0x000000886b6a7212 */ /* 0x000fe400078ec0ff */
[----:B------:R-:W-:Y:S02]  /*f5c0*/  LOP3.LUT R152, R153, UR13, R154, 0x96, !PT ;  /* 0x0000000d99987c12 */ /* 0x000fe4000f8e969a */
[----:B------:R-:W-:Y:S02]  /*f5d0*/  LOP3.LUT R107, R108, R135, RZ, 0xc0, !PT ;  /* 0x000000876c6b7212 */ /* 0x000fe400078ec0ff */
[----:B------:R-:W1:Y:S01]  /*f5e0*/  LDSM.16.MT88.4 R108, [R208+0xb800] ;  /* 0x00b80000d06c783b */ /* 0x000e620000004200 */
[----:B------:R-:W-:Y:S04]  /*f5f0*/  IMAD.WIDE.U32 R152, R152, -0x2daee0ad, RZ ;  /* 0xd2511f5398987825 */ /* 0x000fe800078e00ff */
[C---:B------:R-:W-:Y:S01]  /*f600*/  HMMA.16816.F32 R8, R104.reuse, R112, R8 ;  /* 0x000000706808723c */ /* 0x040fe20000001808 */
[----:B------:R-:W-:Y:S02]  /*f610*/  LOP3.LUT R146, R153, UR7, R146, 0x96, !PT ;  /* 0x0000000799927c12 */ /* 0x000fe4000f8e9692 */
[----:B------:R-:W-:Y:S04]  /*f620*/  LOP3.LUT R174, R152, 0xff, RZ, 0xc0, !PT ;  /* 0x000000ff98ae7812 */ /* 0x000fe800078ec0ff */
[----:B------:R-:W-:Y:S01]  /*f630*/  LOP3.LUT R113, R144, 0xffff, RZ, 0xc0, !PT ;  /* 0x0000ffff90717812 */ /* 0x000fe200078ec0ff */
[-C--:B------:R-:W-:Y:S01]  /*f640*/  HMMA.16816.F32 R12, R104, R114.reuse, R12 ;  /* 0x00000072680c723c */ /* 0x080fe2000000180c */
[----:B------:R-:W-:Y:S03]  /*f650*/  LOP3.LUT R112, R152, 0xffff, RZ, 0xc0, !PT ;  /* 0x0000ffff98707812 */ /* 0x000fe600078ec0ff */
[----:B------:R-:W-:Y:S04]  /*f660*/  SHF.R.U32.HI R113, RZ, 0x8, R113 ;  /* 0x00000008ff717819 */ /* 0x000fe80000011671 */
[C---:B------:R-:W-:Y:S07]  /*f670*/  HMMA.16816.F32 R16, R100.reuse, R114, R16 ;  /* 0x000000726410723c */ /* 0x040fee0000001810 */
[----:B------:R-:W-:Y:S01]  /*f680*/  SHF.R.U32.HI R114, RZ, 0x10, R152 ;  /* 0x00000010ff727819 */ /* 0x000fe20000011698 */
[-C--:B--2---:R-:W-:Y:S04]  /*f690*/  HMMA.16816.F32 R20, R100, R116.reuse, R20 ;  /* 0x000000746414723c */ /* 0x084fe80000001814 */
[----:B------:R-:W-:Y:S04]  /*f6a0*/  LOP3.LUT R115, R114, 0xff, RZ, 0xc0, !PT ;  /* 0x000000ff72737812 */ /* 0x000fe800078ec0ff */
[C---:B------:R-:W-:Y:S07]  /*f6b0*/  HMMA.16816.F32 R24, R104.reuse, R116, R24 ;  /* 0x000000746818723c */ /* 0x040fee0000001818 */
[----:B------:R-:W-:Y:S01]  /*f6c0*/  SHF.R.U32.HI R117, RZ, 0x8, R112 ;  /* 0x00000008ff757819 */ /* 0x000fe20000011670 */
[-C--:B------:R-:W-:Y:S01]  /*f6d0*/  HMMA.16816.F32 R28, R104, R118.reuse, R28 ;  /* 0x00000076681c723c */ /* 0x080fe2000000181c */
[----:B------:R-:W-:Y:S03]  /*f6e0*/  SHF.R.U32.HI R116, RZ, 0x18, R148 ;  /* 0x00000018ff747819 */ /* 0x000fe60000011694 */
[----:B------:R-:W-:Y:S02]  /*f6f0*/  PRMT R174, R174, 0x5410, R117 ;  /* 0x00005410aeae7816 */ /* 0x000fe40000000075 */
[----:B------:R-:W-:Y:S02]  /*f700*/  LOP3.LUT R117, R148, 0xff, RZ, 0xc0, !PT ;  /* 0x000000ff94757812 */ /* 0x000fe400078ec0ff */
[C---:B------:R-:W-:Y:S01]  /*f710*/  HMMA.16816.F32 R32, R100.reuse, R118, R32 ;  /* 0x000000766420723c */ /* 0x040fe20000001820 */
[--C-:B------:R-:W-:Y:S06]  /*f720*/  HSET2.LE.AND R174, R174, R206.reuse, PT ;  /* 0x000000ceaeae7233 */ /* 0x100fec0003803000 */
[----:B------:R-:W-:Y:S01]  /*f730*/  SHF.R.U32.HI R118, RZ, 0x18, R152 ;  /* 0x00000018ff767819 */ /* 0x000fe20000011698 */
[-C--:B---3--:R-:W-:Y:S01]  /*f740*/  HMMA.16816.F32 R36, R100, R120.reuse, R36 ;  /* 0x000000786424723c */ /* 0x088fe20000001824 */
[----:B------:R-:W-:Y:S03]  /*f750*/  SHF.R.U32.HI R119, RZ, 0x10, R146 ;  /* 0x00000010ff777819 */ /* 0x000fe60000011692 */
[----:B------:R-:W-:Y:S02]  /*f760*/  PRMT R118, R115, 0x5410, R118 ;  /* 0x0000541073767816 */ /* 0x000fe40000000076 */
[----:B------:R-:W-:Y:S02]  /*f770*/  LOP3.LUT R119, R119, 0xff, RZ, 0xc0, !PT ;  /* 0x000000ff77777812 */ /* 0x000fe400078ec0ff */
[C---:B------:R-:W-:Y:S07]  /*f780*/  HMMA.16816.F32 R40, R104.reuse, R120, R40 ;  /* 0x000000786828723c */ /* 0x040fee0000001828 */
[--C-:B------:R-:W-:Y:S01]  /*f790*/  SHF.R.U32.HI R121, RZ, 0x10, R144.reuse ;  /* 0x00000010ff797819 */ /* 0x100fe20000011690 */
[-C--:B------:R-:W-:Y:S01]  /*f7a0*/  HMMA.16816.F32 R44, R104, R122.reuse, R44 ;  /* 0x0000007a682c723c */ /* 0x080fe2000000182c */
[----:B------:R-:W-:Y:S03]  /*f7b0*/  LOP3.LUT R120, R146, 0xff, RZ, 0xc0, !PT ;  /* 0x000000ff92787812 */ /* 0x000fe600078ec0ff */
[----:B------:R-:W-:Y:S04]  /*f7c0*/  LOP3.LUT R121, R121, 0xff, RZ, 0xc0, !PT ;  /* 0x000000ff79797812 */ /* 0x000fe800078ec0ff */
[C---:B------:R-:W-:Y:S07]  /*f7d0*/  HMMA.16816.F32 R48, R100.reuse, R122, R48 ;  /* 0x0000007a6430723c */ /* 0x040fee0000001830 */
[----:B------:R-:W-:Y:S01]  /*f7e0*/  LOP3.LUT R122, R144, 0xff, RZ, 0xc0, !PT ;  /* 0x000000ff907a7812 */ /* 0x000fe200078ec0ff */
[-C--:B----4-:R-:W-:Y:S01]  /*f7f0*/  HMMA.16816.F32 R52, R100, R124.reuse, R52 ;  /* 0x0000007c6434723c */ /* 0x090fe20000001834 */
[----:B------:R-:W-:Y:S03]  /*f800*/  SHF.R.U32.HI R144, RZ, 0x18, R144 ;  /* 0x00000018ff907819 */ /* 0x000fe60000011690 */
[----:B------:R-:W-:Y:S02]  /*f810*/  PRMT R122, R122, 0x5410, R113 ;  /* 0x000054107a7a7816 */ /* 0x000fe40000000071 */
[----:B------:R-:W2:Y:S01]  /*f820*/  LDSM.16.MT88.4 R112, [R210+0x9c00] ;  /* 0x009c0000d270783b */ /* 0x000ea20000004200 */
[----:B------:R-:W-:Y:S01]  /*f830*/  PRMT R121, R121, 0x5410, R144 ;  /* 0x0000541079797816 */ /* 0x000fe20000000090 */
[C---:B------:R-:W-:Y:S01]  /*f840*/  HMMA.16816.F32 R56, R104.reuse, R124, R56 ;  /* 0x0000007c6838723c */ /* 0x040fe20000001838 */
[----:B------:R-:W-:Y:S03]  /*f850*/  LOP3.LUT R123, R146, 0xffff, RZ, 0xc0, !PT ;  /* 0x0000ffff927b7812 */ /* 0x000fe600078ec0ff */
[----:B------:R-:W-:Y:S02]  /*f860*/  SHF.R.U32.HI R146, RZ, 0x18, R146 ;  /* 0x00000018ff927819 */ /* 0x000fe40000011692 */
[----:B------:R-:W-:Y:S02]  /*f870*/  SHF.R.U32.HI R123, RZ, 0x8, R123 ;  /* 0x00000008ff7b7819 */ /* 0x000fe4000001167b */
[-C--:B------:R-:W-:Y:S01]  /*f880*/  HMMA.16816.F32 R60, R104, R126.reuse, R60 ;  /* 0x0000007e683c723c */ /* 0x080fe2000000183c */
[----:B------:R-:W-:Y:S02]  /*f890*/  PRMT R119, R119, 0x5410, R146 ;  /* 0x0000541077777816 */ /* 0x000fe40000000092 */
[----:B------:R-:W-:Y:S01]  /*f8a0*/  LDSM.16.MT88.4 R144, [R210+0xac00] ;  /* 0x00ac0000d290783b */ /* 0x000fe20000004200 */
[----:B------:R-:W-:Y:S02]  /*f8b0*/  PRMT R120, R120, 0x5410, R123 ;  /* 0x0000541078787816 */ /* 0x000fe4000000007b */
[----:B------:R-:W-:Y:S02]  /*f8c0*/  LOP3.LUT R124, R148, 0xffff, RZ, 0xc0, !PT ;  /* 0x0000ffff947c7812 */ /* 0x000fe400078ec0ff */
[C---:B------:R-:W-:Y:S01]  /*f8d0*/  HMMA.16816.F32 R64, R100.reuse, R126, R64 ;  /* 0x0000007e6440723c */ /* 0x040fe20000001840 */
[----:B------:R-:W-:Y:S03]  /*f8e0*/  SHF.R.U32.HI R125, RZ, 0x10, R148 ;  /* 0x00000010ff7d7819 */ /* 0x000fe60000011694 */
[----:B------:R-:W-:Y:S02]  /*f8f0*/  SHF.R.U32.HI R124, RZ, 0x8, R124 ;  /* 0x00000008ff7c7819 */ /* 0x000fe4000001167c */
[----:B------:R-:W-:Y:S02]  /*f900*/  LOP3.LUT R125, R125, 0xff, RZ, 0xc0, !PT ;  /* 0x000000ff7d7d7812 */ /* 0x000fe400078ec0ff */
[-C--:B------:R-:W-:Y:S01]  /*f910*/  HMMA.16816.F32 R68, R100, R128.reuse, R68 ;  /* 0x000000806444723c */ /* 0x080fe20000001844 */
[----:B------:R-:W-:Y:S03]  /*f920*/  PRMT R117, R117, 0x5410, R124 ;  /* 0x0000541075757816 */ /* 0x000fe6000000007c */
[----:B------:R-:W-:Y:S02]  /*f930*/  PRMT R116, R125, 0x5410, R116 ;  /* 0x000054107d747816 */ /* 0x000fe40000000074 */
[--C-:B------:R-:W-:Y:S02]  /*f940*/  HSET2.LE.AND R117, R117, R206.reuse, PT ;  /* 0x000000ce75757233 */ /* 0x100fe40003803000 */
[C---:B------:R-:W-:Y:S01]  /*f950*/  HMMA.16816.F32 R72, R104.reuse, R128, R72 ;  /* 0x000000806848723c */ /* 0x040fe20000001848 */
[--C-:B------:R-:W-:Y:S03]  /*f960*/  HSET2.LE.AND R116, R116, R206.reuse, PT ;  /* 0x000000ce74747233 */ /* 0x100fe60003803000 */
[----:B------:R-:W-:Y:S02]  /*f970*/  LOP3.LUT R168, R117, R168, RZ, 0xc0, !PT ;  /* 0x000000a875a87212 */ /* 0x000fe400078ec0ff */
[----:B------:R-:W-:Y:S02]  /*f980*/  LOP3.LUT R169, R116, R169, RZ, 0xc0, !PT ;  /* 0x000000a974a97212 */ /* 0x000fe400078ec0ff */
[-C--:B------:R-:W-:Y:S08]  /*f990*/  HMMA.16816.F32 R76, R104, R130.reuse, R76 ;  /* 0x00000082684c723c */ /* 0x080ff0000000184c */
[C---:B------:R-:W-:Y:S01]  /*f9a0*/  HMMA.16816.F32 R80, R100.reuse, R130, R80 ;  /* 0x000000826450723c */ /* 0x040fe20000001850 */
[----:B------:R-:W3:Y:S07]  /*f9b0*/  LDSM.16.MT88.4 R128, [R208+0x9c00] ;  /* 0x009c0000d080783b */ /* 0x000eee0000004200 */
[-C--:B-1----:R-:W-:Y:S08]  /*f9c0*/  HMMA.16816.F32 R84, R100, R108.reuse, R84 ;  /* 0x0000006c6454723c */ /* 0x082ff00000001854 */
[C---:B------:R-:W-:Y:S07]  /*f9d0*/  HMMA.16816.F32 R88, R104.reuse, R108, R88 ;  /* 0x0000006c6858723c */ /* 0x040fee0000001858 */
[--C-:B------:R-:W-:Y:S01]  /*f9e0*/  HSET2.LE.AND R109, R122, R206.reuse, PT ;  /* 0x000000ce7a6d7233 */ /* 0x100fe20003803000 */
[-C--:B------:R-:W-:Y:S01]  /*f9f0*/  HMMA.16816.F32 R92, R104, R110.reuse, R92 ;  /* 0x0000006e685c723c */ /* 0x080fe2000000185c */
[--C-:B------:R-:W-:Y:S03]  /*fa00*/  HSET2.LE.AND R108, R121, R206.reuse, PT ;  /* 0x000000ce796c7233 */ /* 0x100fe60003803000 */
[----:B------:R-:W-:Y:S02]  /*fa10*/  LOP3.LUT R170, R109, R170, RZ, 0xc0, !PT ;  /* 0x000000aa6daa7212 */ /* 0x000fe400078ec0ff */
[----:B------:R-:W-:Y:S01]  /*fa20*/  LOP3.LUT R171, R108, R171, RZ, 0xc0, !PT ;  /* 0x000000ab6cab7212 */ /* 0x000fe200078ec0ff */
[--C-:B------:R-:W-:Y:S01]  /*fa30*/  HSET2.LE.AND R105, R120, R206.reuse, PT ;  /* 0x000000ce78697233 */ /* 0x100fe20003803000 */
[----:B------:R-:W-:Y:S01]  /*fa40*/  HMMA.16816.F32 R96, R100, R110, R96 ;  /* 0x0000006e6460723c */ /* 0x000fe20000001860 */
[--C-:B------:R-:W-:Y:S03]  /*fa50*/  HSET2.LE.AND R104, R118, R206.reuse, PT ;  /* 0x000000ce76687233 */ /* 0x100fe60003803000 */
[----:B------:R-:W-:Y:S02]  /*fa60*/  LOP3.LUT R172, R105, R172, RZ, 0xc0, !PT ;  /* 0x000000ac69ac7212 */ /* 0x000fe400078ec0ff */
[----:B------:R-:W-:Y:S01]  /*fa70*/  PRMT R105, R195, 0x5410, R194 ;  /* 0x00005410c3697816 */ /* 0x000fe200000000c2 */
[----:B------:R-:W-:Y:S01]  /*fa80*/  HSET2.LE.AND R100, R119, R206, PT ;  /* 0x000000ce77647233 */ /* 0x000fe20003803000 */
[----:B------:R-:W-:Y:S04]  /*fa90*/  LOP3.LUT R175, R104, R165, RZ, 0xc0, !PT ;  /* 0x000000a568af7212 */ /* 0x000fe800078ec0ff */
[----:B------:R-:W-:Y:S02]  /*faa0*/  LOP3.LUT R173, R100, R173, RZ, 0xc0, !PT ;  /* 0x000000ad64ad7212 */ /* 0x000fe400078ec0ff */
[-C--:B--2---:R-:W-:Y:S01]  /*fab0*/  HMMA.16816.F32 R100, R168, R112.reuse, R4 ;  /* 0x00000070a864723c */ /* 0x084fe20000001804 */
[----:B------:R-:W-:Y:S02]  /*fac0*/  LOP3.LUT R174, R174, R105, RZ, 0xc0, !PT ;  /* 0x00000069aeae7212 */ /* 0x000fe400078ec0ff */
[----:B------:R-:W-:Y:S02]  /*fad0*/  @!P4 PRMT R195, R217, 0x5410, RZ ;  /* 0x00005410d9c3c816 */ /* 0x000fe400000000ff */
[----:B------:R-:W-:Y:S02]  /*fae0*/  @!P6 PRMT R194, R215, 0x5410, RZ ;  /* 0x00005410d7c2e816 */ /* 0x000fe400000000ff */
[----:B------:R-:W-:Y:S01]  /*faf0*/  @P0 PRMT R5, R165, 0x7632, R5 ;  /* 0x00007632a5050816 */ /* 0x000fe20000000005 */
[C---:B------:R-:W-:Y:S01]  /*fb00*/  HMMA.16816.F32 R104, R172.reuse, R112, R8 ;  /* 0x00000070ac68723c */ /* 0x040fe20000001808 */
[----:B------:R-:W-:Y:S01]  /*fb10*/  STG.E.U16 [R198.64+0x6e], R195 ;  /* 0x00006ec3c6007986 */ /* 0x000fe2000c101510 */
[----:B------:R-:W-:Y:S01]  /*fb20*/  ISETP.LT.AND P4, PT, RZ, UR24, PT ;  /* 0x00000018ff007c0c */ /* 0x000fe2000bf81270 */
[----:B------:R-:W-:Y:S01]  /*fb30*/  UIADD3 UR24, UR24, -0x1, URZ ;  /* 0xffffffff18187890 */ /* 0x000fe2000fffe03f */
[----:B------:R-:W-:Y:S01]  /*fb40*/  @!P5 PRMT R165, R225, 0x5410, RZ ;  /* 0x00005410e1a5d816 */ /* 0x000fe200000000ff */
[----:B------:R-:W-:Y:S01]  /*fb50*/  STG.E.U16 [R198.64+0x70], R194 ;  /* 0x000070c2c6007986 */ /* 0x000fe2000c101510 */
[----:B------:R-:W-:Y:S02]  /*fb60*/  @!P0 PRMT R5, R224, 0x5410, RZ ;  /* 0x00005410e0058816 */ /* 0x000fe400000000ff */
[-C--:B------:R-:W-:Y:S01]  /*fb70*/  HMMA.16816.F32 R108, R172, R114.reuse, R12 ;  /* 0x00000072ac6c723c */ /* 0x080fe2000000180c */
[----:B------:R1:W-:Y:S04]  /*fb80*/  STG.E.U16 [R200.64+0x70], R165 ;  /* 0x000070a5c8007986 */ /* 0x0003e8000c101510 */
[----:B------:R2:W-:Y:S03]  /*fb90*/  STG.E.U16 [R200.64+0x72], R5 ;  /* 0x00007205c8007986 */ /* 0x0005e6000c101510 */
[C---:B------:R-:W-:Y:S08]  /*fba0*/  HMMA.16816.F32 R112, R168.reuse, R114, R16 ;  /* 0x00000072a870723c */ /* 0x040ff00000001810 */
[-C--:B---3--:R-:W-:Y:S08]  /*fbb0*/  HMMA.16816.F32 R116, R168, R128.reuse, R20 ;  /* 0x00000080a874723c */ /* 0x088ff00000001814 */
[C---:B------:R-:W-:Y:S01]  /*fbc0*/  HMMA.16816.F32 R120, R172.reuse, R128, R24 ;  /* 0x00000080ac78723c */ /* 0x040fe20000001818 */
[----:B-1----:R-:W-:Y:S07]  /*fbd0*/  IMAD.MOV.U32 R165, RZ, RZ, R2 ;  /* 0x000000ffffa57224 */ /* 0x002fee00078e0002 */
        /* <DEDUP_REMOVED lines=17> */
[----:B------:R-:W-:Y:S07]  /*fcf0*/  HMMA.16816.F32 R96, R168, R182, R96 ;  /* 0x000000b6a860723c */ /* 0x000fee0000001860 */
[----:B------:R-:W-:Y:S01]  /*fd00*/  IADD3 R168, P0, R202, -0x80, RZ ;  /* 0xffffff80caa87810 */ /* 0x000fe20007f1e0ff */
[----:B------:R-:W-:Y:S04]  /*fd10*/  IMAD.MOV.U32 R169, RZ, RZ, R164 ;  /* 0x000000ffffa97224 */ /* 0x000fe800078e00a4 */
[----:B------:R-:W-:Y:S01]  /*fd20*/  IADD3.X R171, R203, -0x1, RZ, P0, !PT ;  /* 0xffffffffcbab7810 */ /* 0x000fe200007fe4ff */
[----:B--2--5:R-:W-:-:S05]  /*fd30*/  @P4 BRA `(.L_x_496) ;  /* 0xffff937000004947 */ /* 0x024fca000383ffff */
.L_x_495:
[----:B--2---:R-:W2:Y:S01]  /*fd40*/  LDL.LU R5, [R1+0xc4] ;  /* 0x0000c40001057983 */ /* 0x004ea20000300800 */
[----:B------:R-:W1:Y:S01]  /*fd50*/  S2UR UR6, SR_CTAID.Y ;  /* 0x00000000000679c3 */ /* 0x000e620000002600 */
[----:B------:R-:W-:-:S02]  /*fd60*/  UISETP.NE.AND UP0, UPT, UR8, -0x1, UPT ;  /* 0xffffffff0800788c */ /* 0x000fc4000bf05270 */
[----:B------:R-:W3:Y:S01]  /*fd70*/  LDL.LU R4, [R1+0xc0] ;  /* 0x0000c00001047983 */ /* 0x000ee20000300800 */
[----:B------:R-:W-:-:S03]  /*fd80*/  ULDC.64 UR4, c[0x0][0x1e8] ;  /* 0x00007a0000047ab9 */ /* 0x000fc60000000a00 */
[----:B------:R-:W4:Y:S04]  /*fd90*/  LDL.LU R12, [R1+0x94] ;  /* 0x00009400010c7983 */ /* 0x000f280000300800 */
[----:B------:R-:W5:Y:S04]  /*fda0*/  LDL.LU R11, [R1+0xc8] ;  /* 0x0000c800010b7983 */ /* 0x000f680000300800 */
[----:B------:R-:W5:Y:S01]  /*fdb0*/  LDL.LU R9, [R1+0x68] ;  /* 0x0000680001097983 */ /* 0x000f620000300800 */
[----:B------:R-:W-:Y:S01]  /*fdc0*/  @UP0 UIMAD.WIDE.U32 UR18, UR8, UR4, URZ ;  /* 0x00000004081202a5 */ /* 0x000fe2000f8e003f */
[----:B------:R-:W1:Y:S01]  /*fdd0*/  S2UR UR10, SR_CTAID.X ;  /* 0x00000000000a79c3 */ /* 0x000e620000002500 */
[----:B------:R-:W-:Y:S01]  /*fde0*/  ULDC UR9, c[0x0][0x214] ;  /* 0x0000850000097ab9 */ /* 0x000fe20000000800 */
[----:B------:R-:W-:Y:S01]  /*fdf0*/  BSSY B0, `(.L_x_499) ;  /* 0x0000176000007945 */ /* 0x000fe20003800000 */
[----:B------:R-:W-:-:S02]  /*fe00*/  @UP0 UIMAD UR7, UR8, UR5, UR19 ;  /* 0x00000005080702a4 */ /* 0x000fc4000f8e0213 */
[----:B------:R-:W-:Y:S02]  /*fe10*/  UMOV UR26, URZ ;  /* 0x0000003f001a7c82 */ /* 0x000fe40008000000 */
[----:B-1----:R-:W-:Y:S01]  /*fe20*/  @!UP0 USHF.R.S32.HI UR14, URZ, 0x1f, UR6 ;  /* 0x0000001f3f0e8899 */ /* 0x002fe20008011406 */
[----:B------:R-:W1:Y:S01]  /*fe30*/  S2UR UR13, SR_CTAID.Z ;  /* 0x00000000000d79c3 */ /* 0x000e620000002700 */
[----:B------:R-:W-:Y:S02]  /*fe40*/  ULDC.64 UR4, c[0x0][0x1e0] ;  /* 0x0000780000047ab9 */ /* 0x000fe40000000a00 */
[----:B------:R-:W-:Y:S02]  /*fe50*/  @!UP0 UIMAD UR14, UR14, UR4, URZ ;  /* 0x000000040e0e82a4 */ /* 0x000fe4000f8e023f */
[----:B------:R-:W-:Y:S02]  /*fe60*/  @!UP0 UIMAD.WIDE.U32 UR24, UR6, UR4, URZ ;  /* 0x00000004061882a5 */ /* 0x000fe4000f8e003f */
[----:B------:R-:W-:-:S02]  /*fe70*/  @!UP0 UIMAD UR14, UR6, UR5, UR14 ;  /* 0x00000005060e82a4 */ /* 0x000fc4000f8e020e */
[----:B------:R-:W-:Y:S02]  /*fe80*/  ULDC.U8 UR4, c[0x0][0x329] ;  /* 0x0000ca4000047ab9 */ /* 0x000fe40000000000 */
[----:B------:R-:W-:Y:S02]  /*fe90*/  UISETP.NE.AND UP1, UPT, UR4, URZ, UPT ;  /* 0x0000003f0400728c */ /* 0x000fe4000bf25270 */
[----:B------:R-:W-:Y:S02]  /*fea0*/  ULDC.U8 UR5, c[0x0][0x328] ;  /* 0x0000ca0000057ab9 */ /* 0x000fe40000000000 */
[----:B------:R-:W-:Y:S02]  /*feb0*/  UISETP.NE.AND UP2, UPT, UR5, URZ, UPT ;  /* 0x0000003f0500728c */ /* 0x000fe4000bf45270 */
[----:B------:R-:W-:Y:S02]  /*fec0*/  UMOV UR27, URZ ;  /* 0x0000003f001b7c82 */ /* 0x000fe40008000000 */
[----:B------:R-:W-:-:S02]  /*fed0*/  UISETP.NE.OR UP3, UPT, UR4, URZ, !UP2 ;  /* 0x0000003f0400728c */ /* 0x000fc4000d765670 */
[----:B------:R-:W-:Y:S02]  /*fee0*/  ULDC UR5, c[0x0][0x234] ;  /* 0x00008d0000057ab9 */ /* 0x000fe40000000800 */
[----:B------:R-:W-:Y:S02]  /*fef0*/  @UP1 ULDC UR19, c[0x0][0x210] ;  /* 0x0000840000131ab9 */ /* 0x000fe40000000800 */
[----:B------:R-:W-:Y:S02]  /*ff00*/  @UP1 UIMAD UR19, UR19, UR9, URZ ;  /* 0x00000009131312a4 */ /* 0x000fe4000f8e023f */
[----:B------:R-:W-:Y:S02]  /*ff10*/  @!UP1 USEL UR19, UR9, UR5, !UP2 ;  /* 0x0000000509139287 */ /* 0x000fe4000d000000 */
[----:B------:R-:W-:Y:S02]  /*ff20*/  ULDC UR4, c[0x0][0x1c0] ;  /* 0x0000700000047ab9 */ /* 0x000fe40000000800 */
[----:B------:R-:W-:-:S02]  /*ff30*/  @UP1 UMOV UR20, 0x1 ;  /* 0x0000000100141882 */ /* 0x000fc40000000000 */
[----:B------:R-:W-:Y:S02]  /*ff40*/  @!UP1 UIMAD UR20, UR19, UR4, URZ ;  /* 0x00000004131492a4 */ /* 0x000fe4000f8e023f */
[----:B------:R-:W-:Y:S02]  /*ff50*/  @!UP3 UIMAD UR22, UR6, UR9, URZ ;  /* 0x000000090616b2a4 */ /* 0x000fe4000f8e023f */
[----:B------:R-:W-:Y:S02]  /*ff60*/  @UP1 ULDC UR21, c[0x0][0x210] ;  /* 0x0000840000151ab9 */ /* 0x000fe40000000800 */
[----:B------:R-:W-:Y:S02]  /*ff70*/  UIMAD UR5, UR6, UR20, URZ ;  /* 0x00000014060572a4 */ /* 0x000fe4000f8e023f */
[----:B------:R-:W-:Y:S02]  /*ff80*/  @!UP1 UMOV UR21, 0x1 ;  /* 0x0000000100159882 */ /* 0x000fe40000000000 */
[----:B------:R-:W-:-:S02]  /*ff90*/  @!UP3 USEL UR22, UR22, UR8, !UP0 ;  /* 0x000000081616b287 */ /* 0x000fc4000c000000 */
[----:B------:R-:W-:Y:S02]  /*ffa0*/  UIMAD UR4, UR10, UR21, URZ ;  /* 0x000000150a0472a4 */ /* 0x000fe4000f8e023f */
[----:B------:R-:W-:Y:S02]  /*ffb0*/  USEL UR5, UR5, URZ, UP3 ;  /* 0x0000003f05057287 */ /* 0x000fe40009800000 */
[----:B------:R-:W-:Y:S02]  /*ffc0*/  USHF.L.U32 UR4, UR4, 0x7, URZ ;  /* 0x0000000704047899 */ /* 0x000fe4000800063f */
[----:B-1----:R-:W-:Y:S02]  /*ffd0*/  UIMAD UR19, UR13, UR19, UR5 ;  /* 0x000000130d1372a4 */ /* 0x002fe4000f8e0205 */
[----:B------:R-:W-:Y:S02]  /*ffe0*/  @!UP3 UMOV UR26, UR22 ;  /* 0x00000016001abc82 */ /* 0x000fe40008000000 */
[----:B------:R-:W-:-:S02]  /*fff0*/  USHF.R.S32.HI UR5, URZ, 0x1f, UR4 ;  /* 0x0000001f3f057899 */ /* 0x000fc40008011404 */
[----:B------:R-:W-:Y:S02]  /*10000*/  @!UP3 USHF.R.S32.HI UR27, URZ, 0x1f, UR22 ;  /* 0x0000001f3f1bb899 */ /* 0x000fe40008011416 */
[----:B------:R-:W-:Y:S02]  /*10010*/  USHF.R.S32.HI UR6, URZ, 0x1f, UR19 ;  /* 0x0000001f3f067899 */ /* 0x000fe40008011413 */
[----:B------:R-:W-:Y:S02]  /*10020*/  UIADD3 UR4, UP2, UP1, UR4, UR26, UR19 ;  /* 0x0000001a04047290 */ /* 0x000fe4000f95e013 */
[----:B------:R-:W-:Y:S02]  /*10030*/  @!UP0 UIADD3 UR7, UR25, UR14, URZ ;  /* 0x0000000e19078290 */ /* 0x000fe4000fffe03f */
[----:B------:R-:W-:Y:S02]  /*10040*/  UIADD3.X UR5, UR5, UR27, UR6, UP2, UP1 ;  /* 0x0000001b05057290 */ /* 0x000fe400097e2406 */
[----:B------:R-:W-:Y:S01]  /*10050*/  @!UP0 UMOV UR18, UR24 ;  /* 0x0000001800128c82 */ /* 0x000fe20008000000 */
[----:B--2---:R-:W1:Y:S04]  /*10060*/  SHFL.BFLY PT, R7, R5, 0x2, 0x1f ;  /* 0x0c401f0005077f89 */ /* 0x004e6800000e0000 */
[----:B---3--:R-:W2:Y:S04]  /*10070*/  SHFL.BFLY PT, R8, R4, 0x2, 0x1f ;  /* 0x0c401f0004087f89 */ /* 0x008ea800000e0000 */
[----:B----4-:R-:W3:Y:S04]  /*10080*/  SHFL.BFLY PT, R6, R12, 0x2, 0x1f ;  /* 0x0c401f000c067f89 */ /* 0x010ee800000e0000 */
[----:B-----5:R-:W4:Y:S01]  /*10090*/  SHFL.BFLY PT, R10, R11, 0x2, 0x1f ;  /* 0x0c401f000b0a7f89 */ /* 0x020f2200000e0000 */
[----:B------:R-:W-:Y:S01]  /*100a0*/  MOV R64, R9 ;  /* 0x0000000900407202 */ /* 0x000fe20000000f00 */
        /* <DEDUP_REMOVED lines=10> */
[----:B--2---:R-:W-:Y:S01]  /*10150*/  FADD.FTZ R5, R8, R5 ;  /* 0x0000000508057221 */ /* 0x004fe20000010000 */
[----:B------:R-:W-:Y:S02]  /*10160*/  MOV R8, 0x3f800000 ;  /* 0x3f80000000087802 */ /* 0x000fe40000000f00 */
[----:B------:R-:W-:Y:S01]  /*10170*/  FSETP.NE.FTZ.AND P5, PT, R4, RZ, PT ;  /* 0x000000ff0400720b */ /* 0x000fe20003fb5000 */
[----:B---3--:R-:W-:Y:S01]  /*10180*/  FADD.FTZ R11, R6, R11 ;  /* 0x0000000b060b7221 */ /* 0x008fe20000010000 */
[----:B------:R-:W-:-:S02]  /*10190*/  MOV R6, 0x3f800000 ;  /* 0x3f80000000067802 */ /* 0x000fc40000000f00 */
[----:B------:R-:W-:Y:S01]  /*101a0*/  FSETP.NE.FTZ.AND P4, PT, R5, RZ, PT ;  /* 0x000000ff0500720b */ /* 0x000fe20003f95000 */
[----:B----4-:R-:W-:Y:S01]  /*101b0*/  FADD.FTZ R9, R10, R9 ;  /* 0x000000090a097221 */ /* 0x010fe20000010000 */
[----:B------:R-:W-:Y:S02]  /*101c0*/  FSETP.NE.FTZ.AND P3, PT, R11, RZ, PT ;  /* 0x000000ff0b00720b */ /* 0x000fe40003f75000 */
[----:B------:R-:W-:Y:S02]  /*101d0*/  MOV R10, 0x3f800000 ;  /* 0x3f800000000a7802 */ /* 0x000fe40000000f00 */
[----:B------:R-:W-:-:S03]  /*101e0*/  FSETP.NE.FTZ.AND P2, PT, R9, RZ, PT ;  /* 0x000000ff0900720b */ /* 0x000fc60003f55000 */
[----:B------:R-:W1:Y:S08]  /*101f0*/  @P5 MUFU.RCP R7, R4 ;  /* 0x0000000400075308 */ /* 0x000e700000001000 */
[----:B------:R-:W2:Y:S08]  /*10200*/  @P3 MUFU.RCP R6, R11 ;  /* 0x0000000b00063308 */ /* 0x000eb00000001000 */
[----:B------:R-:W3:Y:S01]  /*10210*/  @P4 MUFU.RCP R8, R5 ;  /* 0x0000000500084308 */ /* 0x000ee20000001000 */
[----:B-1----:R-:W-:-:S04]  /*10220*/  FMUL.FTZ R7, R7, c[0x0][0x2dc] ;  /* 0x0000b70007077a20 */ /* 0x002fc80000410000 */
[C---:B------:R-:W-:Y:S02]  /*10230*/  FMUL.FTZ R100, R7.reuse, R100 ;  /* 0x0000006407647220 */ /* 0x040fe40000410000 */
[C---:B------:R-:W-:Y:S01]  /*10240*/  FMUL.FTZ R101, R7.reuse, R101 ;  /* 0x0000006507657220 */ /* 0x040fe20000410000 */
[----:B------:R-:W1:Y:S01]  /*10250*/  @P2 MUFU.RCP R10, R9 ;  /* 0x00000009000a2308 */ /* 0x000e620000001000 */
[----:B--2---:R-:W-:Y:S02]  /*10260*/  FMUL.FTZ R6, R6, c[0x0][0x2dc] ;  /* 0x0000b70006067a20 */ /* 0x004fe40000410000 */
[----:B------:R-:W-:Y:S01]  /*10270*/  FMUL.FTZ R112, R7, R112 ;  /* 0x0000007007707220 */ /* 0x000fe20000410000 */
[----:B------:R-:W-:Y:S01]  /*10280*/  F2FP.PACK_AB R100, R101, R100 ;  /* 0x000000646564723e */ /* 0x000fe200000000ff */
[C---:B------:R-:W-:Y:S02]  /*10290*/  FMUL.FTZ R104, R6.reuse, R104 ;  /* 0x0000006806687220 */ /* 0x040fe40000410000 */
[C---:B------:R-:W-:Y:S01]  /*102a0*/  FMUL.FTZ R105, R6.reuse, R105 ;  /* 0x0000006906697220 */ /* 0x040fe20000410000 */
[----:B------:R-:W-:Y:S01]  /*102b0*/  @P5 MUFU.LG2 R4, R4 ;  /* 0x0000000400045308 */ /* 0x000fe20000000c00 */
[----:B------:R-:W-:-:S02]  /*102c0*/  FMUL.FTZ R108, R6, R108 ;  /* 0x0000006c066c7220 */ /* 0x000fc40000410000 */
[C---:B------:R-:W-:Y:S01]  /*102d0*/  FMUL.FTZ R109, R6.reuse, R109 ;  /* 0x0000006d066d7220 */ /* 0x040fe20000410000 */
[----:B------:R-:W-:Y:S01]  /*102e0*/  F2FP.PACK_AB R104, R105, R104 ;  /* 0x000000686968723e */ /* 0x000fe200000000ff */
[C---:B------:R-:W-:Y:S02]  /*102f0*/  FMUL.FTZ R120, R6.reuse, R120 ;  /* 0x0000007806787220 */ /* 0x040fe40000410000 */
[C---:B------:R-:W-:Y:S01]  /*10300*/  FMUL.FTZ R121, R6.reuse, R121 ;  /* 0x0000007906797220 */ /* 0x040fe20000410000 */
[----:B------:R-:W-:Y:S01]  /*10310*/  F2FP.PACK_AB R108, R109, R108 ;  /* 0x0000006c6d6c723e */ /* 0x000fe200000000ff */
[C---:B------:R-:W-:Y:S01]  /*10320*/  FMUL.FTZ R124, R6.reuse, R124 ;  /* 0x0000007c067c7220 */ /* 0x040fe20000410000 */
[----:B------:R-:W-:Y:S01]  /*10330*/  @P4 MUFU.LG2 R5, R5 ;  /* 0x0000000500054308 */ /* 0x000fe20000000c00 */
[C---:B------:R-:W-:Y:S01]  /*10340*/  FMUL.FTZ R125, R6.reuse, R125 ;  /* 0x0000007d067d7220 */ /* 0x040fe20000410000 */
[----:B------:R-:W-:Y:S01]  /*10350*/  F2FP.PACK_AB R120, R121, R120 ;  /* 0x000000787978723e */ /* 0x000fe200000000ff */
[----:B------:R-:W-:-:S02]  /*10360*/  FMUL.FTZ R136, R6, R136 ;  /* 0x0000008806887220 */ /* 0x000fc40000410000 */
[C---:B------:R-:W-:Y:S01]  /*10370*/  FMUL.FTZ R137, R6.reuse, R137 ;  /* 0x0000008906897220 */ /* 0x040fe20000410000 */
[----:B------:R-:W-:Y:S01]  /*10380*/  F2FP.PACK_AB R124, R125, R124 ;  /* 0x0000007c7d7c723e */ /* 0x000fe200000000ff */
[C---:B------:R-:W-:Y:S01]  /*10390*/  FMUL.FTZ R140, R6.reuse, R140 ;  /* 0x0000008c068c7220 */ /* 0x040fe20000410000 */
[----:B------:R-:W2:Y:S01]  /*103a0*/  @P3 MUFU.LG2 R11, R11 ;  /* 0x0000000b000b3308 */ /* 0x000ea20000000c00 */
[C---:B------:R-:W-:Y:S01]  /*103b0*/  FMUL.FTZ R141, R6.reuse, R141 ;  /* 0x0000008d068d7220 */ /* 0x040fe20000410000 */
[----:B------:R-:W-:Y:S01]  /*103c0*/  F2FP.PACK_AB R136, R137, R136 ;  /* 0x000000888988723e */ /* 0x000fe200000000ff */
[C---:B------:R-:W-:Y:S02]  /*103d0*/  FMUL.FTZ R152, R6.reuse, R152 ;  /* 0x0000009806987220 */ /* 0x040fe40000410000 */
[C---:B------:R-:W-:Y:S01]  /*103e0*/  FMUL.FTZ R153, R6.reuse, R153 ;  /* 0x0000009906997220 */ /* 0x040fe20000410000 */
[----:B------:R-:W-:Y:S01]  /*103f0*/  F2FP.PACK_AB R140, R141, R140 ;  /* 0x0000008c8d8c723e */ /* 0x000fe200000000ff */
[C---:B------:R-:W-:Y:S01]  /*10400*/  FMUL.FTZ R156, R6.reuse, R156 ;  /* 0x0000009c069c7220 */ /* 0x040fe20000410000 */
[----:B------:R-:W4:Y:S01]  /*10410*/  @P2 MUFU.LG2 R9, R9 ;  /* 0x0000000900092308 */ /* 0x000f220000000c00 */
        /* <DEDUP_REMOVED lines=14> */
[----:B------:R-:W5:Y:S01]  /*10500*/  S2R R6, SR_TID.X ;  /* 0x0000000000067919 */ /* 0x000f620000002100 */
[----:B---3--:R-:W-:Y:S02]  /*10510*/  FMUL.FTZ R8, R8, c[0x0][0x2dc] ;  /* 0x0000b70008087a20 */ /* 0x008fe40000410000 */
[----:B-1----:R-:W-:Y:S01]  /*10520*/  FMUL.FTZ R10, R10, c[0x0][0x2dc] ;  /* 0x0000b7000a0a7a20 */ /* 0x002fe20000410000 */
[----:B------:R-:W-:Y:S01]  /*10530*/  F2FP.PACK_AB R92, R93, R92 ;  /* 0x0000005c5d5c723e */ /* 0x000fe200000000ff */
[C---:B------:R-:W-:Y:S02]  /*10540*/  FMUL.FTZ R102, R8.reuse, R102 ;  /* 0x0000006608667220 */ /* 0x040fe40000410000 */
[C---:B------:R-:W-:Y:S02]  /*10550*/  FMUL.FTZ R103, R8.reuse, R103 ;  /* 0x0000006708677220 */ /* 0x040fe40000410000 */
        /* <DEDUP_REMOVED lines=11> */
[----:B-----5:R-:W-:Y:S01]  /*10610*/  SHF.R.S32.HI R13, RZ, 0x1f, R6 ;  /* 0x0000001fff0d7819 */ /* 0x020fe20000011406 */
        /* <DEDUP_REMOVED lines=21> */
[C---:B------:R-:W-:Y:S01]  /*10770*/  LEA.HI R8, R13.reuse, R6, RZ, 0x2 ;  /* 0x000000060d087211 */ /* 0x040fe200078f10ff */
[C---:B------:R-:W-:Y:S01]  /*10780*/  FMUL.FTZ R106, R10.reuse, R106 ;  /* 0x0000006a0a6a7220 */ /* 0x040fe20000410000 */
[----:B------:R-:W-:Y:S01]  /*10790*/  LEA.HI R13, R13, R6, RZ, 0x5 ;  /* 0x000000060d0d7211 */ /* 0x000fe200078f28ff */
[----:B------:R-:W-:Y:S01]  /*107a0*/  FMUL.FTZ R107, R10, R107 ;  /* 0x0000006b0a6b7220 */ /* 0x000fe20000410000 */
[----:B------:R-:W-:Y:S01]  /*107b0*/  LOP3.LUT R17, R8, 0xfffffffc, RZ, 0xc0, !PT ;  /* 0xfffffffc08117812 */ /* 0x000fe200078ec0ff */
[C---:B------:R-:W-:Y:S01]  /*107c0*/  FMUL.FTZ R110, R10.reuse, R110 ;  /* 0x0000006e0a6e7220 */ /* 0x040fe20000410000 */
[----:B------:R-:W-:Y:S01]  /*107d0*/  SHF.R.S32.HI R14, RZ, 0x5, R13 ;  /* 0x00000005ff0e7819 */ /* 0x000fe2000001140d */
[C---:B------:R-:W-:Y:S01]  /*107e0*/  FMUL.FTZ R111, R10.reuse, R111 ;  /* 0x0000006f0a6f7220 */ /* 0x040fe20000410000 */
[----:B------:R-:W-:Y:S01]  /*107f0*/  IADD3 R17, -R17, R6, RZ ;  /* 0x0000000611117210 */ /* 0x000fe20007ffe1ff */
        /* <DEDUP_REMOVED lines=13> */
[----:B------:R-:W-:Y:S01]  /*108d0*/  LOP3.LUT R13, R13, 0xffffffe0, RZ, 0xc0, !PT ;  /* 0xffffffe00d0d7812 */ /* 0x000fe200078ec0ff */
[C---:B------:R-:W-:Y:S01]  /*108e0*/  FMUL.FTZ R143, R10.reuse, R143 ;  /* 0x0000008f0a8f7220 */ /* 0x040fe20000410000 */
[----:B------:R-:W-:Y:S01]  /*108f0*/  F2FP.PACK_AB R138, R139, R138 ;  /* 0x0000008a8b8a723e */ /* 0x000fe200000000ff */
[C---:B------:R-:W-:Y:S01]  /*10900*/  FMUL.FTZ R154, R10.reuse, R154 ;  /* 0x0000009a0a9a7220 */ /* 0x040fe20000410000 */
[----:B------:R-:W-:Y:S01]  /*10910*/  IADD3 R13, -R13, R6, RZ ;  /* 0x000000060d0d7210 */ /* 0x000fe20007ffe1ff */
[C---:B------:R-:W-:Y:S01]  /*10920*/  FMUL.FTZ R155, R10.reuse, R155 ;  /* 0x0000009b0a9b7220 */ /* 0x040fe20000410000 */
[----:B------:R-:W-:Y:S01]  /*10930*/  F2FP.PACK_AB R142, R143, R142 ;  /* 0x0000008e8f8e723e */ /* 0x000fe200000000ff */
[C---:B------:R-:W-:Y:S01]  /*10940*/  FMUL.FTZ R158, R10.reuse, R158 ;  /* 0x0000009e0a9e7220 */ /* 0x040fe20000410000 */
[----:B------:R-:W-:Y:S01]  /*10950*/  MOV R6, 0x7f800000 ;  /* 0x7f80000000067802 */ /* 0x000fe20000000f00 */
        /* <DEDUP_REMOVED lines=13> */
[----:B------:R-:W-:Y:S01]  /*10a30*/  SHF.R.S32.HI R10, RZ, 0x2, R8 ;  /* 0x00000002ff0a7819 */ /* 0x000fe20000011408 */
[----:B------:R-:W-:Y:S01]  /*10a40*/  FMUL.FTZ R113, R7, R113 ;  /* 0x0000007107717220 */ /* 0x000fe20000410000 */
[----:B------:R-:W-:Y:S01]  /*10a50*/  F2FP.PACK_AB R90, R91, R90 ;  /* 0x0000005a5b5a723e */ /* 0x000fe200000000ff */
[C---:B------:R-:W-:Y:S01]  /*10a60*/  FMUL.FTZ R116, R7.reuse, R116 ;  /* 0x0000007407747220 */ /* 0x040fe20000410000 */
        /* <DEDUP_REMOVED lines=9> */
[----:B------:R-:W-:Y:S01]  /*10b00*/  FMUL.FTZ R133, R7, R133 ;  /* 0x0000008507857220 */ /* 0x000fe20000410000 */
[----:B------:R-:W-:Y:S01]  /*10b10*/  F2FP.PACK_AB R128, R129, R128 ;  /* 0x000000808180723e */ /* 0x000fe200000000ff */
[C---:B------:R-:W-:Y:S01]  /*10b20*/  FMUL.FTZ R144, R7.reuse, R144 ;  /* 0x0000009007907220 */ /* 0x040fe20000410000 */
        /* <DEDUP_REMOVED lines=12> */
[----:B------:R-:W-:Y:S01]  /*10bf0*/  SHF.L.U32 R18, R16, 0x6, RZ ;  /* 0x0000000610127819 */ /* 0x000fe200000006ff */
[----:B------:R-:W-:Y:S01]  /*10c00*/  FMUL.FTZ R69, R7, R69 ;  /* 0x0000004507457220 */ /* 0x000fe20000410000 */
[----:B------:R-:W-:Y:S01]  /*10c10*/  IADD3 R12, R15, -R12, RZ ;  /* 0x8000000c0f0c7210 */ /* 0x000fe20007ffe0ff */
[C---:B------:R-:W-:Y:S01]  /*10c20*/  FMUL.FTZ R80, R7.reuse, R80 ;  /* 0x0000005007507220 */ /* 0x040fe20000410000 */
[----:B------:R-:W-:Y:S01]  /*10c30*/  LEA R15, R14, R17, 0x8 ;  /* 0x000000110e0f7211 */ /* 0x000fe200078e40ff */
[C---:B------:R-:W-:Y:S01]  /*10c40*/  FMUL.FTZ R81, R7.reuse, R81 ;  /* 0x0000005107517220 */ /* 0x040fe20000410000 */
[----:B------:R-:W-:Y:S01]  /*10c50*/  LOP3.LUT R18, R18, 0xc0, RZ, 0xc0, !PT ;  /* 0x000000c012127812 */ /* 0x000fe200078ec0ff */
[C---:B------:R-:W-:Y:S01]  /*10c60*/  FMUL.FTZ R84, R7.reuse, R84 ;  /* 0x0000005407547220 */ /* 0x040fe20000410000 */
[----:B------:R-:W-:Y:S01]  /*10c70*/  LOP3.LUT R14, R16, 0x1, RZ, 0xc0, !PT ;  /* 0x00000001100e7812 */ /* 0x000fe200078ec0ff */
[C---:B------:R-:W-:Y:S01]  /*10c80*/  FMUL.FTZ R85, R7.reuse, R85 ;  /* 0x0000005507557220 */ /* 0x040fe20000410000 */
[----:B------:R-:W-:Y:S01]  /*10c90*/  LEA R12, R12, R15, 0x4 ;  /* 0x0000000f0c0c7211 */ /* 0x000fe200078e20ff */
[C---:B------:R-:W-:Y:S01]  /*10ca0*/  FMUL.FTZ R96, R7.reuse, R96 ;  /* 0x0000006007607220 */ /* 0x040fe20000410000 */
[----:B------:R-:W-:Y:S01]  /*10cb0*/  LEA.HI R15, R18, R18, RZ, 0x1d ;  /* 0x00000012120f7211 */ /* 0x000fe200078fe8ff */
[----:B------:R-:W-:Y:S01]  /*10cc0*/  FMUL.FTZ R7, R7, R97 ;  /* 0x0000006107077220 */ /* 0x000fe20000410000 */
[----:B------:R-:W-:Y:S01]  /*10cd0*/  ISETP.NE.U32.AND P1, PT, R14, 0x1, PT ;  /* 0x000000010e00780c */ /* 0x000fe20003f25070 */
[----:B--2---:R-:W-:Y:S01]  /*10ce0*/  @P3 FMUL.FTZ R11, R11, 0.69314718246459960938 ;  /* 0x3f3172180b0b3820 */ /* 0x004fe20000410000 */
[----:B------:R-:W-:Y:S01]  /*10cf0*/  LEA R12, R12, R15, 0x1 ;  /* 0x0000000f0c0c7211 */ /* 0x000fe200078e08ff */
[----:B----4-:R-:W-:Y:S01]  /*10d00*/  @P2 FMUL.FTZ R9, R9, 0.69314718246459960938 ;  /* 0x3f31721809092820 */ /* 0x010fe20000410000 */
[----:B------:R-:W-:Y:S01]  /*10d10*/  LOP3.LUT P0, RZ, R16, 0x2, RZ, 0xc0, !PT ;  /* 0x0000000210ff7812 */ /* 0x000fe2000780c0ff */
[----:B------:R-:W-:Y:S01]  /*10d20*/  @P3 FFMA.FTZ R6, R2, c[0x0][0x238], R11 ;  /* 0x00008e0002063a23 */ /* 0x000fe2000001000b */
        /* <DEDUP_REMOVED lines=20> */
[----:B------:R-:W-:Y:S01]  /*10e70*/  LOP3.LUT P0, RZ, R13, 0x3, RZ, 0xc0, !PT ;  /* 0x000000030dff7812 */ /* 0x000fe2000780c0ff */
[----:B------:R-:W-:Y:S01]  /*10e80*/  STS [R19+0x1000], R108 ;  /* 0x0010006c13007388 */ /* 0x000fe20000000800 */
[----:B------:R-:W-:Y:S02]  /*10e90*/  MOV R12, 0x7f800000 ;  /* 0x7f800000000c7802 */ /* 0x000fe40000000f00 */
[----:B------:R-:W-:Y:S01]  /*10ea0*/  MOV R13, 0x7f800000 ;  /* 0x7f800000000d7802 */ /* 0x000fe20000000f00 */
        /* <DEDUP_REMOVED lines=35> */
[----:B------:R2:W-:Y:S04]  /*110e0*/  STS [R23+0x4000], R7 ;  /* 0x0040000717007388 */ /* 0x0005e80000000800 */
[----:B------:R3:W-:Y:S01]  /*110f0*/  STS [R23+0x4200], R98 ;  /* 0x0042006217007388 */ /* 0x0007e20000000800 */
[----:B-1----:R-:W-:-:S02]  /*11100*/  @P5 FMUL.FTZ R15, R4, 0.69314718246459960938 ;  /* 0x3f317218040f5820 */ /* 0x002fc40000410000 */
[----:B------:R-:W-:Y:S01]  /*11110*/  @P4 FMUL.FTZ R4, R5, 0.69314718246459960938 ;  /* 0x3f31721805044820 */ /* 0x000fe20000410000 */
[----:B------:R3:W-:Y:S01]  /*11120*/  STS [R21+0x5000], R88 ;  /* 0x0050005815007388 */ /* 0x0007e20000000800 */
[----:B------:R-:W-:Y:S02]  /*11130*/  @P5 FFMA.FTZ R12, R164, c[0x0][0x238], R15 ;  /* 0x00008e00a40c5a23 */ /* 0x000fe4000001000f */
[----:B------:R-:W-:Y:S01]  /*11140*/  @P4 FFMA.FTZ R13, R3, c[0x0][0x238], R4 ;  /* 0x00008e00030d4a23 */ /* 0x000fe20000010004 */
[----:B------:R3:W-:Y:S04]  /*11150*/  STS [R21+0x5200], R90 ;  /* 0x0052005a15007388 */ /* 0x0007e80000000800 */
[----:B------:R3:W-:Y:S04]  /*11160*/  STS [R23+0x5000], R92 ;  /* 0x0050005c17007388 */ /* 0x0007e80000000800 */
[----:B------:R3:W-:Y:S04]  /*11170*/  STS [R23+0x5200], R94 ;  /* 0x0052005e17007388 */ /* 0x0007e80000000800 */
[----:B------:R-:W-:Y:S01]  /*11180*/  BAR.SYNC.DEFER_BLOCKING 0x0 ;  /* 0x0000000000007b1d */ /* 0x000fe20000010000 */
[----:B--2---:R-:W-:Y:S01]  /*11190*/  MOV R7, 0x7f800000 ;  /* 0x7f80000000077802 */ /* 0x004fe20000000f00 */
[----:B------:R-:W-:-:S04]  /*111a0*/  @P2 FFMA.FTZ R7, R0, c[0x0][0x238], R9 ;  /* 0x00008e0000072a23 */ /* 0x000fc80000010009 */
[----:B------:R3:W1:Y:S04]  /*111b0*/  LDS.128 R60, [R64] ;  /* 0x00000000403c7984 */ /* 0x0006680000000c00 */
[----:B------:R3:W2:Y:S04]  /*111c0*/  LDS.128 R56, [R64+0x800] ;  /* 0x0008000040387984 */ /* 0x0006a80000000c00 */
[----:B------:R3:W4:Y:S04]  /*111d0*/  LDS.128 R52, [R64+0x1000] ;  /* 0x0010000040347984 */ /* 0x0007280000000c00 */
[----:B------:R3:W1:Y:S04]  /*111e0*/  LDS.128 R48, [R64+0x1800] ;  /* 0x0018000040307984 */ /* 0x0006680000000c00 */
[----:B------:R3:W1:Y:S04]  /*111f0*/  LDS.128 R44, [R64+0x2000] ;  /* 0x00200000402c7984 */ /* 0x0006680000000c00 */
[----:B------:R3:W1:Y:S04]  /*11200*/  LDS.128 R40, [R64+0x2800] ;  /* 0x0028000040287984 */ /* 0x0006680000000c00 */
[----:B------:R3:W1:Y:S04]  /*11210*/  LDS.128 R36, [R64+0x3000] ;  /* 0x0030000040247984 */ /* 0x0006680000000c00 */
[----:B------:R3:W1:Y:S04]  /*11220*/  LDS.128 R32, [R64+0x3800] ;  /* 0x0038000040207984 */ /* 0x0006680000000c00 */
[----:B------:R3:W1:Y:S04]  /*11230*/  LDS.128 R28, [R64+0x4000] ;  /* 0x00400000401c7984 */ /* 0x0006680000000c00 */
[----:B------:R3:W1:Y:S04]  /*11240*/  LDS.128 R24, [R64+0x4800] ;  /* 0x0048000040187984 */ /* 0x0006680000000c00 */
[----:B------:R3:W1:Y:S04]  /*11250*/  LDS.128 R20, [R64+0x5000] ;  /* 0x0050000040147984 */ /* 0x0006680000000c00 */
[----:B------:R-:W1:Y:S01]  /*11260*/  LDS.128 R64, [R64+0x5800] ;  /* 0x0058000040407984 */ /* 0x000e620000000c00 */
[----:B------:R-:W-:Y:S05]  /*11270*/  @P0 BRA `(.L_x_500) ;  /* 0x000002d000000947 */ /* 0x000fea0003800000 */
[----:B--2---:R-:W2:Y:S02]  /*11280*/  S2R R0, SR_TID.X ;  /* 0x0000000000007919 */ /* 0x004ea40000002100 */
[----:B--2---:R-:W-:-:S04]  /*11290*/  SHF.R.S32.HI R3, RZ, 0x1f, R0 ;  /* 0x0000001fff037819 */ /* 0x004fc80000011400 */
[----:B------:R-:W-:-:S04]  /*112a0*/  LEA.HI R2, R3, R0, RZ, 0x5 ;  /* 0x0000000003027211 */ /* 0x000fc800078f28ff */
[----:B------:R-:W-:Y:S02]  /*112b0*/  LOP3.LUT R5, R2, 0xffffffe0, RZ, 0xc0, !PT ;  /* 0xffffffe002057812 */ /* 0x000fe400078ec0ff */
[--C-:B------:R-:W-:Y:S02]  /*112c0*/  SHF.R.S32.HI R3, RZ, 0x5, R2.reuse ;  /* 0x00000005ff037819 */ /* 0x100fe40000011402 */
[----:B------:R-:W-:Y:S01]  /*112d0*/  SHF.R.S32.HI R2, RZ, 0x1f, R2 ;  /* 0x0000001fff027819 */ /* 0x000fe20000011402 */
[----:B------:R-:W-:-:S03]  /*112e0*/  IMAD.IADD R5, R0, 0x1, -R5 ;  /* 0x0000000100057824 */ /* 0x000fc600078e0a05 */
[----:B------:R-:W-:Y:S02]  /*112f0*/  LEA.HI R2, R2, R3, RZ, 0x2 ;  /* 0x0000000302027211 */ /* 0x000fe400078f10ff */
[----:B------:R-:W-:Y:S02]  /*11300*/  SHF.R.S32.HI R0, RZ, 0x1f, R5 ;  /* 0x0000001fff007819 */ /* 0x000fe40000011405 */
[----:B------:R-:W-:Y:S02]  /*11310*/  LOP3.LUT R2, R2, 0xffffffc, RZ, 0xc0, !PT ;  /* 0x0ffffffc02027812 */ /* 0x000fe400078ec0ff */
[----:B------:R-:W-:-:S03]  /*11320*/  LEA.HI R0, R0, R5, RZ, 0x2 ;  /* 0x0000000500007211 */ /* 0x000fc600078f10ff */
[----:B------:R-:W-:Y:S01]  /*11330*/  IMAD.IADD R2, R3, 0x1, -R2 ;  /* 0x0000000103027824 */ /* 0x000fe200078e0a02 */
        /* <DEDUP_REMOVED lines=16> */
[C---:B------:R-:W-:Y:S02]  /*11440*/  @!P5 IADD3 R3, P0, R2.reuse, UR4, RZ ;  /* 0x000000040203dc10 */ /* 0x040fe4000ff1e0ff */
[----:B------:R-:W-:Y:S02]  /*11450*/  @!P6 LEA.HI.X R15, R11, c[0x0][0x204], R0, 0x2, P1 ;  /* 0x000081000b0fea11 */ /* 0x000fe400008f1400 */
[----:B------:R-:W-:Y:S02]  /*11460*/  @!P5 LEA.HI.X.SX32 R0, R2, UR5, 0x1, P0 ;  /* 0x000000050200dc11 */ /* 0x000fe400080f0eff */
[----:B------:R-:W-:Y:S01]  /*11470*/  @!P4 IADD3 R2, P1, R9, UR4, RZ ;  /* 0x000000040902cc10 */ /* 0x000fe2000ff3e0ff */
[----:B------:R2:W-:Y:S01]  /*11480*/  @!P6 STG.E [R14.64], R12 ;  /* 0x0000000c0e00e986 */ /* 0x0005e2000c101910 */
[----:B------:R-:W-:-:S02]  /*11490*/  @!P3 IADD3 R4, P0, R5, UR4, RZ ;  /* 0x000000040504bc10 */ /* 0x000fc4000ff1e0ff */
[----:B------:R-:W-:Y:S02]  /*114a0*/  @!P5 LEA R18, P2, R3, c[0x0][0x200], 0x2 ;  /* 0x000080000312da11 */ /* 0x000fe400078410ff */
[----:B------:R-:W-:Y:S02]  /*114b0*/  @!P4 LEA.HI.X.SX32 R9, R9, UR5, 0x1, P1 ;  /* 0x000000050909cc11 */ /* 0x000fe400088f0eff */
[----:B------:R-:W-:Y:S02]  /*114c0*/  @!P3 LEA.HI.X.SX32 R5, R5, UR5, 0x1, P0 ;  /* 0x000000050505bc11 */ /* 0x000fe400080f0eff */
        /* <DEDUP_REMOVED lines=8> */
.L_x_500:
[----:B--2---:R-:W-:Y:S05]  /*11550*/  BSYNC B0 ;  /* 0x0000000000007941 */ /* 0x004fea0003800000 */
.L_x_499:
[----:B------:R2:W5:Y:S04]  /*11560*/  LDL R14, [R1+0x70] ;  /* 0x00007000010e7983 */ /* 0x0005680000100800 */
[----:B------:R2:W5:Y:S01]  /*11570*/  LDL R9, [R1+0x6c] ;  /* 0x00006c0001097983 */ /* 0x0005620000100800 */
[----:B------:R-:W-:Y:S01]  /*11580*/  IMAD.SHL.U32 R17, R17, 0x8, RZ ;  /* 0x0000000811117824 */ /* 0x000fe200078e00ff */
[----:B------:R-:W-:Y:S01]  /*11590*/  UIMAD UR10, UR10, -0x80, UR15 ;  /* 0xffffff800a0a78a4 */ /* 0x000fe2000f8e020f */
[----:B------:R-:W-:Y:S01]  /*115a0*/  BSSY B0, `(.L_x_501) ;  /* 0x0000020000007945 */ /* 0x000fe20003800000 */
[----:B------:R-:W3:Y:S01]  /*115b0*/  S2R R2, SR_TID.X ;  /* 0x0000000000027919 */ /* 0x000ee20000002100 */
[----:B------:R-:W-:Y:S01]  /*115c0*/  USHF.R.S32.HI UR6, URZ, 0x1f, UR13 ;  /* 0x0000001f3f067899 */ /* 0x000fe2000801140d */
[C---:B------:R-:W-:Y:S01]  /*115d0*/  IADD3 R4, P0, R17.reuse, UR18, RZ ;  /* 0x0000001211047c10 */ /* 0x040fe2000ff1e0ff */
[----:B------:R-:W-:Y:S01]  /*115e0*/  ULDC.64 UR4, c[0x0][0x1f0] ;  /* 0x00007c0000047ab9 */ /* 0x000fe20000000a00 */
[----:B------:R-:W4:Y:S01]  /*115f0*/  S2R R0, SR_CTAID.Z ;  /* 0x0000000000007919 */ /* 0x000f220000002700 */
[----:B------:R-:W-:Y:S01]  /*11600*/  UIMAD UR4, UR6, UR4, URZ ;  /* 0x00000004060472a4 */ /* 0x000fe2000f8e023f */
[----:B------:R-:W-:-:S02]  /*11610*/  LEA.HI.X.SX32 R5, R17, UR7, 0x1, P0 ;  /* 0x0000000711057c11 */ /* 0x000fc400080f0eff */
[----:B------:R-:W-:Y:S01]  /*11620*/  ISETP.GE.AND P0, PT, R10, UR10, PT ;  /* 0x0000000a0a007c0c */ /* 0x000fe2000bf06270 */
[----:B------:R-:W-:Y:S01]  /*11630*/  UIMAD UR4, UR13, UR5, UR4 ;  /* 0x000000050d0472a4 */ /* 0x000fe2000f8e0204 */
[----:B---3--:R-:W-:-:S04]  /*11640*/  SHF.R.S32.HI R3, RZ, 0x1f, R2 ;  /* 0x0000001fff037819 */ /* 0x008fc80000011402 */
[----:B------:R-:W-:Y:S01]  /*11650*/  LEA.HI R3, R3, R2, RZ, 0x2 ;  /* 0x0000000203037211 */ /* 0x000fe200078f10ff */
[----:B----4-:R-:W-:-:S03]  /*11660*/  IMAD.WIDE.U32 R4, R0, c[0x0][0x1f0], R4 ;  /* 0x00007c0000047a25 */ /* 0x010fc600078e0004 */
[----:B------:R-:W-:Y:S01]  /*11670*/  SHF.R.S32.HI R2, RZ, 0x2, R3 ;  /* 0x00000002ff027819 */ /* 0x000fe20000011403 */
[----:B------:R-:W-:Y:S01]  /*11680*/  IMAD.U32 R0, RZ, RZ, UR11 ;  /* 0x0000000bff007e24 */ /* 0x000fe2000f8e00ff */
[----:B------:R-:W-:Y:S02]  /*11690*/  IADD3 R7, R5, UR4, RZ ;  /* 0x0000000405077c10 */ /* 0x000fe4000fffe0ff */
[----:B------:R-:W-:-:S05]  /*116a0*/  SHF.R.S32.HI R3, RZ, 0x1f, R2 ;  /* 0x0000001fff037819 */ /* 0x000fca0000011402 */
[----:B------:R-:W-:Y:S01]  /*116b0*/  IMAD.WIDE R10, R0, 0x80, R2 ;  /* 0x00000080000a7825 */ /* 0x000fe200078e0202 */
[----:B------:R-:W-:Y:S05]  /*116c0*/  @P0 BRA `(.L_x_502) ;  /* 0x000000d000000947 */ /* 0x000fea0003800000 */
[----:B--2---:R-:W-:Y:S01]  /*116d0*/  IMAD R0, R11, c[0x0][0x1e8], RZ ;  /* 0x00007a000b007a24 */ /* 0x004fe200078e02ff */
        /* <DEDUP_REMOVED lines=12> */
.L_x_502:
[----:B--2---:R-:W-:Y:S05]  /*117a0*/  BSYNC B0 ;  /* 0x0000000000007941 */ /* 0x004fea0003800000 */
.L_x_501:
[----:B------:R-:W-:Y:S01]  /*117b0*/  LEA.HI.SX32 R0, R8, 0x20, 0x1e ;  /* 0x0000002008007811 */ /* 0x000fe200078ff2ff */
[----:B------:R-:W-:Y:S03]  /*117c0*/  BSSY B0, `(.L_x_503) ;  /* 0x0000013000007945 */ /* 0x000fe60003800000 */
[----:B------:R-:W-:-:S13]  /*117d0*/  ISETP.GE.AND P0, PT, R0, UR10, PT ;  /* 0x0000000a00007c0c */ /* 0x000fda000bf06270 */
[----:B------:R-:W-:Y:S05]  /*117e0*/  @P0 BRA `(.L_x_504) ;  /* 0x0000010000000947 */ /* 0x000fea0003800000 */
[----:B------:R-:W-:Y:S01]  /*117f0*/  IADD3 R2, P0, R10, 0x20, RZ ;  /* 0x000000200a027810 */ /* 0x000fe20007f1e0ff */
[----:B-1----:R-:W-:Y:S01]  /*11800*/  IMAD.MOV.U32 R12, RZ, RZ, R4 ;  /* 0x000000ffff0c7224 */ /* 0x002fe200078e0004 */
        /* <DEDUP_REMOVED lines=14> */
.L_x_504:
[----:B------:R-:W-:Y:S05]  /*118f0*/  BSYNC B0 ;  /* 0x0000000000007941 */ /* 0x000fea0003800000 */
.L_x_503:
[----:B------:R-:W-:Y:S01]  /*11900*/  LEA.HI.SX32 R0, R8, 0x40, 0x1e ;  /* 0x0000004008007811 */ /* 0x000fe200078ff2ff */
        /* <DEDUP_REMOVED lines=19> */
.L_x_506:
[----:B------:R-:W-:Y:S05]  /*11a40*/  BSYNC B0 ;  /* 0x0000000000007941 */ /* 0x000fea0003800000 */
.L_x_505:
[----:B------:R-:W-:-:S04]  /*11a50*/  LEA.HI.SX32 R8, R8, 0x60, 0x1e ;  /* 0x0000006008087811 */ /* 0x000fc800078ff2ff */
[----:B------:R-:W-:-:S13]  /*11a60*/  ISETP.GE.AND P0, PT, R8, UR10, PT ;  /* 0x0000000a08007c0c */ /* 0x000fda000bf06270 */
[----:B------:R-:W-:Y:S05]  /*11a70*/  @P0 EXIT ;  /* 0x000000000000094d */ /* 0x000fea0003800000 */
[----:B------:R-:W-:Y:S01]  /*11a80*/  IADD3 R0, P0, R10, 0x60, RZ ;  /* 0x000000600a007810 */ /* 0x000fe20007f1e0ff */
[----:B------:R-:W-:Y:S01]  /*11a90*/  IMAD.MOV.U32 R5, RZ, RZ, R7 ;  /* 0x000000ffff057224 */ /* 0x000fe200078e0007 */
[----:B------:R-:W-:-:S03]  /*11aa0*/  ISETP.GE.AND P1, PT, R17, c[0x0][0x220], PT ;  /* 0x0000880011007a0c */ /* 0x000fc60003f26270 */
[----:B------:R-:W-:Y:S01]  /*11ab0*/  IMAD.X R10, RZ, RZ, R11, P0 ;  /* 0x000000ffff0a7224 */ /* 0x000fe200000e060b */
[----:B-----5:R-:W-:Y:S01]  /*11ac0*/  ISETP.GE.AND P0, PT, R14, c[0x0][0x220], PT ;  /* 0x000088000e007a0c */ /* 0x020fe20003f06270 */
[----:B------:R-:W-:-:S04]  /*11ad0*/  IMAD.WIDE.U32 R4, R0, c[0x0][0x1e8], R4 ;  /* 0x00007a0000047a25 */ /* 0x000fc800078e0004 */
[----:B-1----:R-:W-:Y:S01]  /*11ae0*/  IMAD R3, R10, c[0x0][0x1e8], RZ ;  /* 0x00007a000a037a24 */ /* 0x002fe200078e02ff */
[----:B------:R-:W-:-:S03]  /*11af0*/  LEA R2, P2, R4, c[0x0][0x1d0], 0x1 ;  /* 0x0000740004027a11 */ /* 0x000fc600078408ff */
[----:B------:R-:W-:-:S04]  /*11b00*/  IMAD R3, R0, c[0x0][0x1ec], R3 ;  /* 0x00007b0000037a24 */ /* 0x000fc800078e0203 */
        /* <DEDUP_REMOVED lines=8> */
.L_x_473:
        /* <DEDUP_REMOVED lines=9> */
[----:B------:R-:W-:Y:S01]  /*11c20*/  IMAD.U32 R15, RZ, RZ, UR11 ;  /* 0x0000000bff0f7e24 */ /* 0x000fe2000f8e00ff */
[----:B------:R-:W-:Y:S01]  /*11c30*/  UISETP.NE.AND UP4, UPT, UR21, URZ, UPT ;  /* 0x0000003f1500728c */ /* 0x000fe2000bf85270 */
[----:B------:R-:W-:Y:S01]  /*11c40*/  IMAD.IADD R53, R53, 0x1, -R0 ;  /* 0x0000000135357824 */ /* 0x000fe200078e0a00 */
[----:B------:R-:W-:Y:S01]  /*11c50*/  @UP3 UIMAD.WIDE.U32 UR18, UR8, UR6, URZ ;  /* 0x00000006081232a5 */ /* 0x000fe2000f8e003f */
[--C-:B------:R-:W-:Y:S01]  /*11c60*/  SHF.R.S32.HI R13, RZ, 0x1f, R12.reuse ;  /* 0x0000001fff0d7819 */ /* 0x100fe2000001140c */
[----:B------:R-:W-:Y:S01]  /*11c70*/  @!UP3 USHF.R.S32.HI UR22, URZ, 0x1f, UR10 ;  /* 0x0000001f3f16b899 */ /* 0x000fe2000801140a */
[----:B------:R-:W-:Y:S01]  /*11c80*/  IMAD.SHL.U32 R6, R53, 0x8, RZ ;  /* 0x0000000835067824 */ /* 0x000fe200078e00ff */
[----:B------:R-:W-:Y:S01]  /*11c90*/  ULDC.64 UR4, c[0x0][0x1e0] ;  /* 0x0000780000047ab9 */ /* 0x000fe20000000a00 */
[----:B------:R-:W-:Y:S01]  /*11ca0*/  BSSY B0, `(.L_x_507) ;  /* 0x000003d000007945 */ /* 0x000fe20003800000 */
[----:B------:R-:W-:Y:S01]  /*11cb0*/  @!UP3 UIMAD UR22, UR22, UR4, URZ ;  /* 0x000000041616b2a4 */ /* 0x000fe2000f8e023f */
[----:B------:R-:W-:Y:S01]  /*11cc0*/  IMAD.WIDE R14, R15, 0x80, R12 ;  /* 0x000000800f0e7825 */ /* 0x000fe200078e020c */
[----:B------:R-:W-:Y:S01]  /*11cd0*/  @UP3 UIMAD UR7, UR8, UR7, UR19 ;  /* 0x00000007080732a4 */ /* 0x000fe2000f8e0213 */
[C---:B------:R-:W-:Y:S01]  /*11ce0*/  IADD3 R5, R6.reuse, 0x20, RZ ;  /* 0x0000002006057810 */ /* 0x040fe20007ffe0ff */
[----:B------:R-:W-:Y:S01]  /*11cf0*/  USHF.R.S32.HI UR19, URZ, 0x1f, UR9 ;  /* 0x0000001f3f137899 */ /* 0x000fe20008011409 */
[----:B------:R-:W-:Y:S01]  /*11d00*/  IADD3 R4, R6, 0x40, RZ ;  /* 0x0000004006047810 */ /* 0x000fe20007ffe0ff */
[----:B------:R-:W-:-:S02]  /*11d10*/  @UP3 UMOV UR23, UR18 ;  /* 0x0000001200173c82 */ /* 0x000fc40008000000 */
[----:B------:R-:W-:Y:S02]  /*11d20*/  UISETP.EQ.AND UP4, UPT, UR20, URZ, UP4 ;  /* 0x0000003f1400728c */ /* 0x000fe4000a782270 */
[----:B------:R-:W-:Y:S02]  /*11d30*/  @!UP2 UISETP.NE.AND UP1, UPT, UR21, URZ, UPT ;  /* 0x0000003f1500a28c */ /* 0x000fe4000bf25270 */
[----:B------:R-:W-:Y:S02]  /*11d40*/  ULDC UR14, c[0x0][0x214] ;  /* 0x00008500000e7ab9 */ /* 0x000fe40000000800 */
[----:B------:R-:W-:Y:S02]  /*11d50*/  @UP2 ULDC UR18, c[0x0][0x210] ;  /* 0x0000840000122ab9 */ /* 0x000fe40000000800 */
[----:B------:R-:W-:Y:S02]  /*11d60*/  @!UP3 UIMAD.WIDE.U32 UR24, UR10, UR4, URZ ;  /* 0x000000040a18b2a5 */ /* 0x000fe4000f8e003f */
[----:B------:R-:W-:-:S02]  /*11d70*/  ULDC UR13, c[0x0][0x234] ;  /* 0x00008d00000d7ab9 */ /* 0x000fc40000000800 */
[----:B------:R-:W-:Y:S02]  /*11d80*/  @!UP3 UIMAD UR22, UR10, UR5, UR22 ;  /* 0x000000050a16b2a4 */ /* 0x000fe4000f8e0216 */
[----:B------:R-:W-:Y:S02]  /*11d90*/  @UP2 UIMAD UR18, UR18, UR14, URZ ;  /* 0x0000000e121222a4 */ /* 0x000fe4000f8e023f */
[----:B------:R-:W-:Y:S02]  /*11da0*/  ULDC.64 UR4, c[0x0][0x1f0] ;  /* 0x00007c0000047ab9 */ /* 0x000fe40000000a00 */
[----:B------:R-:W-:Y:S02]  /*11db0*/  UISETP.NE.OR UP0, UPT, UR8, -0x1, !UP4 ;  /* 0xffffffff0800788c */ /* 0x000fe4000e705670 */
[----:B------:R-:W-:Y:S02]  /*11dc0*/  @!UP2 USEL UR18, UR14, UR13, !UP1 ;  /* 0x0000000d0e12a287 */ /* 0x000fe4000c800000 */
[----:B------:R-:W-:-:S02]  /*11dd0*/  ULDC UR6, c[0x0][0x1c0] ;  /* 0x0000700000067ab9 */ /* 0x000fc40000000800 */
[----:B------:R-:W-:Y:S02]  /*11de0*/  UIMAD UR4, UR19, UR4, URZ ;  /* 0x00000004130472a4 */ /* 0x000fe4000f8e023f */
[----:B------:R-:W-:Y:S02]  /*11df0*/  @!UP3 UMOV UR23, UR24 ;  /* 0x000000180017bc82 */ /* 0x000fe40008000000 */
[----:B------:R-:W-:Y:S01]  /*11e00*/  @UP2 UMOV UR19, 0x1 ;  /* 0x0000000100132882 */ /* 0x000fe20000000000 */
[----:B------:R-:W-:Y:S01]  /*11e10*/  IADD3 R2, P0, R6, UR23, RZ ;  /* 0x0000001706027c10 */ /* 0x000fe2000ff1e0ff */
[----:B------:R-:W-:Y:S02]  /*11e20*/  @!UP2 UIMAD UR19, UR18, UR6, URZ ;  /* 0x000000061213a2a4 */ /* 0x000fe4000f8e023f */
[----:B------:R-:W-:Y:S02]  /*11e30*/  @!UP3 UIADD3 UR7, UR25, UR22, URZ ;  /* 0x000000161907b290 */ /* 0x000fe4000fffe03f */
[----:B------:R-:W-:-:S02]  /*11e40*/  UIADD3 UR15, -UR12, UR15, URZ ;  /* 0x0000000f0c0f7290 */ /* 0x000fc4000fffe13f */
[----:B------:R-:W-:Y:S02]  /*11e50*/  UIMAD UR19, UR10, UR19, URZ ;  /* 0x000000130a1372a4 */ /* 0x000fe4000f8e023f */
[----:B------:R-:W-:Y:S01]  /*11e60*/  @!UP0 UIMAD UR8, UR10, UR14, URZ ;  /* 0x0000000e0a0882a4 */ /* 0x000fe2000f8e023f */
[----:B------:R-:W-:Y:S01]  /*11e70*/  LEA.HI.X.SX32 R3, R6, UR7, 0x1, P0 ;  /* 0x0000000706037c11 */ /* 0x000fe200080f0eff */
[----:B------:R-:W-:Y:S01]  /*11e80*/  @UP2 ULDC UR26, c[0x0][0x210] ;  /* 0x00008400001a2ab9 */ /* 0x000fe20000000800 */
[----:B------:R-:W-:Y:S01]  /*11e90*/  ISETP.GE.AND P0, PT, R12, UR15, PT ;  /* 0x0000000f0c007c0c */ /* 0x000fe2000bf06270 */
[----:B------:R-:W-:Y:S02]  /*11ea0*/  USEL UR19, UR19, URZ, !UP4 ;  /* 0x0000003f13137287 */ /* 0x000fe4000e000000 */
[----:B------:R-:W-:Y:S01]  /*11eb0*/  @!UP2 UMOV UR26, 0x1 ;  /* 0x00000001001aa882 */ /* 0x000fe20000000000 */
[----:B-1----:R-:W-:Y:S01]  /*11ec0*/  IMAD.WIDE.U32 R10, R10, c[0x0][0x1f0], R2 ;  /* 0x00007c000a0a7a25 */ /* 0x002fe200078e0002 */
[----:B------:R-:W-:-:S02]  /*11ed0*/  UIMAD UR12, UR12, UR26, URZ ;  /* 0x0000001a0c0c72a4 */ /* 0x000fc4000f8e023f */
[----:B------:R-:W-:Y:S02]  /*11ee0*/  UIMAD UR18, UR9, UR18, UR19 ;  /* 0x00000012091272a4 */ /* 0x000fe4000f8e0213 */
[----:B------:R-:W-:Y:S02]  /*11ef0*/  @!UP4 UMOV UR20, URZ ;  /* 0x0000003f0014cc82 */ /* 0x000fe40008000000 */
[----:B------:R-:W-:Y:S02]  /*11f00*/  @UP4 UMOV UR20, UR8 ;  /* 0x0000000800144c82 */ /* 0x000fe40008000000 */
[----:B------:R-:W-:Y:S02]  /*11f10*/  UIMAD UR4, UR9, UR5, UR4 ;  /* 0x00000005090472a4 */ /* 0x000fe4000f8e0204 */
[----:B------:R-:W-:Y:S02]  /*11f20*/  @!UP4 UMOV UR21, URZ ;  /* 0x0000003f0015cc82 */ /* 0x000fe40008000000 */
[----:B------:R-:W-:-:S02]  /*11f30*/  USHF.R.S32.HI UR6, URZ, 0x1f, UR12 ;  /* 0x0000001f3f067899 */ /* 0x000fc4000801140c */
        /* <DEDUP_REMOVED lines=19> */
.L_x_508:
[----:B------:R-:W-:Y:S05]  /*12070*/  BSYNC B0 ;  /* 0x0000000000007941 */ /* 0x000fea0003800000 */
.L_x_507:
[----:B-1----:R-:W-:Y:S01]  /*12080*/  IADD3 R3, R12, 0x20, RZ ;  /* 0x000000200c037810 */ /* 0x002fe20007ffe0ff */
[----:B------:R-:W-:Y:S03]  /*12090*/  BSSY B0, `(.L_x_509) ;  /* 0x0000013000007945 */ /* 0x000fe60003800000 */
[----:B------:R-:W-:-:S13]  /*120a0*/  ISETP.GE.AND P0, PT, R3, UR15, PT ;  /* 0x0000000f03007c0c */ /* 0x000fda000bf06270 */
[----:B------:R-:W-:Y:S05]  /*120b0*/  @P0 BRA `(.L_x_510) ;  /* 0x0000010000000947 */ /* 0x000fea0003800000 */
[----:B------:R-:W-:Y:S01]  /*120c0*/  IADD3 R7, P0, R14, 0x20, RZ ;  /* 0x000000200e077810 */ /* 0x000fe20007f1e0ff */
[----:B------:R-:W-:Y:S01]  /*120d0*/  IMAD.MOV.U32 R16, RZ, RZ, R10 ;  /* 0x000000ffff107224 */ /* 0x000fe200078e000a */
        /* <DEDUP_REMOVED lines=14> */
.L_x_510:
[----:B------:R-:W-:Y:S05]  /*121c0*/  BSYNC B0 ;  /* 0x0000000000007941 */ /* 0x000fea0003800000 */
.L_x_509:
        /* <DEDUP_REMOVED lines=13> */
[----:B-1----:R-:W-:-:S03]  /*122a0*/  LEA R18, P3, R16, c[0x0][0x1d0], 0x1 ;  /* 0x0000740010127a11 */ /* 0x002fc600078608ff */
[----:B------:R-:W-:-:S04]  /*122b0*/  IMAD R0, R7, c[0x0][0x1ec], R0 ;  /* 0x00007b0007007a24 */ /* 0x000fc800078e0200 */
[----:B------:R-:W-:-:S05]  /*122c0*/  IMAD.IADD R0, R17, 0x1, R0 ;  /* 0x0000000111007824 */ /* 0x000fca00078e0200 */
[----:B------:R-:W-:-:S05]  /*122d0*/  LEA.HI.X R19, R16, c[0x0][0x1d4], R0, 0x1, P3 ;  /* 0x0000750010137a11 */ /* 0x000fca00018f0c00 */
[----:B------:R1:W-:Y:S04]  /*122e0*/  @!P2 STG.E.128 [R18.64], RZ ;  /* 0x000000ff1200a986 */ /* 0x0003e8000c101d10 */
[----:B------:R1:W-:Y:S04]  /*122f0*/  @!P1 STG.E.128 [R18.64+0x40], RZ ;  /* 0x000040ff12009986 */ /* 0x0003e8000c101d10 */
[----:B------:R1:W-:Y:S02]  /*12300*/  @!P0 STG.E.128 [R18.64+0x80], RZ ;  /* 0x000080ff12008986 */ /* 0x0003e4000c101d10 */
.L_x_512:
[----:B------:R-:W-:Y:S05]  /*12310*/  BSYNC B0 ;  /* 0x0000000000007941 */ /* 0x000fea0003800000 */
.L_x_511:
[----:B------:R-:W-:Y:S01]  /*12320*/  IADD3 R0, R12, 0x60, RZ ;  /* 0x000000600c007810 */ /* 0x000fe20007ffe0ff */
[----:B------:R-:W-:Y:S03]  /*12330*/  BSSY B0, `(.L_x_513) ;  /* 0x0000012000007945 */ /* 0x000fe60003800000 */
[----:B------:R-:W-:-:S13]  /*12340*/  ISETP.GE.AND P0, PT, R0, UR15, PT ;  /* 0x0000000f00007c0c */ /* 0x000fda000bf06270 */
        /* <DEDUP_REMOVED lines=16> */
.L_x_514:
[----:B------:R-:W-:Y:S05]  /*12450*/  BSYNC B0 ;  /* 0x0000000000007941 */ /* 0x000fea0003800000 */
.L_x_513:
[----:B------:R-:W-:-:S04]  /*12460*/  ISETP.NE.AND P6, PT, R53, RZ, PT ;  /* 0x000000ff3500720c */ /* 0x000fc80003fc5270 */
[----:B------:R-:W-:Y:S02]  /*12470*/  ISETP.GE.OR P5, PT, R12, UR15, P6 ;  /* 0x0000000f0c007c0c */ /* 0x000fe4000b7a6670 */
[----:B------:R-:W-:Y:S02]  /*12480*/  ISETP.GE.OR P4, PT, R3, UR15, P6 ;  /* 0x0000000f03007c0c */ /* 0x000fe4000b786670 */
[----:B------:R-:W-:Y:S02]  /*12490*/  ISETP.GE.OR P3, PT, R2, UR15, P6 ;  /* 0x0000000f02007c0c */ /* 0x000fe4000b766670 */
[----:B------:R-:W-:-:S07]  /*124a0*/  ISETP.GE.OR P6, PT, R0, UR15, P6 ;  /* 0x0000000f00007c0c */ /* 0x000fce000b7c6670 */
[----:B------:R-:W-:Y:S02]  /*124b0*/  @!P5 IMAD R7, R12, UR26, RZ ;  /* 0x0000001a0c07dc24 */ /* 0x000fe4000f8e02ff */
[----:B------:R-:W-:Y:S02]  /*124c0*/  @!P4 IMAD R8, R3, UR26, RZ ;  /* 0x0000001a0308cc24 */ /* 0x000fe4000f8e02ff */
[----:B--2---:R-:W-:Y:S01]  /*124d0*/  @!P3 IMAD R4, R2, UR26, RZ ;  /* 0x0000001a0204bc24 */ /* 0x004fe2000f8e02ff */
        /* <DEDUP_REMOVED lines=19> */
[----:B------:R-:W-:Y:S02]  /*12610*/  IMAD R0, R0, UR26, RZ ;  /* 0x0000001a00007c24 */ /* 0x000fe4000f8e02ff */
[----:B--2---:R-:W-:-:S03]  /*12620*/  IMAD.MOV.U32 R5, RZ, RZ, 0x7f800000 ;  /* 0x7f800000ff057424 */ /* 0x004fc600078e00ff */
[----:B------:R-:W-:-:S04]  /*12630*/  IADD3 R3, P0, R0, UR12, RZ ;  /* 0x0000000c00037c10 */ /* 0x000fc8000ff1e0ff */
[----:B------:R-:W-:Y:S02]  /*12640*/  LEA.HI.X.SX32 R0, R0, UR6, 0x1, P0 ;  /* 0x0000000600007c11 */ /* 0x000fe400080f0eff */
[----:B------:R-:W-:-:S04]  /*12650*/  LEA R2, P0, R3, c[0x0][0x200], 0x2 ;  /* 0x0000800003027a11 */ /* 0x000fc800078010ff */
[----:B------:R-:W-:-:S05]  /*12660*/  LEA.HI.X R3, R3, c[0x0][0x204], R0, 0x2, P0 ;  /* 0x0000810003037a11 */ /* 0x000fca00000f1400 */
[----:B------:R-:W-:Y:S01]  /*12670*/  STG.E [R2.64], R5 ;  /* 0x0000000502007986 */ /* 0x000fe2000c101910 */
[----:B------:R-:W-:Y:S05]  /*12680*/  EXIT ;  /* 0x000000000000794d */ /* 0x000fea0003800000 */
.L_x_515:
        /* <DEDUP_REMOVED lines=15> */
.L_x_1039:


//--------------------- .text._ZN5flash16flash_fwd_kernelI23Flash_fwd_kernel_traitsILi96ELi128ELi64ELi4ELb0ELb0EN7cutlass6half_tE19Flash_kernel_traitsILi96ELi128ELi64ELi4ES3_EELb0ELb0ELb0ELb0ELb0ELb0ELb1ELb0EEEvNS_16Flash_fwd_paramsE --------------------------
	.section	.text._ZN5flash16flash_fwd_kernelI23Flash_fwd_kernel_traitsILi96ELi128ELi64ELi4ELb0ELb0EN7cutlass6half_tE19Flash_kernel_traitsILi96ELi128ELi64ELi4ES3_EELb0ELb0ELb0ELb0ELb0ELb0ELb1ELb0EEEvNS_16Flash_fwd_paramsE,"ax",@progbits
	.sectioninfo	@"SHI_REGISTERS=255"
	.align	128
        .global         _ZN5flash16flash_fwd_kernelI23Flash_fwd_kernel_traitsILi96ELi128ELi64ELi4ELb0ELb0EN7cutlass6half_tE19Flash_kernel_traitsILi96ELi128ELi64ELi4ES3_EELb0ELb0ELb0ELb0ELb0ELb0ELb1ELb0EEEvNS_16Flash_fwd_paramsE
        .type           _ZN5flash16flash_fwd_kernelI23Flash_fwd_kernel_traitsILi96ELi128ELi64ELi4ELb0ELb0EN7cutlass6half_tE19Flash_kernel_traitsILi96ELi128ELi64ELi4ES3_EELb0ELb0ELb0ELb0ELb0ELb0ELb1ELb0EEEvNS_16Flash_fwd_paramsE,@function
        .size           _ZN5flash16flash_fwd_kernelI23Flash_fwd_kernel_traitsILi96ELi128ELi64ELi4ELb0ELb0EN7cutlass6half_tE19Flash_kernel_traitsILi96ELi128ELi64ELi4ES3_EELb0ELb0ELb0ELb0ELb0ELb0ELb1ELb0EEEvNS_16Flash_fwd_paramsE,(.L_x_1040 - _ZN5flash16flash_fwd_kernelI23Flash_fwd_kernel_traitsILi96ELi128ELi64ELi4ELb0ELb0EN7cutlass6half_tE19Flash_kernel_traitsILi96ELi128ELi64ELi4ES3_EELb0ELb0ELb0ELb0ELb0ELb0ELb1ELb0EEEvNS_16Flash_fwd_paramsE)
        .other          _ZN5flash16flash_fwd_kernelI23Flash_fwd_kernel_traitsILi96ELi128ELi64ELi4ELb0ELb0EN7cutlass6half_tE19Flash_kernel_traitsILi96ELi128ELi64ELi4ES3_EELb0ELb0ELb0ELb0ELb0ELb0ELb1ELb0EEEvNS_16Flash_fwd_paramsE,@"STO_CUDA_ENTRY STV_DEFAULT"
_ZN5flash16flash_fwd_kernelI23Flash_fwd_kernel_traitsILi96ELi128ELi64ELi4ELb0ELb0EN7cutlass6half_tE19Flash_kernel_traitsILi96ELi128ELi64ELi4ES3_EELb0ELb0ELb0ELb0ELb0ELb0ELb1ELb0EEEvNS_16Flash_fwd_paramsE:
.text._ZN5flash16flash_fwd_kernelI23Flash_fwd_kernel_traitsILi96ELi128ELi64ELi4ELb0ELb0EN7cutlass6half_tE19Flash_kernel_traitsILi96ELi128ELi64ELi4ES3_EELb0ELb0ELb0ELb0ELb0ELb0ELb1ELb0EEEvNS_16Flash_fwd_paramsE:
        /* <DEDUP_REMOVED lines=36> */
.L_x_516:
[----:B-1----:R-:W-:Y:S02]  /*0240*/  MOV R0, c[0x0][0x218] ;  /* 0x0000860000007a02 */ /* 0x002fe40000000f00 */
.L_x_517:
        /* <DEDUP_REMOVED lines=44> */
.L_x_519:
        /* <DEDUP_REMOVED lines=42> */
.L_x_520:
        /* <DEDUP_REMOVED lines=16> */
[----:B------:R-:W-:Y:S02]  /*08b0*/  SHF.R.S32.HI R29, RZ, 0x1f, R28 ;  /* 0x0000001fff1d7819 */ /* 0x000fe4000001141c */
[----:B------:R-:W-:-:S02]  /*08c0*/  LOP3.LUT R0, R0, 0xc0, RZ, 0xc0, !PT ;  /* 0x000000c000007812 */ /* 0x000fc400078ec0ff */
[----:B------:R-:W-:Y:S01]  /*08d0*/  LEA.HI R19, R5, R166, RZ, 0x5 ;  /* 0x000000a605137211 */ /* 0x000fe200078f28ff */
[----:B------:R-:W-:Y:S01]  /*08e0*/  IMAD.WIDE R34, R18, 0x80, R28 ;  /* 0x0000008012227825 */ /* 0x000fe200078e021c */
[----:B------:R-:W-:Y:S01]  /*08f0*/  LOP3.LUT R4, R0, 0x18, R184, 0xf8, !PT ;  /* 0x0000001800047812 */ /* 0x000fe200078ef8b8 */
[----:B------:R1:W-:Y:S01]  /*0900*/  STL.64 [R1+0x30], R28 ;  /* 0x0000301c01007387 */ /* 0x0003e20000100a00 */
[----:B------:R-:W-:Y:S02]  /*0910*/  SHF.R.U32.HI R2, RZ, 0x3, R0 ;  /* 0x00000003ff027819 */ /* 0x000fe40000011600 */
[----:B------:R-:W-:Y:S01]  /*0920*/  LOP3.LUT R3, R3, 0x7fffffe, RZ, 0xc0, !PT ;  /* 0x07fffffe03037812 */ /* 0x000fe200078ec0ff */
[----:B------:R1:W-:Y:S01]  /*0930*/  STL [R1+0x50], R36 ;  /* 0x0000502401007387 */ /* 0x0003e20000100800 */
[----:B------:R-:W-:Y:S02]  /*0940*/  LOP3.LUT R0, R22, 0xfffffff0, RZ, 0xc0, !PT ;  /* 0xfffffff016007812 */ /* 0x000fe400078ec0ff */
[----:B------:R-:W-:Y:S01]  /*0950*/  SHF.R.S32.HI R23, RZ, 0x5, R19 ;  /* 0x00000005ff177819 */ /* 0x000fe20000011413 */
[----:B------:R-:W-:Y:S01]  /*0960*/  IMAD.IADD R3, R28, 0x1, -R3 ;  /* 0x000000011c037824 */ /* 0x000fe200078e0a03 */
[----:B------:R-:W-:Y:S01]  /*0970*/  LOP3.LUT R4, R4, R2, RZ, 0x3c, !PT ;  /* 0x0000000204047212 */ /* 0x000fe200078e3cff */
[----:B------:R-:W-:Y:S01]  /*0980*/  IMAD.IADD R18, R166, 0x1, -R0 ;  /* 0x00000001a6127824 */ /* 0x000fe200078e0a00 */
[----:B------:R-:W-:Y:S01]  /*0990*/  IADD3 R2, P0, R184, R9, RZ ;  /* 0x00000009b8027210 */ /* 0x000fe20007f1e0ff */
[----:B------:R-:W-:Y:S01]  /*09a0*/  IMAD R0, R23, 0x8, R3 ;  /* 0x0000000817007824 */ /* 0x000fe200078e0203 */
[----:B------:R-:W-:Y:S01]  /*09b0*/  SHF.R.S32.HI R185, RZ, 0x1f, R184 ;  /* 0x0000001fffb97819 */ /* 0x000fe200000114b8 */
[----:B------:R-:W-:Y:S01]  /*09c0*/  IMAD R9, R29, c[0x0][0x198], RZ ;  /* 0x000066001d097a24 */ /* 0x000fe200078e02ff */
[----:B------:R-:W-:Y:S01]  /*09d0*/  LEA.HI R20, R18, R18, RZ, 0x1 ;  /* 0x0000001212147211 */ /* 0x000fe200078f08ff */
[----:B------:R-:W-:Y:S01]  /*09e0*/  IMAD.U32 R226, R0, 0x20, R4 ;  /* 0x0000002000e27824 */ /* 0x000fe200078e0004 */
[----:B------:R1:W-:Y:S01]  /*09f0*/  STL.64 [R1+0x40], R34 ;  /* 0x0000402201007387 */ /* 0x0003e20000100a00 */
[----:B------:R-:W-:Y:S01]  /*0a00*/  IMAD.X R3, R185, 0x1, R10, P0 ;  /* 0x00000001b9037824 */ /* 0x000fe200000e060a */
[----:B------:R-:W-:Y:S01]  /*0a10*/  SHF.R.S32.HI R7, RZ, 0x1, R20 ;  /* 0x00000001ff077819 */ /* 0x000fe20000011414 */
[----:B------:R-:W-:Y:S01]  /*0a20*/  IMAD.WIDE.U32 R4, R28, c[0x0][0x198], R184 ;  /* 0x000066001c047a25 */ /* 0x000fe200078e00b8 */
[----:B------:R-:W-:Y:S01]  /*0a30*/  SHF.R.S32.HI R0, RZ, 0x1f, R20 ;  /* 0x0000001fff007819 */ /* 0x000fe20000011414 */
[----:B------:R1:W-:Y:S01]  /*0a40*/  STL.64 [R1+0x10], R184 ;  /* 0x000010b801007387 */ /* 0x0003e20000100a00 */
        /* <DEDUP_REMOVED lines=8> */
[C---:B------:R-:W-:Y:S01]  /*0ad0*/  IMAD R9, R28.reuse, c[0x0][0x19c], R9 ;  /* 0x000067001c097a24 */ /* 0x040fe200078e0209 */
[----:B------:R-:W-:Y:S01]  /*0ae0*/  IADD3 R2, P0, R11, R2, RZ ;  /* 0x000000020b027210 */ /* 0x000fe20007f1e0ff */
[----:B------:R-:W-:Y:S02]  /*0af0*/  IMAD.IADD R16, R7, 0x1, -R0 ;  /* 0x0000000107107824 */ /* 0x000fe400078e0a00 */
[----:B------:R-:W-:Y:S01]  /*0b00*/  IMAD R0, R28, c[0x0][0x1a4], R10 ;  /* 0x000069001c007a24 */ /* 0x000fe200078e020a */
[----:B------:R-:W-:Y:S01]  /*0b10*/  IADD3.X R5, R17, R5, R9, P1, !PT ;  /* 0x0000000511057210 */ /* 0x000fe20000ffe409 */
[----:B------:R-:W-:Y:S01]  /*0b20*/  IMAD R7, R6, c[0x0][0x1b0], RZ ;  /* 0x00006c0006077a24 */ /* 0x000fe200078e02ff */
[----:B------:R-:W-:Y:S01]  /*0b30*/  LOP3.LUT P1, RZ, R16, 0x2, RZ, 0xc0, !PT ;  /* 0x0000000210ff7812 */ /* 0x000fe2000782c0ff */
[----:B------:R-:W-:Y:S01]  /*0b40*/  IMAD R6, R6, c[0x0][0x1b8], RZ ;  /* 0x00006e0006067a24 */ /* 0x000fe200078e02ff */
[----:B------:R-:W-:Y:S01]  /*0b50*/  IADD3.X R3, R14, R3, R0, P0, !PT ;  /* 0x000000030e037210 */ /* 0x000fe200007fe400 */
[----:B------:R-:W-:Y:S01]  /*0b60*/  IMAD.WIDE.U32 R30, R8, c[0x0][0x1b0], R4 ;  /* 0x00006c00081e7a25 */ /* 0x000fe200078e0004 */
[----:B------:R-:W-:-:S02]  /*0b70*/  LOP3.LUT R0, R19, 0xffffffe0, RZ, 0xc0, !PT ;  /* 0xffffffe013007812 */ /* 0x000fc400078ec0ff */
[----:B------:R-:W-:Y:S01]  /*0b80*/  ISETP.GE.AND P0, PT, R28, R36, PT ;  /* 0x000000241c00720c */ /* 0x000fe20003f06270 */
[C---:B------:R-:W-:Y:S01]  /*0b90*/  IMAD R6, R8.reuse, c[0x0][0x1bc], R6 ;  /* 0x00006f0008067a24 */ /* 0x040fe200078e0206 */
[----:B------:R1:W-:Y:S01]  /*0ba0*/  STL.64 [R1+0x28], R30 ;  /* 0x0000281e01007387 */ /* 0x0003e20000100a00 */
[----:B------:R-:W-:-:S04]  /*0bb0*/  IMAD.WIDE.U32 R26, R8, c[0x0][0x1b8], R2 ;  /* 0x00006e00081a7a25 */ /* 0x000fc800078e0002 */
[----:B------:R-:W-:Y:S01]  /*0bc0*/  IMAD R7, R8, c[0x0][0x1b4], R7 ;  /* 0x00006d0008077a24 */ /* 0x000fe200078e0207 */
[----:B------:R1:W-:Y:S01]  /*0bd0*/  STL.64 [R1+0x20], R26 ;  /* 0x0000201a01007387 */ /* 0x0003e20000100a00 */
[----:B------:R-:W-:Y:S02]  /*0be0*/  IMAD.IADD R0, R166, 0x1, -R0 ;  /* 0x00000001a6007824 */ /* 0x000fe400078e0a00 */
[----:B------:R-:W-:Y:S02]  /*0bf0*/  IMAD.IADD R17, R27, 0x1, R6 ;  /* 0x000000011b117824 */ /* 0x000fe400078e0206 */
[----:B------:R-:W-:Y:S01]  /*0c00*/  IMAD.IADD R33, R31, 0x1, R7 ;  /* 0x000000011f217824 */ /* 0x000fe200078e0207 */
[----:B------:R1:W-:Y:S01]  /*0c10*/  STL [R1+0x58], R0 ;  /* 0x0000580001007387 */ /* 0x0003e20000100800 */
[----:B------:R-:W-:Y:S02]  /*0c20*/  IMAD.MOV.U32 R4, RZ, RZ, 0x10 ;  /* 0x00000010ff047424 */ /* 0x000fe400078e00ff */
[----:B------:R-:W-:Y:S01]  /*0c30*/  IMAD.SHL.U32 R226, R226, 0x2, RZ ;  /* 0x00000002e2e27824 */ /* 0x000fe200078e00ff */
[----:B------:R1:W-:Y:S01]  /*0c40*/  STL [R1+0x48], R170 ;  /* 0x000048aa01007387 */ /* 0x0003e20000100800 */
[----:B------:R-:W-:Y:S01]  /*0c50*/  IMAD.IADD R11, R13, 0x1, R15 ;  /* 0x000000010d0b7824 */ /* 0x000fe200078e020f */
[----:B------:R-:W-:-:S02]  /*0c60*/  SEL R4, R4, 0xfffffff0, !P1 ;  /* 0xfffffff004047807 */ /* 0x000fc40004800000 */
[----:B------:R1:W-:Y:S04]  /*0c70*/  STL [R1+0x4c], R167 ;  /* 0x00004ca701007387 */ /* 0x0003e80000100800 */
[----:B------:R1:W-:Y:S04]  /*0c80*/  STL [R1+0x38], R17 ;  /* 0x0000381101007387 */ /* 0x0003e80000100800 */
[----:B------:R1:W-:Y:S01]  /*0c90*/  STL [R1+0x1c], R33 ;  /* 0x00001c2101007387 */ /* 0x0003e20000100800 */
        /* <DEDUP_REMOVED lines=33> */
.L_x_522:
[----:B------:R-:W-:Y:S05]  /*0eb0*/  BSYNC B0 ;  /* 0x0000000000007941 */ /* 0x000fea0003800000 */
.L_x_521:
[----:B------:R-:W-:Y:S01]  /*0ec0*/  IADD3 R14, R28, 0x20, RZ ;  /* 0x000000201c0e7810 */ /* 0x000fe20007ffe0ff */
[----:B------:R-:W-:Y:S03]  /*0ed0*/  BSSY B0, `(.L_x_523) ;  /* 0x0000025000007945 */ /* 0x000fe60003800000 */
[----:B------:R-:W-:Y:S01]  /*0ee0*/  ISETP.GE.AND P0, PT, R14, R36, PT ;  /* 0x000000240e00720c */ /* 0x000fe20003f06270 */
[----:B------:R2:W-:-:S12]  /*0ef0*/  STL [R1+0x54], R14 ;  /* 0x0000540e01007387 */ /* 0x0005d80000100800 */
        /* <DEDUP_REMOVED lines=34> */
.L_x_524:
[----:B------:R-:W-:Y:S05]  /*1120*/  BSYNC B0 ;  /* 0x0000000000007941 */ /* 0x000fea0003800000 */
.L_x_523:
        /* <DEDUP_REMOVED lines=38> */
.L_x_526:
[----:B------:R-:W-:Y:S05]  /*1390*/  BSYNC B0 ;  /* 0x0000000000007941 */ /* 0x000fea0003800000 */
.L_x_525:
        /* <DEDUP_REMOVED lines=42> */
.L_x_528:
[----:B------:R-:W-:Y:S05]  /*1640*/  BSYNC B0 ;  /* 0x0000000000007941 */ /* 0x000fea0003800000 */
.L_x_527:
[----:B------:R-:W-:Y:S01]  /*1650*/  MOV R168, R32 ;  /* 0x0000002000a87202 */ /* 0x000fe20000000f00 */
[----:B------:R-:W-:Y:S01]  /*1660*/  BSSY B0, `(.L_x_529) ;  /* 0x0000028000007945 */ /* 0x000fe20003800000 */
[----:B------:R-:W-:Y:S02]  /*1670*/  MOV R169, R33 ;  /* 0x0000002100a97202 */ /* 0x000fe40000000f00 */
[----:B------:R-:W-:Y:S02]  /*1680*/  LEA.HI.SX32 R45, R227, 0xffffffff, 0x1a ;  /* 0xffffffffe32d7811 */ /* 0x000fe400078fd2ff */
[----:B------:R-:W-:Y:S02]  /*1690*/  MOV R168, R30 ;  /* 0x0000001e00a87202 */ /* 0x000fe40000000f00 */
[----:B------:R-:W-:Y:S01]  /*16a0*/  SHF.R.S32.HI R5, RZ, 0x1f, R45 ;  /* 0x0000001fff057819 */ /* 0x000fe2000001142d */
[C---:B------:R-:W-:Y:S02]  /*16b0*/  IMAD R10, R45.reuse, -0x40, R44 ;  /* 0xffffffc02d0a7824 */ /* 0x040fe400078e022c */
[----:B------:R3:W-:Y:S01]  /*16c0*/  STL.64 [R1+0x18], R168 ;  /* 0x000018a801007387 */ /* 0x0007e20000100a00 */
[----:B-1----:R-:W-:-:S02]  /*16d0*/  IMAD R0, R45, UR7, RZ ;  /* 0x000000072d007c24 */ /* 0x002fc4000f8e02ff */
        /* <DEDUP_REMOVED lines=32> */
.L_x_530:
[----:B------:R-:W-:Y:S05]  /*18e0*/  BSYNC B0 ;  /* 0x0000000000007941 */ /* 0x000fea0003800000 */
.L_x_529:
        /* <DEDUP_REMOVED lines=34> */
.L_x_532:
[----:B------:R-:W-:Y:S05]  /*1b10*/  BSYNC B0 ;  /* 0x0000000000007941 */ /* 0x000fea0003800000 */
.L_x_531:
        /* <DEDUP_REMOVED lines=44> */
.L_x_534:
[----:B------:R-:W-:Y:S05]  /*1de0*/  BSYNC B0 ;  /* 0x0000000000007941 */ /* 0x000fea0003800000 */
.L_x_533:
        /* <DEDUP_REMOVED lines=36> */
.L_x_536:
[----:B------:R-:W-:Y:S05]  /*2030*/  BSYNC B0 ;  /* 0x0000000000007941 */ /* 0x000fea0003800000 */
.L_x_535:
        /* <DEDUP_REMOVED lines=41> */
[----:B------:R-:W1:Y:S04]  /*22d0*/  LDSM.16.M88.4 R8, [R221+0x6000] ;  /* 0x00600000dd08783b */ /* 0x000e680000000200 */
[----:B--2---:R-:W2:Y:S04]  /*22e0*/  LDSM.16.M88.4 R12, [R224+0x1000] ;  /* 0x00100000e00c783b */ /* 0x004ea80000000200 */
[----:B------:R-:W5:Y:S04]  /*22f0*/  LDSM.16.M88.4 R24, [R221+0x6400] ;  /* 0x00640000dd18783b */ /* 0x000f680000000200 */
[----:B------:R-:W3:Y:S04]  /*2300*/  LDSM.16.M88.4 R20, [R221+0x6800] ;  /* 0x00680000dd14783b */ /* 0x000ee80000000200 */
[----:B------:R-:W4:Y:S04]  /*2310*/  LDSM.16.M88.4 R28, [R221+0x6c00] ;  /* 0x006c0000dd1c783b */ /* 0x000f280000000200 */
[----:B------:R-:W-:Y:S04]  /*2320*/  LDSM.16.M88.4 R40, [R225] ;  /* 0x00000000e128783b */ /* 0x000fe80000000200 */
[----:B------:R-:W3:Y:S04]  /*2330*/  LDSM.16.M88.4 R48, [R223+0x6000] ;  /* 0x00600000df30783b */ /* 0x000ee80000000200 */
[----:B------:R-:W-:Y:S04]  /*2340*/  LDSM.16.M88.4 R36, [R224+0x2000] ;  /* 0x00200000e024783b */ /* 0x000fe80000000200 */
[----:B------:R-:W-:Y:S04]  /*2350*/  LDSM.16.M88.4 R80, [R221+0x7000] ;  /* 0x00700000dd50783b */ /* 0x000fe80000000200 */
[----:B------:R-:W-:Y:S01]  /*2360*/  LDSM.16.M88.4 R88, [R223+0x6400] ;  /* 0x00640000df58783b */ /* 0x000fe20000000200 */
[-C--:B-1----:R-:W-:Y:S03]  /*2370*/  HMMA.16816.F32 R32, R16, R8.reuse, RZ ;  /* 0x000000081020723c */ /* 0x082fe600000018ff */
[----:B------:R-:W-:Y:S04]  /*2380*/  LDSM.16.M88.4 R100, [R223+0x6800] ;  /* 0x00680000df64783b */ /* 0x000fe80000000200 */
[----:B------:R-:W-:Y:S01]  /*2390*/  LDSM.16.M88.4 R128, [R223+0x6c00] ;  /* 0x006c0000df80783b */ /* 0x000fe20000000200 */
[C---:B--2---:R-:W-:Y:S03]  /*23a0*/  HMMA.16816.F32 R60, R12.reuse, R8, RZ ;  /* 0x000000080c3c723c */ /* 0x044fe600000018ff */
[----:B------:R-:W-:Y:S05]  /*23b0*/  LDSM.16.M88.4 R52, [R223+0x7000] ;  /* 0x00700000df34783b */ /* 0x000fea0000000200 */
[-C--:B------:R-:W-:Y:S08]  /*23c0*/  HMMA.16816.F32 R92, R12, R10.reuse, RZ ;  /* 0x0000000a0c5c723c */ /* 0x080ff000000018ff */
[----:B------:R-:W-:Y:S01]  /*23d0*/  HMMA.16816.F32 R96, R16, R10, RZ ;  /* 0x0000000a1060723c */ /* 0x000fe200000018ff */
[----:B------:R-:W1:Y:S07]  /*23e0*/  LDSM.16.M88.4 R8, [R225+0x1000] ;  /* 0x00100000e108783b */ /* 0x000e6e0000000200 */
[C---:B-----5:R-:W-:Y:S08]  /*23f0*/  HMMA.16816.F32 R84, R12.reuse, R24, RZ ;  /* 0x000000180c54723c */ /* 0x060ff000000018ff */
[C---:B---3--:R-:W-:Y:S08]  /*2400*/  HMMA.16816.F32 R72, R12.reuse, R20, RZ ;  /* 0x000000140c48723c */ /* 0x048ff000000018ff */
[C---:B----4-:R-:W-:Y:S08]  /*2410*/  HMMA.16816.F32 R64, R12.reuse, R28, RZ ;  /* 0x0000001c0c40723c */ /* 0x050ff000000018ff */
[C---:B------:R-:W-:Y:S08]  /*2420*/  HMMA.16816.F32 R76, R12.reuse, R26, RZ ;  /* 0x0000001a0c4c723c */ /* 0x040ff000000018ff */
[C---:B------:R-:W-:Y:S08]  /*2430*/  HMMA.16816.F32 R68, R12.reuse, R22, RZ ;  /* 0x000000160c44723c */ /* 0x040ff000000018ff */
[----:B------:R-:W-:Y:S08]  /*2440*/  HMMA.16816.F32 R56, R12, R30, RZ ;  /* 0x0000001e0c38723c */ /* 0x000ff000000018ff */
[----:B------:R-:W-:Y:S01]  /*2450*/  HMMA.16816.F32 R12, R40, R48, R32 ;  /* 0x00000030280c723c */ /* 0x000fe20000001820 */
[----:B------:R-:W2:Y:S07]  /*2460*/  LDSM.16.M88.4 R32, [R224+0x3000] ;  /* 0x00300000e020783b */ /* 0x000eae0000000200 */
[C---:B------:R-:W-:Y:S08]  /*2470*/  HMMA.16816.F32 R108, R16.reuse, R28, RZ ;  /* 0x0000001c106c723c */ /* 0x040ff000000018ff */
[C---:B------:R-:W-:Y:S01]  /*2480*/  HMMA.16816.F32 R152, R16.reuse, R30, RZ ;  /* 0x0000001e1098723c */ /* 0x040fe200000018ff */
[----:B------:R-:W3:Y:S07]  /*2490*/  LDSM.16.M88.4 R28, [R225+0x2000] ;  /* 0x00200000e11c783b */ /* 0x000eee0000000200 */
[C---:B------:R-:W-:Y:S08]  /*24a0*/  HMMA.16816.F32 R112, R16.reuse, R20, RZ ;  /* 0x000000141070723c */ /* 0x040ff000000018ff */
[----:B------:R-:W-:Y:S08]  /*24b0*/  HMMA.16816.F32 R120, R16, R22, RZ ;  /* 0x000000161078723c */ /* 0x000ff000000018ff */
[----:B-1----:R-:W-:Y:S01]  /*24c0*/  HMMA.16816.F32 R20, R8, R48, R60 ;  /* 0x000000300814723c */ /* 0x002fe2000000183c */
[----:B------:R-:W-:Y:S07]  /*24d0*/  LDSM.16.M88.4 R60, [R221+0x8000] ;  /* 0x00800000dd3c783b */ /* 0x000fee0000000200 */
[C---:B------:R-:W-:Y:S08]  /*24e0*/  HMMA.16816.F32 R104, R16.reuse, R24, RZ ;  /* 0x000000181068723c */ /* 0x040ff000000018ff */
[----:B------:R-:W-:Y:S01]  /*24f0*/  HMMA.16816.F32 R124, R16, R26, RZ ;  /* 0x0000001a107c723c */ /* 0x000fe200000018ff */
[----:B------:R-:W-:Y:S07]  /*2500*/  LDSM.16.M88.4 R24, [R224+0x5000] ;  /* 0x00500000e018783b */ /* 0x000fee0000000200 */
        /* <DEDUP_REMOVED lines=9> */
[----:B------:R-:W4:Y:S07]  /*25a0*/  LDSM.16.M88.4 R8, [R224+0x4000] ;  /* 0x00400000e008783b */ /* 0x000f2e0000000200 */
[----:B--2---:R-:W-:Y:S01]  /*25b0*/  HMMA.16816.F32 R56, R32, R80, R20 ;  /* 0x000000502038723c */ /* 0x004fe20000001814 */
[----:B------:R-:W-:Y:S07]  /*25c0*/  LDSM.16.M88.4 R20, [R225+0x4000] ;  /* 0x00400000e114783b */ /* 0x000fee0000000200 */
[----:B------:R-:W-:Y:S01]  /*25d0*/  HMMA.16816.F32 R72, R40, R50, R96 ;  /* 0x000000322848723c */ /* 0x000fe20000001860 */
[----:B------:R-:W2:Y:S07]  /*25e0*/  LDSM.16.M88.4 R48, [R223+0x8000] ;  /* 0x00800000df30783b */ /* 0x000eae0000000200 */
[-C--:B---3--:R-:W-:Y:S01]  /*25f0*/  HMMA.16816.F32 R68, R28, R52.reuse, R16 ;  /* 0x000000341c44723c */ /* 0x088fe20000001810 */
[----:B------:R-:W-:Y:S07]  /*2600*/  LDSM.16.M88.4 R16, [R225+0x5000] ;  /* 0x00500000e110783b */ /* 0x000fee0000000200 */
[----:B-1----:R-:W-:Y:S01]  /*2610*/  HMMA.16816.F32 R64, R12, R52, R56 ;  /* 0x000000340c40723c */ /* 0x002fe20000001838 */
[----:B------:R-:W1:Y:S07]  /*2620*/  LDSM.16.M88.4 R56, [R221+0x7400] ;  /* 0x00740000dd38783b */ /* 0x000e6e0000000200 */
[----:B------:R-:W-:Y:S08]  /*2630*/  HMMA.16816.F32 R72, R36, R82, R72 ;  /* 0x000000522448723c */ /* 0x000ff00000001848 */
[----:B----4-:R-:W-:Y:S08]  /*2640*/  HMMA.16816.F32 R76, R8, R60, R68 ;  /* 0x0000003c084c723c */ /* 0x010ff00000001844 */
[----:B------:R-:W-:Y:S08]  /*2650*/  HMMA.16816.F32 R80, R32, R82, R92 ;  /* 0x000000522050723c */ /* 0x000ff0000000185c */
[----:B------:R-:W-:Y:S08]  /*2660*/  HMMA.16816.F32 R96, R40, R88, R104 ;  /* 0x000000582860723c */ /* 0x000ff00000001868 */
[----:B------:R-:W-:Y:S01]  /*2670*/  HMMA.16816.F32 R68, R24, R60, R64 ;  /* 0x0000003c1844723c */ /* 0x000fe20000001840 */
[----:B------:R-:W3:Y:S07]  /*2680*/  LDSM.16.M88.4 R64, [R223+0x7400] ;  /* 0x00740000df40783b */ /* 0x000eee0000000200 */
[----:B------:R-:W-:Y:S08]  /*2690*/  HMMA.16816.F32 R72, R28, R54, R72 ;  /* 0x000000361c48723c */ /* 0x000ff00000001848 */
[----:B--2---:R-:W-:Y:S08]  /*26a0*/  HMMA.16816.F32 R84, R20, R48, R76 ;  /* 0x000000301454723c */ /* 0x004ff0000000184c */
[----:B------:R-:W-:Y:S01]  /*26b0*/  HMMA.16816.F32 R76, R12, R54, R80 ;  /* 0x000000360c4c723c */ /* 0x000fe20000001850 */
[----:B------:R-:W2:Y:S07]  /*26c0*/  LDSM.16.M88.4 R52, [R221+0x8400] ;  /* 0x00840000dd34783b */ /* 0x000eae0000000200 */
[----:B-1----:R-:W-:Y:S08]  /*26d0*/  HMMA.16816.F32 R80, R36, R56, R96 ;  /* 0x000000382450723c */ /* 0x002ff00000001860 */
[----:B------:R-:W-:Y:S01]  /*26e0*/  HMMA.16816.F32 R72, R8, R62, R72 ;  /* 0x0000003e0848723c */ /* 0x000fe20000001848 */
[----:B------:R-:W-:-:S04]  /*26f0*/  FMUL.FTZ R0, R84, c[0x0][0x2ec] ;  /* 0x0000bb0054007a20 */ /* 0x000fc80000410000 */
[----:B------:R1:W-:Y:S03]  /*2700*/  MUFU.TANH R164, R0 ;  /* 0x0000000000a47308 */ /* 0x0003e60000002400 */
[----:B------:R-:W-:Y:S08]  /*2710*/  HMMA.16816.F32 R92, R16, R48, R68 ;  /* 0x00000030105c723c */ /* 0x000ff00000001844 */
[----:B------:R-:W-:Y:S01]  /*2720*/  HMMA.16816.F32 R68, R32, R56, R116 ;  /* 0x000000382044723c */ /* 0x000fe20000001874 */
[----:B-1----:R-:W-:-:S07]  /*2730*/  FMUL.FTZ R0, R85, c[0x0][0x2ec] ;  /* 0x0000bb0055007a20 */ /* 0x002fce0000410000 */
[----:B------:R-:W-:Y:S01]  /*2740*/  HMMA.16816.F32 R76, R24, R62, R76 ;  /* 0x0000003e184c723c */ /* 0x000fe2000000184c */
[----:B------:R1:W-:Y:S01]  /*2750*/  MUFU.TANH R165, R0 ;  /* 0x0000000000a57308 */ /* 0x0003e20000002400 */
[----:B------:R-:W-:Y:S06]  /*2760*/  LDSM.16.M88.4 R60, [R223+0x8400] ;  /* 0x00840000df3c783b */ /* 0x000fec0000000200 */
[----:B------:R-:W-:Y:S08]  /*2770*/  HMMA.16816.F32 R104, R40, R90, R124 ;  /* 0x0000005a2868723c */ /* 0x000ff0000000187c */
[----:B---3--:R-:W-:Y:S01]  /*2780*/  HMMA.16816.F32 R80, R28, R64, R80 ;  /* 0x000000401c50723c */ /* 0x008fe20000001850 */
[----:B-1----:R-:W-:-:S04]  /*2790*/  FMUL.FTZ R0, R86, c[0x0][0x2ec] ;  /* 0x0000bb0056007a20 */ /* 0x002fc80000410000 */
[----:B------:R1:W-:Y:S03]  /*27a0*/  MUFU.TANH R162, R0 ;  /* 0x0000000000a27308 */ /* 0x0003e60000002400 */
[----:B------:R-:W-:Y:S08]  /*27b0*/  HMMA.16816.F32 R88, R20, R50, R72 ;  /* 0x000000321458723c */ /* 0x000ff00000001848 */
[----:B------:R-:W-:Y:S01]  /*27c0*/  HMMA.16816.F32 R72, R12, R64, R68 ;  /* 0x000000400c48723c */ /* 0x000fe20000001844 */
[----:B------:R-:W3:Y:S01]  /*27d0*/  LDSM.16.M88.4 R68, [R221+0x7800] ;  /* 0x00780000dd44783b */ /* 0x000ee20000000200 */
[----:B-1----:R-:W-:-:S06]  /*27e0*/  FMUL.FTZ R0, R87, c[0x0][0x2ec] ;  /* 0x0000bb0057007a20 */ /* 0x002fcc0000410000 */
[----:B------:R-:W-:Y:S01]  /*27f0*/  HMMA.16816.F32 R96, R16, R50, R76 ;  /* 0x000000321060723c */ /* 0x000fe2000000184c */
[----:B------:R1:W-:Y:S07]  /*2800*/  MUFU.TANH R163, R0 ;  /* 0x0000000000a37308 */ /* 0x0003ee0000002400 */
[----:B------:R-:W-:Y:S08]  /*2810*/  HMMA.16816.F32 R76, R36, R58, R104 ;  /* 0x0000003a244c723c */ /* 0x000ff00000001868 */
[----:B--2---:R-:W-:Y:S01]  /*2820*/  HMMA.16816.F32 R80, R8, R52, R80 ;  /* 0x000000340850723c */ /* 0x004fe20000001850 */
[----:B-1----:R-:W-:-:S04]  /*2830*/  FMUL.FTZ R0, R92, c[0x0][0x2ec] ;  /* 0x0000bb005c007a20 */ /* 0x002fc80000410000 */
[----:B------:R1:W-:Y:S03]  /*2840*/  MUFU.TANH R160, R0 ;  /* 0x0000000000a07308 */ /* 0x0003e60000002400 */
[----:B------:R-:W-:Y:S01]  /*2850*/  HMMA.16816.F32 R84, R32, R58, R132 ;  /* 0x0000003a2054723c */ /* 0x000fe20000001884 */
[----:B------:R-:W2:Y:S07]  /*2860*/  LDSM.16.M88.4 R56, [R223+0x7800] ;  /* 0x00780000df38783b */ /* 0x000eae0000000200 */
[----:B------:R-:W-:Y:S01]  /*2870*/  HMMA.16816.F32 R112, R40, R100, R112 ;  /* 0x000000642870723c */ /* 0x000fe20000001870 */
[----:B-1----:R-:W-:-:S07]  /*2880*/  FMUL.FTZ R0, R93, c[0x0][0x2ec] ;  /* 0x0000bb005d007a20 */ /* 0x002fce0000410000 */
[----:B------:R-:W-:Y:S01]  /*2890*/  HMMA.16816.F32 R48, R24, R52, R72 ;  /* 0x000000341830723c */ /* 0x000fe20000001848 */
[----:B------:R1:W-:Y:S07]  /*28a0*/  MUFU.TANH R161, R0 ;  /* 0x0000000000a17308 */ /* 0x0003ee0000002400 */
[----:B------:R-:W-:Y:S08]  /*28b0*/  HMMA.16816.F32 R72, R28, R66, R76 ;  /* 0x000000421c48723c */ /* 0x000ff0000000184c */
[----:B---3--:R-:W-:Y:S01]  /*28c0*/  HMMA.16816.F32 R76, R36, R68, R112 ;  /* 0x00000044244c723c */ /* 0x008fe20000001870 */
[----:B-1----:R-:W-:-:S04]  /*28d0*/  FMUL.FTZ R0, R94, c[0x0][0x2ec] ;  /* 0x0000bb005e007a20 */ /* 0x002fc80000410000 */
[----:B------:R1:W3:Y:S03]  /*28e0*/  MUFU.TANH R149, R0 ;  /* 0x0000000000957308 */ /* 0x0002e60000002400 */
[----:B------:R-:W-:Y:S08]  /*28f0*/  HMMA.16816.F32 R120, R40, R102, R120 ;  /* 0x000000662878723c */ /* 0x000ff00000001878 */
[----:B------:R-:W-:Y:S01]  /*2900*/  HMMA.16816.F32 R72, R8, R54, R72 ;  /* 0x000000360848723c */ /* 0x000fe20000001848 */
[----:B-1----:R-:W-:-:S07]  /*2910*/  FMUL.FTZ R0, R95, c[0x0][0x2ec] ;  /* 0x0000bb005f007a20 */ /* 0x002fce0000410000 */
[----:B------:R-:W-:Y:S01]  /*2920*/  HMMA.16816.F32 R92, R16, R60, R48 ;  /* 0x0000003c105c723c */ /* 0x000fe20000001830 */
[----:B------:R1:W4:Y:S07]  /*2930*/  MUFU.TANH R150, R0 ;  /* 0x0000000000967308 */ /* 0x00032e0000002400 */
[----:B------:R-:W-:Y:S08]  /*2940*/  HMMA.16816.F32 R48, R32, R68, R136 ;  /* 0x000000442030723c */ /* 0x000ff00000001888 */
[----:B--2---:R-:W-:Y:S01]  /*2950*/  HMMA.16816.F32 R76, R28, R56, R76 ;  /* 0x000000381c4c723c */ /* 0x004fe2000000184c */
[----:B-1----:R-:W-:-:S04]  /*2960*/  FMUL.FTZ R0, R88, c[0x0][0x2ec] ;  /* 0x0000bb0058007a20 */ /* 0x002fc80000410000 */
[----:B------:R1:W-:Y:S03]  /*2970*/  MUFU.TANH R151, R0 ;  /* 0x0000000000977308 */ /* 0x0003e60000002400 */
[----:B------:R-:W-:Y:S01]  /*2980*/  HMMA.16816.F32 R108, R40, R128, R108 ;  /* 0x00000080286c723c */ /* 0x000fe2000000186c */
[----:B-1----:R-:W-:-:S04]  /*2990*/  FMUL.FTZ R0, R89, c[0x0][0x2ec] ;  /* 0x0000bb0059007a20 */ /* 0x002fc80000410000 */
[----:B------:R1:W-:Y:S02]  /*29a0*/  MUFU.TANH R132, R0 ;  /* 0x0000000000847308 */ /* 0x0003e40000002400 */
[----:B-1----:R-:W-:-:S06]  /*29b0*/  FMUL.FTZ R0, R90, c[0x0][0x2ec] ;  /* 0x0000bb005a007a20 */ /* 0x002fcc0000410000 */
[----:B------:R1:W-:Y:S02]  /*29c0*/  MUFU.TANH R118, R0 ;  /* 0x0000000000767308 */ /* 0x0003e40000002400 */
[----:B-1----:R-:W-:Y:S02]  /*29d0*/  FMUL.FTZ R0, R91, c[0x0][0x2ec] ;  /* 0x0000bb005b007a20 */ /* 0x002fe40000410000 */
[----:B------:R-:W-:Y:S04]  /*29e0*/  HMMA.16816.F32 R88, R20, R60, R80 ;  /* 0x0000003c1458723c */ /* 0x000fe80000001850 */
[----:B------:R1:W-:Y:S04]  /*29f0*/  MUFU.TANH R119, R0 ;  /* 0x0000000000777308 */ /* 0x0003e80000002400 */
[----:B------:R-:W-:Y:S01]  /*2a00*/  HMMA.16816.F32 R80, R12, R66, R84 ;  /* 0x000000420c50723c */ /* 0x000fe20000001854 */
[----:B------:R-:W2:Y:S07]  /*2a10*/  LDSM.16.M88.4 R64, [R221+0x8800] ;  /* 0x00880000dd40783b */ /* 0x000eae0000000200 */
[----:B------:R-:W-:Y:S01]  /*2a20*/  HMMA.16816.F32 R84, R20, R62, R72 ;  /* 0x0000003e1454723c */ /* 0x000fe20000001848 */
[----:B-1----:R-:W-:-:S04]  /*2a30*/  FMUL.FTZ R0, R96, c[0x0][0x2ec] ;  /* 0x0000bb0060007a20 */ /* 0x002fc80000410000 */
[----:B------:R1:W-:Y:S03]  /*2a40*/  MUFU.TANH R117, R0 ;  /* 0x0000000000757308 */ /* 0x0003e60000002400 */
[----:B------:R-:W-:Y:S01]  /*2a50*/  HMMA.16816.F32 R72, R12, R56, R48 ;  /* 0x000000380c48723c */ /* 0x000fe20000001830 */
[----:B------:R-:W5:Y:S07]  /*2a60*/  LDSM.16.M88.4 R48, [R223+0x8800] ;  /* 0x00880000df30783b */ /* 0x000f6e0000000200 */
[----:B------:R-:W-:Y:S01]  /*2a70*/  HMMA.16816.F32 R52, R24, R54, R80 ;  /* 0x000000361834723c */ /* 0x000fe20000001850 */
[----:B-1----:R-:W-:-:S07]  /*2a80*/  FMUL.FTZ R0, R97, c[0x0][0x2ec] ;  /* 0x0000bb0061007a20 */ /* 0x002fce0000410000 */
[----:B------:R-:W-:Y:S01]  /*2a90*/  HMMA.16816.F32 R80, R32, R70, R140 ;  /* 0x000000462050723c */ /* 0x000fe2000000188c */
[----:B------:R1:W-:Y:S07]  /*2aa0*/  MUFU.TANH R116, R0 ;  /* 0x0000000000747308 */ /* 0x0003ee0000002400 */
[----:B--2---:R-:W-:Y:S01]  /*2ab0*/  HMMA.16816.F32 R76, R8, R64, R76 ;  /* 0x00000040084c723c */ /* 0x004fe2000000184c */
[----:B-1----:R-:W-:-:S04]  /*2ac0*/  FMUL.FTZ R0, R98, c[0x0][0x2ec] ;  /* 0x0000bb0062007a20 */ /* 0x002fc80000410000 */
[----:B------:R1:W2:Y:S11]  /*2ad0*/  MUFU.TANH R7, R0 ;  /* 0x0000000000077308 */ /* 0x0002b60000002400 */
[----:B------:R-:W-:Y:S01]  /*2ae0*/  HMMA.16816.F32 R80, R12, R58, R80 ;  /* 0x0000003a0c50723c */ /* 0x000fe20000001850 */
[----:B-1----:R-:W-:-:S07]  /*2af0*/  FMUL.FTZ R0, R99, c[0x0][0x2ec] ;  /* 0x0000bb0063007a20 */ /* 0x002fce0000410000 */
[----:B------:R-:W-:Y:S01]  /*2b00*/  HMMA.16816.F32 R96, R16, R62, R52 ;  /* 0x0000003e1060723c */ /* 0x000fe20000001834 */
[----:B------:R-:W1:Y:S01]  /*2b10*/  LDSM.16.M88.4 R52, [R221+0x7c00] ;  /* 0x007c0000dd34783b */ /* 0x000e620000000200 */
[----:B------:R2:W1:Y:S06]  /*2b20*/  MUFU.TANH R106, R0 ;  /* 0x00000000006a7308 */ /* 0x00046c0000002400 */
[----:B------:R-:W-:Y:S08]  /*2b30*/  HMMA.16816.F32 R60, R36, R70, R120 ;  /* 0x00000046243c723c */ /* 0x000ff00000001878 */
[----:B------:R-:W-:Y:S01]  /*2b40*/  HMMA.16816.F32 R68, R24, R64, R72 ;  /* 0x000000401844723c */ /* 0x000fe20000001848 */
[----:B--2---:R-:W-:-:S04]  /*2b50*/  FMUL.FTZ R0, R88, c[0x0][0x2ec] ;  /* 0x0000bb0058007a20 */ /* 0x004fc80000410000 */
[----:B------:R2:W-:Y:S03]  /*2b60*/  MUFU.TANH R112, R0 ;  /* 0x0000000000707308 */ /* 0x0005e60000002400 */
[----:B------:R-:W-:Y:S08]  /*2b70*/  HMMA.16816.F32 R80, R24, R66, R80 ;  /* 0x000000421850723c */ /* 0x000ff00000001850 */
[----:B------:R-:W-:Y:S01]  /*2b80*/  HMMA.16816.F32 R72, R28, R58, R60 ;  /* 0x0000003a1c48723c */ /* 0x000fe2000000183c */
[----:B------:R-:W1:Y:S04]  /*2b90*/  LDSM.16.M88.4 R60, [R223+0x7c00] ;  /* 0x007c0000df3c783b */ /* 0x000e680000000200 */
[----:B------:R-:W1:Y:S01]  /*2ba0*/  LDSM.16.M88.4 R56, [R221+0x8c00] ;  /* 0x008c0000dd38783b */ /* 0x000e620000000200 */
[----:B--2---:R-:W-:-:S04]  /*2bb0*/  FMUL.FTZ R0, R89, c[0x0][0x2ec] ;  /* 0x0000bb0059007a20 */ /* 0x004fc80000410000 */
[----:B------:R2:W-:Y:S06]  /*2bc0*/  MUFU.TANH R107, R0 ;  /* 0x00000000006b7308 */ /* 0x0005ec0000002400 */
[----:B-----5:R-:W-:Y:S01]  /*2bd0*/  HMMA.16816.F32 R80, R16, R50, R80 ;  /* 0x000000321050723c */ /* 0x020fe20000001850 */
[----:B--2---:R-:W-:-:S04]  /*2be0*/  FMUL.FTZ R0, R90, c[0x0][0x2ec] ;  /* 0x0000bb005a007a20 */ /* 0x004fc80000410000 */
[----:B------:R2:W-:Y:S11]  /*2bf0*/  MUFU.TANH R129, R0 ;  /* 0x0000000000817308 */ /* 0x0005f60000002400 */
[----:B------:R-:W-:Y:S08]  /*2c00*/  @!UPT UIADD3 URZ, URZ, URZ, URZ ;  /* 0x0000003f3f3ff290 */ /* 0x000ff0000fffe03f */
[----:B------:R-:W-:Y:S02]  /*2c10*/  FMUL.FTZ R80, R80, c[0x0][0x2ec] ;  /* 0x0000bb0050507a20 */ /* 0x000fe40000410000 */
[----:B------:R-:W-:Y:S02]  /*2c20*/  FMUL.FTZ R81, R81, c[0x0][0x2ec] ;  /* 0x0000bb0051517a20 */ /* 0x000fe40000410000 */
[----:B--2---:R-:W-:Y:S02]  /*2c30*/  FMUL.FTZ R0, R91, c[0x0][0x2ec] ;  /* 0x0000bb005b007a20 */ /* 0x004fe40000410000 */
[----:B------:R-:W-:Y:S01]  /*2c40*/  MUFU.TANH R80, R80 ;  /* 0x0000005000507308 */ /* 0x000fe20000002400 */
[----:B------:R-:W-:Y:S07]  /*2c50*/  HMMA.16816.F32 R88, R20, R48, R76 ;  /* 0x000000301458723c */ /* 0x000fee000000184c */
[----:B------:R2:W-:Y:S01]  /*2c60*/  MUFU.TANH R128, R0 ;  /* 0x0000000000807308 */ /* 0x0005e20000002400 */
[----:B-1----:R-:W-:Y:S07]  /*2c70*/  HMMA.16816.F32 R76, R36, R52, R108 ;  /* 0x00000034244c723c */ /* 0x002fee000000186c */
[----:B------:R-:W-:Y:S01]  /*2c80*/  MUFU.TANH R81, R81 ;  /* 0x0000005100517308 */ /* 0x000fe20000002400 */
[----:B--2---:R-:W-:-:S07]  /*2c90*/  FMUL.FTZ R0, R92, c[0x0][0x2ec] ;  /* 0x0000bb005c007a20 */ /* 0x004fce0000410000 */
[----:B------:R1:W-:Y:S02]  /*2ca0*/  MUFU.TANH R105, R0 ;  /* 0x0000000000697308 */ /* 0x0003e40000002400 */
[----:B-1----:R-:W-:-:S06]  /*2cb0*/  FMUL.FTZ R0, R93, c[0x0][0x2ec] ;  /* 0x0000bb005d007a20 */ /* 0x002fcc0000410000 */
[----:B------:R1:W-:Y:S02]  /*2cc0*/  MUFU.TANH R104, R0 ;  /* 0x0000000000687308 */ /* 0x0003e40000002400 */
[----:B-1----:R-:W-:-:S06]  /*2cd0*/  FMUL.FTZ R0, R94, c[0x0][0x2ec] ;  /* 0x0000bb005e007a20 */ /* 0x002fcc0000410000 */
[----:B------:R1:W2:Y:S02]  /*2ce0*/  MUFU.TANH R100, R0 ;  /* 0x0000000000647308 */ /* 0x0002a40000002400 */
[----:B-1----:R-:W-:Y:S02]  /*2cf0*/  FMUL.FTZ R0, R95, c[0x0][0x2ec] ;  /* 0x0000bb005f007a20 */ /* 0x002fe40000410000 */
[----:B------:R-:W-:Y:S04]  /*2d00*/  HMMA.16816.F32 R92, R16, R48, R68 ;  /* 0x00000030105c723c */ /* 0x000fe80000001844 */
[----:B------:R1:W5:Y:S04]  /*2d10*/  MUFU.TANH R101, R0 ;  /* 0x0000000000657308 */ /* 0x0003680000002400 */
[----:B------:R-:W-:Y:S08]  /*2d20*/  HMMA.16816.F32 R68, R8, R66, R72 ;  /* 0x000000420844723c */ /* 0x000ff00000001848 */
[----:B------:R-:W-:Y:S01]  /*2d30*/  HMMA.16816.F32 R72, R28, R60, R76 ;  /* 0x0000003c1c48723c */ /* 0x000fe2000000184c */
[----:B-1----:R-:W-:-:S04]  /*2d40*/  FMUL.FTZ R0, R84, c[0x0][0x2ec] ;  /* 0x0000bb0054007a20 */ /* 0x002fc80000410000 */
[----:B------:R1:W-:Y:S03]  /*2d50*/  MUFU.TANH R125, R0 ;  /* 0x00000000007d7308 */ /* 0x0003e60000002400 */
[----:B------:R-:W-:Y:S01]  /*2d60*/  HMMA.16816.F32 R64, R40, R130, R152 ;  /* 0x000000822840723c */ /* 0x000fe20000001898 */
[----:B------:R-:W2:Y:S01]  /*2d70*/  LDSM.16.M88.4 R40, [R223+0x8c00] ;  /* 0x008c0000df28783b */ /* 0x000ea20000000200 */
[----:B------:R-:W-:-:S06]  /*2d80*/  DEPBAR.LE SB0, 0x0 ;  /* 0x000080000000791a */ /* 0x000fcc0000000000 */
[----:B------:R-:W-:Y:S01]  /*2d90*/  HMMA.16816.F32 R76, R20, R50, R68 ;  /* 0x00000032144c723c */ /* 0x000fe20000001844 */
[----:B-1----:R-:W-:-:S07]  /*2da0*/  FMUL.FTZ R0, R85, c[0x0][0x2ec] ;  /* 0x0000bb0055007a20 */ /* 0x002fce0000410000 */
[----:B------:R-:W-:Y:S01]  /*2db0*/  HMMA.16816.F32 R72, R8, R56, R72 ;  /* 0x000000380848723c */ /* 0x000fe20000001848 */
[----:B------:R1:W-:Y:S07]  /*2dc0*/  MUFU.TANH R124, R0 ;  /* 0x00000000007c7308 */ /* 0x0003ee0000002400 */
[----:B------:R-:W-:Y:S08]  /*2dd0*/  HMMA.16816.F32 R36, R36, R54, R64 ;  /* 0x000000362424723c */ /* 0x000ff00000001840 */
[----:B------:R-:W-:-:S02]  /*2de0*/  FMUL.FTZ R79, R79, c[0x0][0x2ec] ;  /* 0x0000bb004f4f7a20 */ /* 0x000fc40000410000 */
[----:B-1----:R-:W-:-:S04]  /*2df0*/  FMUL.FTZ R0, R86, c[0x0][0x2ec] ;  /* 0x0000bb0056007a20 */ /* 0x002fc80000410000 */
[----:B------:R1:W-:Y:S02]  /*2e00*/  MUFU.TANH R127, R0 ;  /* 0x00000000007f7308 */ /* 0x0003e40000002400 */
[----:B--2---:R-:W-:Y:S06]  /*2e10*/  HMMA.16816.F32 R72, R20, R40, R72 ;  /* 0x000000281448723c */ /* 0x004fec0000001848 */
[----:B------:R-:W-:Y:S02]  /*2e20*/  MUFU.TANH R79, R79 ;  /* 0x0000004f004f7308 */ /* 0x000fe40000002400 */
[----:B------:R-:W-:Y:S01]  /*2e30*/  HMMA.16816.F32 R28, R28, R62, R36 ;  /* 0x0000003e1c1c723c */ /* 0x000fe20000001824 */
[----:B-1----:R-:W-:-:S07]  /*2e40*/  FMUL.FTZ R0, R87, c[0x0][0x2ec] ;  /* 0x0000bb0057007a20 */ /* 0x002fce0000410000 */
[C---:B------:R-:W-:Y:S01]  /*2e50*/  HMMA.16816.F32 R84, R32.reuse, R52, R144 ;  /* 0x000000342054723c */ /* 0x040fe20000001890 */
[----:B------:R1:W-:Y:S07]  /*2e60*/  MUFU.TANH R126, R0 ;  /* 0x00000000007e7308 */ /* 0x0003ee0000002400 */
[----:B------:R-:W-:Y:S01]  /*2e70*/  HMMA.16816.F32 R32, R32, R54, R156 ;  /* 0x000000362020723c */ /* 0x000fe2000000189c */
[----:B------:R-:W-:-:S06]  /*2e80*/  FMUL.FTZ R74, R74, c[0x0][0x2ec] ;  /* 0x0000bb004a4a7a20 */ /* 0x000fcc0000410000 */
[----:B------:R-:W-:Y:S01]  /*2e90*/  MUFU.TANH R74, R74 ;  /* 0x0000004a004a7308 */ /* 0x000fe20000002400 */
[----:B------:R-:W-:Y:S01]  /*2ea0*/  HMMA.16816.F32 R8, R8, R58, R28 ;  /* 0x0000003a0808723c */ /* 0x000fe2000000181c */
[----:B-1----:R-:W-:-:S06]  /*2eb0*/  FMUL.FTZ R0, R96, c[0x0][0x2ec] ;  /* 0x0000bb0060007a20 */ /* 0x002fcc0000410000 */
[----:B------:R1:W-:Y:S01]  /*2ec0*/  MUFU.TANH R103, R0 ;  /* 0x0000000000677308 */ /* 0x0003e20000002400 */
[----:B------:R-:W-:Y:S01]  /*2ed0*/  HMMA.16816.F32 R68, R12, R60, R84 ;  /* 0x0000003c0c44723c */ /* 0x000fe20000001854 */
[----:B------:R-:W-:-:S07]  /*2ee0*/  IMAD R28, R47, 0x20, R46 ;  /* 0x000000202f1c7824 */ /* 0x000fce00078e022e */
[----:B------:R-:W-:Y:S01]  /*2ef0*/  HMMA.16816.F32 R12, R12, R62, R32 ;  /* 0x0000003e0c0c723c */ /* 0x000fe20000001820 */
[----:B-1----:R-:W-:-:S07]  /*2f00*/  FMUL.FTZ R0, R97, c[0x0][0x2ec] ;  /* 0x0000bb0061007a20 */ /* 0x002fce0000410000 */
[----:B------:R-:W-:Y:S01]  /*2f10*/  HMMA.16816.F32 R8, R20, R42, R8 ;  /* 0x0000002a1408723c */ /* 0x000fe20000001808 */
[----:B------:R1:W-:Y:S07]  /*2f20*/  MUFU.TANH R102, R0 ;  /* 0x0000000000667308 */ /* 0x0003ee0000002400 */
[C---:B------:R-:W-:Y:S08]  /*2f30*/  HMMA.16816.F32 R48, R24.reuse, R56, R68 ;  /* 0x000000381830723c */ /* 0x040ff00000001844 */
[----:B------:R-:W-:Y:S01]  /*2f40*/  HMMA.16816.F32 R24, R24, R58, R12 ;  /* 0x0000003a1818723c */ /* 0x000fe2000000180c */
[----:B-1----:R-:W-:-:S04]  /*2f50*/  FMUL.FTZ R0, R98, c[0x0][0x2ec] ;  /* 0x0000bb0062007a20 */ /* 0x002fc80000410000 */
[----:B------:R1:W2:Y:S03]  /*2f60*/  MUFU.TANH R6, R0 ;  /* 0x0000000000067308 */ /* 0x0002a60000002400 */
[----:B------:R-:W-:-:S06]  /*2f70*/  FMUL.FTZ R8, R8, c[0x0][0x2ec] ;  /* 0x0000bb0008087a20 */ /* 0x000fcc0000410000 */
[----:B------:R-:W-:Y:S02]  /*2f80*/  MUFU.TANH R8, R8 ;  /* 0x0000000800087308 */ /* 0x000fe40000002400 */
[----:B------:R-:W-:Y:S01]  /*2f90*/  HMMA.16816.F32 R48, R16, R40, R48 ;  /* 0x000000281030723c */ /* 0x000fe20000001830 */
[----:B-1----:R-:W-:-:S07]  /*2fa0*/  FMUL.FTZ R0, R99, c[0x0][0x2ec] ;  /* 0x0000bb0063007a20 */ /* 0x002fce0000410000 */
[----:B------:R-:W-:Y:S01]  /*2fb0*/  HMMA.16816.F32 R16, R16, R42, R24 ;  /* 0x0000002a1010723c */ /* 0x000fe20000001818 */
[----:B------:R1:W1:Y:S11]  /*2fc0*/  MUFU.TANH R96, R0 ;  /* 0x0000000000607308 */ /* 0x0002760000002400 */
[----:B------:R-:W-:Y:S04]  /*2fd0*/  @!UPT UIADD3 URZ, URZ, URZ, URZ ;  /* 0x0000003f3f3ff290 */ /* 0x000fe8000fffe03f */
[----:B------:R-:W-:Y:S02]  /*2fe0*/  FMUL.FTZ R2, R48, c[0x0][0x2ec] ;  /* 0x0000bb0030027a20 */ /* 0x000fe40000410000 */
[----:B------:R-:W-:Y:S02]  /*2ff0*/  FMUL.FTZ R50, R50, c[0x0][0x2ec] ;  /* 0x0000bb0032327a20 */ /* 0x000fe40000410000 */
[----:B-1----:R-:W-:Y:S01]  /*3000*/  FMUL.FTZ R0, R88, c[0x0][0x2ec] ;  /* 0x0000bb0058007a20 */ /* 0x002fe20000410000 */
[----:B------:R-:W-:Y:S03]  /*3010*/  MUFU.TANH R34, R2 ;  /* 0x0000000200227308 */ /* 0x000fe60000002400 */
[----:B------:R-:W-:Y:S02]  /*3020*/  FMUL.FTZ R16, R16, c[0x0][0x2ec] ;  /* 0x0000bb0010107a20 */ /* 0x000fe40000410000 */
[----:B------:R-:W-:-:S03]  /*3030*/  FMUL.FTZ R18, R18, c[0x0][0x2ec] ;  /* 0x0000bb0012127a20 */ /* 0x000fc60000410000 */
[----:B------:R1:W-:Y:S08]  /*3040*/  MUFU.TANH R98, R0 ;  /* 0x0000000000627308 */ /* 0x0003f00000002400 */
[----:B------:R-:W-:Y:S01]  /*3050*/  MUFU.TANH R50, R50 ;  /* 0x0000003200327308 */ /* 0x000fe20000002400 */
[----:B-1----:R-:W-:-:S07]  /*3060*/  FMUL.FTZ R0, R89, c[0x0][0x2ec] ;  /* 0x0000bb0059007a20 */ /* 0x002fce0000410000 */
[----:B------:R-:W-:Y:S08]  /*3070*/  MUFU.TANH R16, R16 ;  /* 0x0000001000107308 */ /* 0x000ff00000002400 */
[----:B------:R1:W-:Y:S08]  /*3080*/  MUFU.TANH R97, R0 ;  /* 0x0000000000617308 */ /* 0x0003f00000002400 */
[----:B------:R-:W-:Y:S01]  /*3090*/  MUFU.TANH R18, R18 ;  /* 0x0000001200127308 */ /* 0x000fe20000002400 */
[----:B-1----:R-:W-:-:S07]  /*30a0*/  FMUL.FTZ R0, R90, c[0x0][0x2ec] ;  /* 0x0000bb005a007a20 */ /* 0x002fce0000410000 */
[----:B------:R1:W-:Y:S02]  /*30b0*/  MUFU.TANH R90, R0 ;  /* 0x00000000005a7308 */ /* 0x0003e40000002400 */
[----:B-1----:R-:W-:-:S06]  /*30c0*/  FMUL.FTZ R0, R91, c[0x0][0x2ec] ;  /* 0x0000bb005b007a20 */ /* 0x002fcc0000410000 */
[----:B------:R1:W-:Y:S02]  /*30d0*/  MUFU.TANH R91, R0 ;  /* 0x00000000005b7308 */ /* 0x0003e40000002400 */
[----:B-1----:R-:W-:-:S06]  /*30e0*/  FMUL.FTZ R0, R92, c[0x0][0x2ec] ;  /* 0x0000bb005c007a20 */ /* 0x002fcc0000410000 */
[----:B------:R1:W-:Y:S02]  /*30f0*/  MUFU.TANH R89, R0 ;  /* 0x0000000000597308 */ /* 0x0003e40000002400 */
[----:B-1----:R-:W-:-:S06]  /*3100*/  FMUL.FTZ R0, R93, c[0x0][0x2ec] ;  /* 0x0000bb005d007a20 */ /* 0x002fcc0000410000 */
[----:B------:R1:W-:Y:S02]  /*3110*/  MUFU.TANH R88, R0 ;  /* 0x0000000000587308 */ /* 0x0003e40000002400 */
[----:B-1----:R-:W-:-:S06]  /*3120*/  FMUL.FTZ R0, R94, c[0x0][0x2ec] ;  /* 0x0000bb005e007a20 */ /* 0x002fcc0000410000 */
[----:B------:R1:W1:Y:S02]  /*3130*/  MUFU.TANH R84, R0 ;  /* 0x0000000000547308 */ /* 0x0002640000002400 */
[----:B-1----:R-:W-:-:S06]  /*3140*/  FMUL.FTZ R0, R95, c[0x0][0x2ec] ;  /* 0x0000bb005f007a20 */ /* 0x002fcc0000410000 */
[----:B------:R1:W1:Y:S02]  /*3150*/  MUFU.TANH R61, R0 ;  /* 0x00000000003d7308 */ /* 0x0002640000002400 */
        /* <DEDUP_REMOVED lines=11> */
[----:B------:R1:W1:Y:S02]  /*3210*/  MUFU.TANH R35, R0 ;  /* 0x0000000000237308 */ /* 0x0002640000002400 */
[----:B-1----:R-:W-:-:S05]  /*3220*/  IMAD.SHL.U32 R0, R166, 0x2, RZ ;  /* 0x00000002a6007824 */ /* 0x002fca00078e00ff */
[----:B------:R-:W-:-:S05]  /*3230*/  LOP3.LUT R0, R0, 0x6, RZ, 0xc0, !PT ;  /* 0x0000000600007812 */ /* 0x000fca00078ec0ff */
[----:B------:R-:W-:-:S05]  /*3240*/  IMAD R0, R45, 0x40, R0 ;  /* 0x000000402d007824 */ /* 0x000fca00078e0200 */
[C---:B------:R-:W-:Y:S01]  /*3250*/  IADD3 R2, R0.reuse, 0x1, RZ ;  /* 0x0000000100027810 */ /* 0x040fe20007ffe0ff */
[----:B------:R-:W-:Y:S01]  /*3260*/  BAR.SYNC.DEFER_BLOCKING 0x0 ;  /* 0x0000000000007b1d */ /* 0x000fe20000010000 */
[-C--:B------:R-:W-:Y:S02]  /*3270*/  ISETP.GE.AND P1, PT, R0, R44.reuse, PT ;  /* 0x0000002c0000720c */ /* 0x080fe40003f26270 */
[-C--:B------:R-:W-:Y:S02]  /*3280*/  ISETP.GE.AND P5, PT, R2, R44.reuse, PT ;  /* 0x0000002c0200720c */ /* 0x080fe40003fa6270 */
[----:B------:R-:W-:Y:S02]  /*3290*/  IADD3 R2, R0, 0x10, RZ ;  /* 0x0000001000027810 */ /* 0x000fe40007ffe0ff */
[----:B---3--:R-:W-:Y:S02]  /*32a0*/  FSEL R31, R149, -INF , !P1 ;  /* 0xff800000951f7808 */ /* 0x008fe40004800000 */
[----:B------:R-:W-:-:S02]  /*32b0*/  ISETP.GE.AND P4, PT, R2, R44, PT ;  /* 0x0000002c0200720c */ /* 0x000fc40003f86270 */
[----:B------:R-:W-:Y:S02]  /*32c0*/  IADD3 R2, R0, 0x18, RZ ;  /* 0x0000001800027810 */ /* 0x000fe40007ffe0ff */
[----:B------:R-:W-:Y:S02]  /*32d0*/  FSEL R29, R160, -INF , !P1 ;  /* 0xff800000a01d7808 */ /* 0x000fe40004800000 */
[----:B------:R-:W-:Y:S02]  /*32e0*/  ISETP.GE.AND P2, PT, R2, R44, PT ;  /* 0x0000002c0200720c */ /* 0x000fe40003f46270 */
[----:B------:R-:W-:Y:S02]  /*32f0*/  IADD3 R2, R0, 0x19, RZ ;  /* 0x0000001900027810 */ /* 0x000fe40007ffe0ff */
[----:B------:R-:W-:Y:S02]  /*3300*/  FSEL R46, R162, -INF , !P1 ;  /* 0xff800000a22e7808 */ /* 0x000fe40004800000 */
[----:B------:R-:W-:-:S02]  /*3310*/  FSEL R33, R164, -INF , !P1 ;  /* 0xff800000a4217808 */ /* 0x000fc40004800000 */
[----:B------:R-:W-:Y:S02]  /*3320*/  ISETP.GE.AND P1, PT, R2, R44, PT ;  /* 0x0000002c0200720c */ /* 0x000fe40003f26270 */
[C---:B------:R-:W-:Y:S02]  /*3330*/  IADD3 R5, R0.reuse, 0x8, RZ ;  /* 0x0000000800057810 */ /* 0x040fe40007ffe0ff */
[----:B------:R-:W-:Y:S02]  /*3340*/  IADD3 R2, R0, 0x20, RZ ;  /* 0x0000002000027810 */ /* 0x000fe40007ffe0ff */
[----:B----4-:R-:W-:Y:S02]  /*3350*/  FSEL R23, R150, -INF , !P5 ;  /* 0xff80000096177808 */ /* 0x010fe40006800000 */
[----:B------:R-:W-:Y:S02]  /*3360*/  FSEL R20, R161, -INF , !P5 ;  /* 0xff800000a1147808 */ /* 0x000fe40006800000 */
[----:B------:R-:W-:-:S02]  /*3370*/  FSEL R42, R163, -INF , !P5 ;  /* 0xff800000a32a7808 */ /* 0x000fc40006800000 */
[----:B------:R-:W-:Y:S02]  /*3380*/  FSEL R36, R165, -INF , !P5 ;  /* 0xff800000a5247808 */ /* 0x000fe40006800000 */
[-C--:B------:R-:W-:Y:S01]  /*3390*/  ISETP.GE.AND P0, PT, R5, R44.reuse, PT ;  /* 0x0000002c0500720c */ /* 0x080fe20003f06270 */
[----:B------:R-:W-:Y:S01]  /*33a0*/  FMUL.FTZ R5, R73, c[0x0][0x2ec] ;  /* 0x0000bb0049057a20 */ /* 0x000fe20000410000 */
[----:B------:R-:W-:Y:S02]  /*33b0*/  ISETP.GE.AND P5, PT, R2, R44, PT ;  /* 0x0000002c0200720c */ /* 0x000fe40003fa6270 */
[C---:B------:R-:W-:Y:S01]  /*33c0*/  IADD3 R3, R0.reuse, 0x9, RZ ;  /* 0x0000000900037810 */ /* 0x040fe20007ffe0ff */
[----:B------:R1:W-:Y:S01]  /*33d0*/  MUFU.TANH R15, R5 ;  /* 0x00000005000f7308 */ /* 0x0003e20000002400 */
[----:B------:R-:W-:Y:S02]  /*33e0*/  IADD3 R2, R0, 0x21, RZ ;  /* 0x0000002100027810 */ /* 0x000fe40007ffe0ff */
[----:B------:R-:W-:-:S02]  /*33f0*/  FSEL R30, R7, -INF , !P0 ;  /* 0xff800000071e7808 */ /* 0x000fc40004000000 */
[----:B------:R-:W-:Y:S02]  /*3400*/  FSEL R22, R117, -INF , !P0 ;  /* 0xff80000075167808 */ /* 0x000fe40004000000 */
[----:B------:R-:W-:Y:S02]  /*3410*/  FSEL R45, R118, -INF , !P0 ;  /* 0xff800000762d7808 */ /* 0x000fe40004000000 */
[----:B------:R-:W-:Y:S02]  /*3420*/  FSEL R41, R151, -INF , !P0 ;  /* 0xff80000097297808 */ /* 0x000fe40004000000 */
[-C--:B------:R-:W-:Y:S02]  /*3430*/  ISETP.GE.AND P6, PT, R3, R44.reuse, PT ;  /* 0x0000002c0300720c */ /* 0x080fe40003fc6270 */
[----:B------:R-:W-:Y:S02]  /*3440*/  ISETP.GE.AND P0, PT, R2, R44, PT ;  /* 0x0000002c0200720c */ /* 0x000fe40003f06270 */
[----:B------:R-:W-:Y:S01]  /*3450*/  IADD3 R2, R0, 0x28, RZ ;  /* 0x0000002800027810 */ /* 0x000fe20007ffe0ff */
[----:B-1----:R-:W-:Y:S01]  /*3460*/  FMUL.FTZ R5, R49, c[0x0][0x2ec] ;  /* 0x0000bb0031057a20 */ /* 0x002fe20000410000 */
[----:B------:R-:W-:-:S02]  /*3470*/  FSEL R32, R106, -INF , !P6 ;  /* 0xff8000006a207808 */ /* 0x000fc40007000000 */
[----:B------:R-:W-:Y:S01]  /*3480*/  FSEL R21, R116, -INF , !P6 ;  /* 0xff80000074157808 */ /* 0x000fe20007000000 */
[----:B------:R-:W-:Y:S01]  /*3490*/  MUFU.TANH R13, R5 ;  /* 0x00000005000d7308 */ /* 0x000fe20000002400 */
        /* <DEDUP_REMOVED lines=9> */
[-C--:B------:R-:W-:Y:S01]  /*3530*/  ISETP.GE.AND P3, PT, R3, R44.reuse, PT ;  /* 0x0000002c0300720c */ /* 0x080fe20003f66270 */
[----:B------:R-:W-:Y:S01]  /*3540*/  FMUL.FTZ R3, R75, c[0x0][0x2ec] ;  /* 0x0000bb004b037a20 */ /* 0x000fe20000410000 */
[----:B------:R-:W-:-:S02]  /*3550*/  ISETP.GE.AND P4, PT, R2, R44, PT ;  /* 0x0000002c0200720c */ /* 0x000fc40003f86270 */
[----:B------:R-:W-:Y:S01]  /*3560*/  IADD3 R2, R0, 0x30, RZ ;  /* 0x0000003000027810 */ /* 0x000fe20007ffe0ff */
[----:B------:R1:W-:Y:S01]  /*3570*/  MUFU.TANH R14, R3 ;  /* 0x00000003000e7308 */ /* 0x0003e20000002400 */
[----:B-----5:R-:W-:Y:S02]  /*3580*/  FSEL R100, R101, -INF , !P3 ;  /* 0xff80000065647808 */ /* 0x020fe40005800000 */
[----:B------:R-:W-:Y:S02]  /*3590*/  FSEL R49, R104, -INF , !P3 ;  /* 0xff80000068317808 */ /* 0x000fe40005800000 */
[----:B------:R-:W-:Y:S02]  /*35a0*/  FSEL R128, R128, -INF , !P3 ;  /* 0xff80000080807808 */ /* 0x000fe40005800000 */
[----:B------:R-:W-:Y:S02]  /*35b0*/  FSEL R107, R107, -INF , !P3 ;  /* 0xff8000006b6b7808 */ /* 0x000fe40005800000 */
[----:B------:R-:W-:-:S02]  /*35c0*/  ISETP.GE.AND P3, PT, R2, R44, PT ;  /* 0x0000002c0200720c */ /* 0x000fc40003f66270 */
[----:B------:R-:W-:Y:S02]  /*35d0*/  IADD3 R2, R0, 0x31, RZ ;  /* 0x0000003100027810 */ /* 0x000fe40007ffe0ff */
[----:B--2---:R-:W-:Y:S02]  /*35e0*/  FSEL R101, R6, -INF , !P2 ;  /* 0xff80000006657808 */ /* 0x004fe40005000000 */
[----:B------:R-:W-:Y:S01]  /*35f0*/  FSEL R47, R103, -INF , !P2 ;  /* 0xff800000672f7808 */ /* 0x000fe20005000000 */
[----:B-1----:R-:W-:Y:S01]  /*3600*/  FMUL.FTZ R3, R51, c[0x0][0x2ec] ;  /* 0x0000bb0033037a20 */ /* 0x002fe20000410000 */
[----:B------:R-:W-:Y:S02]  /*3610*/  FSEL R127, R127, -INF , !P2 ;  /* 0xff8000007f7f7808 */ /* 0x000fe40005000000 */
[----:B------:R-:W-:Y:S01]  /*3620*/  FSEL R125, R125, -INF , !P2 ;  /* 0xff8000007d7d7808 */ /* 0x000fe20005000000 */
[----:B------:R1:W2:Y:S01]  /*3630*/  MUFU.TANH R12, R3 ;  /* 0x00000003000c7308 */ /* 0x0002a20000002400 */
[----:B------:R-:W-:-:S02]  /*3640*/  ISETP.GE.AND P2, PT, R2, R44, PT ;  /* 0x0000002c0200720c */ /* 0x000fc40003f46270 */
[----:B------:R-:W-:Y:S02]  /*3650*/  IADD3 R2, R0, 0x38, RZ ;  /* 0x0000003800027810 */ /* 0x000fe40007ffe0ff */
[----:B------:R-:W-:Y:S02]  /*3660*/  FSEL R105, R96, -INF , !P1 ;  /* 0xff80000060697808 */ /* 0x000fe40004800000 */
[----:B------:R-:W-:Y:S02]  /*3670*/  FSEL R51, R102, -INF , !P1 ;  /* 0xff80000066337808 */ /* 0x000fe40004800000 */
[----:B------:R-:W-:Y:S02]  /*3680*/  FSEL R126, R126, -INF , !P1 ;  /* 0xff8000007e7e7808 */ /* 0x000fe40004800000 */
[----:B------:R-:W-:Y:S02]  /*3690*/  FSEL R124, R124, -INF , !P1 ;  /* 0xff8000007c7c7808 */ /* 0x000fe40004800000 */
[----:B------:R-:W-:Y:S01]  /*36a0*/  ISETP.GE.AND P1, PT, R2, R44, PT ;  /* 0x0000002c0200720c */ /* 0x000fe20003f26270 */
[----:B------:R-:W-:Y:S01]  /*36b0*/  FMUL.FTZ R2, R11, c[0x0][0x2ec] ;  /* 0x0000bb000b027a20 */ /* 0x000fe20000410000 */
[----:B------:R-:W-:Y:S01]  /*36c0*/  FSEL R176, R84, -INF , !P5 ;  /* 0xff80000054b07808 */ /* 0x000fe20006800000 */
[----:B-1----:R-:W-:Y:S01]  /*36d0*/  FMUL.FTZ R3, R10, c[0x0][0x2ec] ;  /* 0x0000bb000a037a20 */ /* 0x002fe20000410000 */
[----:B------:R-:W-:Y:S01]  /*36e0*/  FSEL R174, R89, -INF , !P5 ;  /* 0xff80000059ae7808 */ /* 0x000fe20006800000 */
[----:B------:R1:W-:Y:S01]  /*36f0*/  MUFU.TANH R5, R2 ;  /* 0x0000000200057308 */ /* 0x0003e20000002400 */
[----:B------:R-:W-:-:S02]  /*3700*/  FSEL R190, R90, -INF , !P5 ;  /* 0xff8000005abe7808 */ /* 0x000fc40006800000 */
[----:B------:R-:W-:Y:S02]  /*3710*/  FSEL R180, R98, -INF , !P5 ;  /* 0xff80000062b47808 */ /* 0x000fe40006800000 */
[----:B------:R-:W-:Y:S02]  /*3720*/  ISETP.GE.AND P5, PT, R44, 0x41, PT ;  /* 0x000000412c00780c */ /* 0x000fe40003fa6270 */
[----:B------:R-:W-:Y:S01]  /*3730*/  IADD3 R0, R0, 0x39, RZ ;  /* 0x0000003900007810 */ /* 0x000fe20007ffe0ff */
[----:B------:R3:W4:Y:S01]  /*3740*/  MUFU.TANH R7, R3 ;  /* 0x0000000300077308 */ /* 0x0007220000002400 */
[----:B------:R-:W-:Y:S02]  /*3750*/  FSEL R177, R61, -INF , !P0 ;  /* 0xff8000003db17808 */ /* 0x000fe40004000000 */
[----:B------:R-:W-:Y:S02]  /*3760*/  FSEL R175, R88, -INF , !P0 ;  /* 0xff80000058af7808 */ /* 0x000fe40004000000 */
[----:B------:R-:W-:-:S02]  /*3770*/  FSEL R191, R91, -INF , !P0 ;  /* 0xff8000005bbf7808 */ /* 0x000fc40004000000 */
[----:B------:R-:W-:Y:S01]  /*3780*/  FSEL R181, R97, -INF , !P0 ;  /* 0xff80000061b57808 */ /* 0x000fe20004000000 */
[----:B-1----:R-:W-:Y:S01]  /*3790*/  FMUL.FTZ R2, R17, c[0x0][0x2ec] ;  /* 0x0000bb0011027a20 */ /* 0x002fe20000410000 */
[----:B------:R-:W-:Y:S01]  /*37a0*/  ISETP.GE.AND P0, PT, R0, R44, PT ;  /* 0x0000002c0000720c */ /* 0x000fe20003f06270 */
[----:B------:R-:W-:Y:S01]  /*37b0*/  IMAD.IADD R0, R148, 0x1, R28 ;  /* 0x0000000194007824 */ /* 0x000fe200078e021c */
[----:B------:R-:W-:Y:S02]  /*37c0*/  FSEL R178, R38, -INF , !P6 ;  /* 0xff80000026b27808 */ /* 0x000fe40007000000 */
[----:B------:R-:W-:Y:S02]  /*37d0*/  FSEL R172, R80, -INF , !P6 ;  /* 0xff80000050ac7808 */ /* 0x000fe40007000000 */
[----:B------:R-:W-:Y:S01]  /*37e0*/  FSEL R188, R53, -INF , !P6 ;  /* 0xff80000035bc7808 */ /* 0x000fe20007000000 */
[----:B---3--:R-:W-:Y:S01]  /*37f0*/  FMUL.FTZ R3, R9, c[0x0][0x2ec] ;  /* 0x0000bb0009037a20 */ /* 0x008fe20000410000 */
[----:B------:R-:W-:-:S02]  /*3800*/  FSEL R182, R76, -INF , !P6 ;  /* 0xff8000004cb67808 */ /* 0x000fc40007000000 */
[----:B------:R-:W-:Y:S01]  /*3810*/  FSEL R179, R37, -INF , !P4 ;  /* 0xff80000025b37808 */ /* 0x000fe20006000000 */
[----:B------:R-:W-:Y:S01]  /*3820*/  MUFU.TANH R6, R3 ;  /* 0x0000000300067308 */ /* 0x000fe20000002400 */
[----:B------:R-:W-:Y:S02]  /*3830*/  FSEL R173, R81, -INF , !P4 ;  /* 0xff80000051ad7808 */ /* 0x000fe40006000000 */
[----:B------:R-:W-:Y:S02]  /*3840*/  FSEL R189, R79, -INF , !P4 ;  /* 0xff8000004fbd7808 */ /* 0x000fe40006000000 */
[----:B------:R-:W-:Y:S02]  /*3850*/  FSEL R183, R60, -INF , !P4 ;  /* 0xff8000003cb77808 */ /* 0x000fe40006000000 */
[----:B------:R-:W-:Y:S01]  /*3860*/  FSEL R196, R50, -INF , !P3 ;  /* 0xff80000032c47808 */ /* 0x000fe20005800000 */
[----:B------:R1:W3:Y:S01]  /*3870*/  MUFU.TANH R3, R2 ;  /* 0x0000000200037308 */ /* 0x0002e20000002400 */
[----:B------:R-:W-:-:S02]  /*3880*/  FSEL R192, R34, -INF , !P3 ;  /* 0xff80000022c07808 */ /* 0x000fc40005800000 */
[----:B------:R-:W-:Y:S02]  /*3890*/  FSEL R204, R74, -INF , !P3 ;  /* 0xff8000004acc7808 */ /* 0x000fe40005800000 */
[----:B------:R-:W-:Y:S02]  /*38a0*/  FSEL R201, R35, -INF , !P3 ;  /* 0xff80000023c97808 */ /* 0x000fe40005800000 */
[----:B--2---:R-:W-:Y:S02]  /*38b0*/  FSEL R198, R12, -INF , !P2 ;  /* 0xff8000000cc67808 */ /* 0x004fe40005000000 */
[----:B------:R-:W-:Y:S02]  /*38c0*/  FSEL R193, R13, -INF , !P2 ;  /* 0xff8000000dc17808 */ /* 0x000fe40005000000 */
[----:B------:R-:W-:Y:S02]  /*38d0*/  FSEL R205, R14, -INF , !P2 ;  /* 0xff8000000ecd7808 */ /* 0x000fe40005000000 */
[----:B------:R-:W-:-:S02]  /*38e0*/  FSEL R200, R15, -INF , !P2 ;  /* 0xff8000000fc87808 */ /* 0x000fc40005000000 */
[----:B------:R-:W-:Y:S01]  /*38f0*/  FSEL R197, R18, -INF , !P1 ;  /* 0xff80000012c57808 */ /* 0x000fe20004800000 */
[----:B-1----:R-:W-:Y:S01]  /*3900*/  FMUL.FTZ R2, R19, c[0x0][0x2ec] ;  /* 0x0000bb0013027a20 */ /* 0x002fe20000410000 */
[----:B------:R-:W-:Y:S02]  /*3910*/  FSEL R194, R16, -INF , !P1 ;  /* 0xff80000010c27808 */ /* 0x000fe40004800000 */
[----:B----4-:R-:W-:Y:S02]  /*3920*/  FSEL R206, R7, -INF , !P1 ;  /* 0xff80000007ce7808 */ /* 0x010fe40004800000 */
[----:B------:R-:W-:Y:S01]  /*3930*/  FSEL R202, R8, -INF , !P1 ;  /* 0xff80000008ca7808 */ /* 0x000fe20004800000 */
[----:B------:R-:W1:Y:S01]  /*3940*/  MUFU.TANH R2, R2 ;  /* 0x0000000200027308 */ /* 0x000e620000002400 */
[----:B---3--:R-:W-:Y:S02]  /*3950*/  FSEL R195, R3, -INF , !P0 ;  /* 0xff80000003c37808 */ /* 0x008fe40004000000 */
[----:B------:R-:W-:-:S02]  /*3960*/  FSEL R207, R5, -INF , !P0 ;  /* 0xff80000005cf7808 */ /* 0x000fc40004000000 */
[----:B------:R-:W-:Y:S02]  /*3970*/  FSEL R203, R6, -INF , !P0 ;  /* 0xff80000006cb7808 */ /* 0x000fe40004000000 */
[----:B-1----:R-:W-:Y:S01]  /*3980*/  FSEL R199, R2, -INF , !P0 ;  /* 0xff80000002c77808 */ /* 0x002fe20004000000 */
        /* <DEDUP_REMOVED lines=58> */
.L_x_539:
[----:B------:R-:W-:Y:S05]  /*3d30*/  BSYNC B0 ;  /* 0x0000000000007941 */ /* 0x000fea0003800000 */
.L_x_538:
[----:B------:R-:W0:Y:S02]  /*3d40*/  LDGDEPBAR ;  /* 0x00000000000079af */ /* 0x000e240000000000 */
.L_x_537:
        /* <DEDUP_REMOVED lines=61> */
[----:B-1----:R-:W-:Y:S01]  /*4120*/  FMNMX.FTZ R6, R6, R5, !PT ;  /* 0x0000000506067209 */ /* 0x002fe20007810000 */
[----:B------:R-:W1:Y:S01]  /*4130*/  SHFL.BFLY PT, R7, R3, 0x2, 0x1f ;  /* 0x0c401f0003077f89 */ /* 0x000e6200000e0000 */
[----:B------:R-:W-:-:S02]  /*4140*/  FMNMX.FTZ R2, R191, R2, !PT ;  /* 0x00000002bf027209 */ /* 0x000fc40007810000 */
[----:B--2---:R-:W-:Y:S02]  /*4150*/  FMNMX.FTZ R102, R102, R8, !PT ;  /* 0x0000000866667209 */ /* 0x004fe40007810000 */
[----:B------:R-:W2:Y:S01]  /*4160*/  SHFL.BFLY PT, R8, R6, 0x1, 0x1f ;  /* 0x0c201f0006087f89 */ /* 0x000ea200000e0000 */
[----:B------:R-:W-:Y:S02]  /*4170*/  FMNMX.FTZ R2, R188, R2, !PT ;  /* 0x00000002bc027209 */ /* 0x000fe40007810000 */
[C---:B------:R-:W-:Y:S01]  /*4180*/  FMUL.FTZ R12, R102.reuse, c[0x0][0x23c] ;  /* 0x00008f00660c7a20 */ /* 0x040fe20000410000 */
[----:B------:R-:W-:Y:S02]  /*4190*/  FSETP.NEU.FTZ.AND P0, PT, R102, -INF , PT ;  /* 0xff8000006600780b */ /* 0x000fe40003f1d000 */
[----:B------:R-:W-:Y:S02]  /*41a0*/  FMNMX.FTZ R2, R189, R2, !PT ;  /* 0x00000002bd027209 */ /* 0x000fe40007810000 */
[----:B------:R-:W-:-:S02]  /*41b0*/  FSEL R12, R12, RZ, P0 ;  /* 0x000000ff0c0c7208 */ /* 0x000fc40000000000 */
[----:B------:R-:W-:-:S04]  /*41c0*/  FMNMX.FTZ R2, R204, R2, !PT ;  /* 0x00000002cc027209 */ /* 0x000fc80007810000 */
[----:B------:R-:W-:Y:S01]  /*41d0*/  FMNMX.FTZ R5, R205, R2, !PT ;  /* 0x00000002cd057209 */ /* 0x000fe20007810000 */
[----:B------:R-:W-:-:S03]  /*41e0*/  FFMA.FTZ R2, R29, c[0x0][0x23c], -R12 ;  /* 0x00008f001d027a23 */ /* 0x000fc6000001080c */
[----:B------:R-:W-:Y:S01]  /*41f0*/  FMNMX.FTZ R5, R206, R5, !PT ;  /* 0x00000005ce057209 */ /* 0x000fe20007810000 */
[----:B------:R3:W-:Y:S01]  /*4200*/  MUFU.EX2 R15, R2 ;  /* 0x00000002000f7308 */ /* 0x0007e20000000800 */
[----:B-1----:R-:W-:Y:S02]  /*4210*/  FMNMX.FTZ R7, R3, R7, !PT ;  /* 0x0000000703077209 */ /* 0x002fe40007810000 */
[----:B------:R-:W-:Y:S02]  /*4220*/  FMNMX.FTZ R5, R207, R5, !PT ;  /* 0x00000005cf057209 */ /* 0x000fe40007810000 */
[----:B--2---:R-:W-:Y:S01]  /*4230*/  FMNMX.FTZ R3, R6, R8, !PT ;  /* 0x0000000806037209 */ /* 0x004fe20007810000 */
[----:B------:R-:W1:Y:S01]  /*4240*/  SHFL.BFLY PT, R9, R7, 0x1, 0x1f ;  /* 0x0c201f0007097f89 */ /* 0x000e6200000e0000 */
[--C-:B------:R-:W-:Y:S02]  /*4250*/  FFMA.FTZ R6, R22, c[0x0][0x23c], -R12.reuse ;  /* 0x00008f0016067a23 */ /* 0x100fe4000001080c */
[----:B------:R-:W-:Y:S01]  /*4260*/  FSETP.NEU.FTZ.AND P0, PT, R3, -INF , PT ;  /* 0xff8000000300780b */ /* 0x000fe20003f1d000 */
[----:B------:R-:W2:Y:S01]  /*4270*/  SHFL.BFLY PT, R8, R5, 0x2, 0x1f ;  /* 0x0c401f0005087f89 */ /* 0x000ea200000e0000 */
[----:B------:R4:W-:Y:S01]  /*4280*/  MUFU.EX2 R50, R6 ;  /* 0x0000000600327308 */ /* 0x0009e20000000800 */
[----:B---3--:R-:W-:-:S07]  /*4290*/  FFMA.FTZ R2, R20, c[0x0][0x23c], -R12 ;  /* 0x00008f0014027a23 */ /* 0x008fce000001080c */
[----:B------:R3:W-:Y:S01]  /*42a0*/  MUFU.EX2 R14, R2 ;  /* 0x00000002000e7308 */ /* 0x0007e20000000800 */
[----:B----4-:R-:W-:Y:S01]  /*42b0*/  FFMA.FTZ R6, R21, c[0x0][0x23c], -R12 ;  /* 0x00008f0015067a23 */ /* 0x010fe2000001080c */
[----:B-1----:R-:W-:-:S06]  /*42c0*/  FMNMX.FTZ R104, R7, R9, !PT ;  /* 0x0000000907687209 */ /* 0x002fcc0007810000 */
[----:B------:R1:W-:Y:S01]  /*42d0*/  MUFU.EX2 R130, R6 ;  /* 0x0000000600827308 */ /* 0x0003e20000000800 */
[----:B--2---:R-:W-:Y:S01]  /*42e0*/  FMNMX.FTZ R5, R5, R8, !PT ;  /* 0x0000000805057209 */ /* 0x004fe20007810000 */
[----:B---3--:R-:W-:-:S05]  /*42f0*/  FMUL.FTZ R2, R3, c[0x0][0x23c] ;  /* 0x00008f0003027a20 */ /* 0x008fca0000410000 */
[----:B------:R-:W-:Y:S02]  /*4300*/  FSEL R2, R2, RZ, P0 ;  /* 0x000000ff02027208 */ /* 0x000fe40000000000 */
[----:B------:R-:W-:-:S03]  /*4310*/  FSETP.NEU.FTZ.AND P0, PT, R104, -INF , PT ;  /* 0xff8000006800780b */ /* 0x000fc60003f1d000 */
[--C-:B------:R-:W-:Y:S02]  /*4320*/  FFMA.FTZ R0, R23, c[0x0][0x23c], -R2.reuse ;  /* 0x00008f0017007a23 */ /* 0x100fe40000010802 */
[--C-:B------:R-:W-:Y:S01]  /*4330*/  FFMA.FTZ R4, R32, c[0x0][0x23c], -R2.reuse ;  /* 0x00008f0020047a23 */ /* 0x100fe20000010802 */
[----:B------:R-:W-:Y:S01]  /*4340*/  LDSM.16.MT88.4 R20, [R220+0xa000] ;  /* 0x00a00000dc14783b */ /* 0x000fe20000004200 */
[----:B------:R2:W-:Y:S01]  /*4350*/  MUFU.EX2 R252, R0 ;  /* 0x0000000000fc7308 */ /* 0x0005e20000000800 */
[----:B-1----:R-:W-:-:S07]  /*4360*/  FFMA.FTZ R6, R31, c[0x0][0x23c], -R2 ;  /* 0x00008f001f067a23 */ /* 0x002fce0000010802 */
[----:B------:R-:W-:Y:S01]  /*4370*/  MUFU.EX2 R44, R4 ;  /* 0x00000004002c7308 */ /* 0x000fe20000000800 */
[----:B--2---:R-:W-:-:S07]  /*4380*/  FFMA.FTZ R0, R30, c[0x0][0x23c], -R2 ;  /* 0x00008f001e007a23 */ /* 0x004fce0000010802 */
[----:B------:R1:W-:Y:S01]  /*4390*/  MUFU.EX2 R131, R6 ;  /* 0x0000000600837308 */ /* 0x0003e20000000800 */
[----:B------:R-:W-:Y:S07]  /*43a0*/  LDSM.16.MT88.4 R28, [R222+0xa000] ;  /* 0x00a00000de1c783b */ /* 0x000fee0000004200 */
[----:B------:R2:W3:Y:S01]  /*43b0*/  MUFU.EX2 R251, R0 ;  /* 0x0000000000fb7308 */ /* 0x0004e20000000800 */
[----:B-1----:R-:W1:Y:S01]  /*43c0*/  SHFL.BFLY PT, R6, R5, 0x1, 0x1f ;  /* 0x0c201f0005067f89 */ /* 0x002e6200000e0000 */
[----:B--2---:R-:W-:Y:S01]  /*43d0*/  FMUL.FTZ R0, R104, c[0x0][0x23c] ;  /* 0x00008f0068007a20 */ /* 0x004fe20000410000 */
[----:B---3--:R-:W-:-:S04]  /*43e0*/  F2FP.PACK_AB R7, R44, R251 ;  /* 0x000000fb2c07723e */ /* 0x008fc800000000ff */
[----:B------:R-:W-:-:S05]  /*43f0*/  FSEL R0, R0, RZ, P0 ;  /* 0x000000ff00007208 */ /* 0x000fca0000000000 */
[--C-:B------:R-:W-:Y:S02]  /*4400*/  FFMA.FTZ R4, R33, c[0x0][0x23c], -R0.reuse ;  /* 0x00008f0021047a23 */ /* 0x100fe40000010800 */
[----:B------:R-:W2:Y:S01]  /*4410*/  LDSM.16.MT88.4 R32, [R220+0xb000] ;  /* 0x00b00000dc20783b */ /* 0x000ea20000004200 */
[--C-:B------:R-:W-:Y:S01]  /*4420*/  FFMA.FTZ R9, R41, c[0x0][0x23c], -R0.reuse ;  /* 0x00008f0029097a23 */ /* 0x100fe20000010800 */
[----:B------:R3:W-:Y:S01]  /*4430*/  MUFU.EX2 R248, R4 ;  /* 0x0000000400f87308 */ /* 0x0007e20000000800 */
[----:B-1----:R-:W-:Y:S02]  /*4440*/  FMNMX.FTZ R103, R5, R6, !PT ;  /* 0x0000000605677209 */ /* 0x002fe40007810000 */
[----:B------:R-:W-:Y:S02]  /*4450*/  F2FP.PACK_AB R6, R130, R50 ;  /* 0x000000328206723e */ /* 0x000fe400000000ff */
[C---:B------:R-:W-:Y:S01]  /*4460*/  FSETP.NEU.FTZ.AND P0, PT, R103.reuse, -INF , PT ;  /* 0xff8000006700780b */ /* 0x040fe20003f1d000 */
[----:B------:R-:W-:Y:S01]  /*4470*/  FMUL.FTZ R8, R103, c[0x0][0x23c] ;  /* 0x00008f0067087a20 */ /* 0x000fe20000410000 */
[----:B------:R-:W-:Y:S01]  /*4480*/  F2FP.PACK_AB R5, R252, R131 ;  /* 0x00000083fc05723e */ /* 0x000fe200000000ff */
[----:B------:R-:W-:Y:S03]  /*4490*/  MUFU.EX2 R249, R9 ;  /* 0x0000000900f97308 */ /* 0x000fe60000000800 */
[----:B------:R-:W-:Y:S01]  /*44a0*/  FSEL R13, R8, RZ, P0 ;  /* 0x000000ff080d7208 */ /* 0x000fe20000000000 */
[----:B------:R-:W-:-:S02]  /*44b0*/  FFMA.FTZ R8, R40, c[0x0][0x23c], -R0 ;  /* 0x00008f0028087a23 */ /* 0x000fc40000010800 */
[----:B---3--:R-:W-:Y:S02]  /*44c0*/  FFMA.FTZ R4, R36, c[0x0][0x23c], -R0 ;  /* 0x00008f0024047a23 */ /* 0x008fe40000010800 */
[----:B------:R1:W3:Y:S01]  /*44d0*/  MUFU.EX2 R250, R8 ;  /* 0x0000000800fa7308 */ /* 0x0002e20000000800 */
[----:B------:R-:W4:Y:S07]  /*44e0*/  LDSM.16.MT88.4 R36, [R222+0xb000] ;  /* 0x00b00000de24783b */ /* 0x000f2e0000004200 */
[----:B------:R5:W-:Y:S01]  /*44f0*/  MUFU.EX2 R243, R4 ;  /* 0x0000000400f37308 */ /* 0x000be20000000800 */
[----:B-1----:R-:W-:Y:S01]  /*4500*/  FFMA.FTZ R8, R46, c[0x0][0x23c], -R13 ;  /* 0x00008f002e087a23 */ /* 0x002fe2000001080d */
[----:B---3--:R-:W-:-:S06]  /*4510*/  F2FP.PACK_AB R10, R250, R249 ;  /* 0x000000f9fa0a723e */ /* 0x008fcc00000000ff */
[----:B------:R1:W-:Y:S01]  /*4520*/  MUFU.EX2 R240, R8 ;  /* 0x0000000800f07308 */ /* 0x0003e20000000800 */
[----:B-----5:R-:W-:-:S07]  /*4530*/  F2FP.PACK_AB R4, R14, R15 ;  /* 0x0000000f0e04723e */ /* 0x020fce00000000ff */
[----:B------:R-:W-:Y:S01]  /*4540*/  HMMA.16816.F32 R120, R4, R24, RZ ;  /* 0x000000180478723c */ /* 0x000fe200000018ff */
[----:B-1----:R-:W-:-:S07]  /*4550*/  FFMA.FTZ R8, R42, c[0x0][0x23c], -R13 ;  /* 0x00008f002a087a23 */ /* 0x002fce000001080d */
[C---:B------:R-:W-:Y:S01]  /*4560*/  HMMA.16816.F32 R116, R4.reuse, R16, RZ ;  /* 0x000000100474723c */ /* 0x040fe200000018ff */
[----:B------:R1:W3:Y:S07]  /*4570*/  MUFU.EX2 R239, R8 ;  /* 0x0000000800ef7308 */ /* 0x0002ee0000000800 */
[C---:B------:R-:W-:Y:S08]  /*4580*/  HMMA.16816.F32 R112, R4.reuse, R20, RZ ;  /* 0x000000140470723c */ /* 0x040ff000000018ff */
[----:B------:R-:W-:Y:S01]  /*4590*/  HMMA.16816.F32 R108, R4, R28, RZ ;  /* 0x0000001c046c723c */ /* 0x000fe200000018ff */
[----:B-1----:R-:W-:Y:S01]  /*45a0*/  FFMA.FTZ R8, R45, c[0x0][0x23c], -R13 ;  /* 0x00008f002d087a23 */ /* 0x002fe2000001080d */
[----:B---3--:R-:W-:-:S03]  /*45b0*/  F2FP.PACK_AB R9, R239, R240 ;  /* 0x000000f0ef09723e */ /* 0x008fc600000000ff */
[----:B------:R1:W-:Y:S03]  /*45c0*/  MUFU.EX2 R242, R8 ;  /* 0x0000000800f27308 */ /* 0x0003e60000000800 */
[C---:B--2---:R-:W-:Y:S08]  /*45d0*/  HMMA.16816.F32 R96, R4.reuse, R32, RZ ;  /* 0x000000200460723c */ /* 0x044ff000000018ff */
[----:B----4-:R-:W-:Y:S01]  /*45e0*/  HMMA.16816.F32 R92, R4, R36, RZ ;  /* 0x00000024045c723c */ /* 0x010fe200000018ff */
[----:B-1----:R-:W-:-:S02]  /*45f0*/  FFMA.FTZ R8, R43, c[0x0][0x23c], -R13 ;  /* 0x00008f002b087a23 */ /* 0x002fc4000001080d */
[----:B------:R-:W-:Y:S05]  /*4600*/  LDSM.16.MT88.4 R40, [R222+0xb400] ;  /* 0x00b40000de28783b */ /* 0x000fea0000004200 */
        /* <DEDUP_REMOVED lines=26> */
[----:B---3--:R-:W-:-:S04]  /*47b0*/  FFMA.FTZ R4, R51, c[0x0][0x23c], -R12 ;  /* 0x00008f0033047a23 */ /* 0x008fc8000001080c */
[----:B------:R3:W4:Y:S03]  /*47c0*/  MUFU.EX2 R244, R4 ;  /* 0x0000000400f47308 */ /* 0x0007260000000800 */
[----:B------:R-:W-:Y:S01]  /*47d0*/  HMMA.16816.F32 R156, R8, R38, RZ ;  /* 0x00000026089c723c */ /* 0x000fe200000018ff */
[----:B---3--:R-:W-:Y:S01]  /*47e0*/  FFMA.FTZ R4, R52, c[0x0][0x23c], -R2 ;  /* 0x00008f0034047a23 */ /* 0x008fe20000010802 */
[----:B----4-:R-:W-:-:S06]  /*47f0*/  F2FP.PACK_AB R6, R244, R245 ;  /* 0x000000f5f406723e */ /* 0x010fcc00000000ff */
[----:B------:R-:W-:Y:S01]  /*4800*/  HMMA.16816.F32 R52, R8, R28, RZ ;  /* 0x0000001c0834723c */ /* 0x000fe200000018ff */
[----:B------:R-:W-:Y:S01]  /*4810*/  LDSM.16.MT88.4 R28, [R222+0xa400] ;  /* 0x00a40000de1c783b */ /* 0x000fe20000004200 */
[----:B------:R3:W-:Y:S02]  /*4820*/  MUFU.EX2 R235, R4 ;  /* 0x0000000400eb7308 */ /* 0x0007e40000000800 */
[----:B---3--:R-:W-:Y:S01]  /*4830*/  FFMA.FTZ R4, R100, c[0x0][0x23c], -R2 ;  /* 0x00008f0064047a23 */ /* 0x008fe20000010802 */
[----:B------:R-:W-:-:S05]  /*4840*/  MOV R100, R131 ;  /* 0x0000008300647202 */ /* 0x000fca0000000f00 */
[----:B------:R3:W4:Y:S02]  /*4850*/  MUFU.EX2 R238, R4 ;  /* 0x0000000400ee7308 */ /* 0x0007240000000800 */
[--C-:B---3--:R-:W-:Y:S01]  /*4860*/  FFMA.FTZ R4, R101, c[0x0][0x23c], -R2.reuse ;  /* 0x00008f0065047a23 */ /* 0x108fe20000010802 */
[----:B------:R-:W-:Y:S02]  /*4870*/  MOV R101, R50 ;  /* 0x0000003200657202 */ /* 0x000fe40000000f00 */
[----:B------:R-:W-:Y:S03]  /*4880*/  HMMA.16816.F32 R48, R8, R32, RZ ;  /* 0x000000200830723c */ /* 0x000fe600000018ff */
[----:B------:R3:W-:Y:S01]  /*4890*/  MUFU.EX2 R237, R4 ;  /* 0x0000000400ed7308 */ /* 0x0007e20000000800 */
[----:B------:R-:W5:Y:S01]  /*48a0*/  LDSM.16.MT88.4 R32, [R220+0xb400] ;  /* 0x00b40000dc20783b */ /* 0x000f620000004200 */
[----:B----4-:R-:W-:Y:S01]  /*48b0*/  F2FP.PACK_AB R5, R238, R235 ;  /* 0x000000ebee05723e */ /* 0x010fe200000000ff */
[----:B---3--:R-:W-:Y:S01]  /*48c0*/  FFMA.FTZ R4, R105, c[0x0][0x23c], -R2 ;  /* 0x00008f0069047a23 */ /* 0x008fe20000010802 */
[----:B------:R-:W-:-:S04]  /*48d0*/  MOV R105, R130 ;  /* 0x0000008200697202 */ /* 0x000fc80000000f00 */
[----:B------:R3:W4:Y:S02]  /*48e0*/  MUFU.EX2 R236, R4 ;  /* 0x0000000400ec7308 */ /* 0x0007240000000800 */
[--C-:B---3--:R-:W-:Y:S01]  /*48f0*/  FFMA.FTZ R4, R106, c[0x0][0x23c], -R0.reuse ;  /* 0x00008f006a047a23 */ /* 0x108fe20000010800 */
[----:B------:R-:W-:Y:S02]  /*4900*/  MOV R106, R44 ;  /* 0x0000002c006a7202 */ /* 0x000fe40000000f00 */
[----:B------:R-:W-:Y:S03]  /*4910*/  HMMA.16816.F32 R44, R8, R36, RZ ;  /* 0x00000024082c723c */ /* 0x000fe600000018ff */
[----:B------:R3:W-:Y:S01]  /*4920*/  MUFU.EX2 R234, R4 ;  /* 0x0000000400ea7308 */ /* 0x0007e20000000800 */
[----:B----4-:R-:W-:Y:S01]  /*4930*/  F2FP.PACK_AB R7, R236, R237 ;  /* 0x000000edec07723e */ /* 0x010fe200000000ff */
[----:B------:R-:W-:Y:S02]  /*4940*/  LDSM.16.MT88.4 R36, [R222+0xb800] ;  /* 0x00b80000de24783b */ /* 0x000fe40000004200 */
[----:B------:R-:W-:Y:S01]  /*4950*/  FFMA.FTZ R8, R125, c[0x0][0x23c], -R0 ;  /* 0x00008f007d087a23 */ /* 0x000fe20000010800 */
[----:B------:R-:W-:-:S03]  /*4960*/  MOV R9, R100 ;  /* 0x0000006400097202 */ /* 0x000fc60000000f00 */
[----:B------:R4:W-:Y:S02]  /*4970*/  MUFU.EX2 R232, R8 ;  /* 0x0000000800e87308 */ /* 0x0009e40000000800 */
[----:B------:R-:W-:Y:S02]  /*4980*/  FADD.FTZ R9, R9, R252 ;  /* 0x000000fc09097221 */ /* 0x000fe40000010000 */
[--C-:B---3--:R-:W-:Y:S02]  /*4990*/  FFMA.FTZ R4, R107, c[0x0][0x23c], -R0.reuse ;  /* 0x00008f006b047a23 */ /* 0x108fe40000010800 */
[----:B------:R-:W-:Y:S02]  /*49a0*/  FADD.FTZ R9, R251, R9 ;  /* 0x00000009fb097221 */ /* 0x000fe40000010000 */
[----:B------:R3:W1:Y:S01]  /*49b0*/  MUFU.EX2 R233, R4 ;  /* 0x0000000400e97308 */ /* 0x0006620000000800 */
[----:B----4-:R-:W-:-:S07]  /*49c0*/  FFMA.FTZ R8, R124, c[0x0][0x23c], -R0 ;  /* 0x00008f007c087a23 */ /* 0x010fce0000010800 */
[----:B------:R4:W-:Y:S01]  /*49d0*/  MUFU.EX2 R231, R8 ;  /* 0x0000000800e77308 */ /* 0x0009e20000000800 */
[----:B---3--:R-:W-:-:S07]  /*49e0*/  F2FP.PACK_AB R4, R246, R241 ;  /* 0x000000f1f604723e */ /* 0x008fce00000000ff */
[----:B--2---:R-:W-:Y:S01]  /*49f0*/  HMMA.16816.F32 R168, R4, R24, R120 ;  /* 0x0000001804a8723c */ /* 0x004fe20000001878 */
[----:B----4-:R-:W-:-:S04]  /*4a00*/  FFMA.FTZ R8, R129, c[0x0][0x23c], -R13 ;  /* 0x00008f0081087a23 */ /* 0x010fc8000001080d */
[----:B------:R2:W-:Y:S03]  /*4a10*/  MUFU.EX2 R229, R8 ;  /* 0x0000000800e57308 */ /* 0x0005e60000000800 */
[C---:B-1----:R-:W-:Y:S08]  /*4a20*/  HMMA.16816.F32 R164, R4.reuse, R20, R116 ;  /* 0x0000001404a4723c */ /* 0x042ff00000001874 */
[----:B-----5:R-:W-:Y:S01]  /*4a30*/  HMMA.16816.F32 R116, R4, R32, R96 ;  /* 0x000000200474723c */ /* 0x020fe20000001860 */
[----:B--2---:R-:W-:-:S07]  /*4a40*/  FFMA.FTZ R8, R128, c[0x0][0x23c], -R13 ;  /* 0x00008f0080087a23 */ /* 0x004fce000001080d */
        /* <DEDUP_REMOVED lines=10> */
[----:B------:R-:W-:Y:S01]  /*4af0*/  LDSM.16.MT88.4 R124, [R220+0x9c00] ;  /* 0x009c0000dc7c783b */ /* 0x000fe20000004200 */
[----:B------:R1:W3:Y:S06]  /*4b00*/  MUFU.EX2 R219, R8 ;  /* 0x0000000800db7308 */ /* 0x0002ec0000000800 */
[C---:B------:R-:W-:Y:S08]  /*4b10*/  HMMA.16816.F32 R92, R4.reuse, R30, R76 ;  /* 0x0000001e045c723c */ /* 0x040ff0000000184c */
[----:B------:R-:W-:Y:S01]  /*4b20*/  HMMA.16816.F32 R88, R4, R34, R72 ;  /* 0x000000220458723c */ /* 0x000fe20000001848 */
[----:B-1----:R-:W-:-:S04]  /*4b30*/  FFMA.FTZ R8, R174, c[0x0][0x23c], -R12 ;  /* 0x00008f00ae087a23 */ /* 0x002fc8000001080c */
[----:B------:R1:W-:Y:S03]  /*4b40*/  MUFU.EX2 R218, R8 ;  /* 0x0000000800da7308 */ /* 0x0003e60000000800 */
[----:B------:R-:W-:Y:S07]  /*4b50*/  HMMA.16816.F32 R84, R4, R42, R64 ;  /* 0x0000002a0454723c */ /* 0x000fee0000001840 */
[----:B------:R-:W-:-:S02]  /*4b60*/  F2FP.PACK_AB R4, R233, R234 ;  /* 0x000000eae904723e */ /* 0x000fc400000000ff */
[----:B--2---:R-:W-:Y:S02]  /*4b70*/  F2FP.PACK_AB R5, R230, R229 ;  /* 0x000000e5e605723e */ /* 0x004fe400000000ff */
[----:B------:R-:W-:Y:S02]  /*4b80*/  F2FP.PACK_AB R6, R231, R232 ;  /* 0x000000e8e706723e */ /* 0x000fe400000000ff */
[----:B---3--:R-:W-:Y:S01]  /*4b90*/  F2FP.PACK_AB R7, R219, R228 ;  /* 0x000000e4db07723e */ /* 0x008fe200000000ff */
[----:B-1----:R-:W-:-:S04]  /*4ba0*/  FFMA.FTZ R8, R175, c[0x0][0x23c], -R12 ;  /* 0x00008f00af087a23 */ /* 0x002fc8000001080c */
[----:B------:R1:W2:Y:S02]  /*4bb0*/  MUFU.EX2 R217, R8 ;  /* 0x0000000800d97308 */ /* 0x0002a40000000800 */
[C---:B------:R-:W-:Y:S08]  /*4bc0*/  HMMA.16816.F32 R80, R4.reuse, R24, R68 ;  /* 0x000000180450723c */ /* 0x040ff00000001844 */
[----:B------:R-:W-:Y:S01]  /*4bd0*/  HMMA.16816.F32 R76, R4, R20, R60 ;  /* 0x00000014044c723c */ /* 0x000fe2000000183c */
[----:B-1----:R-:W-:-:S07]  /*4be0*/  FFMA.FTZ R8, R172, c[0x0][0x23c], -R12 ;  /* 0x00008f00ac087a23 */ /* 0x002fce000001080c */
[C---:B------:R-:W-:Y:S01]  /*4bf0*/  HMMA.16816.F32 R64, R4.reuse, R32, R48 ;  /* 0x000000200440723c */ /* 0x040fe20000001830 */
[----:B------:R1:W-:Y:S07]  /*4c00*/  MUFU.EX2 R216, R8 ;  /* 0x0000000800d87308 */ /* 0x0003ee0000000800 */
[C---:B------:R-:W-:Y:S08]  /*4c10*/  HMMA.16816.F32 R72, R4.reuse, R16, R56 ;  /* 0x000000100448723c */ /* 0x040ff00000001838 */
[----:B------:R-:W-:Y:S01]  /*4c20*/  HMMA.16816.F32 R68, R4, R28, R52 ;  /* 0x0000001c0444723c */ /* 0x000fe20000001834 */
[----:B-1----:R-:W-:-:S02]  /*4c30*/  FFMA.FTZ R8, R173, c[0x0][0x23c], -R12 ;  /* 0x00008f00ad087a23 */ /* 0x002fc4000001080c */
[----:B------:R-:W-:Y:S02]  /*4c40*/  LDSM.16.MT88.4 R172, [R222+0xac00] ;  /* 0x00ac0000deac783b */ /* 0x000fe40000004200 */
[----:B------:R1:W-:Y:S03]  /*4c50*/  MUFU.EX2 R215, R8 ;  /* 0x0000000800d77308 */ /* 0x0003e60000000800 */
[C---:B------:R-:W-:Y:S08]  /*4c60*/  HMMA.16816.F32 R184, R4.reuse, R40, R44 ;  /* 0x0000002804b8723c */ /* 0x040ff0000000182c */
[----:B------:R-:W-:Y:S01]  /*4c70*/  HMMA.16816.F32 R60, R4, R26, R144 ;  /* 0x0000001a043c723c */ /* 0x000fe20000001890 */
[----:B------:R-:W3:Y:S01]  /*4c80*/  LDSM.16.MT88.4 R24, [R220+0x9800] ;  /* 0x00980000dc18783b */ /* 0x000ee20000004200 */
[----:B-1----:R-:W-:-:S06]  /*4c90*/  FFMA.FTZ R8, R176, c[0x0][0x23c], -R2 ;  /* 0x00008f00b0087a23 */ /* 0x002fcc0000010802 */
[C---:B------:R-:W-:Y:S01]  /*4ca0*/  HMMA.16816.F32 R48, R4.reuse, R18, R132 ;  /* 0x000000120430723c */ /* 0x040fe20000001884 */
[----:B------:R-:W1:Y:S01]  /*4cb0*/  LDSM.16.MT88.4 R16, [R222+0x9800] ;  /* 0x00980000de10783b */ /* 0x000e620000004200 */
[----:B------:R4:W-:Y:S06]  /*4cc0*/  MUFU.EX2 R214, R8 ;  /* 0x0000000800d67308 */ /* 0x0009ec0000000800 */
[C---:B------:R-:W-:Y:S01]  /*4cd0*/  HMMA.16816.F32 R52, R4.reuse, R22, R140 ;  /* 0x000000160434723c */ /* 0x040fe2000000188c */
[----:B------:R-:W5:Y:S04]  /*4ce0*/  LDSM.16.MT88.4 R20, [R220+0xa800] ;  /* 0x00a80000dc14783b */ /* 0x000f680000004200 */
[----:B------:R-:W-:Y:S03]  /*4cf0*/  LDSM.16.MT88.4 R140, [R222+0x9c00] ;  /* 0x009c0000de8c783b */ /* 0x000fe60000004200 */
[----:B------:R-:W-:Y:S01]  /*4d00*/  HMMA.16816.F32 R44, R4, R30, R148 ;  /* 0x0000001e042c723c */ /* 0x000fe20000001894 */
[----:B------:R-:W1:Y:S01]  /*4d10*/  LDSM.16.MT88.4 R28, [R222+0xa800] ;  /* 0x00a80000de1c783b */ /* 0x000e620000004200 */
[----:B----4-:R-:W-:-:S04]  /*4d20*/  FFMA.FTZ R8, R177, c[0x0][0x23c], -R2 ;  /* 0x00008f00b1087a23 */ /* 0x010fc80000010802 */
[----:B------:R4:W2:Y:S02]  /*4d30*/  MUFU.EX2 R213, R8 ;  /* 0x0000000800d57308 */ /* 0x0008a40000000800 */
[C---:B------:R-:W-:Y:S01]  /*4d40*/  HMMA.16816.F32 R56, R4.reuse, R34, R152 ;  /* 0x000000220438723c */ /* 0x040fe20000001898 */
[----:B------:R-:W1:Y:S07]  /*4d50*/  LDSM.16.MT88.4 R32, [R220+0xb800] ;  /* 0x00b80000dc20783b */ /* 0x000e6e0000004200 */
[----:B------:R-:W-:Y:S01]  /*4d60*/  HMMA.16816.F32 R40, R4, R42, R156 ;  /* 0x0000002a0428723c */ /* 0x000fe2000000189c */
[----:B------:R-:W1:Y:S01]  /*4d70*/  LDSM.16.MT88.4 R156, [R220+0xac00] ;  /* 0x00ac0000dc9c783b */ /* 0x000e620000004200 */
[----:B----4-:R-:W-:-:S05]  /*4d80*/  FFMA.FTZ R8, R178, c[0x0][0x23c], -R2 ;  /* 0x00008f00b2087a23 */ /* 0x010fca0000010802 */
[----:B--2---:R-:W-:Y:S02]  /*4d90*/  F2FP.PACK_AB R4, R217, R218 ;  /* 0x000000dad904723e */ /* 0x004fe400000000ff */
[----:B------:R-:W-:Y:S01]  /*4da0*/  F2FP.PACK_AB R5, R213, R214 ;  /* 0x000000d6d505723e */ /* 0x000fe200000000ff */
[----:B------:R2:W-:Y:S01]  /*4db0*/  MUFU.EX2 R211, R8 ;  /* 0x0000000800d37308 */ /* 0x0005e20000000800 */
[----:B------:R-:W-:Y:S01]  /*4dc0*/  F2FP.PACK_AB R6, R215, R216 ;  /* 0x000000d8d706723e */ /* 0x000fe200000000ff */
[----:B--2---:R-:W-:-:S06]  /*4dd0*/  FFMA.FTZ R8, R179, c[0x0][0x23c], -R2 ;  /* 0x00008f00b3087a23 */ /* 0x004fcc0000010802 */
[----:B------:R2:W4:Y:S02]  /*4de0*/  MUFU.EX2 R212, R8 ;  /* 0x0000000800d47308 */ /* 0x0005240000000800 */
[----:B--2---:R-:W-:Y:S01]  /*4df0*/  FFMA.FTZ R8, R180, c[0x0][0x23c], -R0 ;  /* 0x00008f00b4087a23 */ /* 0x004fe20000010800 */
[----:B----4-:R-:W-:-:S05]  /*4e00*/  F2FP.PACK_AB R7, R212, R211 ;  /* 0x000000d3d407723e */ /* 0x010fca00000000ff */
[----:B------:R2:W-:Y:S02]  /*4e10*/  MUFU.EX2 R210, R8 ;  /* 0x0000000800d27308 */ /* 0x0005e40000000800 */
[C---:B---3--:R-:W-:Y:S08]  /*4e20*/  HMMA.16816.F32 R112, R4.reuse, R24, R168 ;  /* 0x000000180470723c */ /* 0x048ff000000018a8 */
[----:B-1----:R-:W-:Y:S01]  /*4e30*/  HMMA.16816.F32 R132, R4, R16, R164 ;  /* 0x000000100484723c */ /* 0x002fe200000018a4 */
[----:B--2---:R-:W-:-:S04]  /*4e40*/  FFMA.FTZ R8, R181, c[0x0][0x23c], -R0 ;  /* 0x00008f00b5087a23 */ /* 0x004fc80000010800 */
[----:B------:R1:W2:Y:S03]  /*4e50*/  MUFU.EX2 R209, R8 ;  /* 0x0000000800d17308 */ /* 0x0002a60000000800 */
[C---:B-----5:R-:W-:Y:S08]  /*4e60*/  HMMA.16816.F32 R160, R4.reuse, R20, R160 ;  /* 0x0000001404a0723c */ /* 0x060ff000000018a0 */
[----:B------:R-:W-:Y:S01]  /*4e70*/  HMMA.16816.F32 R164, R4, R28, R128 ;  /* 0x0000001c04a4723c */ /* 0x000fe20000001880 */
[----:B-1----:R-:W-:-:S07]  /*4e80*/  FFMA.FTZ R8, R182, c[0x0][0x23c], -R0 ;  /* 0x00008f00b6087a23 */ /* 0x002fce0000010800 */
        /* <DEDUP_REMOVED lines=15> */
[----:B------:R-:W-:-:S03]  /*4f80*/  MOV R191, R105 ;  /* 0x0000006900bf7202 */ /* 0x000fc60000000f00 */
[----:B------:R1:W4:Y:S02]  /*4f90*/  MUFU.EX2 R105, R8 ;  /* 0x0000000800697308 */ /* 0x0003240000000800 */
[----:B--2---:R-:W-:Y:S02]  /*4fa0*/  F2FP.PACK_AB R4, R209, R210 ;  /* 0x000000d2d104723e */ /* 0x004fe400000000ff */
[----:B---3--:R-:W-:Y:S01]  /*4fb0*/  F2FP.PACK_AB R6, R107, R208 ;  /* 0x000000d06b06723e */ /* 0x008fe200000000ff */
[--C-:B-1----:R-:W-:Y:S01]  /*4fc0*/  FFMA.FTZ R8, R188, c[0x0][0x23c], -R13.reuse ;  /* 0x00008f00bc087a23 */ /* 0x102fe2000001080d */
[----:B------:R-:W-:Y:S02]  /*4fd0*/  MOV R188, R101 ;  /* 0x0000006500bc7202 */ /* 0x000fe40000000f00 */
[----:B----4-:R-:W-:Y:S01]  /*4fe0*/  F2FP.PACK_AB R5, R105, R106 ;  /* 0x0000006a6905723e */ /* 0x010fe200000000ff */
[----:B------:R1:W-:Y:S02]  /*4ff0*/  MUFU.EX2 R101, R8 ;  /* 0x0000000800657308 */ /* 0x0003e40000000800 */
[----:B-1----:R-:W-:Y:S01]  /*5000*/  FFMA.FTZ R8, R189, c[0x0][0x23c], -R13 ;  /* 0x00008f00bd087a23 */ /* 0x002fe2000001080d */
[----:B------:R-:W-:-:S05]  /*5010*/  MOV R189, R15 ;  /* 0x0000000f00bd7202 */ /* 0x000fca0000000f00 */
[----:B------:R-:W1:Y:S02]  /*5020*/  MUFU.EX2 R100, R8 ;  /* 0x0000000800647308 */ /* 0x000e640000000800 */
[----:B-1----:R-:W-:Y:S01]  /*5030*/  F2FP.PACK_AB R7, R100, R101 ;  /* 0x000000656407723e */ /* 0x002fe200000000ff */
[----:B------:R-:W-:-:S06]  /*5040*/  FFMA.FTZ R8, R192, c[0x0][0x23c], -R12 ;  /* 0x00008f00c0087a23 */ /* 0x000fcc000001080c */
[C---:B------:R-:W-:Y:S01]  /*5050*/  HMMA.16816.F32 R60, R4.reuse, R26, R60 ;  /* 0x0000001a043c723c */ /* 0x040fe2000000183c */
[----:B------:R1:W-:Y:S06]  /*5060*/  MUFU.EX2 R26, R8 ;  /* 0x00000008001a7308 */ /* 0x0003ec0000000800 */
[----:B------:R-:W-:Y:S01]  /*5070*/  MOV R27, R14 ;  /* 0x0000000e001b7202 */ /* 0x000fe20000000f00 */
        /* <DEDUP_REMOVED lines=21> */
[----:B------:R-:W-:Y:S01]  /*51d0*/  HMMA.16816.F32 R40, R4, R38, R40 ;  /* 0x000000260428723c */ /* 0x000fe20000001828 */
[----:B------:R-:W3:Y:S01]  /*51e0*/  LDSM.16.MT88.4 R4, [R222+0xbc00] ;  /* 0x00bc0000de04783b */ /* 0x000ee20000004200 */
[----:B-1----:R-:W-:-:S04]  /*51f0*/  FFMA.FTZ R8, R198, c[0x0][0x23c], -R2 ;  /* 0x00008f00c6087a23 */ /* 0x002fc80000010802 */
[----:B------:R1:W4:Y:S02]  /*5200*/  MUFU.EX2 R21, R8 ;  /* 0x0000000800157308 */ /* 0x0003240000000800 */
[--C-:B-1----:R-:W-:Y:S01]  /*5210*/  FFMA.FTZ R8, R197, c[0x0][0x23c], -R2.reuse ;  /* 0x00008f00c5087a23 */ /* 0x102fe20000010802 */
[----:B----4-:R-:W-:Y:S01]  /*5220*/  F2FP.PACK_AB R93, R21, R22 ;  /* 0x00000016155d723e */ /* 0x010fe200000000ff */
[----:B------:R-:W-:-:S04]  /*5230*/  FFMA.FTZ R2, R199, c[0x0][0x23c], -R2 ;  /* 0x00008f00c7027a23 */ /* 0x000fc80000010802 */
[----:B------:R1:W-:Y:S08]  /*5240*/  MUFU.EX2 R19, R8 ;  /* 0x0000000800137308 */ /* 0x0003f00000000800 */
[----:B------:R4:W5:Y:S01]  /*5250*/  MUFU.EX2 R20, R2 ;  /* 0x0000000200147308 */ /* 0x0009620000000800 */
[----:B-1----:R-:W-:-:S04]  /*5260*/  FADD.FTZ R8, R189, R27 ;  /* 0x0000001bbd087221 */ /* 0x002fc80000010000 */
[----:B------:R-:W-:Y:S02]  /*5270*/  FADD.FTZ R8, R188, R8 ;  /* 0x00000008bc087221 */ /* 0x000fe40000010000 */
[----:B----4-:R-:W-:Y:S01]  /*5280*/  FFMA.FTZ R2, R201, c[0x0][0x23c], -R0 ;  /* 0x00008f00c9027a23 */ /* 0x010fe20000010800 */
[----:B-----5:R-:W-:-:S03]  /*5290*/  F2FP.PACK_AB R95, R20, R19 ;  /* 0x00000013145f723e */ /* 0x020fc600000000ff */
[----:B------:R1:W-:Y:S04]  /*52a0*/  MUFU.EX2 R18, R2 ;  /* 0x0000000200127308 */ /* 0x0003e80000000800 */
[C---:B------:R-:W-:Y:S08]  /*52b0*/  HMMA.16816.F32 R152, R92.reuse, R158, R96 ;  /* 0x0000009e5c98723c */ /* 0x040ff00000001860 */
[----:B--2---:R-:W-:Y:S01]  /*52c0*/  HMMA.16816.F32 R76, R92, R82, R88 ;  /* 0x000000525c4c723c */ /* 0x004fe20000001858 */
[----:B-1----:R-:W-:-:S04]  /*52d0*/  FFMA.FTZ R2, R200, c[0x0][0x23c], -R0 ;  /* 0x00008f00c8027a23 */ /* 0x002fc80000010800 */
[----:B------:R1:W2:Y:S03]  /*52e0*/  MUFU.EX2 R17, R2 ;  /* 0x0000000200117308 */ /* 0x0002a60000000800 */
[C---:B---3--:R-:W-:Y:S08]  /*52f0*/  HMMA.16816.F32 R88, R92.reuse, R4, R180 ;  /* 0x000000045c58723c */ /* 0x048ff000000018b4 */
[----:B------:R-:W-:Y:S01]  /*5300*/  HMMA.16816.F32 R148, R92, R156, R160 ;  /* 0x0000009c5c94723c */ /* 0x000fe200000018a0 */
        /* <DEDUP_REMOVED lines=97> */
[----:B------:R-:W2:Y:S01]  /*5920*/  LDL R191, [R1+0x48] ;  /* 0x0000480001bf7983 */ /* 0x000ea20000100800 */
[----:B------:R-:W-:Y:S01]  /*5930*/  LEA.HI.SX32 R227, R227, 0xfffffffe, 0x1a ;  /* 0xfffffffee3e37811 */ /* 0x000fe200078fd2ff */
[----:B------:R-:W-:-:S02]  /*5940*/  IMAD.MOV.U32 R105, RZ, RZ, R103 ;  /* 0x000000ffff697224 */ /* 0x000fc400078e0067 */
[----:B------:R-:W3:Y:S01]  /*5950*/  LDL R190, [R1+0x4c] ;  /* 0x00004c0001be7983 */ /* 0x000ee20000100800 */
[----:B------:R-:W-:Y:S02]  /*5960*/  IMAD.MOV.U32 R100, RZ, RZ, R104 ;  /* 0x000000ffff647224 */ /* 0x000fe400078e0068 */
[----:B------:R-:W-:Y:S01]  /*5970*/  IMAD.MOV.U32 R107, RZ, RZ, R3 ;  /* 0x000000ffff6b7224 */ /* 0x000fe200078e0003 */
[----:B------:R-:W4:Y:S01]  /*5980*/  LDL.64 R188, [R1+0x10] ;  /* 0x0000100001bc7983 */ /* 0x000f220000100a00 */
[----:B------:R-:W-:Y:S01]  /*5990*/  IMAD.MOV.U32 R106, RZ, RZ, R102 ;  /* 0x000000ffff6a7224 */ /* 0x000fe200078e0066 */
[----:B--2---:R-:W-:Y:S02]  /*59a0*/  ISETP.GE.AND P3, PT, R191, c[0x0][0x220], PT ;  /* 0x00008800bf007a0c */ /* 0x004fe40003f66270 */
[----:B---3--:R-:W-:Y:S02]  /*59b0*/  ISETP.GE.AND P2, PT, R190, c[0x0][0x220], PT ;  /* 0x00008800be007a0c */ /* 0x008fe40003f46270 */
[----:B----4-:R-:W-:Y:S01]  /*59c0*/  ISETP.GE.AND P4, PT, R188, c[0x0][0x220], PT ;  /* 0x00008800bc007a0c */ /* 0x010fe20003f86270 */
[----:B------:R-:W-:Y:S05]  /*59d0*/  BRA `(.L_x_541) ;  /* 0x000003a000007947 */ /* 0x000fea0003800000 */
.L_x_543:
        /* <DEDUP_REMOVED lines=58> */
.L_x_541:
[----:B------:R-:W2:Y:S01]  /*5d80*/  LDL.64 R8, [R1+0x20] ;  /* 0x0000200001087983 */ /* 0x000ea20000100a00 */
[----:B------:R-:W-:Y:S04]  /*5d90*/  DEPBAR.LE SB0, 0x0 ;  /* 0x000080000000791a */ /* 0x000fe80000000000 */
[----:B-1----:R-:W-:Y:S01]  /*5da0*/  SHF.R.S32.HI R0, RZ, 0x1f, R227 ;  /* 0x0000001fff007819 */ /* 0x002fe200000114e3 */
[----:B------:R-:W3:Y:S01]  /*5db0*/  LDL R7, [R1+0x38] ;  /* 0x0000380001077983 */ /* 0x000ee20000100800 */
[C---:B------:R-:W-:Y:S01]  /*5dc0*/  IMAD.WIDE.U32 R4, R227.reuse, c[0x0][0x1a0], RZ ;  /* 0x00006800e3047a25 */ /* 0x040fe200078e00ff */
[----:B------:R-:W-:Y:S02]  /*5dd0*/  MOV R6, c[0x0][0x1a0] ;  /* 0x0000680000067a02 */ /* 0x000fe40000000f00 */
[----:B------:R-:W-:Y:S01]  /*5de0*/  BAR.SYNC.DEFER_BLOCKING 0x0 ;  /* 0x0000000000007b1d */ /* 0x000fe20000010000 */
[----:B------:R-:W-:Y:S04]  /*5df0*/  IMAD R0, R0, c[0x0][0x1a0], RZ ;  /* 0x0000680000007a24 */ /* 0x000fe800078e02ff */
[----:B------:R-:W-:Y:S05]  /*5e00*/  IMAD R2, R227, c[0x0][0x1a4], R0 ;  /* 0x00006900e3027a24 */ /* 0x000fea00078e0200 */
[----:B------:R-:W-:Y:S01]  /*5e10*/  IADD3 R3, R5, R2, RZ ;  /* 0x0000000205037210 */ /* 0x000fe20007ffe0ff */
[----:B------:R-:W-:Y:S06]  /*5e20*/  @P4 STS.64 [R226+0x9008], RZ ;  /* 0x009008ffe2004388 */ /* 0x000fec0000000a00 */
[----:B------:R-:W-:Y:S04]  /*5e30*/  @P4 STS [R226+0x9000], RZ ;  /* 0x009000ffe2004388 */ /* 0x000fe80000000800 */
[----:B------:R-:W-:Y:S01]  /*5e40*/  @P4 STS [R226+0x9004], RZ ;  /* 0x009004ffe2004388 */ /* 0x000fe20000000800 */
[----:B--2---:R-:W-:Y:S04]  /*5e50*/  LEA R0, P0, R4, R8, 0x6 ;  /* 0x0000000804007211 */ /* 0x004fe800078030ff */
[----:B------:R-:W-:Y:S02]  /*5e60*/  @!P4 LEA R16, P1, R0, c[0x0][0x170], 0x1 ;  /* 0x00005c000010ca11 */ /* 0x000fe400078208ff */
[----:B---3--:R-:W-:Y:S02]  /*5e70*/  LEA.HI.X R3, R4, R7, R3, 0x6, P0 ;  /* 0x0000000704037211 */ /* 0x008fe400000f3403 */
        /* <DEDUP_REMOVED lines=10> */
[----:B------:R-:W-:Y:S02]  /*5f20*/  MOV R7, c[0x0][0x1a4] ;  /* 0x0000690000077a02 */ /* 0x000fe40000000f00 */
[----:B------:R-:W-:Y:S01]  /*5f30*/  @!P3 LEA R8, P1, R2, c[0x0][0x170], 0x1 ;  /* 0x00005c000208ba11 */ /* 0x000fe200078208ff */
[----:B------:R-:W-:Y:S01]  /*5f40*/  @P3 STS.128 [R226+0xa000], RZ ;  /* 0x00a000ffe2003388 */ /* 0x000fe20000000c00 */
[----:B------:R-:W-:Y:S02]  /*5f50*/  LEA.HI.X R4, R6, R3, R7, 0x5, P6 ;  /* 0x0000000306047211 */ /* 0x000fe400030f2c07 */
[C---:B------:R-:W-:Y:S02]  /*5f60*/  @!P4 LEA R14, P6, R2.reuse, c[0x0][0x170], 0x1 ;  /* 0x00005c00020eca11 */ /* 0x040fe400078c08ff */
[C-C-:B------:R-:W-:Y:S02]  /*5f70*/  @!P3 LEA.HI.X R9, R2.reuse, c[0x0][0x174], R4.reuse, 0x1, P1 ;  /* 0x00005d000209ba11 */ /* 0x140fe400008f0c04 */
[C-C-:B------:R-:W-:Y:S01]  /*5f80*/  @!P4 LEA.HI.X R15, R2.reuse, c[0x0][0x174], R4.reuse, 0x1, P6 ;  /* 0x00005d00020fca11 */ /* 0x140fe200030f0c04 */
[----:B------:R-:W-:Y:S01]  /*5f90*/  @!PT LDS RZ, [RZ] ;  /* 0x00000000fffff984 */ /* 0x000fe20000000800 */
[----:B------:R-:W-:Y:S01]  /*5fa0*/  @!PT LDS RZ, [RZ] ;  /* 0x00000000fffff984 */ /* 0x000fe20000000800 */
[----:B------:R-:W-:Y:S01]  /*5fb0*/  @!PT LDS RZ, [RZ] ;  /* 0x00000000fffff984 */ /* 0x000fe20000000800 */
[----:B------:R2:W-:Y:S01]  /*5fc0*/  @!P3 LDGSTS.E.BYPASS.LTC128B.128 [R226+0xa000], [R12.64+0x40] ;  /* 0x0a0000400ce2bfae */ /* 0x0005e2000b901d4a */
[C---:B------:R-:W-:Y:S02]  /*5fd0*/  @!P2 LEA R6, P0, R2.reuse, c[0x0][0x170], 0x1 ;  /* 0x00005c000206aa11 */ /* 0x040fe400078008ff */
[----:B------:R-:W-:Y:S02]  /*5fe0*/  ISETP.GT.AND P5, PT, R227, RZ, PT ;  /* 0x000000ffe300720c */ /* 0x000fe40003fa4270 */
[----:B------:R-:W-:Y:S03]  /*5ff0*/  @!P2 LEA.HI.X R7, R2, c[0x0][0x174], R4, 0x1, P0 ;  /* 0x00005d000207aa11 */ /* 0x000fe600000f0c04 */
[----:B------:R-:W-:Y:S08]  /*6000*/  @P2 STS.128 [R226+0xb000], RZ ;  /* 0x00b000ffe2002388 */ /* 0x000ff00000000c00 */
[----:B------:R-:W-:Y:S01]  /*6010*/  @!PT LDS RZ, [RZ] ;  /* 0x00000000fffff984 */ /* 0x000fe20000000800 */
[----:B------:R-:W-:Y:S01]  /*6020*/  @!PT LDS RZ, [RZ] ;  /* 0x00000000fffff984 */ /* 0x000fe20000000800 */
[----:B------:R-:W-:Y:S01]  /*6030*/  @!PT LDS RZ, [RZ] ;  /* 0x00000000fffff984 */ /* 0x000fe20000000800 */
[----:B------:R3:W-:Y:S08]  /*6040*/  @!P2 LDGSTS.E.BYPASS.LTC128B.128 [R226+0xb000], [R10.64+0x80] ;  /* 0x0b0000800ae2afae */ /* 0x0007f0000b901d4a */
[----:B------:R-:W-:Y:S08]  /*6050*/  @P4 STS.128 [R226+0x9800], RZ ;  /* 0x009800ffe2004388 */ /* 0x000ff00000000c00 */
[----:B------:R-:W-:Y:S01]  /*6060*/  @!PT LDS RZ, [RZ] ;  /* 0x00000000fffff984 */ /* 0x000fe20000000800 */
[----:B------:R-:W-:Y:S01]  /*6070*/  @!PT LDS RZ, [RZ] ;  /* 0x00000000fffff984 */ /* 0x000fe20000000800 */
[----:B------:R-:W-:Y:S01]  /*6080*/  @!PT LDS RZ, [RZ] ;  /* 0x00000000fffff984 */ /* 0x000fe20000000800 */
[----:B------:R2:W-:Y:S08]  /*6090*/  @!P4 LDGSTS.E.BYPASS.LTC128B.128 [R226+0x9800], [R14.64] ;  /* 0x098000000ee2cfae */ /* 0x0005f0000b901d4a */
        /* <DEDUP_REMOVED lines=9> */
[----:B------:R4:W-:Y:S08]  /*6130*/  @!P2 LDGSTS.E.BYPASS.LTC128B.128 [R226+0xb800], [R6.64+0x80] ;  /* 0x0b80008006e2afae */ /* 0x0009f0000b901d4a */
[----:B------:R-:W-:Y:S08]  /*6140*/  LDSM.16.M88.4 R64, [R224] ;  /* 0x00000000e040783b */ /* 0x000ff00000000200 */
[----:B-1----:R-:W4:Y:S08]  /*6150*/  LDSM.16.M88.4 R16, [R221+0x6000] ;  /* 0x00600000dd10783b */ /* 0x002f300000000200 */
[----:B------:R-:W3:Y:S08]  /*6160*/  LDSM.16.M88.4 R60, [R224+0x1000] ;  /* 0x00100000e03c783b */ /* 0x000ef00000000200 */
[----:B------:R-:W1:Y:S08]  /*6170*/  LDSM.16.M88.4 R32, [R221+0x6400] ;  /* 0x00640000dd20783b */ /* 0x000e700000000200 */
[----:B------:R-:W0:Y:S08]  /*6180*/  LDGDEPBAR ;  /* 0x00000000000079af */ /* 0x000e300000000000 */
[----:B------:R-:W5:Y:S01]  /*6190*/  LDSM.16.M88.4 R48, [R221+0x6800] ;  /* 0x00680000dd30783b */ /* 0x000f620000000200 */
[-C--:B----4-:R-:W-:Y:S07]  /*61a0*/  HMMA.16816.F32 R4, R64, R16.reuse, RZ ;  /* 0x000000104004723c */ /* 0x090fee00000018ff */
[----:B------:R-:W4:Y:S01]  /*61b0*/  LDSM.16.M88.4 R108, [R221+0x6c00] ;  /* 0x006c0000dd6c783b */ /* 0x000f220000000200 */
[C---:B---3--:R-:W-:Y:S07]  /*61c0*/  HMMA.16816.F32 R8, R60.reuse, R16, RZ ;  /* 0x000000103c08723c */ /* 0x048fee00000018ff */
[----:B------:R-:W-:Y:S01]  /*61d0*/  LDSM.16.M88.4 R176, [R225] ;  /* 0x00000000e1b0783b */ /* 0x000fe20000000200 */
[-C--:B--2---:R-:W-:Y:S07]  /*61e0*/  HMMA.16816.F32 R12, R60, R18.reuse, RZ ;  /* 0x000000123c0c723c */ /* 0x084fee00000018ff */
[----:B------:R-:W2:Y:S01]  /*61f0*/  LDSM.16.M88.4 R180, [R223+0x6000] ;  /* 0x00600000dfb4783b */ /* 0x000ea20000000200 */
[C---:B------:R-:W-:Y:S07]  /*6200*/  HMMA.16816.F32 R16, R64.reuse, R18, RZ ;  /* 0x000000124010723c */ /* 0x040fee00000018ff */
[----:B------:R-:W3:Y:S01]  /*6210*/  LDSM.16.M88.4 R184, [R225+0x1000] ;  /* 0x00100000e1b8783b */ /* 0x000ee20000000200 */
[-C--:B-1----:R-:W-:Y:S07]  /*6220*/  HMMA.16816.F32 R20, R64, R32.reuse, RZ ;  /* 0x000000204014723c */ /* 0x082fee00000018ff */
[----:B------:R-:W1:Y:S01]  /*6230*/  LDSM.16.M88.4 R188, [R223+0x6400] ;  /* 0x00640000dfbc783b */ /* 0x000e620000000200 */
        /* <DEDUP_REMOVED lines=14> */
[-C--:B----4-:R-:W-:Y:S08]  /*6320*/  HMMA.16816.F32 R52, R64, R108.reuse, RZ ;  /* 0x0000006c4034723c */ /* 0x090ff000000018ff */
[C---:B------:R-:W-:Y:S08]  /*6330*/  HMMA.16816.F32 R56, R60.reuse, R108, RZ ;  /* 0x0000006c3c38723c */ /* 0x040ff000000018ff */
[-C--:B------:R-:W-:Y:S08]  /*6340*/  HMMA.16816.F32 R60, R60, R110.reuse, RZ ;  /* 0x0000006e3c3c723c */ /* 0x080ff000000018ff */
[----:B------:R-:W-:Y:S01]  /*6350*/  HMMA.16816.F32 R64, R64, R110, RZ ;  /* 0x0000006e4040723c */ /* 0x000fe200000018ff */
[----:B------:R-:W-:Y:S07]  /*6360*/  LDSM.16.M88.4 R108, [R224+0x2000] ;  /* 0x00200000e06c783b */ /* 0x000fee0000000200 */
[-C--:B--2---:R-:W-:Y:S08]  /*6370*/  HMMA.16816.F32 R4, R176, R180.reuse, R4 ;  /* 0x000000b4b004723c */ /* 0x084ff00000001804 */
[C---:B---3--:R-:W-:Y:S08]  /*6380*/  HMMA.16816.F32 R8, R184.reuse, R180, R8 ;  /* 0x000000b4b808723c */ /* 0x048ff00000001808 */
[-C--:B------:R-:W-:Y:S08]  /*6390*/  HMMA.16816.F32 R12, R184, R182.reuse, R12 ;  /* 0x000000b6b80c723c */ /* 0x080ff0000000180c */
[C---:B------:R-:W-:Y:S01]  /*63a0*/  HMMA.16816.F32 R16, R176.reuse, R182, R16 ;  /* 0x000000b6b010723c */ /* 0x040fe20000001810 */
[----:B------:R-:W2:Y:S07]  /*63b0*/  LDSM.16.M88.4 R180, [R221+0x7000] ;  /* 0x00700000ddb4783b */ /* 0x000eae0000000200 */
        /* <DEDUP_REMOVED lines=16> */
[-C--:B--2---:R-:W-:Y:S01]  /*64c0*/  HMMA.16816.F32 R4, R108, R180.reuse, R4 ;  /* 0x000000b46c04723c */ /* 0x084fe20000001804 */
[----:B------:R-:W-:Y:S07]  /*64d0*/  LDSM.16.M88.4 R196, [R224+0x5000] ;  /* 0x00500000e0c4783b */ /* 0x000fee0000000200 */
[C---:B-1----:R-:W-:Y:S08]  /*64e0*/  HMMA.16816.F32 R8, R188.reuse, R180, R8 ;  /* 0x000000b4bc08723c */ /* 0x042ff00000001808 */
        /* <DEDUP_REMOVED lines=73> */
[----:B------:R-:W-:Y:S02]  /*6980*/  FMUL.FTZ R17, R17, c[0x0][0x2ec] ;  /* 0x0000bb0011117a20 */ /* 0x000fe40000410000 */
[----:B------:R-:W-:Y:S02]  /*6990*/  FMUL.FTZ R14, R14, c[0x0][0x2ec] ;  /* 0x0000bb000e0e7a20 */ /* 0x000fe40000410000 */
[----:B------:R-:W-:Y:S03]  /*69a0*/  FMUL.FTZ R15, R15, c[0x0][0x2ec] ;  /* 0x0000bb000f0f7a20 */ /* 0x000fe60000410000 */
        /* <DEDUP_REMOVED lines=10> */
[----:B------:R4:W2:Y:S01]  /*6a50*/  MUFU.TANH R190, R13 ;  /* 0x0000000d00be7308 */ /* 0x0008a20000002400 */
[C---:B------:R-:W-:Y:S04]  /*6a60*/  HMMA.16816.F32 R24, R108.reuse, R4, R24 ;  /* 0x000000046c18723c */ /* 0x040fe80000001818 */
[----:B-1----:R-:W-:Y:S02]  /*6a70*/  FMUL.FTZ R16, R18, c[0x0][0x2ec] ;  /* 0x0000bb0012107a20 */ /* 0x002fe40000410000 */
[----:B------:R-:W-:Y:S03]  /*6a80*/  FMUL.FTZ R18, R19, c[0x0][0x2ec] ;  /* 0x0000bb0013127a20 */ /* 0x000fe60000410000 */
[----:B------:R4:W1:Y:S01]  /*6a90*/  MUFU.TANH R189, R14 ;  /* 0x0000000e00bd7308 */ /* 0x0008620000002400 */
[-C--:B------:R-:W-:Y:S08]  /*6aa0*/  HMMA.16816.F32 R28, R108, R6.reuse, R28 ;  /* 0x000000066c1c723c */ /* 0x080ff0000000181c */
[C---:B------:R-:W-:Y:S01]  /*6ab0*/  HMMA.16816.F32 R32, R176.reuse, R6, R32 ;  /* 0x00000006b020723c */ /* 0x040fe20000001820 */
[----:B------:R4:W1:Y:S01]  /*6ac0*/  MUFU.TANH R188, R15 ;  /* 0x0000000f00bc7308 */ /* 0x0008620000002400 */
[----:B------:R-:W1:Y:S01]  /*6ad0*/  LDSM.16.M88.4 R4, [R223+0x8c00] ;  /* 0x008c0000df04783b */ /* 0x000e620000000200 */
[----:B------:R-:W-:Y:S04]  /*6ae0*/  DEPBAR.LE SB0, 0x0 ;  /* 0x000080000000791a */ /* 0x000fe80000000000 */
[----:B------:R-:W-:Y:S02]  /*6af0*/  FMUL.FTZ R20, R20, c[0x0][0x2ec] ;  /* 0x0000bb0014147a20 */ /* 0x000fe40000410000 */
[----:B------:R-:W-:Y:S02]  /*6b00*/  FMUL.FTZ R21, R21, c[0x0][0x2ec] ;  /* 0x0000bb0015157a20 */ /* 0x000fe40000410000 */
[----:B------:R-:W1:Y:S01]  /*6b10*/  MUFU.TANH R17, R17 ;  /* 0x0000001100117308 */ /* 0x000e620000002400 */
[----:B------:R-:W-:Y:S01]  /*6b20*/  BAR.SYNC.DEFER_BLOCKING 0x0 ;  /* 0x0000000000007b1d */ /* 0x000fe20000010000 */
[----:B------:R-:W-:Y:S01]  /*6b30*/  FMUL.FTZ R22, R22, c[0x0][0x2ec] ;  /* 0x0000bb0016167a20 */ /* 0x000fe20000410000 */
[-C--:B-----5:R-:W-:Y:S05]  /*6b40*/  HMMA.16816.F32 R36, R176, R8.reuse, R36 ;  /* 0x00000008b024723c */ /* 0x0a0fea0000001824 */
[----:B------:R-:W-:Y:S02]  /*6b50*/  FMUL.FTZ R23, R23, c[0x0][0x2ec] ;  /* 0x0000bb0017177a20 */ /* 0x000fe40000410000 */
[----:B------:R-:W1:Y:S01]  /*6b60*/  MUFU.TANH R16, R16 ;  /* 0x0000001000107308 */ /* 0x000e620000002400 */
[----:B------:R-:W-:Y:S01]  /*6b70*/  FMUL.FTZ R24, R24, c[0x0][0x2ec] ;  /* 0x0000bb0018187a20 */ /* 0x000fe20000410000 */
[C---:B------:R-:W-:Y:S04]  /*6b80*/  HMMA.16816.F32 R40, R108.reuse, R8, R40 ;  /* 0x000000086c28723c */ /* 0x040fe80000001828 */
[----:B------:R-:W-:Y:S02]  /*6b90*/  FMUL.FTZ R25, R25, c[0x0][0x2ec] ;  /* 0x0000bb0019197a20 */ /* 0x000fe40000410000 */
[----:B------:R-:W-:Y:S02]  /*6ba0*/  FMUL.FTZ R26, R26, c[0x0][0x2ec] ;  /* 0x0000bb001a1a7a20 */ /* 0x000fe40000410000 */
[----:B------:R-:W2:Y:S01]  /*6bb0*/  MUFU.TANH R18, R18 ;  /* 0x0000001200127308 */ /* 0x000ea20000002400 */
[-C--:B------:R-:W-:Y:S03]  /*6bc0*/  HMMA.16816.F32 R44, R108, R10.reuse, R44 ;  /* 0x0000000a6c2c723c */ /* 0x080fe6000000182c */
[----:B------:R-:W-:Y:S02]  /*6bd0*/  FMUL.FTZ R27, R27, c[0x0][0x2ec] ;  /* 0x0000bb001b1b7a20 */ /* 0x000fe40000410000 */
[----:B------:R-:W-:Y:S02]  /*6be0*/  FMUL.FTZ R28, R28, c[0x0][0x2ec] ;  /* 0x0000bb001c1c7a20 */ /* 0x000fe40000410000 */
[----:B------:R-:W-:Y:S01]  /*6bf0*/  FMUL.FTZ R29, R29, c[0x0][0x2ec] ;  /* 0x0000bb001d1d7a20 */ /* 0x000fe20000410000 */
[C---:B------:R-:W-:Y:S01]  /*6c00*/  HMMA.16816.F32 R48, R176.reuse, R10, R48 ;  /* 0x0000000ab030723c */ /* 0x040fe20000001830 */
[----:B------:R4:W2:Y:S03]  /*6c10*/  MUFU.TANH R193, R20 ;  /* 0x0000001400c17308 */ /* 0x0008a60000002400 */
[----:B------:R-:W-:Y:S02]  /*6c20*/  FMUL.FTZ R30, R30, c[0x0][0x2ec] ;  /* 0x0000bb001e1e7a20 */ /* 0x000fe40000410000 */
[----:B------:R-:W-:Y:S02]  /*6c30*/  FMUL.FTZ R31, R31, c[0x0][0x2ec] ;  /* 0x0000bb001f1f7a20 */ /* 0x000fe40000410000 */
[-C--:B-1----:R-:W-:Y:S03]  /*6c40*/  HMMA.16816.F32 R52, R176, R4.reuse, R52 ;  /* 0x00000004b034723c */ /* 0x082fe60000001834 */
        /* <DEDUP_REMOVED lines=47> */
[----:B------:R-:W-:Y:S05]  /*6f40*/  FMUL.FTZ R67, R67, c[0x0][0x2ec] ;  /* 0x0000bb0043437a20 */ /* 0x000fea0000410000 */
        /* <DEDUP_REMOVED lines=39> */
.L_x_542:
[----:B------:R-:W-:Y:S01]  /*71c0*/  FMNMX.FTZ R0, R181, R100, !PT ;  /* 0x00000064b5007209 */ /* 0x000fe20007810000 */
[----:B------:R-:W-:Y:S01]  /*71d0*/  LDSM.16.MT88.4 R20, [R220+0x9000] ;  /* 0x00900000dc14783b */ /* 0x000fe20000004200 */
[----:B------:R-:W-:Y:S02]  /*71e0*/  IADD3 R227, R227, -0x1, RZ ;  /* 0xffffffffe3e37810 */ /* 0x000fe40007ffe0ff */
[----:B------:R-:W-:Y:S02]  /*71f0*/  FMNMX.FTZ R2, R186, R0, !PT ;  /* 0x00000000ba027209 */ /* 0x000fe40007810000 */
[----:B------:R-:W-:Y:S02]  /*7200*/  FMNMX.FTZ R0, R182, R105, !PT ;  /* 0x00000069b6007209 */ /* 0x000fe40007810000 */
[----:B------:R-:W-:Y:S01]  /*7210*/  FMNMX.FTZ R3, R180, R2, !PT ;  /* 0x00000002b4037209 */ /* 0x000fe20007810000 */
[----:B------:R-:W-:Y:S01]  /*7220*/  LDSM.16.MT88.4 R36, [R222+0x9000] ;  /* 0x00900000de24783b */ /* 0x000fe20000004200 */
[----:B------:R-:W-:Y:S02]  /*7230*/  FMNMX.FTZ R2, R187, R0, !PT ;  /* 0x00000000bb027209 */ /* 0x000fe40007810000 */
[----:B-1----:R-:W-:Y:S02]  /*7240*/  FMNMX.FTZ R4, R17, R3, !PT ;  /* 0x0000000311047209 */ /* 0x002fe40007810000 */
        /* <DEDUP_REMOVED lines=73> */
[----:B----4-:R-:W-:Y:S01]  /*76e0*/  FMNMX.FTZ R4, R4, R5, !PT ;  /* 0x0000000504047209 */ /* 0x010fe20007810000 */
[----:B------:R3:W4:Y:S06]  /*76f0*/  MUFU.EX2 R101, R0 ;  /* 0x0000000000657308 */ /* 0x00072c0000000800 */
        /* <DEDUP_REMOVED lines=11> */
[----:B----4-:R-:W-:Y:S02]  /*77b0*/  FMUL.FTZ R48, R101, R156 ;  /* 0x0000009c65307220 */ /* 0x010fe40000410000 */
[--C-:B------:R-:W-:Y:S02]  /*77c0*/  FFMA.FTZ R4, R181, c[0x0][0x23c], -R105.reuse ;  /* 0x00008f00b5047a23 */ /* 0x100fe40000010869 */
[--C-:B------:R-:W-:Y:S02]  /*77d0*/  FFMA.FTZ R5, R186, c[0x0][0x23c], -R105.reuse ;  /* 0x00008f00ba057a23 */ /* 0x100fe40000010869 */
[--C-:B------:R-:W-:Y:S02]  /*77e0*/  FFMA.FTZ R41, R193, c[0x0][0x23c], -R105.reuse ;  /* 0x00008f00c1297a23 */ /* 0x100fe40000010869 */
[----:B------:R3:W-:Y:S01]  /*77f0*/  MUFU.EX2 R9, R4 ;  /* 0x0000000400097308 */ /* 0x0007e20000000800 */
[--C-:B------:R-:W-:Y:S02]  /*7800*/  FFMA.FTZ R44, R195, c[0x0][0x23c], -R105.reuse ;  /* 0x00008f00c32c7a23 */ /* 0x100fe40000010869 */
[--C-:B------:R-:W-:Y:S02]  /*7810*/  FFMA.FTZ R57, R194, c[0x0][0x23c], -R105.reuse ;  /* 0x00008f00c2397a23 */ /* 0x100fe40000010869 */
[----:B------:R-:W-:Y:S02]  /*7820*/  FFMA.FTZ R60, R196, c[0x0][0x23c], -R105 ;  /* 0x00008f00c43c7a23 */ /* 0x000fe40000010869 */
[C---:B------:R-:W-:Y:S02]  /*7830*/  FMUL.FTZ R64, R101.reuse, R172 ;  /* 0x000000ac65407220 */ /* 0x040fe40000410000 */
[C---:B------:R-:W-:Y:S01]  /*7840*/  FMUL.FTZ R68, R101.reuse, R68 ;  /* 0x0000004465447220 */ /* 0x040fe20000410000 */
[----:B------:R4:W-:Y:S01]  /*7850*/  MUFU.EX2 R186, R5 ;  /* 0x0000000500ba7308 */ /* 0x0009e20000000800 */
[C---:B------:R-:W-:Y:S02]  /*7860*/  FMUL.FTZ R69, R101.reuse, R69 ;  /* 0x0000004565457220 */ /* 0x040fe40000410000 */
[----:B------:R-:W-:Y:S02]  /*7870*/  FMUL.FTZ R80, R101, R80 ;  /* 0x0000005065507220 */ /* 0x000fe40000410000 */
[----:B-1----:R-:W-:Y:S02]  /*7880*/  FADD.FTZ R0, -R102, R106 ;  /* 0x0000006a66007221 */ /* 0x002fe40000010100 */
[----:B------:R-:W-:Y:S02]  /*7890*/  FMUL.FTZ R106, R103, c[0x0][0x23c] ;  /* 0x00008f00676a7a20 */ /* 0x000fe40000410000 */
[----:B------:R-:W-:Y:S02]  /*78a0*/  FMUL.FTZ R0, R0, c[0x0][0x23c] ;  /* 0x00008f0000007a20 */ /* 0x000fe40000410000 */
[----:B--2---:R-:W-:Y:S01]  /*78b0*/  FMUL.FTZ R19, R100, R127 ;  /* 0x0000007f64137220 */ /* 0x004fe20000410000 */
[----:B------:R-:W-:Y:S01]  /*78c0*/  FSEL R106, R106, RZ, P0 ;  /* 0x000000ff6a6a7208 */ /* 0x000fe20000000000 */
[----:B------:R1:W2:Y:S01]  /*78d0*/  MUFU.EX2 R2, R0 ;  /* 0x0000000000027308 */ /* 0x0002a20000000800 */
[----:B------:R-:W-:Y:S01]  /*78e0*/  FSETP.NEU.FTZ.AND P0, PT, R102, -INF , PT ;  /* 0xff8000006600780b */ /* 0x000fe20003f1d000 */
[----:B------:R-:W-:Y:S02]  /*78f0*/  FMUL.FTZ R50, R100, R158 ;  /* 0x0000009e64327220 */ /* 0x000fe40000410000 */
[--C-:B---3--:R-:W-:Y:S02]  /*7900*/  FFMA.FTZ R4, R182, c[0x0][0x23c], -R106.reuse ;  /* 0x00008f00b6047a23 */ /* 0x108fe4000001086a */
[--C-:B------:R-:W-:Y:S02]  /*7910*/  FFMA.FTZ R111, R200, c[0x0][0x23c], -R106.reuse ;  /* 0x00008f00c86f7a23 */ /* 0x100fe4000001086a */
[--C-:B------:R-:W-:Y:S02]  /*7920*/  FFMA.FTZ R49, R197, c[0x0][0x23c], -R106.reuse ;  /* 0x00008f00c5317a23 */ /* 0x100fe4000001086a */
[----:B------:R3:W-:Y:S01]  /*7930*/  MUFU.EX2 R8, R4 ;  /* 0x0000000400087308 */ /* 0x0007e20000000800 */
[--C-:B----4-:R-:W-:Y:S02]  /*7940*/  FFMA.FTZ R5, R18, c[0x0][0x23c], -R106.reuse ;  /* 0x00008f0012057a23 */ /* 0x110fe4000001086a */
[C---:B------:R-:W-:Y:S02]  /*7950*/  FMUL.FTZ R18, R100.reuse, R126 ;  /* 0x0000007e64127220 */ /* 0x040fe40000410000 */
[----:B------:R-:W-:Y:S02]  /*7960*/  FMUL.FTZ R51, R100, R159 ;  /* 0x0000009f64337220 */ /* 0x000fe40000410000 */
[--C-:B------:R-:W-:Y:S02]  /*7970*/  FFMA.FTZ R65, R198, c[0x0][0x23c], -R106.reuse ;  /* 0x00008f00c6417a23 */ /* 0x100fe4000001086a */
[C---:B------:R-:W-:Y:S01]  /*7980*/  FMUL.FTZ R66, R100.reuse, R174 ;  /* 0x000000ae64427220 */ /* 0x040fe20000410000 */
[----:B------:R-:W4:Y:S01]  /*7990*/  MUFU.EX2 R31, R5 ;  /* 0x00000005001f7308 */ /* 0x000f220000000800 */
        /* <DEDUP_REMOVED lines=10> */
[--C-:B---3--:R-:W-:Y:S02]  /*7a40*/  FFMA.FTZ R4, R187, c[0x0][0x23c], -R106.reuse ;  /* 0x00008f00bb047a23 */ /* 0x108fe4000001086a */
[----:B------:R-:W-:Y:S01]  /*7a50*/  FMUL.FTZ R24, R2, R132 ;  /* 0x0000008402187220 */ /* 0x000fe20000410000 */
[----:B------:R-:W-:Y:S01]  /*7a60*/  FSEL R110, R110, RZ, P0 ;  /* 0x000000ff6e6e7208 */ /* 0x000fe20000000000 */
[C---:B------:R-:W-:Y:S01]  /*7a70*/  FMUL.FTZ R25, R2.reuse, R133 ;  /* 0x0000008502197220 */ /* 0x040fe20000410000 */
[----:B------:R2:W-:Y:S01]  /*7a80*/  MUFU.EX2 R187, R4 ;  /* 0x0000000400bb7308 */ /* 0x0005e20000000800 */
[C---:B------:R-:W-:Y:S02]  /*7a90*/  FMUL.FTZ R28, R2.reuse, R136 ;  /* 0x00000088021c7220 */ /* 0x040fe40000410000 */
[C---:B------:R-:W-:Y:S01]  /*7aa0*/  FMUL.FTZ R29, R2.reuse, R137 ;  /* 0x00000089021d7220 */ /* 0x040fe20000410000 */
[----:B----4-:R-:W-:Y:S01]  /*7ab0*/  MOV R136, R31 ;  /* 0x0000001f00887202 */ /* 0x010fe20000000f00 */
[C---:B------:R-:W-:Y:S02]  /*7ac0*/  FMUL.FTZ R40, R2.reuse, R148 ;  /* 0x0000009402287220 */ /* 0x040fe40000410000 */
[C---:B------:R-:W-:Y:S02]  /*7ad0*/  FMUL.FTZ R45, R2.reuse, R153 ;  /* 0x00000099022d7220 */ /* 0x040fe40000410000 */
[C---:B------:R-:W-:Y:S01]  /*7ae0*/  FMUL.FTZ R56, R2.reuse, R164 ;  /* 0x000000a402387220 */ /* 0x040fe20000410000 */
[----:B------:R-:W3:Y:S01]  /*7af0*/  MUFU.EX2 R0, R0 ;  /* 0x0000000000007308 */ /* 0x000ee20000000800 */
[----:B------:R-:W-:Y:S02]  /*7b00*/  FMUL.FTZ R61, R2, R169 ;  /* 0x000000a9023d7220 */ /* 0x000fe40000410000 */
[----:B------:R-:W-:Y:S02]  /*7b10*/  FMUL.FTZ R71, R100, R71 ;  /* 0x0000004764477220 */ /* 0x000fe40000410000 */
[C---:B-1----:R-:W-:Y:S02]  /*7b20*/  FMUL.FTZ R65, R101.reuse, R173 ;  /* 0x000000ad65417220 */ /* 0x042fe40000410000 */
[C---:B------:R-:W-:Y:S01]  /*7b30*/  FMUL.FTZ R72, R2.reuse, R72 ;  /* 0x0000004802487220 */ /* 0x040fe20000410000 */
[----:B------:R-:W-:Y:S01]  /*7b40*/  LDSM.16.MT88.4 R172, [R222+0xac00] ;  /* 0x00ac0000deac783b */ /* 0x000fe20000004200 */
[C---:B------:R-:W-:Y:S02]  /*7b50*/  FMUL.FTZ R73, R2.reuse, R73 ;  /* 0x0000004902497220 */ /* 0x040fe40000410000 */
[C---:B------:R-:W-:Y:S02]  /*7b60*/  FMUL.FTZ R76, R2.reuse, R76 ;  /* 0x0000004c024c7220 */ /* 0x040fe40000410000 */
[----:B------:R-:W-:Y:S02]  /*7b70*/  FMUL.FTZ R77, R2, R77 ;  /* 0x0000004d024d7220 */ /* 0x000fe40000410000 */
[----:B--2---:R-:W-:Y:S01]  /*7b80*/  FFMA.FTZ R4, R180, c[0x0][0x23c], -R105 ;  /* 0x00008f00b4047a23 */ /* 0x004fe20000010869 */
[----:B------:R-:W-:Y:S01]  /*7b90*/  MOV R180, R9 ;  /* 0x0000000900b47202 */ /* 0x000fe20000000f00 */
[----:B------:R-:W-:Y:S02]  /*7ba0*/  FFMA.FTZ R9, R190, c[0x0][0x23c], -R107 ;  /* 0x00008f00be097a23 */ /* 0x000fe4000001086b */
[----:B------:R1:W-:Y:S01]  /*7bb0*/  MUFU.EX2 R7, R4 ;  /* 0x0000000400077308 */ /* 0x0003e20000000800 */
[----:B------:R-:W-:Y:S02]  /*7bc0*/  FMUL.FTZ R81, R101, R81 ;  /* 0x0000005165517220 */ /* 0x000fe40000410000 */
[----:B------:R-:W-:Y:S02]  /*7bd0*/  FMUL.FTZ R82, R100, R82 ;  /* 0x0000005264527220 */ /* 0x000fe40000410000 */
[C---:B---3--:R-:W-:Y:S02]  /*7be0*/  FMUL.FTZ R10, R0.reuse, R114 ;  /* 0x00000072000a7220 */ /* 0x048fe40000410000 */
[C---:B------:R-:W-:Y:S02]  /*7bf0*/  FMUL.FTZ R11, R0.reuse, R115 ;  /* 0x00000073000b7220 */ /* 0x040fe40000410000 */
[C---:B------:R-:W-:Y:S01]  /*7c00*/  FMUL.FTZ R14, R0.reuse, R122 ;  /* 0x0000007a000e7220 */ /* 0x040fe20000410000 */
[----:B------:R2:W3:Y:S01]  /*7c10*/  MUFU.EX2 R30, R9 ;  /* 0x00000009001e7308 */ /* 0x0004e20000000800 */
[C---:B------:R-:W-:Y:S02]  /*7c20*/  FMUL.FTZ R15, R0.reuse, R123 ;  /* 0x0000007b000f7220 */ /* 0x040fe40000410000 */
[C---:B------:R-:W-:Y:S01]  /*7c30*/  FMUL.FTZ R26, R0.reuse, R134 ;  /* 0x00000086001a7220 */ /* 0x040fe20000410000 */
[----:B------:R-:W4:Y:S01]  /*7c40*/  LDSM.16.MT88.4 R120, [R222+0xa000] ;  /* 0x00a00000de78783b */ /* 0x000f220000004200 */
[C---:B------:R-:W-:Y:S02]  /*7c50*/  FMUL.FTZ R27, R0.reuse, R135 ;  /* 0x00000087001b7220 */ /* 0x040fe40000410000 */
[C---:B------:R-:W-:Y:S02]  /*7c60*/  FMUL.FTZ R42, R0.reuse, R150 ;  /* 0x00000096002a7220 */ /* 0x040fe40000410000 */
[C---:B------:R-:W-:Y:S02]  /*7c70*/  FMUL.FTZ R43, R0.reuse, R151 ;  /* 0x00000097002b7220 */ /* 0x040fe40000410000 */
[C---:B------:R-:W-:Y:S02]  /*7c80*/  FMUL.FTZ R46, R0.reuse, R154 ;  /* 0x0000009a002e7220 */ /* 0x040fe40000410000 */
[C---:B------:R-:W-:Y:S02]  /*7c90*/  FMUL.FTZ R47, R0.reuse, R155 ;  /* 0x0000009b002f7220 */ /* 0x040fe40000410000 */
[----:B-1----:R-:W-:Y:S02]  /*7ca0*/  FFMA.FTZ R4, R17, c[0x0][0x23c], -R105 ;  /* 0x00008f0011047a23 */ /* 0x002fe40000010869 */
[C---:B------:R-:W-:Y:S02]  /*7cb0*/  FMUL.FTZ R17, R101.reuse, R125 ;  /* 0x0000007d65117220 */ /* 0x040fe40000410000 */
[----:B------:R-:W1:Y:S01]  /*7cc0*/  MUFU.EX2 R32, R4 ;  /* 0x0000000400207308 */ /* 0x000e620000000800 */
[C---:B------:R-:W-:Y:S02]  /*7cd0*/  FMUL.FTZ R58, R0.reuse, R166 ;  /* 0x000000a6003a7220 */ /* 0x040fe40000410000 */
[----:B------:R-:W-:Y:S02]  /*7ce0*/  FMUL.FTZ R59, R0, R167 ;  /* 0x000000a7003b7220 */ /* 0x000fe40000410000 */
[----:B--2---:R-:W-:Y:S01]  /*7cf0*/  FMUL.FTZ R9, R2, R113 ;  /* 0x0000007102097220 */ /* 0x004fe20000410000 */
[----:B---3--:R-:W-:Y:S01]  /*7d00*/  MOV R137, R30 ;  /* 0x0000001e00897202 */ /* 0x008fe20000000f00 */
[C---:B------:R-:W-:Y:S02]  /*7d10*/  FMUL.FTZ R62, R0.reuse, R170 ;  /* 0x000000aa003e7220 */ /* 0x040fe40000410000 */
[C---:B------:R-:W-:Y:S02]  /*7d20*/  FMUL.FTZ R63, R0.reuse, R171 ;  /* 0x000000ab003f7220 */ /* 0x040fe40000410000 */
[C---:B------:R-:W-:Y:S02]  /*7d30*/  FMUL.FTZ R74, R0.reuse, R74 ;  /* 0x0000004a004a7220 */ /* 0x040fe40000410000 */
[C---:B------:R-:W-:Y:S02]  /*7d40*/  FMUL.FTZ R75, R0.reuse, R75 ;  /* 0x0000004b004b7220 */ /* 0x040fe40000410000 */
[C---:B------:R-:W-:Y:S02]  /*7d50*/  FMUL.FTZ R78, R0.reuse, R78 ;  /* 0x0000004e004e7220 */ /* 0x040fe40000410000 */
[----:B------:R-:W-:Y:S02]  /*7d60*/  FMUL.FTZ R79, R0, R79 ;  /* 0x0000004f004f7220 */ /* 0x000fe40000410000 */
[----:B------:R-:W-:Y:S02]  /*7d70*/  FMUL.FTZ R83, R100, R83 ;  /* 0x0000005364537220 */ /* 0x000fe40000410000 */
[C---:B------:R-:W-:Y:S02]  /*7d80*/  FMUL.FTZ R84, R101.reuse, R84 ;  /* 0x0000005465547220 */ /* 0x040fe40000410000 */
[C---:B------:R-:W-:Y:S01]  /*7d90*/  FMUL.FTZ R85, R101.reuse, R85 ;  /* 0x0000005565557220 */ /* 0x040fe20000410000 */
[----:B-1----:R-:W-:Y:S01]  /*7da0*/  MOV R135, R32 ;  /* 0x0000002000877202 */ /* 0x002fe20000000f00 */
[----:B------:R-:W-:Y:S02]  /*7db0*/  FFMA.FTZ R4, R16, c[0x0][0x23c], -R106 ;  /* 0x00008f0010047a23 */ /* 0x000fe4000001086a */
[C---:B------:R-:W-:Y:S02]  /*7dc0*/  FMUL.FTZ R16, R101.reuse, R124 ;  /* 0x0000007c65107220 */ /* 0x040fe40000410000 */
[----:B------:R1:W-:Y:S01]  /*7dd0*/  MUFU.EX2 R6, R4 ;  /* 0x0000000400067308 */ /* 0x0003e20000000800 */
[----:B------:R-:W2:Y:S01]  /*7de0*/  LDSM.16.MT88.4 R124, [R220+0xb000] ;  /* 0x00b00000dc7c783b */ /* 0x000ea20000004200 */
[C---:B------:R-:W-:Y:S02]  /*7df0*/  FMUL.FTZ R86, R100.reuse, R86 ;  /* 0x0000005664567220 */ /* 0x040fe40000410000 */
[----:B------:R-:W-:Y:S02]  /*7e00*/  FMUL.FTZ R87, R100, R87 ;  /* 0x0000005764577220 */ /* 0x000fe40000410000 */
        /* <DEDUP_REMOVED lines=9> */
[----:B-1----:R-:W-:Y:S01]  /*7ea0*/  FFMA.FTZ R4, R184, c[0x0][0x23c], -R107 ;  /* 0x00008f00b8047a23 */ /* 0x002fe2000001086b */
[----:B------:R-:W-:Y:S01]  /*7eb0*/  MOV R184, R8 ;  /* 0x0000000800b87202 */ /* 0x000fe20000000f00 */
[----:B------:R-:W-:Y:S02]  /*7ec0*/  FMUL.FTZ R8, R2, R112 ;  /* 0x0000007002087220 */ /* 0x000fe40000410000 */
[----:B------:R1:W-:Y:S01]  /*7ed0*/  MUFU.EX2 R182, R4 ;  /* 0x0000000400b67308 */ /* 0x0003e20000000800 */
[----:B------:R-:W-:Y:S02]  /*7ee0*/  FMUL.FTZ R97, R101, R97 ;  /* 0x0000006165617220 */ /* 0x000fe40000410000 */
[C---:B------:R-:W-:Y:S02]  /*7ef0*/  FMUL.FTZ R98, R100.reuse, R98 ;  /* 0x0000006264627220 */ /* 0x040fe40000410000 */
[----:B------:R-:W-:Y:S02]  /*7f00*/  FMUL.FTZ R99, R100, R99 ;  /* 0x0000006364637220 */ /* 0x000fe40000410000 */
[----:B------:R-:W-:Y:S02]  /*7f10*/  FFMA.FTZ R132, R210, c[0x0][0x23c], -R105 ;  /* 0x00008f00d2847a23 */ /* 0x000fe40000010869 */
[--C-:B------:R-:W-:Y:S02]  /*7f20*/  FFMA.FTZ R108, R108, c[0x0][0x23c], -R110.reuse ;  /* 0x00008f006c6c7a23 */ /* 0x100fe4000001086e */
[--C-:B-1----:R-:W-:Y:S04]  /*7f30*/  FFMA.FTZ R4, R191, c[0x0][0x23c], -R107.reuse ;  /* 0x00008f00bf047a23 */ /* 0x102fe8000001086b */
[----:B------:R1:W3:Y:S02]  /*7f40*/  MUFU.EX2 R5, R4 ;  /* 0x0000000400057308 */ /* 0x0002e40000000800 */
[--C-:B-1----:R-:W-:Y:S08]  /*7f50*/  FFMA.FTZ R4, R183, c[0x0][0x23c], -R110.reuse ;  /* 0x00008f00b7047a23 */ /* 0x102ff0000001086e */
[----:B------:R1:W-:Y:S10]  /*7f60*/  MUFU.EX2 R183, R60 ;  /* 0x0000003c00b77308 */ /* 0x0003f40000000800 */
[----:B------:R5:W-:Y:S01]  /*7f70*/  MUFU.EX2 R191, R4 ;  /* 0x0000000400bf7308 */ /* 0x000be20000000800 */
[----:B-1----:R-:W-:Y:S02]  /*7f80*/  FMUL.FTZ R60, R2, R168 ;  /* 0x000000a8023c7220 */ /* 0x002fe40000410000 */
[--C-:B-----5:R-:W-:Y:S01]  /*7f90*/  FFMA.FTZ R4, R192, c[0x0][0x23c], -R110.reuse ;  /* 0x00008f00c0047a23 */ /* 0x120fe2000001086e */
[----:B---3--:R-:W-:Y:S06]  /*7fa0*/  MOV R192, R5 ;  /* 0x0000000500c07202 */ /* 0x008fec0000000f00 */
[----:B------:R1:W3:Y:S01]  /*7fb0*/  MUFU.EX2 R5, R4 ;  /* 0x0000000400057308 */ /* 0x0002e20000000800 */
[----:B------:R-:W-:Y:S01]  /*7fc0*/  F2FP.PACK_AB R112, R192, R182 ;  /* 0x000000b6c070723e */ /* 0x000fe200000000ff */
[--C-:B-1----:R-:W-:Y:S01]  /*7fd0*/  FFMA.FTZ R4, R185, c[0x0][0x23c], -R107.reuse ;  /* 0x00008f00b9047a23 */ /* 0x102fe2000001086b */
[----:B---3--:R-:W-:Y:S07]  /*7fe0*/  MOV R190, R5 ;  /* 0x0000000500be7202 */ /* 0x008fee0000000f00 */
[----:B------:R1:W-:Y:S01]  /*7ff0*/  MUFU.EX2 R185, R111 ;  /* 0x0000006f00b97308 */ /* 0x0003e20000000800 */
[----:B------:R-:W-:Y:S01]  /*8000*/  FMUL.FTZ R5, R101, R117 ;  /* 0x0000007565057220 */ /* 0x000fe20000410000 */
[----:B------:R-:W-:Y:S02]  /*8010*/  F2FP.PACK_AB R117, R187, R184 ;  /* 0x000000b8bb75723e */ /* 0x000fe400000000ff */
[----:B------:R-:W-:Y:S06]  /*8020*/  F2FP.PACK_AB R113, R190, R191 ;  /* 0x000000bfbe71723e */ /* 0x000fec00000000ff */
[----:B------:R3:W5:Y:S01]  /*8030*/  MUFU.EX2 R34, R4 ;  /* 0x0000000400227308 */ /* 0x0007620000000800 */
[--C-:B-1----:R-:W-:Y:S09]  /*8040*/  FFMA.FTZ R111, R201, c[0x0][0x23c], -R107.reuse ;  /* 0x00008f00c96f7a23 */ /* 0x102ff2000001086b */
[----:B------:R1:W-:Y:S01]  /*8050*/  MUFU.EX2 R252, R111 ;  /* 0x0000006f00fc7308 */ /* 0x0003e20000000800 */
[--C-:B---3--:R-:W-:Y:S01]  /*8060*/  FFMA.FTZ R4, R189, c[0x0][0x23c], -R110.reuse ;  /* 0x00008f00bd047a23 */ /* 0x108fe2000001086e */
[----:B------:R-:W-:Y:S01]  /*8070*/  MOV R189, R7 ;  /* 0x0000000700bd7202 */ /* 0x000fe20000000f00 */
[----:B------:R-:W-:Y:S01]  /*8080*/  FMUL.FTZ R7, R100, R119 ;  /* 0x0000007764077220 */ /* 0x000fe20000410000 */
[----:B-----5:R-:W-:Y:S06]  /*8090*/  F2FP.PACK_AB R114, R30, R34 ;  /* 0x000000221e72723e */ /* 0x020fec00000000ff */
[----:B------:R3:W5:Y:S01]  /*80a0*/  MUFU.EX2 R33, R4 ;  /* 0x0000000400217308 */ /* 0x0007620000000800 */
[----:B------:R-:W-:Y:S01]  /*80b0*/  FMUL.FTZ R30, R0, R138 ;  /* 0x0000008a001e7220 */ /* 0x000fe20000410000 */
[----:B------:R-:W-:Y:S01]  /*80c0*/  MOV R133, R34 ;  /* 0x0000002200857202 */ /* 0x000fe20000000f00 */
[----:B------:R-:W-:Y:S02]  /*80d0*/  FMUL.FTZ R34, R100, R142 ;  /* 0x0000008e64227220 */ /* 0x000fe40000410000 */
[--C-:B-1----:R-:W-:Y:S05]  /*80e0*/  FFMA.FTZ R111, R202, c[0x0][0x23c], -R107.reuse ;  /* 0x00008f00ca6f7a23 */ /* 0x102fea000001086b */
[----:B------:R1:W-:Y:S01]  /*80f0*/  MUFU.EX2 R251, R111 ;  /* 0x0000006f00fb7308 */ /* 0x0003e20000000800 */
[--C-:B---3--:R-:W-:Y:S01]  /*8100*/  FFMA.FTZ R4, R188, c[0x0][0x23c], -R110.reuse ;  /* 0x00008f00bc047a23 */ /* 0x108fe2000001086e */
[----:B------:R-:W-:Y:S01]  /*8110*/  MOV R188, R6 ;  /* 0x0000000600bc7202 */ /* 0x000fe20000000f00 */
[----:B------:R-:W-:Y:S01]  /*8120*/  FMUL.FTZ R6, R100, R118 ;  /* 0x0000007664067220 */ /* 0x000fe20000410000 */
[----:B------:R-:W-:Y:S06]  /*8130*/  F2FP.PACK_AB R118, R32, R189 ;  /* 0x000000bd2076723e */ /* 0x000fec00000000ff */
[----:B------:R3:W2:Y:S01]  /*8140*/  MUFU.EX2 R35, R4 ;  /* 0x0000000400237308 */ /* 0x0006a20000000800 */
[----:B------:R-:W-:Y:S01]  /*8150*/  F2FP.PACK_AB R119, R31, R188 ;  /* 0x000000bc1f77723e */ /* 0x000fe200000000ff */
[----:B------:R-:W-:Y:S01]  /*8160*/  FMUL.FTZ R31, R0, R139 ;  /* 0x0000008b001f7220 */ /* 0x000fe20000410000 */
[-C--:B-----5:R-:W-:Y:S01]  /*8170*/  MOV R134, R33.reuse ;  /* 0x0000002100867202 */ /* 0x0a0fe20000000f00 */
[----:B------:R-:W-:Y:S06]  /*8180*/  FMUL.FTZ R32, R101, R140 ;  /* 0x0000008c65207220 */ /* 0x000fec0000410000 */
[----:B------:R5:W-:Y:S01]  /*8190*/  MUFU.EX2 R139, R41 ;  /* 0x00000029008b7308 */ /* 0x000be20000000800 */
[--C-:B-1----:R-:W-:Y:S09]  /*81a0*/  FFMA.FTZ R111, R203, c[0x0][0x23c], -R110.reuse ;  /* 0x00008f00cb6f7a23 */ /* 0x102ff2000001086e */
[----:B------:R1:W-:Y:S01]  /*81b0*/  MUFU.EX2 R250, R111 ;  /* 0x0000006f00fa7308 */ /* 0x0003e20000000800 */
[----:B---3--:R-:W-:Y:S01]  /*81c0*/  FMUL.FTZ R4, R101, R116 ;  /* 0x0000007465047220 */ /* 0x008fe20000410000 */
[----:B------:R-:W-:Y:S02]  /*81d0*/  F2FP.PACK_AB R116, R186, R180 ;  /* 0x000000b4ba74723e */ /* 0x000fe400000000ff */
[----:B--2---:R-:W-:Y:S01]  /*81e0*/  F2FP.PACK_AB R115, R35, R33 ;  /* 0x000000212373723e */ /* 0x004fe200000000ff */
[C---:B------:R-:W-:Y:S01]  /*81f0*/  FMUL.FTZ R33, R101.reuse, R141 ;  /* 0x0000008d65217220 */ /* 0x040fe20000410000 */
[----:B------:R-:W-:Y:S04]  /*8200*/  MOV R138, R35 ;  /* 0x00000023008a7202 */ /* 0x000fe80000000f00 */
[----:B------:R2:W-:Y:S01]  /*8210*/  MUFU.EX2 R141, R44 ;  /* 0x0000002c008d7308 */ /* 0x0005e20000000800 */
[----:B------:R-:W-:Y:S01]  /*8220*/  FMUL.FTZ R35, R100, R143 ;  /* 0x0000008f64237220 */ /* 0x000fe20000410000 */
[-C--:B------:R-:W-:Y:S05]  /*8230*/  HMMA.16816.F32 R4, R116, R20.reuse, R4 ;  /* 0x000000147404723c */ /* 0x080fea0000001804 */
[----:B-----5:R-:W-:Y:S03]  /*8240*/  FMUL.FTZ R41, R2, R149 ;  /* 0x0000009502297220 */ /* 0x020fe60000410000 */
[C---:B------:R-:W-:Y:S01]  /*8250*/  HMMA.16816.F32 R8, R112.reuse, R20, R8 ;  /* 0x000000147008723c */ /* 0x040fe20000001808 */
[----:B------:R3:W-:Y:S03]  /*8260*/  MUFU.EX2 R140, R49 ;  /* 0x00000031008c7308 */ /* 0x0007e60000000800 */
[----:B-1----:R-:W-:Y:S03]  /*8270*/  FFMA.FTZ R111, R206, c[0x0][0x23c], -R110 ;  /* 0x00008f00ce6f7a23 */ /* 0x002fe6000001086e */
[C---:B------:R-:W-:Y:S01]  /*8280*/  FMUL.FTZ R20, R101.reuse, R128 ;  /* 0x0000008065147220 */ /* 0x040fe20000410000 */
[-C--:B------:R-:W-:Y:S03]  /*8290*/  HMMA.16816.F32 R12, R112, R22.reuse, R12 ;  /* 0x00000016700c723c */ /* 0x080fe6000000180c */
[----:B------:R1:W-:Y:S01]  /*82a0*/  MUFU.EX2 R249, R111 ;  /* 0x0000006f00f97308 */ /* 0x0003e20000000800 */
[C---:B------:R-:W-:Y:S02]  /*82b0*/  FMUL.FTZ R21, R101.reuse, R129 ;  /* 0x0000008165157220 */ /* 0x040fe40000410000 */
[----:B--2---:R-:W-:Y:S02]  /*82c0*/  FMUL.FTZ R44, R2, R152 ;  /* 0x00000098022c7220 */ /* 0x004fe40000410000 */
[C---:B------:R-:W-:Y:S05]  /*82d0*/  HMMA.16816.F32 R16, R116.reuse, R22, R16 ;  /* 0x000000167410723c */ /* 0x040fea0000001810 */
[----:B------:R-:W2:Y:S02]  /*82e0*/  MUFU.EX2 R143, R57 ;  /* 0x00000039008f7308 */ /* 0x000ea40000000800 */
[C---:B------:R-:W-:Y:S02]  /*82f0*/  FMUL.FTZ R22, R100.reuse, R130 ;  /* 0x0000008264167220 */ /* 0x040fe40000410000 */
[----:B------:R-:W-:Y:S02]  /*8300*/  FMUL.FTZ R23, R100, R131 ;  /* 0x0000008364177220 */ /* 0x000fe40000410000 */
[----:B------:R-:W-:Y:S01]  /*8310*/  LDSM.16.MT88.4 R128, [R222+0x9400] ;  /* 0x00940000de80783b */ /* 0x000fe20000004200 */
[C---:B---3--:R-:W-:Y:S04]  /*8320*/  FMUL.FTZ R49, R101.reuse, R157 ;  /* 0x0000009d65317220 */ /* 0x048fe80000410000 */
[-C--:B------:R-:W-:Y:S03]  /*8330*/  HMMA.16816.F32 R20, R116, R36.reuse, R20 ;  /* 0x000000247414723c */ /* 0x080fe60000001814 */
[--C-:B-1----:R-:W-:Y:S01]  /*8340*/  FFMA.FTZ R111, R204, c[0x0][0x23c], -R107.reuse ;  /* 0x00008f00cc6f7a23 */ /* 0x102fe2000001086b */
[----:B------:R-:W-:Y:S03]  /*8350*/  LDSM.16.MT88.4 R156, [R220+0xac00] ;  /* 0x00ac0000dc9c783b */ /* 0x000fe60000004200 */
[----:B------:R1:W-:Y:S01]  /*8360*/  MUFU.EX2 R248, R111 ;  /* 0x0000006f00f87308 */ /* 0x0003e20000000800 */
[C---:B------:R-:W-:Y:S04]  /*8370*/  HMMA.16816.F32 R24, R112.reuse, R36, R24 ;  /* 0x000000247018723c */ /* 0x040fe80000001818 */
[----:B--2---:R-:W-:Y:S01]  /*8380*/  MOV R210, R143 ;  /* 0x0000008f00d27202 */ /* 0x004fe20000000f00 */
[----:B------:R-:W-:Y:S03]  /*8390*/  FMUL.FTZ R57, R2, R165 ;  /* 0x000000a502397220 */ /* 0x000fe60000410000 */
[-C--:B------:R-:W-:Y:S04]  /*83a0*/  HMMA.16816.F32 R28, R112, R38.reuse, R28 ;  /* 0x00000026701c723c */ /* 0x080fe8000000181c */
[C---:B------:R-:W-:Y:S02]  /*83b0*/  FMUL.FTZ R36, R101.reuse, R144 ;  /* 0x0000009065247220 */ /* 0x040fe40000410000 */
[----:B------:R-:W-:Y:S02]  /*83c0*/  FMUL.FTZ R37, R101, R145 ;  /* 0x0000009165257220 */ /* 0x000fe40000410000 */
[C---:B------:R-:W-:Y:S04]  /*83d0*/  HMMA.16816.F32 R32, R116.reuse, R38, R32 ;  /* 0x000000267420723c */ /* 0x040fe80000001820 */
[----:B-1----:R-:W-:Y:S03]  /*83e0*/  FFMA.FTZ R111, R205, c[0x0][0x23c], -R107 ;  /* 0x00008f00cd6f7a23 */ /* 0x002fe6000001086b */
[C---:B------:R-:W-:Y:S01]  /*83f0*/  FMUL.FTZ R38, R100.reuse, R146 ;  /* 0x0000009264267220 */ /* 0x040fe20000410000 */
[----:B------:R1:W-:Y:S01]  /*8400*/  MUFU.EX2 R247, R111 ;  /* 0x0000006f00f77308 */ /* 0x0003e20000000800 */
[C---:B------:R-:W-:Y:S07]  /*8410*/  FMUL.FTZ R39, R100.reuse, R147 ;  /* 0x0000009364277220 */ /* 0x040fee0000410000 */
[-C--:B------:R-:W-:Y:S08]  /*8420*/  HMMA.16816.F32 R36, R116, R52.reuse, R36 ;  /* 0x000000347424723c */ /* 0x080ff00000001824 */
[C---:B------:R-:W-:Y:S07]  /*8430*/  HMMA.16816.F32 R40, R112.reuse, R52, R40 ;  /* 0x000000347028723c */ /* 0x040fee0000001828 */
[----:B------:R-:W-:Y:S01]  /*8440*/  FFMA.FTZ R52, R199, c[0x0][0x23c], -R106 ;  /* 0x00008f00c7347a23 */ /* 0x000fe2000001086a */
[-C--:B------:R-:W-:Y:S03]  /*8450*/  HMMA.16816.F32 R44, R112, R54.reuse, R44 ;  /* 0x00000036702c723c */ /* 0x080fe6000000182c */
[----:B------:R2:W3:Y:S01]  /*8460*/  MUFU.EX2 R142, R52 ;  /* 0x00000034008e7308 */ /* 0x0004e20000000800 */
[--C-:B-1----:R-:W-:Y:S02]  /*8470*/  FFMA.FTZ R111, R207, c[0x0][0x23c], -R110.reuse ;  /* 0x00008f00cf6f7a23 */ /* 0x102fe4000001086e */
[C---:B------:R-:W-:Y:S02]  /*8480*/  FMUL.FTZ R53, R101.reuse, R161 ;  /* 0x000000a165357220 */ /* 0x040fe40000410000 */
[C---:B------:R-:W-:Y:S05]  /*8490*/  HMMA.16816.F32 R48, R116.reuse, R54, R48 ;  /* 0x000000367430723c */ /* 0x040fea0000001830 */
[----:B------:R1:W-:Y:S02]  /*84a0*/  MUFU.EX2 R246, R111 ;  /* 0x0000006f00f67308 */ /* 0x0003e40000000800 */
[C---:B------:R-:W-:Y:S02]  /*84b0*/  FMUL.FTZ R54, R100.reuse, R162 ;  /* 0x000000a264367220 */ /* 0x040fe40000410000 */
[----:B------:R-:W-:Y:S06]  /*84c0*/  FMUL.FTZ R55, R100, R163 ;  /* 0x000000a364377220 */ /* 0x000fec0000410000 */
[----:B------:R-:W-:Y:S01]  /*84d0*/  MUFU.EX2 R207, R132 ;  /* 0x0000008400cf7308 */ /* 0x000fe20000000800 */
[----:B--2---:R-:W-:Y:S07]  /*84e0*/  FMUL.FTZ R52, R101, R160 ;  /* 0x000000a065347220 */ /* 0x004fee0000410000 */
[-C--:B----4-:R-:W-:Y:S03]  /*84f0*/  HMMA.16816.F32 R52, R116, R120.reuse, R52 ;  /* 0x000000787434723c */ /* 0x090fe60000001834 */
[----:B-1----:R-:W-:Y:S04]  /*8500*/  FFMA.FTZ R111, R208, c[0x0][0x23c], -R110 ;  /* 0x00008f00d06f7a23 */ /* 0x002fe8000001086e */
[----:B------:R1:W2:Y:S01]  /*8510*/  MUFU.EX2 R245, R111 ;  /* 0x0000006f00f57308 */ /* 0x0002a20000000800 */
[C---:B------:R-:W-:Y:S08]  /*8520*/  HMMA.16816.F32 R56, R112.reuse, R120, R56 ;  /* 0x000000787038723c */ /* 0x040ff00000001838 */
[-C--:B------:R-:W-:Y:S08]  /*8530*/  HMMA.16816.F32 R60, R112, R122.reuse, R60 ;  /* 0x0000007a703c723c */ /* 0x080ff0000000183c */
[C---:B------:R-:W-:Y:S01]  /*8540*/  HMMA.16816.F32 R64, R116.reuse, R122, R64 ;  /* 0x0000007a7440723c */ /* 0x040fe20000001840 */
[----:B------:R-:W4:Y:S03]  /*8550*/  LDSM.16.MT88.4 R120, [R222+0xb000] ;  /* 0x00b00000de78783b */ /* 0x000f260000004200 */
[--C-:B-1----:R-:W-:Y:S04]  /*8560*/  FFMA.FTZ R111, R213, c[0x0][0x23c], -R105.reuse ;  /* 0x00008f00d56f7a23 */ /* 0x102fe80000010869 */
[-C--:B------:R-:W-:Y:S01]  /*8570*/  HMMA.16816.F32 R68, R116, R124.reuse, R68 ;  /* 0x0000007c7444723c */ /* 0x080fe20000001844 */
[----:B------:R1:W-:Y:S07]  /*8580*/  MUFU.EX2 R244, R111 ;  /* 0x0000006f00f47308 */ /* 0x0003ee0000000800 */
[C---:B------:R-:W-:Y:S08]  /*8590*/  HMMA.16816.F32 R72, R112.reuse, R124, R72 ;  /* 0x0000007c7048723c */ /* 0x040ff00000001848 */
[-C--:B------:R-:W-:Y:S08]  /*85a0*/  HMMA.16816.F32 R76, R112, R126.reuse, R76 ;  /* 0x0000007e704c723c */ /* 0x080ff0000000184c */
[C---:B------:R-:W-:Y:S01]  /*85b0*/  HMMA.16816.F32 R80, R116.reuse, R126, R80 ;  /* 0x0000007e7450723c */ /* 0x040fe20000001850 */
[----:B------:R-:W5:Y:S03]  /*85c0*/  LDSM.16.MT88.4 R124, [R220+0x9400] ;  /* 0x00940000dc7c783b */ /* 0x000f660000004200 */
[--C-:B-1----:R-:W-:Y:S04]  /*85d0*/  FFMA.FTZ R111, R214, c[0x0][0x23c], -R105.reuse ;  /* 0x00008f00d66f7a23 */ /* 0x102fe80000010869 */
[----:B------:R1:W-:Y:S01]  /*85e0*/  MUFU.EX2 R243, R111 ;  /* 0x0000006f00f37308 */ /* 0x0003e20000000800 */
[-C--:B----4-:R-:W-:Y:S08]  /*85f0*/  HMMA.16816.F32 R84, R116, R120.reuse, R84 ;  /* 0x000000787454723c */ /* 0x090ff00000001854 */
[C---:B------:R-:W-:Y:S08]  /*8600*/  HMMA.16816.F32 R88, R112.reuse, R120, R88 ;  /* 0x000000787058723c */ /* 0x040ff00000001858 */
[-C--:B------:R-:W-:Y:S04]  /*8610*/  HMMA.16816.F32 R92, R112, R122.reuse, R92 ;  /* 0x0000007a705c723c */ /* 0x080fe8000000185c */
[--C-:B-1----:R-:W-:Y:S04]  /*8620*/  FFMA.FTZ R111, R215, c[0x0][0x23c], -R106.reuse ;  /* 0x00008f00d76f7a23 */ /* 0x102fe8000001086a */
[----:B------:R-:W-:Y:S01]  /*8630*/  HMMA.16816.F32 R96, R116, R122, R96 ;  /* 0x0000007a7460723c */ /* 0x000fe20000001860 */
[----:B------:R-:W1:Y:S01]  /*8640*/  LDSM.16.MT88.4 R120, [R220+0xa400] ;  /* 0x00a40000dc78783b */ /* 0x000e620000004200 */
[----:B------:R4:W-:Y:S02]  /*8650*/  MUFU.EX2 R214, R111 ;  /* 0x0000006f00d67308 */ /* 0x0009e40000000800 */
[----:B------:R-:W-:Y:S02]  /*8660*/  F2FP.PACK_AB R112, R141, R139 ;  /* 0x0000008b8d70723e */ /* 0x000fe400000000ff */
[----:B---3--:R-:W-:Y:S02]  /*8670*/  F2FP.PACK_AB R113, R142, R140 ;  /* 0x0000008c8e71723e */ /* 0x008fe400000000ff */
[----:B------:R-:W-:Y:S04]  /*8680*/  F2FP.PACK_AB R114, R183, R143 ;  /* 0x0000008fb772723e */ /* 0x000fe800000000ff */
[----:B------:R-:W-:Y:S02]  /*8690*/  F2FP.PACK_AB R115, R185, R181 ;  /* 0x000000b5b973723e */ /* 0x000fe400000000ff */
[----:B------:R-:W-:Y:S02]  /*86a0*/  F2FP.PACK_AB R116, R251, R252 ;  /* 0x000000fcfb74723e */ /* 0x000fe400000000ff */
[----:B------:R-:W-:Y:S02]  /*86b0*/  F2FP.PACK_AB R117, R249, R250 ;  /* 0x000000faf975723e */ /* 0x000fe400000000ff */
[----:B------:R-:W-:Y:S01]  /*86c0*/  F2FP.PACK_AB R118, R247, R248 ;  /* 0x000000f8f776723e */ /* 0x000fe200000000ff */
[-C--:B-----5:R-:W-:Y:S05]  /*86d0*/  HMMA.16816.F32 R4, R112, R124.reuse, R4 ;  /* 0x0000007c7004723c */ /* 0x0a0fea0000001804 */
[----:B--2---:R-:W-:Y:S02]  /*86e0*/  F2FP.PACK_AB R119, R245, R246 ;  /* 0x000000f6f577723e */ /* 0x004fe400000000ff */
[----:B------:R-:W-:Y:S01]  /*86f0*/  MOV R215, R185 ;  /* 0x000000b900d77202 */ /* 0x000fe20000000f00 */
[--C-:B----4-:R-:W-:Y:S01]  /*8700*/  FFMA.FTZ R111, R216, c[0x0][0x23c], -R106.reuse ;  /* 0x00008f00d86f7a23 */ /* 0x110fe2000001086a */
[----:B------:R-:W-:Y:S03]  /*8710*/  MOV R216, R183 ;  /* 0x000000b700d87202 */ /* 0x000fe60000000f00 */
[C---:B------:R-:W-:Y:S01]  /*8720*/  HMMA.16816.F32 R8, R116.reuse, R124, R8 ;  /* 0x0000007c7408723c */ /* 0x040fe20000001808 */
[----:B------:R2:W-:Y:S07]  /*8730*/  MUFU.EX2 R213, R111 ;  /* 0x0000006f00d57308 */ /* 0x0005ee0000000800 */
[-C--:B------:R-:W-:Y:S08]  /*8740*/  HMMA.16816.F32 R12, R116, R126.reuse, R12 ;  /* 0x0000007e740c723c */ /* 0x080ff0000000180c */
[C---:B------:R-:W-:Y:S01]  /*8750*/  HMMA.16816.F32 R16, R112.reuse, R126, R16 ;  /* 0x0000007e7010723c */ /* 0x040fe20000001810 */
[----:B------:R-:W3:Y:S07]  /*8760*/  LDSM.16.MT88.4 R124, [R222+0xa400] ;  /* 0x00a40000de7c783b */ /* 0x000eee0000004200 */
[-C--:B------:R-:W-:Y:S04]  /*8770*/  HMMA.16816.F32 R20, R112, R128.reuse, R20 ;  /* 0x000000807014723c */ /* 0x080fe80000001814 */
[----:B--2---:R-:W-:Y:S01]  /*8780*/  FFMA.FTZ R111, R209, c[0x0][0x23c], -R105 ;  /* 0x00008f00d16f7a23 */ /* 0x004fe20000010869 */
[----:B------:R-:W-:Y:S03]  /*8790*/  MOV R209, R181 ;  /* 0x000000b500d17202 */ /* 0x000fe60000000f00 */
[C---:B------:R-:W-:Y:S01]  /*87a0*/  HMMA.16816.F32 R24, R116.reuse, R128, R24 ;  /* 0x000000807418723c */ /* 0x040fe20000001818 */
[----:B------:R2:W-:Y:S07]  /*87b0*/  MUFU.EX2 R208, R111 ;  /* 0x0000006f00d07308 */ /* 0x0005ee0000000800 */
[-C--:B------:R-:W-:Y:S08]  /*87c0*/  HMMA.16816.F32 R28, R116, R130.reuse, R28 ;  /* 0x00000082741c723c */ /* 0x080ff0000000181c */
[C---:B------:R-:W-:Y:S01]  /*87d0*/  HMMA.16816.F32 R32, R112.reuse, R130, R32 ;  /* 0x000000827020723c */ /* 0x040fe20000001820 */
[----:B------:R-:W4:Y:S07]  /*87e0*/  LDSM.16.MT88.4 R128, [R220+0xb400] ;  /* 0x00b40000dc80783b */ /* 0x000f2e0000004200 */
[-C--:B-1----:R-:W-:Y:S04]  /*87f0*/  HMMA.16816.F32 R36, R112, R120.reuse, R36 ;  /* 0x000000787024723c */ /* 0x082fe80000001824 */
[--C-:B--2---:R-:W-:Y:S01]  /*8800*/  FFMA.FTZ R111, R211, c[0x0][0x23c], -R106.reuse ;  /* 0x00008f00d36f7a23 */ /* 0x104fe2000001086a */
[----:B------:R-:W-:Y:S03]  /*8810*/  MOV R211, R142 ;  /* 0x0000008e00d37202 */ /* 0x000fe60000000f00 */
[C---:B------:R-:W-:Y:S01]  /*8820*/  HMMA.16816.F32 R40, R116.reuse, R120, R40 ;  /* 0x000000787428723c */ /* 0x040fe20000001828 */
[----:B------:R1:W-:Y:S07]  /*8830*/  MUFU.EX2 R206, R111 ;  /* 0x0000006f00ce7308 */ /* 0x0003ee0000000800 */
[-C--:B------:R-:W-:Y:S08]  /*8840*/  HMMA.16816.F32 R44, R116, R122.reuse, R44 ;  /* 0x0000007a742c723c */ /* 0x080ff0000000182c */
[C---:B------:R-:W-:Y:S01]  /*8850*/  HMMA.16816.F32 R48, R112.reuse, R122, R48 ;  /* 0x0000007a7030723c */ /* 0x040fe20000001830 */
[----:B------:R-:W2:Y:S07]  /*8860*/  LDSM.16.MT88.4 R120, [R222+0xb400] ;  /* 0x00b40000de78783b */ /* 0x000eae0000004200 */
[-C--:B---3--:R-:W-:Y:S04]  /*8870*/  HMMA.16816.F32 R52, R112, R124.reuse, R52 ;  /* 0x0000007c7034723c */ /* 0x088fe80000001834 */
[----:B-1----:R-:W-:Y:S01]  /*8880*/  FFMA.FTZ R111, R212, c[0x0][0x23c], -R106 ;  /* 0x00008f00d46f7a23 */ /* 0x002fe2000001086a */
[----:B------:R-:W-:Y:S03]  /*8890*/  MOV R212, R141 ;  /* 0x0000008d00d47202 */ /* 0x000fe60000000f00 */
[C---:B------:R-:W-:Y:S01]  /*88a0*/  HMMA.16816.F32 R56, R116.reuse, R124, R56 ;  /* 0x0000007c7438723c */ /* 0x040fe20000001838 */
[----:B------:R1:W-:Y:S06]  /*88b0*/  MUFU.EX2 R205, R111 ;  /* 0x0000006f00cd7308 */ /* 0x0003ec0000000800 */
[--C-:B------:R-:W-:Y:S01]  /*88c0*/  FFMA.FTZ R124, R218, c[0x0][0x23c], -R107.reuse ;  /* 0x00008f00da7c7a23 */ /* 0x100fe2000001086b */
[-C--:B------:R-:W-:Y:S03]  /*88d0*/  HMMA.16816.F32 R60, R116, R126.reuse, R60 ;  /* 0x0000007e743c723c */ /* 0x080fe6000000183c */
[----:B------:R3:W-:Y:S01]  /*88e0*/  MUFU.EX2 R203, R124 ;  /* 0x0000007c00cb7308 */ /* 0x0007e20000000800 */
[----:B------:R-:W-:Y:S04]  /*88f0*/  MOV R218, R139 ;  /* 0x0000008b00da7202 */ /* 0x000fe80000000f00 */
[C---:B------:R-:W-:Y:S08]  /*8900*/  HMMA.16816.F32 R64, R112.reuse, R126, R64 ;  /* 0x0000007e7040723c */ /* 0x040ff00000001840 */
[-C--:B----4-:R-:W-:Y:S04]  /*8910*/  HMMA.16816.F32 R68, R112, R128.reuse, R68 ;  /* 0x000000807044723c */ /* 0x090fe80000001844 */
[--C-:B-1----:R-:W-:Y:S01]  /*8920*/  FFMA.FTZ R111, R217, c[0x0][0x23c], -R107.reuse ;  /* 0x00008f00d96f7a23 */ /* 0x102fe2000001086b */
[----:B------:R-:W-:Y:S02]  /*8930*/  MOV R217, R140 ;  /* 0x0000008c00d97202 */ /* 0x000fe40000000f00 */
[----:B------:R-:W-:Y:S01]  /*8940*/  LDSM.16.MT88.4 R140, [R222+0x9c00] ;  /* 0x009c0000de8c783b */ /* 0x000fe20000004200 */
[C---:B------:R-:W-:Y:S01]  /*8950*/  HMMA.16816.F32 R72, R116.reuse, R128, R72 ;  /* 0x000000807448723c */ /* 0x040fe20000001848 */
[----:B------:R1:W4:Y:S06]  /*8960*/  MUFU.EX2 R204, R111 ;  /* 0x0000006f00cc7308 */ /* 0x00032c0000000800 */
[----:B---3--:R-:W3:Y:S01]  /*8970*/  LDSM.16.MT88.4 R124, [R220+0x9800] ;  /* 0x00980000dc7c783b */ /* 0x008ee20000004200 */
[-C--:B------:R-:W-:Y:S08]  /*8980*/  HMMA.16816.F32 R76, R116, R130.reuse, R76 ;  /* 0x00000082744c723c */ /* 0x080ff0000000184c */
[C---:B------:R-:W-:Y:S01]  /*8990*/  HMMA.16816.F32 R80, R112.reuse, R130, R80 ;  /* 0x000000827050723c */ /* 0x040fe20000001850 */
[----:B------:R-:W5:Y:S07]  /*89a0*/  LDSM.16.MT88.4 R128, [R222+0x9800] ;  /* 0x00980000de80783b */ /* 0x000f6e0000004200 */
[-C--:B--2---:R-:W-:Y:S04]  /*89b0*/  HMMA.16816.F32 R84, R112, R120.reuse, R84 ;  /* 0x000000787054723c */ /* 0x084fe80000001854 */
[--C-:B-1----:R-:W-:Y:S01]  /*89c0*/  FFMA.FTZ R111, R219, c[0x0][0x23c], -R110.reuse ;  /* 0x00008f00db6f7a23 */ /* 0x102fe2000001086e */
[----:B------:R-:W-:Y:S03]  /*89d0*/  MOV R219, R138 ;  /* 0x0000008a00db7202 */ /* 0x000fe60000000f00 */
[C---:B------:R-:W-:Y:S01]  /*89e0*/  HMMA.16816.F32 R88, R116.reuse, R120, R88 ;  /* 0x000000787458723c */ /* 0x040fe20000001858 */
[----:B------:R1:W-:Y:S07]  /*89f0*/  MUFU.EX2 R201, R111 ;  /* 0x0000006f00c97308 */ /* 0x0003ee0000000800 */
[-C--:B------:R-:W-:Y:S07]  /*8a00*/  HMMA.16816.F32 R92, R116, R122.reuse, R92 ;  /* 0x0000007a745c723c */ /* 0x080fee000000185c */
[----:B----4-:R-:W-:Y:S01]  /*8a10*/  F2FP.PACK_AB R116, R203, R204 ;  /* 0x000000cccb74723e */ /* 0x010fe200000000ff */
[----:B------:R-:W-:Y:S01]  /*8a20*/  HMMA.16816.F32 R96, R112, R122, R96 ;  /* 0x0000007a7060723c */ /* 0x000fe20000001860 */
[----:B------:R-:W2:Y:S06]  /*8a30*/  LDSM.16.MT88.4 R120, [R220+0xa800] ;  /* 0x00a80000dc78783b */ /* 0x000eac0000004200 */
[----:B------:R-:W-:Y:S01]  /*8a40*/  F2FP.PACK_AB R112, R243, R244 ;  /* 0x000000f4f370723e */ /* 0x000fe200000000ff */
[--C-:B-1----:R-:W-:Y:S01]  /*8a50*/  FFMA.FTZ R111, R228, c[0x0][0x23c], -R110.reuse ;  /* 0x00008f00e46f7a23 */ /* 0x102fe2000001086e */
[----:B------:R-:W-:Y:S03]  /*8a60*/  F2FP.PACK_AB R113, R213, R214 ;  /* 0x000000d6d571723e */ /* 0x000fe600000000ff */
[----:B------:R1:W4:Y:S01]  /*8a70*/  MUFU.EX2 R202, R111 ;  /* 0x0000006f00ca7308 */ /* 0x0003220000000800 */
[----:B------:R-:W-:Y:S02]  /*8a80*/  F2FP.PACK_AB R114, R207, R208 ;  /* 0x000000d0cf72723e */ /* 0x000fe400000000ff */
[----:B------:R-:W-:Y:S02]  /*8a90*/  F2FP.PACK_AB R115, R205, R206 ;  /* 0x000000cecd73723e */ /* 0x000fe400000000ff */
[----:B------:R-:W-:Y:S05]  /*8aa0*/  MOV R228, R137 ;  /* 0x0000008900e47202 */ /* 0x000fea0000000f00 */
[-C--:B---3--:R-:W-:Y:S03]  /*8ab0*/  HMMA.16816.F32 R4, R112, R124.reuse, R4 ;  /* 0x0000007c7004723c */ /* 0x088fe60000001804 */
[--C-:B-1----:R-:W-:Y:S01]  /*8ac0*/  FFMA.FTZ R111, R229, c[0x0][0x23c], -R107.reuse ;  /* 0x00008f00e56f7a23 */ /* 0x102fe2000001086b */
[----:B----4-:R-:W-:Y:S02]  /*8ad0*/  F2FP.PACK_AB R117, R202, R201 ;  /* 0x000000c9ca75723e */ /* 0x010fe400000000ff */
[----:B------:R-:W-:Y:S01]  /*8ae0*/  MOV R229, R136 ;  /* 0x0000008800e57202 */ /* 0x000fe20000000f00 */
[----:B------:R1:W-:Y:S02]  /*8af0*/  MUFU.EX2 R199, R111 ;  /* 0x0000006f00c77308 */ /* 0x0003e40000000800 */
[----:B-1----:R-:W-:Y:S03]  /*8b00*/  FFMA.FTZ R111, R230, c[0x0][0x23c], -R107 ;  /* 0x00008f00e66f7a23 */ /* 0x002fe6000001086b */
[----:B------:R-:W-:Y:S05]  /*8b10*/  MOV R230, R135 ;  /* 0x0000008700e67202 */ /* 0x000fea0000000f00 */
[----:B------:R1:W3:Y:S02]  /*8b20*/  MUFU.EX2 R200, R111 ;  /* 0x0000006f00c87308 */ /* 0x0002e40000000800 */
[--C-:B-1----:R-:W-:Y:S01]  /*8b30*/  FFMA.FTZ R111, R231, c[0x0][0x23c], -R110.reuse ;  /* 0x00008f00e76f7a23 */ /* 0x102fe2000001086e */
[----:B---3--:R-:W-:Y:S02]  /*8b40*/  F2FP.PACK_AB R118, R200, R199 ;  /* 0x000000c7c876723e */ /* 0x008fe400000000ff */
[----:B------:R-:W-:Y:S05]  /*8b50*/  MOV R231, R134 ;  /* 0x0000008600e77202 */ /* 0x000fea0000000f00 */
[----:B------:R1:W-:Y:S01]  /*8b60*/  MUFU.EX2 R198, R111 ;  /* 0x0000006f00c67308 */ /* 0x0003e20000000800 */
[----:B------:R-:W-:Y:S01]  /*8b70*/  MOV R134, R180 ;  /* 0x000000b400867202 */ /* 0x000fe20000000f00 */
[----:B-1----:R-:W-:Y:S01]  /*8b80*/  FFMA.FTZ R111, R232, c[0x0][0x23c], -R110 ;  /* 0x00008f00e86f7a23 */ /* 0x002fe2000001086e */
[----:B------:R-:W-:Y:S02]  /*8b90*/  MOV R232, R133 ;  /* 0x0000008500e87202 */ /* 0x000fe40000000f00 */
[----:B------:R-:W-:Y:S05]  /*8ba0*/  MOV R133, R191 ;  /* 0x000000bf00857202 */ /* 0x000fea0000000f00 */
[----:B------:R1:W3:Y:S02]  /*8bb0*/  MUFU.EX2 R197, R111 ;  /* 0x0000006f00c57308 */ /* 0x0002e40000000800 */
[--C-:B-1----:R-:W-:Y:S01]  /*8bc0*/  FFMA.FTZ R111, R234, c[0x0][0x23c], -R105.reuse ;  /* 0x00008f00ea6f7a23 */ /* 0x102fe20000010869 */
[----:B---3--:R-:W-:Y:S02]  /*8bd0*/  F2FP.PACK_AB R119, R197, R198 ;  /* 0x000000c6c577723e */ /* 0x008fe400000000ff */
[----:B------:R-:W-:Y:S05]  /*8be0*/  MOV R234, R188 ;  /* 0x000000bc00ea7202 */ /* 0x000fea0000000f00 */
[----:B------:R1:W-:Y:S01]  /*8bf0*/  MUFU.EX2 R196, R111 ;  /* 0x0000006f00c47308 */ /* 0x0003e20000000800 */
[C---:B------:R-:W-:Y:S08]  /*8c00*/  HMMA.16816.F32 R8, R116.reuse, R124, R8 ;  /* 0x0000007c7408723c */ /* 0x040ff00000001808 */
[-C--:B------:R-:W-:Y:S08]  /*8c10*/  HMMA.16816.F32 R12, R116, R126.reuse, R12 ;  /* 0x0000007e740c723c */ /* 0x080ff0000000180c */
[C---:B------:R-:W-:Y:S01]  /*8c20*/  HMMA.16816.F32 R16, R112.reuse, R126, R16 ;  /* 0x0000007e7010723c */ /* 0x040fe20000001810 */
[----:B------:R-:W3:Y:S03]  /*8c30*/  LDSM.16.MT88.4 R124, [R222+0xa800] ;  /* 0x00a80000de7c783b */ /* 0x000ee60000004200 */
[--C-:B-1----:R-:W-:Y:S01]  /*8c40*/  FFMA.FTZ R111, R233, c[0x0][0x23c], -R105.reuse ;  /* 0x00008f00e96f7a23 */ /* 0x102fe20000010869 */
[----:B------:R-:W-:Y:S03]  /*8c50*/  MOV R233, R189 ;  /* 0x000000bd00e97202 */ /* 0x000fe60000000f00 */
[-C--:B-----5:R-:W-:Y:S01]  /*8c60*/  HMMA.16816.F32 R20, R112, R128.reuse, R20 ;  /* 0x000000807014723c */ /* 0x0a0fe20000001814 */
[----:B------:R1:W-:Y:S07]  /*8c70*/  MUFU.EX2 R195, R111 ;  /* 0x0000006f00c37308 */ /* 0x0003ee0000000800 */
[C---:B------:R-:W-:Y:S08]  /*8c80*/  HMMA.16816.F32 R24, R116.reuse, R128, R24 ;  /* 0x000000807418723c */ /* 0x040ff00000001818 */
[-C--:B------:R-:W-:Y:S08]  /*8c90*/  HMMA.16816.F32 R28, R116, R130.reuse, R28 ;  /* 0x00000082741c723c */ /* 0x080ff0000000181c */
[C---:B------:R-:W-:Y:S01]  /*8ca0*/  HMMA.16816.F32 R32, R112.reuse, R130, R32 ;  /* 0x000000827020723c */ /* 0x040fe20000001820 */
[----:B------:R-:W4:Y:S03]  /*8cb0*/  LDSM.16.MT88.4 R128, [R220+0xb800] ;  /* 0x00b80000dc80783b */ /* 0x000f260000004200 */
[--C-:B-1----:R-:W-:Y:S01]  /*8cc0*/  FFMA.FTZ R111, R235, c[0x0][0x23c], -R106.reuse ;  /* 0x00008f00eb6f7a23 */ /* 0x102fe2000001086a */
[----:B------:R-:W-:Y:S03]  /*8cd0*/  MOV R235, R190 ;  /* 0x000000be00eb7202 */ /* 0x000fe60000000f00 */
[-C--:B--2---:R-:W-:Y:S01]  /*8ce0*/  HMMA.16816.F32 R36, R112, R120.reuse, R36 ;  /* 0x000000787024723c */ /* 0x084fe20000001824 */
[----:B------:R1:W-:Y:S07]  /*8cf0*/  MUFU.EX2 R193, R111 ;  /* 0x0000006f00c17308 */ /* 0x0003ee0000000800 */
[C---:B------:R-:W-:Y:S08]  /*8d00*/  HMMA.16816.F32 R40, R116.reuse, R120, R40 ;  /* 0x000000787428723c */ /* 0x040ff00000001828 */
[-C--:B------:R-:W-:Y:S08]  /*8d10*/  HMMA.16816.F32 R44, R116, R122.reuse, R44 ;  /* 0x0000007a742c723c */ /* 0x080ff0000000182c */
[C---:B------:R-:W-:Y:S01]  /*8d20*/  HMMA.16816.F32 R48, R112.reuse, R122, R48 ;  /* 0x0000007a7030723c */ /* 0x040fe20000001830 */
[----:B------:R-:W2:Y:S03]  /*8d30*/  LDSM.16.MT88.4 R120, [R222+0xb800] ;  /* 0x00b80000de78783b */ /* 0x000ea60000004200 */
[--C-:B-1----:R-:W-:Y:S01]  /*8d40*/  FFMA.FTZ R111, R236, c[0x0][0x23c], -R106.reuse ;  /* 0x00008f00ec6f7a23 */ /* 0x102fe2000001086a */
[----:B------:R-:W-:Y:S03]  /*8d50*/  MOV R236, R192 ;  /* 0x000000c000ec7202 */ /* 0x000fe60000000f00 */
[-C--:B---3--:R-:W-:Y:S01]  /*8d60*/  HMMA.16816.F32 R52, R112, R124.reuse, R52 ;  /* 0x0000007c7034723c */ /* 0x088fe20000001834 */
[----:B------:R1:W-:Y:S07]  /*8d70*/  MUFU.EX2 R194, R111 ;  /* 0x0000006f00c27308 */ /* 0x0003ee0000000800 */
[C---:B------:R-:W-:Y:S08]  /*8d80*/  HMMA.16816.F32 R56, R116.reuse, R124, R56 ;  /* 0x0000007c7438723c */ /* 0x040ff00000001838 */
[-C--:B------:R-:W-:Y:S08]  /*8d90*/  HMMA.16816.F32 R60, R116, R126.reuse, R60 ;  /* 0x0000007e743c723c */ /* 0x080ff0000000183c */
[C---:B------:R-:W-:Y:S01]  /*8da0*/  HMMA.16816.F32 R64, R112.reuse, R126, R64 ;  /* 0x0000007e7040723c */ /* 0x040fe20000001840 */
[----:B------:R-:W3:Y:S03]  /*8db0*/  LDSM.16.MT88.4 R124, [R220+0x9c00] ;  /* 0x009c0000dc7c783b */ /* 0x000ee60000004200 */
[--C-:B-1----:R-:W-:Y:S02]  /*8dc0*/  FFMA.FTZ R111, R176, c[0x0][0x23c], -R105.reuse ;  /* 0x00008f00b06f7a23 */ /* 0x102fe40000010869 */
[----:B------:R-:W-:Y:S02]  /*8dd0*/  FFMA.FTZ R105, R177, c[0x0][0x23c], -R105 ;  /* 0x00008f00b1697a23 */ /* 0x000fe40000010869 */
[-C--:B----4-:R-:W-:Y:S01]  /*8de0*/  HMMA.16816.F32 R68, R112, R128.reuse, R68 ;  /* 0x000000807044723c */ /* 0x090fe20000001844 */
[----:B------:R-:W-:Y:S07]  /*8df0*/  MUFU.EX2 R192, R111 ;  /* 0x0000006f00c07308 */ /* 0x000fee0000000800 */
[C---:B------:R-:W-:Y:S03]  /*8e00*/  HMMA.16816.F32 R72, R116.reuse, R128, R72 ;  /* 0x000000807448723c */ /* 0x040fe60000001848 */
[----:B------:R1:W-:Y:S05]  /*8e10*/  MUFU.EX2 R191, R105 ;  /* 0x0000006900bf7308 */ /* 0x0003ea0000000800 */
[-C--:B------:R-:W-:Y:S08]  /*8e20*/  HMMA.16816.F32 R76, R116, R130.reuse, R76 ;  /* 0x00000082744c723c */ /* 0x080ff0000000184c */
[C---:B------:R-:W-:Y:S08]  /*8e30*/  HMMA.16816.F32 R80, R112.reuse, R130, R80 ;  /* 0x000000827050723c */ /* 0x040ff00000001850 */
[-C--:B--2---:R-:W-:Y:S04]  /*8e40*/  HMMA.16816.F32 R84, R112, R120.reuse, R84 ;  /* 0x000000787054723c */ /* 0x084fe80000001854 */
[--C-:B-1----:R-:W-:Y:S02]  /*8e50*/  FFMA.FTZ R105, R178, c[0x0][0x23c], -R106.reuse ;  /* 0x00008f00b2697a23 */ /* 0x102fe4000001086a */
[----:B------:R-:W-:Y:S02]  /*8e60*/  FFMA.FTZ R106, R179, c[0x0][0x23c], -R106 ;  /* 0x00008f00b36a7a23 */ /* 0x000fe4000001086a */
[C---:B------:R-:W-:Y:S01]  /*8e70*/  HMMA.16816.F32 R88, R116.reuse, R120, R88 ;  /* 0x000000787458723c */ /* 0x040fe20000001858 */
[----:B------:R1:W-:Y:S07]  /*8e80*/  MUFU.EX2 R190, R105 ;  /* 0x0000006900be7308 */ /* 0x0003ee0000000800 */
[-C--:B------:R-:W-:Y:S03]  /*8e90*/  HMMA.16816.F32 R92, R116, R122.reuse, R92 ;  /* 0x0000007a745c723c */ /* 0x080fe6000000185c */
[----:B------:R-:W2:Y:S05]  /*8ea0*/  MUFU.EX2 R189, R106 ;  /* 0x0000006a00bd7308 */ /* 0x000eaa0000000800 */
[----:B------:R-:W-:Y:S05]  /*8eb0*/  HMMA.16816.F32 R96, R112, R122, R96 ;  /* 0x0000007a7060723c */ /* 0x000fea0000001860 */
[----:B------:R4:W-:Y:S01]  /*8ec0*/  MUFU.EX2 R106, R108 ;  /* 0x0000006c006a7308 */ /* 0x0009e20000000800 */
[--C-:B-1----:R-:W-:Y:S01]  /*8ed0*/  FFMA.FTZ R105, R237, c[0x0][0x23c], -R107.reuse ;  /* 0x00008f00ed697a23 */ /* 0x102fe2000001086b */
[----:B------:R-:W-:Y:S08]  /*8ee0*/  MOV R237, R187 ;  /* 0x000000bb00ed7202 */ /* 0x000ff00000000f00 */
[----:B------:R1:W-:Y:S01]  /*8ef0*/  MUFU.EX2 R188, R105 ;  /* 0x0000006900bc7308 */ /* 0x0003e20000000800 */
[----:B--2---:R-:W-:Y:S02]  /*8f00*/  F2FP.PACK_AB R111, R189, R190 ;  /* 0x000000bebd6f723e */ /* 0x004fe400000000ff */
[----:B----4-:R-:W-:Y:S01]  /*8f10*/  F2FP.PACK_AB R108, R195, R196 ;  /* 0x000000c4c36c723e */ /* 0x010fe200000000ff */
[--C-:B-1----:R-:W-:Y:S01]  /*8f20*/  FFMA.FTZ R105, R238, c[0x0][0x23c], -R107.reuse ;  /* 0x00008f00ee697a23 */ /* 0x102fe2000001086b */
[----:B------:R-:W-:Y:S05]  /*8f30*/  MOV R238, R186 ;  /* 0x000000ba00ee7202 */ /* 0x000fea0000000f00 */
[----:B------:R1:W2:Y:S02]  /*8f40*/  MUFU.EX2 R187, R105 ;  /* 0x0000006900bb7308 */ /* 0x0002a40000000800 */
[--C-:B-1----:R-:W-:Y:S01]  /*8f50*/  FFMA.FTZ R105, R240, c[0x0][0x23c], -R110.reuse ;  /* 0x00008f00f0697a23 */ /* 0x102fe2000001086e */
[----:B--2---:R-:W-:Y:S01]  /*8f60*/  F2FP.PACK_AB R176, R187, R188 ;  /* 0x000000bcbbb0723e */ /* 0x004fe200000000ff */
[----:B------:R-:W2:Y:S06]  /*8f70*/  LDL.LU R240, [R1+0xc] ;  /* 0x00000c0001f07983 */ /* 0x000eac0000300800 */
[----:B------:R1:W-:Y:S02]  /*8f80*/  MUFU.EX2 R186, R105 ;  /* 0x0000006900ba7308 */ /* 0x0003e40000000800 */
[--C-:B-1----:R-:W-:Y:S01]  /*8f90*/  FFMA.FTZ R105, R241, c[0x0][0x23c], -R110.reuse ;  /* 0x00008f00f1697a23 */ /* 0x102fe2000001086e */
[----:B------:R-:W-:Y:S01]  /*8fa0*/  MOV R241, R133 ;  /* 0x0000008500f17202 */ /* 0x000fe20000000f00 */
[----:B------:R-:W-:Y:S01]  /*8fb0*/  FFMA.FTZ R110, R109, c[0x0][0x23c], -R110 ;  /* 0x00008f006d6e7a23 */ /* 0x000fe2000001086e */
[----:B------:R-:W-:Y:S05]  /*8fc0*/  MOV R133, R184 ;  /* 0x000000b800857202 */ /* 0x000fea0000000f00 */
[----:B------:R1:W4:Y:S01]  /*8fd0*/  MUFU.EX2 R185, R105 ;  /* 0x0000006900b97308 */ /* 0x0003220000000800 */
[----:B------:R-:W-:Y:S01]  /*8fe0*/  F2FP.PACK_AB R109, R194, R193 ;  /* 0x000000c1c26d723e */ /* 0x000fe200000000ff */
[--C-:B-1----:R-:W-:Y:S01]  /*8ff0*/  FFMA.FTZ R105, R242, c[0x0][0x23c], -R107.reuse ;  /* 0x00008f00f2697a23 */ /* 0x102fe2000001086b */
[----:B----4-:R-:W-:Y:S01]  /*9000*/  F2FP.PACK_AB R177, R185, R186 ;  /* 0x000000bab9b1723e */ /* 0x010fe200000000ff */
[----:B------:R-:W-:Y:S01]  /*9010*/  FFMA.FTZ R107, R239, c[0x0][0x23c], -R107 ;  /* 0x00008f00ef6b7a23 */ /* 0x000fe2000001086b */
[----:B------:R-:W4:Y:S05]  /*9020*/  LDL.LU R242, [R1+0x8] ;  /* 0x0000080001f27983 */ /* 0x000f2a0000300800 */
[----:B------:R-:W-:Y:S01]  /*9030*/  MUFU.EX2 R184, R105 ;  /* 0x0000006900b87308 */ /* 0x000fe20000000800 */
[----:B------:R-:W-:Y:S02]  /*9040*/  MOV R239, R182 ;  /* 0x000000b600ef7202 */ /* 0x000fe40000000f00 */
[----:B------:R-:W1:Y:S07]  /*9050*/  LDSM.16.MT88.4 R180, [R220+0xbc00] ;  /* 0x00bc0000dcb4783b */ /* 0x000e6e0000004200 */
[----:B------:R5:W3:Y:S10]  /*9060*/  MUFU.EX2 R105, R110 ;  /* 0x0000006e00697308 */ /* 0x000af40000000800 */
[----:B------:R-:W1:Y:S01]  /*9070*/  MUFU.EX2 R107, R107 ;  /* 0x0000006b006b7308 */ /* 0x000e620000000800 */
[----:B-----5:R-:W-:Y:S02]  /*9080*/  F2FP.PACK_AB R110, R191, R192 ;  /* 0x000000c0bf6e723e */ /* 0x020fe400000000ff */
[----:B---3--:R-:W-:Y:S05]  /*9090*/  F2FP.PACK_AB R179, R105, R106 ;  /* 0x0000006a69b3723e */ /* 0x008fea00000000ff */
[-C--:B------:R-:W-:Y:S01]  /*90a0*/  HMMA.16816.F32 R116, R108, R124.reuse, R4 ;  /* 0x0000007c6c74723c */ /* 0x080fe20000001804 */
[----:B------:R-:W3:Y:S04]  /*90b0*/  LDSM.16.MT88.4 R4, [R222+0xbc00] ;  /* 0x00bc0000de04783b */ /* 0x000ee80000004200 */
[----:B-1----:R-:W-:Y:S07]  /*90c0*/  F2FP.PACK_AB R178, R107, R184 ;  /* 0x000000b86bb2723e */ /* 0x002fee00000000ff */
[C---:B------:R-:W-:Y:S01]  /*90d0*/  HMMA.16816.F32 R112, R176.reuse, R124, R8 ;  /* 0x0000007cb070723c */ /* 0x040fe20000001808 */
[----:B------:R-:W5:Y:S04]  /*90e0*/  LDL.LU R9, [R1] ;  /* 0x0000000001097983 */ /* 0x000f680000300800 */
[----:B------:R-:W5:Y:S02]  /*90f0*/  LDL.LU R11, [R1+0x4] ;  /* 0x00000400010b7983 */ /* 0x000f640000300800 */
        /* <DEDUP_REMOVED lines=21> */
[C---:B------:R-:W-:Y:S08]  /*9250*/  HMMA.16816.F32 R88, R176.reuse, R4, R88 ;  /* 0x00000004b058723c */ /* 0x040ff00000001858 */
[-C--:B------:R-:W-:Y:S08]  /*9260*/  HMMA.16816.F32 R92, R176, R6.reuse, R92 ;  /* 0x00000006b05c723c */ /* 0x080ff0000000185c */
[----:B------:R-:W-:Y:S04]  /*9270*/  HMMA.16816.F32 R96, R108, R6, R96 ;  /* 0x000000066c60723c */ /* 0x000fe80000001860 */
[----:B--2---:R-:W-:Y:S04]  /*9280*/  FFMA.FTZ R0, R0, R240, R241 ;  /* 0x000000f000007223 */ /* 0x004fe800000100f1 */
[----:B------:R-:W-:Y:S04]  /*9290*/  FADD.FTZ R0, R235, R0 ;  /* 0x00000000eb007221 */ /* 0x000fe80000010000 */
[----:B------:R-:W-:Y:S04]  /*92a0*/  FADD.FTZ R0, R231, R0 ;  /* 0x00000000e7007221 */ /* 0x000fe80000010000 */
[----:B------:R-:W-:Y:S04]  /*92b0*/  FADD.FTZ R0, R219, R0 ;  /* 0x00000000db007221 */ /* 0x000fe80000010000 */
[----:B------:R-:W-:Y:S04]  /*92c0*/  FADD.FTZ R0, R250, R0 ;  /* 0x00000000fa007221 */ /* 0x000fe80000010000 */
[----:B------:R-:W-:Y:S04]  /*92d0*/  FADD.FTZ R0, R249, R0 ;  /* 0x00000000f9007221 */ /* 0x000fe80000010000 */
[----:B------:R-:W-:Y:S02]  /*92e0*/  FADD.FTZ R0, R246, R0 ;  /* 0x00000000f6007221 */ /* 0x000fe40000010000 */
[----:B----4-:R-:W-:Y:S04]  /*92f0*/  FFMA.FTZ R2, R2, R242, R239 ;  /* 0x000000f202027223 */ /* 0x010fe800000100ef */
[----:B------:R-:W-:Y:S04]  /*9300*/  FADD.FTZ R2, R236, R2 ;  /* 0x00000002ec027221 */ /* 0x000fe80000010000 */
[----:B------:R-:W-:Y:S04]  /*9310*/  FADD.FTZ R2, R232, R2 ;  /* 0x00000002e8027221 */ /* 0x000fe80000010000 */
[----:B------:R-:W-:Y:S04]  /*9320*/  FADD.FTZ R2, R228, R2 ;  /* 0x00000002e4027221 */ /* 0x000fe80000010000 */
[----:B------:R-:W-:Y:S04]  /*9330*/  FADD.FTZ R2, R252, R2 ;  /* 0x00000002fc027221 */ /* 0x000fe80000010000 */
[----:B------:R-:W-:Y:S04]  /*9340*/  FADD.FTZ R2, R251, R2 ;  /* 0x00000002fb027221 */ /* 0x000fe80000010000 */
[----:B------:R-:W-:Y:S02]  /*9350*/  FADD.FTZ R2, R248, R2 ;  /* 0x00000002f8027221 */ /* 0x000fe40000010000 */
[----:B-----5:R-:W-:Y:S02]  /*9360*/  FFMA.FTZ R101, R101, R9, R8 ;  /* 0x0000000965657223 */ /* 0x020fe40000010008 */
        /* <DEDUP_REMOVED lines=58> */
.L_x_540:
        /* <DEDUP_REMOVED lines=271> */
[----:B-1----:R-:W-:-:S03]  /*a800*/  @!P2 IMAD R2, R26, c[0x0][0x214], RZ ;  /* 0x000085001a02aa24 */ /* 0x002fc600078e02ff */
[----:B------:R1:W-:Y:S01]  /*a810*/  STS [R4+0x5000], R7 ;  /* 0x0050000704007388 */ /* 0x0003e20000000800 */
[----:B------:R-:W-:Y:S01]  /*a820*/  @P5 MUFU.LG2 R15, R50 ;  /* 0x00000032000f5308 */ /* 0x000fe20000000c00 */
[----:B------:R-:W-:Y:S02]  /*a830*/  @!P2 SEL R2, R2, R52, !P0 ;  /* 0x000000340202a207 */ /* 0x000fe40004000000 */
[----:B------:R3:W-:Y:S04]  /*a840*/  STS [R4+0x5200], R6 ;  /* 0x0052000604007388 */ /* 0x0007e80000000800 */
[----:B------:R-:W-:Y:S06]  /*a850*/  BAR.SYNC.DEFER_BLOCKING 0x0 ;  /* 0x0000000000007b1d */ /* 0x000fec0000010000 */
[----:B----4-:R-:W4:Y:S04]  /*a860*/  S2R R9, SR_CTAID.X ;  /* 0x0000000000097919 */ /* 0x010f280000002500 */
[----:B------:R-:W4:Y:S01]  /*a870*/  S2R R19, SR_CTAID.Z ;  /* 0x0000000000137919 */ /* 0x000f220000002700 */
[----:B-1----:R1:W1:Y:S01]  /*a880*/  @P6 MUFU.LG2 R7, R49 ;  /* 0x0000003100076308 */ /* 0x0022620000000c00 */
[----:B------:R-:W-:-:S02]  /*a890*/  @P1 MOV R0, 0x1 ;  /* 0x0000000100001802 */ /* 0x000fc40000000f00 */
[----:B---3--:R-:W-:Y:S01]  /*a8a0*/  @!P0 SHF.R.S32.HI R4, RZ, 0x1f, R26 ;  /* 0x0000001fff048819 */ /* 0x008fe2000001141a */
        /* <DEDUP_REMOVED lines=12> */
[----:B------:R-:W-:-:S02]  /*a970*/  @!P1 IMAD R0, R10, c[0x0][0x1c0], RZ ;  /* 0x000070000a009a24 */ /* 0x000fc400078e02ff */
[----:B------:R-:W-:Y:S01]  /*a980*/  @!P0 IMAD R4, R4, c[0x0][0x1e0], RZ ;  /* 0x0000780004048a24 */ /* 0x000fe200078e02ff */
[----:B------:R-:W3:Y:S01]  /*a990*/  @P4 MUFU.LG2 R14, R100 ;  /* 0x00000064000e4308 */ /* 0x000ee20000000c00 */
[C---:B------:R-:W-:Y:S01]  /*a9a0*/  IMAD R0, R26.reuse, R0, RZ ;  /* 0x000000001a007224 */ /* 0x040fe200078e02ff */
[----:B------:R-:W-:Y:S01]  /*a9b0*/  @P1 MOV R6, c[0x0][0x210] ;  /* 0x0000840000061a02 */ /* 0x000fe20000000f00 */
[----:B------:R-:W-:Y:S01]  /*a9c0*/  @!P0 IMAD R8, R26, c[0x0][0x1e4], R4 ;  /* 0x000079001a088a24 */ /* 0x000fe200078e0204 */
[----:B------:R-:W-:Y:S01]  /*a9d0*/  @!P1 MOV R6, 0x1 ;  /* 0x0000000100069802 */ /* 0x000fe20000000f00 */
[----:B------:R-:W-:-:S03]  /*a9e0*/  CS2R R4, SRZ ;  /* 0x0000000000047805 */ /* 0x000fc6000001ff00 */
[----:B------:R-:W3:Y:S01]  /*a9f0*/  @P3 MUFU.LG2 R11, R101 ;  /* 0x00000065000b3308 */ /* 0x000ee20000000c00 */
[----:B------:R-:W-:Y:S02]  /*aa00*/  @!P2 SHF.R.S32.HI R5, RZ, 0x1f, R2 ;  /* 0x0000001fff05a819 */ /* 0x000fe40000011402 */
[----:B------:R-:W-:Y:S02]  /*aa10*/  SEL R0, R0, RZ, P2 ;  /* 0x000000ff00007207 */ /* 0x000fe40001000000 */
[----:B------:R-:W-:Y:S01]  /*aa20*/  @!P2 MOV R4, R2 ;  /* 0x000000020004a202 */ /* 0x000fe20000000f00 */
[----:B----4-:R-:W-:Y:S02]  /*aa30*/  IMAD R2, R9, R6, RZ ;  /* 0x0000000609027224 */ /* 0x010fe400078e02ff */
[----:B------:R-:W-:-:S03]  /*aa40*/  @!P0 IMAD.WIDE.U32 R12, R26, c[0x0][0x1e0], RZ ;  /* 0x000078001a0c8a25 */ /* 0x000fc600078e00ff */
[----:B------:R-:W-:Y:S01]  /*aa50*/  SHF.L.U32 R9, R2, 0x7, RZ ;  /* 0x0000000702097819 */ /* 0x000fe200000006ff */
[----:B------:R-:W-:Y:S02]  /*aa60*/  IMAD R0, R19, R10, R0 ;  /* 0x0000000a13007224 */ /* 0x000fe400078e0200 */
[----:B------:R-:W-:Y:S01]  /*aa70*/  @P6 FMUL.FTZ R7, R7, 0.69314718246459960938 ;  /* 0x3f31721807076820 */ /* 0x000fe20000410000 */
[----:B------:R-:W-:Y:S02]  /*aa80*/  MOV R18, 0x7f800000 ;  /* 0x7f80000000127802 */ /* 0x000fe40000000f00 */
[----:B------:R-:W-:Y:S01]  /*aa90*/  @!P0 MOV R105, R12 ;  /* 0x0000000c00698202 */ /* 0x000fe20000000f00 */
[----:B------:R-:W-:Y:S01]  /*aaa0*/  @P6 FFMA.FTZ R18, R104, c[0x0][0x238], R7 ;  /* 0x00008e0068126a23 */ /* 0x000fe20000010007 */
[----:B------:R-:W-:Y:S01]  /*aab0*/  @!P0 IADD3 R106, R13, R8, RZ ;  /* 0x000000080d6a8210 */ /* 0x000fe20007ffe0ff */
[----:B------:R-:W-:Y:S01]  /*aac0*/  @P5 FMUL.FTZ R8, R15, 0.69314718246459960938 ;  /* 0x3f3172180f085820 */ /* 0x000fe20000410000 */
[--C-:B------:R-:W-:Y:S01]  /*aad0*/  IADD3 R10, P1, P0, R9, R4, R0.reuse ;  /* 0x00000004090a7210 */ /* 0x100fe2000783e000 */
[----:B---3--:R-:W-:Y:S01]  /*aae0*/  @P4 FMUL.FTZ R7, R14, 0.69314718246459960938 ;  /* 0x3f3172180e074820 */ /* 0x008fe20000410000 */
        /* <DEDUP_REMOVED lines=10> */
[----:B------:R-:W-:-:S02]  /*ab90*/  IADD3.X R11, R4, R5, R0, P1, P0 ;  /* 0x00000005040b7210 */ /* 0x000fc40000fe0400 */
        /* <DEDUP_REMOVED lines=41> */
.L_x_545:
[----:B-1----:R-:W-:Y:S05]  /*ae30*/  BSYNC B0 ;  /* 0x0000000000007941 */ /* 0x002fea0003800000 */
.L_x_544:
[----:B------:R-:W2:Y:S04]  /*ae40*/  LDL.LU.64 R4, [R1+0x30] ;  /* 0x0000300001047983 */ /* 0x000ea80000300a00 */
[----:B------:R-:W3:Y:S04]  /*ae50*/  LDL.64 R14, [R1+0x10] ;  /* 0x00001000010e7983 */ /* 0x000ee80000100a00 */
[----:B------:R1:W5:Y:S04]  /*ae60*/  LDL.64 R16, [R1+0x40] ;  /* 0x0000400001107983 */ /* 0x0003680000100a00 */
[----:B------:R1:W5:Y:S04]  /*ae70*/  LDL R12, [R1+0x48] ;  /* 0x00004800010c7983 */ /* 0x0003680000100800 */
[----:B------:R1:W5:Y:S01]  /*ae80*/  LDL R11, [R1+0x4c] ;  /* 0x00004c00010b7983 */ /* 0x0003620000100800 */
[----:B------:R-:W-:-:S05]  /*ae90*/  SHF.R.S32.HI R0, RZ, 0x1f, R19 ;  /* 0x0000001fff007819 */ /* 0x000fca0000011413 */
[----:B------:R-:W-:Y:S01]  /*aea0*/  IMAD R0, R0, c[0x0][0x1f0], RZ ;  /* 0x00007c0000007a24 */ /* 0x000fe200078e02ff */
[----:B------:R-:W-:Y:S03]  /*aeb0*/  BSSY B0, `(.L_x_546) ;  /* 0x0000015000007945 */ /* 0x000fe60003800000 */
[----:B------:R-:W-:Y:S01]  /*aec0*/  IMAD R0, R19, c[0x0][0x1f4], R0 ;  /* 0x00007d0013007a24 */ /* 0x000fe200078e0200 */
[----:B---3--:R-:W-:-:S04]  /*aed0*/  IADD3 R2, P0, R14, R105, RZ ;  /* 0x000000690e027210 */ /* 0x008fc80007f1e0ff */
[----:B------:R-:W-:Y:S02]  /*aee0*/  IADD3.X R3, R15, R106, RZ, P0, !PT ;  /* 0x0000006a0f037210 */ /* 0x000fe400007fe4ff */
[----:B--2--5:R-:W-:-:S03]  /*aef0*/  ISETP.GE.AND P0, PT, R4, R25, PT ;  /* 0x000000190400720c */ /* 0x024fc60003f06270 */
[----:B------:R-:W-:-:S05]  /*af00*/  IMAD.WIDE.U32 R8, R19, c[0x0][0x1f0], R2 ;  /* 0x00007c0013087a25 */ /* 0x000fca00078e0002 */
[----:B------:R-:W-:-:S05]  /*af10*/  IADD3 R7, R9, R0, RZ ;  /* 0x0000000009077210 */ /* 0x000fca0007ffe0ff */
        /* <DEDUP_REMOVED lines=14> */
.L_x_547:
[----:B-1----:R-:W-:Y:S05]  /*b000*/  BSYNC B0 ;  /* 0x0000000000007941 */ /* 0x002fea0003800000 */
.L_x_546:
[----:B------:R-:W2:Y:S01]  /*b010*/  LDL.LU R0, [R1+0x54] ;  /* 0x0000540001007983 */ /* 0x000ea20000300800 */
[----:B------:R-:W-:Y:S01]  /*b020*/  BSSY B0, `(.L_x_548) ;  /* 0x0000013000007945 */ /* 0x000fe20003800000 */
[----:B--2---:R-:W-:-:S13]  /*b030*/  ISETP.GE.AND P0, PT, R0, R25, PT ;  /* 0x000000190000720c */ /* 0x004fda0003f06270 */
        /* <DEDUP_REMOVED lines=14> */
[----:B------:R1:W-:Y:S04]  /*b120*/  @!P2 STG.E.128 [R2.64], R44 ;  /* 0x0000002c0200a986 */ /* 0x0003e8000c101d0a */
[----:B------:R1:W-:Y:S04]  /*b130*/  @!P1 STG.E.128 [R2.64+0x40], R40 ;  /* 0x0000402802009986 */ /* 0x0003e8000c101d0a */
[----:B------:R1:W-:Y:S02]  /*b140*/  @!P0 STG.E.128 [R2.64+0x80], R36 ;  /* 0x0000802402008986 */ /* 0x0003e4000c101d0a */
.L_x_549:
[----:B------:R-:W-:Y:S05]  /*b150*/  BSYNC B0 ;  /* 0x0000000000007941 */ /* 0x000fea0003800000 */
.L_x_548:
[----:B------:R-:W2:Y:S01]  /*b160*/  LDL.LU R0, [R1+0x60] ;  /* 0x0000600001007983 */ /* 0x000ea20000300800 */
[----:B------:R-:W-:Y:S01]  /*b170*/  BSSY B0, `(.L_x_550) ;  /* 0x0000013000007945 */ /* 0x000fe20003800000 */
[----:B--2---:R-:W-:-:S13]  /*b180*/  ISETP.GE.AND P0, PT, R0, R25, PT ;  /* 0x000000190000720c */ /* 0x004fda0003f06270 */
        /* <DEDUP_REMOVED lines=17> */
.L_x_551:
[----:B------:R-:W-:Y:S05]  /*b2a0*/  BSYNC B0 ;  /* 0x0000000000007941 */ /* 0x000fea0003800000 */
.L_x_550:
[----:B------:R-:W2:Y:S02]  /*b2b0*/  LDL.LU R0, [R1+0x5c] ;  /* 0x00005c0001007983 */ /* 0x000ea40000300800 */
[----:B--2---:R-:W-:-:S13]  /*b2c0*/  ISETP.GE.AND P0, PT, R0, R25, PT ;  /* 0x000000190000720c */ /* 0x004fda0003f06270 */
[----:B------:R-:W-:Y:S05]  /*b2d0*/  @P0 EXIT ;  /* 0x000000000000094d */ /* 0x000fea0003800000 */
[----:B------:R-:W-:Y:S01]  /*b2e0*/  IADD3 R6, P0, R16, 0x60, RZ ;  /* 0x0000006010067810 */ /* 0x000fe20007f1e0ff */
[----:B-1----:R-:W-:Y:S01]  /*b2f0*/  IMAD.MOV.U32 R2, RZ, RZ, R8 ;  /* 0x000000ffff027224 */ /* 0x002fe200078e0008 */
        /* <DEDUP_REMOVED lines=16> */
.L_x_518:
[----:B------:R-:W2:Y:S01]  /*b400*/  LDL.LU R9, [R1+0x3c] ;  /* 0x00003c0001097983 */ /* 0x000ea20000300800 */
[----:B------:R-:W3:Y:S01]  /*b410*/  LDC.U8 R2, c[0x0][0x329] ;  /* 0x0000ca40ff027b82 */ /* 0x000ee20000000000 */
[----:B------:R-:W-:Y:S01]  /*b420*/  SHF.R.S32.HI R10, RZ, 0x1f, R166 ;  /* 0x0000001fff0a7819 */ /* 0x000fe200000114a6 */
[----:B------:R-:W-:Y:S01]  /*b430*/  BSSY B0, `(.L_x_552) ;  /* 0x0000044000007945 */ /* 0x000fe20003800000 */
[----:B------:R-:W-:-:S02]  /*b440*/  IADD3 R15, -R13, R15, RZ ;  /* 0x0000000f0d0f7210 */ /* 0x000fc40007ffe1ff */
[----:B------:R-:W-:-:S03]  /*b450*/  LEA.HI R10, R10, R166, RZ, 0x2 ;  /* 0x000000a60a0a7211 */ /* 0x000fc600078f10ff */
[----:B------:R-:W4:Y:S01]  /*b460*/  LDC.U8 R3, c[0x0][0x328] ;  /* 0x0000ca00ff037b82 */ /* 0x000f220000000000 */
[----:B------:R-:W-:Y:S02]  /*b470*/  LOP3.LUT R8, R10, 0xfffffffc, RZ, 0xc0, !PT ;  /* 0xfffffffc0a087812 */ /* 0x000fe400078ec0ff */
[----:B------:R-:W-:-:S03]  /*b480*/  SHF.R.S32.HI R10, RZ, 0x2, R10 ;  /* 0x00000002ff0a7819 */ /* 0x000fc6000001140a */
[----:B------:R-:W-:Y:S01]  /*b490*/  IMAD.IADD R20, R166, 0x1, -R8 ;  /* 0x00000001a6147824 */ /* 0x000fe200078e0a08 */
[----:B------:R-:W-:Y:S02]  /*b4a0*/  SHF.R.S32.HI R8, RZ, 0x1f, R25 ;  /* 0x0000001fff087819 */ /* 0x000fe40000011419 */
[----:B------:R-:W-:Y:S01]  /*b4b0*/  SHF.R.S32.HI R11, RZ, 0x1f, R10 ;  /* 0x0000001fff0b7819 */ /* 0x000fe2000001140a */
[----:B------:R-:W-:Y:S02]  /*b4c0*/  IMAD.SHL.U32 R14, R20, 0x8, RZ ;  /* 0x00000008140e7824 */ /* 0x000fe400078e00ff */
[----:B------:R-:W-:-:S03]  /*b4d0*/  IMAD R8, R8, c[0x0][0x1f0], RZ ;  /* 0x00007c0008087a24 */ /* 0x000fc600078e02ff */
[----:B------:R-:W-:Y:S01]  /*b4e0*/  IADD3 R24, R14, 0x20, RZ ;  /* 0x000000200e187810 */ /* 0x000fe20007ffe0ff */
[----:B------:R-:W-:Y:S01]  /*b4f0*/  IMAD R8, R25, c[0x0][0x1f4], R8 ;  /* 0x00007d0019087a24 */ /* 0x000fe200078e0208 */
[----:B---3--:R-:W-:Y:S02]  /*b500*/  ISETP.NE.AND P1, PT, R2, RZ, PT ;  /* 0x000000ff0200720c */ /* 0x008fe40003f25270 */
[----:B------:R-:W-:Y:S02]  /*b510*/  IADD3 R23, R14, 0x40, RZ ;  /* 0x000000400e177810 */ /* 0x000fe40007ffe0ff */
[----:B----4-:R-:W-:-:S04]  /*b520*/  ISETP.NE.AND P0, PT, R3, RZ, PT ;  /* 0x000000ff0300720c */ /* 0x010fc80003f05270 */
[----:B------:R-:W-:-:S05]  /*b530*/  ISETP.NE.OR P2, PT, R2, RZ, !P0 ;  /* 0x000000ff0200720c */ /* 0x000fca0004745670 */
[----:B------:R-:W-:Y:S02]  /*b540*/  @P1 IMAD.MOV.U32 R0, RZ, RZ, c[0x0][0x210] ;  /* 0x00008400ff001624 */ /* 0x000fe400078e00ff */
[----:B-1----:R-:W-:Y:S02]  /*b550*/  @!P1 IMAD.MOV.U32 R4, RZ, RZ, c[0x0][0x214] ;  /* 0x00008500ff049624 */ /* 0x002fe400078e00ff */
[----:B------:R-:W-:Y:S02]  /*b560*/  @P1 IMAD R0, R0, c[0x0][0x214], RZ ;  /* 0x0000850000001a24 */ /* 0x000fe400078e02ff */
[----:B------:R-:W-:Y:S01]  /*b570*/  @P1 IMAD.MOV.U32 R19, RZ, RZ, c[0x0][0x210] ;  /* 0x00008400ff131624 */ /* 0x000fe200078e00ff */
[----:B------:R-:W-:Y:S01]  /*b580*/  @!P1 SEL R0, R4, c[0x0][0x234], !P0 ;  /* 0x00008d0004009a07 */ /* 0x000fe20004000000 */
[----:B------:R-:W-:Y:S02]  /*b590*/  @P1 IMAD.MOV.U32 R4, RZ, RZ, 0x1 ;  /* 0x00000001ff041424 */ /* 0x000fe400078e00ff */
[----:B------:R-:W-:-:S02]  /*b5a0*/  @!P1 IMAD.MOV.U32 R19, RZ, RZ, 0x1 ;  /* 0x00000001ff139424 */ /* 0x000fc400078e00ff */
[----:B------:R-:W-:Y:S01]  /*b5b0*/  @!P1 IMAD R4, R0, c[0x0][0x1c0], RZ ;  /* 0x0000700000049a24 */ /* 0x000fe200078e02ff */
[C---:B--2---:R-:W-:Y:S02]  /*b5c0*/  ISETP.NE.AND P3, PT, R9.reuse, -0x1, PT ;  /* 0xffffffff0900780c */ /* 0x044fe40003f65270 */
[----:B------:R-:W-:-:S11]  /*b5d0*/  ISETP.NE.OR P0, PT, R9, -0x1, P2 ;  /* 0xffffffff0900780c */ /* 0x000fd60001705670 */
[----:B------:R-:W-:Y:S01]  /*b5e0*/  @P3 IMAD.WIDE.U32 R2, R9, c[0x0][0x1e8], RZ ;  /* 0x00007a0009023a25 */ /* 0x000fe200078e00ff */
[----:B------:R-:W-:-:S03]  /*b5f0*/  @!P3 SHF.R.S32.HI R5, RZ, 0x1f, R12 ;  /* 0x0000001fff05b819 */ /* 0x000fc6000001140c */
[----:B------:R-:W-:Y:S02]  /*b600*/  @P3 IMAD R7, R9, c[0x0][0x1ec], R3 ;  /* 0x00007b0009073a24 */ /* 0x000fe400078e0203 */
[----:B------:R-:W-:Y:S02]  /*b610*/  @!P3 IMAD R6, R5, c[0x0][0x1e0], RZ ;  /* 0x000078000506ba24 */ /* 0x000fe400078e02ff */
[C---:B------:R-:W-:Y:S02]  /*b620*/  IMAD R3, R12.reuse, R4, RZ ;  /* 0x000000040c037224 */ /* 0x040fe400078e02ff */
[----:B------:R-:W-:-:S03]  /*b630*/  @!P3 IMAD.WIDE.U32 R4, R12, c[0x0][0x1e0], RZ ;  /* 0x000078000c04ba25 */ /* 0x000fc600078e00ff */
[----:B------:R-:W-:Y:S01]  /*b640*/  SEL R3, R3, RZ, P2 ;  /* 0x000000ff03037207 */ /* 0x000fe20001000000 */
[C---:B------:R-:W-:Y:S01]  /*b650*/  @!P0 IMAD R9, R12.reuse, c[0x0][0x214], RZ ;  /* 0x000085000c098a24 */ /* 0x040fe200078e02ff */
[----:B------:R-:W-:Y:S01]  /*b660*/  @!P3 MOV R2, R4 ;  /* 0x000000040002b202 */ /* 0x000fe20000000f00 */
[----:B------:R-:W-:-:S03]  /*b670*/  @!P3 IMAD R6, R12, c[0x0][0x1e4], R6 ;  /* 0x000079000c06ba24 */ /* 0x000fc600078e0206 */
[----:B------:R1:W-:Y:S01]  /*b680*/  @!P0 STL [R1+0x3c], R9 ;  /* 0x00003c0901008387 */ /* 0x0003e20000100800 */
[----:B------:R-:W-:Y:S01]  /*b690*/  @!P3 IMAD.IADD R7, R5, 0x1, R6 ;  /* 0x000000010507b824 */ /* 0x000fe200078e0206 */
[C---:B------:R-:W-:Y:S01]  /*b6a0*/  IADD3 R4, P0, R14.reuse, R2, RZ ;  /* 0x000000020e047210 */ /* 0x040fe20007f1e0ff */
[----:B------:R-:W-:Y:S02]  /*b6b0*/  IMAD R6, R25, R0, R3 ;  /* 0x0000000019067224 */ /* 0x000fe400078e0203 */
[----:B------:R-:W-:Y:S01]  /*b6c0*/  CS2R R2, SRZ ;  /* 0x0000000000027805 */ /* 0x000fe2000001ff00 */
[----:B------:R-:W-:Y:S01]  /*b6d0*/  LEA.HI.X.SX32 R5, R14, R7, 0x1, P0 ;  /* 0x000000070e057211 */ /* 0x000fe200000f0eff */
[----:B------:R-:W-:Y:S01]  /*b6e0*/  IMAD R0, R13, R19, RZ ;  /* 0x000000130d007224 */ /* 0x000fe200078e02ff */
[----:B------:R-:W-:Y:S02]  /*b6f0*/  @!P2 SHF.R.S32.HI R3, RZ, 0x1f, R9 ;  /* 0x0000001fff03a819 */ /* 0x000fe40000011409 */
[----:B------:R-:W-:Y:S01]  /*b700*/  @!P2 MOV R2, R9 ;  /* 0x000000090002a202 */ /* 0x000fe20000000f00 */
[----:B------:R-:W-:Y:S01]  /*b710*/  IMAD.WIDE.U32 R12, R25, c[0x0][0x1f0], R4 ;  /* 0x00007c00190c7a25 */ /* 0x000fe200078e0004 */
[----:B------:R-:W-:-:S02]  /*b720*/  ISETP.GE.AND P2, PT, R10, R15, PT ;  /* 0x0000000f0a00720c */ /* 0x000fc40003f46270 */
[----:B------:R-:W-:Y:S02]  /*b730*/  SHF.R.S32.HI R4, RZ, 0x1f, R0 ;  /* 0x0000001fff047819 */ /* 0x000fe40000011400 */
[--C-:B------:R-:W-:Y:S02]  /*b740*/  IADD3 R22, P1, P0, R0, R2, R6.reuse ;  /* 0x0000000200167210 */ /* 0x100fe4000783e006 */
[----:B------:R-:W-:Y:S01]  /*b750*/  SHF.R.S32.HI R0, RZ, 0x1f, R6 ;  /* 0x0000001fff007819 */ /* 0x000fe20000011406 */
[----:B------:R-:W-:-:S03]  /*b760*/  IMAD.WIDE R6, R18, 0x80, R10 ;  /* 0x0000008012067825 */ /* 0x000fc600078e020a */
[----:B------:R-:W-:Y:S01]  /*b770*/  IADD3.X R21, R4, R3, R0, P1, P0 ;  /* 0x0000000304157210 */ /* 0x000fe20000fe0400 */
[----:B-1----:R-:W-:Y:S02]  /*b780*/  IMAD.IADD R9, R8, 0x1, R13 ;  /* 0x0000000108097824 */ /* 0x002fe400078e020d */
        /* <DEDUP_REMOVED lines=14> */
.L_x_553:
[----:B------:R-:W-:Y:S05]  /*b870*/  BSYNC B0 ;  /* 0x0000000000007941 */ /* 0x000fea0003800000 */
.L_x_552:
        /* <DEDUP_REMOVED lines=20> */
.L_x_555:
[----:B------:R-:W-:Y:S05]  /*b9c0*/  BSYNC B0 ;  /* 0x0000000000007941 */ /* 0x000fea0003800000 */
.L_x_554:
        /* <DEDUP_REMOVED lines=20> */
.L_x_557:
[----:B------:R-:W-:Y:S05]  /*bb10*/  BSYNC B0 ;  /* 0x0000000000007941 */ /* 0x000fea0003800000 */
.L_x_556:
        /* <DEDUP_REMOVED lines=20> */
.L_x_559:
[----:B------:R-:W-:Y:S05]  /*bc60*/  BSYNC B0 ;  /* 0x0000000000007941 */ /* 0x000fea0003800000 */
.L_x_558:
        /* <DEDUP_REMOVED lines=35> */
.L_x_560:
        /* <DEDUP_REMOVED lines=14> */
.L_x_1040:


//--------------------- .text._ZN5flash16flash_fwd_kernelI23Flash_fwd_kernel_traitsILi96ELi128ELi64ELi4ELb0ELb0EN7cutlass6half_tE19Flash_kernel_traitsILi96ELi128ELi64ELi4ES3_EELb1ELb0ELb0ELb1ELb0ELb0ELb0ELb1EEEvNS_16Flash_fwd_paramsE --------------------------
	.section	.text._ZN5flash16flash_fwd_kernelI23Flash_fwd_kernel_traitsILi96ELi128ELi64ELi4ELb0ELb0EN7cutlass6half_tE19Flash_kernel_traitsILi96ELi128ELi64ELi4ES3_EELb1ELb0ELb0ELb1ELb0ELb0ELb0ELb1EEEvNS_16Flash_fwd_paramsE,"ax",@progbits
	.sectioninfo	@"SHI_REGISTERS=255"
	.align	128
        .global         _ZN5flash16flash_fwd_kernelI23Flash_fwd_kernel_traitsILi96ELi128ELi64ELi4ELb0ELb0EN7cutlass6half_tE19Flash_kernel_traitsILi96ELi128ELi64ELi4ES3_EELb1ELb0ELb0ELb1ELb0ELb0ELb0ELb1EEEvNS_16Flash_fwd_paramsE
        .type           _ZN5flash16flash_fwd_kernelI23Flash_fwd_kernel_traitsILi96ELi128ELi64ELi4ELb0ELb0EN7cutlass6half_tE19Flash_kernel_traitsILi96ELi128ELi64ELi4ES3_EELb1ELb0ELb0ELb1ELb0ELb0ELb0ELb1EEEvNS_16Flash_fwd_paramsE,@function
        .size           _ZN5flash16flash_fwd_kernelI23Flash_fwd_kernel_traitsILi96ELi128ELi64ELi4ELb0ELb0EN7cutlass6half_tE19Flash_kernel_traitsILi96ELi128ELi64ELi4ES3_EELb1ELb0ELb0ELb1ELb0ELb0ELb0ELb1EEEvNS_16Flash_fwd_paramsE,(.L_x_1041 - _ZN5flash16flash_fwd_kernelI23Flash_fwd_kernel_traitsILi96ELi128ELi64ELi4ELb0ELb0EN7cutlass6half_tE19Flash_kernel_traitsILi96ELi128ELi64ELi4ES3_EELb1ELb0ELb0ELb1ELb0ELb0ELb0ELb1EEEvNS_16Flash_fwd_paramsE)
        .other          _ZN5flash16flash_fwd_kernelI23Flash_fwd_kernel_traitsILi96ELi128ELi64ELi4ELb0ELb0EN7cutlass6half_tE19Flash_kernel_traitsILi96ELi128ELi64ELi4ES3_EELb1ELb0ELb0ELb1ELb0ELb0ELb0ELb1EEEvNS_16Flash_fwd_paramsE,@"STO_CUDA_ENTRY STV_DEFAULT"
_ZN5flash16flash_fwd_kernelI23Flash_fwd_kernel_traitsILi96ELi128ELi64ELi4ELb0ELb0EN7cutlass6half_tE19Flash_kernel_traitsILi96ELi128ELi64ELi4ES3_EELb1ELb0ELb0ELb1ELb0ELb0ELb0ELb1EEEvNS_16Flash_fwd_paramsE:
.text._ZN5flash16flash_fwd_kernelI23Flash_fwd_kernel_traitsILi96ELi128ELi64ELi4ELb0ELb0EN7cutlass6half_tE19Flash_kernel_traitsILi96ELi128ELi64ELi4ES3_EELb1ELb0ELb0ELb1ELb0ELb0ELb0ELb1EEEvNS_16Flash_fwd_paramsE:
        /* <DEDUP_REMOVED lines=36> */
[----:B------:R-:W-:Y:S02]  /*0240*/  UISETP.EQ.OR.EX UP1, UPT, URZ, UR7, !UP3, UP1 ;  /* 0x000000073f00728c */ /* 0x000fe4000df22710 */
[----:B------:R-:W-:Y:S02]  /*0250*/  @UP0 UIMAD.WIDE UR4, UR15, UR8, UR4 ;  /* 0x000000080f0402a5 */ /* 0x000fe4000f8e0204 */
[----:B------:R-:W-:Y:S02]  /*0260*/  ULDC.64 UR6, c[0x0][0x248] ;  /* 0x0000920000067ab9 */ /* 0x000fe40000000a00 */
[----:B------:R-:W-:Y:S02]  /*0270*/  @!P3 IMAD.MOV.U32 R6, RZ, RZ, c[0x0][0x308] ;  /* 0x0000c200ff06b624 */ /* 0x000fe400078e00ff */
[----:B------:R-:W-:Y:S01]  /*0280*/  @!P3 IMAD.MOV.U32 R7, RZ, RZ, c[0x0][0x30c] ;  /* 0x0000c300ff07b624 */ /* 0x000fe200078e00ff */
[----:B------:R-:W-:Y:S01]  /*0290*/  UIMAD.WIDE UR6, UR15, UR8, UR6 ;  /* 0x000000080f0672a5 */ /* 0x000fe2000f8e0206 */
        /* <DEDUP_REMOVED lines=9> */
[----:B------:R-:W2:Y:S04]  /*0330*/  @P0 LDG.E R10, [R12.64] ;  /* 0x000000100c0a0981 */ /* 0x000ea8000c1e1900 */
[----:B------:R-:W3:Y:S01]  /*0340*/  @P0 LDG.E R0, [R12.64+0x4] ;  /* 0x000004100c000981 */ /* 0x000ee2000c1e1900 */
[----:B------:R-:W-:Y:S01]  /*0350*/  PLOP3.LUT P1, PT, PT, PT, UP0, 0x80, 0x0 ;  /* 0x000000000000781c */ /* 0x000fe20003f2f008 */
[----:B------:R-:W-:Y:S01]  /*0360*/  IMAD.U32 R8, RZ, RZ, UR6 ;  /* 0x00000006ff087e24 */ /* 0x000fe2000f8e00ff */
[----:B------:R-:W-:-:S02]  /*0370*/  PLOP3.LUT P2, PT, PT, PT, UP1, 0x80, 0x0 ;  /* 0x000000000000781c */ /* 0x000fc40003f4f018 */
[----:B------:R-:W-:Y:S01]  /*0380*/  MOV R9, UR7 ;  /* 0x0000000700097c02 */ /* 0x000fe20008000f00 */
[----:B-1----:R-:W-:-:S10]  /*0390*/  IMAD.U32 R5, RZ, RZ, UR5 ;  /* 0x00000005ff057e24 */ /* 0x002fd4000f8e00ff */
[----:B------:R-:W4:Y:S01]  /*03a0*/  @!P2 LDG.E R7, [R8.64] ;  /* 0x000000100807a981 */ /* 0x000f22000c1e1900 */
[----:B------:R-:W-:-:S05]  /*03b0*/  IMAD.U32 R4, RZ, RZ, UR4 ;  /* 0x00000004ff047e24 */ /* 0x000fca000f8e00ff */
[----:B------:R1:W5:Y:S01]  /*03c0*/  @P1 LDG.E R5, [R4.64] ;  /* 0x0000001004051981 */ /* 0x000362000c1e1900 */
[----:B------:R-:W-:Y:S01]  /*03d0*/  UMOV UR9, 0xffffffff ;  /* 0xffffffff00097882 */ /* 0x000fe20000000000 */
[----:B------:R-:W2:Y:S01]  /*03e0*/  LDC.U8 R6, c[0x0][0x2d8] ;  /* 0x0000b600ff067b82 */ /* 0x000ea20000000000 */
[----:B------:R-:W-:Y:S01]  /*03f0*/  SHF.R.S32.HI R2, RZ, 0x1f, R53 ;  /* 0x0000001fff027819 */ /* 0x000fe20000011435 */
[----:B------:R-:W-:Y:S02]  /*0400*/  UMOV UR23, URZ ;  /* 0x0000003f00177c82 */ /* 0x000fe40008000000 */
[----:B------:R-:W-:Y:S01]  /*0410*/  UMOV UR24, 0xffffffff ;  /* 0xffffffff00187882 */ /* 0x000fe20000000000 */
[----:B-1----:R-:W-:-:S03]  /*0420*/  LEA.HI R4, R2, R53, RZ, 0x5 ;  /* 0x0000003502047211 */ /* 0x002fc600078f28ff */
[----:B--2---:R-:W1:Y:S08]  /*0430*/  @P0 R2UR UR9, R10 ;  /* 0x000000000a0903c2 */ /* 0x004e7000000e0000 */
[----:B---3--:R-:W1:Y:S01]  /*0440*/  @P0 R2UR UR13, R0 ;  /* 0x00000000000d03c2 */ /* 0x008e6200000e0000 */
[----:B------:R-:W-:-:S04]  /*0450*/  ISETP.NE.U32.AND P0, PT, RZ, c[0x0][0x248], PT ;  /* 0x00009200ff007a0c */ /* 0x000fc80003f05070 */
[----:B------:R-:W-:Y:S01]  /*0460*/  ISETP.NE.AND.EX P0, PT, RZ, c[0x0][0x24c], PT, P0 ;  /* 0x00009300ff007a0c */ /* 0x000fe20003f05300 */
[----:B-1----:R-:W-:Y:S01]  /*0470*/  @UP2 UIADD3 UR13, UR13, -UR9, URZ ;  /* 0x800000090d0d2290 */ /* 0x002fe2000fffe03f */
[----:B------:R-:W-:Y:S01]  /*0480*/  LOP3.LUT R0, R4, 0xffffffe0, RZ, 0xc0, !PT ;  /* 0xffffffe004007812 */ /* 0x000fe200078ec0ff */
[----:B-----5:R1:W2:Y:S05]  /*0490*/  @P1 R2UR UR23, R5 ;  /* 0x00000000051713c2 */ /* 0x0202aa00000e0000 */
[----:B------:R-:W-:-:S03]  /*04a0*/  @!UP2 ULDC UR13, c[0x0][0x214] ;  /* 0x00008500000daab9 */ /* 0x000fc60000000800 */
[----:B----4-:R1:W3:Y:S01]  /*04b0*/  @!P2 R2UR UR24, R7 ;  /* 0x000000000718a3c2 */ /* 0x0102e200000e0000 */
[----:B------:R-:W-:Y:S01]  /*04c0*/  IMAD.IADD R125, R53, 0x1, -R0 ;  /* 0x00000001357d7824 */ /* 0x000fe200078e0a00 */
[----:B-123--:R-:W-:Y:S06]  /*04d0*/  @!P0 BRA `(.L_x_561) ;  /* 0x0000007000008947 */ /* 0x00efec0003800000 */
[----:B------:R-:W-:-:S13]  /*04e0*/  PLOP3.LUT P0, PT, PT, PT, UP3, 0x80, 0x0 ;  /* 0x000000000000781c */ /* 0x000fda0003f0f038 */
[----:B------:R-:W2:Y:S04]  /*04f0*/  @P0 LDG.E R0, [R8.64+0x4] ;  /* 0x0000041008000981 */ /* 0x000ea8000c1e1900 */
[----:B------:R-:W3:Y:S01]  /*0500*/  @!P0 LDG.E R5, [R8.64] ;  /* 0x0000001008058981 */ /* 0x000ee2000c1e1900 */
[----:B--2---:R-:W1:Y:S02]  /*0510*/  @P0 R2UR UR6, R0 ;  /* 0x00000000000603c2 */ /* 0x004e6400000e0000 */
[----:B-1----:R-:W-:-:S11]  /*0520*/  @UP3 UIADD3 UR6, UR6, -UR24, URZ ;  /* 0x8000001806063290 */ /* 0x002fd6000fffe03f */
[----:B---3--:R1:W2:Y:S02]  /*0530*/  @!P0 R2UR UR6, R5 ;  /* 0x00000000050683c2 */ /* 0x0082a400000e0000 */
[----:B-12---:R-:W-:Y:S05]  /*0540*/  BRA `(.L_x_562) ;  /* 0x0000001000007947 */ /* 0x006fea0003800000 */
.L_x_561:
[----:B------:R-:W-:Y:S02]  /*0550*/  ULDC UR6, c[0x0][0x218] ;  /* 0x0000860000067ab9 */ /* 0x000fe40000000800 */
.L_x_562:
        /* <DEDUP_REMOVED lines=39> */
[----:B------:R-:W-:Y:S02]  /*07d0*/  @UP0 UIMAD.WIDE.U32 UR28, UR20, UR4, URZ ;  /* 0x00000004141c02a5 */ /* 0x000fe4000f8e003f */
[----:B------:R-:W-:Y:S02]  /*07e0*/  @!UP1 UIMAD.WIDE.U32 UR30, UR15, UR6, URZ ;  /* 0x000000060f1e92a5 */ /* 0x000fe4000f8e003f */
[----:B------:R-:W-:Y:S02]  /*07f0*/  @!UP1 UIMAD UR4, UR15, UR7, UR21 ;  /* 0x000000070f0492a4 */ /* 0x000fe4000f8e0215 */
[----:B------:R-:W-:Y:S02]  /*0800*/  ULDC UR6, c[0x0][0x1c0] ;  /* 0x0000700000067ab9 */ /* 0x000fe40000000800 */
[----:B------:R-:W-:Y:S02]  /*0810*/  UIMAD UR6, UR15, UR6, UR14 ;  /* 0x000000060f0672a4 */ /* 0x000fe4000f8e020e */
[----:B------:R-:W-:-:S02]  /*0820*/  @UP0 UIMAD UR7, UR20, UR5, UR29 ;  /* 0x00000005140702a4 */ /* 0x000fc4000f8e021d */
[----:B------:R-:W-:Y:S02]  /*0830*/  USHF.R.S32.HI UR21, URZ, 0x1f, UR14 ;  /* 0x0000001f3f157899 */ /* 0x000fe4000801140e */
[----:B------:R-:W-:Y:S02]  /*0840*/  ULDC UR5, c[0x0][0x224] ;  /* 0x0000890000057ab9 */ /* 0x000fe40000000800 */
[----:B------:R-:W-:Y:S02]  /*0850*/  UIMAD UR5, UR6, UR5, UR11 ;  /* 0x00000005060572a4 */ /* 0x000fe4000f8e020b */
        /* <DEDUP_REMOVED lines=19> */
[----:B------:R-:W-:Y:S02]  /*0990*/  UIMAD.WIDE.U32 UR28, UR15, UR4, UR26 ;  /* 0x000000040f1c72a5 */ /* 0x000fe4000f8e001a */
[----:B------:R-:W-:-:S04]  /*09a0*/  UIMAD UR7, UR15, UR5, UR7 ;  /* 0x000000050f0772a4 */ /* 0x000fc8000f8e0207 */
[----:B------:R-:W-:Y:S02]  /*09b0*/  UIADD3 UR7, UR29, UR7, URZ ;  /* 0x000000071d077290 */ /* 0x000fe4000fffe03f */
.L_x_564:
[----:B------:R-:W-:Y:S01]  /*09c0*/  IABS R7, c[0x0][0x1c8] ;  /* 0x0000720000077a13 */ /* 0x000fe20000000000 */
[----:B------:R-:W1:Y:S01]  /*09d0*/  S2R R3, SR_CTAID.Z ;  /* 0x0000000000037919 */ /* 0x000e620000002700 */
[----:B------:R-:W-:Y:S01]  /*09e0*/  IMAD.MOV.U32 R8, RZ, RZ, RZ ;  /* 0x000000ffff087224 */ /* 0x000fe200078e00ff */
[----:B------:R-:W-:Y:S01]  /*09f0*/  ULDC UR4, c[0x0][0x1c8] ;  /* 0x0000720000047ab9 */ /* 0x000fe20000000800 */
        /* <DEDUP_REMOVED lines=8> */
[----:B-1----:R-:W-:Y:S02]  /*0a80*/  IABS R3, R3 ;  /* 0x0000000300037213 */ /* 0x002fe40000000000 */
[----:B--2---:R-:W-:-:S06]  /*0a90*/  IADD3 R9, R9, 0xffffffe, RZ ;  /* 0x0ffffffe09097810 */ /* 0x004fcc0007ffe0ff */
[----:B------:R-:W1:Y:S02]  /*0aa0*/  F2I.FTZ.U32.TRUNC.NTZ R9, R9 ;  /* 0x0000000900097305 */ /* 0x000e64000021f000 */
[----:B-1----:R-:W-:-:S04]  /*0ab0*/  IMAD.MOV R5, RZ, RZ, -R9 ;  /* 0x000000ffff057224 */ /* 0x002fc800078e0a09 */
        /* <DEDUP_REMOVED lines=23> */
[----:B------:R-:W-:Y:S02]  /*0c30*/  UMOV UR24, UR26 ;  /* 0x0000001a00187c82 */ /* 0x000fe40008000000 */
[----:B------:R-:W-:-:S02]  /*0c40*/  UIMAD UR5, UR15, UR5, UR23 ;  /* 0x000000050f0572a4 */ /* 0x000fc4000f8e0217 */
[----:B------:R-:W-:-:S04]  /*0c50*/  UIMAD.WIDE.U32 UR26, UR15, UR4, UR24 ;  /* 0x000000040f1a72a5 */ /* 0x000fc8000f8e0018 */
[----:B------:R-:W-:Y:S02]  /*0c60*/  UIADD3 UR5, UR27, UR5, URZ ;  /* 0x000000051b057290 */ /* 0x000fe4000fffe03f */
.L_x_565:
[CC--:B------:R-:W-:Y:S01]  /*0c70*/  LEA.HI R11, R2.reuse, R53.reuse, RZ, 0x4 ;  /* 0x00000035020b7211 */ /* 0x0c0fe200078f20ff */
[----:B------:R-:W1:Y:S01]  /*0c80*/  S2R R16, SR_CTAID.Z ;  /* 0x0000000000107919 */ /* 0x000e620000002700 */
[CC--:B------:R-:W-:Y:S01]  /*0c90*/  LEA.HI R17, R2.reuse, R53.reuse, RZ, 0x2 ;  /* 0x0000003502117211 */ /* 0x0c0fe200078f10ff */
[----:B------:R-:W-:Y:S01]  /*0ca0*/  IMAD.U32 R21, RZ, RZ, UR10 ;  /* 0x0000000aff157e24 */ /* 0x000fe2000f8e00ff */
[----:B------:R-:W-:Y:S01]  /*0cb0*/  LEA.HI R12, R2, R53, RZ, 0x3 ;  /* 0x00000035020c7211 */ /* 0x000fe200078f18ff */
[----:B------:R-:W-:Y:S01]  /*0cc0*/  BSSY B0, `(.L_x_566) ;  /* 0x000006e000007945 */ /* 0x000fe20003800000 */
[----:B------:R-:W-:Y:S02]  /*0cd0*/  LOP3.LUT R2, R11, 0xfffffff0, RZ, 0xc0, !PT ;  /* 0xfffffff00b027812 */ /* 0x000fe400078ec0ff */
[----:B------:R-:W-:Y:S02]  /*0ce0*/  LOP3.LUT R60, R17, 0xfffffffc, RZ, 0xc0, !PT ;  /* 0xfffffffc113c7812 */ /* 0x000fe400078ec0ff */
[----:B------:R-:W-:Y:S01]  /*0cf0*/  SHF.R.S32.HI R5, RZ, 0x3, R12 ;  /* 0x00000003ff057819 */ /* 0x000fe2000001140c */
[C---:B------:R-:W-:Y:S01]  /*0d00*/  IMAD.IADD R9, R53.reuse, 0x1, -R2 ;  /* 0x0000000135097824 */ /* 0x040fe200078e0a02 */
[----:B------:R-:W-:Y:S01]  /*0d10*/  SHF.R.S32.HI R14, RZ, 0x2, R17 ;  /* 0x00000002ff0e7819 */ /* 0x000fe20000011411 */
[----:B------:R-:W-:Y:S01]  /*0d20*/  IMAD.IADD R60, R53, 0x1, -R60 ;  /* 0x00000001353c7824 */ /* 0x000fe200078e0a3c */
[----:B------:R-:W-:Y:S01]  /*0d30*/  SHF.R.S32.HI R7, RZ, 0x5, R4 ;  /* 0x00000005ff077819 */ /* 0x000fe20000011404 */
[----:B------:R-:W-:Y:S01]  /*0d40*/  IMAD.SHL.U32 R19, R5, 0x40, RZ ;  /* 0x0000004005137824 */ /* 0x000fe200078e00ff */
[----:B------:R-:W-:Y:S01]  /*0d50*/  LEA.HI R10, R9, R9, RZ, 0x1 ;  /* 0x00000009090a7211 */ /* 0x000fe200078f08ff */
[----:B------:R-:W-:Y:S01]  /*0d60*/  IMAD.SHL.U32 R60, R60, 0x8, RZ ;  /* 0x000000083c3c7824 */ /* 0x000fe200078e00ff */
[----:B------:R-:W-:-:S02]  /*0d70*/  LEA.HI R17, R17, R14, RZ, 0x1 ;  /* 0x0000000e11117211 */ /* 0x000fc400078f08ff */
[--C-:B------:R-:W-:Y:S02]  /*0d80*/  SHF.R.S32.HI R3, RZ, 0x1, R10.reuse ;  /* 0x00000001ff037819 */ /* 0x100fe4000001140a */
[----:B------:R-:W-:Y:S02]  /*0d90*/  SHF.R.S32.HI R8, RZ, 0x1f, R10 ;  /* 0x0000001fff087819 */ /* 0x000fe4000001140a */
[----:B------:R-:W-:Y:S02]  /*0da0*/  LOP3.LUT R19, R19, 0xc0, RZ, 0xc0, !PT ;  /* 0x000000c013137812 */ /* 0x000fe400078ec0ff */
[----:B------:R-:W-:Y:S02]  /*0db0*/  LEA.HI R8, R8, R3, RZ, 0x2 ;  /* 0x0000000308087211 */ /* 0x000fe400078f10ff */
[----:B------:R-:W-:Y:S02]  /*0dc0*/  LOP3.LUT R17, R17, 0x7fffffe, RZ, 0xc0, !PT ;  /* 0x07fffffe11117812 */ /* 0x000fe400078ec0ff */
[----:B------:R-:W-:-:S02]  /*0dd0*/  LOP3.LUT R8, R8, 0xfffffffc, RZ, 0xc0, !PT ;  /* 0xfffffffc08087812 */ /* 0x000fc400078ec0ff */
[----:B------:R-:W-:Y:S01]  /*0de0*/  SHF.R.S32.HI R15, RZ, 0x1f, R14 ;  /* 0x0000001fff0f7819 */ /* 0x000fe2000001140e */
[----:B------:R-:W-:Y:S01]  /*0df0*/  IMAD.IADD R20, R14, 0x1, -R17 ;  /* 0x000000010e147824 */ /* 0x000fe200078e0a11 */
[----:B------:R-:W-:Y:S01]  /*0e00*/  LOP3.LUT R13, R19, 0x18, R60, 0xf8, !PT ;  /* 0x00000018130d7812 */ /* 0x000fe200078ef83c */
[----:B------:R-:W-:Y:S01]  /*0e10*/  IMAD.IADD R8, R3, 0x1, -R8 ;  /* 0x0000000103087824 */ /* 0x000fe200078e0a08 */
[----:B------:R-:W-:Y:S01]  /*0e20*/  SHF.R.U32.HI R2, RZ, 0x3, R19 ;  /* 0x00000003ff027819 */ /* 0x000fe20000011613 */
[C---:B------:R-:W-:Y:S01]  /*0e30*/  IMAD R3, R15.reuse, c[0x0][0x198], RZ ;  /* 0x000066000f037a24 */ /* 0x040fe200078e02ff */
[----:B------:R-:W-:Y:S01]  /*0e40*/  SHF.R.S32.HI R61, RZ, 0x1f, R60 ;  /* 0x0000001fff3d7819 */ /* 0x000fe2000001143c */
[----:B------:R-:W-:Y:S01]  /*0e50*/  IMAD R17, R15, c[0x0][0x1a0], RZ ;  /* 0x000068000f117a24 */ /* 0x000fe200078e02ff */
[----:B------:R-:W-:Y:S01]  /*0e60*/  LOP3.LUT R2, R13, R2, RZ, 0x3c, !PT ;  /* 0x000000020d027212 */ /* 0x000fe200078e3cff */
[----:B------:R-:W-:Y:S01]  /*0e70*/  IMAD R13, R7, 0x8, R20 ;  /* 0x00000008070d7824 */ /* 0x000fe200078e0214 */
[----:B------:R-:W-:Y:S01]  /*0e80*/  IADD3 R26, P0, R60, UR6, RZ ;  /* 0x000000063c1a7c10 */ /* 0x000fe2000ff1e0ff */
[----:B------:R-:W-:Y:S01]  /*0e90*/  IMAD.WIDE.U32 R24, R14, c[0x0][0x198], R60 ;  /* 0x000066000e187a25 */ /* 0x000fe200078e003c */
[----:B------:R-:W-:-:S02]  /*0ea0*/  SHF.R.S32.HI R19, RZ, 0x1f, R18 ;  /* 0x0000001fff137819 */ /* 0x000fc40000011412 */
[----:B------:R-:W-:Y:S01]  /*0eb0*/  IADD3.X R27, R61, UR22, RZ, P0, !PT ;  /* 0x000000163d1b7c10 */ /* 0x000fe200087fe4ff */
[----:B------:R-:W-:Y:S01]  /*0ec0*/  IMAD.WIDE.U32 R22, R14, c[0x0][0x1a0], R60 ;  /* 0x000068000e167a25 */ /* 0x000fe200078e003c */
[----:B------:R-:W-:Y:S01]  /*0ed0*/  IADD3 R24, P1, R24, UR28, RZ ;  /* 0x0000001c18187c10 */ /* 0x000fe2000ff3e0ff */
[----:B------:R-:W-:Y:S01]  /*0ee0*/  UIADD3 UR22, -UR11, UR13, URZ ;  /* 0x0000000d0b167290 */ /* 0x000fe2000fffe13f */
[----:B------:R-:W-:Y:S01]  /*0ef0*/  IADD3 R166, R60, 0x20, RZ ;  /* 0x000000203ca67810 */ /* 0x000fe20007ffe0ff */
[----:B------:R-:W-:Y:S01]  /*0f00*/  IMAD.U32 R13, R13, 0x20, R2 ;  /* 0x000000200d0d7824 */ /* 0x000fe200078e0002 */
[----:B------:R-:W-:Y:S01]  /*0f10*/  IADD3 R22, P0, R22, UR26, RZ ;  /* 0x0000001a16167c10 */ /* 0x000fe2000ff1e0ff */
[----:B------:R-:W-:Y:S01]  /*0f20*/  IMAD R3, R14, c[0x0][0x19c], R3 ;  /* 0x000067000e037a24 */ /* 0x000fe200078e0203 */
[----:B------:R-:W-:Y:S01]  /*0f30*/  IADD3 R163, R60, 0x40, RZ ;  /* 0x000000403ca37810 */ /* 0x000fe20007ffe0ff */
[----:B------:R-:W-:Y:S01]  /*0f40*/  IMAD R2, R14, c[0x0][0x1a4], R17 ;  /* 0x000069000e027a24 */ /* 0x000fe200078e0211 */
[----:B------:R-:W-:Y:S01]  /*0f50*/  SHF.R.S32.HI R4, RZ, 0x1f, R4 ;  /* 0x0000001fff047819 */ /* 0x000fe20000011404 */
[----:B------:R-:W-:Y:S01]  /*0f60*/  IMAD.SHL.U32 R162, R13, 0x2, RZ ;  /* 0x000000020da27824 */ /* 0x000fe200078e00ff */
[----:B------:R-:W-:Y:S01]  /*0f70*/  IADD3.X R25, R25, UR7, R3, P1, !PT ;  /* 0x0000000719197c10 */ /* 0x000fe20008ffe403 */
[----:B------:R-:W-:Y:S01]  /*0f80*/  IMAD R3, R19, c[0x0][0x1b0], RZ ;  /* 0x00006c0013037a24 */ /* 0x000fe200078e02ff */
[----:B------:R-:W-:Y:S01]  /*0f90*/  IADD3.X R23, R23, UR5, R2, P0, !PT ;  /* 0x0000000517177c10 */ /* 0x000fe200087fe402 */
[----:B------:R-:W-:Y:S01]  /*0fa0*/  IMAD R19, R19, c[0x0][0x1b8], RZ ;  /* 0x00006e0013137a24 */ /* 0x000fe200078e02ff */
[----:B------:R-:W-:Y:S01]  /*0fb0*/  SHF.R.S32.HI R124, RZ, 0x1f, R125 ;  /* 0x0000001fff7c7819 */ /* 0x000fe2000001147d */
[----:B------:R-:W-:Y:S01]  /*0fc0*/  IMAD.WIDE.U32 R32, R18, c[0x0][0x1b0], R24 ;  /* 0x00006c0012207a25 */ /* 0x000fe200078e0018 */
[----:B------:R-:W-:Y:S01]  /*0fd0*/  LEA.HI R4, R4, R7, RZ, 0x2 ;  /* 0x0000000704047211 */ /* 0x000fe200078f10ff */
[----:B------:R-:W-:Y:S01]  /*0fe0*/  ULDC.64 UR4, c[0x0][0x1a8] ;  /* 0x00006a0000047ab9 */ /* 0x000fe20000000a00 */
[----:B------:R-:W-:Y:S01]  /*0ff0*/  ISETP.GE.AND P0, PT, R14, UR22, PT ;  /* 0x000000160e007c0c */ /* 0x000fe2000bf06270 */
[C---:B------:R-:W-:Y:S01]  /*1000*/  IMAD R2, R18.reuse, c[0x0][0x1bc], R19 ;  /* 0x00006f0012027a24 */ /* 0x040fe200078e0213 */
[----:B------:R2:W-:Y:S01]  /*1010*/  STL.64 [R1+0x80], R32 ;  /* 0x0000802001007387 */ /* 0x0005e20000100a00 */
[----:B------:R-:W-:Y:S01]  /*1020*/  IMAD.WIDE.U32 R30, R18, c[0x0][0x1b8], R22 ;  /* 0x00006e00121e7a25 */ /* 0x000fe200078e0016 */
[----:B------:R-:W-:Y:S01]  /*1030*/  UIMAD UR4, UR21, UR4, URZ ;  /* 0x00000004150472a4 */ /* 0x000fe2000f8e023f */
[----:B------:R-:W-:-:S02]  /*1040*/  LEA.HI R124, R124, R125, RZ, 0x2 ;  /* 0x0000007d7c7c7211 */ /* 0x000fc400078f10ff */
[----:B------:R-:W-:Y:S01]  /*1050*/  IMAD R3, R18, c[0x0][0x1b4], R3 ;  /* 0x00006d0012037a24 */ /* 0x000fe200078e0203 */
[----:B------:R2:W-:Y:S01]  /*1060*/  STL.64 [R1+0x78], R30 ;  /* 0x0000781e01007387 */ /* 0x0005e20000100a00 */
[----:B------:R-:W-:Y:S01]  /*1070*/  IMAD.IADD R28, R31, 0x1, R2 ;  /* 0x000000011f1c7824 */ /* 0x000fe200078e0202 */
[----:B------:R-:W-:Y:S01]  /*1080*/  LOP3.LUT R4, R4, 0xffffffc, RZ, 0xc0, !PT ;  /* 0x0ffffffc04047812 */ /* 0x000fe200078ec0ff */
[----:B------:R-:W-:Y:S01]  /*1090*/  IMAD.IADD R35, R33, 0x1, R3 ;  /* 0x0000000121237824 */ /* 0x000fe200078e0203 */
[----:B------:R2:W-:Y:S01]  /*10a0*/  STL [R1+0x70], R166 ;  /* 0x000070a601007387 */ /* 0x0005e20000100800 */
[----:B------:R-:W-:Y:S01]  /*10b0*/  SHF.R.S32.HI R126, RZ, 0x2, R124 ;  /* 0x00000002ff7e7819 */ /* 0x000fe2000001147c */
[----:B------:R-:W-:Y:S01]  /*10c0*/  UIMAD UR4, UR14, UR5, UR4 ;  /* 0x000000050e0472a4 */ /* 0x000fe2000f8e0204 */
[----:B-1----:R-:W-:Y:S01]  /*10d0*/  IMAD.WIDE.U32 R16, R16, c[0x0][0x1a8], R26 ;  /* 0x00006a0010107a25 */ /* 0x002fe200078e001a */
[----:B------:R2:W-:Y:S01]  /*10e0*/  STL [R1+0x6c], R163 ;  /* 0x00006ca301007387 */ /* 0x0005e20000100800 */
[----:B------:R-:W-:-:S02]  /*10f0*/  LOP3.LUT P1, RZ, R8, 0x2, RZ, 0xc0, !PT ;  /* 0x0000000208ff7812 */ /* 0x000fc4000782c0ff */
[----:B------:R-:W-:Y:S01]  /*1100*/  IMAD.IADD R19, R7, 0x1, -R4 ;  /* 0x0000000107137824 */ /* 0x000fe200078e0a04 */
[----:B------:R2:W-:Y:S01]  /*1110*/  STL [R1+0x68], R162 ;  /* 0x000068a201007387 */ /* 0x0005e20000100800 */
[----:B------:R-:W-:Y:S02]  /*1120*/  IMAD.MOV.U32 R4, RZ, RZ, 0x10 ;  /* 0x00000010ff047424 */ /* 0x000fe400078e00ff */
[----:B------:R-:W-:Y:S01]  /*1130*/  IMAD R62, R19, 0x10, R126 ;  /* 0x00000010133e7824 */ /* 0x000fe200078e027e */
[----:B------:R2:W-:Y:S01]  /*1140*/  STL [R1+0x64], R28 ;  /* 0x0000641c01007387 */ /* 0x0005e20000100800 */
[----:B------:R-:W-:Y:S01]  /*1150*/  IADD3 R19, R17, UR4, RZ ;  /* 0x0000000411137c10 */ /* 0x000fe2000fffe0ff */
[----:B------:R-:W-:Y:S01]  /*1160*/  IMAD.WIDE R20, R21, 0x80, R14 ;  /* 0x0000008015147825 */ /* 0x000fe200078e020e */
[----:B------:R-:W-:Y:S01]  /*1170*/  SEL R4, R4, 0xfffffff0, !P1 ;  /* 0xfffffff004047807 */ /* 0x000fe20004800000 */
        /* <DEDUP_REMOVED lines=34> */
.L_x_567:
[----:B------:R-:W-:Y:S05]  /*13a0*/  BSYNC B0 ;  /* 0x0000000000007941 */ /* 0x000fea0003800000 */
.L_x_566:
[----:B------:R-:W-:Y:S01]  /*13b0*/  IADD3 R3, R14, 0x20, RZ ;  /* 0x000000200e037810 */ /* 0x000fe20007ffe0ff */
[----:B------:R-:W-:Y:S03]  /*13c0*/  BSSY B0, `(.L_x_568) ;  /* 0x0000024000007945 */ /* 0x000fe60003800000 */
[----:B------:R-:W-:-:S13]  /*13d0*/  ISETP.GE.AND P0, PT, R3, UR22, PT ;  /* 0x0000001603007c0c */ /* 0x000fda000bf06270 */
        /* <DEDUP_REMOVED lines=11> */
[C---:B-1----:R-:W-:Y:S01]  /*1490*/  @!P3 LEA R24, P4, R22.reuse, c[0x0][0x160], 0x1 ;  /* 0x000058001618ba11 */ /* 0x042fe200078808ff */
        /* <DEDUP_REMOVED lines=22> */
.L_x_569:
[----:B------:R-:W-:Y:S05]  /*1600*/  BSYNC B0 ;  /* 0x0000000000007941 */ /* 0x000fea0003800000 */
.L_x_568:
        /* <DEDUP_REMOVED lines=37> */
.L_x_571:
[----:B------:R-:W-:Y:S05]  /*1860*/  BSYNC B0 ;  /* 0x0000000000007941 */ /* 0x000fea0003800000 */
.L_x_570:
[----:B------:R-:W-:Y:S01]  /*1870*/  IADD3 R2, R14, 0x60, RZ ;  /* 0x000000600e027810 */ /* 0x000fe20007ffe0ff */
[----:B------:R-:W-:Y:S01]  /*1880*/  UMOV UR26, 0x6 ;  /* 0x00000006001a7882 */ /* 0x000fe20000000000 */
[----:B------:R-:W-:Y:S01]  /*1890*/  BSSY B0, `(.L_x_572) ;  /* 0x0000027000007945 */ /* 0x000fe20003800000 */
[----:B------:R-:W-:Y:S01]  /*18a0*/  ULDC.64 UR4, c[0x0][0x198] ;  /* 0x0000660000047ab9 */ /* 0x000fe20000000a00 */
[----:B------:R-:W-:Y:S01]  /*18b0*/  ISETP.GE.AND P0, PT, R2, UR22, PT ;  /* 0x0000001602007c0c */ /* 0x000fe2000bf06270 */
[----:B------:R-:W-:Y:S02]  /*18c0*/  USHF.R.S32.HI UR23, URZ, 0x6, UR8 ;  /* 0x000000063f177899 */ /* 0x000fe40008011408 */
[----:B------:R-:W-:Y:S02]  /*18d0*/  USHF.L.U64.HI UR26, UR4, UR26, UR5 ;  /* 0x0000001a041a7299 */ /* 0x000fe40008010205 */
[----:B------:R-:W-:-:S08]  /*18e0*/  USHF.L.U32 UR27, UR4, 0x6, URZ ;  /* 0x00000006041b7899 */ /* 0x000fd0000800063f */
        /* <DEDUP_REMOVED lines=33> */
.L_x_573:
[----:B------:R-:W-:Y:S05]  /*1b00*/  BSYNC B0 ;  /* 0x0000000000007941 */ /* 0x000fea0003800000 */
.L_x_572:
        /* <DEDUP_REMOVED lines=11> */
[----:B---3--:R-:W-:Y:S01]  /*1bc0*/  IMAD.WIDE.U32 R18, R2, UR25, R164 ;  /* 0x0000001902127c25 */ /* 0x008fe2000f8e00a4 */
        /* <DEDUP_REMOVED lines=30> */
.L_x_575:
[----:B------:R-:W-:Y:S05]  /*1db0*/  BSYNC B0 ;  /* 0x0000000000007941 */ /* 0x000fea0003800000 */
.L_x_574:
        /* <DEDUP_REMOVED lines=9> */
[----:B---3--:R-:W-:Y:S02]  /*1e50*/  IADD3 R16, P1, R18, UR28, RZ ;  /* 0x0000001c12107c10 */ /* 0x008fe4000ff3e0ff */
        /* <DEDUP_REMOVED lines=24> */
.L_x_577:
[----:B------:R-:W-:Y:S05]  /*1fe0*/  BSYNC B0 ;  /* 0x0000000000007941 */ /* 0x000fea0003800000 */
.L_x_576:
[----:B------:R-:W-:Y:S01]  /*1ff0*/  ULDC.64 UR6, c[0x0][0x318] ;  /* 0x0000c60000067ab9 */ /* 0x000fe20000000a00 */
[----:B------:R-:W0:Y:S01]  /*2000*/  LDGDEPBAR ;  /* 0x00000000000079af */ /* 0x000e220000000000 */
[----:B------:R-:W-:Y:S02]  /*2010*/  UISETP.NE.U32.AND UP1, UPT, URZ, UR6, UPT ;  /* 0x000000063f00728c */ /* 0x000fe4000bf25070 */
[----:B------:R-:W-:Y:S02]  /*2020*/  ULDC.64 UR4, c[0x0][0x320] ;  /* 0x0000c80000047ab9 */ /* 0x000fe40000000a00 */
[----:B------:R-:W-:-:S06]  /*2030*/  UISETP.NE.AND.EX UP1, UPT, URZ, UR7, UPT, UP1 ;  /* 0x000000073f00728c */ /* 0x000fcc000bf25310 */
[----:B------:R-:W-:-:S05]  /*2040*/  PLOP3.LUT P0, PT, PT, PT, UP1, 0x80, 0x0 ;  /* 0x000000000000781c */ /* 0x000fca0003f0f018 */
[----:B------:R-:W-:Y:S02]  /*2050*/  @UP1 USHF.R.S32.HI UR31, URZ, 0x1f, UR15 ;  /* 0x0000001f3f1f1899 */ /* 0x000fe4000801140f */
[----:B------:R-:W-:Y:S02]  /*2060*/  @UP1 UMOV UR32, UR14 ;  /* 0x0000000e00201c82 */ /* 0x000fe40008000000 */
[----:B------:R-:W-:Y:S02]  /*2070*/  @UP1 UIMAD UR31, UR31, UR4, URZ ;  /* 0x000000041f1f12a4 */ /* 0x000fe4000f8e023f */
[----:B------:R-:W-:Y:S02]  /*2080*/  @UP1 UMOV UR33, UR21 ;  /* 0x0000001500211c82 */ /* 0x000fe40008000000 */
[----:B------:R-:W-:Y:S01]  /*2090*/  @UP1 UIMAD.WIDE.U32 UR32, UR15, UR4, UR32 ;  /* 0x000000040f2012a5 */ /* 0x000fe2000f8e0020 */
[----:B------:R-:W-:-:S04]  /*20a0*/  DEPBAR.LE SB0, 0x0 ;  /* 0x000080000000791a */ /* 0x000fc80000000000 */
[----:B------:R-:W-:Y:S02]  /*20b0*/  @UP1 UIMAD UR5, UR15, UR5, UR31 ;  /* 0x000000050f0512a4 */ /* 0x000fe4000f8e021f */
[----:B------:R-:W-:Y:S02]  /*20c0*/  @UP1 ULEA UR6, UP0, UR32, UR6, 0x2 ;  /* 0x0000000620061291 */ /* 0x000fe4000f80103f */
[----:B------:R-:W-:-:S04]  /*20d0*/  @UP1 UIADD3 UR5, UR33, UR5, URZ ;  /* 0x0000000521051290 */ /* 0x000fc8000fffe03f */
[----:B------:R-:W-:Y:S01]  /*20e0*/  @UP1 ULEA.HI.X UR7, UR32, UR7, UR5, 0x2, UP0 ;  /* 0x0000000720071291 */ /* 0x000fe200080f1405 */
[----:B---3--:R-:W-:Y:S01]  /*20f0*/  IMAD.U32 R16, RZ, RZ, UR6 ;  /* 0x00000006ff107e24 */ /* 0x008fe2000f8e00ff */
[----:B------:R-:W3:Y:S01]  /*2100*/  @P0 MUFU.RCP R13, c[0x0][0x238] ;  /* 0x00008e00000d0b08 */ /* 0x000ee20000001000 */
[----:B------:R-:W-:Y:S01]  /*2110*/  ISETP.GE.AND P1, PT, R14, UR24, PT ;  /* 0x000000180e007c0c */ /* 0x000fe2000bf26270 */
[----:B------:R-:W-:Y:S02]  /*2120*/  ULDC.64 UR4, c[0x0][0x1a0] ;  /* 0x0000680000047ab9 */ /* 0x000fe40000000a00 */
[----:B------:R-:W-:-:S05]  /*2130*/  IMAD.U32 R17, RZ, RZ, UR7 ;  /* 0x00000007ff117e24 */ /* 0x000fca000f8e00ff */
[----:B------:R5:W3:Y:S01]  /*2140*/  @P0 LDG.E R16, [R16.64] ;  /* 0x0000001010100981 */ /* 0x000ae2000c1e1900 */
[----:B------:R-:W-:Y:S01]  /*2150*/  UIMAD.WIDE.U32 UR14, UR25, UR4, URZ ;  /* 0x00000004190e72a5 */ /* 0x000fe2000f8e003f */
[----:B------:R-:W-:Y:S01]  /*2160*/  BSSY B0, `(.L_x_578) ;  /* 0x000002f000007945 */ /* 0x000fe20003800000 */
[----:B------:R-:W-:Y:S01]  /*2170*/  UIMAD UR4, UR29, UR4, URZ ;  /* 0x000000041d0472a4 */ /* 0x000fe2000f8e023f */
[----:B------:R-:W-:Y:S03]  /*2180*/  BAR.SYNC.DEFER_BLOCKING 0x0 ;  /* 0x0000000000007b1d */ /* 0x000fe60000010000 */
[----:B------:R-:W-:-:S04]  /*2190*/  UIMAD UR4, UR25, UR5, UR4 ;  /* 0x00000005190472a4 */ /* 0x000fc8000f8e0204 */
[----:B------:R-:W-:Y:S01]  /*21a0*/  UIADD3 UR4, UR15, UR4, URZ ;  /* 0x000000040f047290 */ /* 0x000fe2000fffe03f */
[----:B-----5:R-:W-:Y:S01]  /*21b0*/  IMAD.U32 R17, RZ, RZ, UR15 ;  /* 0x0000000fff117e24 */ /* 0x020fe2000f8e00ff */
[----:B------:R1:W-:Y:S04]  /*21c0*/  @P1 STS [R162+0x9000], RZ ;  /* 0x009000ffa2001388 */ /* 0x0003e80000000800 */
[----:B------:R1:W-:Y:S04]  /*21d0*/  @P1 STS [R162+0x9004], RZ ;  /* 0x009004ffa2001388 */ /* 0x0003e80000000800 */
[----:B------:R1:W-:Y:S04]  /*21e0*/  @P1 STS.64 [R162+0x9008], RZ ;  /* 0x009008ffa2001388 */ /* 0x0003e80000000a00 */
[----:B------:R1:W-:Y:S04]  /*21f0*/  @P1 STS.128 [R162+0xa000], RZ ;  /* 0x00a000ffa2001388 */ /* 0x0003e80000000c00 */
[----:B------:R1:W-:Y:S01]  /*2200*/  @P1 STS.128 [R162+0xb000], RZ ;  /* 0x00b000ffa2001388 */ /* 0x0003e20000000c00 */
[----:B---3--:R-:W-:Y:S01]  /*2210*/  @P0 FMUL.FTZ R13, R16, R13 ;  /* 0x0000000d100d0220 */ /* 0x008fe20000410000 */
[----:B------:R-:W-:-:S03]  /*2220*/  MOV R16, UR14 ;  /* 0x0000000e00107c02 */ /* 0x000fc60008000f00 */
[----:B------:R3:W5:Y:S01]  /*2230*/  @P0 R2UR UR6, R13 ;  /* 0x000000000d0603c2 */ /* 0x00076200000e0000 */
[C---:B------:R-:W-:Y:S02]  /*2240*/  LEA R14, P0, R16.reuse, R30, 0x6 ;  /* 0x0000001e100e7211 */ /* 0x040fe400078030ff */
[----:B---3--:R-:W-:Y:S01]  /*2250*/  MOV R13, UR4 ;  /* 0x00000004000d7c02 */ /* 0x008fe20008000f00 */
[----:B------:R-:W-:Y:S02]  /*2260*/  UMOV UR4, URZ ;  /* 0x0000003f00047c82 */ /* 0x000fe40008000000 */
[----:B-----5:R-:W-:Y:S01]  /*2270*/  @UP1 UMOV UR4, UR6 ;  /* 0x0000000600041c82 */ /* 0x020fe20008000000 */
[----:B------:R-:W-:Y:S01]  /*2280*/  LEA.HI.X R13, R16, R28, R13, 0x6, P0 ;  /* 0x0000001c100d7211 */ /* 0x000fe200000f340d */
        /* <DEDUP_REMOVED lines=28> */
.L_x_579:
[----:B-1----:R-:W-:Y:S05]  /*2450*/  BSYNC B0 ;  /* 0x0000000000007941 */ /* 0x002fea0003800000 */
.L_x_578:
        /* <DEDUP_REMOVED lines=36> */
.L_x_581:
[----:B------:R-:W-:Y:S05]  /*26a0*/  BSYNC B0 ;  /* 0x0000000000007941 */ /* 0x000fea0003800000 */
.L_x_580:
[----:B------:R-:W-:Y:S01]  /*26b0*/  LOP3.LUT R212, R12, 0xfffffff8, RZ, 0xc0, !PT ;  /* 0xfffffff80cd47812 */ /* 0x000fe200078ec0ff */
[----:B------:R-:W-:Y:S01]  /*26c0*/  IMAD.SHL.U32 R8, R8, 0x40, RZ ;  /* 0x0000004008087824 */ /* 0x000fe200078e00ff */
[----:B------:R-:W-:Y:S01]  /*26d0*/  SHF.R.S32.HI R12, RZ, 0x4, R11 ;  /* 0x00000004ff0c7819 */ /* 0x000fe2000001140b */
[----:B------:R-:W-:Y:S01]  /*26e0*/  IMAD R55, R7, 0x10, R126 ;  /* 0x0000001007377824 */ /* 0x000fe200078e027e */
[----:B------:R-:W-:Y:S01]  /*26f0*/  LOP3.LUT R14, R10, 0x7fffffe, RZ, 0xc0, !PT ;  /* 0x07fffffe0a0e7812 */ /* 0x000fe200078ec0ff */
[----:B------:R-:W-:Y:S01]  /*2700*/  IMAD.IADD R212, R53, 0x1, -R212 ;  /* 0x0000000135d47824 */ /* 0x000fe200078e0ad4 */
[----:B------:R-:W-:Y:S01]  /*2710*/  SHF.R.S32.HI R10, RZ, 0x1f, R9 ;  /* 0x0000001fff0a7819 */ /* 0x000fe20000011409 */
[----:B------:R-:W-:Y:S01]  /*2720*/  IMAD.U32 R140, RZ, RZ, UR12 ;  /* 0x0000000cff8c7e24 */ /* 0x000fe2000f8e00ff */
[----:B------:R-:W-:Y:S01]  /*2730*/  LEA.HI R11, R11, R12, RZ, 0x1 ;  /* 0x0000000c0b0b7211 */ /* 0x000fe200078f08ff */
[----:B------:R-:W-:Y:S01]  /*2740*/  IMAD.IADD R63, R9, 0x1, -R14 ;  /* 0x00000001093f7824 */ /* 0x000fe200078e0a0e */
[----:B---3--:R-:W-:Y:S01]  /*2750*/  LEA.HI R16, R212, R212, RZ, 0x1 ;  /* 0x000000d4d4107211 */ /* 0x008fe200078f08ff */
[----:B------:R-:W-:Y:S01]  /*2760*/  ULEA UR5, UR23, UR20, 0x6 ;  /* 0x0000001417057291 */ /* 0x000fe2000f8e303f */
[----:B------:R-:W-:Y:S01]  /*2770*/  LEA.HI R9, R10, R9, RZ, 0x3 ;  /* 0x000000090a097211 */ /* 0x000fe200078f18ff */
[----:B------:R-:W0:Y:S01]  /*2780*/  LDGDEPBAR ;  /* 0x00000000000079af */ /* 0x000e220000000000 */
[----:B------:R-:W-:Y:S01]  /*2790*/  LOP3.LUT R13, R16, 0x3fffffe, RZ, 0xc0, !PT ;  /* 0x03fffffe100d7812 */ /* 0x000fe200078ec0ff */
[----:B------:R-:W-:Y:S01]  /*27a0*/  UIADD3 UR5, UR5, -0x40, URZ ;  /* 0xffffffc005057890 */ /* 0x000fe2000fffe03f */
[----:B------:R-:W-:Y:S01]  /*27b0*/  LOP3.LUT R11, R11, 0xfffffffe, RZ, 0xc0, !PT ;  /* 0xfffffffe0b0b7812 */ /* 0x000fe200078ec0ff */
[----:B------:R-:W-:Y:S01]  /*27c0*/  IMAD.SHL.U32 R54, R9, 0x20, RZ ;  /* 0x0000002009367824 */ /* 0x000fe200078e00ff */
[----:B------:R-:W-:Y:S01]  /*27d0*/  SHF.R.S32.HI R16, RZ, 0x1, R16 ;  /* 0x00000001ff107819 */ /* 0x000fe20000011410 */
[----:B------:R-:W-:Y:S01]  /*27e0*/  IMAD.IADD R212, R212, 0x1, -R13 ;  /* 0x00000001d4d47824 */ /* 0x000fe200078e0a0d */
[----:B------:R-:W-:Y:S01]  /*27f0*/  IADD3 R55, R55, UR11, RZ ;  /* 0x0000000b37377c10 */ /* 0x000fe2000fffe0ff */
[----:B------:R-:W-:Y:S01]  /*2800*/  IMAD.IADD R11, R12, 0x1, -R11 ;  /* 0x000000010c0b7824 */ /* 0x000fe200078e0a0b */
[----:B------:R-:W-:Y:S01]  /*2810*/  LOP3.LUT R12, R8, 0xc0, RZ, 0xc0, !PT ;  /* 0x000000c0080c7812 */ /* 0x000fe200078ec0ff */
[----:B------:R-:W-:Y:S01]  /*2820*/  IMAD.SHL.U32 R9, R16, 0x40, RZ ;  /* 0x0000004010097824 */ /* 0x000fe200078e00ff */
[----:B------:R-:W-:Y:S01]  /*2830*/  LOP3.LUT R54, R54, 0xffffff00, RZ, 0xc0, !PT ;  /* 0xffffff0036367812 */ /* 0x000fe200078ec0ff */
[----:B------:R-:W-:Y:S01]  /*2840*/  IMAD.SHL.U32 R13, R11, 0x8, RZ ;  /* 0x000000080b0d7824 */ /* 0x000fe200078e00ff */
[----:B------:R-:W-:Y:S01]  /*2850*/  LOP3.LUT P0, RZ, R16, 0x2, RZ, 0xc0, !PT ;  /* 0x0000000210ff7812 */ /* 0x000fe2000780c0ff */
[----:B------:R-:W-:Y:S01]  /*2860*/  IMAD.SHL.U32 R8, R5, 0x8, RZ ;  /* 0x0000000805087824 */ /* 0x000fe200078e00ff */
[----:B------:R-:W-:Y:S01]  /*2870*/  LOP3.LUT R9, R9, 0xc0, RZ, 0xc0, !PT ;  /* 0x000000c009097812 */ /* 0x000fe200078ec0ff */
[----:B------:R-:W-:Y:S01]  /*2880*/  IMAD R10, R7, 0x200, R54 ;  /* 0x00000200070a7824 */ /* 0x000fe200078e0236 */
[----:B------:R-:W-:Y:S01]  /*2890*/  LOP3.LUT R5, R12, 0x8, R13, 0xf8, !PT ;  /* 0x000000080c057812 */ /* 0x000fe200078ef80d */
[----:B------:R-:W-:Y:S01]  /*28a0*/  IMAD R212, R11, 0x8, R212 ;  /* 0x000000080bd47824 */ /* 0x000fe200078e02d4 */
[----:B------:R-:W-:Y:S01]  /*28b0*/  LOP3.LUT R8, R9, 0x8, R8, 0xf8, !PT ;  /* 0x0000000809087812 */ /* 0x000fe200078ef808 */
[C---:B------:R-:W-:Y:S01]  /*28c0*/  IMAD R10, R63.reuse, 0x20, R10 ;  /* 0x000000203f0a7824 */ /* 0x040fe200078e020a */
[----:B------:R-:W-:Y:S01]  /*28d0*/  SHF.R.U32.HI R12, RZ, 0x3, R12 ;  /* 0x00000003ff0c7819 */ /* 0x000fe2000001160c */
[----:B------:R-:W-:Y:S01]  /*28e0*/  UISETP.GE.AND UP0, UPT, UR12, 0x41, UPT ;  /* 0x000000410c00788c */ /* 0x000fe2000bf06270 */
[----:B------:R-:W-:Y:S01]  /*28f0*/  SHF.R.U32.HI R9, RZ, 0x3, R9 ;  /* 0x00000003ff097819 */ /* 0x000fe20000011609 */
[----:B------:R-:W-:Y:S01]  /*2900*/  IMAD R54, R63, 0x20, R54 ;  /* 0x000000203f367824 */ /* 0x000fe200078e0236 */
[----:B------:R-:W-:-:S02]  /*2910*/  LOP3.LUT R5, R5, R12, RZ, 0x3c, !PT ;  /* 0x0000000c05057212 */ /* 0x000fc400078e3cff */
[----:B------:R-:W-:Y:S02]  /*2920*/  LOP3.LUT R9, R8, R9, RZ, 0x3c, !PT ;  /* 0x0000000908097212 */ /* 0x000fe400078e3cff */
[----:B------:R-:W-:Y:S01]  /*2930*/  SEL R3, R3, 0xffffffe0, !P0 ;  /* 0xffffffe003037807 */ /* 0x000fe20004000000 */
[----:B------:R-:W-:Y:S01]  /*2940*/  IMAD.IADD R213, R5, 0x1, R10 ;  /* 0x0000000105d57824 */ /* 0x000fe200078e020a */
[----:B------:R-:W-:Y:S01]  /*2950*/  IADD3 R140, R140, -UR13, R55 ;  /* 0x8000000d8c8c7c10 */ /* 0x000fe2000fffe037 */
[----:B------:R-:W-:Y:S01]  /*2960*/  IMAD.U32 R212, R212, 0x20, R9 ;  /* 0x00000020d4d47824 */ /* 0x000fe200078e0009 */
[----:B------:R-:W-:Y:S01]  /*2970*/  LOP3.LUT R124, R124, 0x7ffffffc, RZ, 0xc0, !PT ;  /* 0x7ffffffc7c7c7812 */ /* 0x000fe200078ec0ff */
[----:B------:R-:W-:Y:S01]  /*2980*/  IMAD.SHL.U32 R213, R213, 0x2, RZ ;  /* 0x00000002d5d57824 */ /* 0x000fe200078e00ff */
[----:B------:R-:W-:Y:S01]  /*2990*/  IADD3 R141, R140, 0x8, RZ ;  /* 0x000000088c8d7810 */ /* 0x000fe20007ffe0ff */
[----:B------:R-:W-:Y:S01]  /*29a0*/  IMAD.SHL.U32 R212, R212, 0x2, RZ ;  /* 0x00000002d4d47824 */ /* 0x000fe200078e00ff */
[----:B------:R-:W-:Y:S01]  /*29b0*/  IADD3 R142, R140, 0x40, RZ ;  /* 0x000000408c8e7810 */ /* 0x000fe20007ffe0ff */
[----:B------:R-:W-:Y:S01]  /*29c0*/  IMAD R211, R4, 0x2, R213 ;  /* 0x0000000204d37824 */ /* 0x000fe200078e02d5 */
[----:B------:R-:W-:Y:S01]  /*29d0*/  LDSM.16.M88.4 R12, [R213+0x1000] ;  /* 0x00100000d50c783b */ /* 0x000fe20000000200 */
[----:B------:R-:W-:-:S02]  /*29e0*/  IMAD.IADD R209, R212, 0x1, R3 ;  /* 0x00000001d4d17824 */ /* 0x000fc400078e0203 */
[----:B------:R-:W-:Y:S01]  /*29f0*/  IMAD.IADD R124, R125, 0x1, -R124 ;  /* 0x000000017d7c7824 */ /* 0x000fe200078e0a7c */
[----:B------:R-:W3:Y:S01]  /*2a00*/  LDSM.16.M88.4 R100, [R212+0x6000] ;  /* 0x00600000d464783b */ /* 0x000ee20000000200 */
[----:B------:R-:W-:Y:S02]  /*2a10*/  IMAD.IADD R5, R5, 0x1, R54 ;  /* 0x0000000105057824 */ /* 0x000fe400078e0236 */
[----:B------:R-:W-:Y:S01]  /*2a20*/  IMAD.SHL.U32 R161, R124, 0x2, RZ ;  /* 0x000000027ca17824 */ /* 0x000fe200078e00ff */
[----:B------:R-:W5:Y:S03]  /*2a30*/  LDSM.16.M88.4 R92, [R212+0x6400] ;  /* 0x00640000d45c783b */ /* 0x000f660000000200 */
[----:B------:R-:W-:Y:S01]  /*2a40*/  IMAD R62, R62, c[0x0][0x228], R161 ;  /* 0x00008a003e3e7a24 */ /* 0x000fe200078e02a1 */
[----:B------:R-:W1:Y:S04]  /*2a50*/  LDSM.16.M88.4 R84, [R212+0x6800] ;  /* 0x00680000d454783b */ /* 0x000e680000000200 */
[----:B------:R-:W2:Y:S04]  /*2a60*/  LDSM.16.M88.4 R44, [R212+0x6c00] ;  /* 0x006c0000d42c783b */ /* 0x000ea80000000200 */
[----:B------:R-:W4:Y:S04]  /*2a70*/  LDSM.16.M88.4 R76, [R213] ;  /* 0x00000000d54c783b */ /* 0x000f280000000200 */
[----:B------:R-:W-:Y:S04]  /*2a80*/  LDSM.16.M88.4 R72, [R211+0x1000] ;  /* 0x00100000d348783b */ /* 0x000fe80000000200 */
[----:B------:R-:W1:Y:S04]  /*2a90*/  LDSM.16.M88.4 R116, [R209+0x6000] ;  /* 0x00600000d174783b */ /* 0x000e680000000200 */
[----:B------:R-:W2:Y:S04]  /*2aa0*/  LDSM.16.M88.4 R112, [R209+0x6400] ;  /* 0x00640000d170783b */ /* 0x000ea80000000200 */
[----:B------:R-:W2:Y:S04]  /*2ab0*/  LDSM.16.M88.4 R108, [R209+0x6800] ;  /* 0x00680000d16c783b */ /* 0x000ea80000000200 */
[----:B------:R-:W4:Y:S01]  /*2ac0*/  LDSM.16.M88.4 R104, [R209+0x6c00] ;  /* 0x006c0000d168783b */ /* 0x000f220000000200 */
[C---:B---3--:R-:W-:Y:S03]  /*2ad0*/  HMMA.16816.F32 R40, R12.reuse, R100, RZ ;  /* 0x000000640c28723c */ /* 0x048fe600000018ff */
[----:B------:R-:W3:Y:S04]  /*2ae0*/  LDSM.16.M88.4 R120, [R211] ;  /* 0x00000000d378783b */ /* 0x000ee80000000200 */
[----:B------:R-:W-:Y:S01]  /*2af0*/  LDSM.16.M88.4 R68, [R213+0x3000] ;  /* 0x00300000d544783b */ /* 0x000fe20000000200 */
[C---:B------:R-:W-:Y:S03]  /*2b00*/  HMMA.16816.F32 R36, R12.reuse, R102, RZ ;  /* 0x000000660c24723c */ /* 0x040fe600000018ff */
[----:B------:R-:W3:Y:S04]  /*2b10*/  LDSM.16.M88.4 R56, [R212+0x7400] ;  /* 0x00740000d438783b */ /* 0x000ee80000000200 */
[----:B------:R-:W-:Y:S01]  /*2b20*/  LDSM.16.M88.4 R64, [R212+0x7000] ;  /* 0x00700000d440783b */ /* 0x000fe20000000200 */
[C---:B--2--5:R-:W-:Y:S03]  /*2b30*/  HMMA.16816.F32 R32, R12.reuse, R92, RZ ;  /* 0x0000005c0c20723c */ /* 0x064fe600000018ff */
[----:B------:R-:W-:Y:S05]  /*2b40*/  LDSM.16.M88.4 R48, [R212+0x7800] ;  /* 0x00780000d430783b */ /* 0x000fea0000000200 */
[C---:B-1----:R-:W-:Y:S08]  /*2b50*/  HMMA.16816.F32 R24, R12.reuse, R84, RZ ;  /* 0x000000540c18723c */ /* 0x042ff000000018ff */
[C---:B------:R-:W-:Y:S08]  /*2b60*/  HMMA.16816.F32 R16, R12.reuse, R44, RZ ;  /* 0x0000002c0c10723c */ /* 0x040ff000000018ff */
[C---:B------:R-:W-:Y:S08]  /*2b70*/  HMMA.16816.F32 R28, R12.reuse, R94, RZ ;  /* 0x0000005e0c1c723c */ /* 0x040ff000000018ff */
[C---:B------:R-:W-:Y:S08]  /*2b80*/  HMMA.16816.F32 R20, R12.reuse, R86, RZ ;  /* 0x000000560c14723c */ /* 0x040ff000000018ff */
[----:B------:R-:W-:Y:S08]  /*2b90*/  HMMA.16816.F32 R12, R12, R46, RZ ;  /* 0x0000002e0c0c723c */ /* 0x000ff000000018ff */
[----:B----4-:R-:W-:Y:S08]  /*2ba0*/  HMMA.16816.F32 R96, R76, R92, RZ ;  /* 0x0000005c4c60723c */ /* 0x010ff000000018ff */
        /* <DEDUP_REMOVED lines=9> */
[C---:B------:R-:W-:Y:S08]  /*2c40*/  HMMA.16816.F32 R8, R76.reuse, R100, RZ ;  /* 0x000000644c08723c */ /* 0x040ff000000018ff */
[C---:B------:R-:W-:Y:S08]  /*2c50*/  HMMA.16816.F32 R88, R76.reuse, R84, RZ ;  /* 0x000000544c58723c */ /* 0x040ff000000018ff */
[C---:B------:R-:W-:Y:S08]  /*2c60*/  HMMA.16816.F32 R100, R76.reuse, R102, RZ ;  /* 0x000000664c64723c */ /* 0x040ff000000018ff */
[C---:B------:R-:W-:Y:S08]  /*2c70*/  HMMA.16816.F32 R92, R76.reuse, R94, RZ ;  /* 0x0000005e4c5c723c */ /* 0x040ff000000018ff */
[C---:B------:R-:W-:Y:S08]  /*2c80*/  HMMA.16816.F32 R84, R76.reuse, R86, RZ ;  /* 0x000000564c54723c */ /* 0x040ff000000018ff */
[C---:B------:R-:W-:Y:S08]  /*2c90*/  HMMA.16816.F32 R80, R76.reuse, R44, RZ ;  /* 0x0000002c4c50723c */ /* 0x040ff000000018ff */
[----:B------:R-:W-:Y:S01]  /*2ca0*/  HMMA.16816.F32 R76, R76, R46, RZ ;  /* 0x0000002e4c4c723c */ /* 0x000fe200000018ff */
[----:B------:R-:W2:Y:S07]  /*2cb0*/  LDSM.16.M88.4 R44, [R212+0x7c00] ;  /* 0x007c0000d42c783b */ /* 0x000eae0000000200 */
[C---:B---3--:R-:W-:Y:S07]  /*2cc0*/  HMMA.16816.F32 R96, R120.reuse, R112, R96 ;  /* 0x000000707860723c */ /* 0x048fee0000001860 */
[----:B------:R-:W-:Y:S01]  /*2cd0*/  IMAD.U32 R113, RZ, RZ, UR25 ;  /* 0x00000019ff717e24 */ /* 0x000fe2000f8e00ff */
        /* <DEDUP_REMOVED lines=9> */
[-C--:B------:R-:W-:Y:S08]  /*2d70*/  HMMA.16816.F32 R32, R68, R56.reuse, R32 ;  /* 0x000000384420723c */ /* 0x080ff00000001820 */
[----:B-1----:R-:W-:Y:S07]  /*2d80*/  HMMA.16816.F32 R96, R72, R56, R96 ;  /* 0x000000384860723c */ /* 0x002fee0000001860 */
[----:B------:R-:W-:Y:S01]  /*2d90*/  IMAD.SHL.U32 R56, R53, 0x2, RZ ;  /* 0x0000000235387824 */ /* 0x000fe200078e00ff */
[----:B------:R-:W-:Y:S04]  /*2da0*/  HMMA.16816.F32 R40, R68, R64, R40 ;  /* 0x000000404428723c */ /* 0x000fe80000001828 */
[----:B------:R-:W-:-:S04]  /*2db0*/  LOP3.LUT R56, R56, 0x6, RZ, 0xc0, !PT ;  /* 0x0000000638387812 */ /* 0x000fc800078ec0ff */
[----:B------:R-:W-:Y:S01]  /*2dc0*/  HMMA.16816.F32 R24, R68, R48, R24 ;  /* 0x000000304418723c */ /* 0x000fe20000001818 */
[----:B------:R-:W-:-:S04]  /*2dd0*/  IMAD R113, R113, 0x40, R56 ;  /* 0x0000004071717824 */ /* 0x000fc800078e0238 */
[--C-:B------:R-:W-:Y:S01]  /*2de0*/  IMAD.IADD R111, R140, 0x1, -R113.reuse ;  /* 0x000000018c6f7824 */ /* 0x100fe200078e0a71 */
[C---:B------:R-:W-:Y:S01]  /*2df0*/  IADD3 R112, R113.reuse, 0x1, RZ ;  /* 0x0000000171707810 */ /* 0x040fe20007ffe0ff */
[----:B------:R-:W-:Y:S01]  /*2e00*/  IMAD.IADD R131, R142, 0x1, -R113 ;  /* 0x000000018e837824 */ /* 0x000fe200078e0a71 */
[C---:B--2---:R-:W-:Y:S01]  /*2e10*/  HMMA.16816.F32 R16, R68.reuse, R44, R16 ;  /* 0x0000002c4410723c */ /* 0x044fe20000001810 */
[C---:B------:R-:W-:Y:S02]  /*2e20*/  IADD3 R114, R113.reuse, 0x8, RZ ;  /* 0x0000000871727810 */ /* 0x040fe40007ffe0ff */
[--C-:B------:R-:W-:Y:S01]  /*2e30*/  IMAD.IADD R3, R140, 0x1, -R112.reuse ;  /* 0x000000018c037824 */ /* 0x100fe200078e0a70 */
[----:B------:R-:W-:Y:S01]  /*2e40*/  IADD3 R116, R113, 0x9, RZ ;  /* 0x0000000971747810 */ /* 0x000fe20007ffe0ff */
[----:B------:R-:W-:Y:S01]  /*2e50*/  IMAD.IADD R144, R141, 0x1, -R112 ;  /* 0x000000018d907824 */ /* 0x000fe200078e0a70 */
[----:B------:R-:W-:Y:S02]  /*2e60*/  IADD3 R115, R113, 0x10, RZ ;  /* 0x0000001071737810 */ /* 0x000fe40007ffe0ff */
[----:B------:R-:W-:Y:S01]  /*2e70*/  HMMA.16816.F32 R36, R68, R66, R36 ;  /* 0x000000424424723c */ /* 0x000fe20000001824 */
[----:B------:R-:W-:Y:S01]  /*2e80*/  IABS R3, R3 ;  /* 0x0000000300037213 */ /* 0x000fe20000000000 */
[----:B------:R-:W-:Y:S01]  /*2e90*/  IMAD.IADD R148, R141, 0x1, -R116 ;  /* 0x000000018d947824 */ /* 0x000fe200078e0a74 */
[----:B------:R-:W-:-:S02]  /*2ea0*/  IADD3 R117, R113, 0x11, RZ ;  /* 0x0000001171757810 */ /* 0x000fc40007ffe0ff */
[C---:B------:R-:W-:Y:S01]  /*2eb0*/  IADD3 R118, R113.reuse, 0x18, RZ ;  /* 0x0000001871767810 */ /* 0x040fe20007ffe0ff */
[----:B------:R-:W-:Y:S01]  /*2ec0*/  IMAD.MOV.U32 R110, RZ, RZ, R3 ;  /* 0x000000ffff6e7224 */ /* 0x000fe200078e0003 */
[C---:B------:R-:W-:Y:S01]  /*2ed0*/  IADD3 R129, R113.reuse, 0x21, RZ ;  /* 0x0000002171817810 */ /* 0x040fe20007ffe0ff */
[C---:B------:R-:W-:Y:S01]  /*2ee0*/  HMMA.16816.F32 R28, R68.reuse, R58, R28 ;  /* 0x0000003a441c723c */ /* 0x040fe2000000181c */
[C---:B------:R-:W-:Y:S01]  /*2ef0*/  IADD3 R126, R113.reuse, 0x29, RZ ;  /* 0x00000029717e7810 */ /* 0x040fe20007ffe0ff */
[C---:B------:R-:W-:Y:S01]  /*2f00*/  IMAD.IADD R156, R142.reuse, 0x1, -R117 ;  /* 0x000000018e9c7824 */ /* 0x040fe200078e0a75 */
[----:B------:R-:W-:Y:S01]  /*2f10*/  IADD3 R127, R113, 0x19, RZ ;  /* 0x00000019717f7810 */ /* 0x000fe20007ffe0ff */
[--C-:B------:R-:W-:Y:S01]  /*2f20*/  IMAD.IADD R157, R141, 0x1, -R118.reuse ;  /* 0x000000018d9d7824 */ /* 0x100fe200078e0a76 */
[C---:B------:R-:W-:Y:S01]  /*2f30*/  IADD3 R128, R113.reuse, 0x28, RZ ;  /* 0x0000002871807810 */ /* 0x040fe20007ffe0ff */
[C---:B------:R-:W-:Y:S01]  /*2f40*/  IMAD.IADD R158, R142.reuse, 0x1, -R118 ;  /* 0x000000018e9e7824 */ /* 0x040fe200078e0a76 */
[C---:B------:R-:W-:Y:S01]  /*2f50*/  IADD3 R119, R113.reuse, 0x30, RZ ;  /* 0x0000003071777810 */ /* 0x040fe20007ffe0ff */
[----:B------:R-:W-:Y:S01]  /*2f60*/  HMMA.16816.F32 R20, R68, R50, R20 ;  /* 0x000000324414723c */ /* 0x000fe20000001814 */
[C---:B------:R-:W-:Y:S01]  /*2f70*/  IADD3 R132, R113.reuse, 0x31, RZ ;  /* 0x0000003171847810 */ /* 0x040fe20007ffe0ff */
[----:B------:R-:W-:Y:S01]  /*2f80*/  IMAD.IADD R124, R142, 0x1, -R127 ;  /* 0x000000018e7c7824 */ /* 0x000fe200078e0a7f */
[C---:B------:R-:W-:Y:S01]  /*2f90*/  IADD3 R137, R113.reuse, 0x39, RZ ;  /* 0x0000003971897810 */ /* 0x040fe20007ffe0ff */
[----:B------:R-:W-:Y:S01]  /*2fa0*/  I2F R110, R110 ;  /* 0x0000006e006e7306 */ /* 0x000fe20000201400 */
[----:B------:R-:W-:-:S02]  /*2fb0*/  IADD3 R130, R113, 0x20, RZ ;  /* 0x0000002071827810 */ /* 0x000fc40007ffe0ff */
[C---:B------:R-:W-:Y:S01]  /*2fc0*/  IADD3 R135, R113.reuse, 0x38, RZ ;  /* 0x0000003871877810 */ /* 0x040fe20007ffe0ff */
[----:B------:R-:W-:Y:S01]  /*2fd0*/  HMMA.16816.F32 R12, R68, R46, R12 ;  /* 0x0000002e440c723c */ /* 0x000fe2000000180c */
[----:B------:R-:W1:Y:S01]  /*2fe0*/  LDSM.16.M88.4 R68, [R209+0x7400] ;  /* 0x00740000d144783b */ /* 0x000e620000000200 */
[----:B------:R-:W-:Y:S02]  /*2ff0*/  IABS R156, R156 ;  /* 0x0000009c009c7213 */ /* 0x000fe40000000000 */
[----:B------:R-:W-:Y:S01]  /*3000*/  IMAD.IADD R139, R140, 0x1, -R135 ;  /* 0x000000018c8b7824 */ /* 0x000fe200078e0a87 */
[----:B------:R-:W-:Y:S02]  /*3010*/  IABS R111, R111 ;  /* 0x0000006f006f7213 */ /* 0x000fe40000000000 */
[----:B------:R-:W-:Y:S01]  /*3020*/  IABS R131, R131 ;  /* 0x0000008300837213 */ /* 0x000fe20000000000 */
[----:B------:R-:W-:Y:S01]  /*3030*/  HMMA.16816.F32 R92, R72, R58, R92 ;  /* 0x0000003a485c723c */ /* 0x000fe2000000185c */
[----:B------:R-:W-:Y:S01]  /*3040*/  LDSM.16.M88.4 R56, [R211+0x2000] ;  /* 0x00200000d338783b */ /* 0x000fe20000000200 */
[----:B------:R-:W-:Y:S01]  /*3050*/  ISETP.GE.AND P2, PT, R113, UR12, PT ;  /* 0x0000000c71007c0c */ /* 0x000fe2000bf46270 */
[----:B------:R-:W-:Y:S01]  /*3060*/  I2F R111, R111 ;  /* 0x0000006f006f7306 */ /* 0x000fe20000201400 */
[----:B------:R-:W-:-:S02]  /*3070*/  ISETP.GE.AND P6, PT, R116, UR12, PT ;  /* 0x0000000c74007c0c */ /* 0x000fc4000bfc6270 */
[----:B------:R-:W-:Y:S02]  /*3080*/  ISETP.GE.AND P5, PT, R115, UR12, PT ;  /* 0x0000000c73007c0c */ /* 0x000fe4000bfa6270 */
[C---:B------:R-:W-:Y:S01]  /*3090*/  HMMA.16816.F32 R80, R72.reuse, R44, R80 ;  /* 0x0000002c4850723c */ /* 0x040fe20000001850 */
[----:B------:R-:W-:Y:S02]  /*30a0*/  ISETP.GE.AND P0, PT, R114, UR12, PT ;  /* 0x0000000c72007c0c */ /* 0x000fe4000bf06270 */
[----:B------:R-:W-:Y:S01]  /*30b0*/  I2F R131, R131 ;  /* 0x0000008300837306 */ /* 0x000fe20000201400 */
[----:B------:R-:W-:Y:S02]  /*30c0*/  ISETP.GE.AND P1, PT, R112, UR12, PT ;  /* 0x0000000c70007c0c */ /* 0x000fe4000bf26270 */
[----:B------:R-:W-:Y:S02]  /*30d0*/  ISETP.GE.AND P4, PT, R117, UR12, PT ;  /* 0x0000000c75007c0c */ /* 0x000fe4000bf86270 */
[----:B------:R-:W-:Y:S01]  /*30e0*/  HMMA.16816.F32 R120, R72, R46, R120 ;  /* 0x0000002e4878723c */ /* 0x000fe20000001878 */
[----:B------:R-:W2:Y:S01]  /*30f0*/  LDSM.16.M88.4 R44, [R209+0x7800] ;  /* 0x00780000d12c783b */ /* 0x000ea20000000200 */
[----:B------:R-:W-:-:S02]  /*3100*/  ISETP.GE.AND P3, PT, R118, UR12, PT ;  /* 0x0000000c76007c0c */ /* 0x000fc4000bf66270 */
[----:B------:R-:W-:Y:S02]  /*3110*/  IABS R148, R148 ;  /* 0x0000009400947213 */ /* 0x000fe40000000000 */
[----:B------:R-:W-:Y:S02]  /*3120*/  IABS R139, R139 ;  /* 0x0000008b008b7213 */ /* 0x000fe40000000000 */
[C---:B------:R-:W-:Y:S02]  /*3130*/  HMMA.16816.F32 R88, R72.reuse, R48, R88 ;  /* 0x000000304858723c */ /* 0x040fe40000001858 */
[----:B------:R-:W3:Y:S06]  /*3140*/  I2F R148, R148 ;  /* 0x0000009400947306 */ /* 0x000eec0000201400 */
[C---:B------:R-:W-:Y:S01]  /*3150*/  HMMA.16816.F32 R84, R72.reuse, R50, R84 ;  /* 0x000000324854723c */ /* 0x040fe20000001854 */
[----:B------:R-:W4:Y:S01]  /*3160*/  LDSM.16.M88.4 R48, [R209+0x7c00] ;  /* 0x007c0000d130783b */ /* 0x000f220000000200 */
[----:B------:R-:W-:Y:S06]  /*3170*/  I2F R139, R139 ;  /* 0x0000008b008b7306 */ /* 0x000fec0000201400 */
[C---:B------:R-:W-:Y:S07]  /*3180*/  HMMA.16816.F32 R8, R72.reuse, R64, R8 ;  /* 0x000000404808723c */ /* 0x040fee0000001808 */
[C---:B------:R-:W-:Y:S01]  /*3190*/  IMAD.IADD R64, R140.reuse, 0x1, -R114 ;  /* 0x000000018c407824 */ /* 0x040fe200078e0a72 */
[----:B------:R-:W-:Y:S01]  /*31a0*/  HMMA.16816.F32 R100, R72, R66, R100 ;  /* 0x000000424864723c */ /* 0x000fe20000001864 */
[C---:B------:R-:W-:Y:S01]  /*31b0*/  IMAD.IADD R65, R140.reuse, 0x1, -R118 ;  /* 0x000000018c417824 */ /* 0x040fe200078e0a76 */
[----:B------:R-:W-:Y:S02]  /*31c0*/  LDSM.16.M88.4 R72, [R213+0x5000] ;  /* 0x00500000d548783b */ /* 0x000fe40000000200 */
[----:B------:R-:W-:Y:S01]  /*31d0*/  IABS R3, R64 ;  /* 0x0000004000037213 */ /* 0x000fe20000000000 */
[----:B------:R-:W-:-:S03]  /*31e0*/  IMAD.IADD R64, R140, 0x1, -R116 ;  /* 0x000000018c407824 */ /* 0x000fc600078e0a74 */
[----:B-1----:R-:W-:Y:S01]  /*31f0*/  HMMA.16816.F32 R32, R104, R68, R32 ;  /* 0x000000446820723c */ /* 0x002fe20000001820 */
[----:B------:R-:W-:Y:S01]  /*3200*/  IMAD.MOV.U32 R109, RZ, RZ, R3 ;  /* 0x000000ffff6d7224 */ /* 0x000fe200078e0003 */
[----:B------:R-:W-:Y:S01]  /*3210*/  IABS R3, R64 ;  /* 0x0000004000037213 */ /* 0x000fe20000000000 */
[----:B------:R-:W-:-:S04]  /*3220*/  IMAD.IADD R64, R140, 0x1, -R115 ;  /* 0x000000018c407824 */ /* 0x000fc800078e0a73 */
[----:B------:R-:W-:Y:S01]  /*3230*/  IMAD.MOV.U32 R108, RZ, RZ, R3 ;  /* 0x000000ffff6c7224 */ /* 0x000fe200078e0003 */
[----:B------:R-:W-:Y:S01]  /*3240*/  IABS R3, R64 ;  /* 0x0000004000037213 */ /* 0x000fe20000000000 */
[----:B------:R-:W-:Y:S01]  /*3250*/  IMAD.IADD R64, R140, 0x1, -R117 ;  /* 0x000000018c407824 */ /* 0x000fe200078e0a75 */
[----:B--2---:R-:W-:Y:S01]  /*3260*/  HMMA.16816.F32 R24, R104, R44, R24 ;  /* 0x0000002c6818723c */ /* 0x004fe20000001818 */
[----:B------:R-:W-:Y:S03]  /*3270*/  I2F R109, R109 ;  /* 0x0000006d006d7306 */ /* 0x000fe60000201400 */
[----:B------:R-:W-:-:S04]  /*3280*/  IABS R64, R64 ;  /* 0x0000004000407213 */ /* 0x000fc80000000000 */
[C---:B------:R-:W-:Y:S01]  /*3290*/  HMMA.16816.F32 R96, R56.reuse, R68, R96 ;  /* 0x000000443860723c */ /* 0x040fe20000001860 */
[----:B------:R-:W-:Y:S06]  /*32a0*/  I2F R3, R3 ;  /* 0x0000000300037306 */ /* 0x000fec0000201400 */
[C---:B------:R-:W-:Y:S01]  /*32b0*/  IMAD.IADD R68, R140.reuse, 0x1, -R129 ;  /* 0x000000018c447824 */ /* 0x040fe200078e0a81 */
[----:B------:R-:W-:Y:S01]  /*32c0*/  HMMA.16816.F32 R88, R56, R44, R88 ;  /* 0x0000002c3858723c */ /* 0x000fe20000001858 */
[----:B------:R-:W-:Y:S01]  /*32d0*/  IMAD.IADD R69, R140, 0x1, -R128 ;  /* 0x000000018c457824 */ /* 0x000fe200078e0a80 */
[----:B------:R-:W-:Y:S02]  /*32e0*/  I2F R108, R108 ;  /* 0x0000006c006c7306 */ /* 0x000fe40000201400 */
[----:B------:R-:W-:-:S03]  /*32f0*/  IABS R68, R68 ;  /* 0x0000004400447213 */ /* 0x000fc60000000000 */
[C---:B------:R-:W-:Y:S01]  /*3300*/  IMAD.IADD R44, R140.reuse, 0x1, -R126 ;  /* 0x000000018c2c7824 */ /* 0x040fe200078e0a7e */
[----:B------:R-:W-:Y:S01]  /*3310*/  HMMA.16816.F32 R40, R104, R76, R40 ;  /* 0x0000004c6828723c */ /* 0x000fe20000001828 */
[----:B------:R-:W-:-:S03]  /*3320*/  IMAD.IADD R45, R140, 0x1, -R119 ;  /* 0x000000018c2d7824 */ /* 0x000fc600078e0a77 */
[----:B------:R-:W-:-:S04]  /*3330*/  IABS R44, R44 ;  /* 0x0000002c002c7213 */ /* 0x000fc80000000000 */
[C---:B------:R-:W-:Y:S08]  /*3340*/  HMMA.16816.F32 R36, R104.reuse, R78, R36 ;  /* 0x0000004e6824723c */ /* 0x040ff00000001824 */
[C---:B------:R-:W-:Y:S08]  /*3350*/  HMMA.16816.F32 R28, R104.reuse, R70, R28 ;  /* 0x00000046681c723c */ /* 0x040ff0000000181c */
[C---:B----4-:R-:W-:Y:S08]  /*3360*/  HMMA.16816.F32 R16, R104.reuse, R48, R16 ;  /* 0x000000306810723c */ /* 0x050ff00000001810 */
[C---:B------:R-:W-:Y:S08]  /*3370*/  HMMA.16816.F32 R20, R104.reuse, R46, R20 ;  /* 0x0000002e6814723c */ /* 0x040ff00000001814 */
[----:B------:R-:W-:Y:S07]  /*3380*/  HMMA.16816.F32 R12, R104, R50, R12 ;  /* 0x00000032680c723c */ /* 0x000fee000000180c */
[----:B------:R-:W-:Y:S01]  /*3390*/  IMAD.MOV.U32 R104, RZ, RZ, R64 ;  /* 0x000000ffff687224 */ /* 0x000fe200078e0040 */
[----:B------:R-:W-:Y:S01]  /*33a0*/  IABS R64, R65 ;  /* 0x0000004100407213 */ /* 0x000fe20000000000 */
[----:B------:R-:W-:Y:S01]  /*33b0*/  HMMA.16816.F32 R80, R56, R48, R80 ;  /* 0x000000303850723c */ /* 0x000fe20000001850 */
[----:B------:R-:W-:-:S02]  /*33c0*/  IMAD.IADD R65, R140, 0x1, -R127 ;  /* 0x000000018c417824 */ /* 0x000fc400078e0a7f */
[----:B------:R-:W-:Y:S01]  /*33d0*/  IMAD.MOV.U32 R106, RZ, RZ, R44 ;  /* 0x000000ffff6a7224 */ /* 0x000fe200078e002c */
[----:B------:R-:W-:Y:S01]  /*33e0*/  IABS R44, R45 ;  /* 0x0000002d002c7213 */ /* 0x000fe20000000000 */
[C---:B------:R-:W-:Y:S01]  /*33f0*/  IMAD.IADD R105, R140.reuse, 0x1, -R130 ;  /* 0x000000018c697824 */ /* 0x040fe200078e0a82 */
[----:B------:R-:W-:Y:S01]  /*3400*/  I2F R104, R104 ;  /* 0x0000006800687306 */ /* 0x000fe20000201400 */
[----:B------:R-:W-:Y:S01]  /*3410*/  IMAD.IADD R48, R140, 0x1, -R132 ;  /* 0x000000018c307824 */ /* 0x000fe200078e0a84 */
[C---:B------:R-:W-:Y:S01]  /*3420*/  HMMA.16816.F32 R8, R56.reuse, R76, R8 ;  /* 0x0000004c3808723c */ /* 0x040fe20000001808 */
[----:B------:R-:W-:Y:S01]  /*3430*/  IMAD.MOV.U32 R133, RZ, RZ, R44 ;  /* 0x000000ffff857224 */ /* 0x000fe200078e002c */
[----:B------:R-:W-:Y:S01]  /*3440*/  IABS R105, R105 ;  /* 0x0000006900697213 */ /* 0x000fe20000000000 */
[----:B------:R-:W-:Y:S01]  /*3450*/  IMAD.IADD R107, R141, 0x1, -R113 ;  /* 0x000000018d6b7824 */ /* 0x000fe200078e0a71 */
[----:B------:R-:W-:Y:S02]  /*3460*/  IABS R48, R48 ;  /* 0x0000003000307213 */ /* 0x000fe40000000000 */
[----:B------:R-:W-:Y:S01]  /*3470*/  I2F R106, R106 ;  /* 0x0000006a006a7306 */ /* 0x000fe20000201400 */
[----:B------:R-:W-:Y:S01]  /*3480*/  IMAD.MOV.U32 R77, RZ, RZ, R64 ;  /* 0x000000ffff4d7224 */ /* 0x000fe200078e0040 */
[----:B------:R-:W-:Y:S01]  /*3490*/  HMMA.16816.F32 R100, R56, R78, R100 ;  /* 0x0000004e3864723c */ /* 0x000fe20000001864 */
[----:B------:R-:W-:-:S02]  /*34a0*/  IABS R64, R65 ;  /* 0x0000004100407213 */ /* 0x000fc40000000000 */
[----:B------:R-:W-:-:S03]  /*34b0*/  IABS R107, R107 ;  /* 0x0000006b006b7213 */ /* 0x000fc60000000000 */
[----:B------:R1:W-:Y:S01]  /*34c0*/  I2F R76, R64 ;  /* 0x00000040004c7306 */ /* 0x0003e20000201400 */
[----:B------:R-:W-:Y:S01]  /*34d0*/  IMAD.MOV.U32 R78, RZ, RZ, R68 ;  /* 0x000000ffff4e7224 */ /* 0x000fe200078e0044 */
[----:B------:R-:W-:Y:S01]  /*34e0*/  HMMA.16816.F32 R92, R56, R70, R92 ;  /* 0x00000046385c723c */ /* 0x000fe2000000185c */
[----:B------:R-:W-:-:S05]  /*34f0*/  IABS R68, R69 ;  /* 0x0000004500447213 */ /* 0x000fca0000000000 */
[----:B------:R-:W-:Y:S01]  /*3500*/  IMAD.MOV.U32 R79, RZ, RZ, R68 ;  /* 0x000000ffff4f7224 */ /* 0x000fe200078e0044 */
[----:B------:R2:W-:Y:S01]  /*3510*/  I2F R136, R48 ;  /* 0x0000003000887306 */ /* 0x0005e20000201400 */
[C---:B------:R-:W-:Y:S01]  /*3520*/  HMMA.16816.F32 R84, R56.reuse, R46, R84 ;  /* 0x0000002e3854723c */ /* 0x040fe20000001854 */
[----:B------:R-:W4:Y:S04]  /*3530*/  LDSM.16.M88.4 R68, [R212+0x8400] ;  /* 0x00840000d444783b */ /* 0x000f280000000200 */
[----:B------:R-:W-:Y:S02]  /*3540*/  LDSM.16.M88.4 R44, [R212+0x8800] ;  /* 0x00880000d42c783b */ /* 0x000fe40000000200 */
[----:B------:R-:W-:Y:S01]  /*3550*/  I2F R107, R107 ;  /* 0x0000006b006b7306 */ /* 0x000fe20000201400 */
[----:B------:R-:W-:Y:S01]  /*3560*/  HMMA.16816.F32 R120, R56, R50, R120 ;  /* 0x000000323878723c */ /* 0x000fe20000001878 */
[----:B-1----:R-:W1:Y:S06]  /*3570*/  LDSM.16.M88.4 R64, [R212+0x8000] ;  /* 0x00800000d440783b */ /* 0x002e6c0000000200 */
[C---:B------:R-:W-:Y:S01]  /*3580*/  IMAD.IADD R56, R140.reuse, 0x1, -R137 ;  /* 0x000000018c387824 */ /* 0x040fe200078e0a89 */
[----:B--2---:R-:W2:Y:S01]  /*3590*/  LDSM.16.M88.4 R48, [R212+0x8c00] ;  /* 0x008c0000d430783b */ /* 0x004ea20000000200 */
[----:B------:R-:W-:Y:S01]  /*35a0*/  IADD3 R140, R140, 0x48, RZ ;  /* 0x000000488c8c7810 */ /* 0x000fe20007ffe0ff */
[----:B------:R-:W-:Y:S02]  /*35b0*/  I2F R77, R77 ;  /* 0x0000004d004d7306 */ /* 0x000fe40000201400 */
[----:B------:R-:W-:-:S02]  /*35c0*/  IABS R56, R56 ;  /* 0x0000003800387213 */ /* 0x000fc40000000000 */
[C---:B------:R-:W-:Y:S02]  /*35d0*/  IMAD.IADD R145, R140.reuse, 0x1, -R112 ;  /* 0x000000018c917824 */ /* 0x040fe400078e0a70 */
[----:B------:R-:W-:Y:S02]  /*35e0*/  IMAD.IADD R134, R140, 0x1, -R113 ;  /* 0x000000018c867824 */ /* 0x000fe400078e0a71 */
[----:B------:R5:W-:Y:S01]  /*35f0*/  I2F R138, R56 ;  /* 0x00000038008a7306 */ /* 0x000be20000201400 */
[----:B------:R-:W-:Y:S02]  /*3600*/  IABS R145, R145 ;  /* 0x0000009100917213 */ /* 0x000fe40000000000 */
[----:B------:R-:W-:-:S05]  /*3610*/  IABS R134, R134 ;  /* 0x0000008600867213 */ /* 0x000fca0000000000 */
[----:B------:R-:W-:Y:S01]  /*3620*/  I2F R146, R145 ;  /* 0x0000009100927306 */ /* 0x000fe20000201400 */
[----:B------:R-:W-:Y:S01]  /*3630*/  IMAD.MOV.U32 R143, RZ, RZ, R134 ;  /* 0x000000ffff8f7224 */ /* 0x000fe200078e0086 */
[----:B------:R-:W-:Y:S01]  /*3640*/  IABS R134, R144 ;  /* 0x0000009000867213 */ /* 0x000fe20000000000 */
[----:B------:R-:W-:Y:S01]  /*3650*/  IMAD.IADD R144, R142, 0x1, -R112 ;  /* 0x000000018e907824 */ /* 0x000fe200078e0a70 */
[----:B----4-:R-:W-:Y:S01]  /*3660*/  HMMA.16816.F32 R32, R72, R68, R32 ;  /* 0x000000444820723c */ /* 0x010fe20000001820 */
[----:B-----5:R-:W4:Y:S03]  /*3670*/  LDSM.16.M88.4 R56, [R213+0x4000] ;  /* 0x00400000d538783b */ /* 0x020f260000000200 */
[----:B------:R-:W5:Y:S01]  /*3680*/  I2F R143, R143 ;  /* 0x0000008f008f7306 */ /* 0x000f620000201400 */
[----:B------:R-:W-:-:S03]  /*3690*/  IABS R144, R144 ;  /* 0x0000009000907213 */ /* 0x000fc60000000000 */
[C---:B-1----:R-:W-:Y:S04]  /*36a0*/  HMMA.16816.F32 R40, R72.reuse, R64, R40 ;  /* 0x000000404828723c */ /* 0x042fe80000001828 */
[----:B------:R-:W-:Y:S04]  /*36b0*/  I2F R144, R144 ;  /* 0x0000009000907306 */ /* 0x000fe80000201400 */
[C---:B------:R-:W-:Y:S04]  /*36c0*/  HMMA.16816.F32 R36, R72.reuse, R66, R36 ;  /* 0x000000424824723c */ /* 0x040fe80000001824 */
[----:B------:R-:W-:Y:S04]  /*36d0*/  I2F R134, R134 ;  /* 0x0000008600867306 */ /* 0x000fe80000201400 */
[C---:B------:R-:W-:Y:S04]  /*36e0*/  HMMA.16816.F32 R28, R72.reuse, R70, R28 ;  /* 0x00000046481c723c */ /* 0x040fe8000000181c */
[----:B------:R-:W-:Y:S04]  /*36f0*/  I2F R105, R105 ;  /* 0x0000006900697306 */ /* 0x000fe80000201400 */
[C---:B------:R-:W-:Y:S04]  /*3700*/  HMMA.16816.F32 R24, R72.reuse, R44, R24 ;  /* 0x0000002c4818723c */ /* 0x040fe80000001818 */
[----:B------:R-:W-:Y:S04]  /*3710*/  I2F R78, R78 ;  /* 0x0000004e004e7306 */ /* 0x000fe80000201400 */
[C---:B------:R-:W-:Y:S04]  /*3720*/  HMMA.16816.F32 R20, R72.reuse, R46, R20 ;  /* 0x0000002e4814723c */ /* 0x040fe80000001814 */
[----:B------:R-:W-:Y:S04]  /*3730*/  I2F R79, R79 ;  /* 0x0000004f004f7306 */ /* 0x000fe80000201400 */
[C---:B--2---:R-:W-:Y:S04]  /*3740*/  HMMA.16816.F32 R16, R72.reuse, R48, R16 ;  /* 0x000000304810723c */ /* 0x044fe80000001810 */
[----:B------:R-:W-:Y:S04]  /*3750*/  I2F R133, R133 ;  /* 0x0000008500857306 */ /* 0x000fe80000201400 */
[----:B------:R-:W-:Y:S07]  /*3760*/  HMMA.16816.F32 R12, R72, R50, R12 ;  /* 0x00000032480c723c */ /* 0x000fee000000180c */
[----:B------:R-:W-:Y:S01]  /*3770*/  IMAD.IADD R72, R141, 0x1, -R114 ;  /* 0x000000018d487824 */ /* 0x000fe200078e0a72 */
[----:B----4-:R-:W-:Y:S04]  /*3780*/  HMMA.16816.F32 R8, R56, R64, R8 ;  /* 0x000000403808723c */ /* 0x010fe80000001808 */
[----:B------:R-:W-:-:S03]  /*3790*/  IABS R72, R72 ;  /* 0x0000004800487213 */ /* 0x000fc60000000000 */
[--C-:B------:R-:W-:Y:S01]  /*37a0*/  IMAD.IADD R64, R142, 0x1, -R114.reuse ;  /* 0x000000018e407824 */ /* 0x100fe200078e0a72 */
[----:B------:R1:W-:Y:S01]  /*37b0*/  I2F R145, R72 ;  /* 0x0000004800917306 */ /* 0x0003e20000201400 */
[----:B------:R-:W-:Y:S01]  /*37c0*/  IMAD.IADD R65, R140, 0x1, -R114 ;  /* 0x000000018c417824 */ /* 0x000fe200078e0a72 */
[----:B------:R-:W-:Y:S02]  /*37d0*/  HMMA.16816.F32 R100, R56, R66, R100 ;  /* 0x000000423864723c */ /* 0x000fe40000001864 */
[----:B------:R-:W-:-:S05]  /*37e0*/  IABS R64, R64 ;  /* 0x0000004000407213 */ /* 0x000fca0000000000 */
[----:B------:R-:W-:Y:S01]  /*37f0*/  IMAD.MOV.U32 R147, RZ, RZ, R64 ;  /* 0x000000ffff937224 */ /* 0x000fe200078e0040 */
[----:B------:R-:W-:Y:S01]  /*3800*/  IABS R64, R65 ;  /* 0x0000004100407213 */ /* 0x000fe20000000000 */
[----:B------:R-:W-:Y:S03]  /*3810*/  HMMA.16816.F32 R96, R56, R68, R96 ;  /* 0x000000443860723c */ /* 0x000fe60000001860 */
[----:B------:R2:W-:Y:S01]  /*3820*/  I2F R149, R64 ;  /* 0x0000004000957306 */ /* 0x0005e20000201400 */
[----:B-1----:R-:W-:-:S04]  /*3830*/  IMAD.IADD R72, R142, 0x1, -R116 ;  /* 0x000000018e487824 */ /* 0x002fc800078e0a74 */
[C---:B------:R-:W-:Y:S01]  /*3840*/  HMMA.16816.F32 R92, R56.reuse, R70, R92 ;  /* 0x00000046385c723c */ /* 0x040fe2000000185c */
[----:B------:R-:W-:Y:S01]  /*3850*/  LDSM.16.M88.4 R68, [R209+0x8000] ;  /* 0x00800000d144783b */ /* 0x000fe20000000200 */
[----:B------:R-:W-:Y:S01]  /*3860*/  IABS R72, R72 ;  /* 0x0000004800487213 */ /* 0x000fe20000000000 */
[----:B------:R-:W-:Y:S04]  /*3870*/  I2F R147, R147 ;  /* 0x0000009300937306 */ /* 0x000fe80000201400 */
[----:B------:R-:W-:Y:S01]  /*3880*/  IMAD.MOV.U32 R150, RZ, RZ, R72 ;  /* 0x000000ffff967224 */ /* 0x000fe200078e0048 */
[C---:B------:R-:W-:Y:S01]  /*3890*/  HMMA.16816.F32 R88, R56.reuse, R44, R88 ;  /* 0x0000002c3858723c */ /* 0x040fe20000001858 */
[----:B------:R-:W1:Y:S04]  /*38a0*/  LDSM.16.M88.4 R72, [R211+0x4000] ;  /* 0x00400000d348783b */ /* 0x000e680000000200 */
[----:B--2---:R-:W2:Y:S01]  /*38b0*/  LDSM.16.M88.4 R64, [R211+0x5000] ;  /* 0x00500000d340783b */ /* 0x004ea20000000200 */
[----:B------:R-:W-:Y:S01]  /*38c0*/  I2F R150, R150 ;  /* 0x0000009600967306 */ /* 0x000fe20000201400 */
[----:B------:R-:W-:Y:S01]  /*38d0*/  IMAD.IADD R44, R140, 0x1, -R116 ;  /* 0x000000018c2c7824 */ /* 0x000fe200078e0a74 */
[----:B------:R-:W-:Y:S01]  /*38e0*/  HMMA.16816.F32 R84, R56, R46, R84 ;  /* 0x0000002e3854723c */ /* 0x000fe20000001854 */
[----:B------:R-:W-:-:S03]  /*38f0*/  IMAD.IADD R45, R141, 0x1, -R115 ;  /* 0x000000018d2d7824 */ /* 0x000fc600078e0a73 */
[----:B------:R-:W-:Y:S02]  /*3900*/  IABS R44, R44 ;  /* 0x0000002c002c7213 */ /* 0x000fe40000000000 */
[----:B------:R-:W-:Y:S02]  /*3910*/  IABS R153, R45 ;  /* 0x0000002d00997213 */ /* 0x000fe40000000000 */
[C---:B------:R-:W-:Y:S01]  /*3920*/  HMMA.16816.F32 R80, R56.reuse, R48, R80 ;  /* 0x000000303850723c */ /* 0x040fe20000001850 */
[----:B------:R-:W-:Y:S02]  /*3930*/  IMAD.MOV.U32 R152, RZ, RZ, R44 ;  /* 0x000000ffff987224 */ /* 0x000fe400078e002c */
[--C-:B------:R-:W-:Y:S01]  /*3940*/  IMAD.IADD R44, R142, 0x1, -R115.reuse ;  /* 0x000000018e2c7824 */ /* 0x100fe200078e0a73 */
[----:B------:R-:W-:Y:S03]  /*3950*/  I2F R153, R153 ;  /* 0x0000009900997306 */ /* 0x000fe60000201400 */
[----:B------:R-:W-:Y:S01]  /*3960*/  IMAD.IADD R49, R140, 0x1, -R115 ;  /* 0x000000018c317824 */ /* 0x000fe200078e0a73 */
[----:B------:R-:W-:Y:S01]  /*3970*/  HMMA.16816.F32 R120, R56, R50, R120 ;  /* 0x000000323878723c */ /* 0x000fe20000001878 */
[----:B------:R-:W-:-:S02]  /*3980*/  IABS R48, R44 ;  /* 0x0000002c00307213 */ /* 0x000fc40000000000 */
[----:B------:R-:W4:Y:S01]  /*3990*/  LDSM.16.M88.4 R44, [R209+0x8400] ;  /* 0x00840000d12c783b */ /* 0x000f220000000200 */
[----:B------:R-:W2:Y:S02]  /*39a0*/  I2F R152, R152 ;  /* 0x0000009800987306 */ /* 0x000ea40000201400 */
[----:B------:R-:W-:Y:S01]  /*39b0*/  IMAD.MOV.U32 R151, RZ, RZ, R48 ;  /* 0x000000ffff977224 */ /* 0x000fe200078e0030 */
[----:B------:R-:W-:Y:S01]  /*39c0*/  IABS R48, R49 ;  /* 0x0000003100307213 */ /* 0x000fe20000000000 */
[----:B------:R-:W-:-:S04]  /*39d0*/  IMAD.IADD R56, R141, 0x1, -R117 ;  /* 0x000000018d387824 */ /* 0x000fc800078e0a75 */
[----:B------:R3:W-:Y:S01]  /*39e0*/  I2F R155, R48 ;  /* 0x00000030009b7306 */ /* 0x0007e20000201400 */
[----:B------:R-:W-:Y:S01]  /*39f0*/  IABS R56, R56 ;  /* 0x0000003800387213 */ /* 0x000fe20000000000 */
[----:B-1----:R-:W-:Y:S06]  /*3a00*/  HMMA.16816.F32 R100, R72, R70, R100 ;  /* 0x000000464864723c */ /* 0x002fec0000001864 */
[----:B------:R1:W-:Y:S02]  /*3a10*/  I2F R154, R56 ;  /* 0x00000038009a7306 */ /* 0x0003e40000201400 */
[C---:B--2---:R-:W-:Y:S01]  /*3a20*/  HMMA.16816.F32 R40, R64.reuse, R68, R40 ;  /* 0x000000444028723c */ /* 0x044fe20000001828 */
[----:B---3--:R-:W2:Y:S05]  /*3a30*/  LDSM.16.M88.4 R48, [R209+0x8800] ;  /* 0x00880000d130783b */ /* 0x008eaa0000000200 */
[----:B------:R-:W3:Y:S02]  /*3a40*/  I2F R151, R151 ;  /* 0x0000009700977306 */ /* 0x000ee40000201400 */
[----:B------:R-:W-:Y:S07]  /*3a50*/  HMMA.16816.F32 R36, R64, R70, R36 ;  /* 0x000000464024723c */ /* 0x000fee0000001824 */
[----:B------:R-:W-:Y:S01]  /*3a60*/  IMAD.IADD R70, R142, 0x1, -R130 ;  /* 0x000000018e467824 */ /* 0x000fe200078e0a82 */
[----:B-1----:R-:W-:Y:S01]  /*3a70*/  HMMA.16816.F32 R56, R72, R68, R8 ;  /* 0x000000444838723c */ /* 0x002fe20000001808 */
[----:B------:R-:W1:Y:S01]  /*3a80*/  LDSM.16.M88.4 R8, [R209+0x8c00] ;  /* 0x008c0000d108783b */ /* 0x000e620000000200 */
[----:B------:R-:W-:Y:S01]  /*3a90*/  FFMA.FTZ R103, R148, -UR4, R103 ;  /* 0x8000000494677c23 */ /* 0x000fe20008010067 */
[----:B------:R-:W-:-:S04]  /*3aa0*/  DEPBAR.LE SB0, 0x0 ;  /* 0x000080000000791a */ /* 0x000fc80000000000 */
[----:B------:R-:W-:Y:S01]  /*3ab0*/  IMAD.IADD R69, R140, 0x1, -R117 ;  /* 0x000000018c457824 */ /* 0x000fe200078e0a75 */
[C---:B----4-:R-:W-:Y:S01]  /*3ac0*/  HMMA.16816.F32 R96, R72.reuse, R44, R96 ;  /* 0x0000002c4860723c */ /* 0x050fe20000001860 */
[----:B------:R-:W-:Y:S01]  /*3ad0*/  IMAD.MOV.U32 R68, RZ, RZ, R156 ;  /* 0x000000ffff447224 */ /* 0x000fe200078e009c */
[----:B------:R-:W-:Y:S01]  /*3ae0*/  IABS R70, R70 ;  /* 0x0000004600467213 */ /* 0x000fe20000000000 */
[----:B-----5:R-:W-:Y:S01]  /*3af0*/  FFMA.FTZ R42, R143, -UR4, R42 ;  /* 0x800000048f2a7c23 */ /* 0x020fe2000801002a */
[----:B------:R-:W-:Y:S01]  /*3b00*/  IABS R69, R69 ;  /* 0x0000004500457213 */ /* 0x000fe20000000000 */
[----:B------:R-:W-:Y:S02]  /*3b10*/  FFMA.FTZ R43, R146, -UR4, R43 ;  /* 0x80000004922b7c23 */ /* 0x000fe4000801002b */
[----:B------:R-:W-:Y:S01]  /*3b20*/  I2F R68, R68 ;  /* 0x0000004400447306 */ /* 0x000fe20000201400 */
[----:B------:R-:W-:Y:S01]  /*3b30*/  HMMA.16816.F32 R92, R72, R46, R92 ;  /* 0x0000002e485c723c */ /* 0x000fe2000000185c */
[----:B------:R-:W-:Y:S01]  /*3b40*/  IMAD.MOV.U32 R156, RZ, RZ, R69 ;  /* 0x000000ffff9c7224 */ /* 0x000fe200078e0045 */
[----:B------:R-:W-:Y:S01]  /*3b50*/  IABS R69, R157 ;  /* 0x0000009d00457213 */ /* 0x000fe20000000000 */
[----:B------:R-:W-:Y:S01]  /*3b60*/  FFMA.FTZ R39, R152, -UR4, R39 ;  /* 0x8000000498277c23 */ /* 0x000fe20008010027 */
[----:B------:R-:W-:Y:S01]  /*3b70*/  FSEL R152, R103, -INF , !P6 ;  /* 0xff80000067987808 */ /* 0x000fe20007000000 */
[----:B------:R-:W-:-:S02]  /*3b80*/  FFMA.FTZ R115, R150, -UR4, R37 ;  /* 0x8000000496737c23 */ /* 0x000fc40008010025 */
[----:B------:R-:W-:Y:S01]  /*3b90*/  IMAD.MOV.U32 R157, RZ, RZ, R69 ;  /* 0x000000ffff9d7224 */ /* 0x000fe200078e0045 */
[----:B------:R-:W-:Y:S01]  /*3ba0*/  IABS R69, R158 ;  /* 0x0000009e00457213 */ /* 0x000fe20000000000 */
[C---:B------:R-:W-:Y:S01]  /*3bb0*/  IMAD.IADD R158, R140.reuse, 0x1, -R118 ;  /* 0x000000018c9e7824 */ /* 0x040fe200078e0a76 */
[----:B------:R-:W-:Y:S01]  /*3bc0*/  HMMA.16816.F32 R32, R64, R44, R32 ;  /* 0x0000002c4020723c */ /* 0x000fe20000001820 */
[----:B------:R-:W-:Y:S01]  /*3bd0*/  FFMA.FTZ R56, R111, -UR4, R56 ;  /* 0x800000046f387c23 */ /* 0x000fe20008010038 */
[----:B------:R-:W4:Y:S01]  /*3be0*/  I2F R156, R156 ;  /* 0x0000009c009c7306 */ /* 0x000f220000201400 */
[----:B------:R-:W-:Y:S01]  /*3bf0*/  IMAD.MOV.U32 R159, RZ, RZ, R69 ;  /* 0x000000ffff9f7224 */ /* 0x000fe200078e0045 */
[----:B------:R-:W-:Y:S01]  /*3c00*/  IABS R69, R158 ;  /* 0x0000009e00457213 */ /* 0x000fe20000000000 */
[----:B------:R-:W-:Y:S01]  /*3c10*/  IMAD.IADD R158, R141, 0x1, -R127 ;  /* 0x000000018d9e7824 */ /* 0x000fe200078e0a7f */
[----:B------:R-:W-:Y:S01]  /*3c20*/  FSEL R115, R115, -INF , !P6 ;  /* 0xff80000073737808 */ /* 0x000fe20007000000 */
[----:B------:R-:W-:Y:S01]  /*3c30*/  FFMA.FTZ R58, R107, -UR4, R58 ;  /* 0x800000046b3a7c23 */ /* 0x000fe2000801003a */
[C---:B--2---:R-:W-:Y:S01]  /*3c40*/  HMMA.16816.F32 R88, R72.reuse, R48, R88 ;  /* 0x000000304858723c */ /* 0x044fe20000001858 */
[----:B------:R-:W-:Y:S01]  /*3c50*/  IMAD.MOV.U32 R160, RZ, RZ, R69 ;  /* 0x000000ffffa07224 */ /* 0x000fe200078e0045 */
[----:B------:R-:W-:Y:S01]  /*3c60*/  IABS R69, R158 ;  /* 0x0000009e00457213 */ /* 0x000fe20000000000 */
[----:B------:R-:W-:Y:S01]  /*3c70*/  FFMA.FTZ R107, R131, -UR4, R40 ;  /* 0x80000004836b7c23 */ /* 0x000fe20008010028 */
[----:B------:R-:W-:Y:S01]  /*3c80*/  I2F R159, R159 ;  /* 0x0000009f009f7306 */ /* 0x000fe20000201400 */
[----:B------:R-:W-:Y:S01]  /*3c90*/  IMAD.IADD R40, R141, 0x1, -R129 ;  /* 0x000000018d287824 */ /* 0x000fe200078e0a81 */
[----:B------:R-:W-:Y:S01]  /*3ca0*/  FSEL R45, R43, -INF , !P1 ;  /* 0xff8000002b2d7808 */ /* 0x000fe20004800000 */
[----:B------:R-:W-:Y:S01]  /*3cb0*/  IMAD.MOV.U32 R158, RZ, RZ, R69 ;  /* 0x000000ffff9e7224 */ /* 0x000fe200078e0045 */
[----:B------:R-:W-:Y:S01]  /*3cc0*/  IABS R69, R124 ;  /* 0x0000007c00457213 */ /* 0x000fe20000000000 */
[----:B------:R-:W-:Y:S01]  /*3cd0*/  IMAD.IADD R124, R140, 0x1, -R127 ;  /* 0x000000018c7c7824 */ /* 0x000fe200078e0a7f */
[C---:B------:R-:W-:Y:S01]  /*3ce0*/  HMMA.16816.F32 R84, R72.reuse, R50, R84 ;  /* 0x000000324854723c */ /* 0x040fe20000001854 */
[----:B------:R-:W-:Y:S01]  /*3cf0*/  FSEL R107, R107, -INF , !P2 ;  /* 0xff8000006b6b7808 */ /* 0x000fe20005000000 */
[----:B------:R-:W2:Y:S01]  /*3d00*/  I2F R157, R157 ;  /* 0x0000009d009d7306 */ /* 0x000ea20000201400 */
[----:B------:R-:W-:Y:S01]  /*3d10*/  IMAD.MOV.U32 R113, RZ, RZ, R69 ;  /* 0x000000ffff717224 */ /* 0x000fe200078e0045 */
[----:B------:R-:W-:Y:S01]  /*3d20*/  IABS R69, R124 ;  /* 0x0000007c00457213 */ /* 0x000fe20000000000 */
[----:B------:R-:W-:Y:S01]  /*3d30*/  FFMA.FTZ R57, R110, -UR4, R57 ;  /* 0x800000046e397c23 */ /* 0x000fe20008010039 */
[----:B------:R-:W-:Y:S01]  /*3d40*/  FSEL R124, R42, -INF , !P2 ;  /* 0xff8000002a7c7808 */ /* 0x000fe20005000000 */
[----:B------:R-:W-:Y:S01]  /*3d50*/  IMAD.IADD R42, R142, 0x1, -R129 ;  /* 0x000000018e2a7824 */ /* 0x000fe200078e0a81 */
[----:B-1----:R-:W-:Y:S01]  /*3d60*/  HMMA.16816.F32 R80, R72, R8, R80 ;  /* 0x000000084850723c */ /* 0x002fe20000001850 */
[----:B---3--:R-:W-:Y:S01]  /*3d70*/  FFMA.FTZ R32, R151, -UR4, R32 ;  /* 0x8000000497207c23 */ /* 0x008fe20008010020 */
[----:B------:R-:W1:Y:S01]  /*3d80*/  I2F R125, R160 ;  /* 0x000000a0007d7306 */ /* 0x000e620000201400 */
[----:B------:R-:W-:Y:S01]  /*3d90*/  FFMA.FTZ R112, R155, -UR4, R34 ;  /* 0x800000049b707c23 */ /* 0x000fe20008010022 */
[----:B------:R-:W-:Y:S01]  /*3da0*/  IABS R40, R40 ;  /* 0x0000002800287213 */ /* 0x000fe20000000000 */
[----:B------:R-:W-:-:S02]  /*3db0*/  FFMA.FTZ R59, R134, -UR4, R59 ;  /* 0x80000004863b7c23 */ /* 0x000fc4000801003b */
[----:B----4-:R-:W-:Y:S01]  /*3dc0*/  FFMA.FTZ R35, R156, -UR4, R35 ;  /* 0x800000049c237c23 */ /* 0x010fe20008010023 */
[----:B------:R-:W-:Y:S01]  /*3dd0*/  HMMA.16816.F32 R120, R72, R10, R120 ;  /* 0x0000000a4878723c */ /* 0x000fe20000001878 */
[----:B------:R-:W-:Y:S01]  /*3de0*/  FFMA.FTZ R68, R68, -UR4, R33 ;  /* 0x8000000444447c23 */ /* 0x000fe20008010021 */
[----:B------:R-:W3:Y:S01]  /*3df0*/  I2F R158, R158 ;  /* 0x0000009e009e7306 */ /* 0x000ee20000201400 */
[----:B------:R-:W-:Y:S01]  /*3e00*/  FFMA.FTZ R96, R3, -UR4, R96 ;  /* 0x8000000403607c23 */ /* 0x000fe20008010060 */
[----:B------:R-:W-:Y:S01]  /*3e10*/  FSEL R134, R35, -INF , !P4 ;  /* 0xff80000023867808 */ /* 0x000fe20006000000 */
[----:B------:R-:W-:Y:S01]  /*3e20*/  FFMA.FTZ R92, R77, -UR4, R92 ;  /* 0x800000044d5c7c23 */ /* 0x000fe2000801005c */
[----:B------:R-:W-:Y:S01]  /*3e30*/  FSEL R131, R68, -INF , !P4 ;  /* 0xff80000044837808 */ /* 0x000fe20006000000 */
[C---:B------:R-:W-:Y:S01]  /*3e40*/  IMAD.IADD R73, R141.reuse, 0x1, -R130 ;  /* 0x000000018d497824 */ /* 0x040fe200078e0a82 */
[C---:B------:R-:W-:Y:S01]  /*3e50*/  HMMA.16816.F32 R28, R64.reuse, R46, R28 ;  /* 0x0000002e401c723c */ /* 0x040fe2000000181c */
[----:B------:R-:W-:Y:S01]  /*3e60*/  IMAD.MOV.U32 R72, RZ, RZ, R69 ;  /* 0x000000ffff487224 */ /* 0x000fe200078e0045 */
[----:B------:R-:W4:Y:S01]  /*3e70*/  I2F R114, R113 ;  /* 0x0000007100727306 */ /* 0x000f220000201400 */
[----:B------:R-:W-:Y:S01]  /*3e80*/  IMAD.IADD R43, R141, 0x1, -R128 ;  /* 0x000000018d2b7824 */ /* 0x000fe200078e0a80 */
[----:B------:R-:W-:Y:S01]  /*3e90*/  IABS R69, R73 ;  /* 0x0000004900457213 */ /* 0x000fe20000000000 */
[----:B------:R-:W-:Y:S01]  /*3ea0*/  IMAD.IADD R73, R140, 0x1, -R130 ;  /* 0x000000018c497824 */ /* 0x000fe200078e0a82 */
[----:B------:R-:W-:Y:S01]  /*3eb0*/  FSEL R151, R92, -INF , !P3 ;  /* 0xff8000005c977808 */ /* 0x000fe20005800000 */
[----:B------:R-:W-:Y:S01]  /*3ec0*/  FFMA.FTZ R47, R147, -UR4, R36 ;  /* 0x80000004932f7c23 */ /* 0x000fe20008010024 */
[C---:B------:R-:W-:Y:S01]  /*3ed0*/  HMMA.16816.F32 R24, R64.reuse, R48, R24 ;  /* 0x000000304018723c */ /* 0x040fe20000001818 */
[----:B------:R-:W-:Y:S01]  /*3ee0*/  FFMA.FTZ R77, R76, -UR4, R93 ;  /* 0x800000044c4d7c23 */ /* 0x000fe2000801005d */
[----:B------:R5:W1:Y:S01]  /*3ef0*/  I2F R71, R69 ;  /* 0x0000004500477306 */ /* 0x000a620000201400 */
[----:B------:R-:W-:Y:S01]  /*3f00*/  IABS R111, R73 ;  /* 0x00000049006f7213 */ /* 0x000fe20000000000 */
[----:B--2---:R-:W-:Y:S01]  /*3f10*/  FFMA.FTZ R68, R157, -UR4, R94 ;  /* 0x800000049d447c23 */ /* 0x004fe2000801005e */
[----:B------:R-:W-:Y:S01]  /*3f20*/  FSEL R47, R47, -INF , !P0 ;  /* 0xff8000002f2f7808 */ /* 0x000fe20004000000 */
[----:B------:R-:W-:Y:S01]  /*3f30*/  FFMA.FTZ R97, R104, -UR4, R97 ;  /* 0x8000000468617c23 */ /* 0x000fe20008010061 */
[----:B------:R-:W-:Y:S01]  /*3f40*/  FSEL R147, R96, -INF , !P5 ;  /* 0xff80000060937808 */ /* 0x000fe20006800000 */
[----:B------:R-:W-:Y:S01]  /*3f50*/  IMAD.IADD R49, R140, 0x1, -R126 ;  /* 0x000000018c317824 */ /* 0x000fe200078e0a7e */
[C---:B------:R-:W-:Y:S01]  /*3f60*/  HMMA.16816.F32 R16, R64.reuse, R8, R16 ;  /* 0x000000084010723c */ /* 0x040fe20000001810 */
[----:B------:R-:W-:Y:S01]  /*3f70*/  I2F R111, R111 ;  /* 0x0000006f006f7306 */ /* 0x000fe20000201400 */
[----:B------:R-:W-:Y:S01]  /*3f80*/  FFMA.FTZ R76, R154, -UR4, R99 ;  /* 0x800000049a4c7c23 */ /* 0x000fe20008010063 */
[----:B------:R-:W-:Y:S01]  /*3f90*/  FSEL R68, R68, -INF , !P3 ;  /* 0xff80000044447808 */ /* 0x000fe20005800000 */
[----:B------:R-:W-:Y:S01]  /*3fa0*/  FFMA.FTZ R88, R105, -UR4, R88 ;  /* 0x8000000469587c23 */ /* 0x000fe20008010058 */
[----:B------:R-:W-:Y:S01]  /*3fb0*/  FSEL R99, R97, -INF , !P4 ;  /* 0xff80000061637808 */ /* 0x000fe20006000000 */
[----:B------:R-:W-:Y:S01]  /*3fc0*/  IMAD.IADD R46, R142, 0x1, -R126 ;  /* 0x000000018e2e7824 */ /* 0x000fe200078e0a7e */
[----:B------:R-:W-:Y:S01]  /*3fd0*/  FSEL R76, R76, -INF , !P4 ;  /* 0xff8000004c4c7808 */ /* 0x000fe20006000000 */
[----:B------:R-:W-:Y:S01]  /*3fe0*/  IMAD.IADD R8, R141, 0x1, -R119 ;  /* 0x000000018d087824 */ /* 0x000fe200078e0a77 */
[----:B-----5:R-:W-:Y:S01]  /*3ff0*/  FSEL R69, R56, -INF , !P2 ;  /* 0xff80000038457808 */ /* 0x020fe20005000000 */
[----:B------:R-:W-:Y:S01]  /*4000*/  I2F R72, R72 ;  /* 0x0000004800487306 */ /* 0x000fe20000201400 */
[----:B------:R-:W-:Y:S01]  /*4010*/  FSEL R56, R58, -INF , !P2 ;  /* 0xff8000003a387808 */ /* 0x000fe20005000000 */
[C---:B------:R-:W-:Y:S01]  /*4020*/  HMMA.16816.F32 R20, R64.reuse, R50, R20 ;  /* 0x000000324014723c */ /* 0x040fe20000001814 */
[----:B------:R-:W-:Y:S01]  /*4030*/  ISETP.GE.AND P2, PT, R127, UR12, PT ;  /* 0x0000000c7f007c0c */ /* 0x000fe2000bf46270 */
[----:B------:R-:W-:Y:S01]  /*4040*/  FFMA.FTZ R127, R144, -UR4, R41 ;  /* 0x80000004907f7c23 */ /* 0x000fe20008010029 */
[----:B------:R-:W-:Y:S01]  /*4050*/  IABS R41, R42 ;  /* 0x0000002a00297213 */ /* 0x000fe20000000000 */
[----:B------:R-:W-:Y:S01]  /*4060*/  IMAD.IADD R42, R140, 0x1, -R129 ;  /* 0x000000018c2a7824 */ /* 0x000fe200078e0a81 */
[----:B------:R-:W-:Y:S01]  /*4070*/  IABS R9, R8 ;  /* 0x0000000800097213 */ /* 0x000fe20000000000 */
[----:B------:R2:W5:Y:S01]  /*4080*/  I2F R73, R70 ;  /* 0x0000004600497306 */ /* 0x0005620000201400 */
[----:B------:R-:W-:Y:S01]  /*4090*/  FFMA.FTZ R28, R159, -UR4, R28 ;  /* 0x800000049f1c7c23 */ /* 0x000fe2000801001c */
[----:B------:R-:W-:Y:S01]  /*40a0*/  FSEL R127, R127, -INF , !P1 ;  /* 0xff8000007f7f7808 */ /* 0x000fe20004800000 */
[----:B-1----:R-:W-:Y:S01]  /*40b0*/  FFMA.FTZ R30, R125, -UR4, R30 ;  /* 0x800000047d1e7c23 */ /* 0x002fe2000801001e */
[----:B------:R-:W-:Y:S01]  /*40c0*/  IABS R44, R42 ;  /* 0x0000002a002c7213 */ /* 0x000fe20000000000 */
[----:B---3--:R-:W-:Y:S01]  /*40d0*/  FFMA.FTZ R50, R158, -UR4, R95 ;  /* 0x800000049e327c23 */ /* 0x008fe2000801005f */
[----:B------:R-:W-:Y:S01]  /*40e0*/  FSEL R77, R77, -INF , !P2 ;  /* 0xff8000004d4d7808 */ /* 0x000fe20005000000 */
[----:B----4-:R-:W-:Y:S01]  /*40f0*/  FFMA.FTZ R29, R114, -UR4, R29 ;  /* 0x80000004721d7c23 */ /* 0x010fe2000801001d */
[----:B------:R1:W3:Y:S01]  /*4100*/  I2F R36, R44 ;  /* 0x0000002c00247306 */ /* 0x0002e20000201400 */
[----:B------:R-:W-:Y:S01]  /*4110*/  FFMA.FTZ R58, R145, -UR4, R102 ;  /* 0x80000004913a7c23 */ /* 0x000fe20008010066 */
[----:B------:R-:W-:Y:S01]  /*4120*/  FSEL R145, R28, -INF , !P3 ;  /* 0xff8000001c917808 */ /* 0x000fe20005800000 */
[----:B------:R-:W-:Y:S01]  /*4130*/  FFMA.FTZ R71, R71, -UR4, R90 ;  /* 0x8000000447477c23 */ /* 0x000fe2000801005a */
[----:B------:R-:W-:Y:S01]  /*4140*/  FSEL R28, R30, -INF , !P3 ;  /* 0xff8000001e1c7808 */ /* 0x000fe20005800000 */
[----:B------:R-:W-:Y:S01]  /*4150*/  IMAD.IADD R74, R142, 0x1, -R137 ;  /* 0x000000018e4a7824 */ /* 0x000fe200078e0a89 */
[----:B------:R-:W-:Y:S01]  /*4160*/  FSEL R50, R50, -INF , !P2 ;  /* 0xff80000032327808 */ /* 0x000fe20005000000 */
[----:B------:R-:W-:Y:S01]  /*4170*/  FFMA.FTZ R38, R149, -UR4, R38 ;  /* 0x8000000495267c23 */ /* 0x000fe20008010026 */
[----:B------:R-:W4:Y:S01]  /*4180*/  I2F R42, R41 ;  /* 0x00000029002a7306 */ /* 0x000f220000201400 */
[----:B--2---:R-:W-:Y:S01]  /*4190*/  FSEL R70, R57, -INF , !P1 ;  /* 0xff80000039467808 */ /* 0x004fe20004800000 */
[----:B-----5:R-:W-:Y:S01]  /*41a0*/  FFMA.FTZ R24, R73, -UR4, R24 ;  /* 0x8000000449187c23 */ /* 0x020fe20008010018 */
[----:B------:R-:W-:Y:S01]  /*41b0*/  FSEL R57, R59, -INF , !P1 ;  /* 0xff8000003b397808 */ /* 0x000fe20004800000 */
[----:B------:R-:W-:Y:S01]  /*41c0*/  FFMA.FTZ R59, R109, -UR4, R100 ;  /* 0x800000046d3b7c23 */ /* 0x000fe20008010064 */
[----:B------:R-:W-:Y:S01]  /*41d0*/  ISETP.GE.AND P1, PT, R130, UR12, PT ;  /* 0x0000000c82007c0c */ /* 0x000fe2000bf26270 */
[----:B------:R-:W-:Y:S01]  /*41e0*/  FFMA.FTZ R100, R111, -UR4, R26 ;  /* 0x800000046f647c23 */ /* 0x000fe2000801001a */
[----:B------:R-:W-:Y:S01]  /*41f0*/  FSEL R29, R29, -INF , !P2 ;  /* 0xff8000001d1d7808 */ /* 0x000fe20005000000 */
[----:B-1----:R-:W-:Y:S01]  /*4200*/  IMAD.IADD R44, R140, 0x1, -R128 ;  /* 0x000000018c2c7824 */ /* 0x002fe200078e0a80 */
[----:B------:R-:W1:Y:S01]  /*4210*/  I2F R40, R40 ;  /* 0x0000002800287306 */ /* 0x000e620000201400 */
[----:B---3--:R-:W-:Y:S01]  /*4220*/  FFMA.FTZ R36, R36, -UR4, R27 ;  /* 0x8000000424247c23 */ /* 0x008fe2000801001b */
[----:B------:R-:W-:Y:S01]  /*4230*/  ISETP.GE.AND P3, PT, R132, UR12, PT ;  /* 0x0000000c84007c0c */ /* 0x000fe2000bf66270 */
[C---:B------:R-:W-:Y:S01]  /*4240*/  IMAD.IADD R27, R142.reuse, 0x1, -R132 ;  /* 0x000000018e1b7824 */ /* 0x040fe200078e0a84 */
[----:B------:R-:W-:Y:S01]  /*4250*/  IABS R37, R44 ;  /* 0x0000002c00257213 */ /* 0x000fe20000000000 */
[----:B------:R-:W-:Y:S01]  /*4260*/  IMAD.IADD R26, R142, 0x1, -R135 ;  /* 0x000000018e1a7824 */ /* 0x000fe200078e0a87 */
[----:B------:R-:W-:Y:S01]  /*4270*/  FSEL R44, R39, -INF , !P6 ;  /* 0xff800000272c7808 */ /* 0x000fe20007000000 */
[----:B------:R-:W-:Y:S01]  /*4280*/  IMAD.IADD R39, R141, 0x1, -R126 ;  /* 0x000000018d277824 */ /* 0x000fe200078e0a7e */
[----:B------:R2:W3:Y:S01]  /*4290*/  I2F R3, R37 ;  /* 0x0000002500037306 */ /* 0x0004e20000201400 */
[----:B------:R-:W-:Y:S01]  /*42a0*/  IABS R27, R27 ;  /* 0x0000001b001b7213 */ /* 0x000fe20000000000 */
[----:B----4-:R-:W-:Y:S01]  /*42b0*/  FFMA.FTZ R25, R42, -UR4, R25 ;  /* 0x800000042a197c23 */ /* 0x010fe20008010019 */
[----:B------:R-:W-:Y:S01]  /*42c0*/  IABS R73, R26 ;  /* 0x0000001a00497213 */ /* 0x000fe20000000000 */
[----:B------:R-:W-:Y:S01]  /*42d0*/  HMMA.16816.F32 R12, R64, R10, R12 ;  /* 0x0000000a400c723c */ /* 0x000fe2000000180c */
[----:B------:R-:W-:Y:S01]  /*42e0*/  IABS R39, R39 ;  /* 0x0000002700277213 */ /* 0x000fe20000000000 */
[----:B------:R-:W-:Y:S01]  /*42f0*/  FFMA.FTZ R75, R108, -UR4, R101 ;  /* 0x800000046c4b7c23 */ /* 0x000fe20008010065 */
[----:B------:R-:W-:Y:S01]  /*4300*/  IABS R41, R43 ;  /* 0x0000002b00297213 */ /* 0x000fe20000000000 */
[----:B------:R-:W-:Y:S01]  /*4310*/  IMAD.IADD R43, R142, 0x1, -R128 ;  /* 0x000000018e2b7824 */ /* 0x000fe200078e0a80 */
[----:B------:R4:W-:Y:S01]  /*4320*/  I2F R34, R39 ;  /* 0x0000002700227306 */ /* 0x0009e20000201400 */
[----:B------:R-:W-:Y:S01]  /*4330*/  ISETP.GE.AND P4, PT, R119, UR12, PT ;  /* 0x0000000c77007c0c */ /* 0x000fe2000bf86270 */
[----:B-1----:R-:W-:Y:S01]  /*4340*/  FFMA.FTZ R91, R40, -UR4, R91 ;  /* 0x80000004285b7c23 */ /* 0x002fe2000801005b */
[----:B------:R-:W-:Y:S01]  /*4350*/  FSEL R100, R100, -INF , !P1 ;  /* 0xff80000064647808 */ /* 0x000fe20004800000 */
[----:B------:R-:W-:Y:S01]  /*4360*/  FFMA.FTZ R48, R153, -UR4, R98 ;  /* 0x8000000499307c23 */ /* 0x000fe20008010062 */
[----:B------:R-:W-:Y:S01]  /*4370*/  IABS R43, R43 ;  /* 0x0000002b002b7213 */ /* 0x000fe20000000000 */
[----:B------:R-:W-:Y:S01]  /*4380*/  FFMA.FTZ R79, R79, -UR4, R84 ;  /* 0x800000044f4f7c23 */ /* 0x000fe20008010054 */
[----:B------:R-:W-:Y:S01]  /*4390*/  IABS R46, R46 ;  /* 0x0000002e002e7213 */ /* 0x000fe20000000000 */
[--C-:B--2---:R-:W-:Y:S01]  /*43a0*/  IMAD.IADD R37, R142, 0x1, -R119.reuse ;  /* 0x000000018e257824 */ /* 0x104fe200078e0a77 */
[----:B------:R1:W2:Y:S01]  /*43b0*/  I2F R42, R27 ;  /* 0x0000001b002a7306 */ /* 0x0002a20000201400 */
[----:B------:R-:W-:Y:S01]  /*43c0*/  IMAD.IADD R119, R140, 0x1, -R119 ;  /* 0x000000018c777824 */ /* 0x000fe200078e0a77 */
[----:B------:R-:W-:Y:S01]  /*43d0*/  IABS R74, R74 ;  /* 0x0000004a004a7213 */ /* 0x000fe20000000000 */
[----:B---3--:R-:W-:Y:S01]  /*43e0*/  FFMA.FTZ R3, R3, -UR4, R22 ;  /* 0x8000000403037c23 */ /* 0x008fe20008010016 */
[----:B------:R-:W-:Y:S01]  /*43f0*/  IABS R33, R37 ;  /* 0x0000002500217213 */ /* 0x000fe20000000000 */
[----:B------:R-:W-:Y:S01]  /*4400*/  IMAD.U32 R37, RZ, RZ, UR5 ;  /* 0x00000005ff257e24 */ /* 0x000fe2000f8e00ff */
[----:B------:R-:W-:Y:S01]  /*4410*/  FSEL R59, R59, -INF , !P0 ;  /* 0xff8000003b3b7808 */ /* 0x000fe20004000000 */
[----:B------:R-:W-:Y:S01]  /*4420*/  FFMA.FTZ R85, R106, -UR4, R85 ;  /* 0x800000046a557c23 */ /* 0x000fe20008010055 */
[----:B----4-:R-:W-:Y:S01]  /*4430*/  FSEL R39, R32, -INF , !P5 ;  /* 0xff80000020277808 */ /* 0x010fe20006800000 */
[----:B------:R-:W3:Y:S01]  /*4440*/  I2F R43, R43 ;  /* 0x0000002b002b7306 */ /* 0x000ee20000201400 */
[----:B------:R-:W-:Y:S01]  /*4450*/  IABS R32, R49 ;  /* 0x0000003100207213 */ /* 0x000fe20000000000 */
[----:B------:R-:W-:Y:S01]  /*4460*/  IMAD.MOV.U32 R49, RZ, RZ, R33 ;  /* 0x000000ffff317224 */ /* 0x000fe200078e0021 */
[----:B------:R-:W-:Y:S01]  /*4470*/  FSEL R58, R58, -INF , !P0 ;  /* 0xff8000003a3a7808 */ /* 0x000fe20004000000 */
[----:B------:R-:W-:Y:S01]  /*4480*/  FFMA.FTZ R33, R78, -UR4, R89 ;  /* 0x800000044e217c23 */ /* 0x000fe20008010059 */
[----:B------:R-:W-:Y:S01]  /*4490*/  FSEL R38, R38, -INF , !P0 ;  /* 0xff80000026267808 */ /* 0x000fe20004000000 */
[----:B------:R-:W-:Y:S01]  /*44a0*/  FFMA.FTZ R80, R133, -UR4, R80 ;  /* 0x8000000485507c23 */ /* 0x000fe20008010050 */
[----:B-1----:R-:W-:Y:S01]  /*44b0*/  FSEL R27, R24, -INF , !P1 ;  /* 0xff800000181b7808 */ /* 0x002fe20004800000 */
[----:B------:R1:W4:Y:S01]  /*44c0*/  I2F R8, R32 ;  /* 0x0000002000087306 */ /* 0x0003220000201400 */
[----:B------:R-:W-:Y:S01]  /*44d0*/  IABS R119, R119 ;  /* 0x0000007700777213 */ /* 0x000fe20000000000 */
[----:B--2---:R-:W-:Y:S01]  /*44e0*/  FFMA.FTZ R17, R42, -UR4, R17 ;  /* 0x800000042a117c23 */ /* 0x004fe20008010011 */
[----:B------:R-:W-:Y:S01]  /*44f0*/  ISETP.GE.AND P0, PT, R129, UR12, PT ;  /* 0x0000000c81007c0c */ /* 0x000fe2000bf06270 */
[----:B------:R-:W-:Y:S01]  /*4500*/  FFMA.FTZ R81, R136, -UR4, R81 ;  /* 0x8000000488517c23 */ /* 0x000fe20008010051 */
[----:B------:R-:W-:Y:S01]  /*4510*/  SHF.R.S32.HI R78, RZ, 0x1f, R62 ;  /* 0x0000001fff4e7819 */ /* 0x000fe2000001143e */
[----:B------:R-:W-:Y:S01]  /*4520*/  FFMA.FTZ R120, R139, -UR4, R120 ;  /* 0x800000048b787c23 */ /* 0x000fe20008010078 */
[----:B------:R-:W-:Y:S01]  /*4530*/  FSEL R33, R33, -INF , !P0 ;  /* 0xff80000021217808 */ /* 0x000fe20004000000 */
[----:B------:R-:W2:Y:S01]  /*4540*/  I2F R49, R49 ;  /* 0x0000003100317306 */ /* 0x000ea20000201400 */
[----:B------:R-:W-:Y:S01]  /*4550*/  FSEL R30, R91, -INF , !P0 ;  /* 0xff8000005b1e7808 */ /* 0x000fe20004000000 */
[----:B---3--:R-:W-:Y:S01]  /*4560*/  FFMA.FTZ R20, R43, -UR4, R20 ;  /* 0x800000042b147c23 */ /* 0x008fe20008010014 */
[----:B------:R-:W-:Y:S01]  /*4570*/  FSEL R25, R25, -INF , !P0 ;  /* 0xff80000019197808 */ /* 0x000fe20004000000 */
[----:B------:R-:W-:Y:S01]  /*4580*/  FFMA.FTZ R121, R138, -UR4, R121 ;  /* 0x800000048a797c23 */ /* 0x000fe20008010079 */
[----:B------:R-:W-:Y:S01]  /*4590*/  FSEL R24, R36, -INF , !P0 ;  /* 0xff80000024187808 */ /* 0x000fe20004000000 */
[----:B------:R-:W-:Y:S01]  /*45a0*/  FFMA.FTZ R34, R34, -UR4, R87 ;  /* 0x8000000422227c23 */ /* 0x000fe20008010057 */
[----:B------:R-:W-:Y:S01]  /*45b0*/  IADD3 R36, P0, R62, UR5, RZ ;  /* 0x000000053e247c10 */ /* 0x000fe2000ff1e0ff */
[--C-:B-1----:R-:W-:Y:S01]  /*45c0*/  IMAD.IADD R32, R141, 0x1, -R132.reuse ;  /* 0x000000018d207824 */ /* 0x102fe200078e0a84 */
[----:B------:R-:W1:Y:S01]  /*45d0*/  I2F R46, R46 ;  /* 0x0000002e002e7306 */ /* 0x000e620000201400 */
[----:B------:R-:W-:Y:S01]  /*45e0*/  IMAD.IADD R132, R140, 0x1, -R132 ;  /* 0x000000018c847824 */ /* 0x000fe200078e0a84 */
[----:B------:R-:W-:Y:S01]  /*45f0*/  LEA.HI.X.SX32 R37, R37, R78, 0x1, P0 ;  /* 0x0000004e25257211 */ /* 0x000fe200000f0eff */
[----:B----4-:R-:W-:Y:S01]  /*4600*/  FFMA.FTZ R8, R8, -UR4, R23 ;  /* 0x8000000408087c23 */ /* 0x010fe20008010017 */
[----:B------:R-:W-:Y:S01]  /*4610*/  IABS R35, R32 ;  /* 0x0000002000237213 */ /* 0x000fe20000000000 */
[----:B------:R-:W-:Y:S01]  /*4620*/  FFMA.FTZ R32, R72, -UR4, R31 ;  /* 0x8000000448207c23 */ /* 0x000fe2000801001f */
[----:B------:R-:W-:Y:S01]  /*4630*/  IABS R132, R132 ;  /* 0x0000008400847213 */ /* 0x000fe20000000000 */
[C---:B------:R-:W-:Y:S01]  /*4640*/  IMAD.IADD R31, R141.reuse, 0x1, -R135 ;  /* 0x000000018d1f7824 */ /* 0x040fe200078e0a87 */
[----:B------:R3:W4:Y:S01]  /*4650*/  I2F R72, R35 ;  /* 0x0000002300487306 */ /* 0x0007220000201400 */
[----:B------:R-:W-:Y:S01]  /*4660*/  IMAD.IADD R141, R141, 0x1, -R137 ;  /* 0x000000018d8d7824 */ /* 0x000fe200078e0a89 */
[----:B------:R-:W-:Y:S01]  /*4670*/  FSEL R26, R32, -INF , !P2 ;  /* 0xff800000201a7808 */ /* 0x000fe20005000000 */
[----:B--2---:R-:W-:Y:S01]  /*4680*/  FFMA.FTZ R11, R49, -UR4, R16 ;  /* 0x80000004310b7c23 */ /* 0x004fe20008010010 */
[----:B------:R-:W-:Y:S01]  /*4690*/  ISETP.GE.AND P2, PT, R135, UR12, PT ;  /* 0x0000000c87007c0c */ /* 0x000fe2000bf46270 */
[----:B------:R-:W-:Y:S01]  /*46a0*/  IMAD.IADD R135, R140, 0x1, -R135 ;  /* 0x000000018c877824 */ /* 0x000fe200078e0a87 */
[----:B------:R-:W-:-:S02]  /*46b0*/  FSEL R32, R71, -INF , !P1 ;  /* 0xff80000047207808 */ /* 0x000fc40004800000 */
[----:B------:R-:W-:Y:S01]  /*46c0*/  IABS R31, R31 ;  /* 0x0000001f001f7213 */ /* 0x000fe20000000000 */
[----:B------:R-:W2:Y:S01]  /*46d0*/  I2F R9, R9 ;  /* 0x0000000900097306 */ /* 0x000ea20000201400 */
[----:B------:R-:W-:Y:S01]  /*46e0*/  IABS R135, R135 ;  /* 0x0000008700877213 */ /* 0x000fe20000000000 */
[----:B-1----:R-:W-:Y:S01]  /*46f0*/  FFMA.FTZ R21, R46, -UR4, R21 ;  /* 0x800000042e157c23 */ /* 0x002fe20008010015 */
[----:B------:R-:W-:Y:S02]  /*4700*/  IABS R141, R141 ;  /* 0x0000008d008d7213 */ /* 0x000fe40000000000 */
[----:B------:R-:W-:Y:S02]  /*4710*/  PLOP3.LUT P0, PT, PT, PT, UP0, 0x80, 0x0 ;  /* 0x000000000000781c */ /* 0x000fe40003f0f008 */
[----:B---3--:R-:W-:Y:S01]  /*4720*/  FSEL R35, R88, -INF , !P1 ;  /* 0xff80000058237808 */ /* 0x008fe20004800000 */
[----:B------:R-:W1:Y:S01]  /*4730*/  I2F R51, R119 ;  /* 0x0000007700337306 */ /* 0x000e620000201400 */
[----:B------:R-:W-:Y:S01]  /*4740*/  ISETP.GE.AND P1, PT, R137, UR12, PT ;  /* 0x0000000c89007c0c */ /* 0x000fe2000bf26270 */
[----:B------:R-:W-:Y:S01]  /*4750*/  IMAD.IADD R137, R140, 0x1, -R137 ;  /* 0x000000018c897824 */ /* 0x000fe200078e0a89 */
[----:B------:R-:W-:Y:S01]  /*4760*/  FSEL R75, R75, -INF , !P6 ;  /* 0xff8000004b4b7808 */ /* 0x000fe20007000000 */
[----:B----4-:R-:W-:Y:S01]  /*4770*/  FFMA.FTZ R72, R72, -UR4, R83 ;  /* 0x8000000448487c23 */ /* 0x010fe20008010053 */
[----:B------:R-:W-:-:S02]  /*4780*/  ISETP.GE.AND P6, PT, R128, UR12, PT ;  /* 0x0000000c80007c0c */ /* 0x000fc4000bfc6270 */
[----:B------:R-:W-:Y:S01]  /*4790*/  IABS R137, R137 ;  /* 0x0000008900897213 */ /* 0x000fe20000000000 */
[----:B------:R-:W3:Y:S01]  /*47a0*/  I2F R132, R132 ;  /* 0x0000008400847306 */ /* 0x000ee20000201400 */
[----:B------:R-:W-:Y:S01]  /*47b0*/  FSEL R48, R48, -INF , !P5 ;  /* 0xff80000030307808 */ /* 0x000fe20006800000 */
[----:B--2---:R-:W-:Y:S01]  /*47c0*/  FFMA.FTZ R9, R9, -UR4, R82 ;  /* 0x8000000409097c23 */ /* 0x004fe20008010052 */
[----:B------:R-:W-:Y:S02]  /*47d0*/  FSEL R112, R112, -INF , !P5 ;  /* 0xff80000070707808 */ /* 0x000fe40006800000 */
[----:B------:R-:W-:Y:S02]  /*47e0*/  ISETP.GE.AND P5, PT, R126, UR12, PT ;  /* 0x0000000c7e007c0c */ /* 0x000fe4000bfa6270 */
[----:B------:R-:W-:Y:S01]  /*47f0*/  FSEL R109, R20, -INF , !P6 ;  /* 0xff800000146d7808 */ /* 0x000fe20007000000 */
[----:B------:R-:W2:Y:S01]  /*4800*/  I2F R135, R135 ;  /* 0x0000008700877306 */ /* 0x000ea20000201400 */
[----:B-1----:R-:W-:Y:S01]  /*4810*/  FFMA.FTZ R18, R51, -UR4, R18 ;  /* 0x8000000433127c23 */ /* 0x002fe20008010012 */
[----:B------:R-:W-:-:S02]  /*4820*/  FSEL R20, R9, -INF , !P4 ;  /* 0xff80000009147808 */ /* 0x000fc40006000000 */
[----:B------:R-:W-:Y:S02]  /*4830*/  LOP3.LUT R62, R53, 0x3, RZ, 0xc0, !PT ;  /* 0x00000003353e7812 */ /* 0x000fe400078ec0ff */
[----:B------:R-:W-:Y:S02]  /*4840*/  FSEL R242, R18, -INF , !P4 ;  /* 0xff80000012f27808 */ /* 0x000fe40006000000 */
[----:B------:R-:W1:Y:S01]  /*4850*/  I2F R41, R41 ;  /* 0x0000002900297306 */ /* 0x000e620000201400 */
[----:B---3--:R-:W-:Y:S01]  /*4860*/  FFMA.FTZ R19, R132, -UR4, R19 ;  /* 0x8000000484137c23 */ /* 0x008fe20008010013 */
[----:B------:R-:W-:Y:S02]  /*4870*/  FSEL R51, R79, -INF , !P6 ;  /* 0xff8000004f337808 */ /* 0x000fe40007000000 */
[----:B------:R-:W-:Y:S02]  /*4880*/  FSEL R49, R85, -INF , !P5 ;  /* 0xff80000055317808 */ /* 0x000fe40006800000 */
[----:B------:R-:W-:-:S02]  /*4890*/  FSEL R240, R19, -INF , !P3 ;  /* 0xff80000013f07808 */ /* 0x000fc40005800000 */
[----:B------:R-:W3:Y:S01]  /*48a0*/  I2F R31, R31 ;  /* 0x0000001f001f7306 */ /* 0x000ee20000201400 */
[----:B--2---:R-:W-:Y:S01]  /*48b0*/  FFMA.FTZ R14, R135, -UR4, R14 ;  /* 0x80000004870e7c23 */ /* 0x004fe2000801000e */
[----:B------:R-:W-:Y:S02]  /*48c0*/  FSEL R34, R34, -INF , !P5 ;  /* 0xff80000022227808 */ /* 0x000fe40006800000 */
[----:B------:R-:W-:Y:S02]  /*48d0*/  FSEL R18, R72, -INF , !P3 ;  /* 0xff80000048127808 */ /* 0x000fe40005800000 */
[----:B------:R-:W-:Y:S02]  /*48e0*/  FSEL R238, R14, -INF , !P2 ;  /* 0xff8000000eee7808 */ /* 0x000fe40005000000 */
[----:B------:R-:W2:Y:S01]  /*48f0*/  I2F R40, R141 ;  /* 0x0000008d00287306 */ /* 0x000ea20000201400 */
[----:B-1----:R-:W-:Y:S01]  /*4900*/  FFMA.FTZ R41, R41, -UR4, R86 ;  /* 0x8000000429297c23 */ /* 0x002fe20008010056 */
[----:B------:R-:W-:-:S04]  /*4910*/  FSEL R19, R120, -INF , !P2 ;  /* 0xff80000078137808 */ /* 0x000fc80005000000 */
[----:B------:R-:W-:Y:S02]  /*4920*/  FSEL R46, R41, -INF , !P6 ;  /* 0xff800000292e7808 */ /* 0x000fe40007000000 */
[----:B------:R-:W1:Y:S01]  /*4930*/  I2F R73, R73 ;  /* 0x0000004900497306 */ /* 0x000e620000201400 */
[----:B---3--:R-:W-:Y:S01]  /*4940*/  FFMA.FTZ R16, R31, -UR4, R122 ;  /* 0x800000041f107c23 */ /* 0x008fe2000801007a */
[----:B------:R-:W-:-:S04]  /*4950*/  FSEL R31, R80, -INF , !P4 ;  /* 0xff800000501f7808 */ /* 0x000fc80006000000 */
[----:B------:R-:W-:Y:S02]  /*4960*/  FSEL R16, R16, -INF , !P2 ;  /* 0xff80000010107808 */ /* 0x000fe40005000000 */
[----:B------:R-:W3:Y:S01]  /*4970*/  I2F R74, R74 ;  /* 0x0000004a004a7306 */ /* 0x000ee20000201400 */
[----:B--2---:R-:W-:-:S05]  /*4980*/  FFMA.FTZ R40, R40, -UR4, R123 ;  /* 0x8000000428287c23 */ /* 0x004fca000801007b */
[----:B------:R-:W-:Y:S02]  /*4990*/  FSEL R14, R40, -INF , !P1 ;  /* 0xff800000280e7808 */ /* 0x000fe40004800000 */
[----:B------:R-:W2:Y:S01]  /*49a0*/  I2F R10, R137 ;  /* 0x00000089000a7306 */ /* 0x000ea20000201400 */
[----:B-1----:R-:W-:Y:S01]  /*49b0*/  FFMA.FTZ R73, R73, -UR4, R12 ;  /* 0x8000000449497c23 */ /* 0x002fe2000801000c */
[----:B------:R-:W-:-:S04]  /*49c0*/  FSEL R12, R3, -INF , !P6 ;  /* 0xff800000030c7808 */ /* 0x000fc80007000000 */
[----:B------:R-:W-:Y:S01]  /*49d0*/  FSEL R83, R73, -INF , !P2 ;  /* 0xff80000049537808 */ /* 0x000fe20005000000 */
[----:B---3--:R-:W-:Y:S01]  /*49e0*/  FFMA.FTZ R74, R74, -UR4, R13 ;  /* 0x800000044a4a7c23 */ /* 0x008fe2000801000d */
[----:B------:R-:W-:Y:S02]  /*49f0*/  FSEL R13, R11, -INF , !P4 ;  /* 0xff8000000b0d7808 */ /* 0x000fe40006000000 */
[----:B------:R-:W-:Y:S02]  /*4a00*/  FSEL R11, R17, -INF , !P3 ;  /* 0xff800000110b7808 */ /* 0x000fe40005800000 */
[----:B------:R-:W-:Y:S02]  /*4a10*/  FSEL R17, R121, -INF , !P1 ;  /* 0xff80000079117808 */ /* 0x000fe40004800000 */
[----:B------:R-:W-:Y:S01]  /*4a20*/  FSEL R9, R74, -INF , !P1 ;  /* 0xff8000004a097808 */ /* 0x000fe20004800000 */
[----:B--2---:R-:W-:Y:S01]  /*4a30*/  FFMA.FTZ R22, R10, -UR4, R15 ;  /* 0x800000040a167c23 */ /* 0x004fe2000801000f */
[----:B------:R-:W-:-:S02]  /*4a40*/  FSEL R15, R21, -INF , !P5 ;  /* 0xff800000150f7808 */ /* 0x000fc40006800000 */
[----:B------:R-:W-:Y:S02]  /*4a50*/  FSEL R10, R8, -INF , !P5 ;  /* 0xff800000080a7808 */ /* 0x000fe40006800000 */
[----:B------:R-:W-:Y:S02]  /*4a60*/  FSEL R21, R81, -INF , !P3 ;  /* 0xff80000051157808 */ /* 0x000fe40005800000 */
[----:B------:R-:W-:Y:S01]  /*4a70*/  FSEL R8, R22, -INF , !P1 ;  /* 0xff80000016087808 */ /* 0x000fe20004800000 */
        /* <DEDUP_REMOVED lines=59> */
.L_x_584:
[----:B------:R-:W-:Y:S05]  /*4e30*/  BSYNC B0 ;  /* 0x0000000000007941 */ /* 0x000fea0003800000 */
.L_x_583:
[----:B------:R-:W0:Y:S02]  /*4e40*/  LDGDEPBAR ;  /* 0x00000000000079af */ /* 0x000e240000000000 */
.L_x_582:
[----:B------:R-:W-:Y:S01]  /*4e50*/  IMAD.U32 R54, RZ, RZ, UR10 ;  /* 0x0000000aff367e24 */ /* 0x000fe2000f8e00ff */
[----:B------:R-:W-:Y:S01]  /*4e60*/  ULEA.HI.SX32 UR7, UR8, 0xffffffff, 0x1a ;  /* 0xffffffff08077891 */ /* 0x000fe2000f8fd23f */
[----:B-1----:R-:W-:Y:S01]  /*4e70*/  IMAD.WIDE.U32 R40, R52, -0x2daee0ad, RZ ;  /* 0xd2511f5334287825 */ /* 0x002fe200078e00ff */
[----:B------:R-:W-:Y:S01]  /*4e80*/  LOP3.LUT R53, R0, UR18, RZ, 0x3c, !PT ;  /* 0x0000001200357c12 */ /* 0x000fe2000f8e3cff */
[----:B------:R-:W-:Y:S01]  /*4e90*/  UIADD3 UR14, UR18, -0x61c88647, URZ ;  /* 0x9e3779b9120e7890 */ /* 0x000fe2000fffe03f */
[----:B------:R-:W-:Y:S01]  /*4ea0*/  FMNMX.FTZ R82, R69, R70, !PT ;  /* 0x0000004645527209 */ /* 0x000fe20007810000 */
[----:B------:R-:W-:Y:S01]  /*4eb0*/  IMAD R54, R54, 0x8, R7 ;  /* 0x0000000836367824 */ /* 0x000fe200078e0207 */
[----:B------:R-:W-:Y:S01]  /*4ec0*/  USHF.L.U32 UR7, UR7, 0x1, URZ ;  /* 0x0000000107077899 */ /* 0x000fe2000800063f */
[----:B------:R-:W-:Y:S01]  /*4ed0*/  IMAD.SHL.U32 R210, R5, 0x2, RZ ;  /* 0x0000000205d27824 */ /* 0x000fe200078e00ff */
[----:B------:R-:W-:Y:S01]  /*4ee0*/  UIADD3 UR6, UR19, -0x4498517b, URZ ;  /* 0xbb67ae8513067890 */ /* 0x000fe2000fffe03f */
[C---:B------:R-:W-:Y:S01]  /*4ef0*/  IMAD.WIDE.U32 R158, R54.reuse, -0x326172a9, RZ ;  /* 0xcd9e8d57369e7825 */ /* 0x040fe200078e00ff */
[----:B------:R-:W-:Y:S01]  /*4f00*/  IADD3 R136, R54, 0x4, RZ ;  /* 0x0000000436887810 */ /* 0x000fe20007ffe0ff */
[----:B------:R-:W-:Y:S01]  /*4f10*/  UIADD3 UR5, UR7, 0x1, URZ ;  /* 0x0000000107057890 */ /* 0x000fe2000fffe03f */
[----:B------:R-:W-:Y:S01]  /*4f20*/  FMNMX.FTZ R82, R59, R82, !PT ;  /* 0x000000523b527209 */ /* 0x000fe20007810000 */
[----:B------:R-:W-:Y:S01]  /*4f30*/  ULOP3.LUT UR7, UR7, UR19, URZ, 0x3c, !UPT ;  /* 0x0000001307077292 */ /* 0x000fe2000f8e3c3f */
[-C--:B------:R-:W-:Y:S01]  /*4f40*/  LOP3.LUT R156, R159, R53.reuse, RZ, 0x3c, !PT ;  /* 0x000000359f9c7212 */ /* 0x080fe200078e3cff */
[C---:B------:R-:W-:Y:S01]  /*4f50*/  IMAD.WIDE.U32 R80, R136.reuse, -0x326172a9, RZ ;  /* 0xcd9e8d5788507825 */ /* 0x040fe200078e00ff */
[----:B------:R-:W-:Y:S01]  /*4f60*/  ULOP3.LUT UR5, UR5, UR19, URZ, 0x3c, !UPT ;  /* 0x0000001305057292 */ /* 0x000fe2000f8e3c3f */
[----:B------:R-:W-:Y:S01]  /*4f70*/  FMNMX.FTZ R82, R75, R82, !PT ;  /* 0x000000524b527209 */ /* 0x000fe20007810000 */
[----:B------:R-:W-:Y:S01]  /*4f80*/  UIADD3 UR24, UR18, -0x255992d5, URZ ;  /* 0xdaa66d2b12187890 */ /* 0x000fe2000fffe03f */
[----:B------:R-:W-:Y:S01]  /*4f90*/  IMAD.WIDE.U32 R136, R136, -0x326172a9, RZ ;  /* 0xcd9e8d5788887825 */ /* 0x000fe200078e00ff */
[----:B------:R-:W-:Y:S01]  /*4fa0*/  LOP3.LUT R148, R41, UR7, RZ, 0x3c, !PT ;  /* 0x0000000729947c12 */ /* 0x000fe2000f8e3cff */
[----:B------:R-:W-:Y:S01]  /*4fb0*/  UIADD3 UR7, UR18, 0x3c6ef372, URZ ;  /* 0x3c6ef37212077890 */ /* 0x000fe2000fffe03f */
[-C--:B------:R-:W-:Y:S01]  /*4fc0*/  LOP3.LUT R122, R81, R53.reuse, RZ, 0x3c, !PT ;  /* 0x00000035517a7212 */ /* 0x080fe200078e3cff */
[----:B------:R-:W-:Y:S01]  /*4fd0*/  IMAD.WIDE.U32 R156, R156, -0x2daee0ad, RZ ;  /* 0xd2511f539c9c7825 */ /* 0x000fe200078e00ff */
[----:B------:R-:W-:Y:S01]  /*4fe0*/  LOP3.LUT R42, R137, R53, RZ, 0x3c, !PT ;  /* 0x00000035892a7212 */ /* 0x000fe200078e3cff */
[----:B------:R-:W-:Y:S01]  /*4ff0*/  UIADD3 UR21, UR19, 0x32370b8f, URZ ;  /* 0x32370b8f13157890 */ /* 0x000fe2000fffe03f */
[----:B------:R-:W-:Y:S01]  /*5000*/  LOP3.LUT R162, R41, UR5, RZ, 0x3c, !PT ;  /* 0x0000000529a27c12 */ /* 0x000fe2000f8e3cff */
[----:B------:R-:W-:Y:S01]  /*5010*/  IMAD.WIDE.U32 R148, R148, -0x326172a9, RZ ;  /* 0xcd9e8d5794947825 */ /* 0x000fe200078e00ff */
[----:B------:R-:W-:Y:S01]  /*5020*/  LOP3.LUT R138, R157, UR6, R40, 0x96, !PT ;  /* 0x000000069d8a7c12 */ /* 0x000fe2000f8e9628 */
[----:B------:R-:W-:Y:S01]  /*5030*/  UIADD3 UR11, UR19, -0x126145ec, URZ ;  /* 0xed9eba14130b7890 */ /* 0x000fe2000fffe03f */
[----:B------:R-:W-:Y:S01]  /*5040*/  FMNMX.FTZ R82, R147, R82, !PT ;  /* 0x0000005293527209 */ /* 0x000fe20007810000 */
[----:B------:R-:W-:Y:S01]  /*5050*/  IMAD.WIDE.U32 R122, R122, -0x2daee0ad, RZ ;  /* 0xd2511f537a7a7825 */ /* 0x000fe200078e00ff */
[C---:B------:R-:W-:Y:S01]  /*5060*/  LOP3.LUT R3, R149.reuse, UR14, R158, 0x96, !PT ;  /* 0x0000000e95037c12 */ /* 0x040fe2000f8e969e */
[----:B------:R-:W-:Y:S01]  /*5070*/  UIADD3 UR8, UR18, 0x1715609d, URZ ;  /* 0x1715609d12087890 */ /* 0x000fe2000fffe03f */
[----:B------:R-:W-:Y:S01]  /*5080*/  LOP3.LUT R164, R149, UR14, R80, 0x96, !PT ;  /* 0x0000000e95a47c12 */ /* 0x000fe2000f8e9650 */
[----:B------:R-:W-:Y:S01]  /*5090*/  IMAD.WIDE.U32 R42, R42, -0x2daee0ad, RZ ;  /* 0xd2511f532a2a7825 */ /* 0x000fe200078e00ff */
[----:B------:R-:W-:Y:S01]  /*50a0*/  LOP3.LUT R72, R123, UR6, R40, 0x96, !PT ;  /* 0x000000067b487c12 */ /* 0x000fe2000f8e9628 */
[----:B------:R-:W-:Y:S01]  /*50b0*/  UIADD3 UR20, UR18, 0x78dde6e4, URZ ;  /* 0x78dde6e412147890 */ /* 0x000fe2000fffe03f */
[----:B------:R-:W-:Y:S01]  /*50c0*/  LOP3.LUT R2, R149, UR14, R136, 0x96, !PT ;  /* 0x0000000e95027c12 */ /* 0x000fe2000f8e9688 */
[----:B------:R-:W-:Y:S01]  /*50d0*/  IMAD.WIDE.U32 R162, R162, -0x326172a9, RZ ;  /* 0xcd9e8d57a2a27825 */ /* 0x000fe200078e00ff */
[----:B------:R-:W-:Y:S01]  /*50e0*/  LOP3.LUT R40, R43, UR6, R40, 0x96, !PT ;  /* 0x000000062b287c12 */ /* 0x000fe2000f8e9628 */
[----:B------:R-:W-:Y:S01]  /*50f0*/  UIADD3 UR6, UR19, 0x76cf5d0a, URZ ;  /* 0x76cf5d0a13067890 */ /* 0x000fe2000fffe03f */
[----:B------:R-:W-:Y:S01]  /*5100*/  FMNMX.FTZ R82, R99, R82, !PT ;  /* 0x0000005263527209 */ /* 0x000fe20007810000 */
[----:B------:R-:W-:Y:S01]  /*5110*/  IMAD.WIDE.U32 R110, R3, -0x2daee0ad, RZ ;  /* 0xd2511f53036e7825 */ /* 0x000fe200078e00ff */
[C---:B------:R-:W-:Y:S01]  /*5120*/  LOP3.LUT R80, R163.reuse, UR14, R80, 0x96, !PT ;  /* 0x0000000ea3507c12 */ /* 0x040fe2000f8e9650 */
[----:B------:R-:W-:Y:S01]  /*5130*/  UIADD3 UR25, UR18, -0x4ab325aa, URZ ;  /* 0xb54cda5612197890 */ /* 0x000fe2000fffe03f */
[----:B------:R-:W-:Y:S01]  /*5140*/  LOP3.LUT R0, R163, UR14, R158, 0x96, !PT ;  /* 0x0000000ea3007c12 */ /* 0x000fe2000f8e969e */
[----:B------:R-:W-:Y:S01]  /*5150*/  IMAD.WIDE.U32 R164, R164, -0x2daee0ad, RZ ;  /* 0xd2511f53a4a47825 */ /* 0x000fe200078e00ff */
[----:B------:R-:W-:Y:S01]  /*5160*/  LOP3.LUT R3, R111, UR6, R156, 0x96, !PT ;  /* 0x000000066f037c12 */ /* 0x000fe2000f8e969c */
[----:B------:R-:W-:Y:S01]  /*5170*/  UIADD3 UR15, UR19, 0x646e171e, URZ ;  /* 0x646e171e130f7890 */ /* 0x000fe2000fffe03f */
[----:B------:R-:W-:Y:S01]  /*5180*/  FMNMX.FTZ R82, R151, R82, !PT ;  /* 0x0000005297527209 */ /* 0x000fe20007810000 */
[----:B------:R-:W-:Y:S01]  /*5190*/  IMAD.WIDE.U32 R138, R138, -0x326172a9, RZ ;  /* 0xcd9e8d578a8a7825 */ /* 0x000fe200078e00ff */
[----:B------:R-:W-:-:S02]  /*51a0*/  LOP3.LUT R118, R165, UR6, R122, 0x96, !PT ;  /* 0x00000006a5767c12 */ /* 0x000fc4000f8e967a */
[----:B------:R-:W-:Y:S01]  /*51b0*/  LOP3.LUT R120, R41, UR5, RZ, 0x3c, !PT ;  /* 0x0000000529787c12 */ /* 0x000fe2000f8e3cff */
[----:B------:R-:W-:Y:S01]  /*51c0*/  IMAD.WIDE.U32 R80, R80, -0x2daee0ad, RZ ;  /* 0xd2511f5350507825 */ /* 0x000fe200078e00ff */
[C---:B------:R-:W-:Y:S01]  /*51d0*/  LOP3.LUT R116, R139.reuse, UR7, R148, 0x96, !PT ;  /* 0x000000078b747c12 */ /* 0x040fe2000f8e9694 */
[----:B------:R-:W-:Y:S01]  /*51e0*/  UIADD3 UR5, UR19, -0x56f99767, URZ ;  /* 0xa906689913057890 */ /* 0x000fe2000fffe03f */
[----:B------:R-:W-:Y:S01]  /*51f0*/  LOP3.LUT R104, R139, UR7, R162, 0x96, !PT ;  /* 0x000000078b687c12 */ /* 0x000fe2000f8e96a2 */
[----:B------:R-:W-:Y:S01]  /*5200*/  IMAD.WIDE.U32 R72, R72, -0x326172a9, RZ ;  /* 0xcd9e8d5748487825 */ /* 0x000fe200078e00ff */
[----:B------:R-:W-:Y:S02]  /*5210*/  LOP3.LUT R122, R81, UR6, R122, 0x96, !PT ;  /* 0x00000006517a7c12 */ /* 0x000fe4000f8e967a */
[----:B------:R-:W-:Y:S01]  /*5220*/  FMNMX.FTZ R82, R77, R82, !PT ;  /* 0x000000524d527209 */ /* 0x000fe20007810000 */
        /* <DEDUP_REMOVED lines=17> */
[----:B------:R-:W-:Y:S01]  /*5340*/  LOP3.LUT R96, R85, UR6, R42, 0x96, !PT ;  /* 0x0000000655607c12 */ /* 0x000fe2000f8e962a */
        /* <DEDUP_REMOVED lines=10> */
[----:B------:R-:W-:-:S02]  /*53f0*/  FMNMX.FTZ R82, R19, R82, !PT ;  /* 0x0000005213527209 */ /* 0x000fc40007810000 */
        /* <DEDUP_REMOVED lines=8> */
[----:B------:R-:W-:-:S02]  /*5480*/  FMNMX.FTZ R82, R17, R82, !PT ;  /* 0x0000005211527209 */ /* 0x000fc40007810000 */
[----:B------:R-:W-:Y:S01]  /*5490*/  FMNMX.FTZ R85, R152, R85, !PT ;  /* 0x0000005598557209 */ /* 0x000fe20007810000 */
[----:B------:R-:W-:Y:S01]  /*54a0*/  IMAD.WIDE.U32 R122, R122, -0x2daee0ad, RZ ;  /* 0xd2511f537a7a7825 */ /* 0x000fe200078e00ff */
[----:B------:R-:W-:Y:S01]  /*54b0*/  LOP3.LUT R110, R117, UR21, R110, 0x96, !PT ;  /* 0x00000015756e7c12 */ /* 0x000fe2000f8e966e */
[----:B------:R-:W1:Y:S01]  /*54c0*/  SHFL.BFLY PT, R93, R82, 0x2, 0x1f ;  /* 0x0c401f00525d7f89 */ /* 0x000e6200000e0000 */
        /* <DEDUP_REMOVED lines=28> */
[----:B------:R-:W-:Y:S01]  /*5690*/  IMAD R208, R4, 0x2, R210 ;  /* 0x0000000204d07824 */ /* 0x000fe200078e02d2 */
[----:B------:R-:W-:Y:S02]  /*56a0*/  FMNMX.FTZ R85, R46, R85, !PT ;  /* 0x000000552e557209 */ /* 0x000fe40007810000 */
[----:B------:R-:W-:Y:S02]  /*56b0*/  FMNMX.FTZ R73, R28, R73, !PT ;  /* 0x000000491c497209 */ /* 0x000fe40007810000 */
[----:B------:R-:W-:-:S02]  /*56c0*/  FMNMX.FTZ R2, R29, R2, !PT ;  /* 0x000000021d027209 */ /* 0x000fc40007810000 */
[----:B------:R-:W-:Y:S02]  /*56d0*/  FMNMX.FTZ R85, R34, R85, !PT ;  /* 0x0000005522557209 */ /* 0x000fe40007810000 */
[----:B------:R-:W-:Y:S02]  /*56e0*/  FMNMX.FTZ R73, R26, R73, !PT ;  /* 0x000000491a497209 */ /* 0x000fe40007810000 */
[----:B------:R-:W-:Y:S02]  /*56f0*/  FMNMX.FTZ R2, R27, R2, !PT ;  /* 0x000000021b027209 */ /* 0x000fe40007810000 */
[----:B------:R-:W-:Y:S02]  /*5700*/  LOP3.LUT R0, R141, UR6, R156, 0x96, !PT ;  /* 0x000000068d007c12 */ /* 0x000fe4000f8e969c */
[----:B------:R-:W-:Y:S02]  /*5710*/  LOP3.LUT R140, R105, UR21, R140, 0x96, !PT ;  /* 0x00000015698c7c12 */ /* 0x000fe4000f8e968c */
[----:B------:R-:W-:Y:S01]  /*5720*/  LOP3.LUT R118, R165, UR20, R118, 0x96, !PT ;  /* 0x00000014a5767c12 */ /* 0x000fe2000f8e9676 */
[----:B------:R-:W-:Y:S01]  /*5730*/  IMAD.WIDE.U32 R160, R0, -0x326172a9, RZ ;  /* 0xcd9e8d5700a07825 */ /* 0x000fe200078e00ff */
[----:B------:R-:W-:-:S02]  /*5740*/  FMNMX.FTZ R85, R20, R85, !PT ;  /* 0x0000005514557209 */ /* 0x000fc40007810000 */
[----:B------:R-:W-:Y:S01]  /*5750*/  FMNMX.FTZ R73, R100, R73, !PT ;  /* 0x0000004964497209 */ /* 0x000fe20007810000 */
[----:B------:R-:W-:Y:S01]  /*5760*/  IMAD.WIDE.U32 R140, R140, -0x326172a9, RZ ;  /* 0xcd9e8d578c8c7825 */ /* 0x000fe200078e00ff */
[----:B------:R-:W-:Y:S02]  /*5770*/  FMNMX.FTZ R2, R25, R2, !PT ;  /* 0x0000000219027209 */ /* 0x000fe40007810000 */
[----:B------:R-:W-:Y:S01]  /*5780*/  FMNMX.FTZ R85, R18, R85, !PT ;  /* 0x0000005512557209 */ /* 0x000fe20007810000 */
[----:B------:R-:W-:Y:S01]  /*5790*/  IMAD.WIDE.U32 R118, R118, -0x2daee0ad, RZ ;  /* 0xd2511f5376767825 */ /* 0x000fe200078e00ff */
[----:B------:R-:W-:Y:S02]  /*57a0*/  LOP3.LUT R162, R3, UR11, R162, 0x96, !PT ;  /* 0x0000000b03a27c12 */ /* 0x000fe4000f8e96a2 */
[----:B------:R-:W-:Y:S02]  /*57b0*/  FMNMX.FTZ R73, R24, R73, !PT ;  /* 0x0000004918497209 */ /* 0x000fe40007810000 */
[----:B------:R-:W-:Y:S01]  /*57c0*/  LOP3.LUT R3, R95, UR5, R168, 0x96, !PT ;  /* 0x000000055f037c12 */ /* 0x000fe2000f8e96a8 */
[----:B------:R-:W-:Y:S01]  /*57d0*/  IMAD.WIDE.U32 R162, R162, -0x326172a9, RZ ;  /* 0xcd9e8d57a2a27825 */ /* 0x000fe200078e00ff */
[----:B------:R-:W-:-:S02]  /*57e0*/  FMNMX.FTZ R2, R109, R2, !PT ;  /* 0x000000026d027209 */ /* 0x000fc40007810000 */
[----:B------:R-:W-:Y:S02]  /*57f0*/  FMNMX.FTZ R85, R16, R85, !PT ;  /* 0x0000005510557209 */ /* 0x000fe40007810000 */
[----:B------:R-:W-:Y:S02]  /*5800*/  FMNMX.FTZ R73, R12, R73, !PT ;  /* 0x000000490c497209 */ /* 0x000fe40007810000 */
[----:B------:R-:W-:Y:S02]  /*5810*/  LOP3.LUT R166, R161, UR24, R138, 0x96, !PT ;  /* 0x00000018a1a67c12 */ /* 0x000fe4000f8e968a */
[----:B------:R-:W-:Y:S02]  /*5820*/  LOP3.LUT R160, R141, UR20, R160, 0x96, !PT ;  /* 0x000000148da07c12 */ /* 0x000fe4000f8e96a0 */
[----:B------:R-:W-:Y:S01]  /*5830*/  LOP3.LUT R142, R129, UR11, R148, 0x96, !PT ;  /* 0x0000000b818e7c12 */ /* 0x000fe2000f8e9694 */
[----:B------:R-:W-:Y:S01]  /*5840*/  IMAD.WIDE.U32 R166, R166, -0x2daee0ad, RZ ;  /* 0xd2511f53a6a67825 */ /* 0x000fe200078e00ff */
[----:B------:R-:W-:-:S02]  /*5850*/  LOP3.LUT R130, R119, UR5, R128, 0x96, !PT ;  /* 0x0000000577827c12 */ /* 0x000fc4000f8e9680 */
[----:B------:R-:W-:Y:S01]  /*5860*/  FMNMX.FTZ R2, R15, R2, !PT ;  /* 0x000000020f027209 */ /* 0x000fe20007810000 */
[----:B------:R-:W-:Y:S01]  /*5870*/  IMAD.WIDE.U32 R128, R3, -0x326172a9, RZ ;  /* 0xcd9e8d5703807825 */ /* 0x000fe200078e00ff */
[----:B------:R-:W-:Y:S02]  /*5880*/  FMNMX.FTZ R3, R14, R85, !PT ;  /* 0x000000550e037209 */ /* 0x000fe40007810000 */
        /* <DEDUP_REMOVED lines=8> */
[----:B------:R-:W2:Y:S01]  /*5910*/  SHFL.BFLY PT, R80, R3, 0x2, 0x1f ;  /* 0x0c401f0003507f89 */ /* 0x000ea200000e0000 */
[----:B------:R-:W-:Y:S02]  /*5920*/  FMNMX.FTZ R73, R242, R73, !PT ;  /* 0x00000049f2497209 */ /* 0x000fe40007810000 */
[----:B------:R-:W-:Y:S01]  /*5930*/  FMNMX.FTZ R2, R11, R2, !PT ;  /* 0x000000020b027209 */ /* 0x000fe20007810000 */
[----:B------:R-:W-:Y:S01]  /*5940*/  IMAD.WIDE.U32 R102, R102, -0x2daee0ad, RZ ;  /* 0xd2511f5366667825 */ /* 0x000fe200078e00ff */
[----:B------:R-:W-:Y:S02]  /*5950*/  LOP3.LUT R81, R161, UR5, R166, 0x96, !PT ;  /* 0x00000005a1517c12 */ /* 0x000fe4000f8e96a6 */
[----:B------:R-:W-:Y:S02]  /*5960*/  FMNMX.FTZ R73, R240, R73, !PT ;  /* 0x00000049f0497209 */ /* 0x000fe40007810000 */
[----:B------:R-:W-:-:S02]  /*5970*/  FMNMX.FTZ R2, R83, R2, !PT ;  /* 0x0000000253027209 */ /* 0x000fc40007810000 */
[----:B-1----:R-:W-:Y:S02]  /*5980*/  FMNMX.FTZ R93, R82, R93, !PT ;  /* 0x0000005d525d7209 */ /* 0x002fe40007810000 */
[----:B------:R-:W-:Y:S02]  /*5990*/  LOP3.LUT R116, R155, UR11, R116, 0x96, !PT ;  /* 0x0000000b9b747c12 */ /* 0x000fe4000f8e9674 */
[----:B------:R-:W-:Y:S01]  /*59a0*/  LOP3.LUT R74, R103, UR5, R154, 0x96, !PT ;  /* 0x00000005674a7c12 */ /* 0x000fe2000f8e969a */
[----:B------:R-:W-:Y:S01]  /*59b0*/  IMAD.WIDE.U32 R154, R81, -0x326172a9, RZ ;  /* 0xcd9e8d57519a7825 */ /* 0x000fe200078e00ff */
[----:B------:R-:W-:Y:S02]  /*59c0*/  FMNMX.FTZ R73, R238, R73, !PT ;  /* 0x00000049ee497209 */ /* 0x000fe40007810000 */
[----:B------:R-:W-:Y:S01]  /*59d0*/  FMNMX.FTZ R81, R9, R2, !PT ;  /* 0x0000000209517209 */ /* 0x000fe20007810000 */
[----:B------:R-:W-:Y:S01]  /*59e0*/  IMAD.WIDE.U32 R116, R116, -0x326172a9, RZ ;  /* 0xcd9e8d5774747825 */ /* 0x000fe200078e00ff */
[----:B------:R-:W-:-:S02]  /*59f0*/  LOP3.LUT R0, R143, UR8, R164, 0x96, !PT ;  /* 0x000000088f007c12 */ /* 0x000fc4000f8e96a4 */
[----:B------:R-:W1:Y:S01]  /*5a00*/  SHFL.BFLY PT, R164, R93, 0x1, 0x1f ;  /* 0x0c201f005da47f89 */ /* 0x000e6200000e0000 */
[----:B------:R-:W-:Y:S02]  /*5a10*/  FMNMX.FTZ R73, R8, R73, !PT ;  /* 0x0000004908497209 */ /* 0x000fe40007810000 */
[----:B------:R-:W-:Y:S01]  /*5a20*/  LOP3.LUT R104, R167, UR11, R104, 0x96, !PT ;  /* 0x0000000ba7687c12 */ /* 0x000fe2000f8e9668 */
[----:B------:R-:W-:Y:S01]  /*5a30*/  IMAD.WIDE.U32 R166, R23, -0x2daee0ad, RZ ;  /* 0xd2511f5317a67825 */ /* 0x000fe200078e00ff */
[----:B------:R-:W3:Y:S01]  /*5a40*/  SHFL.BFLY PT, R2, R81, 0x2, 0x1f ;  /* 0x0c401f0051027f89 */ /* 0x000ee200000e0000 */
[----:B------:R-:W-:Y:S02]  /*5a50*/  LOP3.LUT R84, R129, UR25, R84, 0x96, !PT ;  /* 0x0000001981547c12 */ /* 0x000fe4000f8e9654 */
[----:B------:R-:W-:Y:S01]  /*5a60*/  LOP3.LUT R85, R128, 0xff, RZ, 0xc0, !PT ;  /* 0x000000ff80557812 */ /* 0x000fe200078ec0ff */
[----:B------:R-:W-:Y:S01]  /*5a70*/  IMAD.WIDE.U32 R104, R104, -0x326172a9, RZ ;  /* 0xcd9e8d5768687825 */ /* 0x000fe200078e00ff */
[----:B------:R-:W-:-:S02]  /*5a80*/  LOP3.LUT R89, R128, 0xffff, RZ, 0xc0, !PT ;  /* 0x0000ffff80597812 */ /* 0x000fc400078ec0ff */
[--C-:B------:R-:W-:Y:S02]  /*5a90*/  SHF.R.U32.HI R98, RZ, 0x10, R128.reuse ;  /* 0x00000010ff627819 */ /* 0x100fe40000011680 */
[----:B------:R-:W-:Y:S01]  /*5aa0*/  SHF.R.U32.HI R23, RZ, 0x18, R128 ;  /* 0x00000018ff177819 */ /* 0x000fe20000011680 */
[----:B------:R-:W-:Y:S01]  /*5ab0*/  IMAD.WIDE.U32 R128, R0, -0x2daee0ad, RZ ;  /* 0xd2511f5300807825 */ /* 0x000fe200078e00ff */
[----:B--2---:R-:W-:Y:S01]  /*5ac0*/  FMNMX.FTZ R80, R3, R80, !PT ;  /* 0x0000005003507209 */ /* 0x004fe20007810000 */
[----:B------:R-:W2:Y:S01]  /*5ad0*/  SHFL.BFLY PT, R0, R73, 0x2, 0x1f ;  /* 0x0c401f0049007f89 */ /* 0x000ea200000e0000 */
[----:B------:R-:W-:Y:S01]  /*5ae0*/  LOP3.LUT R132, R97, UR24, R40, 0x96, !PT ;  /* 0x0000001861847c12 */ /* 0x000fe2000f8e9628 */
[----:B------:R-:W-:Y:S01]  /*5af0*/  IMAD.WIDE.U32 R96, R96, -0x2daee0ad, RZ ;  /* 0xd2511f5360607825 */ /* 0x000fe200078e00ff */
[----:B------:R-:W-:Y:S01]  /*5b00*/  LOP3.LUT R144, R129, UR15, R118, 0x96, !PT ;  /* 0x0000000f81907c12 */ /* 0x000fe2000f8e9676 */
[----:B------:R-:W4:Y:S01]  /*5b10*/  SHFL.BFLY PT, R3, R80, 0x1, 0x1f ;  /* 0x0c201f0050037f89 */ /* 0x000f2200000e0000 */
[----:B------:R-:W-:Y:S01]  /*5b20*/  LOP3.LUT R140, R105, UR8, R140, 0x96, !PT ;  /* 0x00000008698c7c12 */ /* 0x000fe2000f8e968c */
[----:B------:R-:W-:Y:S01]  /*5b30*/  IMAD.WIDE.U32 R132, R132, -0x2daee0ad, RZ ;  /* 0xd2511f5384847825 */ /* 0x000fe200078e00ff */
[----:B-1----:R-:W-:-:S02]  /*5b40*/  FMNMX.FTZ R164, R93, R164, !PT ;  /* 0x000000a45da47209 */ /* 0x002fc40007810000 */
[----:B------:R-:W-:Y:S01]  /*5b50*/  LOP3.LUT R146, R155, UR25, R104, 0x96, !PT ;  /* 0x000000199b927c12 */ /* 0x000fe2000f8e9668 */
[----:B------:R-:W-:Y:S01]  /*5b60*/  IMAD.WIDE.U32 R118, R74, -0x326172a9, RZ ;  /* 0xcd9e8d574a767825 */ /* 0x000fe200078e00ff */
[----:B------:R-:W-:Y:S02]  /*5b70*/  LOP3.LUT R148, R133, UR11, R148, 0x96, !PT ;  /* 0x0000000b85947c12 */ /* 0x000fe4000f8e9694 */
[----:B---3--:R-:W-:Y:S01]  /*5b80*/  FMNMX.FTZ R2, R81, R2, !PT ;  /* 0x0000000251027209 */ /* 0x008fe20007810000 */
[C---:B------:R-:W-:Y:S01]  /*5b90*/  FMUL.FTZ R150, R164.reuse, c[0x0][0x23c] ;  /* 0x00008f00a4967a20 */ /* 0x040fe20000410000 */
[----:B------:R-:W-:Y:S01]  /*5ba0*/  FSETP.NEU.FTZ.AND P1, PT, R164, -INF , PT ;  /* 0xff800000a400780b */ /* 0x000fe20003f3d000 */
[----:B------:R-:W-:Y:S01]  /*5bb0*/  IMAD.WIDE.U32 R148, R148, -0x326172a9, RZ ;  /* 0xcd9e8d5794947825 */ /* 0x000fe200078e00ff */
[----:B------:R-:W-:Y:S01]  /*5bc0*/  LOP3.LUT R105, R154, 0xffff, RZ, 0xc0, !PT ;  /* 0x0000ffff9a697812 */ /* 0x000fe200078ec0ff */
[----:B------:R-:W1:Y:S01]  /*5bd0*/  SHFL.BFLY PT, R153, R2, 0x1, 0x1f ;  /* 0x0c201f0002997f89 */ /* 0x000e6200000e0000 */
[----:B------:R-:W-:-:S02]  /*5be0*/  FSEL R150, R150, RZ, P1 ;  /* 0x000000ff96967208 */ /* 0x000fc40000800000 */
[----:B------:R-:W-:Y:S02]  /*5bf0*/  LOP3.LUT R72, R149, UR8, R72, 0x96, !PT ;  /* 0x0000000895487c12 */ /* 0x000fe4000f8e9648 */
[----:B------:R-:W-:Y:S01]  /*5c00*/  LOP3.LUT R149, R154, 0xff, RZ, 0xc0, !PT ;  /* 0x000000ff9a957812 */ /* 0x000fe200078ec0ff */
[--C-:B------:R-:W-:Y:S01]  /*5c10*/  FFMA.FTZ R74, R69, c[0x0][0x23c], -R150.reuse ;  /* 0x00008f00454a7a23 */ /* 0x100fe20000010896 */
[----:B--2---:R-:W-:Y:S01]  /*5c20*/  FMNMX.FTZ R0, R73, R0, !PT ;  /* 0x0000000049007209 */ /* 0x004fe20007810000 */
[----:B------:R-:W-:Y:S01]  /*5c30*/  FFMA.FTZ R73, R70, c[0x0][0x23c], -R150 ;  /* 0x00008f0046497a23 */ /* 0x000fe20000010896 */
[----:B------:R-:W-:Y:S01]  /*5c40*/  SHF.R.U32.HI R104, RZ, 0x10, R154 ;  /* 0x00000010ff687819 */ /* 0x000fe2000001169a */
[----:B------:R-:W-:Y:S01]  /*5c50*/  FFMA.FTZ R239, R75, c[0x0][0x23c], -R150 ;  /* 0x00008f004bef7a23 */ /* 0x000fe20000010896 */
[----:B----4-:R-:W-:Y:S01]  /*5c60*/  FMNMX.FTZ R3, R80, R3, !PT ;  /* 0x0000000350037209 */ /* 0x010fe20007810000 */
[----:B------:R-:W2:Y:S01]  /*5c70*/  SHFL.BFLY PT, R81, R0, 0x1, 0x1f ;  /* 0x0c201f0000517f89 */ /* 0x000ea200000e0000 */
[----:B------:R-:W-:Y:S01]  /*5c80*/  SHF.R.U32.HI R95, RZ, 0x18, R154 ;  /* 0x00000018ff5f7819 */ /* 0x000fe2000001169a */
[----:B------:R-:W-:Y:S01]  /*5c90*/  IMAD.WIDE.U32 R154, R72, -0x2daee0ad, RZ ;  /* 0xd2511f53489a7825 */ /* 0x000fe200078e00ff */
[----:B------:R-:W-:Y:S01]  /*5ca0*/  MUFU.EX2 R74, R74 ;  /* 0x0000004a004a7308 */ /* 0x000fe20000000800 */
[----:B------:R-:W-:-:S02]  /*5cb0*/  LOP3.LUT R72, R84, 0xffff, RZ, 0xc0, !PT ;  /* 0x0000ffff54487812 */ /* 0x000fc400078ec0ff */
[C---:B------:R-:W-:Y:S01]  /*5cc0*/  FMUL.FTZ R143, R3.reuse, c[0x0][0x23c] ;  /* 0x00008f00038f7a20 */ /* 0x040fe20000410000 */
[----:B------:R-:W-:Y:S01]  /*5cd0*/  FSETP.NEU.FTZ.AND P1, PT, R3, -INF , PT ;  /* 0xff8000000300780b */ /* 0x000fe20003f3d000 */
[--C-:B------:R-:W-:Y:S01]  /*5ce0*/  FFMA.FTZ R147, R147, c[0x0][0x23c], -R150.reuse ;  /* 0x00008f0093937a23 */ /* 0x100fe20000010896 */
[----:B------:R-:W-:Y:S01]  /*5cf0*/  ISETP.GE.U32.AND P4, PT, R6, R23, PT ;  /* 0x000000170600720c */ /* 0x000fe20003f86070 */
[----:B------:R-:W-:Y:S01]  /*5d00*/  FFMA.FTZ R247, R77, c[0x0][0x23c], -R150 ;  /* 0x00008f004df77a23 */ /* 0x000fe20000010896 */
[----:B------:R-:W3:Y:S01]  /*5d10*/  MUFU.EX2 R73, R73 ;  /* 0x0000004900497308 */ /* 0x000ee20000000800 */
[----:B------:R-:W-:Y:S01]  /*5d20*/  SHF.R.U32.HI R23, RZ, 0x8, R72 ;  /* 0x00000008ff177819 */ /* 0x000fe20000011648 */
[--C-:B------:R-:W-:Y:S01]  /*5d30*/  FFMA.FTZ R72, R59, c[0x0][0x23c], -R150.reuse ;  /* 0x00008f003b487a23 */ /* 0x100fe20000010896 */
[----:B------:R-:W-:Y:S01]  /*5d40*/  FSEL R143, R143, RZ, P1 ;  /* 0x000000ff8f8f7208 */ /* 0x000fe20000800000 */
[--C-:B------:R-:W-:Y:S01]  /*5d50*/  FFMA.FTZ R234, R35, c[0x0][0x23c], -R150.reuse ;  /* 0x00008f0023ea7a23 */ /* 0x100fe20000010896 */
[----:B------:R-:W-:Y:S01]  /*5d60*/  LOP3.LUT R23, R23, 0xffff, RZ, 0xc0, !PT ;  /* 0x0000ffff17177812 */ /* 0x000fe200078ec0ff */
[----:B------:R-:W-:Y:S01]  /*5d70*/  FFMA.FTZ R227, R33, c[0x0][0x23c], -R150 ;  /* 0x00008f0021e37a23 */ /* 0x000fe20000010896 */
[----:B------:R-:W-:Y:S01]  /*5d80*/  LOP3.LUT R101, R155, UR15, R96, 0x96, !PT ;  /* 0x0000000f9b657c12 */ /* 0x000fe2000f8e9660 */
[--C-:B------:R-:W-:Y:S01]  /*5d90*/  FFMA.FTZ R82, R56, c[0x0][0x23c], -R143.reuse ;  /* 0x00008f0038527a23 */ /* 0x100fe2000001088f */
[----:B------:R-:W-:Y:S01]  /*5da0*/  LOP3.LUT R113, R154, 0xffff, RZ, 0xc0, !PT ;  /* 0x0000ffff9a717812 */ /* 0x000fe200078ec0ff */
[--C-:B------:R-:W-:Y:S01]  /*5db0*/  FFMA.FTZ R80, R57, c[0x0][0x23c], -R143.reuse ;  /* 0x00008f0039507a23 */ /* 0x100fe2000001088f */
[----:B------:R-:W-:Y:S01]  /*5dc0*/  LOP3.LUT R155, R84, 0xff, RZ, 0xc0, !PT ;  /* 0x000000ff549b7812 */ /* 0x000fe200078ec0ff */
[----:B------:R-:W-:Y:S01]  /*5dd0*/  MUFU.EX2 R72, R72 ;  /* 0x0000004800487308 */ /* 0x000fe20000000800 */
[----:B-1----:R-:W-:Y:S01]  /*5de0*/  FMNMX.FTZ R2, R2, R153, !PT ;  /* 0x0000009902027209 */ /* 0x002fe20007810000 */
[--C-:B------:R-:W-:Y:S01]  /*5df0*/  FFMA.FTZ R152, R152, c[0x0][0x23c], -R143.reuse ;  /* 0x00008f0098987a23 */ /* 0x100fe2000001088f */
[----:B------:R-:W-:Y:S01]  /*5e00*/  ISETP.GE.U32.AND P2, PT, R6, R23, PT ;  /* 0x000000170600720c */ /* 0x000fe20003f46070 */
[--C-:B------:R-:W-:Y:S01]  /*5e10*/  FFMA.FTZ R237, R48, c[0x0][0x23c], -R143.reuse ;  /* 0x00008f0030ed7a23 */ /* 0x100fe2000001088f */
[----:B--2---:R-:W-:Y:S01]  /*5e20*/  FMNMX.FTZ R0, R0, R81, !PT ;  /* 0x0000005100007209 */ /* 0x004fe20007810000 */
[----:B------:R-:W-:Y:S01]  /*5e30*/  FMUL.FTZ R126, R2, c[0x0][0x23c] ;  /* 0x00008f00027e7a20 */ /* 0x000fe20000410000 */
[C---:B------:R-:W-:Y:S01]  /*5e40*/  ISETP.GE.U32.AND P1, PT, R6.reuse, R85, PT ;  /* 0x000000550600720c */ /* 0x040fe20003f26070 */
[----:B------:R-:W-:Y:S01]  /*5e50*/  MUFU.EX2 R82, R82 ;  /* 0x0000005200527308 */ /* 0x000fe20000000800 */
[----:B------:R-:W-:Y:S01]  /*5e60*/  ISETP.GE.U32.AND P6, PT, R6, R155, PT ;  /* 0x0000009b0600720c */ /* 0x000fe20003fc6070 */
[----:B------:R-:W-:Y:S01]  /*5e70*/  FMUL.FTZ R96, R0, c[0x0][0x23c] ;  /* 0x00008f0000607a20 */ /* 0x000fe20000410000 */
[----:B---3--:R-:W-:Y:S01]  /*5e80*/  F2FP.PACK_AB R85, R73, R74 ;  /* 0x0000004a4955723e */ /* 0x008fe200000000ff */
[--C-:B------:R-:W-:Y:S01]  /*5e90*/  FFMA.FTZ R246, R32, c[0x0][0x23c], -R143.reuse ;  /* 0x00008f0020f67a23 */ /* 0x100fe2000001088f */
[----:B------:R-:W-:Y:S01]  /*5ea0*/  LOP3.LUT R132, R97, UR5, R132, 0x96, !PT ;  /* 0x0000000561847c12 */ /* 0x000fe2000f8e9684 */
[----:B------:R-:W-:Y:S01]  /*5eb0*/  FFMA.FTZ R221, R30, c[0x0][0x23c], -R143 ;  /* 0x00008f001edd7a23 */ /* 0x000fe2000001088f */
[----:B------:R-:W-:Y:S01]  /*5ec0*/  FSETP.NEU.FTZ.AND P3, PT, R2, -INF , PT ;  /* 0xff8000000200780b */ /* 0x000fe20003f7d000 */
[----:B------:R1:W2:Y:S01]  /*5ed0*/  MUFU.EX2 R81, R80 ;  /* 0x0000005000517308 */ /* 0x0002a20000000800 */
[----:B------:R-:W-:Y:S01]  /*5ee0*/  LOP3.LUT R97, R166, 0xff, RZ, 0xc0, !PT ;  /* 0x000000ffa6617812 */ /* 0x000fe200078ec0ff */
[--C-:B------:R-:W-:Y:S01]  /*5ef0*/  FFMA.FTZ R226, R51, c[0x0][0x23c], -R150.reuse ;  /* 0x00008f0033e27a23 */ /* 0x100fe20000010896 */
[----:B------:R-:W-:Y:S01]  /*5f00*/  PRMT R23, R85, 0x7632, R23 ;  /* 0x0000763255177816 */ /* 0x000fe20000000017 */
[----:B------:R-:W-:Y:S01]  /*5f10*/  FFMA.FTZ R225, R49, c[0x0][0x23c], -R150 ;  /* 0x00008f0031e17a23 */ /* 0x000fe20000010896 */
[----:B------:R-:W-:Y:S01]  /*5f20*/  FSETP.NEU.FTZ.AND P5, PT, R0, -INF , PT ;  /* 0xff8000000000780b */ /* 0x000fe20003fbd000 */
[----:B------:R-:W-:Y:S01]  /*5f30*/  @!P6 HADD2 R71, -R85.H0_H0, -RZ.H0_H0 ;  /* 0xa00000ff5547e230 */ /* 0x000fe20000000900 */
[--C-:B------:R-:W-:Y:S01]  /*5f40*/  SHF.R.U32.HI R153, RZ, 0x18, R84.reuse ;  /* 0x00000018ff997819 */ /* 0x100fe20000011654 */
[----:B------:R-:W3:Y:S01]  /*5f50*/  MUFU.EX2 R239, R239 ;  /* 0x000000ef00ef7308 */ /* 0x000ee20000000800 */
[----:B------:R-:W-:Y:S01]  /*5f60*/  FSEL R75, R96, RZ, P5 ;  /* 0x000000ff604b7208 */ /* 0x000fe20002800000 */
[----:B------:R-:W-:Y:S01]  /*5f70*/  @!P2 HADD2 R70, -R23.H0_H0, -RZ.H0_H0 ;  /* 0xa00000ff1746a230 */ /* 0x000fe20000000900 */
[----:B------:R-:W-:Y:S01]  /*5f80*/  ISETP.GE.U32.AND P5, PT, R6, R153, PT ;  /* 0x000000990600720c */ /* 0x000fe20003fa6070 */
[--C-:B------:R-:W-:Y:S01]  /*5f90*/  FFMA.FTZ R220, R46, c[0x0][0x23c], -R143.reuse ;  /* 0x00008f002edc7a23 */ /* 0x100fe2000001088f */
[----:B------:R-:W-:Y:S01]  /*5fa0*/  SHF.R.U32.HI R153, RZ, 0x10, R84 ;  /* 0x00000010ff997819 */ /* 0x000fe20000011654 */
[----:B------:R-:W-:Y:S01]  /*5fb0*/  FFMA.FTZ R219, R34, c[0x0][0x23c], -R143 ;  /* 0x00008f0022db7a23 */ /* 0x000fe2000001088f */
[----:B------:R-:W-:Y:S01]  /*5fc0*/  PRMT R96, R85, 0x5410, R23 ;  /* 0x0000541055607816 */ /* 0x000fe20000000017 */
[----:B------:R-:W-:Y:S01]  /*5fd0*/  MUFU.EX2 R237, R237 ;  /* 0x000000ed00ed7308 */ /* 0x000fe20000000800 */
[----:B-1----:R-:W-:Y:S01]  /*5fe0*/  FSEL R80, R126, RZ, P3 ;  /* 0x000000ff7e507208 */ /* 0x002fe20001800000 */
[--C-:B------:R-:W-:Y:S01]  /*5ff0*/  FFMA.FTZ R126, R99, c[0x0][0x23c], -R150.reuse ;  /* 0x00008f00637e7a23 */ /* 0x100fe20000010896 */
[----:B------:R-:W-:Y:S01]  /*6000*/  ISETP.GE.U32.AND P3, PT, R6, R97, PT ;  /* 0x000000610600720c */ /* 0x000fe20003f66070 */
[--C-:B------:R-:W-:Y:S01]  /*6010*/  FFMA.FTZ R224, R31, c[0x0][0x23c], -R150.reuse ;  /* 0x00008f001fe07a23 */ /* 0x100fe20000010896 */
[----:B------:R-:W-:Y:S01]  /*6020*/  SHF.R.U32.HI R97, RZ, 0x8, R89 ;  /* 0x00000008ff617819 */ /* 0x000fe20000011659 */
[--C-:B------:R-:W-:Y:S01]  /*6030*/  FFMA.FTZ R223, R21, c[0x0][0x23c], -R150.reuse ;  /* 0x00008f0015df7a23 */ /* 0x100fe20000010896 */
[----:B------:R-:W-:Y:S01]  /*6040*/  LOP3.LUT R153, R153, 0xff, RZ, 0xc0, !PT ;  /* 0x000000ff99997812 */ /* 0x000fe200078ec0ff */
[----:B------:R-:W-:Y:S01]  /*6050*/  MUFU.EX2 R126, R126 ;  /* 0x0000007e007e7308 */ /* 0x000fe20000000800 */
[----:B------:R-:W-:Y:S01]  /*6060*/  LOP3.LUT R97, R97, 0xffff, RZ, 0xc0, !PT ;  /* 0x0000ffff61617812 */ /* 0x000fe200078ec0ff */
[--C-:B------:R-:W-:Y:S01]  /*6070*/  FFMA.FTZ R218, R20, c[0x0][0x23c], -R143.reuse ;  /* 0x00008f0014da7a23 */ /* 0x100fe2000001088f */
[----:B------:R-:W-:Y:S01]  /*6080*/  @!P2 PRMT R23, R70, 0x5410, RZ ;  /* 0x000054104617a816 */ /* 0x000fe200000000ff */
[--C-:B------:R-:W-:Y:S01]  /*6090*/  FFMA.FTZ R217, R18, c[0x0][0x23c], -R143.reuse ;  /* 0x00008f0012d97a23 */ /* 0x100fe2000001088f */
[----:B------:R-:W-:Y:S01]  /*60a0*/  ISETP.GE.U32.AND P2, PT, R6, R97, PT ;  /* 0x000000610600720c */ /* 0x000fe20003f46070 */
[----:B------:R-:W-:Y:S01]  /*60b0*/  FFMA.FTZ R222, R19, c[0x0][0x23c], -R150 ;  /* 0x00008f0013de7a23 */ /* 0x000fe20000010896 */
[----:B------:R-:W-:Y:S01]  /*60c0*/  @!P6 PRMT R85, R71, 0x5410, RZ ;  /* 0x000054104755e816 */ /* 0x000fe200000000ff */
[--C-:B------:R-:W-:Y:S01]  /*60d0*/  FFMA.FTZ R71, R58, c[0x0][0x23c], -R143.reuse ;  /* 0x00008f003a477a23 */ /* 0x100fe2000001088f */
[----:B--2---:R-:W-:Y:S01]  /*60e0*/  F2FP.PACK_AB R84, R81, R82 ;  /* 0x000000525154723e */ /* 0x004fe200000000ff */
[----:B------:R-:W-:Y:S01]  /*60f0*/  MUFU.EX2 R70, R152 ;  /* 0x0000009800467308 */ /* 0x000fe20000000800 */
[----:B------:R-:W-:Y:S01]  /*6100*/  ISETP.GE.U32.AND P6, PT, R6, R153, PT ;  /* 0x000000990600720c */ /* 0x000fe20003fc6070 */
[--C-:B------:R-:W-:Y:S01]  /*6110*/  FFMA.FTZ R216, R16, c[0x0][0x23c], -R143.reuse ;  /* 0x00008f0010d87a23 */ /* 0x100fe2000001088f */
[----:B---3--:R-:W-:Y:S01]  /*6120*/  F2FP.PACK_AB R204, R239, R72 ;  /* 0x00000048efcc723e */ /* 0x008fe200000000ff */
[----:B------:R-:W-:Y:S01]  /*6130*/  FFMA.FTZ R215, R14, c[0x0][0x23c], -R143 ;  /* 0x00008f000ed77a23 */ /* 0x000fe2000001088f */
[----:B------:R-:W-:Y:S01]  /*6140*/  PRMT R89, R84, 0x7632, R89 ;  /* 0x0000763254597816 */ /* 0x000fe20000000059 */
[----:B------:R-:W-:Y:S01]  /*6150*/  FFMA.FTZ R124, R124, c[0x0][0x23c], -R75 ;  /* 0x00008f007c7c7a23 */ /* 0x000fe2000001084b */
[----:B------:R-:W-:Y:S01]  /*6160*/  PRMT R203, R204, 0x7632, R203 ;  /* 0x00007632cccb7816 */ /* 0x000fe200000000cb */
[----:B------:R-:W1:Y:S01]  /*6170*/  MUFU.EX2 R71, R71 ;  /* 0x0000004700477308 */ /* 0x000e620000000800 */
[----:B------:R-:W-:Y:S01]  /*6180*/  SHF.R.U32.HI R141, RZ, 0x18, R166 ;  /* 0x00000018ff8d7819 */ /* 0x000fe200000116a6 */
[----:B------:R-:W-:Y:S01]  /*6190*/  @!P5 HADD2 R92, -R89.H0_H0, -RZ.H0_H0 ;  /* 0xa00000ff595cd230 */ /* 0x000fe20000000900 */
[----:B------:R-:W-:Y:S01]  /*61a0*/  LOP3.LUT R135, R167, UR15, R94, 0x96, !PT ;  /* 0x0000000fa7877c12 */ /* 0x000fe2000f8e965e */
[----:B------:R-:W-:Y:S01]  /*61b0*/  @!P2 HADD2 R88, -R203.H0_H0, -RZ.H0_H0 ;  /* 0xa00000ffcb58a230 */ /* 0x000fe20000000900 */
[----:B------:R-:W-:Y:S01]  /*61c0*/  PRMT R97, R84, 0x5410, R89 ;  /* 0x0000541054617816 */ /* 0x000fe20000000059 */
[----:B------:R-:W-:Y:S01]  /*61d0*/  @!P6 HADD2 R91, -R84.H0_H0, -RZ.H0_H0 ;  /* 0xa00000ff545be230 */ /* 0x000fe20000000900 */
[----:B------:R-:W-:Y:S01]  /*61e0*/  LOP3.LUT R153, R98, 0xff, RZ, 0xc0, !PT ;  /* 0x000000ff62997812 */ /* 0x000fe200078ec0ff */
[----:B------:R-:W-:Y:S01]  /*61f0*/  @!P1 HADD2 R90, -R204.H0_H0, -RZ.H0_H0 ;  /* 0xa00000ffcc5a9230 */ /* 0x000fe20000000900 */
[----:B------:R-:W-:Y:S01]  /*6200*/  @!P5 PRMT R89, R92, 0x5410, RZ ;  /* 0x000054105c59d816 */ /* 0x000fe200000000ff */
[----:B------:R-:W-:Y:S01]  /*6210*/  MUFU.EX2 R247, R247 ;  /* 0x000000f700f77308 */ /* 0x000fe20000000800 */
[----:B------:R-:W-:Y:S01]  /*6220*/  PRMT R98, R204, 0x5410, R203 ;  /* 0x00005410cc627816 */ /* 0x000fe200000000cb */
[--C-:B------:R-:W-:Y:S01]  /*6230*/  FFMA.FTZ R214, R25, c[0x0][0x23c], -R80.reuse ;  /* 0x00008f0019d67a23 */ /* 0x100fe20000010850 */
[----:B------:R-:W-:Y:S01]  /*6240*/  ISETP.GE.U32.AND P5, PT, R6, R141, PT ;  /* 0x0000008d0600720c */ /* 0x000fe20003fa6070 */
[--C-:B------:R-:W-:Y:S01]  /*6250*/  FFMA.FTZ R207, R24, c[0x0][0x23c], -R75.reuse ;  /* 0x00008f0018cf7a23 */ /* 0x100fe2000001084b */
[----:B------:R-:W-:Y:S01]  /*6260*/  @!P2 PRMT R203, R88, 0x5410, RZ ;  /* 0x0000541058cba816 */ /* 0x000fe200000000ff */
[--C-:B------:R-:W-:Y:S01]  /*6270*/  FFMA.FTZ R231, R109, c[0x0][0x23c], -R80.reuse ;  /* 0x00008f006de77a23 */ /* 0x100fe20000010850 */
[----:B------:R-:W-:Y:S01]  /*6280*/  LOP3.LUT R88, R135, 0xffff, RZ, 0xc0, !PT ;  /* 0x0000ffff87587812 */ /* 0x000fe200078ec0ff */
[----:B------:R-:W2:Y:S01]  /*6290*/  MUFU.EX2 R141, R147 ;  /* 0x00000093008d7308 */ /* 0x000ea20000000800 */
[----:B------:R-:W-:Y:S01]  /*62a0*/  @!P6 PRMT R84, R91, 0x5410, RZ ;  /* 0x000054105b54e816 */ /* 0x000fe200000000ff */
[----:B------:R-:W-:Y:S01]  /*62b0*/  FFMA.FTZ R230, R15, c[0x0][0x23c], -R80 ;  /* 0x00008f000fe67a23 */ /* 0x000fe20000010850 */
[----:B------:R-:W-:Y:S01]  /*62c0*/  LOP3.LUT R91, R135, 0xff, RZ, 0xc0, !PT ;  /* 0x000000ff875b7812 */ /* 0x000fe200078ec0ff */
[--C-:B------:R-:W-:Y:S01]  /*62d0*/  FFMA.FTZ R233, R12, c[0x0][0x23c], -R75.reuse ;  /* 0x00008f000ce97a23 */ /* 0x100fe2000001084b */
[----:B------:R-:W-:Y:S01]  /*62e0*/  SHF.R.U32.HI R88, RZ, 0x8, R88 ;  /* 0x00000008ff587819 */ /* 0x000fe20000011658 */
[----:B------:R-:W-:Y:S01]  /*62f0*/  FFMA.FTZ R232, R10, c[0x0][0x23c], -R75 ;  /* 0x00008f000ae87a23 */ /* 0x000fe2000001084b */
[C---:B------:R-:W-:Y:S01]  /*6300*/  ISETP.GE.U32.AND P6, PT, R6.reuse, R153, PT ;  /* 0x000000990600720c */ /* 0x040fe20003fc6070 */
[----:B------:R-:W-:Y:S01]  /*6310*/  MUFU.EX2 R234, R234 ;  /* 0x000000ea00ea7308 */ /* 0x000fe20000000800 */
[----:B------:R-:W-:Y:S01]  /*6320*/  ISETP.GE.U32.AND P2, PT, R6, R91, PT ;  /* 0x0000005b0600720c */ /* 0x000fe20003f46070 */
[--C-:B------:R-:W-:Y:S01]  /*6330*/  FFMA.FTZ R236, R13, c[0x0][0x23c], -R80.reuse ;  /* 0x00008f000dec7a23 */ /* 0x100fe20000010850 */
[----:B-1----:R-:W-:Y:S01]  /*6340*/  F2FP.PACK_AB R206, R70, R71 ;  /* 0x0000004746ce723e */ /* 0x002fe200000000ff */
[----:B------:R-:W-:Y:S01]  /*6350*/  FFMA.FTZ R235, R11, c[0x0][0x23c], -R80 ;  /* 0x00008f000beb7a23 */ /* 0x000fe20000010850 */
[----:B------:R-:W-:Y:S01]  /*6360*/  LOP3.LUT R91, R88, 0xffff, RZ, 0xc0, !PT ;  /* 0x0000ffff585b7812 */ /* 0x000fe200078ec0ff */
[----:B------:R-:W-:Y:S01]  /*6370*/  FFMA.FTZ R88, R76, c[0x0][0x23c], -R143 ;  /* 0x00008f004c587a23 */ /* 0x000fe2000001088f */
[----:B------:R-:W-:Y:S01]  /*6380*/  PRMT R205, R206, 0x7632, R205 ;  /* 0x00007632cecd7816 */ /* 0x000fe200000000cd */
[----:B------:R-:W-:Y:S01]  /*6390*/  MUFU.EX2 R227, R227 ;  /* 0x000000e300e37308 */ /* 0x000fe20000000800 */
[----:B--2---:R-:W-:Y:S01]  /*63a0*/  F2FP.PACK_AB R200, R126, R141 ;  /* 0x0000008d7ec8723e */ /* 0x004fe200000000ff */
[----:B------:R-:W-:Y:S01]  /*63b0*/  FFMA.FTZ R243, R238, c[0x0][0x23c], -R75 ;  /* 0x00008f00eef37a23 */ /* 0x000fe2000001084b */
[----:B------:R-:W-:Y:S01]  /*63c0*/  PRMT R99, R206, 0x5410, R205 ;  /* 0x00005410ce637816 */ /* 0x000fe200000000cd */
[----:B------:R-:W-:Y:S01]  /*63d0*/  @!P4 HADD2 R87, -R205.H0_H0, -RZ.H0_H0 ;  /* 0xa00000ffcd57c230 */ /* 0x000fe20000000900 */
[----:B------:R-:W-:Y:S01]  /*63e0*/  PRMT R199, R200, 0x7632, R199 ;  /* 0x00007632c8c77816 */ /* 0x000fe200000000c7 */
[----:B------:R-:W-:Y:S01]  /*63f0*/  @!P6 HADD2 R86, -R206.H0_H0, -RZ.H0_H0 ;  /* 0xa00000ffce56e230 */ /* 0x000fe20000000900 */
[----:B------:R-:W-:Y:S01]  /*6400*/  @!P1 PRMT R204, R90, 0x5410, RZ ;  /* 0x000054105acc9816 */ /* 0x000fe200000000ff */
[----:B------:R-:W1:Y:S01]  /*6410*/  MUFU.EX2 R88, R88 ;  /* 0x0000005800587308 */ /* 0x000e620000000800 */
[----:B------:R-:W-:Y:S01]  /*6420*/  @!P2 HADD2 R79, -R200.H0_H0, -RZ.H0_H0 ;  /* 0xa00000ffc84fa230 */ /* 0x000fe20000000900 */
[----:B------:R-:W-:Y:S01]  /*6430*/  @!P4 PRMT R205, R87, 0x5410, RZ ;  /* 0x0000541057cdc816 */ /* 0x000fe200000000ff */
[----:B------:R-:W-:Y:S01]  /*6440*/  FFMA.FTZ R90, R151, c[0x0][0x23c], -R150 ;  /* 0x00008f00975a7a23 */ /* 0x000fe20000010896 */
[----:B------:R-:W-:Y:S01]  /*6450*/  ISETP.GE.U32.AND P4, PT, R6, R91, PT ;  /* 0x0000005b0600720c */ /* 0x000fe20003f86070 */
[----:B------:R-:W-:Y:S01]  /*6460*/  FFMA.FTZ R91, R68, c[0x0][0x23c], -R143 ;  /* 0x00008f00445b7a23 */ /* 0x000fe2000001088f */
[----:B------:R-:W-:Y:S01]  /*6470*/  @!P6 PRMT R206, R86, 0x5410, RZ ;  /* 0x0000541056cee816 */ /* 0x000fe200000000ff */
[----:B------:R-:W-:Y:S01]  /*6480*/  FADD.FTZ R73, R74, R73 ;  /* 0x000000494a497221 */ /* 0x000fe20000010000 */
[----:B------:R-:W-:Y:S01]  /*6490*/  SHF.R.U32.HI R87, RZ, 0x18, R135 ;  /* 0x00000018ff577819 */ /* 0x000fe20000011687 */
[----:B------:R-:W2:Y:S01]  /*64a0*/  MUFU.EX2 R90, R90 ;  /* 0x0000005a005a7308 */ /* 0x000ea20000000800 */
[----:B------:R-:W-:-:S02]  /*64b0*/  ISETP.GE.U32.AND P6, PT, R6, R95, PT ;  /* 0x0000005f0600720c */ /* 0x000fc40003fc6070 */
[----:B------:R-:W-:Y:S02]  /*64c0*/  PRMT R95, R200, 0x5410, R199 ;  /* 0x00005410c85f7816 */ /* 0x000fe400000000c7 */
[----:B------:R-:W-:Y:S02]  /*64d0*/  @!P2 PRMT R200, R79, 0x5410, RZ ;  /* 0x000054104fc8a816 */ /* 0x000fe400000000ff */
[----:B------:R-:W-:Y:S01]  /*64e0*/  ISETP.GE.U32.AND P2, PT, R6, R87, PT ;  /* 0x000000570600720c */ /* 0x000fe20003f46070 */
[----:B------:R-:W-:Y:S01]  /*64f0*/  @!P4 HADD2 R78, -R199.H0_H0, -RZ.H0_H0 ;  /* 0xa00000ffc74ec230 */ /* 0x000fe20000000900 */
[----:B-1----:R-:W-:Y:S01]  /*6500*/  F2FP.PACK_AB R202, R88, R237 ;  /* 0x000000ed58ca723e */ /* 0x002fe200000000ff */
[----:B------:R-:W-:Y:S01]  /*6510*/  MUFU.EX2 R91, R91 ;  /* 0x0000005b005b7308 */ /* 0x000fe20000000800 */
[----:B------:R-:W-:Y:S02]  /*6520*/  SHF.R.U32.HI R79, RZ, 0x10, R135 ;  /* 0x00000010ff4f7819 */ /* 0x000fe40000011687 */
[----:B------:R-:W-:-:S02]  /*6530*/  PRMT R201, R202, 0x7632, R201 ;  /* 0x00007632cac97816 */ /* 0x000fc400000000c9 */
[----:B------:R-:W-:Y:S02]  /*6540*/  LOP3.LUT R79, R79, 0xff, RZ, 0xc0, !PT ;  /* 0x000000ff4f4f7812 */ /* 0x000fe400078ec0ff */
[----:B------:R-:W-:Y:S01]  /*6550*/  LOP3.LUT R94, R166, 0xffff, RZ, 0xc0, !PT ;  /* 0x0000ffffa65e7812 */ /* 0x000fe200078ec0ff */
[----:B------:R-:W-:Y:S01]  /*6560*/  MUFU.EX2 R246, R246 ;  /* 0x000000f600f67308 */ /* 0x000fe20000000800 */
[----:B------:R-:W-:Y:S01]  /*6570*/  @!P4 PRMT R199, R78, 0x5410, RZ ;  /* 0x000054104ec7c816 */ /* 0x000fe200000000ff */
[----:B------:R-:W-:Y:S01]  /*6580*/  @!P2 HADD2 R22, -R201.H0_H0, -RZ.H0_H0 ;  /* 0xa00000ffc916a230 */ /* 0x000fe20000000900 */
[----:B------:R-:W-:Y:S02]  /*6590*/  ISETP.GE.U32.AND P4, PT, R6, R79, PT ;  /* 0x0000004f0600720c */ /* 0x000fe40003f86070 */
[----:B------:R-:W-:Y:S02]  /*65a0*/  SHF.R.U32.HI R79, RZ, 0x8, R94 ;  /* 0x00000008ff4f7819 */ /* 0x000fe4000001165e */
[----:B------:R-:W-:Y:S01]  /*65b0*/  PRMT R94, R202, 0x5410, R201 ;  /* 0x00005410ca5e7816 */ /* 0x000fe200000000c9 */
[----:B------:R-:W-:Y:S01]  /*65c0*/  MUFU.EX2 R221, R221 ;  /* 0x000000dd00dd7308 */ /* 0x000fe20000000800 */
[----:B------:R-:W-:Y:S01]  /*65d0*/  @!P2 PRMT R201, R22, 0x5410, RZ ;  /* 0x0000541016c9a816 */ /* 0x000fe200000000ff */
[----:B------:R-:W-:Y:S01]  /*65e0*/  FFMA.FTZ R22, R50, c[0x0][0x23c], -R143 ;  /* 0x00008f0032167a23 */ /* 0x000fe2000001088f */
[----:B------:R-:W-:Y:S01]  /*65f0*/  LOP3.LUT R79, R79, 0xffff, RZ, 0xc0, !PT ;  /* 0x0000ffff4f4f7812 */ /* 0x000fe200078ec0ff */
[----:B------:R-:W-:Y:S01]  /*6600*/  FFMA.FTZ R143, R115, c[0x0][0x23c], -R80 ;  /* 0x00008f00738f7a23 */ /* 0x000fe20000010850 */
[----:B--2---:R-:W-:-:S02]  /*6610*/  F2FP.PACK_AB R196, R247, R90 ;  /* 0x0000005af7c4723e */ /* 0x004fc400000000ff */
[----:B------:R-:W-:Y:S01]  /*6620*/  ISETP.GE.U32.AND P2, PT, R6, R79, PT ;  /* 0x0000004f0600720c */ /* 0x000fe20003f46070 */
[----:B------:R-:W1:Y:S01]  /*6630*/  MUFU.EX2 R22, R22 ;  /* 0x0000001600167308 */ /* 0x000e620000000800 */
[----:B------:R-:W-:Y:S01]  /*6640*/  PRMT R195, R196, 0x7632, R195 ;  /* 0x00007632c4c37816 */ /* 0x000fe200000000c3 */
[----:B------:R-:W-:Y:S01]  /*6650*/  @!P4 HADD2 R77, -R202.H0_H0, -RZ.H0_H0 ;  /* 0xa00000ffca4dc230 */ /* 0x000fe20000000900 */
[----:B------:R-:W-:Y:S01]  /*6660*/  SHF.R.U32.HI R106, RZ, 0x10, R166 ;  /* 0x00000010ff6a7819 */ /* 0x000fe200000116a6 */
[----:B------:R-:W-:Y:S01]  /*6670*/  IMAD.WIDE.U32 R166, R140, -0x2daee0ad, RZ ;  /* 0xd2511f538ca67825 */ /* 0x000fe200078e00ff */
[----:B------:R-:W-:Y:S01]  /*6680*/  LOP3.LUT R93, R128, 0xff, RZ, 0xc0, !PT ;  /* 0x000000ff805d7812 */ /* 0x000fe200078ec0ff */
[----:B------:R-:W-:Y:S01]  /*6690*/  @!P3 HADD2 R76, -R196.H0_H0, -RZ.H0_H0 ;  /* 0xa00000ffc44cb230 */ /* 0x000fe20000000900 */
[----:B------:R-:W-:Y:S01]  /*66a0*/  @!P4 PRMT R202, R77, 0x5410, RZ ;  /* 0x000054104dcac816 */ /* 0x000fe200000000ff */
[----:B------:R-:W-:Y:S01]  /*66b0*/  MUFU.EX2 R226, R226 ;  /* 0x000000e200e27308 */ /* 0x000fe20000000800 */
[----:B------:R-:W-:Y:S01]  /*66c0*/  LOP3.LUT R77, R106, 0xff, RZ, 0xc0, !PT ;  /* 0x000000ff6a4d7812 */ /* 0x000fe200078ec0ff */
[----:B------:R-:W-:Y:S01]  /*66d0*/  IMAD.WIDE.U32 R78, R121, -0x326172a9, RZ ;  /* 0xcd9e8d57794e7825 */ /* 0x000fe200078e00ff */
[----:B------:R-:W-:Y:S01]  /*66e0*/  ISETP.GE.U32.AND P4, PT, R6, R93, PT ;  /* 0x0000005d0600720c */ /* 0x000fe20003f86070 */
[----:B------:R-:W-:Y:S01]  /*66f0*/  @!P2 HADD2 R69, -R195.H0_H0, -RZ.H0_H0 ;  /* 0xa00000ffc345a230 */ /* 0x000fe20000000900 */
[----:B------:R-:W-:-:S02]  /*6700*/  PRMT R93, R196, 0x5410, R195 ;  /* 0x00005410c45d7816 */ /* 0x000fc400000000c3 */
[----:B------:R-:W-:Y:S01]  /*6710*/  F2FP.PACK_AB R192, R227, R234 ;  /* 0x000000eae3c0723e */ /* 0x000fe200000000ff */
[----:B------:R-:W2:Y:S01]  /*6720*/  MUFU.EX2 R225, R225 ;  /* 0x000000e100e17308 */ /* 0x000ea20000000800 */
[----:B-1----:R-:W-:Y:S02]  /*6730*/  F2FP.PACK_AB R198, R22, R91 ;  /* 0x0000005b16c6723e */ /* 0x002fe400000000ff */
[----:B------:R-:W-:Y:S02]  /*6740*/  @!P2 PRMT R195, R69, 0x5410, RZ ;  /* 0x0000541045c3a816 */ /* 0x000fe400000000ff */
[----:B------:R-:W-:Y:S02]  /*6750*/  PRMT R197, R198, 0x7632, R197 ;  /* 0x00007632c6c57816 */ /* 0x000fe400000000c5 */
[----:B------:R-:W-:Y:S01]  /*6760*/  ISETP.GE.U32.AND P2, PT, R6, R77, PT ;  /* 0x0000004d0600720c */ /* 0x000fe20003f46070 */
[----:B------:R-:W-:Y:S01]  /*6770*/  MUFU.EX2 R220, R220 ;  /* 0x000000dc00dc7308 */ /* 0x000fe20000000800 */
[----:B------:R-:W-:Y:S01]  /*6780*/  PRMT R92, R198, 0x5410, R197 ;  /* 0x00005410c65c7816 */ /* 0x000fe200000000c5 */
[----:B------:R-:W-:Y:S01]  /*6790*/  @!P5 HADD2 R68, -R197.H0_H0, -RZ.H0_H0 ;  /* 0xa00000ffc544d230 */ /* 0x000fe20000000900 */
[----:B------:R-:W-:-:S02]  /*67a0*/  LOP3.LUT R69, R146, 0xff, RZ, 0xc0, !PT ;  /* 0x000000ff92457812 */ /* 0x000fc400078ec0ff */
[----:B------:R-:W-:Y:S02]  /*67b0*/  PRMT R191, R192, 0x7632, R191 ;  /* 0x00007632c0bf7816 */ /* 0x000fe400000000bf */
[----:B------:R-:W-:Y:S01]  /*67c0*/  @!P5 PRMT R197, R68, 0x5410, RZ ;  /* 0x0000541044c5d816 */ /* 0x000fe200000000ff */
[----:B------:R-:W1:Y:S01]  /*67d0*/  MUFU.EX2 R219, R219 ;  /* 0x000000db00db7308 */ /* 0x000e620000000800 */
[----:B------:R-:W-:Y:S02]  /*67e0*/  LOP3.LUT R68, R146, 0xffff, RZ, 0xc0, !PT ;  /* 0x0000ffff92447812 */ /* 0x000fe400078ec0ff */
[----:B------:R-:W-:Y:S01]  /*67f0*/  ISETP.GE.U32.AND P5, PT, R6, R69, PT ;  /* 0x000000450600720c */ /* 0x000fe20003fa6070 */
[----:B------:R-:W-:Y:S01]  /*6800*/  @!P2 HADD2 R67, -R198.H0_H0, -RZ.H0_H0 ;  /* 0xa00000ffc643a230 */ /* 0x000fe20000000900 */
[----:B------:R-:W-:Y:S02]  /*6810*/  SHF.R.U32.HI R68, RZ, 0x8, R68 ;  /* 0x00000008ff447819 */ /* 0x000fe40000011644 */
[----:B------:R-:W-:Y:S01]  /*6820*/  PRMT R106, R192, 0x5410, R191 ;  /* 0x00005410c06a7816 */ /* 0x000fe200000000bf */
[----:B------:R-:W-:Y:S01]  /*6830*/  MUFU.EX2 R224, R224 ;  /* 0x000000e000e07308 */ /* 0x000fe20000000800 */
[----:B------:R-:W-:Y:S01]  /*6840*/  LOP3.LUT R69, R68, 0xffff, RZ, 0xc0, !PT ;  /* 0x0000ffff44457812 */ /* 0x000fe200078ec0ff */
[----:B------:R-:W-:Y:S01]  /*6850*/  FFMA.FTZ R68, R47, c[0x0][0x23c], -R80 ;  /* 0x00008f002f447a23 */ /* 0x000fe20000010850 */
[----:B------:R-:W-:-:S02]  /*6860*/  @!P2 PRMT R198, R67, 0x5410, RZ ;  /* 0x0000541043c6a816 */ /* 0x000fc400000000ff */
[----:B------:R-:W-:Y:S02]  /*6870*/  ISETP.GE.U32.AND P2, PT, R6, R69, PT ;  /* 0x000000450600720c */ /* 0x000fe40003f46070 */
[--C-:B------:R-:W-:Y:S01]  /*6880*/  SHF.R.U32.HI R69, RZ, 0x18, R146.reuse ;  /* 0x00000018ff457819 */ /* 0x100fe20000011692 */
[----:B------:R-:W-:Y:S01]  /*6890*/  @!P5 HADD2 R66, -R192.H0_H0, -RZ.H0_H0 ;  /* 0xa00000ffc042d230 */ /* 0x000fe20000000900 */
[----:B------:R-:W-:Y:S01]  /*68a0*/  SHF.R.U32.HI R146, RZ, 0x10, R146 ;  /* 0x00000010ff927819 */ /* 0x000fe20000011692 */
[----:B------:R-:W3:Y:S01]  /*68b0*/  MUFU.EX2 R223, R223 ;  /* 0x000000df00df7308 */ /* 0x000ee20000000800 */
[----:B------:R-:W-:Y:S02]  /*68c0*/  F2FP.PACK_AB R194, R221, R246 ;  /* 0x000000f6ddc2723e */ /* 0x000fe400000000ff */
[----:B------:R-:W-:Y:S02]  /*68d0*/  @!P5 PRMT R192, R66, 0x5410, RZ ;  /* 0x0000541042c0d816 */ /* 0x000fe400000000ff */
[----:B------:R-:W-:-:S02]  /*68e0*/  ISETP.GE.U32.AND P5, PT, R6, R69, PT ;  /* 0x000000450600720c */ /* 0x000fc40003fa6070 */
[----:B------:R-:W-:Y:S01]  /*68f0*/  LOP3.LUT R69, R146, 0xff, RZ, 0xc0, !PT ;  /* 0x000000ff92457812 */ /* 0x000fe200078ec0ff */
[----:B------:R-:W-:Y:S01]  /*6900*/  @!P2 HADD2 R65, -R191.H0_H0, -RZ.H0_H0 ;  /* 0xa00000ffbf41a230 */ /* 0x000fe20000000900 */
[----:B------:R-:W-:Y:S01]  /*6910*/  ISETP.GE.U32.AND P1, PT, R6, R149, PT ;  /* 0x000000950600720c */ /* 0x000fe20003f26070 */
[----:B------:R-:W-:Y:S01]  /*6920*/  MUFU.EX2 R218, R218 ;  /* 0x000000da00da7308 */ /* 0x000fe20000000800 */
[----:B------:R-:W-:Y:S02]  /*6930*/  PRMT R193, R194, 0x7632, R193 ;  /* 0x00007632c2c17816 */ /* 0x000fe400000000c1 */
[----:B------:R-:W-:Y:S02]  /*6940*/  @!P2 PRMT R191, R65, 0x5410, RZ ;  /* 0x0000541041bfa816 */ /* 0x000fe400000000ff */
[----:B------:R-:W-:Y:S01]  /*6950*/  ISETP.GE.U32.AND P2, PT, R6, R69, PT ;  /* 0x000000450600720c */ /* 0x000fe20003f46070 */
[----:B------:R-:W-:Y:S01]  /*6960*/  FFMA.FTZ R69, R38, c[0x0][0x23c], -R75 ;  /* 0x00008f0026457a23 */ /* 0x000fe2000001084b */
[----:B------:R-:W-:Y:S01]  /*6970*/  SHF.R.U32.HI R65, RZ, 0x8, R105 ;  /* 0x00000008ff417819 */ /* 0x000fe20000011669 */
[----:B------:R-:W-:Y:S01]  /*6980*/  @!P5 HADD2 R64, -R193.H0_H0, -RZ.H0_H0 ;  /* 0xa00000ffc140d230 */ /* 0x000fe20000000900 */
[----:B--2---:R-:W-:Y:S01]  /*6990*/  F2FP.PACK_AB R188, R225, R226 ;  /* 0x000000e2e1bc723e */ /* 0x004fe200000000ff */
[----:B------:R-:W2:Y:S01]  /*69a0*/  MUFU.EX2 R217, R217 ;  /* 0x000000d900d97308 */ /* 0x000ea20000000800 */
[----:B------:R-:W-:-:S02]  /*69b0*/  LOP3.LUT R65, R65, 0xffff, RZ, 0xc0, !PT ;  /* 0x0000ffff41417812 */ /* 0x000fc400078ec0ff */
[----:B------:R-:W-:Y:S01]  /*69c0*/  PRMT R105, R194, 0x5410, R193 ;  /* 0x00005410c2697816 */ /* 0x000fe200000000c1 */
[----:B------:R-:W-:Y:S01]  /*69d0*/  @!P1 HADD2 R59, -R188.H0_H0, -RZ.H0_H0 ;  /* 0xa00000ffbc3b9230 */ /* 0x000fe20000000900 */
[----:B------:R-:W-:Y:S02]  /*69e0*/  @!P5 PRMT R193, R64, 0x5410, RZ ;  /* 0x0000541040c1d816 */ /* 0x000fe400000000ff */
[----:B------:R-:W-:Y:S01]  /*69f0*/  ISETP.GE.U32.AND P5, PT, R6, R65, PT ;  /* 0x000000410600720c */ /* 0x000fe20003fa6070 */
[----:B------:R-:W-:Y:S01]  /*6a00*/  @!P2 HADD2 R63, -R194.H0_H0, -RZ.H0_H0 ;  /* 0xa00000ffc23fa230 */ /* 0x000fe20000000900 */
[----:B------:R-:W-:Y:S01]  /*6a10*/  PRMT R187, R188, 0x7632, R187 ;  /* 0x00007632bcbb7816 */ /* 0x000fe200000000bb */
[----:B------:R-:W-:Y:S01]  /*6a20*/  MUFU.EX2 R222, R222 ;  /* 0x000000de00de7308 */ /* 0x000fe20000000800 */
[----:B------:R-:W-:Y:S02]  /*6a30*/  LOP3.LUT R110, R117, UR8, R110, 0x96, !PT ;  /* 0x00000008756e7c12 */ /* 0x000fe4000f8e966e */
[----:B------:R-:W-:-:S02]  /*6a40*/  LOP3.LUT R160, R167, UR15, R160, 0x96, !PT ;  /* 0x0000000fa7a07c12 */ /* 0x000fc4000f8e96a0 */
[----:B------:R-:W-:Y:S01]  /*6a50*/  @!P2 PRMT R194, R63, 0x5410, RZ ;  /* 0x000054103fc2a816 */ /* 0x000fe200000000ff */
[----:B------:R-:W-:Y:S01]  /*6a60*/  IMAD.WIDE.U32 R110, R110, -0x2daee0ad, RZ ;  /* 0xd2511f536e6e7825 */ /* 0x000fe200078e00ff */
[----:B------:R-:W-:Y:S01]  /*6a70*/  LOP3.LUT R63, R104, 0xff, RZ, 0xc0, !PT ;  /* 0x000000ff683f7812 */ /* 0x000fe200078ec0ff */
[----:B------:R-:W-:Y:S01]  /*6a80*/  MUFU.EX2 R216, R216 ;  /* 0x000000d800d87308 */ /* 0x000fe20000000800 */
[----:B-1----:R-:W-:Y:S01]  /*6a90*/  F2FP.PACK_AB R190, R219, R220 ;  /* 0x000000dcdbbe723e */ /* 0x002fe200000000ff */
[----:B------:R-:W-:Y:S01]  /*6aa0*/  @!P5 HADD2 R58, -R187.H0_H0, -RZ.H0_H0 ;  /* 0xa00000ffbb3ad230 */ /* 0x000fe20000000900 */
[----:B------:R-:W-:Y:S02]  /*6ab0*/  PRMT R104, R188, 0x5410, R187 ;  /* 0x00005410bc687816 */ /* 0x000fe400000000bb */
[----:B------:R-:W-:Y:S02]  /*6ac0*/  @!P1 PRMT R188, R59, 0x5410, RZ ;  /* 0x000054103bbc9816 */ /* 0x000fe400000000ff */
[----:B------:R-:W-:Y:S01]  /*6ad0*/  LOP3.LUT R59, R160, 0xffff, RZ, 0xc0, !PT ;  /* 0x0000ffffa03b7812 */ /* 0x000fe200078ec0ff */
[----:B------:R-:W-:Y:S01]  /*6ae0*/  MUFU.EX2 R215, R215 ;  /* 0x000000d700d77308 */ /* 0x000fe20000000800 */
[----:B------:R-:W-:-:S02]  /*6af0*/  LOP3.LUT R133, R128, 0xffff, RZ, 0xc0, !PT ;  /* 0x0000ffff80857812 */ /* 0x000fc400078ec0ff */
[----:B------:R-:W-:Y:S02]  /*6b00*/  PRMT R189, R190, 0x7632, R189 ;  /* 0x00007632bebd7816 */ /* 0x000fe400000000bd */
[--C-:B------:R-:W-:Y:S02]  /*6b10*/  SHF.R.U32.HI R137, RZ, 0x10, R128.reuse ;  /* 0x00000010ff897819 */ /* 0x100fe40000011680 */
[----:B------:R-:W-:Y:S01]  /*6b20*/  SHF.R.U32.HI R129, RZ, 0x18, R128 ;  /* 0x00000018ff817819 */ /* 0x000fe20000011680 */
[----:B------:R-:W-:Y:S01]  /*6b30*/  @!P6 HADD2 R57, -R189.H0_H0, -RZ.H0_H0 ;  /* 0xa00000ffbd39e230 */ /* 0x000fe20000000900 */
[----:B------:R-:W-:Y:S01]  /*6b40*/  ISETP.GE.U32.AND P2, PT, R6, R63, PT ;  /* 0x0000003f0600720c */ /* 0x000fe20003f46070 */
[----:B------:R-:W-:Y:S01]  /*6b50*/  MUFU.EX2 R68, R68 ;  /* 0x0000004400447308 */ /* 0x000fe20000000800 */
[----:B------:R-:W-:Y:S02]  /*6b60*/  LOP3.LUT R103, R119, UR25, R116, 0x96, !PT ;  /* 0x0000001977677c12 */ /* 0x000fe4000f8e9674 */
[----:B------:R-:W-:-:S02]  /*6b70*/  LOP3.LUT R128, R118, 0xffff, RZ, 0xc0, !PT ;  /* 0x0000ffff76807812 */ /* 0x000fc400078ec0ff */
[----:B------:R-:W-:Y:S02]  /*6b80*/  LOP3.LUT R63, R160, 0xff, RZ, 0xc0, !PT ;  /* 0x000000ffa03f7812 */ /* 0x000fe400078ec0ff */
[----:B------:R-:W-:Y:S01]  /*6b90*/  LOP3.LUT R125, R118, 0xff, RZ, 0xc0, !PT ;  /* 0x000000ff767d7812 */ /* 0x000fe200078ec0ff */
[----:B------:R-:W-:Y:S01]  /*6ba0*/  MUFU.EX2 R143, R143 ;  /* 0x0000008f008f7308 */ /* 0x000fe20000000800 */
[--C-:B------:R-:W-:Y:S02]  /*6bb0*/  SHF.R.U32.HI R123, RZ, 0x10, R118.reuse ;  /* 0x00000010ff7b7819 */ /* 0x100fe40000011676 */
[----:B------:R-:W-:Y:S01]  /*6bc0*/  SHF.R.U32.HI R119, RZ, 0x18, R118 ;  /* 0x00000018ff777819 */ /* 0x000fe20000011676 */
[----:B------:R-:W-:Y:S01]  /*6bd0*/  @!P2 HADD2 R56, -R190.H0_H0, -RZ.H0_H0 ;  /* 0xa00000ffbe38a230 */ /* 0x000fe20000000900 */
[----:B------:R-:W-:Y:S02]  /*6be0*/  SHF.R.U32.HI R59, RZ, 0x8, R59 ;  /* 0x00000008ff3b7819 */ /* 0x000fe4000001163b */
[----:B------:R-:W-:Y:S01]  /*6bf0*/  LOP3.LUT R102, R111, UR15, R102, 0x96, !PT ;  /* 0x0000000f6f667c12 */ /* 0x000fe2000f8e9666 */
[----:B------:R-:W-:Y:S01]  /*6c00*/  MUFU.EX2 R69, R69 ;  /* 0x0000004500457308 */ /* 0x000fe20000000800 */
[----:B------:R-:W-:-:S02]  /*6c10*/  LOP3.LUT R117, R110, 0xffff, RZ, 0xc0, !PT ;  /* 0x0000ffff6e757812 */ /* 0x000fc400078ec0ff */
[----:B------:R-:W-:Y:S02]  /*6c20*/  LOP3.LUT R116, R110, 0xff, RZ, 0xc0, !PT ;  /* 0x000000ff6e747812 */ /* 0x000fe400078ec0ff */
[--C-:B------:R-:W-:Y:S02]  /*6c30*/  SHF.R.U32.HI R118, RZ, 0x10, R110.reuse ;  /* 0x00000010ff767819 */ /* 0x100fe4000001166e */
[----:B------:R-:W-:Y:S01]  /*6c40*/  SHF.R.U32.HI R114, RZ, 0x18, R110 ;  /* 0x00000018ff727819 */ /* 0x000fe2000001166e */
[----:B------:R-:W-:Y:S01]  /*6c50*/  MUFU.EX2 R214, R214 ;  /* 0x000000d600d67308 */ /* 0x000fe20000000800 */
[----:B------:R-:W-:Y:S02]  /*6c60*/  LOP3.LUT R111, R154, 0xff, RZ, 0xc0, !PT ;  /* 0x000000ff9a6f7812 */ /* 0x000fe400078ec0ff */
[--C-:B------:R-:W-:Y:S02]  /*6c70*/  SHF.R.U32.HI R110, RZ, 0x10, R154.reuse ;  /* 0x00000010ff6e7819 */ /* 0x100fe4000001169a */
[----:B------:R-:W-:-:S02]  /*6c80*/  SHF.R.U32.HI R108, RZ, 0x18, R154 ;  /* 0x00000018ff6c7819 */ /* 0x000fc4000001169a */
[C---:B------:R-:W-:Y:S01]  /*6c90*/  LOP3.LUT R161, R166.reuse, 0xff, RZ, 0xc0, !PT ;  /* 0x000000ffa6a17812 */ /* 0x040fe200078ec0ff */
[----:B------:R-:W-:Y:S01]  /*6ca0*/  MUFU.EX2 R207, R207 ;  /* 0x000000cf00cf7308 */ /* 0x000fe20000000800 */
[----:B------:R-:W-:Y:S02]  /*6cb0*/  LOP3.LUT R154, R166, 0xffff, RZ, 0xc0, !PT ;  /* 0x0000ffffa69a7812 */ /* 0x000fe400078ec0ff */
[--C-:B------:R-:W-:Y:S02]  /*6cc0*/  SHF.R.U32.HI R152, RZ, 0x10, R166.reuse ;  /* 0x00000010ff987819 */ /* 0x100fe400000116a6 */
[----:B------:R-:W-:Y:S01]  /*6cd0*/  SHF.R.U32.HI R159, RZ, 0x18, R166 ;  /* 0x00000018ff9f7819 */ /* 0x000fe200000116a6 */
[----:B------:R-:W-:Y:S01]  /*6ce0*/  IMAD.WIDE.U32 R166, R130, -0x326172a9, RZ ;  /* 0xcd9e8d5782a67825 */ /* 0x000fe200078e00ff */
[----:B------:R-:W-:Y:S01]  /*6cf0*/  @!P3 PRMT R196, R76, 0x5410, RZ ;  /* 0x000054104cc4b816 */ /* 0x000fe200000000ff */
[----:B------:R-:W-:Y:S01]  /*6d00*/  MUFU.EX2 R231, R231 ;  /* 0x000000e700e77308 */ /* 0x000fe20000000800 */
[C---:B------:R-:W-:Y:S01]  /*6d10*/  ISETP.GE.U32.AND P1, PT, R6.reuse, R63, PT ;  /* 0x0000003f0600720c */ /* 0x040fe20003f26070 */
[----:B------:R-:W-:Y:S01]  /*6d20*/  IMAD.WIDE.U32 R76, R43, -0x2daee0ad, RZ ;  /* 0xd2511f532b4c7825 */ /* 0x000fe200078e00ff */
[----:B------:R-:W-:-:S02]  /*6d30*/  ISETP.GE.U32.AND P3, PT, R6, R129, PT ;  /* 0x000000810600720c */ /* 0x000fc40003f66070 */
[----:B------:R-:W-:Y:S02]  /*6d40*/  SHF.R.U32.HI R63, RZ, 0x18, R160 ;  /* 0x00000018ff3f7819 */ /* 0x000fe400000116a0 */
[----:B------:R-:W-:Y:S01]  /*6d50*/  LOP3.LUT R59, R59, 0xffff, RZ, 0xc0, !PT ;  /* 0x0000ffff3b3b7812 */ /* 0x000fe200078ec0ff */
[----:B------:R-:W-:Y:S01]  /*6d60*/  MUFU.EX2 R230, R230 ;  /* 0x000000e600e67308 */ /* 0x000fe20000000800 */
[----:B------:R-:W-:Y:S02]  /*6d70*/  LOP3.LUT R129, R79, UR25, R162, 0x96, !PT ;  /* 0x000000194f817c12 */ /* 0x000fe4000f8e96a2 */
[----:B------:R-:W-:Y:S02]  /*6d80*/  LOP3.LUT R130, R78, 0xffff, RZ, 0xc0, !PT ;  /* 0x0000ffff4e827812 */ /* 0x000fe400078ec0ff */
[----:B------:R-:W-:Y:S02]  /*6d90*/  PRMT R79, R190, 0x5410, R189 ;  /* 0x00005410be4f7816 */ /* 0x000fe400000000bd */
[----:B------:R-:W-:Y:S01]  /*6da0*/  @!P5 PRMT R187, R58, 0x5410, RZ ;  /* 0x000054103abbd816 */ /* 0x000fe200000000ff */
[----:B------:R-:W-:Y:S01]  /*6db0*/  MUFU.EX2 R233, R233 ;  /* 0x000000e900e97308 */ /* 0x000fe20000000800 */
[----:B------:R-:W-:-:S02]  /*6dc0*/  @!P6 PRMT R189, R57, 0x5410, RZ ;  /* 0x0000541039bde816 */ /* 0x000fc400000000ff */
[C---:B------:R-:W-:Y:S01]  /*6dd0*/  ISETP.GE.U32.AND P5, PT, R6.reuse, R63, PT ;  /* 0x0000003f0600720c */ /* 0x040fe20003fa6070 */
[----:B------:R-:W-:Y:S01]  /*6de0*/  FFMA.FTZ R63, R17, c[0x0][0x23c], -R150 ;  /* 0x00008f00113f7a23 */ /* 0x000fe20000010896 */
[----:B------:R-:W-:Y:S02]  /*6df0*/  ISETP.GE.U32.AND P6, PT, R6, R59, PT ;  /* 0x0000003b0600720c */ /* 0x000fe40003fc6070 */
[----:B------:R-:W-:Y:S01]  /*6e00*/  SHF.R.U32.HI R57, RZ, 0x10, R160 ;  /* 0x00000010ff397819 */ /* 0x000fe200000116a0 */
[----:B------:R-:W-:Y:S01]  /*6e10*/  MUFU.EX2 R232, R232 ;  /* 0x000000e800e87308 */ /* 0x000fe20000000800 */
[----:B---3--:R-:W-:Y:S02]  /*6e20*/  F2FP.PACK_AB R184, R223, R224 ;  /* 0x000000e0dfb8723e */ /* 0x008fe400000000ff */
[----:B------:R-:W-:Y:S02]  /*6e30*/  LOP3.LUT R57, R57, 0xff, RZ, 0xc0, !PT ;  /* 0x000000ff39397812 */ /* 0x000fe400078ec0ff */
[----:B------:R-:W-:Y:S01]  /*6e40*/  PRMT R183, R184, 0x7632, R183 ;  /* 0x00007632b8b77816 */ /* 0x000fe200000000b7 */
[----:B------:R-:W-:Y:S01]  /*6e50*/  @!P1 HADD2 R51, -R184.H0_H0, -RZ.H0_H0 ;  /* 0xa00000ffb8339230 */ /* 0x000fe20000000900 */
[----:B------:R-:W-:Y:S01]  /*6e60*/  @!P2 PRMT R190, R56, 0x5410, RZ ;  /* 0x0000541038bea816 */ /* 0x000fe200000000ff */
[----:B------:R-:W1:Y:S01]  /*6e70*/  MUFU.EX2 R63, R63 ;  /* 0x0000003f003f7308 */ /* 0x000e620000000800 */
[----:B------:R-:W-:Y:S01]  /*6e80*/  SHF.R.U32.HI R154, RZ, 0x8, R154 ;  /* 0x00000008ff9a7819 */ /* 0x000fe2000001169a */
[----:B------:R-:W-:Y:S01]  /*6e90*/  @!P6 HADD2 R35, -R183.H0_H0, -RZ.H0_H0 ;  /* 0xa00000ffb723e230 */ /* 0x000fe20000000900 */
[----:B------:R-:W-:-:S02]  /*6ea0*/  LOP3.LUT R155, R78, 0xff, RZ, 0xc0, !PT ;  /* 0x000000ff4e9b7812 */ /* 0x000fc400078ec0ff */
[--C-:B------:R-:W-:Y:S02]  /*6eb0*/  SHF.R.U32.HI R135, RZ, 0x10, R78.reuse ;  /* 0x00000010ff877819 */ /* 0x100fe4000001164e */
[----:B------:R-:W-:Y:S01]  /*6ec0*/  SHF.R.U32.HI R151, RZ, 0x18, R78 ;  /* 0x00000018ff977819 */ /* 0x000fe2000001164e */
[----:B------:R-:W-:Y:S01]  /*6ed0*/  MUFU.EX2 R236, R236 ;  /* 0x000000ec00ec7308 */ /* 0x000fe20000000800 */
[----:B------:R-:W-:Y:S02]  /*6ee0*/  ISETP.GE.U32.AND P2, PT, R6, R57, PT ;  /* 0x000000390600720c */ /* 0x000fe40003f46070 */
[----:B------:R-:W-:Y:S02]  /*6ef0*/  PRMT R78, R184, 0x5410, R183 ;  /* 0x00005410b84e7816 */ /* 0x000fe400000000b7 */
[----:B------:R-:W-:Y:S02]  /*6f00*/  @!P1 PRMT R184, R51, 0x5410, RZ ;  /* 0x0000541033b89816 */ /* 0x000fe400000000ff */
[----:B------:R-:W-:Y:S01]  /*6f10*/  LOP3.LUT R51, R154, 0xffff, RZ, 0xc0, !PT ;  /* 0x0000ffff9a337812 */ /* 0x000fe200078ec0ff */
[----:B------:R-:W-:Y:S01]  /*6f20*/  MUFU.EX2 R235, R235 ;  /* 0x000000eb00eb7308 */ /* 0x000fe20000000800 */
[----:B--2---:R-:W-:-:S02]  /*6f30*/  F2FP.PACK_AB R186, R217, R218 ;  /* 0x000000dad9ba723e */ /* 0x004fc400000000ff */
[----:B------:R-:W-:Y:S01]  /*6f40*/  @!P6 PRMT R183, R35, 0x5410, RZ ;  /* 0x0000541023b7e816 */ /* 0x000fe200000000ff */
[----:B------:R-:W-:Y:S01]  /*6f50*/  FFMA.FTZ R35, R107, c[0x0][0x23c], -R80 ;  /* 0x00008f006b237a23 */ /* 0x000fe20000010850 */
[----:B------:R-:W-:Y:S01]  /*6f60*/  ISETP.GE.U32.AND P6, PT, R6, R51, PT ;  /* 0x000000330600720c */ /* 0x000fe20003fc6070 */
[----:B------:R-:W-:Y:S01]  /*6f70*/  @!P2 HADD2 R33, -R186.H0_H0, -RZ.H0_H0 ;  /* 0xa00000ffba21a230 */ /* 0x000fe20000000900 */
[----:B------:R-:W-:Y:S01]  /*6f80*/  LOP3.LUT R43, R77, UR15, R122, 0x96, !PT ;  /* 0x0000000f4d2b7c12 */ /* 0x000fe2000f8e967a */
[----:B------:R-:W-:Y:S01]  /*6f90*/  FFMA.FTZ R107, R27, c[0x0][0x23c], -R80 ;  /* 0x00008f001b6b7a23 */ /* 0x000fe20000010850 */
[C---:B------:R-:W-:Y:S01]  /*6fa0*/  LOP3.LUT R153, R76.reuse, 0xff, RZ, 0xc0, !PT ;  /* 0x000000ff4c997812 */ /* 0x040fe200078ec0ff */
[----:B------:R-:W-:Y:S01]  /*6fb0*/  MUFU.EX2 R35, R35 ;  /* 0x0000002300237308 */ /* 0x000fe20000000800 */
[----:B------:R-:W-:Y:S02]  /*6fc0*/  LOP3.LUT R121, R76, 0xffff, RZ, 0xc0, !PT ;  /* 0x0000ffff4c797812 */ /* 0x000fe400078ec0ff */
[----:B------:R-:W-:-:S02]  /*6fd0*/  SHF.R.U32.HI R122, RZ, 0x10, R76 ;  /* 0x00000010ff7a7819 */ /* 0x000fc4000001164c */
[----:B------:R-:W-:Y:S01]  /*6fe0*/  SHF.R.U32.HI R67, RZ, 0x18, R76 ;  /* 0x00000018ff437819 */ /* 0x000fe2000001164c */
[----:B------:R-:W-:Y:S01]  /*6ff0*/  IMAD.WIDE.U32 R76, R132, -0x326172a9, RZ ;  /* 0xcd9e8d57844c7825 */ /* 0x000fe200078e00ff */
[----:B------:R-:W-:Y:S01]  /*7000*/  PRMT R185, R186, 0x7632, R185 ;  /* 0x00007632bab97816 */ /* 0x000fe200000000b9 */
[----:B------:R-:W-:Y:S01]  /*7010*/  MUFU.EX2 R107, R107 ;  /* 0x0000006b006b7308 */ /* 0x000fe20000000800 */
[----:B------:R-:W-:Y:S02]  /*7020*/  ISETP.GE.U32.AND P1, PT, R6, R161, PT ;  /* 0x000000a10600720c */ /* 0x000fe40003f26070 */
[----:B-1----:R-:W-:Y:S01]  /*7030*/  F2FP.PACK_AB R180, R63, R222 ;  /* 0x000000de3fb4723e */ /* 0x002fe200000000ff */
[----:B------:R-:W-:Y:S01]  /*7040*/  @!P5 HADD2 R34, -R185.H0_H0, -RZ.H0_H0 ;  /* 0xa00000ffb922d230 */ /* 0x000fe20000000900 */
[----:B------:R-:W-:Y:S01]  /*7050*/  LOP3.LUT R132, R77, UR25, R148, 0x96, !PT ;  /* 0x000000194d847c12 */ /* 0x000fe2000f8e9694 */
[----:B------:R-:W-:Y:S01]  /*7060*/  LDSM.16.MT88.4 R160, [R208+0xa000] ;  /* 0x00a00000d0a0783b */ /* 0x000fe20000004200 */
[----:B------:R-:W-:Y:S01]  /*7070*/  PRMT R179, R180, 0x7632, R179 ;  /* 0x00007632b4b37816 */ /* 0x000fe200000000b3 */
[----:B------:R-:W-:Y:S01]  /*7080*/  MUFU.EX2 R243, R243 ;  /* 0x000000f300f37308 */ /* 0x000fe20000000800 */
[----:B------:R-:W-:-:S02]  /*7090*/  LOP3.LUT R51, R152, 0xff, RZ, 0xc0, !PT ;  /* 0x000000ff98337812 */ /* 0x000fc400078ec0ff */
[----:B------:R-:W-:Y:S01]  /*70a0*/  LOP3.LUT R148, R76, 0xffff, RZ, 0xc0, !PT ;  /* 0x0000ffff4c947812 */ /* 0x000fe200078ec0ff */
[----:B------:R-:W-:Y:S01]  /*70b0*/  @!P6 HADD2 R31, -R179.H0_H0, -RZ.H0_H0 ;  /* 0xa00000ffb31fe230 */ /* 0x000fe20000000900 */
[----:B------:R-:W-:Y:S01]  /*70c0*/  PRMT R77, R186, 0x5410, R185 ;  /* 0x00005410ba4d7816 */ /* 0x000fe200000000b9 */
[----:B------:R-:W-:Y:S01]  /*70d0*/  @!P1 HADD2 R32, -R180.H0_H0, -RZ.H0_H0 ;  /* 0xa00000ffb4209230 */ /* 0x000fe20000000900 */
[----:B------:R-:W-:Y:S02]  /*70e0*/  @!P2 PRMT R186, R33, 0x5410, RZ ;  /* 0x0000541021baa816 */ /* 0x000fe400000000ff */
[----:B------:R-:W-:Y:S01]  /*70f0*/  @!P5 PRMT R185, R34, 0x5410, RZ ;  /* 0x0000541022b9d816 */ /* 0x000fe200000000ff */
[----:B------:R-:W-:Y:S01]  /*7100*/  FFMA.FTZ R34, R127, c[0x0][0x23c], -R80 ;  /* 0x00008f007f227a23 */ /* 0x000fe20000010850 */
[----:B------:R-:W-:Y:S01]  /*7110*/  ISETP.GE.U32.AND P2, PT, R6, R51, PT ;  /* 0x000000330600720c */ /* 0x000fe20003f46070 */
[--C-:B------:R-:W-:Y:S01]  /*7120*/  FFMA.FTZ R127, R112, c[0x0][0x23c], -R75.reuse ;  /* 0x00008f00707f7a23 */ /* 0x100fe2000001084b */
[----:B------:R-:W-:Y:S01]  /*7130*/  LOP3.LUT R142, R167, UR25, R142, 0x96, !PT ;  /* 0x00000019a78e7c12 */ /* 0x000fe2000f8e968e */
[----:B------:R-:W-:Y:S01]  /*7140*/  FFMA.FTZ R112, R100, c[0x0][0x23c], -R75 ;  /* 0x00008f0064707a23 */ /* 0x000fe2000001084b */
[----:B------:R-:W-:Y:S01]  /*7150*/  LOP3.LUT R149, R76, 0xff, RZ, 0xc0, !PT ;  /* 0x000000ff4c957812 */ /* 0x000fe200078ec0ff */
[----:B------:R-:W1:Y:S01]  /*7160*/  MUFU.EX2 R34, R34 ;  /* 0x0000002200227308 */ /* 0x000e620000000800 */
[----:B------:R-:W-:-:S02]  /*7170*/  SHF.R.U32.HI R147, RZ, 0x10, R76 ;  /* 0x00000010ff937819 */ /* 0x000fc4000001164c */
[----:B------:R-:W-:Y:S02]  /*7180*/  SHF.R.U32.HI R146, RZ, 0x18, R76 ;  /* 0x00000018ff927819 */ /* 0x000fe4000001164c */
[----:B------:R-:W-:Y:S02]  /*7190*/  PRMT R76, R180, 0x5410, R179 ;  /* 0x00005410b44c7816 */ /* 0x000fe400000000b3 */
[----:B------:R-:W-:Y:S01]  /*71a0*/  @!P6 PRMT R179, R31, 0x5410, RZ ;  /* 0x000054101fb3e816 */ /* 0x000fe200000000ff */
[----:B------:R-:W-:Y:S01]  /*71b0*/  MUFU.EX2 R127, R127 ;  /* 0x0000007f007f7308 */ /* 0x000fe20000000800 */
[----:B------:R-:W-:Y:S02]  /*71c0*/  SHF.R.U32.HI R51, RZ, 0x10, R142 ;  /* 0x00000010ff337819 */ /* 0x000fe4000001168e */
[----:B------:R-:W-:Y:S02]  /*71d0*/  LOP3.LUT R31, R142, 0xffff, RZ, 0xc0, !PT ;  /* 0x0000ffff8e1f7812 */ /* 0x000fe400078ec0ff */
[----:B------:R-:W-:-:S02]  /*71e0*/  ISETP.GE.U32.AND P5, PT, R6, R159, PT ;  /* 0x0000009f0600720c */ /* 0x000fc40003fa6070 */
[----:B------:R-:W-:Y:S01]  /*71f0*/  @!P1 PRMT R180, R32, 0x5410, RZ ;  /* 0x0000541020b49816 */ /* 0x000fe200000000ff */
[----:B------:R-:W-:Y:S01]  /*7200*/  FFMA.FTZ R32, R45, c[0x0][0x23c], -R75 ;  /* 0x00008f002d207a23 */ /* 0x000fe2000001084b */
[----:B------:R-:W-:Y:S01]  /*7210*/  F2FP.PACK_AB R182, R215, R216 ;  /* 0x000000d8d7b6723e */ /* 0x000fe200000000ff */
[----:B------:R-:W-:Y:S01]  /*7220*/  MUFU.EX2 R112, R112 ;  /* 0x0000007000707308 */ /* 0x000fe20000000800 */
[----:B------:R-:W-:Y:S02]  /*7230*/  LOP3.LUT R33, R142, 0xff, RZ, 0xc0, !PT ;  /* 0x000000ff8e217812 */ /* 0x000fe400078ec0ff */
[----:B------:R-:W-:Y:S01]  /*7240*/  LOP3.LUT R51, R51, 0xff, RZ, 0xc0, !PT ;  /* 0x000000ff33337812 */ /* 0x000fe200078ec0ff */
[----:B------:R-:W-:Y:S01]  /*7250*/  @!P2 HADD2 R50, -R182.H0_H0, -RZ.H0_H0 ;  /* 0xa00000ffb632a230 */ /* 0x000fe20000000900 */
[----:B------:R-:W-:Y:S02]  /*7260*/  SHF.R.U32.HI R31, RZ, 0x8, R31 ;  /* 0x00000008ff1f7819 */ /* 0x000fe4000001161f */
[----:B------:R-:W-:Y:S01]  /*7270*/  PRMT R181, R182, 0x7632, R181 ;  /* 0x00007632b6b57816 */ /* 0x000fe200000000b5 */
[----:B------:R-:W-:Y:S01]  /*7280*/  MUFU.EX2 R32, R32 ;  /* 0x0000002000207308 */ /* 0x000fe20000000800 */
[----:B------:R-:W-:-:S02]  /*7290*/  ISETP.GE.U32.AND P1, PT, R6, R33, PT ;  /* 0x000000210600720c */ /* 0x000fc40003f26070 */
[----:B------:R-:W-:Y:S01]  /*72a0*/  ISETP.GE.U32.AND P6, PT, R6, R51, PT ;  /* 0x000000330600720c */ /* 0x000fe20003fc6070 */
[----:B------:R-:W-:Y:S01]  /*72b0*/  @!P5 HADD2 R49, -R181.H0_H0, -RZ.H0_H0 ;  /* 0xa00000ffb531d230 */ /* 0x000fe20000000900 */
[----:B------:R-:W-:Y:S02]  /*72c0*/  LOP3.LUT R51, R31, 0xffff, RZ, 0xc0, !PT ;  /* 0x0000ffff1f337812 */ /* 0x000fe400078ec0ff */
[----:B------:R-:W-:Y:S01]  /*72d0*/  PRMT R31, R182, 0x5410, R181 ;  /* 0x00005410b61f7816 */ /* 0x000fe200000000b5 */
[----:B------:R1:W2:Y:S01]  /*72e0*/  MUFU.EX2 R33, R124 ;  /* 0x0000007c00217308 */ /* 0x0002a20000000800 */
[----:B------:R-:W-:Y:S02]  /*72f0*/  @!P2 PRMT R182, R50, 0x5410, RZ ;  /* 0x0000541032b6a816 */ /* 0x000fe400000000ff */
[----:B------:R-:W-:Y:S02]  /*7300*/  ISETP.GE.U32.AND P2, PT, R6, R51, PT ;  /* 0x000000330600720c */ /* 0x000fe40003f46070 */
[----:B------:R-:W-:-:S02]  /*7310*/  LOP3.LUT R140, R166, 0xffff, RZ, 0xc0, !PT ;  /* 0x0000ffffa68c7812 */ /* 0x000fc400078ec0ff */
[----:B------:R-:W-:Y:S02]  /*7320*/  @!P5 PRMT R181, R49, 0x5410, RZ ;  /* 0x0000541031b5d816 */ /* 0x000fe400000000ff */
[----:B------:R-:W-:Y:S01]  /*7330*/  SHF.R.U32.HI R49, RZ, 0x18, R142 ;  /* 0x00000018ff317819 */ /* 0x000fe2000001168e */
[----:B------:R-:W-:Y:S01]  /*7340*/  FFMA.FTZ R142, R39, c[0x0][0x23c], -R80 ;  /* 0x00008f00278e7a23 */ /* 0x000fe20000010850 */
[----:B------:R-:W-:Y:S02]  /*7350*/  SHF.R.U32.HI R140, RZ, 0x8, R140 ;  /* 0x00000008ff8c7819 */ /* 0x000fe4000001168c */
[----:B------:R-:W-:Y:S02]  /*7360*/  ISETP.GE.U32.AND P5, PT, R6, R49, PT ;  /* 0x000000310600720c */ /* 0x000fe40003fa6070 */
[----:B------:R-:W-:Y:S01]  /*7370*/  LOP3.LUT R157, R166, 0xff, RZ, 0xc0, !PT ;  /* 0x000000ffa69d7812 */ /* 0x000fe200078ec0ff */
[----:B------:R-:W-:Y:S01]  /*7380*/  MUFU.EX2 R142, R142 ;  /* 0x0000008e008e7308 */ /* 0x000fe20000000800 */
[----:B-1----:R-:W-:Y:S01]  /*7390*/  F2FP.PACK_AB R124, R34, R35 ;  /* 0x00000023227c723e */ /* 0x002fe200000000ff */
[----:B--2---:R-:W-:Y:S01]  /*73a0*/  FADD.FTZ R238, R33, R32 ;  /* 0x0000002021ee7221 */ /* 0x004fe20000010000 */
[----:B------:R-:W-:-:S02]  /*73b0*/  F2FP.PACK_AB R178, R32, R33 ;  /* 0x0000002120b2723e */ /* 0x000fc400000000ff */
[----:B------:R-:W-:Y:S01]  /*73c0*/  PRMT R115, R124, 0x7632, R115 ;  /* 0x000076327c737816 */ /* 0x000fe20000000073 */
[----:B------:R-:W-:Y:S01]  /*73d0*/  @!P1 HADD2 R48, -R124.H0_H0, -RZ.H0_H0 ;  /* 0xa00000ff7c309230 */ /* 0x000fe20000000900 */
[----:B------:R-:W-:Y:S01]  /*73e0*/  LOP3.LUT R51, R140, 0xffff, RZ, 0xc0, !PT ;  /* 0x0000ffff8c337812 */ /* 0x000fe200078ec0ff */
[----:B------:R-:W-:Y:S01]  /*73f0*/  @!P6 HADD2 R46, -R178.H0_H0, -RZ.H0_H0 ;  /* 0xa00000ffb22ee230 */ /* 0x000fe20000000900 */
[----:B------:R-:W-:Y:S01]  /*7400*/  PRMT R49, R124, 0x5410, R115 ;  /* 0x000054107c317816 */ /* 0x000fe20000000073 */
[----:B------:R-:W-:Y:S01]  /*7410*/  @!P2 HADD2 R47, -R115.H0_H0, -RZ.H0_H0 ;  /* 0xa00000ff732fa230 */ /* 0x000fe20000000900 */
[----:B------:R-:W-:Y:S01]  /*7420*/  PRMT R177, R178, 0x7632, R177 ;  /* 0x00007632b2b17816 */ /* 0x000fe200000000b1 */
[----:B------:R-:W-:Y:S01]  /*7430*/  FADD.FTZ R241, R69, R238 ;  /* 0x000000ee45f17221 */ /* 0x000fe20000010000 */
[----:B------:R-:W-:Y:S01]  /*7440*/  @!P1 PRMT R124, R48, 0x5410, RZ ;  /* 0x00005410307c9816 */ /* 0x000fe200000000ff */
[----:B------:R-:W-:Y:S01]  /*7450*/  FFMA.FTZ R48, R44, c[0x0][0x23c], -R75 ;  /* 0x00008f002c307a23 */ /* 0x000fe2000001084b */
[----:B------:R-:W-:Y:S01]  /*7460*/  @!P2 PRMT R115, R47, 0x5410, RZ ;  /* 0x000054102f73a816 */ /* 0x000fe200000000ff */
[----:B------:R-:W-:Y:S01]  /*7470*/  @!P5 HADD2 R45, -R177.H0_H0, -RZ.H0_H0 ;  /* 0xa00000ffb12dd230 */ /* 0x000fe20000000900 */
[----:B------:R-:W-:Y:S01]  /*7480*/  SHF.R.U32.HI R87, RZ, 0x18, R166 ;  /* 0x00000018ff577819 */ /* 0x000fe200000116a6 */
[----:B------:R-:W1:Y:S01]  /*7490*/  MUFU.EX2 R140, R48 ;  /* 0x00000030008c7308 */ /* 0x000e620000000800 */
[----:B------:R-:W-:-:S02]  /*74a0*/  ISETP.GE.U32.AND P1, PT, R6, R157, PT ;  /* 0x0000009d0600720c */ /* 0x000fc40003f26070 */
[----:B------:R-:W-:Y:S02]  /*74b0*/  ISETP.GE.U32.AND P2, PT, R6, R51, PT ;  /* 0x000000330600720c */ /* 0x000fe40003f46070 */
[----:B------:R-:W-:Y:S02]  /*74c0*/  PRMT R47, R178, 0x5410, R177 ;  /* 0x00005410b22f7816 */ /* 0x000fe400000000b1 */
[----:B------:R-:W-:Y:S02]  /*74d0*/  @!P6 PRMT R178, R46, 0x5410, RZ ;  /* 0x000054102eb2e816 */ /* 0x000fe400000000ff */
[----:B------:R-:W-:Y:S02]  /*74e0*/  SHF.R.U32.HI R86, RZ, 0x10, R166 ;  /* 0x00000010ff567819 */ /* 0x000fe400000116a6 */
[----:B------:R-:W-:Y:S02]  /*74f0*/  F2FP.PACK_AB R174, R143, R68 ;  /* 0x000000448fae723e */ /* 0x000fe400000000ff */
[----:B------:R-:W-:Y:S01]  /*7500*/  ISETP.GE.U32.AND P6, PT, R6, R87, PT ;  /* 0x000000570600720c */ /* 0x000fe20003fc6070 */
[--C-:B------:R-:W-:Y:S01]  /*7510*/  FFMA.FTZ R87, R131, c[0x0][0x23c], -R80.reuse ;  /* 0x00008f0083577a23 */ /* 0x100fe20000010850 */
[----:B------:R-:W-:Y:S01]  /*7520*/  PRMT R173, R174, 0x7632, R173 ;  /* 0x00007632aead7816 */ /* 0x000fe200000000ad */
[----:B------:R-:W-:Y:S01]  /*7530*/  @!P1 HADD2 R44, -R174.H0_H0, -RZ.H0_H0 ;  /* 0xa00000ffae2c9230 */ /* 0x000fe20000000900 */
[----:B------:R-:W-:Y:S01]  /*7540*/  LOP3.LUT R51, R86, 0xff, RZ, 0xc0, !PT ;  /* 0x000000ff56337812 */ /* 0x000fe200078ec0ff */
[----:B------:R-:W-:Y:S01]  /*7550*/  FFMA.FTZ R86, R145, c[0x0][0x23c], -R80 ;  /* 0x00008f0091567a23 */ /* 0x000fe20000010850 */
[----:B------:R-:W-:Y:S01]  /*7560*/  @!P5 PRMT R177, R45, 0x5410, RZ ;  /* 0x000054102db1d816 */ /* 0x000fe200000000ff */
[----:B------:R-:W2:Y:S01]  /*7570*/  MUFU.EX2 R87, R87 ;  /* 0x0000005700577308 */ /* 0x000ea20000000800 */
[----:B------:R-:W-:Y:S01]  /*7580*/  ISETP.GE.U32.AND P5, PT, R6, R51, PT ;  /* 0x000000330600720c */ /* 0x000fe20003fa6070 */
[----:B------:R-:W-:Y:S01]  /*7590*/  @!P2 HADD2 R38, -R173.H0_H0, -RZ.H0_H0 ;  /* 0xa00000ffad26a230 */ /* 0x000fe20000000900 */
[----:B------:R-:W-:-:S02]  /*75a0*/  LOP3.LUT R45, R144, 0xff, RZ, 0xc0, !PT ;  /* 0x000000ff902d7812 */ /* 0x000fc400078ec0ff */
[----:B------:R-:W-:Y:S02]  /*75b0*/  PRMT R46, R174, 0x5410, R173 ;  /* 0x00005410ae2e7816 */ /* 0x000fe400000000ad */
[----:B------:R-:W-:Y:S01]  /*75c0*/  @!P1 PRMT R174, R44, 0x5410, RZ ;  /* 0x000054102cae9816 */ /* 0x000fe200000000ff */
[----:B------:R-:W-:Y:S01]  /*75d0*/  MUFU.EX2 R86, R86 ;  /* 0x0000005600567308 */ /* 0x000fe20000000800 */
[----:B------:R-:W-:Y:S02]  /*75e0*/  @!P2 PRMT R173, R38, 0x5410, RZ ;  /* 0x0000541026ada816 */ /* 0x000fe400000000ff */
[----:B------:R-:W-:Y:S02]  /*75f0*/  ISETP.GE.U32.AND P1, PT, R6, R45, PT ;  /* 0x0000002d0600720c */ /* 0x000fe40003f26070 */
[----:B------:R-:W-:Y:S02]  /*7600*/  LOP3.LUT R38, R144, 0xffff, RZ, 0xc0, !PT ;  /* 0x0000ffff90267812 */ /* 0x000fe400078ec0ff */
[C---:B-1----:R-:W-:Y:S01]  /*7610*/  F2FP.PACK_AB R176, R140.reuse, R69 ;  /* 0x000000458cb0723e */ /* 0x042fe200000000ff */
[----:B------:R-:W-:Y:S01]  /*7620*/  FADD.FTZ R140, R140, R241 ;  /* 0x000000f18c8c7221 */ /* 0x000fe20000010000 */
[----:B------:R-:W-:-:S02]  /*7630*/  SHF.R.U32.HI R45, RZ, 0x18, R144 ;  /* 0x00000018ff2d7819 */ /* 0x000fc40000011690 */
[----:B------:R-:W-:Y:S01]  /*7640*/  SHF.R.U32.HI R38, RZ, 0x8, R38 ;  /* 0x00000008ff267819 */ /* 0x000fe20000011626 */
[----:B------:R-:W-:Y:S01]  /*7650*/  @!P5 HADD2 R21, -R176.H0_H0, -RZ.H0_H0 ;  /* 0xa00000ffb015d230 */ /* 0x000fe20000000900 */
[----:B------:R-:W-:Y:S02]  /*7660*/  PRMT R175, R176, 0x7632, R175 ;  /* 0x00007632b0af7816 */ /* 0x000fe400000000af */
[----:B------:R-:W-:Y:S02]  /*7670*/  ISETP.GE.U32.AND P2, PT, R6, R45, PT ;  /* 0x0000002d0600720c */ /* 0x000fe40003f46070 */
[----:B------:R-:W-:Y:S01]  /*7680*/  LOP3.LUT R45, R38, 0xffff, RZ, 0xc0, !PT ;  /* 0x0000ffff262d7812 */ /* 0x000fe200078ec0ff */
[----:B------:R-:W-:Y:S01]  /*7690*/  @!P6 HADD2 R39, -R175.H0_H0, -RZ.H0_H0 ;  /* 0xa00000ffaf27e230 */ /* 0x000fe20000000900 */
[----:B--2---:R-:W-:Y:S01]  /*76a0*/  F2FP.PACK_AB R170, R87, R142 ;  /* 0x0000008e57aa723e */ /* 0x004fe200000000ff */
[----:B------:R-:W-:Y:S01]  /*76b0*/  FFMA.FTZ R38, R134, c[0x0][0x23c], -R75 ;  /* 0x00008f0086267a23 */ /* 0x000fe2000001084b */
[----:B------:R-:W-:-:S02]  /*76c0*/  PRMT R48, R176, 0x5410, R175 ;  /* 0x00005410b0307816 */ /* 0x000fc400000000af */
[----:B------:R-:W-:Y:S01]  /*76d0*/  @!P5 PRMT R176, R21, 0x5410, RZ ;  /* 0x0000541015b0d816 */ /* 0x000fe200000000ff */
[----:B------:R-:W-:Y:S01]  /*76e0*/  FFMA.FTZ R21, R29, c[0x0][0x23c], -R80 ;  /* 0x00008f001d157a23 */ /* 0x000fe20000010850 */
[----:B------:R-:W-:Y:S01]  /*76f0*/  ISETP.GE.U32.AND P5, PT, R6, R45, PT ;  /* 0x0000002d0600720c */ /* 0x000fe20003fa6070 */
[----:B------:R-:W-:Y:S01]  /*7700*/  @!P1 HADD2 R20, -R170.H0_H0, -RZ.H0_H0 ;  /* 0xa00000ffaa149230 */ /* 0x000fe20000000900 */
[----:B------:R-:W-:Y:S01]  /*7710*/  PRMT R169, R170, 0x7632, R169 ;  /* 0x00007632aaa97816 */ /* 0x000fe200000000a9 */
[----:B------:R-:W1:Y:S01]  /*7720*/  MUFU.EX2 R38, R38 ;  /* 0x0000002600267308 */ /* 0x000e620000000800 */
[----:B------:R-:W-:Y:S01]  /*7730*/  @!P6 PRMT R175, R39, 0x5410, RZ ;  /* 0x0000541027afe816 */ /* 0x000fe200000000ff */
[----:B------:R-:W-:Y:S01]  /*7740*/  FFMA.FTZ R39, R28, c[0x0][0x23c], -R75 ;  /* 0x00008f001c277a23 */ /* 0x000fe2000001084b */
[----:B------:R-:W-:Y:S02]  /*7750*/  PRMT R44, R170, 0x5410, R169 ;  /* 0x00005410aa2c7816 */ /* 0x000fe400000000a9 */
[----:B------:R-:W-:Y:S01]  /*7760*/  @!P1 PRMT R170, R20, 0x5410, RZ ;  /* 0x0000541014aa9816 */ /* 0x000fe200000000ff */
[----:B------:R-:W-:Y:S01]  /*7770*/  FFMA.FTZ R20, R26, c[0x0][0x23c], -R75 ;  /* 0x00008f001a147a23 */ /* 0x000fe2000001084b */
[----:B------:R-:W-:Y:S01]  /*7780*/  SHF.R.U32.HI R133, RZ, 0x8, R133 ;  /* 0x00000008ff857819 */ /* 0x000fe20000011685 */
[----:B------:R-:W2:Y:S01]  /*7790*/  MUFU.EX2 R21, R21 ;  /* 0x0000001500157308 */ /* 0x000ea20000000800 */
[----:B------:R-:W-:Y:S01]  /*77a0*/  LOP3.LUT R137, R137, 0xff, RZ, 0xc0, !PT ;  /* 0x000000ff89897812 */ /* 0x000fe200078ec0ff */
[----:B------:R-:W-:Y:S01]  /*77b0*/  @!P5 HADD2 R30, -R169.H0_H0, -RZ.H0_H0 ;  /* 0xa00000ffa91ed230 */ /* 0x000fe20000000900 */
[----:B------:R-:W-:-:S02]  /*77c0*/  LOP3.LUT R133, R133, 0xffff, RZ, 0xc0, !PT ;  /* 0x0000ffff85857812 */ /* 0x000fc400078ec0ff */
[----:B------:R-:W-:Y:S02]  /*77d0*/  ISETP.GE.U32.AND P1, PT, R6, R137, PT ;  /* 0x000000890600720c */ /* 0x000fe40003f26070 */
[----:B------:R-:W-:Y:S01]  /*77e0*/  @!P5 PRMT R169, R30, 0x5410, RZ ;  /* 0x000054101ea9d816 */ /* 0x000fe200000000ff */
[----:B------:R-:W-:Y:S01]  /*77f0*/  MUFU.EX2 R39, R39 ;  /* 0x0000002700277308 */ /* 0x000fe20000000800 */
[----:B------:R-:W-:Y:S02]  /*7800*/  ISETP.GE.U32.AND P5, PT, R6, R133, PT ;  /* 0x000000850600720c */ /* 0x000fe40003fa6070 */
[----:B------:R-:W-:Y:S02]  /*7810*/  F2FP.PACK_AB R65, R214, R107 ;  /* 0x0000006bd641723e */ /* 0x000fe400000000ff */
[----:B-1----:R-:W-:Y:S02]  /*7820*/  F2FP.PACK_AB R172, R38, R127 ;  /* 0x0000007f26ac723e */ /* 0x002fe400000000ff */
[----:B------:R-:W-:Y:S01]  /*7830*/  PRMT R64, R65, 0x7632, R64 ;  /* 0x0000763241407816 */ /* 0x000fe20000000040 */
[----:B------:R-:W1:Y:S01]  /*7840*/  MUFU.EX2 R20, R20 ;  /* 0x0000001400147308 */ /* 0x000e620000000800 */
[----:B--2---:R-:W-:-:S02]  /*7850*/  F2FP.PACK_AB R166, R21, R86 ;  /* 0x0000005615a6723e */ /* 0x004fc400000000ff */
[----:B------:R-:W-:Y:S02]  /*7860*/  PRMT R30, R65, 0x5410, R64 ;  /* 0x00005410411e7816 */ /* 0x000fe40000000040 */
[C---:B------:R-:W-:Y:S01]  /*7870*/  PRMT R165, R166.reuse, 0x7632, R165 ;  /* 0x00007632a6a57816 */ /* 0x040fe200000000a5 */
[----:B------:R-:W-:Y:S01]  /*7880*/  @!P4 HADD2 R27, -R166.H0_H0, -RZ.H0_H0 ;  /* 0xa00000ffa61bc230 */ /* 0x000fe20000000900 */
[----:B------:R-:W-:Y:S02]  /*7890*/  SHF.R.U32.HI R144, RZ, 0x10, R144 ;  /* 0x00000010ff907819 */ /* 0x000fe40000011690 */
[----:B------:R-:W-:Y:S01]  /*78a0*/  PRMT R137, R166, 0x5410, R165 ;  /* 0x00005410a6897816 */ /* 0x000fe200000000a5 */
[----:B------:R-:W-:Y:S01]  /*78b0*/  @!P5 HADD2 R26, -R165.H0_H0, -RZ.H0_H0 ;  /* 0xa00000ffa51ad230 */ /* 0x000fe20000000900 */
[----:B------:R-:W-:Y:S02]  /*78c0*/  @!P4 PRMT R166, R27, 0x5410, RZ ;  /* 0x000054101ba6c816 */ /* 0x000fe400000000ff */
[----:B------:R-:W-:-:S02]  /*78d0*/  LOP3.LUT R27, R129, 0xff, RZ, 0xc0, !PT ;  /* 0x000000ff811b7812 */ /* 0x000fc400078ec0ff */
[----:B------:R-:W-:Y:S02]  /*78e0*/  @!P5 PRMT R165, R26, 0x5410, RZ ;  /* 0x000054101aa5d816 */ /* 0x000fe400000000ff */
[----:B-1----:R-:W-:Y:S02]  /*78f0*/  F2FP.PACK_AB R168, R20, R39 ;  /* 0x0000002714a8723e */ /* 0x002fe400000000ff */
[----:B------:R-:W-:Y:S02]  /*7900*/  ISETP.GE.U32.AND P5, PT, R6, R27, PT ;  /* 0x0000001b0600720c */ /* 0x000fe40003fa6070 */
[C---:B------:R-:W-:Y:S01]  /*7910*/  PRMT R167, R168.reuse, 0x7632, R167 ;  /* 0x00007632a8a77816 */ /* 0x040fe200000000a7 */
[----:B------:R-:W-:Y:S01]  /*7920*/  @!P1 HADD2 R25, -R168.H0_H0, -RZ.H0_H0 ;  /* 0xa00000ffa8199230 */ /* 0x000fe20000000900 */
[----:B------:R-:W-:Y:S02]  /*7930*/  SHF.R.U32.HI R26, RZ, 0x10, R129 ;  /* 0x00000010ff1a7819 */ /* 0x000fe40000011681 */
[----:B------:R-:W-:Y:S01]  /*7940*/  PRMT R150, R168, 0x5410, R167 ;  /* 0x00005410a8967816 */ /* 0x000fe200000000a7 */
[----:B------:R-:W-:Y:S01]  /*7950*/  @!P3 HADD2 R24, -R167.H0_H0, -RZ.H0_H0 ;  /* 0xa00000ffa718b230 */ /* 0x000fe20000000900 */
[----:B------:R-:W-:-:S02]  /*7960*/  @!P1 PRMT R168, R25, 0x5410, RZ ;  /* 0x0000541019a89816 */ /* 0x000fc400000000ff */
[----:B------:R-:W-:Y:S02]  /*7970*/  LOP3.LUT R25, R129, 0xffff, RZ, 0xc0, !PT ;  /* 0x0000ffff81197812 */ /* 0x000fe400078ec0ff */
[----:B------:R-:W-:Y:S01]  /*7980*/  @!P3 PRMT R167, R24, 0x5410, RZ ;  /* 0x0000541018a7b816 */ /* 0x000fe200000000ff */
[----:B------:R-:W-:Y:S01]  /*7990*/  @!P5 HADD2 R19, -R65.H0_H0, -RZ.H0_H0 ;  /* 0xa00000ff4113d230 */ /* 0x000fe20000000900 */
[----:B------:R-:W-:Y:S02]  /*79a0*/  SHF.R.U32.HI R25, RZ, 0x8, R25 ;  /* 0x00000008ff197819 */ /* 0x000fe40000011619 */
[----:B------:R-:W-:Y:S02]  /*79b0*/  PRMT R171, R172, 0x7632, R171 ;  /* 0x00007632acab7816 */ /* 0x000fe400000000ab */
[----:B------:R-:W-:Y:S02]  /*79c0*/  LOP3.LUT R25, R25, 0xffff, RZ, 0xc0, !PT ;  /* 0x0000ffff19197812 */ /* 0x000fe400078ec0ff */
[----:B------:R-:W-:Y:S01]  /*79d0*/  @!P5 PRMT R65, R19, 0x5410, RZ ;  /* 0x000054101341d816 */ /* 0x000fe200000000ff */
[----:B------:R-:W-:Y:S01]  /*79e0*/  @!P2 HADD2 R28, -R171.H0_H0, -RZ.H0_H0 ;  /* 0xa00000ffab1ca230 */ /* 0x000fe20000000900 */
[----:B------:R-:W-:-:S02]  /*79f0*/  ISETP.GE.U32.AND P3, PT, R6, R25, PT ;  /* 0x000000190600720c */ /* 0x000fc40003f66070 */
[----:B------:R-:W-:Y:S02]  /*7a00*/  LOP3.LUT R25, R26, 0xff, RZ, 0xc0, !PT ;  /* 0x000000ff1a197812 */ /* 0x000fe400078ec0ff */
[----:B------:R-:W-:Y:S02]  /*7a10*/  LOP3.LUT R19, R118, 0xff, RZ, 0xc0, !PT ;  /* 0x000000ff76137812 */ /* 0x000fe400078ec0ff */
[----:B------:R-:W-:Y:S02]  /*7a20*/  ISETP.GE.U32.AND P5, PT, R6, R25, PT ;  /* 0x000000190600720c */ /* 0x000fe40003fa6070 */
[----:B------:R-:W-:Y:S02]  /*7a30*/  LOP3.LUT R45, R144, 0xff, RZ, 0xc0, !PT ;  /* 0x000000ff902d7812 */ /* 0x000fe400078ec0ff */
[----:B------:R-:W-:Y:S02]  /*7a40*/  ISETP.GE.U32.AND P1, PT, R6, R67, PT ;  /* 0x000000430600720c */ /* 0x000fe40003f26070 */
[----:B------:R-:W-:Y:S01]  /*7a50*/  PRMT R154, R19, 0x5410, R114 ;  /* 0x00005410139a7816 */ /* 0x000fe20000000072 */
[----:B------:R-:W-:Y:S01]  /*7a60*/  @!P3 HADD2 R18, -R64.H0_H0, -RZ.H0_H0 ;  /* 0xa00000ff4012b230 */ /* 0x000fe20000000900 */
[----:B------:R-:W-:-:S02]  /*7a70*/  F2FP.PACK_AB R67, R207, R112 ;  /* 0x00000070cf43723e */ /* 0x000fc400000000ff */
[----:B------:R-:W-:Y:S02]  /*7a80*/  LOP3.LUT R19, R110, 0xff, RZ, 0xc0, !PT ;  /* 0x000000ff6e137812 */ /* 0x000fe400078ec0ff */
[----:B------:R-:W-:Y:S01]  /*7a90*/  SHF.R.U32.HI R25, RZ, 0x10, R103 ;  /* 0x00000010ff197819 */ /* 0x000fe20000011667 */
[----:B------:R-:W-:Y:S01]  /*7aa0*/  @!P5 HADD2 R17, -R67.H0_H0, -RZ.H0_H0 ;  /* 0xa00000ff4311d230 */ /* 0x000fe20000000900 */
[----:B------:R-:W-:Y:S02]  /*7ab0*/  ISETP.GE.U32.AND P6, PT, R6, R45, PT ;  /* 0x0000002d0600720c */ /* 0x000fe40003fc6070 */
[----:B------:R-:W-:Y:S02]  /*7ac0*/  PRMT R45, R172, 0x5410, R171 ;  /* 0x00005410ac2d7816 */ /* 0x000fe400000000ab */
[----:B------:R-:W-:Y:S02]  /*7ad0*/  @!P2 PRMT R171, R28, 0x5410, RZ ;  /* 0x000054101caba816 */ /* 0x000fe400000000ff */
[----:B------:R-:W-:Y:S01]  /*7ae0*/  SHF.R.U32.HI R28, RZ, 0x8, R113 ;  /* 0x00000008ff1c7819 */ /* 0x000fe20000011671 */
[----:B------:R-:W-:Y:S01]  /*7af0*/  IMAD R113, R6, 0x10000, R6 ;  /* 0x0001000006717824 */ /* 0x000fe200078e0206 */
[----:B------:R-:W-:-:S02]  /*7b00*/  SHF.R.U32.HI R129, RZ, 0x18, R129 ;  /* 0x00000018ff817819 */ /* 0x000fc40000011681 */
[----:B------:R-:W-:Y:S02]  /*7b10*/  PRMT R152, R19, 0x5410, R108 ;  /* 0x0000541013987816 */ /* 0x000fe4000000006c */
[----:B------:R-:W-:Y:S01]  /*7b20*/  SHF.R.U32.HI R56, RZ, 0x18, R103 ;  /* 0x00000018ff387819 */ /* 0x000fe20000011667 */
[----:B------:R-:W-:Y:S01]  /*7b30*/  @!P6 HADD2 R29, -R172.H0_H0, -RZ.H0_H0 ;  /* 0xa00000ffac1de230 */ /* 0x000fe20000000900 */
[----:B------:R-:W-:Y:S02]  /*7b40*/  LOP3.LUT R25, R25, 0xff, RZ, 0xc0, !PT ;  /* 0x000000ff19197812 */ /* 0x000fe400078ec0ff */
[----:B------:R-:W-:Y:S02]  /*7b50*/  PRMT R66, R67, 0x7632, R66 ;  /* 0x0000763243427816 */ /* 0x000fe40000000042 */
[----:B------:R-:W-:Y:S02]  /*7b60*/  LOP3.LUT R19, R102, 0xffff, RZ, 0xc0, !PT ;  /* 0x0000ffff66137812 */ /* 0x000fe400078ec0ff */
[----:B------:R-:W-:-:S02]  /*7b70*/  @!P3 PRMT R64, R18, 0x5410, RZ ;  /* 0x000054101240b816 */ /* 0x000fc400000000ff */
[----:B------:R-:W-:Y:S02]  /*7b80*/  SHF.R.U32.HI R18, RZ, 0x10, R102 ;  /* 0x00000010ff127819 */ /* 0x000fe40000011666 */
[----:B------:R-:W-:Y:S02]  /*7b90*/  PRMT R114, R111, 0x5410, R28 ;  /* 0x000054106f727816 */ /* 0x000fe4000000001c */
[----:B------:R-:W-:Y:S02]  /*7ba0*/  ISETP.GE.U32.AND P3, PT, R6, R129, PT ;  /* 0x000000810600720c */ /* 0x000fe40003f66070 */
[----:B------:R-:W-:Y:S02]  /*7bb0*/  PRMT R56, R25, 0x5410, R56 ;  /* 0x0000541019387816 */ /* 0x000fe40000000038 */
[----:B------:R-:W-:Y:S02]  /*7bc0*/  SHF.R.U32.HI R24, RZ, 0x8, R128 ;  /* 0x00000008ff187819 */ /* 0x000fe40000011680 */
[----:B------:R-:W-:Y:S01]  /*7bd0*/  PRMT R28, R67, 0x5410, R66 ;  /* 0x00005410431c7816 */ /* 0x000fe20000000042 */
[----:B------:R-:W-:Y:S01]  /*7be0*/  HSET2.LE.AND R56, R56, R113, PT ;  /* 0x0000007138387233 */ /* 0x000fe20003803000 */
[----:B------:R-:W-:-:S02]  /*7bf0*/  LOP3.LUT R100, R102, 0xff, RZ, 0xc0, !PT ;  /* 0x000000ff66647812 */ /* 0x000fc400078ec0ff */
[----:B------:R-:W-:Y:S02]  /*7c00*/  SHF.R.U32.HI R19, RZ, 0x8, R19 ;  /* 0x00000008ff137819 */ /* 0x000fe40000011613 */
[----:B------:R-:W-:Y:S01]  /*7c10*/  SHF.R.U32.HI R25, RZ, 0x8, R130 ;  /* 0x00000008ff197819 */ /* 0x000fe20000011682 */
[----:B------:R-:W-:Y:S01]  /*7c20*/  @!P3 HADD2 R16, -R66.H0_H0, -RZ.H0_H0 ;  /* 0xa00000ff4210b230 */ /* 0x000fe20000000900 */
[----:B------:R-:W-:Y:S01]  /*7c30*/  @!P5 PRMT R67, R17, 0x5410, RZ ;  /* 0x000054101143d816 */ /* 0x000fe200000000ff */
[----:B------:R-:W1:Y:S01]  /*7c40*/  LDSM.16.MT88.4 R128, [R210+0x9000] ;  /* 0x00900000d280783b */ /* 0x000e620000004200 */
[----:B------:R-:W-:Y:S02]  /*7c50*/  SHF.R.U32.HI R17, RZ, 0x18, R102 ;  /* 0x00000018ff117819 */ /* 0x000fe40000011666 */
[----:B------:R-:W-:Y:S02]  /*7c60*/  LOP3.LUT R18, R18, 0xff, RZ, 0xc0, !PT ;  /* 0x000000ff12127812 */ /* 0x000fe400078ec0ff */
[----:B------:R-:W-:-:S02]  /*7c70*/  PRMT R100, R100, 0x5410, R19 ;  /* 0x0000541064647816 */ /* 0x000fc40000000013 */
[----:B------:R-:W-:Y:S02]  /*7c80*/  LOP3.LUT R19, R101, 0xffff, RZ, 0xc0, !PT ;  /* 0x0000ffff65137812 */ /* 0x000fe400078ec0ff */
[----:B------:R-:W-:Y:S02]  /*7c90*/  PRMT R18, R18, 0x5410, R17 ;  /* 0x0000541012127816 */ /* 0x000fe40000000011 */
[----:B------:R-:W-:Y:S02]  /*7ca0*/  SHF.R.U32.HI R17, RZ, 0x10, R101 ;  /* 0x00000010ff117819 */ /* 0x000fe40000011665 */
[----:B------:R-:W-:Y:S02]  /*7cb0*/  LOP3.LUT R147, R147, 0xff, RZ, 0xc0, !PT ;  /* 0x000000ff93937812 */ /* 0x000fe400078ec0ff */
[----:B------:R-:W-:Y:S02]  /*7cc0*/  LOP3.LUT R110, R101, 0xff, RZ, 0xc0, !PT ;  /* 0x000000ff656e7812 */ /* 0x000fe400078ec0ff */
[----:B------:R-:W-:-:S02]  /*7cd0*/  SHF.R.U32.HI R19, RZ, 0x8, R19 ;  /* 0x00000008ff137819 */ /* 0x000fc40000011613 */
[----:B------:R-:W-:Y:S02]  /*7ce0*/  LOP3.LUT R27, R103, 0xffff, RZ, 0xc0, !PT ;  /* 0x0000ffff671b7812 */ /* 0x000fe400078ec0ff */
[----:B------:R-:W-:Y:S02]  /*7cf0*/  SHF.R.U32.HI R108, RZ, 0x18, R101 ;  /* 0x00000018ff6c7819 */ /* 0x000fe40000011665 */
[----:B------:R-:W-:Y:S02]  /*7d00*/  LOP3.LUT R17, R17, 0xff, RZ, 0xc0, !PT ;  /* 0x000000ff11117812 */ /* 0x000fe400078ec0ff */
[----:B------:R-:W-:Y:S02]  /*7d10*/  PRMT R102, R147, 0x5410, R146 ;  /* 0x0000541093667816 */ /* 0x000fe40000000092 */
[----:B------:R-:W-:Y:S01]  /*7d20*/  PRMT R110, R110, 0x5410, R19 ;  /* 0x000054106e6e7816 */ /* 0x000fe20000000013 */
[----:B------:R-:W2:Y:S01]  /*7d30*/  LDSM.16.MT88.4 R144, [R208+0x9000] ;  /* 0x00900000d090783b */ /* 0x000ea20000004200 */
[----:B------:R-:W-:-:S02]  /*7d40*/  LOP3.LUT R19, R132, 0xffff, RZ, 0xc0, !PT ;  /* 0x0000ffff84137812 */ /* 0x000fc400078ec0ff */
[----:B------:R-:W-:Y:S02]  /*7d50*/  LOP3.LUT R58, R103, 0xff, RZ, 0xc0, !PT ;  /* 0x000000ff673a7812 */ /* 0x000fe400078ec0ff */
[----:B------:R-:W-:Y:S02]  /*7d60*/  SHF.R.U32.HI R27, RZ, 0x8, R27 ;  /* 0x00000008ff1b7819 */ /* 0x000fe4000001161b */
[----:B------:R-:W-:Y:S02]  /*7d70*/  PRMT R108, R17, 0x5410, R108 ;  /* 0x00005410116c7816 */ /* 0x000fe4000000006c */
[----:B------:R-:W-:Y:S02]  /*7d80*/  SHF.R.U32.HI R17, RZ, 0x10, R132 ;  /* 0x00000010ff117819 */ /* 0x000fe40000011684 */
[----:B------:R-:W-:Y:S02]  /*7d90*/  @!P3 PRMT R66, R16, 0x5410, RZ ;  /* 0x000054101042b816 */ /* 0x000fe400000000ff */
[----:B------:R-:W-:-:S02]  /*7da0*/  PRMT R24, R125, 0x5410, R24 ;  /* 0x000054107d187816 */ /* 0x000fc40000000018 */
[----:B------:R-:W-:Y:S02]  /*7db0*/  SHF.R.U32.HI R50, RZ, 0x8, R148 ;  /* 0x00000008ff327819 */ /* 0x000fe40000011694 */
[----:B------:R-:W-:Y:S02]  /*7dc0*/  LOP3.LUT R16, R132, 0xff, RZ, 0xc0, !PT ;  /* 0x000000ff84107812 */ /* 0x000fe400078ec0ff */
[----:B------:R-:W-:Y:S02]  /*7dd0*/  SHF.R.U32.HI R19, RZ, 0x8, R19 ;  /* 0x00000008ff137819 */ /* 0x000fe40000011613 */
[----:B------:R-:W-:Y:S02]  /*7de0*/  LOP3.LUT R26, R123, 0xff, RZ, 0xc0, !PT ;  /* 0x000000ff7b1a7812 */ /* 0x000fe400078ec0ff */
[----:B------:R-:W-:Y:S01]  /*7df0*/  PRMT R58, R58, 0x5410, R27 ;  /* 0x000054103a3a7816 */ /* 0x000fe2000000001b */
[----:B------:R-:W-:Y:S01]  /*7e00*/  HSET2.LE.AND R27, R102, R113, PT ;  /* 0x00000071661b7233 */ /* 0x000fe20003803000 */
[----:B------:R-:W-:-:S02]  /*7e10*/  LOP3.LUT R25, R25, 0xffff, RZ, 0xc0, !PT ;  /* 0x0000ffff19197812 */ /* 0x000fc400078ec0ff */
[----:B------:R-:W-:Y:S02]  /*7e20*/  SHF.R.U32.HI R132, RZ, 0x18, R132 ;  /* 0x00000018ff847819 */ /* 0x000fe40000011684 */
[----:B------:R-:W-:Y:S02]  /*7e30*/  LOP3.LUT R17, R17, 0xff, RZ, 0xc0, !PT ;  /* 0x000000ff11117812 */ /* 0x000fe400078ec0ff */
[----:B------:R-:W-:Y:S02]  /*7e40*/  PRMT R50, R149, 0x5410, R50 ;  /* 0x0000541095327816 */ /* 0x000fe40000000032 */
[----:B------:R-:W-:Y:S01]  /*7e50*/  PRMT R16, R16, 0x5410, R19 ;  /* 0x0000541010107816 */ /* 0x000fe20000000013 */
[--C-:B------:R-:W-:Y:S01]  /*7e60*/  HSET2.LE.AND R19, R24, R113.reuse, PT ;  /* 0x0000007118137233 */ /* 0x100fe20003803000 */
[----:B------:R-:W-:Y:S02]  /*7e70*/  PRMT R26, R26, 0x5410, R119 ;  /* 0x000054101a1a7816 */ /* 0x000fe40000000077 */
[----:B------:R-:W-:Y:S01]  /*7e80*/  ISETP.GE.U32.AND P3, PT, R6, R25, PT ;  /* 0x000000190600720c */ /* 0x000fe20003f66070 */
[--C-:B------:R-:W-:Y:S01]  /*7e90*/  HSET2.LE.AND R25, R58, R113.reuse, PT ;  /* 0x000000713a197233 */ /* 0x100fe20003803000 */
[----:B------:R-:W-:Y:S01]  /*7ea0*/  PRMT R24, R17, 0x5410, R132 ;  /* 0x0000541011187816 */ /* 0x000fe20000000084 */
[--C-:B------:R-:W-:Y:S01]  /*7eb0*/  HSET2.LE.AND R17, R50, R113.reuse, PT ;  /* 0x0000007132117233 */ /* 0x100fe20003803000 */
[----:B------:R-:W-:Y:S01]  /*7ec0*/  LOP3.LUT R97, R56, R97, RZ, 0xc0, !PT ;  /* 0x0000006138617212 */ /* 0x000fe200078ec0ff */
[--C-:B------:R-:W-:Y:S01]  /*7ed0*/  HSET2.LE.AND R26, R26, R113.reuse, PT ;  /* 0x000000711a1a7233 */ /* 0x100fe20003803000 */
[----:B------:R-:W3:Y:S01]  /*7ee0*/  LDSM.16.MT88.4 R56, [R210+0x9400] ;  /* 0x00940000d238783b */ /* 0x000ee20000004200 */
[--C-:B------:R-:W-:Y:S01]  /*7ef0*/  HSET2.LE.AND R50, R16, R113.reuse, PT ;  /* 0x0000007110327233 */ /* 0x100fe20003803000 */
[----:B------:R-:W-:Y:S01]  /*7f00*/  @!P6 PRMT R172, R29, 0x5410, RZ ;  /* 0x000054101dace816 */ /* 0x000fe200000000ff */
[----:B------:R-:W-:Y:S01]  /*7f10*/  HSET2.LE.AND R16, R24, R113, PT ;  /* 0x0000007118107233 */ /* 0x000fe20003803000 */
[----:B------:R-:W-:-:S02]  /*7f20*/  LOP3.LUT R96, R25, R96, RZ, 0xc0, !PT ;  /* 0x0000006019607212 */ /* 0x000fc400078ec0ff */
[----:B------:R-:W-:Y:S02]  /*7f30*/  LOP3.LUT R99, R26, R99, RZ, 0xc0, !PT ;  /* 0x000000631a637212 */ /* 0x000fe400078ec0ff */
[----:B------:R-:W-:Y:S02]  /*7f40*/  ISETP.GE.U32.AND P6, PT, R6, R155, PT ;  /* 0x0000009b0600720c */ /* 0x000fe40003fc6070 */
[----:B------:R-:W-:Y:S01]  /*7f50*/  LOP3.LUT R98, R19, R98, RZ, 0xc0, !PT ;  /* 0x0000006213627212 */ /* 0x000fe200078ec0ff */
[--C-:B------:R-:W-:Y:S01]  /*7f60*/  HSET2.LE.AND R19, R154, R113.reuse, PT ;  /* 0x000000719a137233 */ /* 0x100fe20003803000 */
[----:B------:R-:W-:Y:S01]  /*7f70*/  LOP3.LUT R26, R17, R46, RZ, 0xc0, !PT ;  /* 0x0000002e111a7212 */ /* 0x000fe200078ec0ff */
[--C-:B------:R-:W-:Y:S01]  /*7f80*/  HSET2.LE.AND R17, R18, R113.reuse, PT ;  /* 0x0000007112117233 */ /* 0x100fe20003803000 */
[----:B------:R-:W-:Y:S01]  /*7f90*/  LOP3.LUT R27, R27, R48, RZ, 0xc0, !PT ;  /* 0x000000301b1b7212 */ /* 0x000fe200078ec0ff */
[----:B------:R-:W-:Y:S01]  /*7fa0*/  HSET2.LE.AND R46, R108, R113, PT ;  /* 0x000000716c2e7233 */ /* 0x000fe20003803000 */
[----:B------:R-:W-:-:S02]  /*7fb0*/  LOP3.LUT R24, R50, R49, RZ, 0xc0, !PT ;  /* 0x0000003132187212 */ /* 0x000fc400078ec0ff */
[----:B------:R-:W-:Y:S01]  /*7fc0*/  LOP3.LUT R25, R16, R47, RZ, 0xc0, !PT ;  /* 0x0000002f10197212 */ /* 0x000fe200078ec0ff */
[----:B------:R-:W4:Y:S01]  /*7fd0*/  LDSM.16.MT88.4 R48, [R208+0x9400] ;  /* 0x00940000d030783b */ /* 0x000f220000004200 */
[----:B------:R-:W-:Y:S01]  /*7fe0*/  SHF.R.U32.HI R117, RZ, 0x8, R117 ;  /* 0x00000008ff757819 */ /* 0x000fe20000011675 */
[--C-:B------:R-:W-:Y:S01]  /*7ff0*/  HSET2.LE.AND R16, R100, R113.reuse, PT ;  /* 0x0000007164107233 */ /* 0x100fe20003803000 */
[----:B------:R-:W-:Y:S02]  /*8000*/  F2FP.PACK_AB R229, R230, R231 ;  /* 0x000000e7e6e5723e */ /* 0x000fe400000000ff */
[----:B------:R-:W-:Y:S01]  /*8010*/  PRMT R134, R116, 0x5410, R117 ;  /* 0x0000541074867816 */ /* 0x000fe20000000075 */
[-C--:B-1----:R-:W-:Y:S01]  /*8020*/  HMMA.16816.F32 R100, R24, R128.reuse, RZ ;  /* 0x000000801864723c */ /* 0x082fe200000018ff */
[----:B------:R-:W-:Y:S01]  /*8030*/  PRMT R228, R229, 0x7632, R228 ;  /* 0x00007632e5e47816 */ /* 0x000fe200000000e4 */
[----:B------:R-:W-:Y:S01]  /*8040*/  @!P6 HADD2 R15, -R229.H0_H0, -RZ.H0_H0 ;  /* 0xa00000ffe50fe230 */ /* 0x000fe20000000900 */
[----:B------:R-:W-:Y:S01]  /*8050*/  LOP3.LUT R135, R135, 0xff, RZ, 0xc0, !PT ;  /* 0x000000ff87877812 */ /* 0x000fe200078ec0ff */
[--C-:B------:R-:W-:Y:S01]  /*8060*/  HSET2.LE.AND R18, R134, R113.reuse, PT ;  /* 0x0000007186127233 */ /* 0x100fe20003803000 */
[----:B------:R-:W-:Y:S01]  /*8070*/  PRMT R29, R229, 0x5410, R228 ;  /* 0x00005410e51d7816 */ /* 0x000fe200000000e4 */
[----:B------:R-:W-:Y:S01]  /*8080*/  @!P3 HADD2 R14, -R228.H0_H0, -RZ.H0_H0 ;  /* 0xa00000ffe40eb230 */ /* 0x000fe20000000900 */
[----:B------:R-:W-:Y:S01]  /*8090*/  @!P6 PRMT R229, R15, 0x5410, RZ ;  /* 0x000054100fe5e816 */ /* 0x000fe200000000ff */
[C---:B------:R-:W-:Y:S01]  /*80a0*/  HMMA.16816.F32 R116, R96.reuse, R128, RZ ;  /* 0x000000806074723c */ /* 0x040fe200000018ff */
[----:B------:R-:W-:Y:S01]  /*80b0*/  LOP3.LUT R16, R16, R95, RZ, 0xc0, !PT ;  /* 0x0000005f10107212 */ /* 0x000fe200078ec0ff */
[--C-:B------:R-:W-:Y:S01]  /*80c0*/  HSET2.LE.AND R15, R110, R113.reuse, PT ;  /* 0x000000716e0f7233 */ /* 0x100fe20003803000 */
[----:B------:R-:W-:Y:S01]  /*80d0*/  LOP3.LUT R17, R17, R94, RZ, 0xc0, !PT ;  /* 0x0000005e11117212 */ /* 0x000fe200078ec0ff */
[--C-:B------:R-:W-:Y:S01]  /*80e0*/  HSET2.LE.AND R94, R114, R113.reuse, PT ;  /* 0x00000071725e7233 */ /* 0x100fe20003803000 */
[----:B------:R-:W-:Y:S01]  /*80f0*/  ISETP.GE.U32.AND P5, PT, R6, R135, PT ;  /* 0x000000870600720c */ /* 0x000fe20003fa6070 */
[----:B------:R-:W-:Y:S01]  /*8100*/  HSET2.LE.AND R95, R152, R113, PT ;  /* 0x00000071985f7233 */ /* 0x000fe20003803000 */
[----:B------:R-:W-:Y:S01]  /*8110*/  LOP3.LUT R18, R18, R93, RZ, 0xc0, !PT ;  /* 0x0000005d12127212 */ /* 0x000fe200078ec0ff */
[----:B--2---:R-:W-:Y:S01]  /*8120*/  HMMA.16816.F32 R132, R96, R144, RZ ;  /* 0x000000906084723c */ /* 0x004fe200000018ff */
[----:B------:R-:W-:-:S02]  /*8130*/  LOP3.LUT R19, R19, R92, RZ, 0xc0, !PT ;  /* 0x0000005c13137212 */ /* 0x000fc400078ec0ff */
[----:B------:R-:W-:Y:S02]  /*8140*/  ISETP.GE.U32.AND P4, PT, R6, R153, PT ;  /* 0x000000990600720c */ /* 0x000fe40003f86070 */
[----:B------:R-:W-:Y:S01]  /*8150*/  LOP3.LUT R92, R15, R44, RZ, 0xc0, !PT ;  /* 0x0000002c0f5c7212 */ /* 0x000fe200078ec0ff */
[----:B------:R-:W1:Y:S01]  /*8160*/  LDSM.16.MT88.4 R152, [R210+0xa000] ;  /* 0x00a00000d298783b */ /* 0x000e620000004200 */
[----:B------:R-:W-:Y:S01]  /*8170*/  LOP3.LUT R93, R46, R45, RZ, 0xc0, !PT ;  /* 0x0000002d2e5d7212 */ /* 0x000fe200078ec0ff */
[----:B------:R-:W-:Y:S01]  /*8180*/  HMMA.16816.F32 R108, R24, R144, RZ ;  /* 0x00000090186c723c */ /* 0x000fe200000018ff */
[----:B------:R-:W-:Y:S02]  /*8190*/  LOP3.LUT R94, R94, R137, RZ, 0xc0, !PT ;  /* 0x000000895e5e7212 */ /* 0x000fe400078ec0ff */
[----:B------:R-:W-:Y:S02]  /*81a0*/  LOP3.LUT R95, R95, R150, RZ, 0xc0, !PT ;  /* 0x000000965f5f7212 */ /* 0x000fe400078ec0ff */
[----:B------:R-:W-:-:S02]  /*81b0*/  LOP3.LUT R44, R43, 0xffff, RZ, 0xc0, !PT ;  /* 0x0000ffff2b2c7812 */ /* 0x000fc400078ec0ff */
[----:B------:R-:W-:Y:S01]  /*81c0*/  F2FP.PACK_AB R15, R232, R233 ;  /* 0x000000e9e80f723e */ /* 0x000fe200000000ff */
[-C--:B---3--:R-:W-:Y:S01]  /*81d0*/  HMMA.16816.F32 R116, R16, R56.reuse, R116 ;  /* 0x000000381074723c */ /* 0x088fe20000001874 */
[----:B------:R-:W-:Y:S02]  /*81e0*/  SHF.R.U32.HI R44, RZ, 0x8, R44 ;  /* 0x00000008ff2c7819 */ /* 0x000fe4000001162c */
[----:B------:R-:W-:Y:S02]  /*81f0*/  ISETP.GE.U32.AND P2, PT, R6, R151, PT ;  /* 0x000000970600720c */ /* 0x000fe40003f46070 */
[----:B------:R-:W-:Y:S02]  /*8200*/  @!P3 PRMT R228, R14, 0x5410, RZ ;  /* 0x000054100ee4b816 */ /* 0x000fe400000000ff */
[----:B------:R-:W-:Y:S01]  /*8210*/  F2FP.PACK_AB R14, R235, R236 ;  /* 0x000000eceb0e723e */ /* 0x000fe200000000ff */
[----:B------:R-:W-:Y:S01]  /*8220*/  HMMA.16816.F32 R100, R92, R56, R100 ;  /* 0x000000385c64723c */ /* 0x000fe20000001864 */
[----:B------:R-:W-:-:S02]  /*8230*/  LOP3.LUT R45, R43, 0xff, RZ, 0xc0, !PT ;  /* 0x000000ff2b2d7812 */ /* 0x000fc400078ec0ff */
[----:B------:R-:W-:Y:S02]  /*8240*/  SHF.R.U32.HI R121, RZ, 0x8, R121 ;  /* 0x00000008ff797819 */ /* 0x000fe40000011679 */
[----:B------:R-:W-:Y:S02]  /*8250*/  ISETP.GE.U32.AND P6, PT, R6, R45, PT ;  /* 0x0000002d0600720c */ /* 0x000fe40003fc6070 */
[C---:B------:R-:W-:Y:S01]  /*8260*/  PRMT R57, R15.reuse, 0x7610, R57 ;  /* 0x000076100f397816 */ /* 0x040fe20000000039 */
[-C--:B----4-:R-:W-:Y:S01]  /*8270*/  HMMA.16816.F32 R132, R16, R48.reuse, R132 ;  /* 0x000000301084723c */ /* 0x090fe20000001884 */
[----:B------:R-:W-:Y:S02]  /*8280*/  PRMT R56, R15, 0x7632, R56 ;  /* 0x000076320f387816 */ /* 0x000fe40000000038 */
[----:B------:R-:W-:Y:S01]  /*8290*/  LOP3.LUT R15, R44, 0xffff, RZ, 0xc0, !PT ;  /* 0x0000ffff2c0f7812 */ /* 0x000fe200078ec0ff */
[----:B------:R-:W-:Y:S01]  /*82a0*/  @!P5 HADD2 R13, -R57.H0_H0, -RZ.H0_H0 ;  /* 0xa00000ff390dd230 */ /* 0x000fe20000000900 */
[----:B------:R-:W-:Y:S01]  /*82b0*/  PRMT R114, R57, 0x5410, R56 ;  /* 0x0000541039727816 */ /* 0x000fe20000000038 */
[----:B------:R-:W-:Y:S01]  /*82c0*/  @!P2 HADD2 R12, -R56.H0_H0, -RZ.H0_H0 ;  /* 0xa00000ff380ca230 */ /* 0x000fe20000000900 */
[----:B------:R-:W-:Y:S01]  /*82d0*/  ISETP.GE.U32.AND P3, PT, R6, R15, PT ;  /* 0x0000000f0600720c */ /* 0x000fe20003f66070 */
[----:B------:R-:W-:Y:S01]  /*82e0*/  HMMA.16816.F32 R108, R92, R48, R108 ;  /* 0x000000305c6c723c */ /* 0x000fe2000000186c */
[----:B------:R-:W-:Y:S01]  /*82f0*/  @!P5 PRMT R57, R13, 0x5410, RZ ;  /* 0x000054100d39d816 */ /* 0x000fe200000000ff */
[----:B------:R-:W2:Y:S01]  /*8300*/  LDSM.16.MT88.4 R44, [R210+0xa400] ;  /* 0x00a40000d22c783b */ /* 0x000ea20000004200 */
[----:B------:R-:W-:-:S02]  /*8310*/  LOP3.LUT R13, R122, 0xff, RZ, 0xc0, !PT ;  /* 0x000000ff7a0d7812 */ /* 0x000fc400078ec0ff */
[----:B------:R-:W-:Y:S02]  /*8320*/  @!P2 PRMT R56, R12, 0x5410, RZ ;  /* 0x000054100c38a816 */ /* 0x000fe400000000ff */
[----:B------:R-:W-:Y:S01]  /*8330*/  PRMT R48, R14, 0x7632, R48 ;  /* 0x000076320e307816 */ /* 0x000fe20000000030 */
[----:B-1----:R-:W-:Y:S01]  /*8340*/  HMMA.16816.F32 R148, R96, R152, RZ ;  /* 0x000000986094723c */ /* 0x002fe200000018ff */
[----:B------:R-:W-:Y:S01]  /*8350*/  ISETP.GE.U32.AND P2, PT, R6, R13, PT ;  /* 0x0000000d0600720c */ /* 0x000fe20003f46070 */
[----:B------:R-:W-:Y:S01]  /*8360*/  IMAD.WIDE.U32 R12, R120, -0x326172a9, RZ ;  /* 0xcd9e8d57780c7825 */ /* 0x000fe200078e00ff */
[----:B------:R-:W-:Y:S01]  /*8370*/  PRMT R49, R14, 0x7610, R49 ;  /* 0x000076100e317816 */ /* 0x000fe20000000031 */
[----:B------:R-:W-:Y:S01]  /*8380*/  @!P3 HADD2 R10, -R48.H0_H0, -RZ.H0_H0 ;  /* 0xa00000ff300ab230 */ /* 0x000fe20000000900 */
[----:B------:R-:W-:Y:S02]  /*8390*/  SHF.R.U32.HI R15, RZ, 0x18, R43 ;  /* 0x00000018ff0f7819 */ /* 0x000fe4000001162b */
[----:B------:R-:W-:Y:S01]  /*83a0*/  PRMT R125, R49, 0x5410, R48 ;  /* 0x00005410317d7816 */ /* 0x000fe20000000030 */
[----:B------:R-:W-:Y:S01]  /*83b0*/  @!P6 HADD2 R11, -R49.H0_H0, -RZ.H0_H0 ;  /* 0xa00000ff310be230 */ /* 0x000fe20000000900 */
[----:B------:R-:W-:-:S02]  /*83c0*/  @!P3 PRMT R48, R10, 0x5410, RZ ;  /* 0x000054100a30b816 */ /* 0x000fc400000000ff */
[----:B------:R-:W-:Y:S02]  /*83d0*/  LOP3.LUT R158, R13, UR14, R158, 0x96, !PT ;  /* 0x0000000e0d9e7c12 */ /* 0x000fe4000f8e969e */
[----:B------:R-:W-:Y:S02]  /*83e0*/  LOP3.LUT R10, R139, UR7, R12, 0x96, !PT ;  /* 0x000000078b0a7c12 */ /* 0x000fe4000f8e960c */
[----:B------:R-:W-:Y:S01]  /*83f0*/  ISETP.GE.U32.AND P5, PT, R6, R15, PT ;  /* 0x0000000f0600720c */ /* 0x000fe20003fa6070 */
[----:B------:R-:W-:Y:S01]  /*8400*/  IMAD.WIDE.U32 R158, R158, -0x2daee0ad, RZ ;  /* 0xd2511f539e9e7825 */ /* 0x000fe200078e00ff */
[----:B------:R-:W-:Y:S02]  /*8410*/  LOP3.LUT R121, R121, 0xffff, RZ, 0xc0, !PT ;  /* 0x0000ffff79797812 */ /* 0x000fe400078ec0ff */
[----:B------:R-:W-:Y:S01]  /*8420*/  SHF.R.U32.HI R43, RZ, 0x10, R43 ;  /* 0x00000010ff2b7819 */ /* 0x000fe2000001162b */
[----:B------:R-:W-:Y:S01]  /*8430*/  IMAD.WIDE.U32 R14, R10, -0x2daee0ad, RZ ;  /* 0xd2511f530a0e7825 */ /* 0x000fe200078e00ff */
[----:B------:R-:W-:-:S02]  /*8440*/  ISETP.GE.U32.AND P3, PT, R6, R121, PT ;  /* 0x000000790600720c */ /* 0x000fc40003f66070 */
[----:B------:R-:W-:Y:S01]  /*8450*/  HMMA.16816.F32 R120, R24, R152, RZ ;  /* 0x000000981878723c */ /* 0x000fe200000018ff */
[----:B------:R-:W-:Y:S02]  /*8460*/  LOP3.LUT R156, R159, UR6, R156, 0x96, !PT ;  /* 0x000000069f9c7c12 */ /* 0x000fe4000f8e969c */
[----:B------:R-:W-:Y:S02]  /*8470*/  LOP3.LUT R10, R15, UR21, R158, 0x96, !PT ;  /* 0x000000150f0a7c12 */ /* 0x000fe4000f8e969e */
[----:B------:R-:W-:Y:S01]  /*8480*/  LOP3.LUT R136, R13, UR14, R136, 0x96, !PT ;  /* 0x0000000e0d887c12 */ /* 0x000fe2000f8e9688 */
[----:B------:R-:W-:Y:S01]  /*8490*/  IMAD.WIDE.U32 R156, R156, -0x326172a9, RZ ;  /* 0xcd9e8d579c9c7825 */ /* 0x000fe200078e00ff */
[----:B------:R-:W-:Y:S02]  /*84a0*/  LOP3.LUT R43, R43, 0xff, RZ, 0xc0, !PT ;  /* 0x000000ff2b2b7812 */ /* 0x000fe400078ec0ff */
[----:B------:R-:W-:Y:S01]  /*84b0*/  LOP3.LUT R12, R41, UR7, R12, 0x96, !PT ;  /* 0x00000007290c7c12 */ /* 0x000fe2000f8e960c */
[----:B------:R-:W-:Y:S01]  /*84c0*/  IMAD.WIDE.U32 R144, R10, -0x326172a9, RZ ;  /* 0xcd9e8d570a907825 */ /* 0x000fe200078e00ff */
[----:B------:R-:W-:Y:S01]  /*84d0*/  LOP3.LUT R138, R157, UR24, R138, 0x96, !PT ;  /* 0x000000189d8a7c12 */ /* 0x000fe2000f8e968a */
[----:B--2---:R-:W-:Y:S01]  /*84e0*/  HMMA.16816.F32 R148, R16, R44, R148 ;  /* 0x0000002c1094723c */ /* 0x004fe20000001894 */
[----:B------:R-:W-:Y:S01]  /*84f0*/  @!P6 PRMT R49, R11, 0x5410, RZ ;  /* 0x000054100b31e816 */ /* 0x000fe200000000ff */
[----:B------:R-:W-:Y:S01]  /*8500*/  IMAD.WIDE.U32 R136, R136, -0x2daee0ad, RZ ;  /* 0xd2511f5388887825 */ /* 0x000fe200078e00ff */
[----:B------:R-:W-:-:S02]  /*8510*/  LOP3.LUT R10, R145, UR20, R156, 0x96, !PT ;  /* 0x00000014910a7c12 */ /* 0x000fc4000f8e969c */
[----:B------:R-:W-:Y:S01]  /*8520*/  ISETP.GE.U32.AND P6, PT, R6, R43, PT ;  /* 0x0000002b0600720c */ /* 0x000fe20003fc6070 */
[----:B------:R-:W-:Y:S01]  /*8530*/  IMAD.WIDE.U32 R138, R138, -0x2daee0ad, RZ ;  /* 0xd2511f538a8a7825 */ /* 0x000fe200078e00ff */
[----:B------:R-:W-:-:S03]  /*8540*/  LOP3.LUT R42, R137, UR6, R42, 0x96, !PT ;  /* 0x00000006892a7c12 */ /* 0x000fc6000f8e962a */
[----:B------:R-:W-:Y:S01]  /*8550*/  IMAD.WIDE.U32 R128, R10, -0x2daee0ad, RZ ;  /* 0xd2511f530a807825 */ /* 0x000fe200078e00ff */
[----:B------:R-:W-:Y:S01]  /*8560*/  LOP3.LUT R14, R139, UR11, R14, 0x96, !PT ;  /* 0x0000000b8b0e7c12 */ /* 0x000fe2000f8e960e */
[----:B------:R-:W-:Y:S03]  /*8570*/  HMMA.16816.F32 R120, R92, R44, R120 ;  /* 0x0000002c5c78723c */ /* 0x000fe60000001878 */
[----:B------:R-:W-:-:S04]  /*8580*/  LOP3.LUT R10, R129, UR5, R138, 0x96, !PT ;  /* 0x00000005810a7c12 */ /* 0x000fc8000f8e968a */
[----:B------:R-:W-:-:S04]  /*8590*/  IMAD.WIDE.U32 R44, R14, -0x326172a9, RZ ;  /* 0xcd9e8d570e2c7825 */ /* 0x000fc800078e00ff */
[----:B------:R-:W-:Y:S01]  /*85a0*/  IMAD.WIDE.U32 R14, R10, -0x326172a9, RZ ;  /* 0xcd9e8d570a0e7825 */ /* 0x000fe200078e00ff */
[----:B------:R-:W-:-:S04]  /*85b0*/  LOP3.LUT R11, R45, UR8, R144, 0x96, !PT ;  /* 0x000000082d0b7c12 */ /* 0x000fc8000f8e9690 */
[----:B------:R-:W-:Y:S01]  /*85c0*/  LOP3.LUT R43, R15, UR25, R44, 0x96, !PT ;  /* 0x000000190f2b7c12 */ /* 0x000fe2000f8e962c */
[----:B------:R-:W-:Y:S01]  /*85d0*/  IMAD.WIDE.U32 R44, R42, -0x326172a9, RZ ;  /* 0xcd9e8d572a2c7825 */ /* 0x000fe200078e00ff */
[C---:B------:R-:W-:Y:S02]  /*85e0*/  LOP3.LUT R10, R14.reuse, 0xffff, RZ, 0xc0, !PT ;  /* 0x0000ffff0e0a7812 */ /* 0x040fe400078ec0ff */
[----:B------:R-:W-:Y:S02]  /*85f0*/  LOP3.LUT R153, R14, 0xff, RZ, 0xc0, !PT ;  /* 0x000000ff0e997812 */ /* 0x000fe400078ec0ff */
[--C-:B------:R-:W-:Y:S02]  /*8600*/  SHF.R.U32.HI R13, RZ, 0x10, R14.reuse ;  /* 0x00000010ff0d7819 */ /* 0x100fe4000001160e */
[----:B------:R-:W-:Y:S01]  /*8610*/  SHF.R.U32.HI R145, RZ, 0x18, R14 ;  /* 0x00000018ff917819 */ /* 0x000fe2000001160e */
[----:B------:R-:W-:Y:S01]  /*8620*/  IMAD.WIDE.U32 R14, R12, -0x2daee0ad, RZ ;  /* 0xd2511f530c0e7825 */ /* 0x000fe200078e00ff */
[----:B------:R-:W-:-:S02]  /*8630*/  LOP3.LUT R40, R45, UR24, R40, 0x96, !PT ;  /* 0x000000182d287c12 */ /* 0x000fc4000f8e9628 */
[----:B------:R-:W-:Y:S02]  /*8640*/  SHF.R.U32.HI R152, RZ, 0x10, R43 ;  /* 0x00000010ff987819 */ /* 0x000fe4000001162b */
[----:B------:R-:W-:Y:S01]  /*8650*/  LOP3.LUT R156, R15, UR21, R136, 0x96, !PT ;  /* 0x000000150f9c7c12 */ /* 0x000fe2000f8e9688 */
[----:B------:R-:W-:Y:S01]  /*8660*/  IMAD.WIDE.U32 R136, R40, -0x2daee0ad, RZ ;  /* 0xd2511f5328887825 */ /* 0x000fe200078e00ff */
[----:B------:R-:W-:-:S03]  /*8670*/  LOP3.LUT R152, R152, 0xff, RZ, 0xc0, !PT ;  /* 0x000000ff98987812 */ /* 0x000fc600078ec0ff */
[----:B------:R-:W-:Y:S01]  /*8680*/  IMAD.WIDE.U32 R156, R156, -0x326172a9, RZ ;  /* 0xcd9e8d579c9c7825 */ /* 0x000fe200078e00ff */
[----:B------:R-:W-:-:S03]  /*8690*/  LOP3.LUT R15, R137, UR11, R14, 0x96, !PT ;  /* 0x0000000b890f7c12 */ /* 0x000fc6000f8e960e */
[----:B------:R-:W-:Y:S01]  /*86a0*/  IMAD.WIDE.U32 R40, R11, -0x2daee0ad, RZ ;  /* 0xd2511f530b287825 */ /* 0x000fe200078e00ff */
[----:B------:R-:W-:-:S04]  /*86b0*/  LOP3.LUT R44, R157, UR20, R44, 0x96, !PT ;  /* 0x000000149d2c7c12 */ /* 0x000fc8000f8e962c */
[----:B------:R-:W-:Y:S01]  /*86c0*/  LOP3.LUT R14, R41, UR15, R128, 0x96, !PT ;  /* 0x0000000f290e7c12 */ /* 0x000fe2000f8e9680 */
[----:B------:R-:W-:Y:S01]  /*86d0*/  IMAD.WIDE.U32 R44, R44, -0x2daee0ad, RZ ;  /* 0xd2511f532c2c7825 */ /* 0x000fe200078e00ff */
[C---:B------:R-:W-:Y:S02]  /*86e0*/  LOP3.LUT R129, R40.reuse, 0xffff, RZ, 0xc0, !PT ;  /* 0x0000ffff28817812 */ /* 0x040fe400078ec0ff */
[----:B------:R-:W-:Y:S02]  /*86f0*/  LOP3.LUT R137, R40, 0xff, RZ, 0xc0, !PT ;  /* 0x000000ff28897812 */ /* 0x000fe400078ec0ff */
[----:B------:R-:W-:Y:S02]  /*8700*/  LOP3.LUT R12, R45, UR5, R136, 0x96, !PT ;  /* 0x000000052d0c7c12 */ /* 0x000fe4000f8e9688 */
[--C-:B------:R-:W-:Y:S02]  /*8710*/  SHF.R.U32.HI R136, RZ, 0x10, R40.reuse ;  /* 0x00000010ff887819 */ /* 0x100fe40000011628 */
[----:B------:R-:W-:Y:S01]  /*8720*/  SHF.R.U32.HI R11, RZ, 0x18, R40 ;  /* 0x00000018ff0b7819 */ /* 0x000fe20000011628 */
[----:B------:R-:W-:Y:S01]  /*8730*/  IMAD.WIDE.U32 R40, R15, -0x326172a9, RZ ;  /* 0xcd9e8d570f287825 */ /* 0x000fe200078e00ff */
[----:B------:R-:W-:-:S03]  /*8740*/  LOP3.LUT R136, R136, 0xff, RZ, 0xc0, !PT ;  /* 0x000000ff88887812 */ /* 0x000fc600078ec0ff */
[----:B------:R-:W-:Y:S01]  /*8750*/  IMAD.WIDE.U32 R138, R12, -0x326172a9, RZ ;  /* 0xcd9e8d570c8a7825 */ /* 0x000fe200078e00ff */
[----:B------:R-:W-:Y:S02]  /*8760*/  LOP3.LUT R156, R41, UR8, R156, 0x96, !PT ;  /* 0x00000008299c7c12 */ /* 0x000fe4000f8e969c */
[----:B------:R-:W-:Y:S02]  /*8770*/  PRMT R11, R136, 0x5410, R11 ;  /* 0x00005410880b7816 */ /* 0x000fe4000000000b */
[----:B------:R-:W-:Y:S01]  /*8780*/  LOP3.LUT R45, R138, 0xffff, RZ, 0xc0, !PT ;  /* 0x0000ffff8a2d7812 */ /* 0x000fe200078ec0ff */
[----:B------:R-:W-:Y:S01]  /*8790*/  IMAD.WIDE.U32 R156, R156, -0x2daee0ad, RZ ;  /* 0xd2511f539c9c7825 */ /* 0x000fe200078e00ff */
[----:B------:R-:W-:Y:S02]  /*87a0*/  LOP3.LUT R144, R138, 0xff, RZ, 0xc0, !PT ;  /* 0x000000ff8a907812 */ /* 0x000fe400078ec0ff */
[--C-:B------:R-:W-:Y:S02]  /*87b0*/  SHF.R.U32.HI R42, RZ, 0x10, R138.reuse ;  /* 0x00000010ff2a7819 */ /* 0x100fe4000001168a */
[----:B------:R-:W-:-:S02]  /*87c0*/  SHF.R.U32.HI R128, RZ, 0x18, R138 ;  /* 0x00000018ff807819 */ /* 0x000fc4000001168a */
[----:B------:R-:W-:Y:S02]  /*87d0*/  SHF.R.U32.HI R138, RZ, 0x8, R10 ;  /* 0x00000008ff8a7819 */ /* 0x000fe4000001160a */
[----:B------:R-:W-:Y:S02]  /*87e0*/  LOP3.LUT R41, R139, UR25, R40, 0x96, !PT ;  /* 0x000000198b297c12 */ /* 0x000fe4000f8e9628 */
[----:B------:R-:W-:Y:S02]  /*87f0*/  PRMT R153, R153, 0x5410, R138 ;  /* 0x0000541099997816 */ /* 0x000fe4000000008a */
[C---:B------:R-:W-:Y:S02]  /*8800*/  LOP3.LUT R139, R43.reuse, 0xffff, RZ, 0xc0, !PT ;  /* 0x0000ffff2b8b7812 */ /* 0x040fe400078ec0ff */
[----:B------:R-:W-:Y:S01]  /*8810*/  LOP3.LUT R138, R43, 0xff, RZ, 0xc0, !PT ;  /* 0x000000ff2b8a7812 */ /* 0x000fe200078ec0ff */
[----:B------:R-:W-:Y:S01]  /*8820*/  HSET2.LE.AND R153, R153, R113, PT ;  /* 0x0000007199997233 */ /* 0x000fe20003803000 */
[----:B------:R-:W-:-:S02]  /*8830*/  SHF.R.U32.HI R43, RZ, 0x18, R43 ;  /* 0x00000018ff2b7819 */ /* 0x000fc4000001162b */
[----:B------:R-:W-:Y:S02]  /*8840*/  LOP3.LUT R15, R156, 0xffff, RZ, 0xc0, !PT ;  /* 0x0000ffff9c0f7812 */ /* 0x000fe400078ec0ff */
[----:B------:R-:W-:Y:S02]  /*8850*/  PRMT R245, R152, 0x5410, R43 ;  /* 0x0000541098f57816 */ /* 0x000fe4000000002b */
[----:B------:R-:W-:Y:S02]  /*8860*/  LOP3.LUT R12, R156, 0xff, RZ, 0xc0, !PT ;  /* 0x000000ff9c0c7812 */ /* 0x000fe400078ec0ff */
[----:B------:R-:W-:Y:S02]  /*8870*/  SHF.R.U32.HI R40, RZ, 0x10, R156 ;  /* 0x00000010ff287819 */ /* 0x000fe4000001169c */
[----:B------:R-:W-:Y:S02]  /*8880*/  SHF.R.U32.HI R43, RZ, 0x8, R15 ;  /* 0x00000008ff2b7819 */ /* 0x000fe4000001160f */
[----:B------:R-:W-:-:S02]  /*8890*/  SHF.R.U32.HI R139, RZ, 0x8, R139 ;  /* 0x00000008ff8b7819 */ /* 0x000fc4000001168b */
[----:B------:R-:W-:Y:S02]  /*88a0*/  LOP3.LUT R15, R40, 0xff, RZ, 0xc0, !PT ;  /* 0x000000ff280f7812 */ /* 0x000fe400078ec0ff */
[----:B------:R-:W-:Y:S02]  /*88b0*/  PRMT R12, R12, 0x5410, R43 ;  /* 0x000054100c0c7816 */ /* 0x000fe4000000002b */
[----:B------:R-:W-:Y:S02]  /*88c0*/  LOP3.LUT R40, R14, 0xffff, RZ, 0xc0, !PT ;  /* 0x0000ffff0e287812 */ /* 0x000fe400078ec0ff */
[----:B------:R-:W-:Y:S02]  /*88d0*/  LOP3.LUT R43, R41, 0xffff, RZ, 0xc0, !PT ;  /* 0x0000ffff292b7812 */ /* 0x000fe400078ec0ff */
[----:B------:R-:W-:Y:S02]  /*88e0*/  SHF.R.U32.HI R152, RZ, 0x10, R41 ;  /* 0x00000010ff987819 */ /* 0x000fe40000011629 */
[----:B------:R-:W-:-:S02]  /*88f0*/  PRMT R248, R138, 0x5410, R139 ;  /* 0x000054108af87816 */ /* 0x000fc4000000008b */
[----:B------:R-:W-:Y:S02]  /*8900*/  LOP3.LUT R252, R41, 0xff, RZ, 0xc0, !PT ;  /* 0x000000ff29fc7812 */ /* 0x000fe400078ec0ff */
[----:B------:R-:W-:Y:S02]  /*8910*/  SHF.R.U32.HI R138, RZ, 0x8, R129 ;  /* 0x00000008ff8a7819 */ /* 0x000fe40000011681 */
[----:B------:R-:W-:Y:S02]  /*8920*/  SHF.R.U32.HI R45, RZ, 0x8, R45 ;  /* 0x00000008ff2d7819 */ /* 0x000fe4000001162d */
[----:B------:R-:W-:Y:S02]  /*8930*/  SHF.R.U32.HI R40, RZ, 0x8, R40 ;  /* 0x00000008ff287819 */ /* 0x000fe40000011628 */
[----:B------:R-:W-:Y:S02]  /*8940*/  SHF.R.U32.HI R41, RZ, 0x18, R41 ;  /* 0x00000018ff297819 */ /* 0x000fe40000011629 */
[----:B------:R-:W-:-:S02]  /*8950*/  SHF.R.U32.HI R43, RZ, 0x8, R43 ;  /* 0x00000008ff2b7819 */ /* 0x000fc4000001162b */
[----:B------:R-:W-:Y:S02]  /*8960*/  LOP3.LUT R129, R14, 0xff, RZ, 0xc0, !PT ;  /* 0x000000ff0e817812 */ /* 0x000fe400078ec0ff */
[----:B------:R-:W-:Y:S02]  /*8970*/  LOP3.LUT R152, R152, 0xff, RZ, 0xc0, !PT ;  /* 0x000000ff98987812 */ /* 0x000fe400078ec0ff */
[----:B------:R-:W-:Y:S02]  /*8980*/  PRMT R144, R144, 0x5410, R45 ;  /* 0x0000541090907816 */ /* 0x000fe4000000002d */
[----:B------:R-:W-:Y:S02]  /*8990*/  LOP3.LUT R45, R42, 0xff, RZ, 0xc0, !PT ;  /* 0x000000ff2a2d7812 */ /* 0x000fe400078ec0ff */
[----:B------:R-:W-:Y:S01]  /*89a0*/  PRMT R129, R129, 0x5410, R40 ;  /* 0x0000541081817816 */ /* 0x000fe20000000028 */
[----:B------:R-:W-:Y:S01]  /*89b0*/  HSET2.LE.AND R144, R144, R113, PT ;  /* 0x0000007190907233 */ /* 0x000fe20003803000 */
[----:B------:R-:W-:-:S02]  /*89c0*/  PRMT R252, R252, 0x5410, R43 ;  /* 0x00005410fcfc7816 */ /* 0x000fc4000000002b */
[----:B------:R-:W-:Y:S01]  /*89d0*/  PRMT R152, R152, 0x5410, R41 ;  /* 0x0000541098987816 */ /* 0x000fe20000000029 */
[----:B------:R-:W-:Y:S01]  /*89e0*/  HSET2.LE.AND R129, R129, R113, PT ;  /* 0x0000007181817233 */ /* 0x000fe20003803000 */
[----:B------:R-:W1:Y:S01]  /*89f0*/  LDSM.16.MT88.4 R40, [R208+0xa400] ;  /* 0x00a40000d028783b */ /* 0x000e620000004200 */
[----:B------:R-:W-:Y:S02]  /*8a00*/  SHF.R.U32.HI R10, RZ, 0x18, R156 ;  /* 0x00000018ff0a7819 */ /* 0x000fe4000001169c */
[----:B------:R-:W-:Y:S02]  /*8a10*/  LOP3.LUT R156, R13, 0xff, RZ, 0xc0, !PT ;  /* 0x000000ff0d9c7812 */ /* 0x000fe400078ec0ff */
[----:B------:R-:W-:Y:S02]  /*8a20*/  LOP3.LUT R44, R157, UR15, R44, 0x96, !PT ;  /* 0x0000000f9d2c7c12 */ /* 0x000fe4000f8e962c */
[----:B------:R-:W-:Y:S02]  /*8a30*/  PRMT R145, R156, 0x5410, R145 ;  /* 0x000054109c917816 */ /* 0x000fe40000000091 */
[----:B------:R-:W-:Y:S01]  /*8a40*/  PRMT R13, R137, 0x5410, R138 ;  /* 0x00005410890d7816 */ /* 0x000fe2000000008a */
[----:B------:R-:W-:Y:S01]  /*8a50*/  HMMA.16816.F32 R156, R96, R160, RZ ;  /* 0x000000a0609c723c */ /* 0x000fe200000018ff */
[----:B------:R-:W-:-:S02]  /*8a60*/  PRMT R10, R15, 0x5410, R10 ;  /* 0x000054100f0a7816 */ /* 0x000fc4000000000a */
[----:B------:R-:W-:Y:S02]  /*8a70*/  SHF.R.U32.HI R15, RZ, 0x10, R14 ;  /* 0x00000010ff0f7819 */ /* 0x000fe4000001160e */
[----:B------:R-:W-:Y:S02]  /*8a80*/  PRMT R128, R45, 0x5410, R128 ;  /* 0x000054102d807816 */ /* 0x000fe40000000080 */
[----:B------:R-:W-:Y:S01]  /*8a90*/  SHF.R.U32.HI R14, RZ, 0x18, R14 ;  /* 0x00000018ff0e7819 */ /* 0x000fe2000001160e */
[----:B------:R-:W-:Y:S01]  /*8aa0*/  HMMA.16816.F32 R136, R24, R160, RZ ;  /* 0x000000a01888723c */ /* 0x000fe200000018ff */
[----:B------:R-:W-:Y:S02]  /*8ab0*/  LOP3.LUT R15, R15, 0xff, RZ, 0xc0, !PT ;  /* 0x000000ff0f0f7812 */ /* 0x000fe400078ec0ff */
[----:B------:R-:W-:Y:S02]  /*8ac0*/  LOP3.LUT R45, R44, 0xffff, RZ, 0xc0, !PT ;  /* 0x0000ffff2c2d7812 */ /* 0x000fe400078ec0ff */
[----:B------:R-:W-:-:S02]  /*8ad0*/  PRMT R15, R15, 0x5410, R14 ;  /* 0x000054100f0f7816 */ /* 0x000fc4000000000e */
[----:B------:R-:W-:Y:S01]  /*8ae0*/  SHF.R.U32.HI R45, RZ, 0x8, R45 ;  /* 0x00000008ff2d7819 */ /* 0x000fe2000001162d */
[----:B------:R-:W-:Y:S01]  /*8af0*/  FFMA.FTZ R161, R9, c[0x0][0x23c], -R80 ;  /* 0x00008f0009a17a23 */ /* 0x000fe20000010850 */
[----:B------:R-:W-:Y:S02]  /*8b00*/  LOP3.LUT R14, R44, 0xff, RZ, 0xc0, !PT ;  /* 0x000000ff2c0e7812 */ /* 0x000fe400078ec0ff */
[--C-:B------:R-:W-:Y:S01]  /*8b10*/  SHF.R.U32.HI R160, RZ, 0x10, R44.reuse ;  /* 0x00000010ffa07819 */ /* 0x100fe2000001162c */
[----:B------:R2:W-:Y:S01]  /*8b20*/  MUFU.EX2 R238, R161 ;  /* 0x000000a100ee7308 */ /* 0x0005e20000000800 */
[----:B------:R-:W-:Y:S02]  /*8b30*/  PRMT R14, R14, 0x5410, R45 ;  /* 0x000054100e0e7816 */ /* 0x000fe4000000002d */
[----:B------:R-:W-:Y:S01]  /*8b40*/  SHF.R.U32.HI R45, RZ, 0x18, R44 ;  /* 0x00000018ff2d7819 */ /* 0x000fe2000001162c */
[----:B------:R-:W-:Y:S01]  /*8b50*/  FFMA.FTZ R44, R8, c[0x0][0x23c], -R75 ;  /* 0x00008f00082c7a23 */ /* 0x000fe2000001084b */
[----:B------:R-:W-:-:S04]  /*8b60*/  LOP3.LUT R160, R160, 0xff, RZ, 0xc0, !PT ;  /* 0x000000ffa0a07812 */ /* 0x000fc800078ec0ff */
[----:B------:R-:W-:Y:S01]  /*8b70*/  PRMT R160, R160, 0x5410, R45 ;  /* 0x00005410a0a07816 */ /* 0x000fe2000000002d */
[----:B-1----:R-:W-:Y:S01]  /*8b80*/  HMMA.16816.F32 R156, R16, R40, R156 ;  /* 0x00000028109c723c */ /* 0x002fe2000000189c */
[----:B------:R-:W-:Y:S01]  /*8b90*/  FFMA.FTZ R45, R240, c[0x0][0x23c], -R75 ;  /* 0x00008f00f02d7a23 */ /* 0x000fe2000001084b */
[----:B------:R-:W1:Y:S01]  /*8ba0*/  MUFU.EX2 R44, R44 ;  /* 0x0000002c002c7308 */ /* 0x000e620000000800 */
[----:B------:R-:W-:Y:S02]  /*8bb0*/  FADD.FTZ R240, R82, R81 ;  /* 0x0000005152f07221 */ /* 0x000fe40000010000 */
[----:B--2---:R-:W-:-:S03]  /*8bc0*/  IMAD.MOV.U32 R161, RZ, RZ, R245 ;  /* 0x000000ffffa17224 */ /* 0x004fc600078e00f5 */
[----:B------:R-:W-:Y:S01]  /*8bd0*/  HMMA.16816.F32 R136, R92, R40, R136 ;  /* 0x000000285c88723c */ /* 0x000fe20000001888 */
[----:B------:R-:W-:Y:S01]  /*8be0*/  FADD.FTZ R71, R71, R240 ;  /* 0x000000f047477221 */ /* 0x000fe20000010000 */
[----:B------:R-:W-:Y:S01]  /*8bf0*/  MUFU.EX2 R45, R45 ;  /* 0x0000002d002d7308 */ /* 0x000fe20000000800 */
[----:B------:R-:W-:Y:S02]  /*8c00*/  FADD.FTZ R245, R127, R140 ;  /* 0x0000008c7ff57221 */ /* 0x000fe40000010000 */
[----:B------:R-:W-:Y:S02]  /*8c10*/  FADD.FTZ R244, R70, R71 ;  /* 0x0000004746f47221 */ /* 0x000fe40000010000 */
[----:B------:R-:W-:Y:S02]  /*8c20*/  FFMA.FTZ R41, R83, c[0x0][0x23c], -R80 ;  /* 0x00008f0053297a23 */ /* 0x000fe40000010850 */
[----:B------:R-:W2:Y:S01]  /*8c30*/  LDSM.16.MT88.4 R80, [R210+0xb000] ;  /* 0x00b00000d250783b */ /* 0x000ea20000004200 */
[----:B------:R-:W-:-:S02]  /*8c40*/  FFMA.FTZ R40, R242, c[0x0][0x23c], -R75 ;  /* 0x00008f00f2287a23 */ /* 0x000fc4000001084b */
[----:B------:R-:W-:Y:S01]  /*8c50*/  FADD.FTZ R75, R35, R34 ;  /* 0x00000022234b7221 */ /* 0x000fe20000010000 */
[----:B------:R-:W3:Y:S01]  /*8c60*/  MUFU.EX2 R41, R41 ;  /* 0x0000002900297308 */ /* 0x000ee20000000800 */
[----:B------:R-:W4:Y:S01]  /*8c70*/  LDSM.16.MT88.4 R32, [R210+0xb400] ;  /* 0x00b40000d220783b */ /* 0x000f220000004200 */
[----:B------:R-:W-:Y:S02]  /*8c80*/  FADD.FTZ R242, R72, R73 ;  /* 0x0000004948f27221 */ /* 0x000fe40000010000 */
[----:B------:R-:W-:Y:S02]  /*8c90*/  FADD.FTZ R240, R68, R75 ;  /* 0x0000004b44f07221 */ /* 0x000fe40000010000 */
[----:B------:R-:W-:Y:S02]  /*8ca0*/  FADD.FTZ R242, R239, R242 ;  /* 0x000000f2eff27221 */ /* 0x000fe40000010000 */
[----:B------:R-:W-:Y:S01]  /*8cb0*/  FADD.FTZ R38, R38, R245 ;  /* 0x000000f526267221 */ /* 0x000fe20000010000 */
[----:B------:R-:W5:Y:S01]  /*8cc0*/  MUFU.EX2 R40, R40 ;  /* 0x0000002800287308 */ /* 0x000f620000000800 */
[----:B------:R-:W-:Y:S01]  /*8cd0*/  FADD.FTZ R141, R141, R242 ;  /* 0x000000f28d8d7221 */ /* 0x000fe20000010000 */
[----:B-1----:R-:W-:Y:S01]  /*8ce0*/  F2FP.PACK_AB R242, R44, R243 ;  /* 0x000000f32cf2723e */ /* 0x002fe200000000ff */
[----:B------:R-:W-:-:S02]  /*8cf0*/  IMAD.MOV.U32 R245, RZ, RZ, c[0x0][0x228] ;  /* 0x00008a00fff57624 */ /* 0x000fc400078e00ff */
[----:B------:R-:W-:Y:S01]  /*8d00*/  FADD.FTZ R141, R126, R141 ;  /* 0x0000008d7e8d7221 */ /* 0x000fe20000010000 */
[C---:B------:R-:W-:Y:S01]  /*8d10*/  PRMT R239, R242.reuse, 0x7632, R239 ;  /* 0x00007632f2ef7816 */ /* 0x040fe200000000ef */
[----:B------:R-:W-:Y:S01]  /*8d20*/  @!P2 HADD2 R5, -R242.H0_H0, -RZ.H0_H0 ;  /* 0xa00000fff205a230 */ /* 0x000fe20000000900 */
[----:B------:R-:W-:Y:S01]  /*8d30*/  IMAD.SHL.U32 R251, R245, 0x8, RZ ;  /* 0x00000008f5fb7824 */ /* 0x000fe200078e00ff */
[----:B------:R-:W-:Y:S01]  /*8d40*/  HSET2.LE.AND R126, R14, R113, PT ;  /* 0x000000710e7e7233 */ /* 0x000fe20003803000 */
[----:B------:R-:W-:Y:S01]  /*8d50*/  PRMT R127, R242, 0x5410, R239 ;  /* 0x00005410f27f7816 */ /* 0x000fe200000000ef */
[----:B------:R-:W-:Y:S01]  /*8d60*/  @!P1 HADD2 R4, -R239.H0_H0, -RZ.H0_H0 ;  /* 0xa00000ffef049230 */ /* 0x000fe20000000900 */
[----:B------:R-:W-:Y:S01]  /*8d70*/  @!P2 PRMT R242, R5, 0x5410, RZ ;  /* 0x0000541005f2a816 */ /* 0x000fe200000000ff */
[----:B------:R-:W-:Y:S01]  /*8d80*/  FADD.FTZ R5, R39, R38 ;  /* 0x0000002627057221 */ /* 0x000fe20000010000 */
[----:B------:R-:W-:Y:S01]  /*8d90*/  LOP3.LUT R14, R153, R104, RZ, 0xc0, !PT ;  /* 0x00000068990e7212 */ /* 0x000fe200078ec0ff */
[----:B------:R-:W-:Y:S01]  /*8da0*/  FADD.FTZ R90, R90, R141 ;  /* 0x0000008d5a5a7221 */ /* 0x000fe20000010000 */
[----:B------:R-:W-:Y:S01]  /*8db0*/  @!P1 PRMT R239, R4, 0x5410, RZ ;  /* 0x0000541004ef9816 */ /* 0x000fe200000000ff */
[----:B------:R-:W-:-:S02]  /*8dc0*/  FADD.FTZ R5, R20, R5 ;  /* 0x0000000514057221 */ /* 0x000fc40000010000 */
[----:B------:R-:W-:Y:S02]  /*8dd0*/  FADD.FTZ R247, R247, R90 ;  /* 0x0000005af7f77221 */ /* 0x000fe40000010000 */
[C---:B------:R-:W-:Y:S02]  /*8de0*/  IMAD.SHL.U32 R249, R245.reuse, 0x40, RZ ;  /* 0x00000040f5f97824 */ /* 0x040fe400078e00ff */
[----:B------:R-:W-:Y:S02]  /*8df0*/  IMAD.MOV.U32 R140, RZ, RZ, R248 ;  /* 0x000000ffff8c7224 */ /* 0x000fe400078e00f8 */
[----:B------:R-:W-:Y:S01]  /*8e00*/  IMAD R245, R245, 0x48, RZ ;  /* 0x00000048f5f57824 */ /* 0x000fe200078e02ff */
[----:B--2---:R-:W-:Y:S01]  /*8e10*/  HMMA.16816.F32 R68, R96, R80, RZ ;  /* 0x000000506044723c */ /* 0x004fe200000018ff */
[----:B------:R-:W-:-:S04]  /*8e20*/  FADD.FTZ R234, R234, R247 ;  /* 0x000000f7eaea7221 */ /* 0x000fc80000010000 */
[----:B------:R-:W-:-:S03]  /*8e30*/  FADD.FTZ R227, R227, R234 ;  /* 0x000000eae3e37221 */ /* 0x000fc60000010000 */
[----:B------:R-:W-:Y:S01]  /*8e40*/  HMMA.16816.F32 R72, R24, R80, RZ ;  /* 0x000000501848723c */ /* 0x000fe200000018ff */
[----:B------:R-:W-:-:S04]  /*8e50*/  FADD.FTZ R226, R226, R227 ;  /* 0x000000e3e2e27221 */ /* 0x000fc80000010000 */
[----:B------:R-:W-:-:S04]  /*8e60*/  FADD.FTZ R225, R225, R226 ;  /* 0x000000e2e1e17221 */ /* 0x000fc80000010000 */
[----:B------:R-:W-:-:S04]  /*8e70*/  FADD.FTZ R224, R224, R225 ;  /* 0x000000e1e0e07221 */ /* 0x000fc80000010000 */
[----:B------:R-:W-:-:S03]  /*8e80*/  FADD.FTZ R223, R223, R224 ;  /* 0x000000e0dfdf7221 */ /* 0x000fc60000010000 */
[----:B----4-:R-:W-:Y:S01]  /*8e90*/  HMMA.16816.F32 R68, R16, R32, R68 ;  /* 0x000000201044723c */ /* 0x010fe20000001844 */
[----:B------:R-:W-:-:S07]  /*8ea0*/  FADD.FTZ R222, R222, R223 ;  /* 0x000000dfdede7221 */ /* 0x000fce0000010000 */
[----:B------:R-:W-:Y:S07]  /*8eb0*/  HMMA.16816.F32 R72, R92, R32, R72 ;  /* 0x000000205c48723c */ /* 0x000fee0000001848 */
[----:B------:R-:W-:Y:S01]  /*8ec0*/  FADD.FTZ R33, R143, R240 ;  /* 0x000000f08f217221 */ /* 0x000fe20000010000 */
[----:B------:R-:W-:Y:S01]  /*8ed0*/  LEA R32, P1, R36, c[0x0][0x1f8], 0x1 ;  /* 0x00007e0024207a11 */ /* 0x000fe200078208ff */
[----:B------:R-:W-:Y:S01]  /*8ee0*/  FADD.FTZ R143, R237, R244 ;  /* 0x000000f4ed8f7221 */ /* 0x000fe20000010000 */
[----:B---3--:R-:W-:Y:S01]  /*8ef0*/  F2FP.PACK_AB R240, R238, R41 ;  /* 0x00000029eef0723e */ /* 0x008fe200000000ff */
[----:B------:R-:W-:Y:S01]  /*8f00*/  FADD.FTZ R142, R142, R33 ;  /* 0x000000218e8e7221 */ /* 0x000fe20000010000 */
[----:B------:R-:W-:Y:S01]  /*8f10*/  LEA.HI.X R33, R36, c[0x0][0x1fc], R37, 0x1, P1 ;  /* 0x00007f0024217a11 */ /* 0x000fe200008f0c25 */
[----:B------:R-:W-:Y:S01]  /*8f20*/  FADD.FTZ R88, R88, R143 ;  /* 0x0000008f58587221 */ /* 0x000fe20000010000 */
[----:B------:R-:W1:Y:S01]  /*8f30*/  LDSM.16.MT88.4 R36, [R208+0xb000] ;  /* 0x00b00000d024783b */ /* 0x000e620000004200 */
[----:B------:R-:W-:Y:S01]  /*8f40*/  @!P4 HADD2 R7, -R240.H0_H0, -RZ.H0_H0 ;  /* 0xa00000fff007c230 */ /* 0x000fe20000000900 */
[C---:B------:R-:W-:Y:S01]  /*8f50*/  PRMT R237, R240.reuse, 0x7632, R237 ;  /* 0x00007632f0ed7816 */ /* 0x040fe200000000ed */
[----:B------:R-:W-:Y:S01]  /*8f60*/  FADD.FTZ R87, R87, R142 ;  /* 0x0000008e57577221 */ /* 0x000fe20000010000 */
[----:B------:R-:W-:Y:S01]  /*8f70*/  STG.E.U16 [R32.64+0x2], R23 ;  /* 0x0000021720007986 */ /* 0x000fe2000c101510 */
[----:B------:R-:W-:Y:S01]  /*8f80*/  IMAD.WIDE R250, R251, 0x2, R32 ;  /* 0x00000002fbfa7825 */ /* 0x000fe200078e0220 */
[----:B------:R-:W-:Y:S01]  /*8f90*/  PRMT R81, R240, 0x5410, R237 ;  /* 0x00005410f0517816 */ /* 0x000fe200000000ed */
[----:B------:R-:W-:Y:S01]  /*8fa0*/  @!P3 HADD2 R6, -R237.H0_H0, -RZ.H0_H0 ;  /* 0xa00000ffed06b230 */ /* 0x000fe20000000900 */
[----:B------:R-:W-:Y:S01]  /*8fb0*/  @!P4 PRMT R240, R7, 0x5410, RZ ;  /* 0x0000541007f0c816 */ /* 0x000fe200000000ff */
[----:B------:R-:W-:Y:S01]  /*8fc0*/  FADD.FTZ R7, R91, R88 ;  /* 0x000000585b077221 */ /* 0x000fe20000010000 */
[----:B------:R-:W-:Y:S01]  /*8fd0*/  STG.E.U16 [R32.64], R85 ;  /* 0x0000005520007986 */ /* 0x000fe2000c101510 */
[----:B------:R-:W-:Y:S01]  /*8fe0*/  FADD.FTZ R4, R86, R87 ;  /* 0x0000005756047221 */ /* 0x000fe20000010000 */
[----:B-----5:R-:W-:Y:S01]  /*8ff0*/  F2FP.PACK_AB R244, R45, R40 ;  /* 0x000000282df4723e */ /* 0x020fe200000000ff */
[----:B------:R-:W-:Y:S01]  /*9000*/  FADD.FTZ R7, R22, R7 ;  /* 0x0000000716077221 */ /* 0x000fe20000010000 */
[----:B------:R1:W-:Y:S01]  /*9010*/  STG.E.U16 [R250.64], R84 ;  /* 0x00000054fa007986 */ /* 0x0003e2000c101510 */
[----:B------:R-:W-:Y:S01]  /*9020*/  FADD.FTZ R4, R21, R4 ;  /* 0x0000000415047221 */ /* 0x000fe20000010000 */
[----:B------:R-:W-:Y:S01]  /*9030*/  PRMT R241, R244, 0x7632, R241 ;  /* 0x00007632f4f17816 */ /* 0x000fe200000000f1 */
[----:B------:R-:W-:Y:S01]  /*9040*/  @!P6 HADD2 R9, -R244.H0_H0, -RZ.H0_H0 ;  /* 0xa00000fff409e230 */ /* 0x000fe20000000900 */
[----:B------:R-:W2:Y:S01]  /*9050*/  LDSM.16.MT88.4 R20, [R208+0xb400] ;  /* 0x00b40000d014783b */ /* 0x000ea20000004200 */
[----:B------:R-:W-:Y:S01]  /*9060*/  IMAD.WIDE R248, R249, 0x2, R32 ;  /* 0x00000002f9f87825 */ /* 0x000fe200078e0220 */
[----:B------:R-:W-:Y:S01]  /*9070*/  @!P3 PRMT R237, R6, 0x5410, RZ ;  /* 0x0000541006edb816 */ /* 0x000fe200000000ff */
[----:B------:R-:W-:Y:S01]  /*9080*/  @!P5 HADD2 R8, -R241.H0_H0, -RZ.H0_H0 ;  /* 0xa00000fff108d230 */ /* 0x000fe20000000900 */
[----:B------:R3:W-:Y:S01]  /*9090*/  STG.E.U16 [R250.64+0x2], R89 ;  /* 0x00000259fa007986 */ /* 0x0007e2000c101510 */
[----:B------:R-:W-:Y:S01]  /*90a0*/  PRMT R80, R244, 0x5410, R241 ;  /* 0x00005410f4507816 */ /* 0x000fe200000000f1 */
[----:B------:R-:W-:Y:S01]  /*90b0*/  FADD.FTZ R246, R246, R7 ;  /* 0x00000007f6f67221 */ /* 0x000fe20000010000 */
[--C-:B------:R-:W-:Y:S01]  /*90c0*/  HSET2.LE.AND R6, R145, R113.reuse, PT ;  /* 0x0000007191067233 */ /* 0x100fe20003803000 */
[----:B------:R-:W-:Y:S01]  /*90d0*/  @!P6 PRMT R244, R9, 0x5410, RZ ;  /* 0x0000541009f4e816 */ /* 0x000fe200000000ff */
[--C-:B------:R-:W-:Y:S01]  /*90e0*/  HSET2.LE.AND R7, R13, R113.reuse, PT ;  /* 0x000000710d077233 */ /* 0x100fe20003803000 */
[----:B------:R-:W-:Y:S01]  /*90f0*/  @!P5 PRMT R241, R8, 0x5410, RZ ;  /* 0x0000541008f1d816 */ /* 0x000fe200000000ff */
[----:B------:R4:W-:Y:S01]  /*9100*/  STG.E.U16 [R248.64], R124 ;  /* 0x0000007cf8007986 */ /* 0x0009e2000c101510 */
[--C-:B------:R-:W-:Y:S01]  /*9110*/  HSET2.LE.AND R9, R140, R113.reuse, PT ;  /* 0x000000718c097233 */ /* 0x100fe20003803000 */
[----:B------:R-:W-:Y:S01]  /*9120*/  FADD.FTZ R221, R221, R246 ;  /* 0x000000f6dddd7221 */ /* 0x000fe20000010000 */
[--C-:B------:R-:W-:Y:S01]  /*9130*/  HSET2.LE.AND R8, R11, R113.reuse, PT ;  /* 0x000000710b087233 */ /* 0x100fe20003803000 */
[----:B------:R5:W-:Y:S01]  /*9140*/  STG.E.U16 [R248.64+0x2], R115 ;  /* 0x00000273f8007986 */ /* 0x000be2000c101510 */
[--C-:B------:R-:W-:Y:S01]  /*9150*/  HSET2.LE.AND R140, R161, R113.reuse, PT ;  /* 0x00000071a18c7233 */ /* 0x100fe20003803000 */
[----:B------:R-:W-:Y:S01]  /*9160*/  FADD.FTZ R220, R220, R221 ;  /* 0x000000dddcdc7221 */ /* 0x000fe20000010000 */
[----:B------:R-:W-:-:S03]  /*9170*/  HSET2.LE.AND R11, R128, R113, PT ;  /* 0x00000071800b7233 */ /* 0x000fc60003803000 */
[----:B------:R-:W-:Y:S01]  /*9180*/  LOP3.LUT R13, R140, R105, RZ, 0xc0, !PT ;  /* 0x000000698c0d7212 */ /* 0x000fe200078ec0ff */
[----:B------:R-:W-:Y:S01]  /*9190*/  FADD.FTZ R219, R219, R220 ;  /* 0x000000dcdbdb7221 */ /* 0x000fe20000010000 */
[----:B-1----:R-:W-:Y:S01]  /*91a0*/  HMMA.16816.F32 R84, R96, R36, RZ ;  /* 0x000000246054723c */ /* 0x002fe200000018ff */
[----:B------:R-:W-:Y:S02]  /*91b0*/  LOP3.LUT R11, R11, R114, RZ, 0xc0, !PT ;  /* 0x000000720b0b7212 */ /* 0x000fe400078ec0ff */
[----:B------:R-:W-:-:S04]  /*91c0*/  FADD.FTZ R218, R218, R219 ;  /* 0x000000dbdada7221 */ /* 0x000fc80000010000 */
[----:B------:R-:W-:Y:S01]  /*91d0*/  FADD.FTZ R217, R217, R218 ;  /* 0x000000dad9d97221 */ /* 0x000fe20000010000 */
[----:B---3--:R-:W-:Y:S03]  /*91e0*/  HMMA.16816.F32 R88, R24, R36, RZ ;  /* 0x000000241858723c */ /* 0x008fe600000018ff */
[----:B------:R-:W-:Y:S01]  /*91f0*/  FADD.FTZ R216, R216, R217 ;  /* 0x000000d9d8d87221 */ /* 0x000fe20000010000 */
[----:B----4-:R-:W-:-:S03]  /*9200*/  HSET2.LE.AND R124, R12, R113, PT ;  /* 0x000000710c7c7233 */ /* 0x010fc60003803000 */
[----:B------:R-:W-:Y:S01]  /*9210*/  FADD.FTZ R36, R112, R5 ;  /* 0x0000000570247221 */ /* 0x000fe20000010000 */
[----:B------:R-:W-:Y:S01]  /*9220*/  LOP3.LUT R12, R9, R106, RZ, 0xc0, !PT ;  /* 0x0000006a090c7212 */ /* 0x000fe200078ec0ff */
[----:B------:R-:W-:Y:S01]  /*9230*/  FADD.FTZ R37, R107, R4 ;  /* 0x000000046b257221 */ /* 0x000fe20000010000 */
[----:B-----5:R-:W-:Y:S01]  /*9240*/  HSET2.LE.AND R115, R252, R113, PT ;  /* 0x00000071fc737233 */ /* 0x020fe20003803000 */
[----:B------:R-:W-:Y:S01]  /*9250*/  LOP3.LUT R4, R129, R78, RZ, 0xc0, !PT ;  /* 0x0000004e81047212 */ /* 0x000fe200078ec0ff */
[----:B------:R-:W-:Y:S01]  /*9260*/  HMMA.16816.F32 R104, R24, R130, RZ ;  /* 0x000000821868723c */ /* 0x000fe200000018ff */
[----:B------:R-:W-:Y:S02]  /*9270*/  FADD.FTZ R214, R214, R37 ;  /* 0x00000025d6d67221 */ /* 0x000fe40000010000 */
[----:B------:R-:W-:Y:S02]  /*9280*/  FADD.FTZ R36, R207, R36 ;  /* 0x00000024cf247221 */ /* 0x000fe40000010000 */
[----:B------:R-:W-:-:S02]  /*9290*/  FADD.FTZ R231, R231, R214 ;  /* 0x000000d6e7e77221 */ /* 0x000fc40000010000 */
[----:B------:R-:W-:Y:S01]  /*92a0*/  FADD.FTZ R233, R233, R36 ;  /* 0x00000024e9e97221 */ /* 0x000fe20000010000 */
[-C--:B--2---:R-:W-:Y:S01]  /*92b0*/  HMMA.16816.F32 R84, R16, R20.reuse, R84 ;  /* 0x000000141054723c */ /* 0x084fe20000001854 */
        /* <DEDUP_REMOVED lines=8> */
[--C-:B------:R-:W-:Y:S01]  /*9340*/  HSET2.LE.AND R20, R10, R113.reuse, PT ;  /* 0x000000710a147233 */ /* 0x100fe20003803000 */
[C---:B------:R-:W-:Y:S01]  /*9350*/  HMMA.16816.F32 R140, R24.reuse, R162, RZ ;  /* 0x000000a2188c723c */ /* 0x040fe200000018ff */
[--C-:B------:R-:W-:Y:S01]  /*9360*/  HSET2.LE.AND R10, R15, R113.reuse, PT ;  /* 0x000000710f0a7233 */ /* 0x100fe20003803000 */
[----:B------:R-:W-:Y:S01]  /*9370*/  LOP3.LUT R15, R6, R79, RZ, 0xc0, !PT ;  /* 0x0000004f060f7212 */ /* 0x000fe200078ec0ff */
[--C-:B------:R-:W-:Y:S01]  /*9380*/  HSET2.LE.AND R21, R152, R113.reuse, PT ;  /* 0x0000007198157233 */ /* 0x100fe20003803000 */
[----:B------:R-:W-:Y:S01]  /*9390*/  LOP3.LUT R6, R7, R76, RZ, 0xc0, !PT ;  /* 0x0000004c07067212 */ /* 0x000fe200078ec0ff */
[----:B------:R-:W-:Y:S01]  /*93a0*/  HSET2.LE.AND R113, R160, R113, PT ;  /* 0x00000071a0717233 */ /* 0x000fe20003803000 */
[----:B------:R-:W-:Y:S01]  /*93b0*/  LOP3.LUT R5, R10, R77, RZ, 0xc0, !PT ;  /* 0x0000004d0a057212 */ /* 0x000fe200078ec0ff */
[----:B------:R-:W-:Y:S01]  /*93c0*/  FADD.FTZ R243, R243, R40 ;  /* 0x00000028f3f37221 */ /* 0x000fe20000010000 */
[----:B------:R-:W-:Y:S01]  /*93d0*/  LOP3.LUT R7, R8, R31, RZ, 0xc0, !PT ;  /* 0x0000001f08077212 */ /* 0x000fe200078ec0ff */
[----:B------:R-:W-:Y:S01]  /*93e0*/  HMMA.16816.F32 R76, R24, R82, RZ ;  /* 0x00000052184c723c */ /* 0x000fe200000018ff */
[----:B------:R-:W-:-:S02]  /*93f0*/  LOP3.LUT R8, R115, R30, RZ, 0xc0, !PT ;  /* 0x0000001e73087212 */ /* 0x000fc400078ec0ff */
[----:B------:R-:W-:Y:S02]  /*9400*/  LOP3.LUT R9, R21, R28, RZ, 0xc0, !PT ;  /* 0x0000001c15097212 */ /* 0x000fe400078ec0ff */
[----:B------:R-:W-:Y:S02]  /*9410*/  LOP3.LUT R10, R144, R29, RZ, 0xc0, !PT ;  /* 0x0000001d900a7212 */ /* 0x000fe400078ec0ff */
[----:B------:R-:W-:Y:S01]  /*9420*/  LOP3.LUT R28, R126, R125, RZ, 0xc0, !PT ;  /* 0x0000007d7e1c7212 */ /* 0x000fe200078ec0ff */
[----:B------:R-:W-:Y:S01]  /*9430*/  HMMA.16816.F32 R128, R96, R130, RZ ;  /* 0x000000826080723c */ /* 0x000fe200000018ff */
[----:B------:R-:W-:Y:S02]  /*9440*/  LOP3.LUT R29, R113, R80, RZ, 0xc0, !PT ;  /* 0x00000050711d7212 */ /* 0x000fe400078ec0ff */
[----:B------:R-:W-:Y:S02]  /*9450*/  LOP3.LUT R30, R124, R81, RZ, 0xc0, !PT ;  /* 0x000000517c1e7212 */ /* 0x000fe400078ec0ff */
[----:B------:R-:W-:-:S03]  /*9460*/  LOP3.LUT R31, R20, R127, RZ, 0xc0, !PT ;  /* 0x0000007f141f7212 */ /* 0x000fc600078ec0ff */
[C---:B------:R-:W-:Y:S08]  /*9470*/  HMMA.16816.F32 R112, R24.reuse, R146, RZ ;  /* 0x000000921870723c */ /* 0x040ff000000018ff */
        /* <DEDUP_REMOVED lines=137> */
[----:B------:R2:W-:Y:S04]  /*9d10*/  STG.E.U16 [R250.64+0x70], R182 ;  /* 0x000070b6fa007986 */ /* 0x0005e8000c101510 */
[----:B------:R2:W-:Y:S04]  /*9d20*/  STG.E.U16 [R250.64+0x72], R181 ;  /* 0x000072b5fa007986 */ /* 0x0005e8000c101510 */
[----:B------:R2:W-:Y:S04]  /*9d30*/  STL [R1+0xc0], R6 ;  /* 0x0000c00601007387 */ /* 0x0005e80000100800 */
[----:B------:R2:W-:Y:S04]  /*9d40*/  STG.E.U16 [R248.64+0x70], R240 ;  /* 0x000070f0f8007986 */ /* 0x0005e8000c101510 */
[----:B------:R2:W-:Y:S04]  /*9d50*/  STG.E.U16 [R248.64+0x72], R237 ;  /* 0x000072edf8007986 */ /* 0x0005e8000c101510 */
[----:B------:R2:W-:Y:S04]  /*9d60*/  STL [R1+0xc4], R4 ;  /* 0x0000c40401007387 */ /* 0x0005e80000100800 */
[----:B------:R2:W-:Y:S04]  /*9d70*/  STG.E.U16 [R8.64+0x70], R242 ;  /* 0x000070f208007986 */ /* 0x0005e8000c101510 */
[----:B------:R2:W-:Y:S04]  /*9d80*/  STG.E.U16 [R8.64+0x72], R239 ;  /* 0x000072ef08007986 */ /* 0x0005e8000c101510 */
[----:B------:R2:W-:Y:S01]  /*9d90*/  STL [R1+0xcc], R5 ;  /* 0x0000cc0501007387 */ /* 0x0005e20000100800 */
[----:B------:R-:W-:Y:S05]  /*9da0*/  @!P0 BRA `(.L_x_585) ;  /* 0x0000808000008947 */ /* 0x000fea0003800000 */
[----:B------:R-:W-:Y:S01]  /*9db0*/  IMAD R55, R62, -0x2, R55 ;  /* 0xfffffffe3e377824 */ /* 0x000fe200078e0237 */
[----:B------:R-:W-:Y:S01]  /*9dc0*/  MOV R165, R2 ;  /* 0x0000000200a57202 */ /* 0x000fe20000000f00 */
[----:B--2---:R-:W-:Y:S01]  /*9dd0*/  IMAD.U32 R4, RZ, RZ, UR12 ;  /* 0x0000000cff047e24 */ /* 0x004fe2000f8e00ff */
[----:B------:R-:W-:Y:S01]  /*9de0*/  IADD3 R168, P0, R32, -0x80, RZ ;  /* 0xffffff8020a87810 */ /* 0x000fe20007f1e0ff */
[----:B------:R-:W-:Y:S01]  /*9df0*/  IMAD.MOV.U32 R167, RZ, RZ, R0 ;  /* 0x000000ffffa77224 */ /* 0x000fe200078e0000 */
[----:B------:R-:W-:Y:S01]  /*9e00*/  IADD3 R2, R54, 0x4, RZ ;  /* 0x0000000436027810 */ /* 0x000fe20007ffe0ff */
[----:B------:R-:W-:Y:S01]  /*9e10*/  IMAD.MOV.U32 R6, RZ, RZ, c[0x0][0x228] ;  /* 0x00008a00ff067624 */ /* 0x000fe200078e00ff */
[----:B------:R-:W-:Y:S01]  /*9e20*/  IADD3 R4, R4, -UR13, R55 ;  /* 0x8000000d04047c10 */ /* 0x000fe2000fffe037 */
[----:B------:R-:W-:Y:S01]  /*9e30*/  IMAD.WIDE.U32 R8, R54, -0x326172a9, RZ ;  /* 0xcd9e8d5736087825 */ /* 0x000fe200078e00ff */
[----:B------:R-:W-:Y:S01]  /*9e40*/  MOV R169, R164 ;  /* 0x000000a400a97202 */ /* 0x000fe20000000f00 */
[----:B------:R-:W-:Y:S01]  /*9e50*/  UIADD3 UR25, UR23, -0x2, URZ ;  /* 0xfffffffe17197890 */ /* 0x000fe2000fffe03f */
[----:B------:R-:W-:Y:S01]  /*9e60*/  IADD3.X R171, R33, -0x1, RZ, P0, !PT ;  /* 0xffffffff21ab7810 */ /* 0x000fe200007fe4ff */
[----:B------:R1:W-:Y:S01]  /*9e70*/  STL [R1+0x90], R4 ;  /* 0x0000900401007387 */ /* 0x0003e20000100800 */
[----:B------:R-:W2:Y:S01]  /*9e80*/  LDC.U8 R0, c[0x0][0x2d8] ;  /* 0x0000b600ff007b82 */ /* 0x000ea20000000000 */
[----:B------:R-:W-:Y:S01]  /*9e90*/  SHF.L.U32 R7, R6, 0x3, RZ ;  /* 0x0000000306077819 */ /* 0x000fe200000006ff */
[----:B------:R-:W-:Y:S01]  /*9ea0*/  IMAD.MOV.U32 R166, RZ, RZ, R3 ;  /* 0x000000ffffa67224 */ /* 0x000fe200078e0003 */
[----:B------:R-:W3:Y:S01]  /*9eb0*/  LDL R59, [R1+0x70] ;  /* 0x00007000013b7983 */ /* 0x000ee20000100800 */
[----:B------:R-:W-:Y:S01]  /*9ec0*/  IMAD.WIDE.U32 R10, R52, -0x2daee0ad, RZ ;  /* 0xd2511f53340a7825 */ /* 0x000fe200078e00ff */
[----:B------:R-:W-:Y:S01]  /*9ed0*/  ISETP.GE.AND P3, PT, R60, c[0x0][0x220], PT ;  /* 0x000088003c007a0c */ /* 0x000fe20003f66270 */
[----:B------:R-:W-:Y:S01]  /*9ee0*/  ULDC.U8 UR12, c[0x0][0x2d8] ;  /* 0x0000b600000c7ab9 */ /* 0x000fe20000000000 */
[----:B------:R-:W4:Y:S01]  /*9ef0*/  LDL R252, [R1+0x6c] ;  /* 0x00006c0001fc7983 */ /* 0x000f220000100800 */
[----:B------:R-:W-:Y:S01]  /*9f00*/  LOP3.LUT R3, R9, R53, RZ, 0x3c, !PT ;  /* 0x0000003509037212 */ /* 0x000fe200078e3cff */
[----:B------:R-:W-:-:S02]  /*9f10*/  UMOV UR23, 0xffffffc0 ;  /* 0xffffffc000177882 */ /* 0x000fc40000000000 */
[----:B------:R-:W-:Y:S01]  /*9f20*/  STL.64 [R1+0xb0], R8 ;  /* 0x0000b00801007387 */ /* 0x000fe20000100a00 */
[----:B------:R-:W-:Y:S01]  /*9f30*/  ULDC.64 UR6, c[0x0][0x1a0] ;  /* 0x0000680000067ab9 */ /* 0x000fe20000000a00 */
[----:B-1----:R-:W-:-:S04]  /*9f40*/  IMAD.WIDE.U32 R4, R2, -0x326172a9, RZ ;  /* 0xcd9e8d5702047825 */ /* 0x002fc800078e00ff */
[----:B------:R-:W-:Y:S01]  /*9f50*/  IMAD R2, R6, 0x38, R7 ;  /* 0x0000003806027824 */ /* 0x000fe200078e0207 */
[----:B------:R-:W-:Y:S01]  /*9f60*/  LOP3.LUT R53, R5, R53, RZ, 0x3c, !PT ;  /* 0x0000003505357212 */ /* 0x000fe200078e3cff */
[----:B------:R1:W-:Y:S01]  /*9f70*/  STL.64 [R1+0xa0], R4 ;  /* 0x0000a00401007387 */ /* 0x0003e20000100a00 */
[----:B--2---:R-:W-:Y:S02]  /*9f80*/  PRMT R6, R0, 0x7054, R0 ;  /* 0x0000705400067816 */ /* 0x004fe40000000000 */
[----:B------:R-:W-:Y:S01]  /*9f90*/  IADD3 R0, R2, 0x1, RZ ;  /* 0x0000000102007810 */ /* 0x000fe20007ffe0ff */
[----:B------:R2:W-:Y:S01]  /*9fa0*/  STL.64 [R1+0xb8], R10 ;  /* 0x0000b80a01007387 */ /* 0x0005e20000100a00 */
[----:B-1----:R-:W-:-:S04]  /*9fb0*/  IMAD.WIDE.U32 R4, R3, -0x2daee0ad, RZ ;  /* 0xd2511f5303047825 */ /* 0x002fc800078e00ff */
[----:B------:R-:W-:Y:S01]  /*9fc0*/  IMAD.WIDE.U32 R2, R53, -0x2daee0ad, RZ ;  /* 0xd2511f5335027825 */ /* 0x000fe200078e00ff */
[----:B------:R2:W-:Y:S04]  /*9fd0*/  STL.64 [R1+0xa8], R4 ;  /* 0x0000a80401007387 */ /* 0x0005e80000100a00 */
[----:B------:R2:W-:Y:S01]  /*9fe0*/  STL.64 [R1+0x98], R2 ;  /* 0x0000980201007387 */ /* 0x0005e20000100a00 */
[----:B---3--:R-:W-:Y:S02]  /*9ff0*/  ISETP.GE.AND P2, PT, R59, c[0x0][0x220], PT ;  /* 0x000088003b007a0c */ /* 0x008fe40003f46270 */
[----:B----4-:R-:W-:Y:S01]  /*a000*/  ISETP.GE.AND P1, PT, R252, c[0x0][0x220], PT ;  /* 0x00008800fc007a0c */ /* 0x010fe20003f26270 */
[----:B--2---:R-:W-:Y:S05]  /*a010*/  BRA `(.L_x_586) ;  /* 0x0000040000007947 */ /* 0x004fea0003800000 */
.L_x_588:
        /* <DEDUP_REMOVED lines=64> */
.L_x_586:
        /* <DEDUP_REMOVED lines=203> */
.L_x_587:
[----:B------:R-:W2:Y:S01]  /*b0d0*/  LDL R2, [R1+0x90] ;  /* 0x0000900001027983 */ /* 0x000ea20000100800 */
[----:B------:R-:W-:Y:S01]  /*b0e0*/  IMAD.U32 R0, RZ, RZ, UR25 ;  /* 0x00000019ff007e24 */ /* 0x000fe2000f8e00ff */
[----:B------:R-:W-:Y:S01]  /*b0f0*/  UIMAD UR14, UR25, UR23, 0x40 ;  /* 0x00000040190e74a4 */ /* 0x000fe2000f8e0217 */
[----:B-1----:R-:W-:Y:S01]  /*b100*/  IMAD.MOV.U32 R189, RZ, RZ, c[0x0][0x228] ;  /* 0x00008a00ffbd7624 */ /* 0x002fe200078e00ff */
[----:B------:R-:W-:Y:S01]  /*b110*/  STL [R1+0x12c], R230 ;  /* 0x00012ce601007387 */ /* 0x000fe20000100800 */
[----:B------:R-:W-:Y:S02]  /*b120*/  UIADD3 UR27, UR19, -0x4498517b, URZ ;  /* 0xbb67ae85131b7890 */ /* 0x000fe4000fffe03f */
[----:B------:R-:W-:Y:S01]  /*b130*/  UIADD3 UR26, UR18, -0x61c88647, URZ ;  /* 0x9e3779b9121a7890 */ /* 0x000fe2000fffe03f */
[----:B------:R-:W-:Y:S01]  /*b140*/  STL [R1+0x128], R229 ;  /* 0x000128e501007387 */ /* 0x000fe20000100800 */
[----:B------:R-:W-:Y:S01]  /*b150*/  UIADD3 UR28, UR19, 0x76cf5d0a, URZ ;  /* 0x76cf5d0a131c7890 */ /* 0x000fe2000fffe03f */
[----:B------:R-:W-:Y:S01]  /*b160*/  IMAD.SHL.U32 R189, R189, 0x8, RZ ;  /* 0x00000008bdbd7824 */ /* 0x000fe200078e00ff */
[----:B------:R-:W-:Y:S01]  /*b170*/  USHF.L.U32 UR29, UR25, 0x1, URZ ;  /* 0x00000001191d7899 */ /* 0x000fe2000800063f */
[----:B------:R-:W-:Y:S01]  /*b180*/  STL [R1+0x124], R227 ;  /* 0x000124e301007387 */ /* 0x000fe20000100800 */
[----:B------:R-:W-:Y:S03]  /*b190*/  UIADD3 UR15, UR18, 0x3c6ef372, URZ ;  /* 0x3c6ef372120f7890 */ /* 0x000fe6000fffe03f */
[----:B------:R-:W-:Y:S04]  /*b1a0*/  STL [R1+0x120], R226 ;  /* 0x000120e201007387 */ /* 0x000fe80000100800 */
        /* <DEDUP_REMOVED lines=8> */
[----:B------:R-:W-:Y:S06]  /*b230*/  STL.64 [R1+0xf8], R218 ;  /* 0x0000f8da01007387 */ /* 0x000fec0000100a00 */
[----:B------:R-:W-:Y:S06]  /*b240*/  STL.64 [R1+0xf0], R216 ;  /* 0x0000f0d801007387 */ /* 0x000fec0000100a00 */
[----:B------:R-:W-:Y:S06]  /*b250*/  STL.64 [R1+0xe8], R214 ;  /* 0x0000e8d601007387 */ /* 0x000fec0000100a00 */
[----:B------:R-:W-:Y:S06]  /*b260*/  STL.64 [R1+0xe0], R210 ;  /* 0x0000e0d201007387 */ /* 0x000fec0000100a00 */
[----:B------:R-:W-:Y:S06]  /*b270*/  STL.64 [R1+0xd8], R212 ;  /* 0x0000d8d401007387 */ /* 0x000fec0000100a00 */
[----:B------:R1:W-:Y:S04]  /*b280*/  STL [R1+0xd0], R209 ;  /* 0x0000d0d101007387 */ /* 0x0003e80000100800 */
[----:B-1----:R-:W3:Y:S01]  /*b290*/  LDL.LU R209, [R1+0x94] ;  /* 0x0000940001d17983 */ /* 0x002ee20000300800 */
[----:B--2---:R-:W-:Y:S01]  /*b2a0*/  IADD3 R164, R2, UR14, RZ ;  /* 0x0000000e02a47c10 */ /* 0x004fe2000fffe0ff */
[----:B------:R-:W-:Y:S01]  /*b2b0*/  ULOP3.LUT UR14, UR29, UR19, URZ, 0x3c, !UPT ;  /* 0x000000131d0e7292 */ /* 0x000fe2000f8e3c3f */
[----:B------:R-:W-:Y:S01]  /*b2c0*/  IMAD R0, R0, -0x40, R2 ;  /* 0xffffffc000007824 */ /* 0x000fe200078e0202 */
[----:B------:R-:W-:Y:S01]  /*b2d0*/  UIADD3 UR29, UR29, 0x1, URZ ;  /* 0x000000011d1d7890 */ /* 0x000fe2000fffe03f */
[----:B------:R-:W-:Y:S03]  /*b2e0*/  IABS R177, R164 ;  /* 0x000000a400b17213 */ /* 0x000fe60000000000 */
[C---:B------:R-:W-:Y:S01]  /*b2f0*/  IADD3 R3, R0.reuse, 0x48, RZ ;  /* 0x0000004800037810 */ /* 0x040fe20007ffe0ff */
[----:B------:R-:W-:Y:S01]  /*b300*/  ULOP3.LUT UR29, UR29, UR19, URZ, 0x3c, !UPT ;  /* 0x000000131d1d7292 */ /* 0x000fe2000f8e3c3f */
[C---:B------:R-:W-:Y:S01]  /*b310*/  IADD3 R172, R0.reuse, -0x1, RZ ;  /* 0xffffffff00ac7810 */ /* 0x040fe20007ffe0ff */
[----:B------:R-:W1:Y:S01]  /*b320*/  I2F R177, R177 ;  /* 0x000000b100b17306 */ /* 0x000e620000201400 */
[----:B------:R-:W-:Y:S02]  /*b330*/  ISETP.GE.AND P0, PT, R3, RZ, PT ;  /* 0x000000ff0300720c */ /* 0x000fe40003f06270 */
[C---:B------:R-:W-:Y:S02]  /*b340*/  IADD3 R170, R0.reuse, 0x3f, RZ ;  /* 0x0000003f00aa7810 */ /* 0x040fe40007ffe0ff */
[C---:B------:R-:W-:Y:S02]  /*b350*/  IADD3 R175, R0.reuse, -0x8, RZ ;  /* 0xfffffff800af7810 */ /* 0x040fe40007ffe0ff */
[----:B------:R-:W-:Y:S02]  /*b360*/  IADD3 R168, R0, 0x8, RZ ;  /* 0x0000000800a87810 */ /* 0x000fe40007ffe0ff */
[----:B------:R-:W-:Y:S02]  /*b370*/  ISETP.GE.AND P6, PT, R170, RZ, PT ;  /* 0x000000ffaa00720c */ /* 0x000fe40003fc6270 */
[----:B------:R-:W-:Y:S02]  /*b380*/  IADD3 R173, -R0, -0x8, RZ ;  /* 0xfffffff800ad7810 */ /* 0x000fe40007ffe1ff */
[----:B------:R-:W-:Y:S02]  /*b390*/  ISETP.GE.AND P5, PT, R168, RZ, PT ;  /* 0x000000ffa800720c */ /* 0x000fe40003fa6270 */
[----:B------:R-:W-:Y:S02]  /*b3a0*/  @!P0 IADD3 R3, -R164, -0x8, RZ ;  /* 0xfffffff8a4038810 */ /* 0x000fe40007ffe1ff */
[----:B------:R-:W-:Y:S02]  /*b3b0*/  ISETP.GE.AND P0, PT, R172, RZ, PT ;  /* 0x000000ffac00720c */ /* 0x000fe40003f06270 */
[C---:B------:R-:W-:Y:S02]  /*b3c0*/  IADD3 R2, R0.reuse, 0x7, RZ ;  /* 0x0000000700027810 */ /* 0x040fe40007ffe0ff */
[----:B------:R-:W-:Y:S01]  /*b3d0*/  SEL R171, R173, R168, !P5 ;  /* 0x000000a8adab7207 */ /* 0x000fe20006800000 */
[----:B------:R-:W2:Y:S01]  /*b3e0*/  I2F R3, R3 ;  /* 0x0000000300037306 */ /* 0x000ea20000201400 */
[----:B------:R-:W-:Y:S01]  /*b3f0*/  IADD3 R173, -R0, -0x7, RZ ;  /* 0xfffffff900ad7810 */ /* 0x000fe20007ffe1ff */
[C---:B-1----:R-:W-:Y:S01]  /*b400*/  FFMA.FTZ R14, R177.reuse, -UR4, R14 ;  /* 0x80000004b10e7c23 */ /* 0x042fe2000801000e */
[----:B------:R-:W-:Y:S01]  /*b410*/  ISETP.GE.AND P4, PT, R2, RZ, PT ;  /* 0x000000ff0200720c */ /* 0x000fe20003f86270 */
[----:B------:R-:W-:Y:S01]  /*b420*/  FFMA.FTZ R8, R177, -UR4, R8 ;  /* 0x80000004b1087c23 */ /* 0x000fe20008010008 */
[C---:B------:R-:W-:Y:S02]  /*b430*/  IADD3 R182, R0.reuse, -0x9, RZ ;  /* 0xfffffff700b67810 */ /* 0x040fe40007ffe0ff */
[----:B------:R-:W-:Y:S02]  /*b440*/  SEL R180, R173, R2, !P4 ;  /* 0x00000002adb47207 */ /* 0x000fe40006000000 */
[C---:B------:R-:W-:Y:S01]  /*b450*/  @!P0 IADD3 R172, -R0.reuse, 0x1, RZ ;  /* 0x0000000100ac8810 */ /* 0x040fe20007ffe1ff */
[----:B------:R-:W1:Y:S01]  /*b460*/  I2F R171, R171 ;  /* 0x000000ab00ab7306 */ /* 0x000e620000201400 */
[----:B------:R-:W-:Y:S02]  /*b470*/  ISETP.GE.AND P0, PT, R175, RZ, PT ;  /* 0x000000ffaf00720c */ /* 0x000fe40003f06270 */
[----:B------:R-:W-:Y:S02]  /*b480*/  IADD3 R173, R0, 0x38, RZ ;  /* 0x0000003800ad7810 */ /* 0x000fe40007ffe0ff */
[----:B------:R-:W-:Y:S02]  /*b490*/  @!P6 IADD3 R170, -R164, 0x1, RZ ;  /* 0x00000001a4aae810 */ /* 0x000fe40007ffe1ff */
[----:B------:R-:W-:Y:S02]  /*b4a0*/  ISETP.GE.AND P6, PT, R173, RZ, PT ;  /* 0x000000ffad00720c */ /* 0x000fe40003fc6270 */
[C---:B------:R-:W-:Y:S01]  /*b4b0*/  IADD3 R174, R0.reuse, 0x37, RZ ;  /* 0x0000003700ae7810 */ /* 0x040fe20007ffe0ff */
[----:B------:R-:W4:Y:S01]  /*b4c0*/  I2F R180, R180 ;  /* 0x000000b400b47306 */ /* 0x000f220000201400 */
[C---:B------:R-:W-:Y:S02]  /*b4d0*/  IADD3 R181, R0.reuse, -0x10, RZ ;  /* 0xfffffff000b57810 */ /* 0x040fe40007ffe0ff */
[C---:B------:R-:W-:Y:S01]  /*b4e0*/  IADD3 R179, R0.reuse, 0x30, RZ ;  /* 0x0000003000b37810 */ /* 0x040fe20007ffe0ff */
[----:B--2---:R-:W-:Y:S01]  /*b4f0*/  FFMA.FTZ R10, R3, -UR4, R10 ;  /* 0x80000004030a7c23 */ /* 0x004fe2000801000a */
[----:B------:R-:W-:Y:S02]  /*b500*/  @!P0 IADD3 R175, -R0, 0x8, RZ ;  /* 0x0000000800af8810 */ /* 0x000fe40007ffe1ff */
[----:B------:R-:W-:Y:S02]  /*b510*/  ISETP.GE.AND P0, PT, R182, RZ, PT ;  /* 0x000000ffb600720c */ /* 0x000fe40003f06270 */
[----:B------:R-:W-:Y:S01]  /*b520*/  IADD3 R178, R0, -0x11, RZ ;  /* 0xffffffef00b27810 */ /* 0x000fe20007ffe0ff */
[----:B------:R-:W2:Y:S01]  /*b530*/  I2F R170, R170 ;  /* 0x000000aa00aa7306 */ /* 0x000ea20000201400 */
[----:B------:R-:W-:Y:S02]  /*b540*/  @!P6 IADD3 R173, -R164, 0x8, RZ ;  /* 0x00000008a4ade810 */ /* 0x000fe40007ffe1ff */
[----:B------:R-:W-:Y:S01]  /*b550*/  ISETP.GE.AND P6, PT, R174, RZ, PT ;  /* 0x000000ffae00720c */ /* 0x000fe20003fc6270 */
[----:B-1----:R-:W-:Y:S01]  /*b560*/  FFMA.FTZ R6, R171, -UR4, R6 ;  /* 0x80000004ab067c23 */ /* 0x002fe20008010006 */
[C---:B------:R-:W-:Y:S02]  /*b570*/  IADD3 R176, R0.reuse, 0x2f, RZ ;  /* 0x0000002f00b07810 */ /* 0x040fe40007ffe0ff */
[C---:B------:R-:W-:Y:S02]  /*b580*/  IADD3 R171, R0.reuse, -0x18, RZ ;  /* 0xffffffe800ab7810 */ /* 0x040fe40007ffe0ff */
[----:B------:R-:W-:Y:S01]  /*b590*/  IABS R183, R0 ;  /* 0x0000000000b77213 */ /* 0x000fe20000000000 */
[----:B------:R-:W1:Y:S01]  /*b5a0*/  I2F R173, R173 ;  /* 0x000000ad00ad7306 */ /* 0x000e620000201400 */
[----:B------:R-:W-:Y:S02]  /*b5b0*/  @!P0 IADD3 R182, -R0, 0x9, RZ ;  /* 0x0000000900b68810 */ /* 0x000fe40007ffe1ff */
[----:B------:R-:W-:Y:S01]  /*b5c0*/  ISETP.GE.AND P0, PT, R181, RZ, PT ;  /* 0x000000ffb500720c */ /* 0x000fe20003f06270 */
[----:B----4-:R-:W-:Y:S01]  /*b5d0*/  FFMA.FTZ R7, R180, -UR4, R7 ;  /* 0x80000004b4077c23 */ /* 0x010fe20008010007 */
[----:B------:R-:W-:Y:S02]  /*b5e0*/  IADD3 R3, R0, 0x28, RZ ;  /* 0x0000002800037810 */ /* 0x000fe40007ffe0ff */
[----:B------:R-:W-:Y:S02]  /*b5f0*/  @!P6 IADD3 R174, -R164, 0x9, RZ ;  /* 0x00000009a4aee810 */ /* 0x000fe40007ffe1ff */
[----:B------:R-:W-:Y:S01]  /*b600*/  ISETP.GE.AND P6, PT, R179, RZ, PT ;  /* 0x000000ffb300720c */ /* 0x000fe20003fc6270 */
[----:B------:R-:W4:Y:S01]  /*b610*/  I2F R182, R182 ;  /* 0x000000b600b67306 */ /* 0x000f220000201400 */
[C---:B------:R-:W-:Y:S02]  /*b620*/  IADD3 R180, R0.reuse, -0x19, RZ ;  /* 0xffffffe700b47810 */ /* 0x040fe40007ffe0ff */
[----:B------:R-:W-:Y:S01]  /*b630*/  IADD3 R184, R0, 0x47, RZ ;  /* 0x0000004700b87810 */ /* 0x000fe20007ffe0ff */
[----:B--2---:R-:W-:Y:S01]  /*b640*/  FFMA.FTZ R9, R170, -UR4, R9 ;  /* 0x80000004aa097c23 */ /* 0x004fe20008010009 */
[----:B------:R-:W-:Y:S01]  /*b650*/  IADD3 R177, R0, -0x20, RZ ;  /* 0xffffffe000b17810 */ /* 0x000fe20007ffe0ff */
[----:B------:R-:W-:Y:S01]  /*b660*/  FFMA.FTZ R15, R170, -UR4, R15 ;  /* 0x80000004aa0f7c23 */ /* 0x000fe2000801000f */
[----:B------:R-:W-:Y:S02]  /*b670*/  @!P0 IADD3 R181, -R0, 0x10, RZ ;  /* 0x0000001000b58810 */ /* 0x000fe40007ffe1ff */
[----:B------:R-:W-:Y:S01]  /*b680*/  ISETP.GE.AND P0, PT, R178, RZ, PT ;  /* 0x000000ffb200720c */ /* 0x000fe20003f06270 */
[----:B------:R-:W2:Y:S01]  /*b690*/  I2F R174, R174 ;  /* 0x000000ae00ae7306 */ /* 0x000ea20000201400 */
[----:B------:R-:W-:Y:S02]  /*b6a0*/  IADD3 R185, R0, 0x1f, RZ ;  /* 0x0000001f00b97810 */ /* 0x000fe40007ffe0ff */
[----:B------:R-:W-:Y:S01]  /*b6b0*/  @!P6 IADD3 R179, -R164, 0x10, RZ ;  /* 0x00000010a4b3e810 */ /* 0x000fe20007ffe1ff */
[C---:B-1----:R-:W-:Y:S01]  /*b6c0*/  FFMA.FTZ R12, R173.reuse, -UR4, R12 ;  /* 0x80000004ad0c7c23 */ /* 0x042fe2000801000c */
[----:B------:R-:W-:Y:S01]  /*b6d0*/  ISETP.GE.AND P6, PT, R176, RZ, PT ;  /* 0x000000ffb000720c */ /* 0x000fe20003fc6270 */
[----:B------:R-:W-:Y:S01]  /*b6e0*/  FFMA.FTZ R26, R173, -UR4, R26 ;  /* 0x80000004ad1a7c23 */ /* 0x000fe2000801001a */
[C---:B------:R-:W-:Y:S02]  /*b6f0*/  IADD3 R173, R0.reuse, 0x20, RZ ;  /* 0x0000002000ad7810 */ /* 0x040fe40007ffe0ff */
[----:B------:R-:W-:Y:S01]  /*b700*/  IADD3 R186, R0, -0x21, RZ ;  /* 0xffffffdf00ba7810 */ /* 0x000fe20007ffe0ff */
[----:B------:R-:W1:Y:S01]  /*b710*/  I2F R181, R181 ;  /* 0x000000b500b57306 */ /* 0x000e620000201400 */
[----:B------:R-:W-:Y:S02]  /*b720*/  @!P4 IADD3 R2, -R164, 0x39, RZ ;  /* 0x00000039a402c810 */ /* 0x000fe40007ffe1ff */
[----:B------:R-:W-:Y:S01]  /*b730*/  @!P0 IADD3 R178, -R0, 0x11, RZ ;  /* 0x0000001100b28810 */ /* 0x000fe20007ffe1ff */
[C---:B----4-:R-:W-:Y:S01]  /*b740*/  FFMA.FTZ R17, R182.reuse, -UR4, R17 ;  /* 0x80000004b6117c23 */ /* 0x050fe20008010011 */
[----:B---3--:R-:W-:Y:S01]  /*b750*/  LOP3.LUT R209, R209, 0xffffffbf, RZ, 0xc0, !PT ;  /* 0xffffffbfd1d17812 */ /* 0x008fe200078ec0ff */
[----:B------:R-:W-:Y:S01]  /*b760*/  FFMA.FTZ R23, R182, -UR4, R23 ;  /* 0x80000004b6177c23 */ /* 0x000fe20008010017 */
[----:B------:R-:W-:Y:S02]  /*b770*/  ISETP.GE.AND P0, PT, R171, RZ, PT ;  /* 0x000000ffab00720c */ /* 0x000fe40003f06270 */
[----:B------:R-:W-:Y:S01]  /*b780*/  @P3 LOP3.LUT R209, R209, 0x40, RZ, 0xfc, !PT ;  /* 0x00000040d1d13812 */ /* 0x000fe200078efcff */
[----:B------:R-:W3:Y:S01]  /*b790*/  I2F R179, R179 ;  /* 0x000000b300b37306 */ /* 0x000ee20000201400 */
[----:B------:R-:W-:Y:S02]  /*b7a0*/  @!P6 IADD3 R176, -R164, 0x11, RZ ;  /* 0x00000011a4b0e810 */ /* 0x000fe40007ffe1ff */
[----:B------:R-:W-:Y:S01]  /*b7b0*/  LOP3.LUT R209, R209, 0xffffffdf, RZ, 0xc0, !PT ;  /* 0xffffffdfd1d17812 */ /* 0x000fe200078ec0ff */
[C---:B--2---:R-:W-:Y:S01]  /*b7c0*/  FFMA.FTZ R27, R174.reuse, -UR4, R27 ;  /* 0x80000004ae1b7c23 */ /* 0x044fe2000801001b */
[----:B------:R-:W-:Y:S01]  /*b7d0*/  ISETP.GE.AND P6, PT, R3, RZ, PT ;  /* 0x000000ff0300720c */ /* 0x000fe20003fc6270 */
[----:B------:R-:W-:Y:S01]  /*b7e0*/  FFMA.FTZ R13, R174, -UR4, R13 ;  /* 0x80000004ae0d7c23 */ /* 0x000fe2000801000d */
[----:B------:R-:W-:Y:S02]  /*b7f0*/  @P2 LOP3.LUT R209, R209, 0x20, RZ, 0xfc, !PT ;  /* 0x00000020d1d12812 */ /* 0x000fe400078efcff */
[C---:B------:R-:W-:Y:S01]  /*b800*/  IADD3 R182, R0.reuse, -0x39, RZ ;  /* 0xffffffc700b67810 */ /* 0x040fe20007ffe0ff */
[----:B------:R-:W2:Y:S01]  /*b810*/  I2F R176, R176 ;  /* 0x000000b000b07306 */ /* 0x000ea20000201400 */
[----:B------:R-:W-:Y:S02]  /*b820*/  LOP3.LUT R209, R209, 0xffffffef, RZ, 0xc0, !PT ;  /* 0xffffffefd1d17812 */ /* 0x000fe400078ec0ff */
[----:B------:R-:W-:Y:S01]  /*b830*/  @!P0 IADD3 R171, -R0, 0x18, RZ ;  /* 0x0000001800ab8810 */ /* 0x000fe20007ffe1ff */
[----:B-1----:R-:W-:Y:S01]  /*b840*/  FFMA.FTZ R34, R181, -UR4, R34 ;  /* 0x80000004b5227c23 */ /* 0x002fe20008010022 */
[----:B------:R-:W-:Y:S01]  /*b850*/  @P1 LOP3.LUT R209, R209, 0x10, RZ, 0xfc, !PT ;  /* 0x00000010d1d11812 */ /* 0x000fe200078efcff */
[----:B------:R-:W-:Y:S01]  /*b860*/  FFMA.FTZ R20, R181, -UR4, R20 ;  /* 0x80000004b5147c23 */ /* 0x000fe20008010014 */
[----:B------:R-:W-:Y:S02]  /*b870*/  ISETP.GE.AND P0, PT, R180, RZ, PT ;  /* 0x000000ffb400720c */ /* 0x000fe40003f06270 */
[----:B------:R-:W-:Y:S01]  /*b880*/  @!P6 IADD3 R3, -R164, 0x18, RZ ;  /* 0x00000018a403e810 */ /* 0x000fe20007ffe1ff */
[----:B------:R-:W-:Y:S01]  /*b890*/  STL [R1+0x94], R209 ;  /* 0x000094d101007387 */ /* 0x000fe20000100800 */
[----:B------:R-:W-:Y:S01]  /*b8a0*/  IADD3 R181, R0, -0x28, RZ ;  /* 0xffffffd800b57810 */ /* 0x000fe20007ffe0ff */
[----:B------:R-:W1:Y:S01]  /*b8b0*/  I2F R172, R172 ;  /* 0x000000ac00ac7306 */ /* 0x000e620000201400 */
[----:B------:R-:W-:Y:S01]  /*b8c0*/  @!P5 IADD3 R168, -R164, 0x38, RZ ;  /* 0x00000038a4a8d810 */ /* 0x000fe20007ffe1ff */
[----:B------:R-:W4:Y:S01]  /*b8d0*/  LDL.64 R210, [R1+0xb8] ;  /* 0x0000b80001d27983 */ /* 0x000f220000100a00 */
[C---:B---3--:R-:W-:Y:S02]  /*b8e0*/  FFMA.FTZ R30, R179.reuse, -UR4, R30 ;  /* 0x80000004b31e7c23 */ /* 0x048fe4000801001e */
[----:B------:R-:W-:Y:S01]  /*b8f0*/  FFMA.FTZ R24, R179, -UR4, R24 ;  /* 0x80000004b3187c23 */ /* 0x000fe20008010018 */
[C---:B------:R-:W-:Y:S02]  /*b900*/  IADD3 R179, R0.reuse, -0x30, RZ ;  /* 0xffffffd000b37810 */ /* 0x040fe40007ffe0ff */
[----:B------:R-:W-:Y:S01]  /*b910*/  @!P0 IADD3 R180, -R0, 0x19, RZ ;  /* 0x0000001900b48810 */ /* 0x000fe20007ffe1ff */
[----:B------:R-:W3:Y:S01]  /*b920*/  LDL.64 R216, [R1+0xa8] ;  /* 0x0000a80001d87983 */ /* 0x000ee20000100a00 */
[----:B------:R-:W-:Y:S01]  /*b930*/  ISETP.GE.AND P0, PT, R184, RZ, PT ;  /* 0x000000ffb800720c */ /* 0x000fe20003f06270 */
[----:B------:R-:W1:Y:S01]  /*b940*/  I2F R183, R183 ;  /* 0x000000b700b77306 */ /* 0x000e620000201400 */
[C---:B--2---:R-:W-:Y:S02]  /*b950*/  FFMA.FTZ R31, R176.reuse, -UR4, R31 ;  /* 0x80000004b01f7c23 */ /* 0x044fe4000801001f */
[----:B------:R-:W-:Y:S01]  /*b960*/  FFMA.FTZ R25, R176, -UR4, R25 ;  /* 0x80000004b0197c23 */ /* 0x000fe20008010019 */
[----:B------:R-:W2:Y:S06]  /*b970*/  LDL.64 R218, [R1+0xb0] ;  /* 0x0000b00001da7983 */ /* 0x000eac0000100a00 */
[----:B------:R-:W1:Y:S01]  /*b980*/  I2F R175, R175 ;  /* 0x000000af00af7306 */ /* 0x000e620000201400 */
[----:B------:R-:W2:Y:S01]  /*b990*/  LDL.64 R212, [R1+0x98] ;  /* 0x0000980001d47983 */ /* 0x000ea20000100a00 */
[----:B------:R-:W-:Y:S01]  /*b9a0*/  @!P0 IADD3 R184, -R164, -0x7, RZ ;  /* 0xfffffff9a4b88810 */ /* 0x000fe20007ffe1ff */
[C---:B-1----:R-:W-:Y:S01]  /*b9b0*/  FFMA.FTZ R5, R172.reuse, -UR4, R5 ;  /* 0x80000004ac057c23 */ /* 0x042fe20008010005 */
[----:B------:R-:W-:Y:S01]  /*b9c0*/  ISETP.GE.AND P0, PT, R177, RZ, PT ;  /* 0x000000ffb100720c */ /* 0x000fe20003f06270 */
[----:B------:R-:W-:Y:S01]  /*b9d0*/  FFMA.FTZ R19, R172, -UR4, R19 ;  /* 0x80000004ac137c23 */ /* 0x000fe20008010013 */
[----:B------:R-:W-:Y:S04]  /*b9e0*/  IADD3 R172, R0, 0x27, RZ ;  /* 0x0000002700ac7810 */ /* 0x000fe80007ffe0ff */
[----:B------:R-:W-:Y:S01]  /*b9f0*/  ISETP.GE.AND P6, PT, R172, RZ, PT ;  /* 0x000000ffac00720c */ /* 0x000fe20003fc6270 */
[----:B------:R-:W1:Y:S01]  /*ba00*/  I2F R170, R184 ;  /* 0x000000b800aa7306 */ /* 0x000e620000201400 */
[C---:B------:R-:W-:Y:S02]  /*ba10*/  FFMA.FTZ R4, R183.reuse, -UR4, R4 ;  /* 0x80000004b7047c23 */ /* 0x040fe40008010004 */
[----:B------:R-:W-:Y:S01]  /*ba20*/  FFMA.FTZ R18, R183, -UR4, R18 ;  /* 0x80000004b7127c23 */ /* 0x000fe20008010012 */
[C---:B------:R-:W-:Y:S02]  /*ba30*/  IADD3 R183, R0.reuse, -0x38, RZ ;  /* 0xffffffc800b77810 */ /* 0x040fe40007ffe0ff */
[----:B------:R-:W-:Y:S02]  /*ba40*/  @!P0 IADD3 R177, -R0, 0x20, RZ ;  /* 0x0000002000b18810 */ /* 0x000fe40007ffe1ff */
[----:B------:R-:W-:Y:S02]  /*ba50*/  ISETP.GE.AND P0, PT, R182, RZ, PT ;  /* 0x000000ffb600720c */ /* 0x000fe40003f06270 */
[----:B------:R-:W1:Y:S02]  /*ba60*/  I2F R3, R3 ;  /* 0x0000000300037306 */ /* 0x000e640000201400 */
[----:B------:R-:W-:Y:S01]  /*ba70*/  @!P6 IADD3 R172, -R164, 0x19, RZ ;  /* 0x00000019a4ace810 */ /* 0x000fe20007ffe1ff */
[----:B------:R-:W-:Y:S01]  /*ba80*/  FFMA.FTZ R16, R175, -UR4, R16 ;  /* 0x80000004af107c23 */ /* 0x000fe20008010010 */
[----:B------:R-:W-:Y:S01]  /*ba90*/  ISETP.GE.AND P6, PT, R183, RZ, PT ;  /* 0x000000ffb700720c */ /* 0x000fe20003fc6270 */
[----:B------:R-:W-:Y:S05]  /*baa0*/  FFMA.FTZ R22, R175, -UR4, R22 ;  /* 0x80000004af167c23 */ /* 0x000fea0008010016 */
[----:B------:R-:W1:Y:S01]  /*bab0*/  I2F R171, R171 ;  /* 0x000000ab00ab7306 */ /* 0x000e620000201400 */
[----:B------:R-:W-:Y:S01]  /*bac0*/  @!P0 IADD3 R182, -R0, 0x39, RZ ;  /* 0x0000003900b68810 */ /* 0x000fe20007ffe1ff */
[----:B-1----:R-:W-:Y:S01]  /*bad0*/  FFMA.FTZ R11, R170, -UR4, R11 ;  /* 0x80000004aa0b7c23 */ /* 0x002fe2000801000b */
[----:B------:R-:W-:Y:S04]  /*bae0*/  ISETP.GE.AND P0, PT, R185, RZ, PT ;  /* 0x000000ffb900720c */ /* 0x000fe80003f06270 */
[C---:B------:R-:W-:Y:S02]  /*baf0*/  @!P6 IADD3 R183, -R0.reuse, 0x38, RZ ;  /* 0x0000003800b7e810 */ /* 0x040fe40007ffe1ff */
[----:B------:R-:W-:Y:S02]  /*bb00*/  ISETP.GE.AND P6, PT, R173, RZ, PT ;  /* 0x000000ffad00720c */ /* 0x000fe40003fc6270 */
[----:B------:R-:W-:Y:S01]  /*bb10*/  IADD3 R184, R0, 0x17, RZ ;  /* 0x0000001700b87810 */ /* 0x000fe20007ffe0ff */
[----:B------:R1:W1:Y:S01]  /*bb20*/  I2F R175, R183 ;  /* 0x000000b700af7306 */ /* 0x0002620000201400 */
[C---:B------:R-:W-:Y:S02]  /*bb30*/  FFMA.FTZ R42, R3.reuse, -UR4, R42 ;  /* 0x80000004032a7c23 */ /* 0x040fe4000801002a */
[----:B------:R-:W-:Y:S01]  /*bb40*/  FFMA.FTZ R28, R3, -UR4, R28 ;  /* 0x80000004031c7c23 */ /* 0x000fe2000801001c */
[----:B------:R-:W-:Y:S02]  /*bb50*/  @!P0 IADD3 R185, -R164, 0x21, RZ ;  /* 0x00000021a4b98810 */ /* 0x000fe40007ffe1ff */
[----:B------:R-:W-:Y:S04]  /*bb60*/  IADD3 R3, R0, 0x10, RZ ;  /* 0x0000001000037810 */ /* 0x000fe80007ffe0ff */
[----:B------:R-:W-:Y:S01]  /*bb70*/  @!P6 IADD3 R173, -R164, 0x20, RZ ;  /* 0x00000020a4ade810 */ /* 0x000fe20007ffe1ff */
[----:B------:R1:W1:Y:S01]  /*bb80*/  I2F R174, R182 ;  /* 0x000000b600ae7306 */ /* 0x0002620000201400 */
[----:B------:R-:W-:Y:S01]  /*bb90*/  ISETP.GE.AND P6, PT, R186, RZ, PT ;  /* 0x000000ffba00720c */ /* 0x000fe20003fc6270 */
[C---:B------:R-:W-:Y:S02]  /*bba0*/  FFMA.FTZ R32, R171.reuse, -UR4, R32 ;  /* 0x80000004ab207c23 */ /* 0x040fe40008010020 */
[----:B------:R-:W-:Y:S06]  /*bbb0*/  FFMA.FTZ R38, R171, -UR4, R38 ;  /* 0x80000004ab267c23 */ /* 0x000fec0008010026 */
[----:B------:R-:W1:Y:S02]  /*bbc0*/  I2F R176, R185 ;  /* 0x000000b900b07306 */ /* 0x000e640000201400 */
[C---:B-1----:R-:W-:Y:S01]  /*bbd0*/  IADD3 R183, R0.reuse, 0x18, RZ ;  /* 0x0000001800b77810 */ /* 0x042fe20007ffe0ff */
[----:B------:R-:W-:Y:S01]  /*bbe0*/  FFMA.FTZ R64, R175, -UR4, R64 ;  /* 0x80000004af407c23 */ /* 0x000fe20008010040 */
[C---:B------:R-:W-:Y:S02]  /*bbf0*/  @!P6 IADD3 R186, -R0.reuse, 0x21, RZ ;  /* 0x0000002100bae810 */ /* 0x040fe40007ffe1ff */
[----:B------:R-:W-:Y:S02]  /*bc00*/  ISETP.GE.AND P6, PT, R181, RZ, PT ;  /* 0x000000ffb500720c */ /* 0x000fe40003fc6270 */
[----:B------:R-:W-:Y:S02]  /*bc10*/  ISETP.GE.AND P0, PT, R183, RZ, PT ;  /* 0x000000ffb700720c */ /* 0x000fe40003f06270 */
[----:B------:R-:W1:Y:S01]  /*bc20*/  I2F R178, R178 ;  /* 0x000000b200b27306 */ /* 0x000e620000201400 */
[----:B------:R-:W-:Y:S01]  /*bc30*/  IADD3 R182, R0, -0x29, RZ ;  /* 0xffffffd700b67810 */ /* 0x000fe20007ffe0ff */
[----:B------:R-:W-:Y:S07]  /*bc40*/  FFMA.FTZ R65, R174, -UR4, R65 ;  /* 0x80000004ae417c23 */ /* 0x000fee0008010041 */
[----:B------:R-:W-:Y:S01]  /*bc50*/  @!P6 IADD3 R181, -R0, 0x28, RZ ;  /* 0x0000002800b5e810 */ /* 0x000fe20007ffe1ff */
[----:B------:R-:W1:Y:S01]  /*bc60*/  I2F R171, R168 ;  /* 0x000000a800ab7306 */ /* 0x000e620000201400 */
[----:B------:R-:W-:Y:S02]  /*bc70*/  ISETP.GE.AND P6, PT, R182, RZ, PT ;  /* 0x000000ffb600720c */ /* 0x000fe40003fc6270 */
[----:B------:R-:W-:Y:S01]  /*bc80*/  @!P0 IADD3 R183, -R164, 0x28, RZ ;  /* 0x00000028a4b78810 */ /* 0x000fe20007ffe1ff */
[----:B------:R-:W-:Y:S01]  /*bc90*/  FFMA.FTZ R41, R176, -UR4, R41 ;  /* 0x80000004b0297c23 */ /* 0x000fe20008010029 */
[----:B------:R-:W-:Y:S01]  /*bca0*/  ISETP.GE.AND P0, PT, R184, RZ, PT ;  /* 0x000000ffb800720c */ /* 0x000fe20003f06270 */
[----:B------:R-:W-:Y:S01]  /*bcb0*/  FFMA.FTZ R47, R176, -UR4, R47 ;  /* 0x80000004b02f7c23 */ /* 0x000fe2000801002f */
[----:B------:R-:W-:Y:S03]  /*bcc0*/  IADD3 R185, R0, -0x31, RZ ;  /* 0xffffffcf00b97810 */ /* 0x000fe60007ffe0ff */
[----:B------:R-:W1:Y:S02]  /*bcd0*/  I2F R172, R172 ;  /* 0x000000ac00ac7306 */ /* 0x000e640000201400 */
[----:B-1----:R-:W-:Y:S02]  /*bce0*/  FFMA.FTZ R35, R178, -UR4, R35 ;  /* 0x80000004b2237c23 */ /* 0x002fe40008010023 */
[----:B------:R-:W-:Y:S01]  /*bcf0*/  @!P6 IADD3 R182, -R0, 0x29, RZ ;  /* 0x0000002900b6e810 */ /* 0x000fe20007ffe1ff */
[----:B------:R-:W-:Y:S01]  /*bd00*/  FFMA.FTZ R21, R178, -UR4, R21 ;  /* 0x80000004b2157c23 */ /* 0x000fe20008010015 */
[----:B------:R-:W-:Y:S02]  /*bd10*/  ISETP.GE.AND P6, PT, R179, RZ, PT ;  /* 0x000000ffb300720c */ /* 0x000fe40003fc6270 */
[----:B------:R-:W-:Y:S02]  /*bd20*/  @!P0 IADD3 R184, -R164, 0x29, RZ ;  /* 0x00000029a4b88810 */ /* 0x000fe40007ffe1ff */
[----:B------:R-:W-:Y:S01]  /*bd30*/  ISETP.GE.AND P0, PT, R185, RZ, PT ;  /* 0x000000ffb900720c */ /* 0x000fe20003f06270 */
[----:B------:R-:W1:Y:S01]  /*bd40*/  I2F R180, R180 ;  /* 0x000000b400b47306 */ /* 0x000e620000201400 */
[----:B------:R-:W-:Y:S07]  /*bd50*/  FFMA.FTZ R60, R171, -UR4, R60 ;  /* 0x80000004ab3c7c23 */ /* 0x000fee000801003c */
[C---:B------:R-:W-:Y:S02]  /*bd60*/  @!P6 IADD3 R179, -R0.reuse, 0x30, RZ ;  /* 0x0000003000b3e810 */ /* 0x040fe40007ffe1ff */
[----:B------:R-:W-:Y:S01]  /*bd70*/  ISETP.GE.AND P6, PT, R3, RZ, PT ;  /* 0x000000ff0300720c */ /* 0x000fe20003fc6270 */
[----:B------:R-:W1:Y:S01]  /*bd80*/  I2F R177, R177 ;  /* 0x000000b100b17306 */ /* 0x000e620000201400 */
[----:B------:R-:W-:Y:S01]  /*bd90*/  @!P0 IADD3 R185, -R0, 0x31, RZ ;  /* 0x0000003100b98810 */ /* 0x000fe20007ffe1ff */
[----:B------:R-:W-:Y:S01]  /*bda0*/  FFMA.FTZ R43, R172, -UR4, R43 ;  /* 0x80000004ac2b7c23 */ /* 0x000fe2000801002b */
[----:B------:R-:W-:Y:S01]  /*bdb0*/  IADD3 R0, R0, 0xf, RZ ;  /* 0x0000000f00007810 */ /* 0x000fe20007ffe0ff */
[----:B------:R-:W-:Y:S03]  /*bdc0*/  FFMA.FTZ R29, R172, -UR4, R29 ;  /* 0x80000004ac1d7c23 */ /* 0x000fe6000801001d */
[----:B------:R-:W-:Y:S03]  /*bdd0*/  ISETP.GE.AND P0, PT, R0, RZ, PT ;  /* 0x000000ff0000720c */ /* 0x000fe60003f06270 */
[----:B------:R-:W1:Y:S02]  /*bde0*/  I2F R178, R186 ;  /* 0x000000ba00b27306 */ /* 0x000e640000201400 */
[----:B------:R-:W-:Y:S01]  /*bdf0*/  @!P6 IADD3 R3, -R164, 0x30, RZ ;  /* 0x00000030a403e810 */ /* 0x000fe20007ffe1ff */
[C---:B-1----:R-:W-:Y:S02]  /*be00*/  FFMA.FTZ R33, R180.reuse, -UR4, R33 ;  /* 0x80000004b4217c23 */ /* 0x042fe40008010021 */
[----:B------:R-:W-:Y:S05]  /*be10*/  FFMA.FTZ R39, R180, -UR4, R39 ;  /* 0x80000004b4277c23 */ /* 0x000fea0008010027 */
[----:B------:R-:W-:Y:S01]  /*be20*/  @!P0 IADD3 R0, -R164, 0x31, RZ ;  /* 0x00000031a4008810 */ /* 0x000fe20007ffe1ff */
[----:B------:R-:W1:Y:S01]  /*be30*/  I2F R3, R3 ;  /* 0x0000000300037306 */ /* 0x000e620000201400 */
[----:B------:R-:W-:Y:S01]  /*be40*/  FMNMX.FTZ R164, R4, R169, !PT ;  /* 0x000000a904a47209 */ /* 0x000fe20007810000 */
[C---:B------:R-:W-:Y:S02]  /*be50*/  FFMA.FTZ R36, R177.reuse, -UR4, R36 ;  /* 0x80000004b1247c23 */ /* 0x040fe40008010024 */
[----:B------:R-:W-:Y:S06]  /*be60*/  FFMA.FTZ R50, R177, -UR4, R50 ;  /* 0x80000004b1327c23 */ /* 0x000fec0008010032 */
[----:B------:R-:W1:Y:S01]  /*be70*/  I2F R0, R0 ;  /* 0x0000000000007306 */ /* 0x000e620000201400 */
[C---:B------:R-:W-:Y:S02]  /*be80*/  FFMA.FTZ R37, R178.reuse, -UR4, R37 ;  /* 0x80000004b2257c23 */ /* 0x040fe40008010025 */
[----:B------:R-:W-:Y:S07]  /*be90*/  FFMA.FTZ R51, R178, -UR4, R51 ;  /* 0x80000004b2337c23 */ /* 0x000fee0008010033 */
[----:B------:R-:W1:Y:S02]  /*bea0*/  I2F R2, R2 ;  /* 0x0000000200027306 */ /* 0x000e640000201400 */
[C---:B-1----:R-:W-:Y:S02]  /*beb0*/  FFMA.FTZ R56, R3.reuse, -UR4, R56 ;  /* 0x8000000403387c23 */ /* 0x042fe40008010038 */
[----:B------:R-:W-:Y:S01]  /*bec0*/  FFMA.FTZ R62, R3, -UR4, R62 ;  /* 0x80000004033e7c23 */ /* 0x000fe2000801003e */
[----:B------:R-:W-:Y:S05]  /*bed0*/  FMNMX.FTZ R3, R5, R164, !PT ;  /* 0x000000a405037209 */ /* 0x000fea0007810000 */
[----:B------:R-:W1:Y:S01]  /*bee0*/  I2F R173, R173 ;  /* 0x000000ad00ad7306 */ /* 0x000e620000201400 */
[C---:B------:R-:W-:Y:S02]  /*bef0*/  FFMA.FTZ R57, R0.reuse, -UR4, R57 ;  /* 0x8000000400397c23 */ /* 0x040fe40008010039 */
[----:B------:R-:W-:Y:S01]  /*bf00*/  FFMA.FTZ R63, R0, -UR4, R63 ;  /* 0x80000004003f7c23 */ /* 0x000fe2000801003f */
[----:B------:R-:W-:Y:S06]  /*bf10*/  FMNMX.FTZ R0, R16, R3, !PT ;  /* 0x0000000310007209 */ /* 0x000fec0007810000 */
[----:B------:R-:W1:Y:S01]  /*bf20*/  I2F R181, R181 ;  /* 0x000000b500b57306 */ /* 0x000e620000201400 */
[----:B------:R-:W-:Y:S02]  /*bf30*/  FMNMX.FTZ R3, R17, R0, !PT ;  /* 0x0000000011037209 */ /* 0x000fe40007810000 */
[----:B------:R-:W-:Y:S01]  /*bf40*/  FMNMX.FTZ R0, R6, R166, !PT ;  /* 0x000000a606007209 */ /* 0x000fe20007810000 */
[----:B------:R-:W-:Y:S01]  /*bf50*/  FFMA.FTZ R61, R2, -UR4, R61 ;  /* 0x80000004023d7c23 */ /* 0x000fe2000801003d */
[----:B------:R-:W-:Y:S02]  /*bf60*/  FMNMX.FTZ R2, R8, R165, !PT ;  /* 0x000000a508027209 */ /* 0x000fe40007810000 */
[----:B------:R-:W-:Y:S02]  /*bf70*/  FMNMX.FTZ R164, R20, R3, !PT ;  /* 0x0000000314a47209 */ /* 0x000fe40007810000 */
[----:B------:R-:W-:Y:S01]  /*bf80*/  FMNMX.FTZ R171, R9, R2, !PT ;  /* 0x0000000209ab7209 */ /* 0x000fe20007810000 */
[----:B------:R-:W1:Y:S01]  /*bf90*/  I2F R182, R182 ;  /* 0x000000b600b67306 */ /* 0x000e620000201400 */
[----:B------:R-:W-:Y:S02]  /*bfa0*/  FMNMX.FTZ R2, R10, R167, !PT ;  /* 0x000000a70a027209 */ /* 0x000fe40007810000 */
[----:B------:R-:W-:Y:S01]  /*bfb0*/  FMNMX.FTZ R3, R7, R0, !PT ;  /* 0x0000000007037209 */ /* 0x000fe20007810000 */
[C---:B-1----:R-:W-:Y:S01]  /*bfc0*/  FFMA.FTZ R40, R173.reuse, -UR4, R40 ;  /* 0x80000004ad287c23 */ /* 0x042fe20008010028 */
[----:B------:R-:W-:Y:S01]  /*bfd0*/  FMNMX.FTZ R0, R12, R171, !PT ;  /* 0x000000ab0c007209 */ /* 0x000fe20007810000 */
[----:B------:R-:W-:Y:S01]  /*bfe0*/  FFMA.FTZ R46, R173, -UR4, R46 ;  /* 0x80000004ad2e7c23 */ /* 0x000fe2000801002e */
[----:B------:R-:W-:Y:S02]  /*bff0*/  FMNMX.FTZ R173, R21, R164, !PT ;  /* 0x000000a415ad7209 */ /* 0x000fe40007810000 */
[----:B------:R-:W-:Y:S01]  /*c000*/  FMNMX.FTZ R171, R11, R2, !PT ;  /* 0x000000020bab7209 */ /* 0x000fe20007810000 */
[----:B------:R-:W1:Y:S01]  /*c010*/  I2F R179, R179 ;  /* 0x000000b300b37306 */ /* 0x000e620000201400 */
[----:B------:R-:W-:Y:S02]  /*c020*/  FMNMX.FTZ R164, R32, R173, !PT ;  /* 0x000000ad20a47209 */ /* 0x000fe40007810000 */
[----:B------:R-:W-:Y:S01]  /*c030*/  FMNMX.FTZ R2, R18, R3, !PT ;  /* 0x0000000312027209 */ /* 0x000fe20007810000 */
[----:B------:R-:W-:Y:S01]  /*c040*/  FFMA.FTZ R48, R181, -UR4, R48 ;  /* 0x80000004b5307c23 */ /* 0x000fe20008010030 */
[----:B------:R-:W-:Y:S01]  /*c050*/  FMNMX.FTZ R3, R13, R0, !PT ;  /* 0x000000000d037209 */ /* 0x000fe20007810000 */
[----:B------:R-:W-:Y:S01]  /*c060*/  FFMA.FTZ R54, R181, -UR4, R54 ;  /* 0x80000004b5367c23 */ /* 0x000fe20008010036 */
[----:B------:R-:W-:Y:S02]  /*c070*/  FMNMX.FTZ R0, R14, R171, !PT ;  /* 0x000000ab0e007209 */ /* 0x000fe40007810000 */
[----:B------:R-:W-:Y:S01]  /*c080*/  FMNMX.FTZ R173, R33, R164, !PT ;  /* 0x000000a421ad7209 */ /* 0x000fe20007810000 */
[----:B------:R-:W1:Y:S01]  /*c090*/  I2F R172, R185 ;  /* 0x000000b900ac7306 */ /* 0x000e620000201400 */
[----:B------:R-:W-:Y:S02]  /*c0a0*/  FMNMX.FTZ R171, R19, R2, !PT ;  /* 0x0000000213ab7209 */ /* 0x000fe40007810000 */
[----:B------:R-:W-:Y:S01]  /*c0b0*/  FMNMX.FTZ R2, R24, R3, !PT ;  /* 0x0000000318027209 */ /* 0x000fe20007810000 */
[C---:B------:R-:W-:Y:S01]  /*c0c0*/  FFMA.FTZ R49, R182.reuse, -UR4, R49 ;  /* 0x80000004b6317c23 */ /* 0x040fe20008010031 */
[----:B------:R-:W-:Y:S01]  /*c0d0*/  FMNMX.FTZ R3, R15, R0, !PT ;  /* 0x000000000f037209 */ /* 0x000fe20007810000 */
[----:B------:R-:W-:Y:S01]  /*c0e0*/  FFMA.FTZ R55, R182, -UR4, R55 ;  /* 0x80000004b6377c23 */ /* 0x000fe20008010037 */
[----:B------:R-:W-:Y:S02]  /*c0f0*/  FMNMX.FTZ R164, R36, R173, !PT ;  /* 0x000000ad24a47209 */ /* 0x000fe40007810000 */
[----:B------:R-:W-:Y:S01]  /*c100*/  FMNMX.FTZ R0, R22, R171, !PT ;  /* 0x000000ab16007209 */ /* 0x000fe20007810000 */
[----:B------:R-:W1:Y:S01]  /*c110*/  I2F R183, R183 ;  /* 0x000000b700b77306 */ /* 0x000e620000201400 */
[----:B------:R-:W-:Y:S02]  /*c120*/  FMNMX.FTZ R171, R25, R2, !PT ;  /* 0x0000000219ab7209 */ /* 0x000fe40007810000 */
[----:B------:R-:W-:Y:S01]  /*c130*/  FMNMX.FTZ R2, R26, R3, !PT ;  /* 0x000000031a027209 */ /* 0x000fe20007810000 */
[----:B-1----:R-:W-:Y:S01]  /*c140*/  FFMA.FTZ R52, R179, -UR4, R52 ;  /* 0x80000004b3347c23 */ /* 0x002fe20008010034 */
        /* <DEDUP_REMOVED lines=11> */
[----:B------:R-:W-:Y:S02]  /*c200*/  FMNMX.FTZ R0, R30, R171, !PT ;  /* 0x000000ab1e007209 */ /* 0x000fe40007810000 */
[----:B------:R-:W-:Y:S02]  /*c210*/  FMNMX.FTZ R173, R49, R164, !PT ;  /* 0x000000a431ad7209 */ /* 0x000fe40007810000 */
[----:B------:R-:W-:Y:S01]  /*c220*/  FMNMX.FTZ R171, R35, R2, !PT ;  /* 0x0000000223ab7209 */ /* 0x000fe20007810000 */
[C---:B------:R-:W-:Y:S01]  /*c230*/  FFMA.FTZ R44, R183.reuse, -UR4, R44 ;  /* 0x80000004b72c7c23 */ /* 0x040fe2000801002c */
[----:B------:R-:W-:Y:S01]  /*c240*/  FMNMX.FTZ R2, R40, R3, !PT ;  /* 0x0000000328027209 */ /* 0x000fe20007810000 */
[----:B------:R-:W-:Y:S01]  /*c250*/  FFMA.FTZ R58, R183, -UR4, R58 ;  /* 0x80000004b73a7c23 */ /* 0x000fe2000801003a */
[----:B------:R-:W-:Y:S02]  /*c260*/  FMNMX.FTZ R3, R31, R0, !PT ;  /* 0x000000001f037209 */ /* 0x000fe40007810000 */
[----:B------:R-:W-:Y:S02]  /*c270*/  FMNMX.FTZ R164, R52, R173, !PT ;  /* 0x000000ad34a47209 */ /* 0x000fe40007810000 */
[----:B------:R-:W-:Y:S02]  /*c280*/  FMNMX.FTZ R0, R38, R171, !PT ;  /* 0x000000ab26007209 */ /* 0x000fe40007810000 */
[----:B------:R-:W-:Y:S01]  /*c290*/  FMNMX.FTZ R171, R41, R2, !PT ;  /* 0x0000000229ab7209 */ /* 0x000fe20007810000 */
[----:B-1----:R-:W-:Y:S01]  /*c2a0*/  FFMA.FTZ R45, R180, -UR4, R45 ;  /* 0x80000004b42d7c23 */ /* 0x002fe2000801002d */
[----:B------:R-:W-:Y:S01]  /*c2b0*/  FMNMX.FTZ R2, R42, R3, !PT ;  /* 0x000000032a027209 */ /* 0x000fe20007810000 */
[----:B------:R-:W-:Y:S01]  /*c2c0*/  FFMA.FTZ R59, R180, -UR4, R59 ;  /* 0x80000004b43b7c23 */ /* 0x000fe2000801003b */
        /* <DEDUP_REMOVED lines=22> */
[----:B----4-:R-:W-:Y:S01]  /*c430*/  LOP3.LUT R168, R211, UR14, RZ, 0x3c, !PT ;  /* 0x0000000ed3a87c12 */ /* 0x010fe2000f8e3cff */
[----:B------:R-:W-:Y:S01]  /*c440*/  UIADD3 UR14, UR18, -0x4ab325aa, URZ ;  /* 0xb54cda56120e7890 */ /* 0x000fe2000fffe03f */
[----:B------:R-:W-:Y:S01]  /*c450*/  FMNMX.FTZ R177, R67, R2, !PT ;  /* 0x0000000243b17209 */ /* 0x000fe20007810000 */
[----:B------:R-:W4:Y:S01]  /*c460*/  SHFL.BFLY PT, R173, R170, 0x2, 0x1f ;  /* 0x0c401f00aaad7f89 */ /* 0x000f2200000e0000 */
[----:B------:R-:W-:Y:S01]  /*c470*/  FMNMX.FTZ R2, R63, R164, !PT ;  /* 0x000000a43f027209 */ /* 0x000fe20007810000 */
[----:B------:R-:W-:Y:S01]  /*c480*/  IMAD.WIDE.U32 R200, R168, -0x326172a9, RZ ;  /* 0xcd9e8d57a8c87825 */ /* 0x000fe200078e00ff */
[----:B---3--:R-:W-:Y:S02]  /*c490*/  LOP3.LUT R204, R217, UR27, R210, 0x96, !PT ;  /* 0x0000001bd9cc7c12 */ /* 0x008fe4000f8e96d2 */
[----:B-1----:R-:W-:Y:S02]  /*c4a0*/  FMNMX.FTZ R175, R0, R175, !PT ;  /* 0x000000af00af7209 */ /* 0x002fe40007810000 */
[----:B--2---:R-:W-:Y:S01]  /*c4b0*/  LOP3.LUT R3, R201, UR26, R218, 0x96, !PT ;  /* 0x0000001ac9037c12 */ /* 0x004fe2000f8e96da */
[----:B------:R-:W1:Y:S01]  /*c4c0*/  SHFL.BFLY PT, R171, R2, 0x2, 0x1f ;  /* 0x0c401f0002ab7f89 */ /* 0x000e6200000e0000 */
[----:B------:R-:W-:Y:S04]  /*c4d0*/  IMAD.WIDE.U32 R204, R204, -0x326172a9, RZ ;  /* 0xcd9e8d57cccc7825 */ /* 0x000fe800078e00ff */
[----:B------:R-:W-:Y:S01]  /*c4e0*/  IMAD.WIDE.U32 R180, R3, -0x2daee0ad, RZ ;  /* 0xd2511f5303b47825 */ /* 0x000fe200078e00ff */
[----:B------:R-:W-:Y:S02]  /*c4f0*/  LOP3.LUT R3, R205, UR15, R200, 0x96, !PT ;  /* 0x0000000fcd037c12 */ /* 0x000fe4000f8e96c8 */
[----:B------:R-:W2:Y:S02]  /*c500*/  SHFL.BFLY PT, R168, R177, 0x2, 0x1f ;  /* 0x0c401f00b1a87f89 */ /* 0x000ea400000e0000 */
[----:B------:R-:W-:Y:S01]  /*c510*/  LOP3.LUT R0, R181, UR28, R216, 0x96, !PT ;  /* 0x0000001cb5007c12 */ /* 0x000fe2000f8e96d8 */
[----:B------:R-:W-:Y:S04]  /*c520*/  IMAD.WIDE.U32 R178, R3, -0x2daee0ad, RZ ;  /* 0xd2511f5303b27825 */ /* 0x000fe800078e00ff */
[----:B------:R-:W-:Y:S01]  /*c530*/  IMAD.WIDE.U32 R184, R0, -0x326172a9, RZ ;  /* 0xcd9e8d5700b87825 */ /* 0x000fe200078e00ff */
[----:B------:R-:W-:Y:S01]  /*c540*/  LOP3.LUT R0, R179, UR21, R180, 0x96, !PT ;  /* 0x00000015b3007c12 */ /* 0x000fe2000f8e96b4 */
[----:B------:R-:W3:Y:S01]  /*c550*/  SHFL.BFLY PT, R164, R175, 0x1, 0x1f ;  /* 0x0c201f00afa47f89 */ /* 0x000ee200000e0000 */
[----:B----4-:R-:W-:Y:S02]  /*c560*/  FMNMX.FTZ R173, R170, R173, !PT ;  /* 0x000000adaaad7209 */ /* 0x010fe40007810000 */
[----:B------:R-:W-:Y:S01]  /*c570*/  LOP3.LUT R3, R185, UR24, R204, 0x96, !PT ;  /* 0x00000018b9037c12 */ /* 0x000fe2000f8e96cc */
[----:B------:R-:W-:Y:S01]  /*c580*/  IMAD.WIDE.U32 R182, R0, -0x326172a9, RZ ;  /* 0xcd9e8d5700b67825 */ /* 0x000fe200078e00ff */
[----:B-1----:R-:W-:Y:S03]  /*c590*/  FMNMX.FTZ R171, R2, R171, !PT ;  /* 0x000000ab02ab7209 */ /* 0x002fe60007810000 */
[----:B------:R-:W-:Y:S01]  /*c5a0*/  IMAD.WIDE.U32 R180, R3, -0x2daee0ad, RZ ;  /* 0xd2511f5303b47825 */ /* 0x000fe200078e00ff */
[----:B------:R-:W-:Y:S01]  /*c5b0*/  LOP3.LUT R174, R183, UR20, R184, 0x96, !PT ;  /* 0x00000014b7ae7c12 */ /* 0x000fe2000f8e96b8 */
[----:B------:R-:W1:Y:S03]  /*c5c0*/  SHFL.BFLY PT, R2, R173, 0x1, 0x1f ;  /* 0x0c201f00ad027f89 */ /* 0x000e6600000e0000 */
[----:B------:R-:W-:Y:S02]  /*c5d0*/  LOP3.LUT R178, R181, UR11, R178, 0x96, !PT ;  /* 0x0000000bb5b27c12 */ /* 0x000fe4000f8e96b2 */
[----:B--2---:R-:W-:Y:S03]  /*c5e0*/  FMNMX.FTZ R168, R177, R168, !PT ;  /* 0x000000a8b1a87209 */ /* 0x004fe60007810000 */
[----:B------:R-:W2:Y:S01]  /*c5f0*/  SHFL.BFLY PT, R0, R171, 0x1, 0x1f ;  /* 0x0c201f00ab007f89 */ /* 0x000ea200000e0000 */
[----:B------:R-:W-:Y:S01]  /*c600*/  IMAD.WIDE.U32 R178, R178, -0x326172a9, RZ ;  /* 0xcd9e8d57b2b27825 */ /* 0x000fe200078e00ff */
[----:B---3--:R-:W-:Y:S03]  /*c610*/  FMNMX.FTZ R164, R175, R164, !PT ;  /* 0x000000a4afa47209 */ /* 0x008fe60007810000 */
[----:B------:R-:W-:Y:S01]  /*c620*/  IMAD.WIDE.U32 R174, R174, -0x2daee0ad, RZ ;  /* 0xd2511f53aeae7825 */ /* 0x000fe200078e00ff */
[----:B------:R-:W-:Y:S02]  /*c630*/  LOP3.LUT R225, R179, UR8, R182, 0x96, !PT ;  /* 0x00000008b3e17c12 */ /* 0x000fe4000f8e96b6 */
[----:B------:R-:W3:Y:S01]  /*c640*/  SHFL.BFLY PT, R3, R168, 0x1, 0x1f ;  /* 0x0c201f00a8037f89 */ /* 0x000ee200000e0000 */
[C---:B------:R-:W-:Y:S02]  /*c650*/  FSETP.NEU.FTZ.AND P0, PT, R164.reuse, -INF , PT ;  /* 0xff800000a400780b */ /* 0x040fe40003f1d000 */
[----:B------:R-:W-:Y:S01]  /*c660*/  LOP3.LUT R176, R175, UR5, R180, 0x96, !PT ;  /* 0x00000005afb07c12 */ /* 0x000fe2000f8e96b4 */
[----:B------:R-:W-:Y:S01]  /*c670*/  FMUL.FTZ R175, R164, c[0x0][0x23c] ;  /* 0x00008f00a4af7a20 */ /* 0x000fe20000410000 */
[----:B-1----:R-:W-:Y:S03]  /*c680*/  FMNMX.FTZ R2, R173, R2, !PT ;  /* 0x00000002ad027209 */ /* 0x002fe60007810000 */
[----:B------:R-:W-:Y:S01]  /*c690*/  IMAD.WIDE.U32 R176, R176, -0x326172a9, RZ ;  /* 0xcd9e8d57b0b07825 */ /* 0x000fe200078e00ff */
[----:B------:R-:W-:Y:S02]  /*c6a0*/  FSEL R175, R175, RZ, P0 ;  /* 0x000000ffafaf7208 */ /* 0x000fe40000000000 */
[C---:B------:R-:W-:Y:S01]  /*c6b0*/  FSETP.NEU.FTZ.AND P0, PT, R2.reuse, -INF , PT ;  /* 0xff8000000200780b */ /* 0x040fe20003f1d000 */
[----:B------:R-:W-:Y:S01]  /*c6c0*/  FMUL.FTZ R172, R2, c[0x0][0x23c] ;  /* 0x00008f0002ac7a20 */ /* 0x000fe20000410000 */
[----:B------:R-:W-:Y:S01]  /*c6d0*/  LOP3.LUT R170, R177, UR14, R178, 0x96, !PT ;  /* 0x0000000eb1aa7c12 */ /* 0x000fe2000f8e96b2 */
[--C-:B------:R-:W-:Y:S01]  /*c6e0*/  FFMA.FTZ R226, R33, c[0x0][0x23c], -R175.reuse ;  /* 0x00008f0021e27a23 */ /* 0x100fe200000108af */
[----:B--2---:R-:W-:Y:S01]  /*c6f0*/  FMNMX.FTZ R0, R171, R0, !PT ;  /* 0x00000000ab007209 */ /* 0x004fe20007810000 */
[--C-:B------:R-:W-:Y:S01]  /*c700*/  FFMA.FTZ R199, R20, c[0x0][0x23c], -R175.reuse ;  /* 0x00008f0014c77a23 */ /* 0x100fe200000108af */
[----:B------:R-:W-:Y:S01]  /*c710*/  LOP3.LUT R171, R170, 0xffff, RZ, 0xc0, !PT ;  /* 0x0000ffffaaab7812 */ /* 0x000fe200078ec0ff */
[----:B------:R-:W-:Y:S01]  /*c720*/  FFMA.FTZ R180, R4, c[0x0][0x23c], -R175 ;  /* 0x00008f0004b47a23 */ /* 0x000fe200000108af */
[----:B------:R-:W-:Y:S01]  /*c730*/  FSEL R172, R172, RZ, P0 ;  /* 0x000000ffacac7208 */ /* 0x000fe20000000000 */
[----:B------:R-:W-:Y:S01]  /*c740*/  IMAD.MOV.U32 R20, RZ, RZ, R200 ;  /* 0x000000ffff147224 */ /* 0x000fe200078e00c8 */
[----:B------:R-:W-:Y:S01]  /*c750*/  SHF.R.U32.HI R4, RZ, 0x8, R171 ;  /* 0x00000008ff047819 */ /* 0x000fe200000116ab */
[--C-:B------:R-:W-:Y:S01]  /*c760*/  FFMA.FTZ R16, R16, c[0x0][0x23c], -R175.reuse ;  /* 0x00008f0010107a23 */ /* 0x100fe200000108af */
[----:B---3--:R-:W-:Y:S01]  /*c770*/  FMNMX.FTZ R3, R168, R3, !PT ;  /* 0x00000003a8037209 */ /* 0x008fe20007810000 */
[--C-:B------:R-:W-:Y:S01]  /*c780*/  FFMA.FTZ R9, R9, c[0x0][0x23c], -R172.reuse ;  /* 0x00008f0009097a23 */ /* 0x100fe200000108ac */
[----:B------:R-:W-:Y:S01]  /*c790*/  LOP3.LUT R168, R170, 0xff, RZ, 0xc0, !PT ;  /* 0x000000ffaaa87812 */ /* 0x000fe200078ec0ff */
[--C-:B------:R-:W-:Y:S01]  /*c7a0*/  FFMA.FTZ R214, R12, c[0x0][0x23c], -R172.reuse ;  /* 0x00008f000cd67a23 */ /* 0x100fe200000108ac */
[----:B------:R-:W-:Y:S01]  /*c7b0*/  LOP3.LUT R4, R4, 0xffff, RZ, 0xc0, !PT ;  /* 0x0000ffff04047812 */ /* 0x000fe200078ec0ff */
[--C-:B------:R-:W-:Y:S01]  /*c7c0*/  FFMA.FTZ R215, R41, c[0x0][0x23c], -R172.reuse ;  /* 0x00008f0029d77a23 */ /* 0x100fe200000108ac */
[----:B------:R-:W-:Y:S01]  /*c7d0*/  ISETP.LE.U32.AND P3, PT, R168, UR12, PT ;  /* 0x0000000ca8007c0c */ /* 0x000fe2000bf63070 */
[--C-:B------:R-:W-:Y:S01]  /*c7e0*/  FFMA.FTZ R221, R24, c[0x0][0x23c], -R172.reuse ;  /* 0x00008f0018dd7a23 */ /* 0x100fe200000108ac */
[----:B------:R-:W-:Y:S01]  /*c7f0*/  ISETP.LE.U32.AND P6, PT, R4, UR12, PT ;  /* 0x0000000c04007c0c */ /* 0x000fe2000bfc3070 */
[----:B------:R-:W-:Y:S01]  /*c800*/  FFMA.FTZ R220, R25, c[0x0][0x23c], -R172 ;  /* 0x00008f0019dc7a23 */ /* 0x000fe200000108ac */
[--C-:B------:R-:W-:Y:S01]  /*c810*/  SHF.R.U32.HI R4, RZ, 0x18, R170.reuse ;  /* 0x00000018ff047819 */ /* 0x100fe200000116aa */
[--C-:B------:R-:W-:Y:S01]  /*c820*/  FFMA.FTZ R168, R5, c[0x0][0x23c], -R175.reuse ;  /* 0x00008f0005a87a23 */ /* 0x100fe200000108af */
[----:B------:R-:W-:Y:S01]  /*c830*/  SHF.R.U32.HI R5, RZ, 0x10, R170 ;  /* 0x00000010ff057819 */ /* 0x000fe200000116aa */
[C---:B------:R-:W-:Y:S01]  /*c840*/  FMUL.FTZ R170, R3.reuse, c[0x0][0x23c] ;  /* 0x00008f0003aa7a20 */ /* 0x040fe20000410000 */
[----:B------:R-:W-:Y:S01]  /*c850*/  FSETP.NEU.FTZ.AND P0, PT, R3, -INF , PT ;  /* 0xff8000000300780b */ /* 0x000fe20003f1d000 */
[--C-:B------:R-:W-:Y:S01]  /*c860*/  FFMA.FTZ R192, R32, c[0x0][0x23c], -R175.reuse ;  /* 0x00008f0020c07a23 */ /* 0x100fe200000108af */
[----:B------:R-:W-:Y:S01]  /*c870*/  ISETP.LE.U32.AND P4, PT, R4, UR12, PT ;  /* 0x0000000c04007c0c */ /* 0x000fe2000bf83070 */
[--C-:B------:R-:W-:Y:S01]  /*c880*/  FFMA.FTZ R36, R36, c[0x0][0x23c], -R175.reuse ;  /* 0x00008f0024247a23 */ /* 0x100fe200000108af */
[----:B------:R-:W-:Y:S01]  /*c890*/  FSEL R170, R170, RZ, P0 ;  /* 0x000000ffaaaa7208 */ /* 0x000fe20000000000 */
[--C-:B------:R-:W-:Y:S01]  /*c8a0*/  FFMA.FTZ R37, R37, c[0x0][0x23c], -R175.reuse ;  /* 0x00008f0025257a23 */ /* 0x100fe200000108af */
        /* <DEDUP_REMOVED lines=8> */
[----:B------:R-:W-:Y:S01]  /*c930*/  ISETP.LE.U32.AND P5, PT, R4, UR12, PT ;  /* 0x0000000c04007c0c */ /* 0x000fe2000bfa3070 */
[----:B------:R-:W-:Y:S01]  /*c940*/  FFMA.FTZ R182, R54, c[0x0][0x23c], -R170 ;  /* 0x00008f0036b67a23 */ /* 0x000fe200000108aa */
[----:B------:R-:W1:Y:S01]  /*c950*/  MUFU.EX2 R25, R180 ;  /* 0x000000b400197308 */ /* 0x000e620000000800 */
[----:B------:R-:W-:Y:S02]  /*c960*/  FFMA.FTZ R198, R21, c[0x0][0x23c], -R175 ;  /* 0x00008f0015c67a23 */ /* 0x000fe400000108af */
[----:B------:R-:W-:Y:S02]  /*c970*/  IMAD.MOV.U32 R21, RZ, RZ, R201 ;  /* 0x000000ffff157224 */ /* 0x000fe400078e00c9 */
[----:B------:R-:W-:Y:S02]  /*c980*/  FFMA.FTZ R207, R13, c[0x0][0x23c], -R172 ;  /* 0x00008f000dcf7a23 */ /* 0x000fe400000108ac */
[--C-:B------:R-:W-:Y:S02]  /*c990*/  FFMA.FTZ R13, R6, c[0x0][0x23c], -R170.reuse ;  /* 0x00008f00060d7a23 */ /* 0x100fe400000108aa */
        /* <DEDUP_REMOVED lines=9> */
[--C-:B------:R-:W-:Y:S02]  /*ca30*/  FFMA.FTZ R181, R55, c[0x0][0x23c], -R170.reuse ;  /* 0x00008f0037b57a23 */ /* 0x100fe400000108aa */
[----:B------:R-:W-:Y:S02]  /*ca40*/  FFMA.FTZ R171, R66, c[0x0][0x23c], -R170 ;  /* 0x00008f0042ab7a23 */ /* 0x000fe400000108aa */
[----:B------:R-:W-:Y:S02]  /*ca50*/  FFMA.FTZ R187, R45, c[0x0][0x23c], -R172 ;  /* 0x00008f002dbb7a23 */ /* 0x000fe400000108ac */
[--C-:B------:R-:W-:Y:S01]  /*ca60*/  FFMA.FTZ R45, R22, c[0x0][0x23c], -R170.reuse ;  /* 0x00008f00162d7a23 */ /* 0x100fe200000108aa */
[----:B------:R-:W-:Y:S01]  /*ca70*/  MUFU.EX2 R198, R198 ;  /* 0x000000c600c67308 */ /* 0x000fe20000000800 */
[----:B------:R-:W-:Y:S02]  /*ca80*/  FFMA.FTZ R170, R67, c[0x0][0x23c], -R170 ;  /* 0x00008f0043aa7a23 */ /* 0x000fe400000108aa */
[----:B------:R-:W-:Y:S02]  /*ca90*/  FMUL.FTZ R5, R0, c[0x0][0x23c] ;  /* 0x00008f0000057a20 */ /* 0x000fe40000410000 */
[----:B------:R-:W-:Y:S02]  /*caa0*/  FADD.FTZ R4, -R164, R169 ;  /* 0x000000a9a4047221 */ /* 0x000fe40000010100 */
[----:B------:R-:W-:Y:S01]  /*cab0*/  IMAD.MOV.U32 R54, RZ, RZ, R215 ;  /* 0x000000ffff367224 */ /* 0x000fe200078e00d7 */
[----:B------:R-:W-:Y:S01]  /*cac0*/  FSEL R5, R5, RZ, P0 ;  /* 0x000000ff05057208 */ /* 0x000fe20000000000 */
[----:B------:R-:W-:Y:S01]  /*cad0*/  FMUL.FTZ R7, R4, c[0x0][0x23c] ;  /* 0x00008f0004077a20 */ /* 0x000fe20000410000 */
[----:B------:R2:W-:Y:S01]  /*cae0*/  MUFU.EX2 R67, R9 ;  /* 0x0000000900437308 */ /* 0x0005e20000000800 */
[--C-:B------:R-:W-:Y:S02]  /*caf0*/  FFMA.FTZ R183, R57, c[0x0][0x23c], -R172.reuse ;  /* 0x00008f0039b77a23 */ /* 0x100fe400000108ac */
[----:B------:R-:W-:Y:S02]  /*cb00*/  IMAD.MOV.U32 R57, RZ, RZ, R221 ;  /* 0x000000ffff397224 */ /* 0x000fe400078e00dd */
[----:B------:R-:W-:Y:S02]  /*cb10*/  FFMA.FTZ R221, R31, c[0x0][0x23c], -R5 ;  /* 0x00008f001fdd7a23 */ /* 0x000fe40000010805 */
[----:B------:R-:W-:Y:S02]  /*cb20*/  FADD.FTZ R4, -R2, R165 ;  /* 0x000000a502047221 */ /* 0x000fe40000010100 */
[----:B------:R-:W-:Y:S01]  /*cb30*/  FFMA.FTZ R223, R40, c[0x0][0x23c], -R172 ;  /* 0x00008f0028df7a23 */ /* 0x000fe200000108ac */
[----:B------:R-:W3:Y:S01]  /*cb40*/  MUFU.EX2 R7, R7 ;  /* 0x0000000700077308 */ /* 0x000ee20000000800 */
[----:B------:R-:W-:Y:S02]  /*cb50*/  FMUL.FTZ R6, R4, c[0x0][0x23c] ;  /* 0x00008f0004067a20 */ /* 0x000fe40000410000 */
[----:B------:R-:W-:Y:S02]  /*cb60*/  FADD.FTZ R4, -R3, R166 ;  /* 0x000000a603047221 */ /* 0x000fe40000010100 */
[----:B------:R-:W-:Y:S02]  /*cb70*/  FFMA.FTZ R39, R14, c[0x0][0x23c], -R5 ;  /* 0x00008f000e277a23 */ /* 0x000fe40000010805 */
[----:B-1----:R-:W-:Y:S02]  /*cb80*/  IMAD.MOV.U32 R14, RZ, RZ, R25 ;  /* 0x000000ffff0e7224 */ /* 0x002fe400078e0019 */
[----:B------:R-:W-:Y:S01]  /*cb90*/  FFMA.FTZ R191, R17, c[0x0][0x23c], -R175 ;  /* 0x00008f0011bf7a23 */ /* 0x000fe200000108af */
[----:B------:R1:W-:Y:S01]  /*cba0*/  MUFU.EX2 R31, R16 ;  /* 0x00000010001f7308 */ /* 0x0003e20000000800 */
[----:B------:R-:W-:Y:S02]  /*cbb0*/  FFMA.FTZ R17, R28, c[0x0][0x23c], -R172 ;  /* 0x00008f001c117a23 */ /* 0x000fe400000108ac */
[----:B------:R-:W-:Y:S01]  /*cbc0*/  FMUL.FTZ R166, R4, c[0x0][0x23c] ;  /* 0x00008f0004a67a20 */ /* 0x000fe20000410000 */
[----:B--2---:R-:W2:Y:S01]  /*cbd0*/  LDL.LU R9, [R1+0xc4] ;  /* 0x0000c40001097983 */ /* 0x004ea20000300800 */
[----:B------:R-:W-:Y:S02]  /*cbe0*/  FADD.FTZ R4, -R0, R167 ;  /* 0x000000a700047221 */ /* 0x000fe40000010100 */
[--C-:B------:R-:W-:Y:S02]  /*cbf0*/  FFMA.FTZ R230, R15, c[0x0][0x23c], -R5.reuse ;  /* 0x00008f000fe67a23 */ /* 0x100fe40000010805 */
[--C-:B------:R-:W-:Y:S01]  /*cc00*/  FFMA.FTZ R229, R26, c[0x0][0x23c], -R5.reuse ;  /* 0x00008f001ae57a23 */ /* 0x100fe20000010805 */
[----:B------:R-:W4:Y:S01]  /*cc10*/  MUFU.EX2 R6, R6 ;  /* 0x0000000600067308 */ /* 0x000f220000000800 */
[----:B------:R-:W-:Y:S02]  /*cc20*/  FFMA.FTZ R227, R27, c[0x0][0x23c], -R5 ;  /* 0x00008f001be37a23 */ /* 0x000fe40000010805 */
[--C-:B------:R-:W-:Y:S02]  /*cc30*/  FFMA.FTZ R194, R48, c[0x0][0x23c], -R175.reuse ;  /* 0x00008f0030c27a23 */ /* 0x100fe400000108af */
[C---:B---3--:R-:W-:Y:S02]  /*cc40*/  FMUL.FTZ R32, R7.reuse, R144 ;  /* 0x0000009007207220 */ /* 0x048fe40000410000 */
[C---:B------:R-:W-:Y:S02]  /*cc50*/  FMUL.FTZ R33, R7.reuse, R145 ;  /* 0x0000009107217220 */ /* 0x040fe40000410000 */
[C---:B------:R-:W-:Y:S01]  /*cc60*/  FMUL.FTZ R48, R7.reuse, R152 ;  /* 0x0000009807307220 */ /* 0x040fe20000410000 */
[----:B------:R-:W-:Y:S01]  /*cc70*/  MUFU.EX2 R166, R166 ;  /* 0x000000a600a67308 */ /* 0x000fe20000000800 */
[C---:B------:R-:W-:Y:S02]  /*cc80*/  FMUL.FTZ R68, R7.reuse, R68 ;  /* 0x0000004407447220 */ /* 0x040fe40000410000 */
[C---:B------:R-:W-:Y:S02]  /*cc90*/  FMUL.FTZ R69, R7.reuse, R69 ;  /* 0x0000004507457220 */ /* 0x040fe40000410000 */
[C---:B-1----:R-:W-:Y:S02]  /*cca0*/  FMUL.FTZ R16, R7.reuse, R128 ;  /* 0x0000008007107220 */ /* 0x042fe40000410000 */
[C---:B------:R-:W-:Y:S02]  /*ccb0*/  FMUL.FTZ R80, R7.reuse, R80 ;  /* 0x0000005007507220 */ /* 0x040fe40000410000 */
[C---:B------:R-:W-:Y:S01]  /*ccc0*/  FMUL.FTZ R81, R7.reuse, R81 ;  /* 0x0000005107517220 */ /* 0x040fe20000410000 */
[----:B------:R-:W-:Y:S01]  /*ccd0*/  MUFU.EX2 R201, R201 ;  /* 0x000000c900c97308 */ /* 0x000fe20000000800 */
[C---:B------:R-:W-:Y:S02]  /*cce0*/  FMUL.FTZ R84, R7.reuse, R84 ;  /* 0x0000005407547220 */ /* 0x040fe40000410000 */
[C---:B------:R-:W-:Y:S02]  /*ccf0*/  FMUL.FTZ R85, R7.reuse, R85 ;  /* 0x0000005507557220 */ /* 0x040fe40000410000 */
[C---:B------:R-:W-:Y:S02]  /*cd00*/  FMUL.FTZ R96, R7.reuse, R96 ;  /* 0x0000006007607220 */ /* 0x040fe40000410000 */
[----:B------:R-:W-:Y:S02]  /*cd10*/  FMUL.FTZ R97, R7, R97 ;  /* 0x0000006107617220 */ /* 0x000fe40000410000 */
[--C-:B------:R-:W-:Y:S01]  /*cd20*/  FFMA.FTZ R193, R49, c[0x0][0x23c], -R175.reuse ;  /* 0x00008f0031c17a23 */ /* 0x100fe200000108af */
[----:B------:R-:W-:Y:S01]  /*cd30*/  MUFU.EX2 R200, R200 ;  /* 0x000000c800c87308 */ /* 0x000fe20000000800 */
[C---:B------:R-:W-:Y:S02]  /*cd40*/  FMUL.FTZ R49, R7.reuse, R153 ;  /* 0x0000009907317220 */ /* 0x040fe40000410000 */
[--C-:B------:R-:W-:Y:S02]  /*cd50*/  FFMA.FTZ R186, R52, c[0x0][0x23c], -R175.reuse ;  /* 0x00008f0034ba7a23 */ /* 0x100fe400000108af */
[----:B------:R-:W-:Y:S02]  /*cd60*/  FMUL.FTZ R52, R7, R156 ;  /* 0x0000009c07347220 */ /* 0x000fe40000410000 */
[--C-:B------:R-:W-:Y:S02]  /*cd70*/  FFMA.FTZ R185, R53, c[0x0][0x23c], -R175.reuse ;  /* 0x00008f0035b97a23 */ /* 0x100fe400000108af */
[C---:B------:R-:W-:Y:S01]  /*cd80*/  FMUL.FTZ R53, R7.reuse, R157 ;  /* 0x0000009d07357220 */ /* 0x040fe20000410000 */
[----:B------:R-:W-:Y:S01]  /*cd90*/  MUFU.EX2 R195, R195 ;  /* 0x000000c300c37308 */ /* 0x000fe20000000800 */
[--C-:B------:R-:W-:Y:S02]  /*cda0*/  FFMA.FTZ R179, R64, c[0x0][0x23c], -R175.reuse ;  /* 0x00008f0040b37a23 */ /* 0x100fe400000108af */
[----:B------:R-:W-:Y:S02]  /*cdb0*/  FMUL.FTZ R64, R7, R160 ;  /* 0x000000a007407220 */ /* 0x000fe40000410000 */
[----:B------:R-:W-:Y:S02]  /*cdc0*/  FFMA.FTZ R175, R65, c[0x0][0x23c], -R175 ;  /* 0x00008f0041af7a23 */ /* 0x000fe400000108af */
[C---:B------:R-:W-:Y:S02]  /*cdd0*/  FMUL.FTZ R65, R7.reuse, R161 ;  /* 0x000000a107417220 */ /* 0x040fe40000410000 */
[----:B------:R-:W-:Y:S01]  /*cde0*/  FMUL.FTZ R165, R4, c[0x0][0x23c] ;  /* 0x00008f0004a57a20 */ /* 0x000fe20000410000 */
[----:B------:R-:W-:Y:S01]  /*cdf0*/  MUFU.EX2 R194, R194 ;  /* 0x000000c200c27308 */ /* 0x000fe20000000800 */
[----:B------:R-:W-:Y:S02]  /*ce00*/  FMUL.FTZ R4, R7, R116 ;  /* 0x0000007407047220 */ /* 0x000fe40000410000 */
[--C-:B------:R-:W-:Y:S02]  /*ce10*/  FFMA.FTZ R10, R10, c[0x0][0x23c], -R5.reuse ;  /* 0x00008f000a0a7a23 */ /* 0x100fe40000010805 */
[----:B------:R-:W-:Y:S02]  /*ce20*/  FFMA.FTZ R66, R11, c[0x0][0x23c], -R5 ;  /* 0x00008f000b427a23 */ /* 0x000fe40000010805 */
        /* <DEDUP_REMOVED lines=12> */
[--C-:B------:R-:W-:Y:S02]  /*cef0*/  FFMA.FTZ R180, R58, c[0x0][0x23c], -R5.reuse ;  /* 0x00008f003ab47a23 */ /* 0x100fe40000010805 */
[--C-:B------:R-:W-:Y:S01]  /*cf00*/  FFMA.FTZ R169, R59, c[0x0][0x23c], -R5.reuse ;  /* 0x00008f003ba97a23 */ /* 0x100fe20000010805 */
[----:B------:R-:W-:Y:S01]  /*cf10*/  MUFU.EX2 R179, R179 ;  /* 0x000000b300b37308 */ /* 0x000fe20000000800 */
[--C-:B------:R-:W-:Y:S02]  /*cf20*/  FFMA.FTZ R168, R62, c[0x0][0x23c], -R5.reuse ;  /* 0x00008f003ea87a23 */ /* 0x100fe40000010805 */
[----:B------:R-:W-:Y:S02]  /*cf30*/  FFMA.FTZ R167, R63, c[0x0][0x23c], -R5 ;  /* 0x00008f003fa77a23 */ /* 0x000fe40000010805 */
[--C-:B------:R-:W-:Y:S02]  /*cf40*/  FFMA.FTZ R8, R8, c[0x0][0x23c], -R172.reuse ;  /* 0x00008f0008087a23 */ /* 0x100fe400000108ac */
[--C-:B------:R-:W-:Y:S02]  /*cf50*/  FFMA.FTZ R188, R44, c[0x0][0x23c], -R172.reuse ;  /* 0x00008f002cbc7a23 */ /* 0x100fe400000108ac */
[----:B------:R-:W-:Y:S01]  /*cf60*/  IMAD.MOV.U32 R44, RZ, RZ, R223 ;  /* 0x000000ffff2c7224 */ /* 0x000fe200078e00df */
[----:B------:R-:W-:Y:S01]  /*cf70*/  MUFU.EX2 R175, R175 ;  /* 0x000000af00af7308 */ /* 0x000fe20000000800 */
[--C-:B------:R-:W-:Y:S02]  /*cf80*/  FFMA.FTZ R223, R30, c[0x0][0x23c], -R5.reuse ;  /* 0x00008f001edf7a23 */ /* 0x100fe40000010805 */
[----:B------:R-:W-:Y:S02]  /*cf90*/  FFMA.FTZ R184, R56, c[0x0][0x23c], -R172 ;  /* 0x00008f0038b87a23 */ /* 0x000fe400000108ac */
[----:B------:R-:W-:Y:S02]  /*cfa0*/  IMAD.MOV.U32 R56, RZ, RZ, R222 ;  /* 0x000000ffff387224 */ /* 0x000fe400078e00de */
[--C-:B------:R-:W-:Y:S02]  /*cfb0*/  FFMA.FTZ R222, R42, c[0x0][0x23c], -R5.reuse ;  /* 0x00008f002ade7a23 */ /* 0x100fe40000010805 */
[----:B------:R-:W-:Y:S01]  /*cfc0*/  FFMA.FTZ R173, R60, c[0x0][0x23c], -R172 ;  /* 0x00008f003cad7a23 */ /* 0x000fe200000108ac */
[----:B------:R-:W1:Y:S01]  /*cfd0*/  MUFU.EX2 R8, R8 ;  /* 0x0000000800087308 */ /* 0x000e620000000800 */
[----:B------:R-:W-:Y:S02]  /*cfe0*/  IMAD.MOV.U32 R60, RZ, RZ, R220 ;  /* 0x000000ffff3c7224 */ /* 0x000fe400078e00dc */
[--C-:B------:R-:W-:Y:S02]  /*cff0*/  FFMA.FTZ R220, R43, c[0x0][0x23c], -R5.reuse ;  /* 0x00008f002bdc7a23 */ /* 0x100fe40000010805 */
[----:B------:R-:W-:Y:S02]  /*d000*/  FFMA.FTZ R172, R61, c[0x0][0x23c], -R172 ;  /* 0x00008f003dac7a23 */ /* 0x000fe400000108ac */
[----:B------:R-:W-:Y:S02]  /*d010*/  IMAD.MOV.U32 R61, RZ, RZ, R192 ;  /* 0x000000ffff3d7224 */ /* 0x000fe400078e00c0 */
[----:B------:R-:W-:Y:S01]  /*d020*/  FFMA.FTZ R192, R46, c[0x0][0x23c], -R5 ;  /* 0x00008f002ec07a23 */ /* 0x000fe20000010805 */
[----:B------:R-:W-:Y:S01]  /*d030*/  MUFU.EX2 R188, R188 ;  /* 0x000000bc00bc7308 */ /* 0x000fe20000000800 */
[----:B------:R-:W-:Y:S02]  /*d040*/  IMAD.MOV.U32 R18, RZ, RZ, R191 ;  /* 0x000000ffff127224 */ /* 0x000fe400078e00bf */
[----:B------:R-:W-:Y:S02]  /*d050*/  FFMA.FTZ R191, R47, c[0x0][0x23c], -R5 ;  /* 0x00008f002fbf7a23 */ /* 0x000fe40000010805 */
[----:B------:R-:W-:Y:S02]  /*d060*/  FMUL.FTZ R5, R7, R117 ;  /* 0x0000007507057220 */ /* 0x000fe40000410000 */
[----:B------:R-:W-:Y:S02]  /*d070*/  IMAD.MOV.U32 R26, RZ, RZ, R214 ;  /* 0x000000ffff1a7224 */ /* 0x000fe400078e00d6 */
[----:B------:R-:W-:Y:S01]  /*d080*/  IMAD.MOV.U32 R30, RZ, RZ, R13 ;  /* 0x000000ffff1e7224 */ /* 0x000fe200078e000d */
[----:B------:R3:W-:Y:S01]  /*d090*/  MUFU.EX2 R116, R18 ;  /* 0x0000001200747308 */ /* 0x0007e20000000800 */
[----:B----4-:R-:W-:Y:S02]  /*d0a0*/  FMUL.FTZ R13, R6, R105 ;  /* 0x00000069060d7220 */ /* 0x010fe40000410000 */
[----:B------:R-:W-:Y:S02]  /*d0b0*/  IMAD.MOV.U32 R43, RZ, RZ, R29 ;  /* 0x000000ffff2b7224 */ /* 0x000fe400078e001d */
[----:B-1----:R-:W-:Y:S01]  /*d0c0*/  IMAD.MOV.U32 R27, RZ, RZ, R8 ;  /* 0x000000ffff1b7224 */ /* 0x002fe200078e0008 */
[----:B------:R-:W-:Y:S01]  /*d0d0*/  LOP3.LUT R8, R213, UR27, R210, 0x96, !PT ;  /* 0x0000001bd5087c12 */ /* 0x000fe2000f8e96d2 */
[----:B------:R-:W-:Y:S01]  /*d0e0*/  IMAD.MOV.U32 R42, RZ, RZ, R28 ;  /* 0x000000ffff2a7224 */ /* 0x000fe200078e001c */
[----:B------:R-:W-:Y:S01]  /*d0f0*/  UIADD3 UR27, UR19, 0x646e171e, URZ ;  /* 0x646e171e131b7890 */ /* 0x000fe2000fffe03f */
[----:B------:R-:W-:Y:S01]  /*d100*/  IMAD.MOV.U32 R19, RZ, RZ, R60 ;  /* 0x000000ffff137224 */ /* 0x000fe200078e003c */
[----:B------:R-:W-:Y:S01]  /*d110*/  MUFU.EX2 R191, R191 ;  /* 0x000000bf00bf7308 */ /* 0x000fe20000000800 */
[----:B------:R-:W-:Y:S04]  /*d120*/  IMAD.WIDE.U32 R148, R8, -0x326172a9, RZ ;  /* 0xcd9e8d5708947825 */ /* 0x000fe800078e00ff */
[----:B------:R-:W-:Y:S02]  /*d130*/  IMAD.MOV.U32 R22, RZ, RZ, R57 ;  /* 0x000000ffff167224 */ /* 0x000fe400078e0039 */
[----:B------:R-:W-:Y:S02]  /*d140*/  IMAD.MOV.U32 R23, RZ, RZ, R56 ;  /* 0x000000ffff177224 */ /* 0x000fe400078e0038 */
[----:B------:R-:W-:Y:S01]  /*d150*/  IMAD.MOV.U32 R34, RZ, RZ, R45 ;  /* 0x000000ffff227224 */ /* 0x000fe200078e002d */
[----:B------:R-:W-:Y:S01]  /*d160*/  MUFU.EX2 R190, R190 ;  /* 0x000000be00be7308 */ /* 0x000fe20000000800 */
[----:B------:R-:W-:Y:S02]  /*d170*/  IMAD.MOV.U32 R35, RZ, RZ, R44 ;  /* 0x000000ffff237224 */ /* 0x000fe400078e002c */
[----:B------:R-:W-:Y:S02]  /*d180*/  IMAD.MOV.U32 R38, RZ, RZ, R41 ;  /* 0x000000ffff267224 */ /* 0x000fe400078e0029 */
[----:B---3--:R-:W-:Y:S02]  /*d190*/  IMAD.MOV.U32 R18, RZ, RZ, R61 ;  /* 0x000000ffff127224 */ /* 0x008fe400078e003d */
[----:B------:R-:W-:Y:S02]  /*d1a0*/  IMAD.MOV.U32 R50, RZ, RZ, R40 ;  /* 0x000000ffff327224 */ /* 0x000fe400078e0028 */
[----:B------:R-:W-:Y:S01]  /*d1b0*/  IMAD.MOV.U32 R51, RZ, RZ, R25 ;  /* 0x000000ffff337224 */ /* 0x000fe200078e0019 */
[----:B------:R-:W-:Y:S01]  /*d1c0*/  MUFU.EX2 R189, R189 ;  /* 0x000000bd00bd7308 */ /* 0x000fe20000000800 */
[----:B------:R-:W-:Y:S02]  /*d1d0*/  IMAD.MOV.U32 R55, RZ, RZ, R24 ;  /* 0x000000ffff377224 */ /* 0x000fe400078e0018 */
        /* <DEDUP_REMOVED lines=23> */
[----:B------:R-:W-:Y:S02]  /*d350*/  IMAD.MOV.U32 R59, RZ, RZ, R39 ;  /* 0x000000ffff3b7224 */ /* 0x000fe400078e0027 */
[----:B------:R-:W-:Y:S02]  /*d360*/  IMAD.MOV.U32 R152, RZ, RZ, R23 ;  /* 0x000000ffff987224 */ /* 0x000fe400078e0017 */
        /* <DEDUP_REMOVED lines=13> */
[----:B------:R-:W-:Y:S02]  /*d440*/  FMUL.FTZ R99, R166, R99 ;  /* 0x00000063a6637220 */ /* 0x000fe40000410000 */
[----:B------:R-:W-:Y:S01]  /*d450*/  IMAD.MOV.U32 R15, RZ, RZ, R12 ;  /* 0x000000ffff0f7224 */ /* 0x000fe200078e000c */
[----:B------:R-:W-:Y:S01]  /*d460*/  MUFU.EX2 R173, R173 ;  /* 0x000000ad00ad7308 */ /* 0x000fe20000000800 */
[----:B------:R-:W-:Y:S01]  /*d470*/  FMUL.FTZ R12, R6, R104 ;  /* 0x00000068060c7220 */ /* 0x000fe20000410000 */
[----:B------:R-:W-:Y:S01]  /*d480*/  LOP3.LUT R104, R149, UR15, R42, 0x96, !PT ;  /* 0x0000000f95687c12 */ /* 0x000fe2000f8e962a */
[----:B------:R-:W-:Y:S02]  /*d490*/  IMAD.MOV.U32 R42, RZ, RZ, R66 ;  /* 0x000000ffff2a7224 */ /* 0x000fe400078e0042 */
[----:B------:R-:W-:Y:S02]  /*d4a0*/  FMUL.FTZ R66, R166, R162 ;  /* 0x000000a2a6427220 */ /* 0x000fe40000410000 */
[C---:B------:R-:W-:Y:S02]  /*d4b0*/  FMUL.FTZ R72, R6.reuse, R72 ;  /* 0x0000004806487220 */ /* 0x040fe40000410000 */
[C---:B------:R-:W-:Y:S01]  /*d4c0*/  FMUL.FTZ R73, R6.reuse, R73 ;  /* 0x0000004906497220 */ /* 0x040fe20000410000 */
[----:B------:R-:W-:Y:S01]  /*d4d0*/  MUFU.EX2 R172, R172 ;  /* 0x000000ac00ac7308 */ /* 0x000fe20000000800 */
[C---:B------:R-:W-:Y:S02]  /*d4e0*/  FMUL.FTZ R76, R6.reuse, R76 ;  /* 0x0000004c064c7220 */ /* 0x040fe40000410000 */
[----:B------:R-:W-:Y:S02]  /*d4f0*/  FMUL.FTZ R77, R6, R77 ;  /* 0x0000004d064d7220 */ /* 0x000fe40000410000 */
[----:B------:R-:W-:Y:S02]  /*d500*/  IMAD.MOV.U32 R46, RZ, RZ, R54 ;  /* 0x000000ffff2e7224 */ /* 0x000fe400078e0036 */
[C---:B------:R-:W-:Y:S02]  /*d510*/  FMUL.FTZ R54, R166.reuse, R158 ;  /* 0x0000009ea6367220 */ /* 0x040fe40000410000 */
        /* <DEDUP_REMOVED lines=14> */
[----:B------:R-:W-:Y:S02]  /*d600*/  FMUL.FTZ R18, R166, R130 ;  /* 0x00000082a6127220 */ /* 0x000fe40000410000 */
[----:B------:R-:W-:Y:S02]  /*d610*/  IMAD.MOV.U32 R154, RZ, RZ, R27 ;  /* 0x000000ffff9a7224 */ /* 0x000fe400078e001b */
[C---:B-1----:R-:W-:Y:S02]  /*d620*/  FMUL.FTZ R10, R165.reuse, R102 ;  /* 0x00000066a50a7220 */ /* 0x042fe40000410000 */
[----:B------:R-:W-:Y:S02]  /*d630*/  IMAD.MOV.U32 R150, RZ, RZ, R156 ;  /* 0x000000ffff967224 */ /* 0x000fe400078e009c */
[----:B------:R-:W-:Y:S01]  /*d640*/  IMAD.MOV.U32 R156, RZ, RZ, R26 ;  /* 0x000000ffff9c7224 */ /* 0x000fe200078e001a */
[----:B------:R-:W-:Y:S01]  /*d650*/  MUFU.EX2 R170, R170 ;  /* 0x000000aa00aa7308 */ /* 0x000fe20000000800 */
[----:B------:R-:W-:Y:S02]  /*d660*/  IMAD.MOV.U32 R113, RZ, RZ, R63 ;  /* 0x000000ffff717224 */ /* 0x000fe400078e003f */
[C---:B------:R-:W-:Y:S02]  /*d670*/  FMUL.FTZ R63, R165.reuse, R143 ;  /* 0x0000008fa53f7220 */ /* 0x040fe40000410000 */
[----:B------:R-:W-:Y:S02]  /*d680*/  IMAD.MOV.U32 R155, RZ, RZ, R42 ;  /* 0x000000ffff9b7224 */ /* 0x000fe400078e002a */
[----:B------:R-:W-:Y:S02]  /*d690*/  IMAD.MOV.U32 R158, RZ, RZ, R15 ;  /* 0x000000ffff9e7224 */ /* 0x000fe400078e000f */
[C---:B------:R-:W-:Y:S01]  /*d6a0*/  FMUL.FTZ R15, R165.reuse, R107 ;  /* 0x0000006ba50f7220 */ /* 0x040fe20000410000 */
[----:B------:R-:W-:Y:S01]  /*d6b0*/  MUFU.EX2 R143, R156 ;  /* 0x0000009c008f7308 */ /* 0x000fe20000000800 */
[C---:B------:R-:W-:Y:S02]  /*d6c0*/  FMUL.FTZ R26, R165.reuse, R110 ;  /* 0x0000006ea51a7220 */ /* 0x040fe40000410000 */
[----:B------:R-:W-:Y:S02]  /*d6d0*/  IMAD.MOV.U32 R160, RZ, RZ, R31 ;  /* 0x000000ffffa07224 */ /* 0x000fe400078e001f */
[----:B------:R-:W-:Y:S02]  /*d6e0*/  IMAD.MOV.U32 R125, RZ, RZ, R145 ;  /* 0x000000ffff7d7224 */ /* 0x000fe400078e0091 */
[----:B------:R-:W-:Y:S02]  /*d6f0*/  IMAD.MOV.U32 R145, RZ, RZ, R59 ;  /* 0x000000ffff917224 */ /* 0x000fe400078e003b */
[C---:B------:R-:W-:Y:S01]  /*d700*/  FMUL.FTZ R59, R165.reuse, R139 ;  /* 0x0000008ba53b7220 */ /* 0x040fe20000410000 */
[----:B------:R-:W-:Y:S01]  /*d710*/  MUFU.EX2 R110, R207 ;  /* 0x000000cf006e7308 */ /* 0x000fe20000000800 */
[----:B------:R-:W-:Y:S02]  /*d720*/  IMAD.MOV.U32 R146, RZ, RZ, R47 ;  /* 0x000000ffff927224 */ /* 0x000fe400078e002f */
[----:B------:R-:W-:Y:S02]  /*d730*/  FMUL.FTZ R47, R165, R127 ;  /* 0x0000007fa52f7220 */ /* 0x000fe40000410000 */
[----:B--2---:R-:W-:Y:S02]  /*d740*/  FFMA.FTZ R117, R7, R9, R14 ;  /* 0x0000000907757223 */ /* 0x004fe4000001000e */
[----:B------:R-:W2:Y:S01]  /*d750*/  LDL.LU R7, [R1+0xc0] ;  /* 0x0000c00001077983 */ /* 0x000ea20000300800 */
[----:B------:R-:W-:Y:S02]  /*d760*/  FMUL.FTZ R9, R6, R101 ;  /* 0x0000006506097220 */ /* 0x000fe40000410000 */
[----:B------:R1:W3:Y:S01]  /*d770*/  MUFU.EX2 R101, R30 ;  /* 0x0000001e00657308 */ /* 0x0002e20000000800 */
[----:B------:R-:W4:Y:S01]  /*d780*/  LDL.64 R214, [R1+0xa0] ;  /* 0x0000a00001d67983 */ /* 0x000f220000100a00 */
[----:B------:R-:W-:Y:S02]  /*d790*/  IMAD.MOV.U32 R130, RZ, RZ, R58 ;  /* 0x000000ffff827224 */ /* 0x000fe400078e003a */
[----:B------:R-:W-:Y:S02]  /*d7a0*/  IMAD.MOV.U32 R124, RZ, RZ, R152 ;  /* 0x000000ffff7c7224 */ /* 0x000fe400078e0098 */
[----:B------:R-:W-:Y:S01]  /*d7b0*/  FADD.FTZ R117, R158, R117 ;  /* 0x000000759e757221 */ /* 0x000fe20000010000 */
[----:B------:R-:W3:Y:S01]  /*d7c0*/  LDL.LU R105, [R1+0xc8] ;  /* 0x0000c80001697983 */ /* 0x000ee20000300800 */
        /* <DEDUP_REMOVED lines=9> */
[----:B------:R-:W-:Y:S02]  /*d860*/  IMAD.MOV.U32 R151, RZ, RZ, R129 ;  /* 0x000000ffff977224 */ /* 0x000fe400078e0081 */
[----:B-1----:R-:W-:Y:S02]  /*d870*/  IMAD.MOV.U32 R30, RZ, RZ, R67 ;  /* 0x000000ffff1e7224 */ /* 0x002fe400078e0043 */
[----:B------:R-:W-:Y:S02]  /*d880*/  FMUL.FTZ R67, R166, R163 ;  /* 0x000000a3a6437220 */ /* 0x000fe40000410000 */
[----:B------:R-:W-:Y:S02]  /*d890*/  IMAD.MOV.U32 R161, RZ, RZ, R30 ;  /* 0x000000ffffa17224 */ /* 0x000fe400078e001e */
[C---:B------:R-:W-:Y:S01]  /*d8a0*/  FMUL.FTZ R30, R165.reuse, R114 ;  /* 0x00000072a51e7220 */ /* 0x040fe20000410000 */
[----:B------:R-:W-:Y:S01]  /*d8b0*/  F2FP.PACK_AB R114, R200, R201 ;  /* 0x000000c9c872723e */ /* 0x000fe200000000ff */
[----:B------:R-:W-:Y:S01]  /*d8c0*/  MUFU.EX2 R125, R125 ;  /* 0x0000007d007d7308 */ /* 0x000fe20000000800 */
[----:B------:R-:W-:Y:S02]  /*d8d0*/  IMAD.MOV.U32 R120, RZ, RZ, R62 ;  /* 0x000000ffff787224 */ /* 0x000fe400078e003e */
[C---:B------:R-:W-:Y:S02]  /*d8e0*/  FMUL.FTZ R62, R165.reuse, R142 ;  /* 0x0000008ea53e7220 */ /* 0x040fe40000410000 */
[----:B------:R-:W-:Y:S02]  /*d8f0*/  IMAD.MOV.U32 R152, RZ, RZ, R46 ;  /* 0x000000ffff987224 */ /* 0x000fe400078e002e */
[C---:B------:R-:W-:Y:S02]  /*d900*/  FMUL.FTZ R46, R165.reuse, R126 ;  /* 0x0000007ea52e7220 */ /* 0x040fe40000410000 */
[C---:B------:R-:W-:Y:S01]  /*d910*/  FMUL.FTZ R74, R165.reuse, R74 ;  /* 0x0000004aa54a7220 */ /* 0x040fe20000410000 */
[----:B------:R-:W-:Y:S01]  /*d920*/  MUFU.EX2 R120, R120 ;  /* 0x0000007800787308 */ /* 0x000fe20000000800 */
[C---:B------:R-:W-:Y:S02]  /*d930*/  FMUL.FTZ R75, R165.reuse, R75 ;  /* 0x0000004ba54b7220 */ /* 0x040fe40000410000 */
[C---:B------:R-:W-:Y:S02]  /*d940*/  FMUL.FTZ R78, R165.reuse, R78 ;  /* 0x0000004ea54e7220 */ /* 0x040fe40000410000 */
[----:B------:R-:W-:Y:S05]  /*d950*/  FMUL.FTZ R79, R165, R79 ;  /* 0x0000004fa54f7220 */ /* 0x000fea0000410000 */
[----:B------:R-:W-:Y:S01]  /*d960*/  MUFU.EX2 R168, R168 ;  /* 0x000000a800a87308 */ /* 0x000fe20000000800 */
[----:B--2---:R-:W-:Y:S02]  /*d970*/  FFMA.FTZ R100, R6, R7, R27 ;  /* 0x0000000706647223 */ /* 0x004fe4000001001b */
[C---:B------:R-:W-:Y:S01]  /*d980*/  FMUL.FTZ R6, R166.reuse, R118 ;  /* 0x00000076a6067220 */ /* 0x040fe20000410000 */
[----:B----4-:R-:W-:Y:S01]  /*d990*/  LOP3.LUT R11, R43, UR26, R214, 0x96, !PT ;  /* 0x0000001a2b0b7c12 */ /* 0x010fe2000f8e96d6 */
[C---:B------:R-:W-:Y:S02]  /*d9a0*/  FMUL.FTZ R7, R166.reuse, R119 ;  /* 0x00000077a6077220 */ /* 0x040fe40000410000 */
[----:B------:R-:W-:Y:S02]  /*d9b0*/  IMAD.MOV.U32 R43, RZ, RZ, R55 ;  /* 0x000000ffff2b7224 */ /* 0x000fe400078e0037 */
[C---:B------:R-:W-:Y:S02]  /*d9c0*/  FMUL.FTZ R55, R166.reuse, R159 ;  /* 0x0000009fa6377220 */ /* 0x040fe40000410000 */
[----:B---3--:R-:W-:Y:S02]  /*d9d0*/  FFMA.FTZ R166, R166, R105, R101 ;  /* 0x00000069a6a67223 */ /* 0x008fe40000010065 */
[----:B------:R-:W2:Y:S01]  /*d9e0*/  LDL.LU R105, [R1+0xcc] ;  /* 0x0000cc0001697983 */ /* 0x000ea20000300800 */
[----:B------:R-:W-:Y:S04]  /*d9f0*/  IMAD.WIDE.U32 R108, R11, -0x2daee0ad, RZ ;  /* 0xd2511f530b6c7825 */ /* 0x000fe800078e00ff */
[----:B------:R-:W-:Y:S01]  /*da00*/  FMUL.FTZ R27, R165, R111 ;  /* 0x0000006fa51b7220 */ /* 0x000fe20000410000 */
[----:B------:R-:W-:Y:S01]  /*da10*/  LOP3.LUT R102, R109, UR28, R212, 0x96, !PT ;  /* 0x0000001c6d667c12 */ /* 0x000fe2000f8e96d4 */
[----:B------:R-:W-:Y:S02]  /*da20*/  FMUL.FTZ R11, R165, R103 ;  /* 0x00000067a50b7220 */ /* 0x000fe40000410000 */
[----:B------:R-:W-:Y:S02]  /*da30*/  IMAD.MOV.U32 R159, RZ, RZ, R14 ;  /* 0x000000ffff9f7224 */ /* 0x000fe400078e000e */
[----:B------:R-:W-:Y:S01]  /*da40*/  IMAD.WIDE.U32 R156, R102, -0x326172a9, RZ ;  /* 0xcd9e8d57669c7825 */ /* 0x000fe200078e00ff */
[----:B------:R-:W-:Y:S03]  /*da50*/  F2FP.PACK_AB R102, R161, R154 ;  /* 0x0000009aa166723e */ /* 0x000fe600000000ff */
[----:B------:R-:W-:Y:S01]  /*da60*/  IMAD.MOV.U32 R154, RZ, RZ, R160 ;  /* 0x000000ffff9a7224 */ /* 0x000fe200078e00a0 */
[----:B------:R-:W-:Y:S01]  /*da70*/  LOP3.LUT R103, R157, UR24, R148, 0x96, !PT ;  /* 0x000000189d677c12 */ /* 0x000fe2000f8e9694 */
[----:B------:R-:W-:Y:S02]  /*da80*/  FMUL.FTZ R14, R165, R106 ;  /* 0x0000006aa50e7220 */ /* 0x000fe40000410000 */
[----:B------:R-:W-:Y:S02]  /*da90*/  FADD.FTZ R100, R161, R100 ;  /* 0x00000064a1647221 */ /* 0x000fe40000010000 */
[----:B------:R-:W-:Y:S02]  /*daa0*/  IMAD.WIDE.U32 R106, R103, -0x2daee0ad, RZ ;  /* 0xd2511f53676a7825 */ /* 0x000fe400078e00ff */
[----:B------:R-:W1:Y:S02]  /*dab0*/  MUFU.EX2 R103, R155 ;  /* 0x0000009b00677308 */ /* 0x000e640000000800 */
[----:B------:R-:W-:Y:S02]  /*dac0*/  FADD.FTZ R117, R154, R117 ;  /* 0x000000759a757221 */ /* 0x000fe40000010000 */
[----:B------:R-:W-:Y:S02]  /*dad0*/  FADD.FTZ R166, R206, R166 ;  /* 0x000000a6cea67221 */ /* 0x000fe40000010000 */
[----:B------:R-:W-:Y:S02]  /*dae0*/  IMAD.MOV.U32 R129, RZ, RZ, R43 ;  /* 0x000000ffff817224 */ /* 0x000fe400078e002b */
[C---:B------:R-:W-:Y:S02]  /*daf0*/  FMUL.FTZ R43, R165.reuse, R123 ;  /* 0x0000007ba52b7220 */ /* 0x040fe40000410000 */
[----:B--2---:R-:W-:Y:S01]  /*db00*/  FFMA.FTZ R111, R165, R105, R112 ;  /* 0x00000069a56f7223 */ /* 0x004fe20000010070 */
[----:B-1----:R-:W-:Y:S01]  /*db10*/  F2FP.PACK_AB R112, R103, R112 ;  /* 0x000000706770723e */ /* 0x002fe200000000ff */
[----:B------:R-:W-:Y:S01]  /*db20*/  IMAD.WIDE.U32 R104, R104, -0x2daee0ad, RZ ;  /* 0xd2511f5368687825 */ /* 0x000fe200078e00ff */
[----:B------:R-:W-:Y:S03]  /*db30*/  F2FP.PACK_AB R165, R167, R168 ;  /* 0x000000a8a7a5723e */ /* 0x000fe600000000ff */
[----:B------:R-:W-:Y:S01]  /*db40*/  FADD.FTZ R111, R103, R111 ;  /* 0x0000006f676f7221 */ /* 0x000fe20000010000 */
[----:B------:R-:W-:Y:S02]  /*db50*/  LOP3.LUT R109, R105, UR21, R108, 0x96, !PT ;  /* 0x00000015696d7c12 */ /* 0x000fe4000f8e966c */
[----:B------:R-:W-:Y:S01]  /*db60*/  F2FP.PACK_AB R108, R158, R159 ;  /* 0x0000009f9e6c723e */ /* 0x000fe200000000ff */
[----:B------:R1:W2:Y:S01]  /*db70*/  LDL.S16 R105, [R1+0x60] ;  /* 0x0000600001697983 */ /* 0x0002a20000100600 */
[----:B------:R-:W-:Y:S01]  /*db80*/  LOP3.LUT R162, R107, UR11, R104, 0x96, !PT ;  /* 0x0000000b6ba27c12 */ /* 0x000fe2000f8e9668 */
[----:B------:R-:W-:Y:S01]  /*db90*/  IMAD.WIDE.U32 R160, R109, -0x326172a9, RZ ;  /* 0xcd9e8d576da07825 */ /* 0x000fe200078e00ff */
[----:B------:R-:W-:Y:S02]  /*dba0*/  F2FP.PACK_AB R104, R116, R154 ;  /* 0x0000009a7468723e */ /* 0x000fe400000000ff */
[----:B------:R-:W-:Y:S01]  /*dbb0*/  PRMT R107, R102, 0x7632, R107 ;  /* 0x00007632666b7816 */ /* 0x000fe2000000006b */
[----:B------:R-:W-:Y:S01]  /*dbc0*/  IMAD.WIDE.U32 R162, R162, -0x326172a9, RZ ;  /* 0xcd9e8d57a2a27825 */ /* 0x000fe200078e00ff */
[----:B------:R-:W-:Y:S03]  /*dbd0*/  LOP3.LUT R156, R161, UR20, R156, 0x96, !PT ;  /* 0x00000014a19c7c12 */ /* 0x000fe6000f8e969c */
[----:B------:R-:W-:Y:S01]  /*dbe0*/  IMAD.MOV.U32 R158, RZ, RZ, c[0x0][0x228] ;  /* 0x00008a00ff9e7624 */ /* 0x000fe200078e00ff */
[----:B------:R-:W-:Y:S01]  /*dbf0*/  LOP3.LUT R160, R163, UR8, R160, 0x96, !PT ;  /* 0x00000008a3a07c12 */ /* 0x000fe2000f8e96a0 */
[----:B------:R-:W-:Y:S04]  /*dc00*/  IMAD.WIDE.U32 R156, R156, -0x2daee0ad, RZ ;  /* 0xd2511f539c9c7825 */ /* 0x000fe800078e00ff */
[----:B------:R-:W-:Y:S01]  /*dc10*/  IMAD.WIDE.U32 R160, R160, -0x2daee0ad, RZ ;  /* 0xd2511f53a0a07825 */ /* 0x000fe200078e00ff */
[----:B------:R-:W-:Y:S02]  /*dc20*/  LOP3.LUT R207, R157, UR5, R106, 0x96, !PT ;  /* 0x000000059dcf7c12 */ /* 0x000fe4000f8e966a */
[----:B------:R-:W-:Y:S01]  /*dc30*/  F2FP.PACK_AB R106, R206, R101 ;  /* 0x00000065ce6a723e */ /* 0x000fe200000000ff */
[----:B------:R-:W-:Y:S01]  /*dc40*/  IMAD.SHL.U32 R158, R158, 0x8, RZ ;  /* 0x000000089e9e7824 */ /* 0x000fe200078e00ff */
[----:B------:R-:W-:Y:S01]  /*dc50*/  PRMT R101, R108, 0x7632, R101 ;  /* 0x000076326c657816 */ /* 0x000fe20000000065 */
[----:B------:R-:W-:Y:S04]  /*dc60*/  IMAD.WIDE.U32 R206, R207, -0x326172a9, RZ ;  /* 0xcd9e8d57cfce7825 */ /* 0x000fe800078e00ff */
[----:B------:R-:W-:Y:S01]  /*dc70*/  FADD.FTZ R116, R116, R117 ;  /* 0x0000007574747221 */ /* 0x000fe20000010000 */
[----:B------:R-:W-:Y:S04]  /*dc80*/  LOP3.LUT R109, R207, UR14, R162, 0x96, !PT ;  /* 0x0000000ecf6d7c12 */ /* 0x000fe8000f8e96a2 */
[----:B------:R-:W-:Y:S04]  /*dc90*/  LOP3.LUT R103, R109, 0xff, RZ, 0xc0, !PT ;  /* 0x000000ff6d677812 */ /* 0x000fe800078ec0ff */
[----:B------:R-:W-:Y:S02]  /*dca0*/  ISETP.LE.U32.AND P0, PT, R103, UR12, PT ;  /* 0x0000000c67007c0c */ /* 0x000fe4000bf03070 */
[----:B------:R-:W-:Y:S01]  /*dcb0*/  PRMT R103, R106, 0x7632, R103 ;  /* 0x000076326a677816 */ /* 0x000fe20000000067 */
[----:B--2---:R-:W-:Y:S05]  /*dcc0*/  @!P3 HADD2 R105, -R108.H0_H0, -RZ.H0_H0 ;  /* 0xa00000ff6c69b230 */ /* 0x004fea0000000900 */
[----:B------:R-:W-:Y:S01]  /*dcd0*/  PRMT R127, R105, 0x7610, R127 ;  /* 0x00007610697f7816 */ /* 0x000fe2000000007f */
[----:B------:R2:W-:Y:S04]  /*dce0*/  @!P3 STL.S16 [R1+0x60], R105 ;  /* 0x000060690100b387 */ /* 0x0005e80000100600 */
[----:B------:R1:W3:Y:S04]  /*dcf0*/  LDL.S16 R155, [R1+0x5c] ;  /* 0x00005c00019b7983 */ /* 0x0002e80000100600 */
[----:B------:R1:W4:Y:S04]  /*dd00*/  LDL.S16 R154, [R1+0x48] ;  /* 0x00004800019a7983 */ /* 0x0003280000100600 */
[----:B------:R1:W4:Y:S01]  /*dd10*/  LDL.S16 R139, [R1+0x58] ;  /* 0x00005800018b7983 */ /* 0x0003220000100600 */
[----:B--2---:R-:W-:Y:S01]  /*dd20*/  FADD.FTZ R105, R143, R100 ;  /* 0x000000648f697221 */ /* 0x004fe20000010000 */
[----:B------:R-:W-:Y:S02]  /*dd30*/  PRMT R100, R108, 0x5410, R101 ;  /* 0x000054106c647816 */ /* 0x000fe40000000065 */
[----:B------:R-:W-:Y:S02]  /*dd40*/  @!P3 PRMT R108, R127, 0x5410, RZ ;  /* 0x000054107f6cb816 */ /* 0x000fe400000000ff */
[C---:B------:R-:W-:Y:S01]  /*dd50*/  F2FP.PACK_AB R143, R110.reuse, R143 ;  /* 0x0000008f6e8f723e */ /* 0x040fe200000000ff */
[----:B------:R1:W2:Y:S01]  /*dd60*/  LDL.S16 R127, [R1+0x54] ;  /* 0x00005400017f7983 */ /* 0x0002a20000100600 */
[----:B------:R-:W-:Y:S02]  /*dd70*/  FADD.FTZ R110, R110, R105 ;  /* 0x000000696e6e7221 */ /* 0x000fe40000010000 */
[----:B------:R-:W-:Y:S01]  /*dd80*/  FADD.FTZ R105, R201, R166 ;  /* 0x000000a6c9697221 */ /* 0x000fe20000010000 */
[----:B------:R1:W-:Y:S01]  /*dd90*/  STG.E.U16 [R202.64], R108 ;  /* 0x0000006cca007986 */ /* 0x0003e2000c101510 */
[----:B------:R-:W-:Y:S02]  /*dda0*/  FADD.FTZ R110, R125, R110 ;  /* 0x0000006e7d6e7221 */ /* 0x000fe40000010000 */
[----:B------:R-:W-:Y:S01]  /*ddb0*/  FADD.FTZ R105, R200, R105 ;  /* 0x00000069c8697221 */ /* 0x000fe20000010000 */
[----:B-1----:R-:W-:Y:S01]  /*ddc0*/  PRMT R108, R102, 0x5410, R107 ;  /* 0x00005410666c7816 */ /* 0x002fe2000000006b */
[----:B---3--:R-:W-:Y:S02]  /*ddd0*/  @!P6 HADD2 R155, -R101.H0_H0, -RZ.H0_H0 ;  /* 0xa00000ff659be230 */ /* 0x008fe40000000900 */
[----:B----4-:R-:W-:Y:S03]  /*dde0*/  @!P0 HADD2 R154, -R102.H0_H0, -RZ.H0_H0 ;  /* 0xa00000ff669a8230 */ /* 0x010fe60000000900 */
[----:B------:R-:W-:Y:S01]  /*ddf0*/  PRMT R119, R155, 0x7610, R119 ;  /* 0x000076109b777816 */ /* 0x000fe20000000077 */
[----:B------:R-:W-:Y:S01]  /*de00*/  @!P6 STL.S16 [R1+0x5c], R155 ;  /* 0x00005c9b0100e387 */ /* 0x000fe20000100600 */
[----:B------:R-:W-:Y:S02]  /*de10*/  @!P5 HADD2 R139, -R106.H0_H0, -RZ.H0_H0 ;  /* 0xa00000ff6a8bd230 */ /* 0x000fe40000000900 */
[----:B------:R-:W-:Y:S01]  /*de20*/  @!P6 PRMT R101, R119, 0x5410, RZ ;  /* 0x000054107765e816 */ /* 0x000fe200000000ff */
[----:B------:R1:W-:Y:S01]  /*de30*/  @!P0 STL.S16 [R1+0x48], R154 ;  /* 0x0000489a01008387 */ /* 0x0003e20000100600 */
[----:B------:R-:W-:Y:S02]  /*de40*/  PRMT R115, R154, 0x7610, R115 ;  /* 0x000076109a737816 */ /* 0x000fe40000000073 */
[----:B------:R-:W-:Y:S01]  /*de50*/  PRMT R118, R139, 0x7610, R118 ;  /* 0x000076108b767816 */ /* 0x000fe20000000076 */
[----:B------:R3:W-:Y:S01]  /*de60*/  STG.E.U16 [R202.64+0x2], R101 ;  /* 0x00000265ca007986 */ /* 0x0007e2000c101510 */
[----:B------:R-:W-:Y:S02]  /*de70*/  @!P0 PRMT R102, R115, 0x5410, RZ ;  /* 0x0000541073668816 */ /* 0x000fe400000000ff */
[----:B------:R-:W-:Y:S01]  /*de80*/  LOP3.LUT R115, R109, 0xffff, RZ, 0xc0, !PT ;  /* 0x0000ffff6d737812 */ /* 0x000fe200078ec0ff */
[----:B------:R4:W-:Y:S03]  /*de90*/  @!P5 STL.S16 [R1+0x58], R139 ;  /* 0x0000588b0100d387 */ /* 0x0009e60000100600 */
[----:B------:R-:W-:Y:S01]  /*dea0*/  SHF.R.U32.HI R115, RZ, 0x8, R115 ;  /* 0x00000008ff737819 */ /* 0x000fe20000011673 */
[----:B--2---:R-:W-:Y:S05]  /*deb0*/  @!P4 HADD2 R127, -R103.H0_H0, -RZ.H0_H0 ;  /* 0xa00000ff677fc230 */ /* 0x004fea0000000900 */
[----:B------:R-:W-:Y:S01]  /*dec0*/  PRMT R138, R127, 0x7610, R138 ;  /* 0x000076107f8a7816 */ /* 0x000fe2000000008a */
[----:B------:R4:W-:Y:S01]  /*ded0*/  @!P4 STL.S16 [R1+0x54], R127 ;  /* 0x0000547f0100c387 */ /* 0x0009e20000100600 */
[----:B-1----:R-:W-:Y:S03]  /*dee0*/  IMAD.MOV.U32 R154, RZ, RZ, R151 ;  /* 0x000000ffff9a7224 */ /* 0x002fe600078e0097 */
[----:B------:R1:W2:Y:S01]  /*def0*/  LDL.S16 R155, [R1+0x44] ;  /* 0x00004400019b7983 */ /* 0x0002a20000100600 */
[----:B------:R-:W-:Y:S01]  /*df00*/  IMAD.MOV.U32 R151, RZ, RZ, R113 ;  /* 0x000000ffff977224 */ /* 0x000fe200078e0071 */
[----:B------:R-:W-:Y:S02]  /*df10*/  LOP3.LUT R113, R176, 0xffff, RZ, 0xc0, !PT ;  /* 0x0000ffffb0717812 */ /* 0x000fe400078ec0ff */
[----:B---3--:R-:W-:Y:S02]  /*df20*/  PRMT R101, R106, 0x5410, R103 ;  /* 0x000054106a657816 */ /* 0x008fe40000000067 */
[----:B------:R-:W-:Y:S01]  /*df30*/  @!P4 PRMT R103, R138, 0x5410, RZ ;  /* 0x000054108a67c816 */ /* 0x000fe200000000ff */
[----:B----4-:R1:W3:Y:S01]  /*df40*/  LDL.S16 R139, [R1+0x4c] ;  /* 0x00004c00018b7983 */ /* 0x0102e20000100600 */
[----:B------:R-:W-:Y:S02]  /*df50*/  @!P5 PRMT R106, R118, 0x5410, RZ ;  /* 0x00005410766ad816 */ /* 0x000fe400000000ff */
[----:B------:R-:W-:Y:S01]  /*df60*/  SHF.R.U32.HI R113, RZ, 0x8, R113 ;  /* 0x00000008ff717819 */ /* 0x000fe20000011671 */
[----:B------:R1:W4:Y:S03]  /*df70*/  LDL.S16 R138, [R1+0x50] ;  /* 0x00005000018a7983 */ /* 0x0003260000100600 */
[----:B------:R-:W-:Y:S01]  /*df80*/  LOP3.LUT R113, R113, 0xffff, RZ, 0xc0, !PT ;  /* 0x0000ffff71717812 */ /* 0x000fe200078ec0ff */
[----:B------:R1:W-:Y:S03]  /*df90*/  STG.E.U16 [R196.64], R106 ;  /* 0x0000006ac4007986 */ /* 0x0003e6000c101510 */
[----:B------:R-:W-:Y:S01]  /*dfa0*/  ISETP.LE.U32.AND P0, PT, R113, UR12, PT ;  /* 0x0000000c71007c0c */ /* 0x000fe2000bf03070 */
[----:B------:R1:W-:Y:S01]  /*dfb0*/  STG.E.U16 [R196.64+0x2], R103 ;  /* 0x00000267c4007986 */ /* 0x0003e2000c101510 */
[----:B------:R-:W-:Y:S02]  /*dfc0*/  FADD.FTZ R113, R145, R111 ;  /* 0x0000006f91717221 */ /* 0x000fe40000010000 */
[----:B------:R-:W-:Y:S04]  /*dfd0*/  IMAD.MOV.U32 R127, RZ, RZ, c[0x0][0x228] ;  /* 0x00008a00ff7f7624 */ /* 0x000fe800078e00ff */
[----:B------:R-:W-:Y:S05]  /*dfe0*/  IMAD.WIDE R118, R127, 0x70, R196 ;  /* 0x000000707f767825 */ /* 0x000fea00078e02c4 */
[----:B------:R1:W-:Y:S02]  /*dff0*/  STG.E.U16 [R118.64], R102 ;  /* 0x0000006676007986 */ /* 0x0003e4000c101510 */
[----:B-1----:R-:W-:Y:S02]  /*e000*/  LOP3.LUT R106, R115, 0xffff, RZ, 0xc0, !PT ;  /* 0x0000ffff736a7812 */ /* 0x002fe400078ec0ff */
[----:B------:R-:W-:Y:S02]  /*e010*/  LOP3.LUT R115, R176, 0xff, RZ, 0xc0, !PT ;  /* 0x000000ffb0737812 */ /* 0x000fe400078ec0ff */
[----:B------:R-:W-:Y:S02]  /*e020*/  ISETP.LE.U32.AND P1, PT, R106, UR12, PT ;  /* 0x0000000c6a007c0c */ /* 0x000fe4000bf23070 */
[----:B------:R-:W-:Y:S01]  /*e030*/  ISETP.LE.U32.AND P6, PT, R115, UR12, PT ;  /* 0x0000000c73007c0c */ /* 0x000fe2000bfc3070 */
[----:B------:R-:W1:Y:S01]  /*e040*/  MUFU.EX2 R106, R230 ;  /* 0x000000e6006a7308 */ /* 0x000e620000000800 */
[----:B------:R-:W-:Y:S02]  /*e050*/  PRMT R103, R104, 0x7632, R103 ;  /* 0x0000763268677816 */ /* 0x000fe40000000067 */
[----:B------:R-:W-:Y:S01]  /*e060*/  SHF.R.U32.HI R102, RZ, 0x18, R176 ;  /* 0x00000018ff667819 */ /* 0x000fe200000116b0 */
[----:B------:R-:W-:Y:S03]  /*e070*/  IMAD R119, R127, 0x48, RZ ;  /* 0x000000487f777824 */ /* 0x000fe600078e02ff */
[----:B------:R-:W-:Y:S02]  /*e080*/  ISETP.LE.U32.AND P5, PT, R102, UR12, PT ;  /* 0x0000000c66007c0c */ /* 0x000fe4000bfa3070 */
[----:B------:R-:W-:Y:S02]  /*e090*/  SHF.R.U32.HI R102, RZ, 0x18, R109 ;  /* 0x00000018ff667819 */ /* 0x000fe4000001166d */
[C---:B-1----:R-:W-:Y:S01]  /*e0a0*/  F2FP.PACK_AB R145, R106.reuse, R145 ;  /* 0x000000916a91723e */ /* 0x042fe200000000ff */
[----:B------:R-:W-:Y:S01]  /*e0b0*/  FADD.FTZ R106, R106, R113 ;  /* 0x000000716a6a7221 */ /* 0x000fe20000010000 */
[----:B--2---:R-:W-:Y:S05]  /*e0c0*/  @!P1 HADD2 R155, -R107.H0_H0, -RZ.H0_H0 ;  /* 0xa00000ff6b9b9230 */ /* 0x004fea0000000900 */
[----:B------:R-:W-:Y:S01]  /*e0d0*/  PRMT R118, R155, 0x7610, R118 ;  /* 0x000076109b767816 */ /* 0x000fe20000000076 */
[----:B------:R1:W-:Y:S01]  /*e0e0*/  @!P1 STL.S16 [R1+0x44], R155 ;  /* 0x0000449b01009387 */ /* 0x0003e20000100600 */
[----:B---3--:R-:W-:Y:S02]  /*e0f0*/  @!P0 HADD2 R139, -R103.H0_H0, -RZ.H0_H0 ;  /* 0xa00000ff678b8230 */ /* 0x008fe40000000900 */
[----:B------:R-:W-:Y:S01]  /*e100*/  @!P1 PRMT R107, R118, 0x5410, RZ ;  /* 0x00005410766b9816 */ /* 0x000fe200000000ff */
[----:B----4-:R-:W-:Y:S02]  /*e110*/  @!P6 HADD2 R138, -R104.H0_H0, -RZ.H0_H0 ;  /* 0xa00000ff688ae230 */ /* 0x010fe40000000900 */
[----:B------:R-:W-:Y:S03]  /*e120*/  PRMT R115, R139, 0x7610, R115 ;  /* 0x000076108b737816 */ /* 0x000fe60000000073 */
[----:B------:R-:W-:Y:S01]  /*e130*/  PRMT R117, R138, 0x7610, R117 ;  /* 0x000076108a757816 */ /* 0x000fe20000000075 */
[----:B------:R2:W-:Y:S04]  /*e140*/  @!P6 STL.S16 [R1+0x50], R138 ;  /* 0x0000508a0100e387 */ /* 0x0005e80000100600 */
[----:B------:R3:W-:Y:S04]  /*e150*/  @!P0 STL.S16 [R1+0x4c], R139 ;  /* 0x00004c8b01008387 */ /* 0x0007e80000100600 */
[----:B------:R4:W4:Y:S04]  /*e160*/  LDL.LU R230, [R1+0x12c] ;  /* 0x00012c0001e67983 */ /* 0x0009280000300800 */
[----:B------:R4:W4:Y:S01]  /*e170*/  LDL.S16 R127, [R1+0x40] ;  /* 0x00004000017f7983 */ /* 0x0009220000100600 */
[----:B-1----:R-:W-:Y:S04]  /*e180*/  IMAD.MOV.U32 R155, RZ, RZ, c[0x0][0x228] ;  /* 0x00008a00ff9b7624 */ /* 0x002fe800078e00ff */
[----:B--2---:R-:W-:Y:S02]  /*e190*/  IMAD R138, R155, 0x38, R158 ;  /* 0x000000389b8a7824 */ /* 0x004fe400078e029e */
[----:B------:R-:W-:Y:S02]  /*e1a0*/  IMAD.MOV.U32 R155, RZ, RZ, R154 ;  /* 0x000000ffff9b7224 */ /* 0x000fe400078e009a */
[----:B------:R-:W-:Y:S01]  /*e1b0*/  IMAD.MOV.U32 R154, RZ, RZ, R151 ;  /* 0x000000ffff9a7224 */ /* 0x000fe200078e0097 */
[----:B------:R-:W-:Y:S01]  /*e1c0*/  IADD3 R138, R138, 0x1, RZ ;  /* 0x000000018a8a7810 */ /* 0x000fe20007ffe0ff */
[----:B------:R-:W-:Y:S01]  /*e1d0*/  IMAD.MOV.U32 R151, RZ, RZ, R150 ;  /* 0x000000ffff977224 */ /* 0x000fe200078e0096 */
[----:B---3--:R1:W-:Y:S01]  /*e1e0*/  MUFU.EX2 R139, R229 ;  /* 0x000000e5008b7308 */ /* 0x0083e20000000800 */
[----:B------:R-:W-:Y:S01]  /*e1f0*/  IMAD.MOV.U32 R150, RZ, RZ, R129 ;  /* 0x000000ffff967224 */ /* 0x000fe200078e0081 */
[CC--:B------:R-:W-:Y:S01]  /*e200*/  LEA R200, P4, R138.reuse, R202.reuse, 0x1 ;  /* 0x000000ca8ac87211 */ /* 0x0c0fe200078808ff */
[----:B------:R-:W-:Y:S03]  /*e210*/  IMAD.WIDE.U32 R158, R225, -0x2daee0ad, RZ ;  /* 0xd2511f53e19e7825 */ /* 0x000fe600078e00ff */
[----:B------:R-:W-:Y:S02]  /*e220*/  LEA.HI.X.SX32 R201, R138, R203, 0x1, P4 ;  /* 0x000000cb8ac97211 */ /* 0x000fe400020f0eff */
[----:B------:R-:W-:Y:S02]  /*e230*/  ISETP.LE.U32.AND P4, PT, R102, UR12, PT ;  /* 0x0000000c66007c0c */ /* 0x000fe4000bf83070 */
[----:B------:R-:W-:Y:S01]  /*e240*/  SHF.R.U32.HI R102, RZ, 0x10, R109 ;  /* 0x00000010ff667819 */ /* 0x000fe2000001166d */
[----:B------:R-:W2:Y:S01]  /*e250*/  MUFU.EX2 R129, R199 ;  /* 0x000000c700817308 */ /* 0x000ea20000000800 */
[----:B------:R3:W-:Y:S02]  /*e260*/  STG.E.U16 [R200.64], R107 ;  /* 0x0000006bc8007986 */ /* 0x0007e4000c101510 */
[----:B------:R-:W-:Y:S04]  /*e270*/  LOP3.LUT R102, R102, 0xff, RZ, 0xc0, !PT ;  /* 0x000000ff66667812 */ /* 0x000fe800078ec0ff */
[----:B------:R-:W-:Y:S02]  /*e280*/  ISETP.LE.U32.AND P1, PT, R102, UR12, PT ;  /* 0x0000000c66007c0c */ /* 0x000fe4000bf23070 */
[----:B------:R-:W-:Y:S01]  /*e290*/  PRMT R102, R104, 0x5410, R103 ;  /* 0x0000541068667816 */ /* 0x000fe20000000067 */
[----:B------:R-:W-:Y:S01]  /*e2a0*/  MUFU.EX2 R118, R151 ;  /* 0x0000009700767308 */ /* 0x000fe20000000800 */
[----:B------:R-:W-:Y:S02]  /*e2b0*/  @!P6 PRMT R104, R117, 0x5410, RZ ;  /* 0x000054107568e816 */ /* 0x000fe400000000ff */
[----:B------:R-:W-:Y:S01]  /*e2c0*/  @!P0 PRMT R103, R115, 0x5410, RZ ;  /* 0x0000541073678816 */ /* 0x000fe200000000ff */
[----:B-1----:R1:W4:Y:S06]  /*e2d0*/  LDL.LU R229, [R1+0x128] ;  /* 0x0001280001e57983 */ /* 0x00232c0000300800 */
[----:B------:R-:W1:Y:S01]  /*e2e0*/  MUFU.EX2 R117, R155 ;  /* 0x0000009b00757308 */ /* 0x000e620000000800 */
[----:B--2---:R-:W-:Y:S01]  /*e2f0*/  FADD.FTZ R111, R129, R116 ;  /* 0x00000074816f7221 */ /* 0x004fe20000010000 */
[C---:B------:R-:W-:Y:S02]  /*e300*/  F2FP.PACK_AB R129, R198.reuse, R129 ;  /* 0x00000081c681723e */ /* 0x040fe400000000ff */
[----:B---3--:R-:W-:Y:S01]  /*e310*/  SHF.R.U32.HI R107, RZ, 0x18, R206 ;  /* 0x00000018ff6b7819 */ /* 0x008fe200000116ce */
[----:B------:R-:W-:Y:S01]  /*e320*/  FADD.FTZ R111, R198, R111 ;  /* 0x0000006fc66f7221 */ /* 0x000fe20000010000 */
[C---:B------:R-:W-:Y:S04]  /*e330*/  LEA R198, P2, R119.reuse, R202, 0x1 ;  /* 0x000000ca77c67211 */ /* 0x040fe800078408ff */
[----:B------:R2:W-:Y:S01]  /*e340*/  MUFU.EX2 R109, R227 ;  /* 0x000000e3006d7308 */ /* 0x0005e20000000800 */
[----:B------:R-:W-:Y:S02]  /*e350*/  LEA.HI.X.SX32 R199, R119, R203, 0x1, P2 ;  /* 0x000000cb77c77211 */ /* 0x000fe400010f0eff */
[----:B------:R3:W3:Y:S07]  /*e360*/  LDL.S16 R119, [R1+0x3c] ;  /* 0x00003c0001777983 */ /* 0x0006ee0000100600 */
[----:B------:R2:W-:Y:S01]  /*e370*/  MUFU.EX2 R115, R226 ;  /* 0x000000e200737308 */ /* 0x0005e20000000800 */
[C---:B-1----:R-:W-:Y:S01]  /*e380*/  F2FP.PACK_AB R125, R117.reuse, R125 ;  /* 0x0000007d757d723e */ /* 0x042fe200000000ff */
[----:B------:R-:W-:Y:S01]  /*e390*/  FADD.FTZ R117, R117, R110 ;  /* 0x0000006e75757221 */ /* 0x000fe20000010000 */
[----:B------:R-:W-:Y:S04]  /*e3a0*/  LOP3.LUT R110, R206, 0xff, RZ, 0xc0, !PT ;  /* 0x000000ffce6e7812 */ /* 0x000fe800078ec0ff */
[----:B------:R-:W-:Y:S03]  /*e3b0*/  ISETP.LE.U32.AND P0, PT, R110, UR12, PT ;  /* 0x0000000c6e007c0c */ /* 0x000fe6000bf03070 */
[----:B------:R-:W1:Y:S01]  /*e3c0*/  MUFU.EX2 R113, R150 ;  /* 0x0000009600717308 */ /* 0x000e620000000800 */
[----:B------:R-:W-:Y:S01]  /*e3d0*/  FADD.FTZ R110, R118, R105 ;  /* 0x00000069766e7221 */ /* 0x000fe20000010000 */
[----:B------:R-:W-:Y:S01]  /*e3e0*/  LOP3.LUT R105, R206, 0xffff, RZ, 0xc0, !PT ;  /* 0x0000ffffce697812 */ /* 0x000fe200078ec0ff */
[----:B--2---:R2:W2:Y:S03]  /*e3f0*/  LDL.LU R227, [R1+0x124] ;  /* 0x0001240001e37983 */ /* 0x0044a60000300800 */
[----:B------:R-:W-:Y:S04]  /*e400*/  SHF.R.U32.HI R105, RZ, 0x8, R105 ;  /* 0x00000008ff697819 */ /* 0x000fe80000011669 */
[----:B------:R-:W1:Y:S01]  /*e410*/  MUFU.EX2 R116, R154 ;  /* 0x0000009a00747308 */ /* 0x000e620000000800 */
[----:B------:R2:W2:Y:S01]  /*e420*/  LDL.LU R226, [R1+0x120] ;  /* 0x0001200001e27983 */ /* 0x0004a20000300800 */
[----:B-1----:R-:W-:Y:S01]  /*e430*/  F2FP.PACK_AB R141, R113, R118 ;  /* 0x00000076718d723e */ /* 0x002fe200000000ff */
[----:B------:R-:W-:Y:S01]  /*e440*/  IMAD.MOV.U32 R150, RZ, RZ, R130 ;  /* 0x000000ffff967224 */ /* 0x000fe200078e0082 */
[----:B------:R-:W-:Y:S01]  /*e450*/  LOP3.LUT R118, R105, 0xffff, RZ, 0xc0, !PT ;  /* 0x0000ffff69767812 */ /* 0x000fe200078ec0ff */
[----:B------:R-:W-:Y:S05]  /*e460*/  FADD.FTZ R113, R113, R110 ;  /* 0x0000006e71717221 */ /* 0x000fea0000010000 */
[----:B------:R-:W1:Y:S01]  /*e470*/  MUFU.EX2 R105, R124 ;  /* 0x0000007c00697308 */ /* 0x000e620000000800 */
[--C-:B------:R-:W-:Y:S01]  /*e480*/  FADD.FTZ R110, R139, R106.reuse ;  /* 0x0000006a8b6e7221 */ /* 0x100fe20000010000 */
[----:B------:R-:W-:Y:S02]  /*e490*/  PRMT R106, R143, 0x7632, R106 ;  /* 0x000076328f6a7816 */ /* 0x000fe4000000006a */
[C---:B------:R-:W-:Y:S01]  /*e4a0*/  F2FP.PACK_AB R139, R109.reuse, R139 ;  /* 0x0000008b6d8b723e */ /* 0x040fe200000000ff */
[----:B------:R-:W-:Y:S01]  /*e4b0*/  FADD.FTZ R109, R109, R110 ;  /* 0x0000006e6d6d7221 */ /* 0x000fe20000010000 */
[----:B------:R-:W-:Y:S02]  /*e4c0*/  PRMT R110, R143, 0x5410, R106 ;  /* 0x000054108f6e7816 */ /* 0x000fe4000000006a */
[----:B------:R-:W-:Y:S02]  /*e4d0*/  F2FP.PACK_AB R137, R115, R116 ;  /* 0x000000747389723e */ /* 0x000fe400000000ff */
[----:B------:R-:W-:Y:S05]  /*e4e0*/  LOP3.LUT R154, R211, UR29, RZ, 0x3c, !PT ;  /* 0x0000001dd39a7c12 */ /* 0x000fea000f8e3cff */
[----:B------:R-:W-:Y:S01]  /*e4f0*/  IMAD.WIDE.U32 R154, R154, -0x326172a9, RZ ;  /* 0xcd9e8d579a9a7825 */ /* 0x000fe200078e00ff */
[----:B-1----:R-:W-:Y:S01]  /*e500*/  F2FP.PACK_AB R123, R105, R120 ;  /* 0x00000078697b723e */ /* 0x002fe200000000ff */
[----:B----4-:R-:W-:Y:S05]  /*e510*/  @!P0 HADD2 R127, -R143.H0_H0, -RZ.H0_H0 ;  /* 0xa00000ff8f7f8230 */ /* 0x010fea0000000900 */
[----:B------:R-:W-:Y:S01]  /*e520*/  PRMT R122, R127, 0x7610, R122 ;  /* 0x000076107f7a7816 */ /* 0x000fe2000000007a */
[----:B------:R1:W-:Y:S03]  /*e530*/  @!P0 STL.S16 [R1+0x40], R127 ;  /* 0x0000407f01008387 */ /* 0x0003e60000100600 */
[----:B------:R-:W-:Y:S01]  /*e540*/  @!P0 PRMT R143, R122, 0x5410, RZ ;  /* 0x000054107a8f8816 */ /* 0x000fe200000000ff */
[----:B------:R-:W-:Y:S01]  /*e550*/  FADD.FTZ R122, R116, R111 ;  /* 0x0000006f747a7221 */ /* 0x000fe20000010000 */
[----:B------:R-:W-:Y:S01]  /*e560*/  ISETP.LE.U32.AND P0, PT, R118, UR12, PT ;  /* 0x0000000c76007c0c */ /* 0x000fe2000bf03070 */
[----:B------:R-:W-:Y:S01]  /*e570*/  FADD.FTZ R116, R120, R117 ;  /* 0x0000007578747221 */ /* 0x000fe20000010000 */
[C-C-:B------:R-:W-:Y:S01]  /*e580*/  LOP3.LUT R111, R159.reuse, UR27, R174.reuse, 0x96, !PT ;  /* 0x0000001b9f6f7c12 */ /* 0x140fe2000f8e96ae */
[----:B------:R4:W1:Y:S01]  /*e590*/  MUFU.EX2 R118, R228 ;  /* 0x000000e400767308 */ /* 0x0008620000000800 */
[----:B------:R-:W-:Y:S01]  /*e5a0*/  LOP3.LUT R174, R159, UR27, R174, 0x96, !PT ;  /* 0x0000001b9fae7c12 */ /* 0x000fe2000f8e96ae */
[----:B------:R-:W-:Y:S01]  /*e5b0*/  FADD.FTZ R117, R105, R116 ;  /* 0x0000007469757221 */ /* 0x000fe20000010000 */
[----:B------:R-:W-:Y:S01]  /*e5c0*/  LOP3.LUT R105, R111, 0xff, RZ, 0xc0, !PT ;  /* 0x000000ff6f697812 */ /* 0x000fe200078ec0ff */
[----:B------:R-:W-:Y:S01]  /*e5d0*/  FADD.FTZ R115, R115, R122 ;  /* 0x0000007a73737221 */ /* 0x000fe20000010000 */
[----:B------:R-:W-:Y:S02]  /*e5e0*/  PRMT R116, R129, 0x7632, R116 ;  /* 0x0000763281747816 */ /* 0x000fe40000000074 */
[----:B------:R-:W-:Y:S02]  /*e5f0*/  ISETP.LE.U32.AND P6, PT, R105, UR12, PT ;  /* 0x0000000c69007c0c */ /* 0x000fe4000bfc3070 */
[----:B------:R-:W-:Y:S01]  /*e600*/  PRMT R105, R112, 0x7632, R105 ;  /* 0x0000763270697816 */ /* 0x000fe20000000069 */
[----:B----4-:R4:W2:Y:S01]  /*e610*/  LDL.LU R228, [R1+0x11c] ;  /* 0x00011c0001e47983 */ /* 0x0108a20000300800 */
[----:B-1----:R-:W-:Y:S02]  /*e620*/  FADD.FTZ R120, R118, R113 ;  /* 0x0000007176787221 */ /* 0x002fe40000010000 */
[----:B------:R-:W-:Y:S01]  /*e630*/  MUFU.EX2 R113, R221 ;  /* 0x000000dd00717308 */ /* 0x000fe20000000800 */
[----:B---3--:R-:W-:Y:S05]  /*e640*/  @!P0 HADD2 R119, -R106.H0_H0, -RZ.H0_H0 ;  /* 0xa00000ff6a778230 */ /* 0x008fea0000000900 */
[----:B------:R-:W-:Y:S01]  /*e650*/  PRMT R142, R119, 0x7610, R142 ;  /* 0x00007610778e7816 */ /* 0x000fe2000000008e */
[----:B------:R1:W-:Y:S03]  /*e660*/  @!P0 STL.S16 [R1+0x3c], R119 ;  /* 0x00003c7701008387 */ /* 0x0003e60000100600 */
[----:B------:R-:W-:Y:S01]  /*e670*/  @!P0 PRMT R106, R142, 0x5410, RZ ;  /* 0x000054108e6a8816 */ /* 0x000fe200000000ff */
[----:B------:R4:W3:Y:S01]  /*e680*/  LDL.LU R225, [R1+0x118] ;  /* 0x0001180001e17983 */ /* 0x0008e20000300800 */
[----:B------:R-:W-:Y:S02]  /*e690*/  ISETP.LE.U32.AND P0, PT, R107, UR12, PT ;  /* 0x0000000c6b007c0c */ /* 0x000fe4000bf03070 */
[----:B------:R-:W-:Y:S01]  /*e6a0*/  SHF.R.U32.HI R107, RZ, 0x10, R176 ;  /* 0x00000010ff6b7819 */ /* 0x000fe200000116b0 */
[----:B------:R4:W2:Y:S03]  /*e6b0*/  LDL.S16 R138, [R1+0x38] ;  /* 0x00003800018a7983 */ /* 0x0008a60000100600 */
[----:B------:R-:W-:Y:S01]  /*e6c0*/  LOP3.LUT R107, R107, 0xff, RZ, 0xc0, !PT ;  /* 0x000000ff6b6b7812 */ /* 0x000fe200078ec0ff */
[----:B------:R4:W3:Y:S04]  /*e6d0*/  LDL.S16 R127, [R1+0x34] ;  /* 0x00003400017f7983 */ /* 0x0008e80000100600 */
[----:B------:R4:W4:Y:S01]  /*e6e0*/  LDL.S16 R124, [R1+0x30] ;  /* 0x00003000017c7983 */ /* 0x0009220000100600 */
[----:B-1----:R-:W1:Y:S02]  /*e6f0*/  MUFU.EX2 R119, R224 ;  /* 0x000000e000777308 */ /* 0x002e640000000800 */
[C---:B-1----:R-:W-:Y:S01]  /*e700*/  F2FP.PACK_AB R135, R119.reuse, R118 ;  /* 0x000000767787723e */ /* 0x042fe200000000ff */
[----:B------:R1:W4:Y:S01]  /*e710*/  LDL.LU R224, [R1+0x114] ;  /* 0x0001140001e07983 */ /* 0x0003220000300800 */
[----:B------:R-:W-:Y:S01]  /*e720*/  FADD.FTZ R118, R119, R120 ;  /* 0x0000007877767221 */ /* 0x000fe20000010000 */
[----:B------:R-:W-:Y:S05]  /*e730*/  PRMT R120, R129, 0x5410, R116 ;  /* 0x0000541081787816 */ /* 0x000fea0000000074 */
[----:B------:R-:W-:Y:S01]  /*e740*/  MUFU.EX2 R119, R146 ;  /* 0x0000009200777308 */ /* 0x000fe20000000800 */
[----:B------:R1:W4:Y:S01]  /*e750*/  LDL.S16 R130, [R1+0x2c] ;  /* 0x00002c0001827983 */ /* 0x0003220000100600 */
[----:B--2---:R-:W-:Y:S02]  /*e760*/  @!P6 HADD2 R138, -R129.H0_H0, -RZ.H0_H0 ;  /* 0xa00000ff818ae230 */ /* 0x004fe40000000900 */
[----:B---3--:R-:W-:Y:S03]  /*e770*/  @!P1 HADD2 R127, -R112.H0_H0, -RZ.H0_H0 ;  /* 0xa00000ff707f9230 */ /* 0x008fe60000000900 */
[----:B------:R-:W-:Y:S01]  /*e780*/  PRMT R122, R138, 0x7610, R122 ;  /* 0x000076108a7a7816 */ /* 0x000fe2000000007a */
[----:B------:R-:W-:Y:S01]  /*e790*/  @!P6 STL.S16 [R1+0x38], R138 ;  /* 0x0000388a0100e387 */ /* 0x000fe20000100600 */
[----:B----4-:R-:W-:Y:S01]  /*e7a0*/  @!P4 HADD2 R124, -R105.H0_H0, -RZ.H0_H0 ;  /* 0xa00000ff697cc230 */ /* 0x010fe20000000900 */
[----:B------:R-:W-:Y:S02]  /*e7b0*/  PRMT R126, R127, 0x7610, R126 ;  /* 0x000076107f7e7816 */ /* 0x000fe4000000007e */
[----:B------:R-:W-:Y:S01]  /*e7c0*/  @!P1 STL.S16 [R1+0x34], R127 ;  /* 0x0000347f01009387 */ /* 0x000fe20000100600 */
[----:B------:R-:W-:Y:S02]  /*e7d0*/  @!P6 PRMT R129, R122, 0x5410, RZ ;  /* 0x000054107a81e816 */ /* 0x000fe400000000ff */
[----:B------:R-:W-:Y:S01]  /*e7e0*/  PRMT R134, R124, 0x7610, R134 ;  /* 0x000076107c867816 */ /* 0x000fe20000000086 */
[----:B------:R2:W-:Y:S01]  /*e7f0*/  @!P4 STL.S16 [R1+0x30], R124 ;  /* 0x0000307c0100c387 */ /* 0x0005e20000100600 */
[----:B------:R-:W-:Y:S02]  /*e800*/  ISETP.LE.U32.AND P6, PT, R107, UR12, PT ;  /* 0x0000000c6b007c0c */ /* 0x000fe4000bfc3070 */
[----:B------:R-:W-:Y:S04]  /*e810*/  LOP3.LUT R107, R111, 0xffff, RZ, 0xc0, !PT ;  /* 0x0000ffff6f6b7812 */ /* 0x000fe800078ec0ff */
[----:B------:R-:W-:Y:S04]  /*e820*/  SHF.R.U32.HI R107, RZ, 0x8, R107 ;  /* 0x00000008ff6b7819 */ /* 0x000fe8000001166b */
[----:B------:R-:W-:Y:S01]  /*e830*/  LOP3.LUT R107, R107, 0xffff, RZ, 0xc0, !PT ;  /* 0x0000ffff6b6b7812 */ /* 0x000fe200078ec0ff */
[----:B--2---:R-:W2:Y:S02]  /*e840*/  MUFU.EX2 R124, R223 ;  /* 0x000000df007c7308 */ /* 0x004ea40000000800 */
[C---:B--2---:R-:W-:Y:S01]  /*e850*/  F2FP.PACK_AB R131, R113.reuse, R124 ;  /* 0x0000007c7183723e */ /* 0x044fe200000000ff */
[----:B------:R1:W2:Y:S01]  /*e860*/  LDL.LU R223, [R1+0x110] ;  /* 0x0001100001df7983 */ /* 0x0002a20000300800 */
[----:B------:R-:W-:Y:S01]  /*e870*/  FADD.FTZ R122, R124, R109 ;  /* 0x0000006d7c7a7221 */ /* 0x000fe20000010000 */
[----:B------:R-:W-:Y:S05]  /*e880*/  PRMT R109, R112, 0x5410, R105 ;  /* 0x00005410706d7816 */ /* 0x000fea0000000069 */
[----:B------:R-:W-:Y:S01]  /*e890*/  MUFU.EX2 R124, R153 ;  /* 0x00000099007c7308 */ /* 0x000fe20000000800 */
[----:B------:R-:W-:Y:S01]  /*e8a0*/  @!P4 PRMT R105, R134, 0x5410, RZ ;  /* 0x000054108669c816 */ /* 0x000fe200000000ff */
[----:B------:R1:W3:Y:S01]  /*e8b0*/  LDL.LU R221, [R1+0x10c] ;  /* 0x00010c0001dd7983 */ /* 0x0002e20000300800 */
[----:B------:R-:W-:Y:S01]  /*e8c0*/  @!P1 PRMT R112, R126, 0x5410, RZ ;  /* 0x000054107e709816 */ /* 0x000fe200000000ff */
[----:B------:R-:W-:Y:S01]  /*e8d0*/  FADD.FTZ R113, R113, R122 ;  /* 0x0000007a71717221 */ /* 0x000fe20000010000 */
[----:B------:R-:W-:Y:S01]  /*e8e0*/  ISETP.LE.U32.AND P4, PT, R107, UR12, PT ;  /* 0x0000000c6b007c0c */ /* 0x000fe2000bf83070 */
[----:B------:R1:W4:Y:S01]  /*e8f0*/  LDL.S16 R127, [R1+0x28] ;  /* 0x00002800017f7983 */ /* 0x0003220000100600 */
[C-C-:B------:R-:W-:Y:S02]  /*e900*/  LOP3.LUT R122, R161.reuse, UR27, R156.reuse, 0x96, !PT ;  /* 0x0000001ba17a7c12 */ /* 0x140fe4000f8e969c */
[----:B------:R-:W-:Y:S01]  /*e910*/  LOP3.LUT R156, R161, UR27, R156, 0x96, !PT ;  /* 0x0000001ba19c7c12 */ /* 0x000fe2000f8e969c */
[----:B------:R1:W2:Y:S01]  /*e920*/  LDL.S16 R134, [R1+0x24] ;  /* 0x0000240001867983 */ /* 0x0002a20000100600 */
[----:B------:R-:W1:Y:S03]  /*e930*/  MUFU.EX2 R126, R150 ;  /* 0x00000096007e7308 */ /* 0x000e660000000800 */
[----:B------:R1:W-:Y:S04]  /*e940*/  STG.E.U16 [R198.64], R112 ;  /* 0x00000070c6007986 */ /* 0x0003e8000c101510 */
[----:B------:R-:W-:Y:S01]  /*e950*/  @!P4 HADD2 R130, -R116.H0_H0, -RZ.H0_H0 ;  /* 0xa00000ff7482c230 */ /* 0x000fe20000000900 */
[----:B------:R1:W-:Y:S02]  /*e960*/  STG.E.U16 [R198.64+0x2], R105 ;  /* 0x00000269c6007986 */ /* 0x0003e4000c101510 */
[----:B------:R-:W1:Y:S02]  /*e970*/  MUFU.EX2 R107, R152 ;  /* 0x00000098006b7308 */ /* 0x000e640000000800 */
[----:B------:R-:W-:Y:S01]  /*e980*/  PRMT R128, R130, 0x7610, R128 ;  /* 0x0000761082807816 */ /* 0x000fe20000000080 */
[----:B------:R1:W-:Y:S03]  /*e990*/  @!P4 STL.S16 [R1+0x2c], R130 ;  /* 0x00002c820100c387 */ /* 0x0003e60000100600 */
[----:B------:R-:W-:Y:S01]  /*e9a0*/  @!P4 PRMT R116, R128, 0x5410, RZ ;  /* 0x000054108074c816 */ /* 0x000fe200000000ff */
[----:B------:R1:W-:Y:S04]  /*e9b0*/  STG.E.U16 [R202.64+0x10], R104 ;  /* 0x00001068ca007986 */ /* 0x0003e8000c101510 */
[----:B------:R1:W2:Y:S02]  /*e9c0*/  LDL.S16 R128, [R1+0x20] ;  /* 0x0000200001807983 */ /* 0x0002a40000100600 */
[C---:B-1----:R-:W-:Y:S02]  /*e9d0*/  F2FP.PACK_AB R121, R119.reuse, R126 ;  /* 0x0000007e7779723e */ /* 0x042fe400000000ff */
[----:B------:R1:W2:Y:S04]  /*e9e0*/  LDL.S16 R150, [R1+0x1c] ;  /* 0x00001c0001967983 */ /* 0x0002a80000100600 */
[----:B------:R-:W-:Y:S01]  /*e9f0*/  STG.E.U16 [R202.64+0x12], R103 ;  /* 0x00001267ca007986 */ /* 0x000fe2000c101510 */
[----:B------:R-:W-:Y:S02]  /*ea00*/  FADD.FTZ R112, R126, R115 ;  /* 0x000000737e707221 */ /* 0x000fe40000010000 */
[----:B------:R-:W1:Y:S02]  /*ea10*/  MUFU.EX2 R126, R222 ;  /* 0x000000de007e7308 */ /* 0x000e640000000800 */
[----:B------:R-:W-:Y:S01]  /*ea20*/  FADD.FTZ R115, R119, R112 ;  /* 0x0000007077737221 */ /* 0x000fe20000010000 */
[C---:B------:R-:W-:Y:S02]  /*ea30*/  LOP3.LUT R112, R122.reuse, 0xff, RZ, 0xc0, !PT ;  /* 0x000000ff7a707812 */ /* 0x040fe400078ec0ff */
[----:B------:R-:W-:Y:S01]  /*ea40*/  LOP3.LUT R105, R122, 0xffff, RZ, 0xc0, !PT ;  /* 0x0000ffff7a697812 */ /* 0x000fe200078ec0ff */
[----:B------:R1:W3:Y:S01]  /*ea50*/  LDL.S16 R130, [R1+0x18] ;  /* 0x0000180001827983 */ /* 0x0002e20000100600 */
[----:B------:R-:W-:Y:S01]  /*ea60*/  ISETP.LE.U32.AND P4, PT, R112, UR12, PT ;  /* 0x0000000c70007c0c */ /* 0x000fe2000bf83070 */
[----:B------:R-:W-:Y:S01]  /*ea70*/  FADD.FTZ R112, R124, R117 ;  /* 0x000000757c707221 */ /* 0x000fe20000010000 */
[C---:B------:R-:W-:Y:S02]  /*ea80*/  F2FP.PACK_AB R117, R107.reuse, R124 ;  /* 0x0000007c6b75723e */ /* 0x040fe400000000ff */
[----:B------:R-:W-:Y:S01]  /*ea90*/  SHF.R.U32.HI R105, RZ, 0x8, R105 ;  /* 0x00000008ff697819 */ /* 0x000fe20000011669 */
[--C-:B------:R-:W-:Y:S01]  /*eaa0*/  FADD.FTZ R107, R107, R112.reuse ;  /* 0x000000706b6b7221 */ /* 0x100fe20000010000 */
[----:B------:R-:W-:Y:S01]  /*eab0*/  PRMT R112, R125, 0x7632, R112 ;  /* 0x000076327d707816 */ /* 0x000fe20000000070 */
[----:B------:R-:W1:Y:S01]  /*eac0*/  MUFU.EX2 R124, R220 ;  /* 0x000000dc007c7308 */ /* 0x000e620000000800 */
[----:B------:R-:W-:Y:S02]  /*ead0*/  LOP3.LUT R105, R105, 0xffff, RZ, 0xc0, !PT ;  /* 0x0000ffff69697812 */ /* 0x000fe400078ec0ff */
[----:B------:R-:W-:Y:S03]  /*eae0*/  PRMT R104, R137, 0x7632, R104 ;  /* 0x0000763289687816 */ /* 0x000fe60000000068 */
[----:B----4-:R-:W-:Y:S05]  /*eaf0*/  @!P4 HADD2 R127, -R125.H0_H0, -RZ.H0_H0 ;  /* 0xa00000ff7d7fc230 */ /* 0x010fea0000000900 */
[----:B------:R-:W-:Y:S01]  /*eb00*/  PRMT R119, R127, 0x7610, R119 ;  /* 0x000076107f777816 */ /* 0x000fe20000000077 */
[----:B------:R4:W-:Y:S01]  /*eb10*/  @!P4 STL.S16 [R1+0x28], R127 ;  /* 0x0000287f0100c387 */ /* 0x0009e20000100600 */
[----:B--2---:R-:W-:Y:S01]  /*eb20*/  @!P6 HADD2 R150, -R114.H0_H0, -RZ.H0_H0 ;  /* 0xa00000ff7296e230 */ /* 0x004fe20000000900 */
[----:B----4-:R-:W-:Y:S02]  /*eb30*/  PRMT R127, R125, 0x5410, R112 ;  /* 0x000054107d7f7816 */ /* 0x010fe40000000070 */
[----:B------:R-:W-:Y:S02]  /*eb40*/  @!P4 PRMT R125, R119, 0x5410, RZ ;  /* 0x00005410777dc816 */ /* 0x000fe400000000ff */
[----:B------:R-:W-:Y:S01]  /*eb50*/  ISETP.LE.U32.AND P4, PT, R105, UR12, PT ;  /* 0x0000000c69007c0c */ /* 0x000fe2000bf83070 */
[----:B------:R2:W4:Y:S01]  /*eb60*/  MUFU.EX2 R119, R208 ;  /* 0x000000d000777308 */ /* 0x0005220000000800 */
[----:B------:R-:W-:Y:S02]  /*eb70*/  LOP3.LUT R105, R158, 0xff, RZ, 0xc0, !PT ;  /* 0x000000ff9e697812 */ /* 0x000fe400078ec0ff */
[----:B------:R-:W-:Y:S09]  /*eb80*/  PRMT R144, R150, 0x7610, R144 ;  /* 0x0000761096907816 */ /* 0x000ff20000000090 */
[----:B------:R-:W-:Y:S05]  /*eb90*/  @!P4 HADD2 R134, -R112.H0_H0, -RZ.H0_H0 ;  /* 0xa00000ff7086c230 */ /* 0x000fea0000000900 */
[----:B------:R-:W-:Y:S04]  /*eba0*/  PRMT R133, R134, 0x7610, R133 ;  /* 0x0000761086857816 */ /* 0x000fe80000000085 */
[----:B------:R-:W-:Y:S01]  /*ebb0*/  @!P4 PRMT R112, R133, 0x5410, RZ ;  /* 0x000054108570c816 */ /* 0x000fe200000000ff */
[----:B-1----:R-:W-:Y:S01]  /*ebc0*/  FADD.FTZ R133, R126, R113 ;  /* 0x000000717e857221 */ /* 0x002fe20000010000 */
[C---:B------:R-:W-:Y:S01]  /*ebd0*/  F2FP.PACK_AB R113, R124.reuse, R126 ;  /* 0x0000007e7c71723e */ /* 0x040fe200000000ff */
[----:B--2---:R-:W2:Y:S01]  /*ebe0*/  LDL.LU R208, [R1+0x108] ;  /* 0x0001080001d07983 */ /* 0x004ea20000300800 */
[----:B----4-:R-:W-:Y:S01]  /*ebf0*/  FADD.FTZ R118, R119, R118 ;  /* 0x0000007677767221 */ /* 0x010fe20000010000 */
[----:B------:R-:W-:Y:S01]  /*ec00*/  F2FP.PACK_AB R119, R195, R119 ;  /* 0x00000077c377723e */ /* 0x000fe200000000ff */
[----:B------:R-:W-:Y:S01]  /*ec10*/  FADD.FTZ R124, R124, R133 ;  /* 0x000000857c7c7221 */ /* 0x000fe20000010000 */
[----:B------:R1:W3:Y:S04]  /*ec20*/  LDL.LU R222, [R1+0x104] ;  /* 0x0001040001de7983 */ /* 0x0002e80000300800 */
[----:B------:R1:W-:Y:S01]  /*ec30*/  @!P4 STL.S16 [R1+0x24], R134 ;  /* 0x000024860100c387 */ /* 0x0003e20000100600 */
[----:B------:R-:W-:Y:S02]  /*ec40*/  ISETP.LE.U32.AND P4, PT, R105, UR12, PT ;  /* 0x0000000c69007c0c */ /* 0x000fe4000bf83070 */
[C---:B------:R-:W-:Y:S01]  /*ec50*/  PRMT R105, R114.reuse, 0x7632, R105 ;  /* 0x0000763272697816 */ /* 0x040fe20000000069 */
[----:B------:R2:W2:Y:S03]  /*ec60*/  LDL.LU R220, [R1+0x100] ;  /* 0x0001000001dc7983 */ /* 0x0004a60000300800 */
[----:B------:R-:W-:Y:S01]  /*ec70*/  PRMT R103, R114, 0x5410, R105 ;  /* 0x0000541072677816 */ /* 0x000fe20000000069 */
[----:B------:R2:W2:Y:S01]  /*ec80*/  LDL.S16 R146, [R1+0x14] ;  /* 0x0000140001927983 */ /* 0x0004a20000100600 */
[----:B------:R-:W-:Y:S01]  /*ec90*/  @!P6 PRMT R114, R144, 0x5410, RZ ;  /* 0x000054109072e816 */ /* 0x000fe200000000ff */
[----:B---3--:R-:W-:Y:S02]  /*eca0*/  @!P5 HADD2 R130, -R105.H0_H0, -RZ.H0_H0 ;  /* 0xa00000ff6982d230 */ /* 0x008fe40000000900 */
[----:B------:R3:W3:Y:S02]  /*ecb0*/  LDL.S16 R142, [R1+0x4] ;  /* 0x00000400018e7983 */ /* 0x0006e40000100600 */
[----:B------:R-:W-:Y:S01]  /*ecc0*/  @!P4 HADD2 R128, -R137.H0_H0, -RZ.H0_H0 ;  /* 0xa00000ff8980c230 */ /* 0x000fe20000000900 */
[----:B------:R-:W-:Y:S01]  /*ecd0*/  PRMT R126, R130, 0x7610, R126 ;  /* 0x00007610827e7816 */ /* 0x000fe2000000007e */
[----:B------:R2:W3:Y:S03]  /*ece0*/  LDL.S16 R138, [R1+0x8] ;  /* 0x00000800018a7983 */ /* 0x0004e60000100600 */
[----:B------:R-:W-:Y:S01]  /*ecf0*/  PRMT R147, R128, 0x7610, R147 ;  /* 0x0000761080937816 */ /* 0x000fe20000000093 */
[----:B------:R1:W-:Y:S01]  /*ed00*/  STG.E.U16 [R196.64+0x10], R114 ;  /* 0x00001072c4007986 */ /* 0x0003e2000c101510 */
[----:B------:R-:W-:Y:S03]  /*ed10*/  @!P5 PRMT R105, R126, 0x5410, RZ ;  /* 0x000054107e69d816 */ /* 0x000fe600000000ff */
[----:B-1----:R1:W3:Y:S04]  /*ed20*/  LDL.S16 R134, [R1+0xc] ;  /* 0x00000c0001867983 */ /* 0x0022e80000100600 */
[----:B------:R1:W-:Y:S04]  /*ed30*/  @!P4 STL.S16 [R1+0x20], R128 ;  /* 0x000020800100c387 */ /* 0x0003e80000100600 */
[----:B------:R-:W-:Y:S04]  /*ed40*/  @!P6 STL.S16 [R1+0x1c], R150 ;  /* 0x00001c960100e387 */ /* 0x000fe80000100600 */
[----:B------:R1:W-:Y:S04]  /*ed50*/  @!P5 STL.S16 [R1+0x18], R130 ;  /* 0x000018820100d387 */ /* 0x0003e80000100600 */
[----:B------:R1:W-:Y:S04]  /*ed60*/  STG.E.U16 [R196.64+0x12], R105 ;  /* 0x00001269c4007986 */ /* 0x0003e8000c101510 */
[----:B------:R-:W-:Y:S01]  /*ed70*/  STG.E.U16 [R200.64+0xe], R143 ;  /* 0x00000e8fc8007986 */ /* 0x000fe2000c101510 */
[C---:B------:R-:W-:Y:S03]  /*ed80*/  PRMT R114, R123.reuse, 0x7632, R114 ;  /* 0x000076327b727816 */ /* 0x040fe60000000072 */
[----:B------:R1:W-:Y:S01]  /*ed90*/  STG.E.U16 [R200.64+0x10], R106 ;  /* 0x0000106ac8007986 */ /* 0x0003e2000c101510 */
[----:B------:R-:W-:Y:S01]  /*eda0*/  PRMT R126, R123, 0x5410, R114 ;  /* 0x000054107b7e7816 */ /* 0x000fe20000000072 */
[----:B-1----:R-:W-:Y:S01]  /*edb0*/  FADD.FTZ R128, R195, R118 ;  /* 0x00000076c3807221 */ /* 0x002fe20000010000 */
[----:B------:R-:W-:Y:S02]  /*edc0*/  SHF.R.U32.HI R118, RZ, 0x10, R206 ;  /* 0x00000010ff767819 */ /* 0x000fe400000116ce */
[----:B------:R-:W-:Y:S01]  /*edd0*/  F2FP.PACK_AB R195, R172, R173 ;  /* 0x000000adacc3723e */ /* 0x000fe200000000ff */
[----:B------:R-:W-:Y:S01]  /*ede0*/  FADD.FTZ R128, R190, R128 ;  /* 0x00000080be807221 */ /* 0x000fe20000010000 */
[----:B------:R-:W-:Y:S02]  /*edf0*/  LOP3.LUT R118, R118, 0xff, RZ, 0xc0, !PT ;  /* 0x000000ff76767812 */ /* 0x000fe400078ec0ff */
[----:B------:R-:W-:Y:S01]  /*ee00*/  PRMT R130, R137, 0x5410, R104 ;  /* 0x0000541089827816 */ /* 0x000fe20000000068 */
[----:B------:R-:W-:Y:S01]  /*ee10*/  FADD.FTZ R128, R189, R128 ;  /* 0x00000080bd807221 */ /* 0x000fe20000010000 */
[----:B------:R-:W-:Y:S02]  /*ee20*/  ISETP.LE.U32.AND P1, PT, R118, UR12, PT ;  /* 0x0000000c76007c0c */ /* 0x000fe4000bf23070 */
[----:B------:R-:W-:Y:S01]  /*ee30*/  LOP3.LUT R118, R158, 0xffff, RZ, 0xc0, !PT ;  /* 0x0000ffff9e767812 */ /* 0x000fe200078ec0ff */
[----:B------:R-:W-:Y:S01]  /*ee40*/  FADD.FTZ R128, R182, R128 ;  /* 0x00000080b6807221 */ /* 0x000fe20000010000 */
[----:B------:R-:W-:Y:S02]  /*ee50*/  @!P4 PRMT R137, R147, 0x5410, RZ ;  /* 0x000054109389c816 */ /* 0x000fe400000000ff */
[----:B------:R-:W-:Y:S01]  /*ee60*/  SHF.R.U32.HI R118, RZ, 0x8, R118 ;  /* 0x00000008ff767819 */ /* 0x000fe20000011676 */
[----:B------:R-:W-:Y:S01]  /*ee70*/  FADD.FTZ R128, R181, R128 ;  /* 0x00000080b5807221 */ /* 0x000fe20000010000 */
[----:B------:R-:W-:Y:S02]  /*ee80*/  SHF.R.U32.HI R105, RZ, 0x18, R122 ;  /* 0x00000018ff697819 */ /* 0x000fe4000001167a */
[----:B------:R-:W-:Y:S02]  /*ee90*/  LOP3.LUT R118, R118, 0xffff, RZ, 0xc0, !PT ;  /* 0x0000ffff76767812 */ /* 0x000fe400078ec0ff */
[----:B------:R-:W-:Y:S02]  /*eea0*/  ISETP.LE.U32.AND P6, PT, R105, UR12, PT ;  /* 0x0000000c69007c0c */ /* 0x000fe4000bfc3070 */
[----:B------:R-:W-:Y:S02]  /*eeb0*/  ISETP.LE.U32.AND P4, PT, R118, UR12, PT ;  /* 0x0000000c76007c0c */ /* 0x000fe4000bf83070 */
[--C-:B------:R-:W-:Y:S02]  /*eec0*/  SHF.R.U32.HI R105, RZ, 0x10, R111.reuse ;  /* 0x00000010ff697819 */ /* 0x100fe4000001166f */
[----:B------:R-:W-:Y:S02]  /*eed0*/  LOP3.LUT R106, R205, UR15, R154, 0x96, !PT ;  /* 0x0000000fcd6a7c12 */ /* 0x000fe4000f8e969a */
[----:B------:R-:W-:Y:S02]  /*eee0*/  LOP3.LUT R105, R105, 0xff, RZ, 0xc0, !PT ;  /* 0x000000ff69697812 */ /* 0x000fe400078ec0ff */
[----:B------:R-:W-:Y:S01]  /*eef0*/  SHF.R.U32.HI R122, RZ, 0x10, R122 ;  /* 0x00000010ff7a7819 */ /* 0x000fe2000001167a */
[----:B------:R-:W-:Y:S03]  /*ef00*/  IMAD.WIDE.U32 R152, R106, -0x2daee0ad, RZ ;  /* 0xd2511f536a987825 */ /* 0x000fe600078e00ff */
[----:B------:R-:W-:Y:S01]  /*ef10*/  LOP3.LUT R122, R122, 0xff, RZ, 0xc0, !PT ;  /* 0x000000ff7a7a7812 */ /* 0x000fe200078ec0ff */
[----:B--2---:R-:W-:Y:S05]  /*ef20*/  @!P4 HADD2 R146, -R104.H0_H0, -RZ.H0_H0 ;  /* 0xa00000ff6892c230 */ /* 0x004fea0000000900 */
[----:B------:R-:W-:Y:S01]  /*ef30*/  PRMT R118, R146, 0x7610, R118 ;  /* 0x0000761092767816 */ /* 0x000fe20000000076 */
[----:B------:R1:W-:Y:S03]  /*ef40*/  @!P4 STL.S16 [R1+0x14], R146 ;  /* 0x000014920100c387 */ /* 0x0003e60000100600 */
[----:B------:R-:W-:Y:S02]  /*ef50*/  @!P4 PRMT R104, R118, 0x5410, RZ ;  /* 0x000054107668c816 */ /* 0x000fe400000000ff */
[----:B------:R-:W-:Y:S04]  /*ef60*/  SHF.R.U32.HI R118, RZ, 0x18, R111 ;  /* 0x00000018ff767819 */ /* 0x000fe8000001166f */
[----:B------:R-:W-:Y:S02]  /*ef70*/  ISETP.LE.U32.AND P4, PT, R118, UR12, PT ;  /* 0x0000000c76007c0c */ /* 0x000fe4000bf83070 */
[----:B------:R-:W-:Y:S01]  /*ef80*/  LOP3.LUT R118, R160, 0xff, RZ, 0xc0, !PT ;  /* 0x000000ffa0767812 */ /* 0x000fe200078ec0ff */
[----:B---3--:R-:W-:Y:S03]  /*ef90*/  @!P1 HADD2 R134, -R145.H0_H0, -RZ.H0_H0 ;  /* 0xa00000ff91869230 */ /* 0x008fe60000000900 */
[----:B------:R-:W-:Y:S02]  /*efa0*/  ISETP.LE.U32.AND P5, PT, R118, UR12, PT ;  /* 0x0000000c76007c0c */ /* 0x000fe4000bfa3070 */
[C---:B------:R-:W-:Y:S02]  /*efb0*/  PRMT R118, R145.reuse, 0x7632, R118 ;  /* 0x0000763291767816 */ /* 0x040fe40000000076 */
[----:B------:R-:W-:Y:S02]  /*efc0*/  PRMT R133, R134, 0x7610, R133 ;  /* 0x0000761086857816 */ /* 0x000fe40000000085 */
[----:B------:R-:W-:Y:S01]  /*efd0*/  PRMT R111, R145, 0x5410, R118 ;  /* 0x00005410916f7816 */ /* 0x000fe20000000076 */
[----:B------:R-:W-:Y:S01]  /*efe0*/  @!P0 HADD2 R138, -R118.H0_H0, -RZ.H0_H0 ;  /* 0xa00000ff768a8230 */ /* 0x000fe20000000900 */
[----:B------:R-:W-:Y:S02]  /*eff0*/  @!P1 PRMT R145, R133, 0x5410, RZ ;  /* 0x0000541085919816 */ /* 0x000fe400000000ff */
[----:B------:R-:W2:Y:S02]  /*f000*/  MUFU.EX2 R133, R192 ;  /* 0x000000c000857308 */ /* 0x000ea40000000800 */
[----:B------:R-:W-:Y:S01]  /*f010*/  PRMT R132, R138, 0x7610, R132 ;  /* 0x000076108a847816 */ /* 0x000fe20000000084 */
[----:B------:R-:W-:Y:S01]  /*f020*/  @!P5 HADD2 R142, -R123.H0_H0, -RZ.H0_H0 ;  /* 0xa00000ff7b8ed230 */ /* 0x000fe20000000900 */
[----:B------:R-:W-:Y:S02]  /*f030*/  STG.E.U16 [R198.64+0x10], R145 ;  /* 0x00001091c6007986 */ /* 0x000fe4000c101510 */
[----:B------:R-:W-:Y:S02]  /*f040*/  @!P0 PRMT R118, R132, 0x5410, RZ ;  /* 0x0000541084768816 */ /* 0x000fe400000000ff */
[----:B------:R-:W-:Y:S01]  /*f050*/  LOP3.LUT R132, R155, UR26, R218, 0x96, !PT ;  /* 0x0000001a9b847c12 */ /* 0x000fe2000f8e96da */
[----:B------:R3:W-:Y:S01]  /*f060*/  @!P5 STL.S16 [R1+0x4], R142 ;  /* 0x0000048e0100d387 */ /* 0x0007e20000100600 */
[----:B------:R-:W-:Y:S03]  /*f070*/  PRMT R136, R142, 0x7610, R136 ;  /* 0x000076108e887816 */ /* 0x000fe60000000088 */
[----:B------:R3:W-:Y:S01]  /*f080*/  @!P1 STL.S16 [R1+0xc], R134 ;  /* 0x00000c8601009387 */ /* 0x0007e20000100600 */
[----:B------:R-:W-:Y:S01]  /*f090*/  @!P5 PRMT R123, R136, 0x5410, RZ ;  /* 0x00005410887bd816 */ /* 0x000fe200000000ff */
[----:B-1----:R-:W-:Y:S01]  /*f0a0*/  IMAD.WIDE.U32 R146, R132, -0x2daee0ad, RZ ;  /* 0xd2511f5384927825 */ /* 0x002fe200078e00ff */
[----:B------:R-:W-:Y:S01]  /*f0b0*/  ISETP.LE.U32.AND P5, PT, R105, UR12, PT ;  /* 0x0000000c69007c0c */ /* 0x000fe2000bfa3070 */
[----:B------:R1:W-:Y:S01]  /*f0c0*/  @!P0 STL.S16 [R1+0x8], R138 ;  /* 0x0000088a01008387 */ /* 0x0003e20000100600 */
[----:B------:R-:W-:Y:S01]  /*f0d0*/  F2FP.PACK_AB R105, R187, R188 ;  /* 0x000000bcbb69723e */ /* 0x000fe200000000ff */
[----:B------:R-:W-:Y:S01]  /*f0e0*/  MUFU.EX2 R136, R185 ;  /* 0x000000b900887308 */ /* 0x000fe20000000800 */
[----:B------:R-:W-:Y:S01]  /*f0f0*/  LOP3.LUT R106, R153, UR21, R146, 0x96, !PT ;  /* 0x00000015996a7c12 */ /* 0x000fe2000f8e9692 */
[----:B------:R1:W4:Y:S01]  /*f100*/  LDL.LU.64 R218, [R1+0xf8] ;  /* 0x0000f80001da7983 */ /* 0x0003220000300a00 */
[----:B--2---:R-:W-:Y:S01]  /*f110*/  FADD.FTZ R124, R133, R124 ;  /* 0x0000007c857c7221 */ /* 0x004fe20000010000 */
[C---:B------:R-:W-:Y:S04]  /*f120*/  F2FP.PACK_AB R133, R191.reuse, R133 ;  /* 0x00000085bf85723e */ /* 0x040fe800000000ff */
[----:B------:R2:W-:Y:S01]  /*f130*/  STG.E.U16 [R198.64+0x12], R118 ;  /* 0x00001276c6007986 */ /* 0x0005e2000c101510 */
[----:B------:R-:W-:Y:S01]  /*f140*/  FADD.FTZ R132, R191, R124 ;  /* 0x0000007cbf847221 */ /* 0x000fe20000010000 */
[----:B------:R-:W-:Y:S01]  /*f150*/  LOP3.LUT R124, R147, UR28, R216, 0x96, !PT ;  /* 0x0000001c937c7c12 */ /* 0x000fe2000f8e96d8 */
[----:B------:R2:W2:Y:S01]  /*f160*/  MUFU.EX2 R191, R186 ;  /* 0x000000ba00bf7308 */ /* 0x0004a20000000800 */
[----:B------:R2:W4:Y:S01]  /*f170*/  LDL.LU.64 R216, [R1+0xf0] ;  /* 0x0000f00001d87983 */ /* 0x0005220000300a00 */
[----:B------:R-:W-:Y:S01]  /*f180*/  IMAD.WIDE.U32 R146, R106, -0x326172a9, RZ ;  /* 0xcd9e8d576a927825 */ /* 0x000fe200078e00ff */
[----:B------:R-:W-:Y:S03]  /*f190*/  @!P5 HADD2 R252, -R141.H0_H0, -RZ.H0_H0 ;  /* 0xa00000ff8dfcd230 */ /* 0x000fe60000000900 */
[----:B---3--:R-:W-:Y:S01]  /*f1a0*/  IMAD.WIDE.U32 R142, R124, -0x326172a9, RZ ;  /* 0xcd9e8d577c8e7825 */ /* 0x008fe200078e00ff */
[----:B------:R3:W3:Y:S03]  /*f1b0*/  LDL.S16 R151, [R1+0x10] ;  /* 0x0000100001977983 */ /* 0x0006e60000100600 */
[----:B------:R-:W-:Y:S01]  /*f1c0*/  FADD.FTZ R134, R194, R115 ;  /* 0x00000073c2867221 */ /* 0x000fe20000010000 */
[----:B------:R-:W-:Y:S01]  /*f1d0*/  LOP3.LUT R204, R143, UR24, R204, 0x96, !PT ;  /* 0x000000188fcc7c12 */ /* 0x000fe2000f8e96cc */
[----:B------:R2:W-:Y:S01]  /*f1e0*/  STG.E.U16 [R202.64+0x20], R129 ;  /* 0x00002081ca007986 */ /* 0x0005e2000c101510 */
[----:B------:R-:W-:Y:S01]  /*f1f0*/  LOP3.LUT R144, R147, UR20, R142, 0x96, !PT ;  /* 0x0000001493907c12 */ /* 0x000fe2000f8e968e */
[----:B------:R-:W-:Y:S01]  /*f200*/  IMAD.MOV.U32 R143, RZ, RZ, R215 ;  /* 0x000000ffff8f7224 */ /* 0x000fe200078e00d7 */
[----:B------:R-:W-:Y:S01]  /*f210*/  F2FP.PACK_AB R115, R193, R194 ;  /* 0x000000c2c173723e */ /* 0x000fe200000000ff */
[----:B------:R-:W-:Y:S01]  /*f220*/  STG.E.U16 [R202.64+0x22], R116 ;  /* 0x00002274ca007986 */ /* 0x000fe2000c101510 */
[----:B------:R-:W-:Y:S01]  /*f230*/  PRMT R194, R195, 0x7632, R194 ;  /* 0x00007632c3c27816 */ /* 0x000fe200000000c2 */
[----:B------:R-:W-:Y:S02]  /*f240*/  IMAD.MOV.U32 R142, RZ, RZ, R214 ;  /* 0x000000ffff8e7224 */ /* 0x000fe400078e00d6 */
[----:B------:R3:W4:Y:S01]  /*f250*/  LDL.LU.64 R214, [R1+0xe8] ;  /* 0x0000e80001d67983 */ /* 0x0007220000300a00 */
[----:B-1----:R-:W-:Y:S01]  /*f260*/  FADD.FTZ R138, R188, R107 ;  /* 0x0000006bbc8a7221 */ /* 0x002fe20000010000 */
[----:B------:R-:W-:Y:S01]  /*f270*/  LOP3.LUT R107, R160, 0xffff, RZ, 0xc0, !PT ;  /* 0x0000ffffa06b7812 */ /* 0x000fe200078ec0ff */
[----:B------:R-:W-:Y:S01]  /*f280*/  IMAD.WIDE.U32 R144, R144, -0x2daee0ad, RZ ;  /* 0xd2511f5390907825 */ /* 0x000fe200078e00ff */
[----:B--2---:R-:W-:Y:S02]  /*f290*/  PRMT R118, R141, 0x7632, R118 ;  /* 0x000076328d767816 */ /* 0x004fe40000000076 */
[----:B------:R-:W-:Y:S01]  /*f2a0*/  SHF.R.U32.HI R107, RZ, 0x8, R107 ;  /* 0x00000008ff6b7819 */ /* 0x000fe2000001166b */
[----:B------:R-:W-:Y:S01]  /*f2b0*/  IMAD.WIDE.U32 R204, R204, -0x2daee0ad, RZ ;  /* 0xd2511f53cccc7825 */ /* 0x000fe200078e00ff */
[----:B------:R-:W-:Y:S01]  /*f2c0*/  F2FP.PACK_AB R186, R175, R179 ;  /* 0x000000b3afba723e */ /* 0x000fe200000000ff */
[----:B------:R-:W-:Y:S01]  /*f2d0*/  @!P4 HADD2 R251, -R118.H0_H0, -RZ.H0_H0 ;  /* 0xa00000ff76fbc230 */ /* 0x000fe20000000900 */
[----:B------:R-:W-:Y:S01]  /*f2e0*/  LOP3.LUT R107, R107, 0xffff, RZ, 0xc0, !PT ;  /* 0x0000ffff6b6b7812 */ /* 0x000fe200078ec0ff */
[----:B------:R-:W-:Y:S01]  /*f2f0*/  FADD.FTZ R134, R193, R134 ;  /* 0x00000086c1867221 */ /* 0x000fe20000010000 */
[----:B------:R-:W-:Y:S01]  /*f300*/  LOP3.LUT R152, R205, UR11, R152, 0x96, !PT ;  /* 0x0000000bcd987c12 */ /* 0x000fe2000f8e9698 */
[----:B------:R-:W-:Y:S01]  /*f310*/  IMAD.MOV.U32 R205, RZ, RZ, R143 ;  /* 0x000000ffffcd7224 */ /* 0x000fe200078e008f */
[----:B------:R-:W-:Y:S01]  /*f320*/  ISETP.LE.U32.AND P0, PT, R107, UR12, PT ;  /* 0x0000000c6b007c0c */ /* 0x000fe2000bf03070 */
[----:B------:R-:W-:Y:S01]  /*f330*/  FADD.FTZ R143, R191, R134 ;  /* 0x00000086bf8f7221 */ /* 0x000fe20000010000 */
[----:B------:R-:W-:Y:S01]  /*f340*/  F2FP.PACK_AB R191, R136, R191 ;  /* 0x000000bf88bf723e */ /* 0x000fe200000000ff */
[----:B------:R-:W-:Y:S01]  /*f350*/  IMAD.WIDE.U32 R152, R152, -0x326172a9, RZ ;  /* 0xcd9e8d5798987825 */ /* 0x000fe200078e00ff */
[----:B------:R-:W-:Y:S02]  /*f360*/  LOP3.LUT R150, R145, UR5, R204, 0x96, !PT ;  /* 0x0000000591967c12 */ /* 0x000fe4000f8e96cc */
[----:B------:R-:W-:Y:S01]  /*f370*/  PRMT R129, R141, 0x5410, R118 ;  /* 0x000054108d817816 */ /* 0x000fe20000000076 */
[----:B------:R-:W-:Y:S01]  /*f380*/  FADD.FTZ R136, R136, R143 ;  /* 0x0000008f88887221 */ /* 0x000fe20000010000 */
[----:B------:R-:W-:Y:S01]  /*f390*/  @!P4 PRMT R118, R251, 0x5410, RZ ;  /* 0x00005410fb76c816 */ /* 0x000fe200000000ff */
[----:B------:R-:W-:Y:S01]  /*f3a0*/  IMAD.MOV.U32 R143, RZ, RZ, R211 ;  /* 0x000000ffff8f7224 */ /* 0x000fe200078e00d3 */
[----:B------:R-:W-:Y:S01]  /*f3b0*/  @!P5 PRMT R141, R252, 0x5410, RZ ;  /* 0x00005410fc8dd816 */ /* 0x000fe200000000ff */
[----:B------:R-:W-:Y:S01]  /*f3c0*/  FADD.FTZ R136, R179, R136 ;  /* 0x00000088b3887221 */ /* 0x000fe20000010000 */
[----:B------:R-:W-:Y:S01]  /*f3d0*/  F2FP.PACK_AB R193, R181, R182 ;  /* 0x000000b6b5c1723e */ /* 0x000fe200000000ff */
[----:B------:R1:W-:Y:S01]  /*f3e0*/  STG.E.U16 [R196.64+0x22], R118 ;  /* 0x00002276c4007986 */ /* 0x0003e2000c101510 */
[----:B------:R-:W-:Y:S01]  /*f3f0*/  IMAD.MOV.U32 R204, RZ, RZ, R142 ;  /* 0x000000ffffcc7224 */ /* 0x000fe200078e008e */
[----:B------:R-:W-:Y:S01]  /*f400*/  F2FP.PACK_AB R107, R189, R190 ;  /* 0x000000bebd6b723e */ /* 0x000fe200000000ff */
[----:B------:R-:W-:Y:S01]  /*f410*/  IMAD.MOV.U32 R142, RZ, RZ, R210 ;  /* 0x000000ffff8e7224 */ /* 0x000fe200078e00d2 */
[----:B------:R2:W-:Y:S01]  /*f420*/  STG.E.U16 [R196.64+0x20], R141 ;  /* 0x0000208dc4007986 */ /* 0x0005e2000c101510 */
[----:B------:R-:W-:Y:S01]  /*f430*/  FADD.FTZ R138, R187, R138 ;  /* 0x0000008abb8a7221 */ /* 0x000fe20000010000 */
[----:B------:R-:W-:Y:S01]  /*f440*/  F2FP.PACK_AB R189, R183, R184 ;  /* 0x000000b8b7bd723e */ /* 0x000fe200000000ff */
[----:B------:R-:W-:Y:S01]  /*f450*/  IMAD.MOV.U32 R182, RZ, RZ, R142 ;  /* 0x000000ffffb67224 */ /* 0x000fe200078e008e */
[----:B------:R2:W-:Y:S01]  /*f460*/  STG.E.U16 [R200.64+0x1e], R125 ;  /* 0x00001e7dc8007986 */ /* 0x0005e2000c101510 */
[----:B------:R-:W-:Y:S01]  /*f470*/  FADD.FTZ R134, R184, R138 ;  /* 0x0000008ab8867221 */ /* 0x000fe20000010000 */
[----:B------:R-:W-:Y:S01]  /*f480*/  F2FP.PACK_AB R184, R169, R180 ;  /* 0x000000b4a9b8723e */ /* 0x000fe200000000ff */
[----:B------:R-:W-:Y:S01]  /*f490*/  FADD.FTZ R132, R180, R132 ;  /* 0x00000084b4847221 */ /* 0x000fe20000010000 */
[----:B------:R-:W-:Y:S01]  /*f4a0*/  STG.E.U16 [R200.64+0x20], R112 ;  /* 0x00002070c8007986 */ /* 0x000fe2000c101510 */
[----:B------:R-:W-:Y:S01]  /*f4b0*/  FADD.FTZ R134, R183, R134 ;  /* 0x00000086b7867221 */ /* 0x000fe20000010000 */
[----:B------:R-:W-:Y:S01]  /*f4c0*/  LOP3.LUT R146, R153, UR8, R146, 0x96, !PT ;  /* 0x0000000899927c12 */ /* 0x000fe2000f8e9692 */
[----:B------:R-:W-:Y:S01]  /*f4d0*/  IMAD.MOV.U32 R183, RZ, RZ, R143 ;  /* 0x000000ffffb77224 */ /* 0x000fe200078e008f */
[----:B------:R-:W-:Y:S01]  /*f4e0*/  PRMT R190, R191, 0x7632, R190 ;  /* 0x00007632bfbe7816 */ /* 0x000fe200000000be */
[----:B------:R-:W-:Y:S01]  /*f4f0*/  FADD.FTZ R143, R169, R132 ;  /* 0x00000084a98f7221 */ /* 0x000fe20000010000 */
[C---:B------:R-:W-:Y:S01]  /*f500*/  PRMT R192, R193.reuse, 0x7632, R192 ;  /* 0x00007632c1c07816 */ /* 0x040fe200000000c0 */
[----:B------:R-:W-:Y:S01]  /*f510*/  IMAD.WIDE.U32 R146, R146, -0x2daee0ad, RZ ;  /* 0xd2511f5392927825 */ /* 0x000fe200078e00ff */
[----:B------:R-:W-:Y:S02]  /*f520*/  PRMT R185, R186, 0x7632, R185 ;  /* 0x00007632bab97816 */ /* 0x000fe400000000b9 */
[----:B------:R-:W-:Y:S02]  /*f530*/  F2FP.PACK_AB R188, R170, R171 ;  /* 0x000000abaabc723e */ /* 0x000fe400000000ff */
[----:B------:R-:W-:Y:S02]  /*f540*/  PRMT R169, R193, 0x5410, R192 ;  /* 0x00005410c1a97816 */ /* 0x000fe400000000c0 */
[----:B------:R-:W-:Y:S01]  /*f550*/  PRMT R187, R188, 0x7632, R187 ;  /* 0x00007632bcbb7816 */ /* 0x000fe200000000bb */
[----:B-1----:R-:W-:Y:S01]  /*f560*/  FADD.FTZ R118, R175, R136 ;  /* 0x00000088af767221 */ /* 0x002fe20000010000 */
[----:B------:R-:W-:Y:S01]  /*f570*/  LOP3.LUT R145, R156, 0xff, RZ, 0xc0, !PT ;  /* 0x000000ff9c917812 */ /* 0x000fe200078ec0ff */
[----:B--2---:R-:W-:Y:S02]  /*f580*/  FADD.FTZ R141, R173, R134 ;  /* 0x00000086ad8d7221 */ /* 0x004fe40000010000 */
[----:B------:R-:W-:Y:S01]  /*f590*/  FADD.FTZ R125, R171, R128 ;  /* 0x00000080ab7d7221 */ /* 0x000fe20000010000 */
[----:B------:R-:W-:Y:S03]  /*f5a0*/  PRMT R171, R188, 0x5410, R187 ;  /* 0x00005410bcab7816 */ /* 0x000fe600000000bb */
[----:B------:R-:W-:Y:S01]  /*f5b0*/  FADD.FTZ R128, R170, R125 ;  /* 0x0000007daa807221 */ /* 0x000fe20000010000 */
[----:B------:R-:W-:Y:S01]  /*f5c0*/  PRMT R170, R186, 0x5410, R185 ;  /* 0x00005410baaa7816 */ /* 0x000fe200000000b9 */
[----:B---3--:R-:W-:Y:S05]  /*f5d0*/  @!P0 HADD2 R151, -R114.H0_H0, -RZ.H0_H0 ;  /* 0xa00000ff72978230 */ /* 0x008fea0000000900 */
[----:B------:R1:W-:Y:S01]  /*f5e0*/  @!P0 STL.S16 [R1+0x10], R151 ;  /* 0x0000109701008387 */ /* 0x0003e20000100600 */
[----:B------:R-:W-:Y:S03]  /*f5f0*/  PRMT R140, R151, 0x7610, R140 ;  /* 0x00007610978c7816 */ /* 0x000fe6000000008c */
[----:B------:R-:W2:Y:S01]  /*f600*/  LDL.LU.64 R210, [R1+0xe0] ;  /* 0x0000e00001d27983 */ /* 0x000ea20000300a00 */
[----:B------:R-:W-:Y:S02]  /*f610*/  @!P0 PRMT R114, R140, 0x5410, RZ ;  /* 0x000054108c728816 */ /* 0x000fe400000000ff */
[----:B------:R-:W-:Y:S03]  /*f620*/  ISETP.LE.U32.AND P0, PT, R122, UR12, PT ;  /* 0x0000000c7a007c0c */ /* 0x000fe6000bf03070 */
[----:B------:R3:W-:Y:S04]  /*f630*/  STL [R1+0xc4], R118 ;  /* 0x0000c47601007387 */ /* 0x0007e80000100800 */
[----:B------:R2:W2:Y:S01]  /*f640*/  LDL.S16 R136, [R1] ;  /* 0x0000000001887983 */ /* 0x0004a20000100600 */
[----:B-1----:R-:W-:Y:S05]  /*f650*/  IMAD.WIDE.U32 R150, R150, -0x326172a9, RZ ;  /* 0xcd9e8d5796967825 */ /* 0x002fea00078e00ff */
[----:B------:R-:W-:Y:S04]  /*f660*/  LOP3.LUT R124, R151, UR14, R152, 0x96, !PT ;  /* 0x0000000e977c7c12 */ /* 0x000fe8000f8e9698 */
[----:B------:R-:W-:Y:S01]  /*f670*/  LOP3.LUT R106, R124, 0xff, RZ, 0xc0, !PT ;  /* 0x000000ff7c6a7812 */ /* 0x000fe200078ec0ff */
[----:B---3--:R-:W-:Y:S01]  /*f680*/  FADD.FTZ R118, R172, R141 ;  /* 0x0000008dac767221 */ /* 0x008fe20000010000 */
[----:B------:R-:W-:Y:S02]  /*f690*/  LOP3.LUT R122, R124, 0xffff, RZ, 0xc0, !PT ;  /* 0x0000ffff7c7a7812 */ /* 0x000fe400078ec0ff */
[----:B------:R-:W-:Y:S02]  /*f6a0*/  ISETP.LE.U32.AND P1, PT, R106, UR12, PT ;  /* 0x0000000c6a007c0c */ /* 0x000fe4000bf23070 */
[----:B------:R-:W-:Y:S01]  /*f6b0*/  SHF.R.U32.HI R122, RZ, 0x8, R122 ;  /* 0x00000008ff7a7819 */ /* 0x000fe2000001167a */
[----:B------:R1:W-:Y:S01]  /*f6c0*/  STL [R1+0xc0], R118 ;  /* 0x0000c07601007387 */ /* 0x0003e20000100800 */
[C---:B------:R-:W-:Y:S02]  /*f6d0*/  PRMT R106, R121.reuse, 0x7632, R106 ;  /* 0x00007632796a7816 */ /* 0x040fe4000000006a */
[----:B------:R-:W-:Y:S02]  /*f6e0*/  LOP3.LUT R122, R122, 0xffff, RZ, 0xc0, !PT ;  /* 0x0000ffff7a7a7812 */ /* 0x000fe400078ec0ff */
[----:B------:R-:W-:Y:S05]  /*f6f0*/  PRMT R142, R121, 0x5410, R106 ;  /* 0x00005410798e7816 */ /* 0x000fea000000006a */
[----:B------:R-:W-:Y:S05]  /*f700*/  @!P1 HADD2 R250, -R121.H0_H0, -RZ.H0_H0 ;  /* 0xa00000ff79fa9230 */ /* 0x000fea0000000900 */
[----:B------:R-:W-:Y:S02]  /*f710*/  @!P1 PRMT R121, R250, 0x5410, RZ ;  /* 0x00005410fa799816 */ /* 0x000fe400000000ff */
[----:B------:R-:W-:Y:S02]  /*f720*/  ISETP.LE.U32.AND P1, PT, R122, UR12, PT ;  /* 0x0000000c7a007c0c */ /* 0x000fe4000bf23070 */
[--C-:B------:R-:W-:Y:S04]  /*f730*/  SHF.R.U32.HI R122, RZ, 0x10, R158.reuse ;  /* 0x00000010ff7a7819 */ /* 0x100fe8000001169e */
[----:B------:R-:W-:Y:S04]  /*f740*/  LOP3.LUT R122, R122, 0xff, RZ, 0xc0, !PT ;  /* 0x000000ff7a7a7812 */ /* 0x000fe800078ec0ff */
[----:B------:R-:W-:Y:S02]  /*f750*/  ISETP.LE.U32.AND P3, PT, R122, UR12, PT ;  /* 0x0000000c7a007c0c */ /* 0x000fe4000bf63070 */
[----:B------:R-:W-:Y:S01]  /*f760*/  SHF.R.U32.HI R122, RZ, 0x18, R158 ;  /* 0x00000018ff7a7819 */ /* 0x000fe2000001169e */
[----:B------:R-:W-:Y:S03]  /*f770*/  @!P1 HADD2 R246, -R106.H0_H0, -RZ.H0_H0 ;  /* 0xa00000ff6af69230 */ /* 0x000fe60000000900 */
[----:B------:R-:W-:Y:S02]  /*f780*/  ISETP.LE.U32.AND P2, PT, R122, UR12, PT ;  /* 0x0000000c7a007c0c */ /* 0x000fe4000bf43070 */
[----:B------:R-:W-:Y:S02]  /*f790*/  LOP3.LUT R122, R183, UR29, RZ, 0x3c, !PT ;  /* 0x0000001db77a7c12 */ /* 0x000fe4000f8e3cff */
[----:B------:R-:W-:Y:S03]  /*f7a0*/  @!P1 PRMT R106, R246, 0x5410, RZ ;  /* 0x00005410f66a9816 */ /* 0x000fe600000000ff */
[----:B------:R-:W-:Y:S01]  /*f7b0*/  IMAD.WIDE.U32 R182, R122, -0x326172a9, RZ ;  /* 0xcd9e8d577ab67825 */ /* 0x000fe200078e00ff */
[----:B------:R-:W-:Y:S04]  /*f7c0*/  @!P3 HADD2 R248, -R135.H0_H0, -RZ.H0_H0 ;  /* 0xa00000ff87f8b230 */ /* 0x000fe80000000900 */
[----:B------:R-:W-:Y:S02]  /*f7d0*/  LOP3.LUT R122, R183, UR26, R204, 0x96, !PT ;  /* 0x0000001ab77a7c12 */ /* 0x000fe4000f8e96cc */
[----:B------:R-:W-:Y:S01]  /*f7e0*/  LOP3.LUT R116, R149, UR15, R182, 0x96, !PT ;  /* 0x0000000f95747c12 */ /* 0x000fe2000f8e96b6 */
[----:B------:R-:W-:Y:S02]  /*f7f0*/  UIADD3 UR15, UR18, -0x4ab325aa, URZ ;  /* 0xb54cda56120f7890 */ /* 0x000fe4000fffe03f */
[----:B------:R-:W-:Y:S04]  /*f800*/  IMAD.WIDE.U32 R180, R122, -0x2daee0ad, RZ ;  /* 0xd2511f537ab47825 */ /* 0x000fe800078e00ff */
[----:B------:R-:W-:Y:S01]  /*f810*/  IMAD.WIDE.U32 R182, R116, -0x2daee0ad, RZ ;  /* 0xd2511f5374b67825 */ /* 0x000fe200078e00ff */
[----:B------:R-:W-:Y:S02]  /*f820*/  LOP3.LUT R122, R181, UR28, R212, 0x96, !PT ;  /* 0x0000001cb57a7c12 */ /* 0x000fe4000f8e96d4 */
[----:B------:R-:W-:Y:S02]  /*f830*/  LOP3.LUT R178, R177, UR15, R178, 0x96, !PT ;  /* 0x0000000fb1b27c12 */ /* 0x000fe4000f8e96b2 */
[----:B------:R-:W-:Y:S01]  /*f840*/  LOP3.LUT R116, R183, UR21, R180, 0x96, !PT ;  /* 0x00000015b7747c12 */ /* 0x000fe2000f8e96b4 */
[----:B------:R-:W-:Y:S05]  /*f850*/  IMAD.WIDE.U32 R180, R122, -0x326172a9, RZ ;  /* 0xcd9e8d577ab47825 */ /* 0x000fea00078e00ff */
[----:B------:R-:W-:Y:S05]  /*f860*/  LOP3.LUT R122, R181, UR24, R148, 0x96, !PT ;  /* 0x00000018b57a7c12 */ /* 0x000fea000f8e9694 */
[----:B------:R-:W-:Y:S01]  /*f870*/  IMAD.WIDE.U32 R140, R122, -0x2daee0ad, RZ ;  /* 0xd2511f537a8c7825 */ /* 0x000fe200078e00ff */
[----:B------:R-:W-:Y:S04]  /*f880*/  PRMT R122, R139, 0x7632, R122 ;  /* 0x000076328b7a7816 */ /* 0x000fe8000000007a */
[----:B-1----:R-:W-:Y:S01]  /*f890*/  LOP3.LUT R118, R141, UR11, R182, 0x96, !PT ;  /* 0x0000000b8d767c12 */ /* 0x002fe2000f8e96b6 */
[----:B------:R-:W-:Y:S01]  /*f8a0*/  IMAD.WIDE.U32 R182, R116, -0x326172a9, RZ ;  /* 0xcd9e8d5774b67825 */ /* 0x000fe200078e00ff */
[----:B------:R-:W-:Y:S01]  /*f8b0*/  PRMT R125, R139, 0x5410, R122 ;  /* 0x000054108b7d7816 */ /* 0x000fe2000000007a */
[----:B------:R-:W-:Y:S03]  /*f8c0*/  @!P6 HADD2 R245, -R122.H0_H0, -RZ.H0_H0 ;  /* 0xa00000ff7af5e230 */ /* 0x000fe60000000900 */
[----:B------:R-:W-:Y:S01]  /*f8d0*/  LOP3.LUT R172, R183, UR20, R180, 0x96, !PT ;  /* 0x00000014b7ac7c12 */ /* 0x000fe2000f8e96b4 */
[----:B------:R-:W-:Y:S01]  /*f8e0*/  IMAD.WIDE.U32 R180, R118, -0x326172a9, RZ ;  /* 0xcd9e8d5776b47825 */ /* 0x000fe200078e00ff */
[----:B------:R-:W-:Y:S02]  /*f8f0*/  PRMT R118, R135, 0x7632, R118 ;  /* 0x0000763287767816 */ /* 0x000fe40000000076 */
[----:B------:R-:W-:Y:S01]  /*f900*/  @!P6 PRMT R122, R245, 0x5410, RZ ;  /* 0x00005410f57ae816 */ /* 0x000fe200000000ff */
[----:B------:R-:W-:Y:S01]  /*f910*/  IMAD.WIDE.U32 R172, R172, -0x2daee0ad, RZ ;  /* 0xd2511f53acac7825 */ /* 0x000fe200078e00ff */
[----:B------:R-:W-:Y:S01]  /*f920*/  LOP3.LUT R132, R181, UR8, R182, 0x96, !PT ;  /* 0x00000008b5847c12 */ /* 0x000fe2000f8e96b6 */
[----:B------:R-:W-:Y:S02]  /*f930*/  @!P2 HADD2 R247, -R118.H0_H0, -RZ.H0_H0 ;  /* 0xa00000ff76f7a230 */ /* 0x000fe40000000900 */
[----:B------:R-:W-:Y:S01]  /*f940*/  IMAD.MOV.U32 R182, RZ, RZ, R212 ;  /* 0x000000ffffb67224 */ /* 0x000fe200078e00d4 */
[----:B------:R-:W-:Y:S01]  /*f950*/  LOP3.LUT R140, R173, UR5, R140, 0x96, !PT ;  /* 0x00000005ad8c7c12 */ /* 0x000fe2000f8e968c */
[----:B------:R-:W-:Y:S01]  /*f960*/  IMAD.MOV.U32 R183, RZ, RZ, R213 ;  /* 0x000000ffffb77224 */ /* 0x000fe200078e00d5 */
[----:B------:R1:W-:Y:S01]  /*f970*/  STG.E.U16 [R198.64+0x22], R122 ;  /* 0x0000227ac6007986 */ /* 0x0003e2000c101510 */
[----:B------:R-:W-:Y:S02]  /*f980*/  IMAD.MOV.U32 R181, RZ, RZ, R205 ;  /* 0x000000ffffb57224 */ /* 0x000fe400078e00cd */
[----:B------:R-:W-:Y:S01]  /*f990*/  IMAD.WIDE.U32 R140, R140, -0x326172a9, RZ ;  /* 0xcd9e8d578c8c7825 */ /* 0x000fe200078e00ff */
[----:B------:R3:W5:Y:S01]  /*f9a0*/  LDL.LU.64 R212, [R1+0xd8] ;  /* 0x0000d80001d47983 */ /* 0x0007620000300a00 */
[----:B------:R-:W3:Y:S03]  /*f9b0*/  LDC.U8 R205, c[0x0][0x2d8] ;  /* 0x0000b600ffcd7b82 */ /* 0x000ee60000000000 */
[----:B------:R-:W-:Y:S01]  /*f9c0*/  LOP3.LUT R134, R141, UR14, R180, 0x96, !PT ;  /* 0x0000000e8d867c12 */ /* 0x000fe2000f8e96b4 */
[----:B------:R-:W-:Y:S01]  /*f9d0*/  IMAD.MOV.U32 R180, RZ, RZ, R204 ;  /* 0x000000ffffb47224 */ /* 0x000fe200078e00cc */
[----:B------:R-:W-:Y:S02]  /*f9e0*/  UIADD3 UR14, UR18, 0x3c6ef372, URZ ;  /* 0x3c6ef372120e7890 */ /* 0x000fe4000fffe03f */
[----:B------:R-:W-:Y:S01]  /*f9f0*/  LOP3.LUT R116, R134, 0xff, RZ, 0xc0, !PT ;  /* 0x000000ff86747812 */ /* 0x000fe200078ec0ff */
[----:B------:R-:W3:Y:S03]  /*fa00*/  LDC.U8 R204, c[0x0][0x2d8] ;  /* 0x0000b600ffcc7b82 */ /* 0x000ee60000000000 */
[----:B------:R-:W-:Y:S01]  /*fa10*/  LOP3.LUT R154, R149, UR14, R154, 0x96, !PT ;  /* 0x0000000e959a7c12 */ /* 0x000fe2000f8e969a */
[----:B------:R-:W-:Y:S01]  /*fa20*/  UIADD3 UR14, UR19, 0x76cf5d0a, URZ ;  /* 0x76cf5d0a130e7890 */ /* 0x000fe2000fffe03f */
[----:B-1----:R-:W-:Y:S04]  /*fa30*/  LOP3.LUT R122, R140, 0xffff, RZ, 0xc0, !PT ;  /* 0x0000ffff8c7a7812 */ /* 0x002fe800078ec0ff */
[----:B------:R-:W-:Y:S04]  /*fa40*/  SHF.R.U32.HI R122, RZ, 0x8, R122 ;  /* 0x00000008ff7a7819 */ /* 0x000fe8000001167a */
[----:B------:R-:W-:Y:S02]  /*fa50*/  LOP3.LUT R122, R122, 0xffff, RZ, 0xc0, !PT ;  /* 0x0000ffff7a7a7812 */ /* 0x000fe400078ec0ff */
[----:B---3--:R-:W-:Y:S01]  /*fa60*/  PRMT R204, R204, 0x7054, R205 ;  /* 0x00007054cccc7816 */ /* 0x008fe200000000cd */
[----:B--2---:R-:W-:Y:S05]  /*fa70*/  @!P0 HADD2 R136, -R139.H0_H0, -RZ.H0_H0 ;  /* 0xa00000ff8b888230 */ /* 0x004fea0000000900 */
[----:B------:R-:W-:Y:S01]  /*fa80*/  PRMT R112, R136, 0x7610, R112 ;  /* 0x0000761088707816 */ /* 0x000fe20000000070 */
[----:B------:R1:W-:Y:S03]  /*fa90*/  @!P0 STL.S16 [R1], R136 ;  /* 0x0000008801008387 */ /* 0x0003e60000100600 */
[----:B------:R-:W-:Y:S01]  /*faa0*/  @!P0 PRMT R139, R112, 0x5410, RZ ;  /* 0x00005410708b8816 */ /* 0x000fe200000000ff */
[----:B------:R-:W-:Y:S01]  /*fab0*/  FADD.FTZ R112, R168, R143 ;  /* 0x0000008fa8707221 */ /* 0x000fe20000010000 */
[----:B------:R-:W-:Y:S01]  /*fac0*/  ISETP.LE.U32.AND P0, PT, R116, UR12, PT ;  /* 0x0000000c74007c0c */ /* 0x000fe2000bf03070 */
[----:B------:R2:W-:Y:S01]  /*fad0*/  STL [R1+0xc8], R128 ;  /* 0x0000c88001007387 */ /* 0x0005e20000100800 */
[----:B------:R-:W-:Y:S01]  /*fae0*/  PRMT R168, R191, 0x5410, R190 ;  /* 0x00005410bfa87816 */ /* 0x000fe200000000be */
[----:B------:R-:W-:Y:S01]  /*faf0*/  FADD.FTZ R116, R167, R112 ;  /* 0x00000070a7747221 */ /* 0x000fe20000010000 */
[----:B------:R-:W-:Y:S01]  /*fb00*/  SHF.R.U32.HI R112, RZ, 0x10, R160 ;  /* 0x00000010ff707819 */ /* 0x000fe200000116a0 */
[----:B------:R-:W-:Y:S01]  /*fb10*/  STG.E.U16 [R198.64+0x20], R139 ;  /* 0x0000208bc6007986 */ /* 0x000fe2000c101510 */
[----:B------:R-:W-:Y:S01]  /*fb20*/  IMAD.WIDE.U32 R166, R132, -0x2daee0ad, RZ ;  /* 0xd2511f5384a67825 */ /* 0x000fe200078e00ff */
[----:B------:R-:W-:Y:S02]  /*fb30*/  PRMT R132, R105, 0x7632, R132 ;  /* 0x0000763269847816 */ /* 0x000fe40000000084 */
[----:B------:R3:W-:Y:S01]  /*fb40*/  STL [R1+0xcc], R116 ;  /* 0x0000cc7401007387 */ /* 0x0007e20000100800 */
[----:B------:R-:W-:Y:S02]  /*fb50*/  LOP3.LUT R112, R112, 0xff, RZ, 0xc0, !PT ;  /* 0x000000ff70707812 */ /* 0x000fe400078ec0ff */
[----:B------:R-:W-:Y:S01]  /*fb60*/  LOP3.LUT R143, R166, 0xff, RZ, 0xc0, !PT ;  /* 0x000000ffa68f7812 */ /* 0x000fe200078ec0ff */
[----:B------:R-:W-:Y:S01]  /*fb70*/  @!P0 HADD2 R249, -R117.H0_H0, -RZ.H0_H0 ;  /* 0xa00000ff75f98230 */ /* 0x000fe20000000900 */
[----:B------:R-:W-:Y:S01]  /*fb80*/  ISETP.LE.U32.AND P5, PT, R112, UR12, PT ;  /* 0x0000000c70007c0c */ /* 0x000fe2000bfa3070 */
[----:B------:R-:W-:Y:S01]  /*fb90*/  STG.E.U16 [R202.64+0x30], R137 ;  /* 0x00003089ca007986 */ /* 0x000fe2000c101510 */
[C---:B------:R-:W-:Y:S03]  /*fba0*/  PRMT R112, R117.reuse, 0x7632, R112 ;  /* 0x0000763275707816 */ /* 0x040fe60000000070 */
[----:B------:R4:W-:Y:S01]  /*fbb0*/  STG.E.U16 [R202.64+0x32], R104 ;  /* 0x00003268ca007986 */ /* 0x0009e2000c101510 */
[----:B------:R-:W-:Y:S02]  /*fbc0*/  PRMT R138, R117, 0x5410, R112 ;  /* 0x00005410758a7816 */ /* 0x000fe40000000070 */
[----:B------:R-:W-:Y:S02]  /*fbd0*/  @!P0 PRMT R117, R249, 0x5410, RZ ;  /* 0x00005410f9758816 */ /* 0x000fe400000000ff */
[----:B-1----:R-:W-:Y:S02]  /*fbe0*/  LOP3.LUT R136, R140, 0xff, RZ, 0xc0, !PT ;  /* 0x000000ff8c887812 */ /* 0x002fe400078ec0ff */
[----:B--2---:R-:W-:Y:S01]  /*fbf0*/  PRMT R128, R135, 0x5410, R118 ;  /* 0x0000541087807816 */ /* 0x004fe20000000076 */
[----:B------:R-:W-:Y:S01]  /*fc00*/  @!P5 HADD2 R238, -R131.H0_H0, -RZ.H0_H0 ;  /* 0xa00000ff83eed230 */ /* 0x000fe20000000900 */
[----:B------:R-:W-:Y:S02]  /*fc10*/  @!P3 PRMT R135, R248, 0x5410, RZ ;  /* 0x00005410f887b816 */ /* 0x000fe400000000ff */
[----:B------:R-:W-:Y:S02]  /*fc20*/  @!P2 PRMT R118, R247, 0x5410, RZ ;  /* 0x00005410f776a816 */ /* 0x000fe400000000ff */
[----:B------:R-:W-:Y:S01]  /*fc30*/  ISETP.LE.U32.AND P3, PT, R122, UR12, PT ;  /* 0x0000000c7a007c0c */ /* 0x000fe2000bf63070 */
[----:B------:R-:W-:Y:S01]  /*fc40*/  STG.E.U16 [R196.64+0x30], R135 ;  /* 0x00003087c4007986 */ /* 0x000fe2000c101510 */
[----:B---3--:R-:W-:Y:S02]  /*fc50*/  SHF.R.U32.HI R116, RZ, 0x18, R160 ;  /* 0x00000018ff747819 */ /* 0x008fe400000116a0 */
[----:B------:R-:W-:Y:S01]  /*fc60*/  LOP3.LUT R139, R147, UR27, R144, 0x96, !PT ;  /* 0x0000001b938b7c12 */ /* 0x000fe2000f8e9690 */
[----:B------:R-:W-:Y:S01]  /*fc70*/  STG.E.U16 [R196.64+0x32], R118 ;  /* 0x00003276c4007986 */ /* 0x000fe2000c101510 */
[----:B------:R-:W-:Y:S02]  /*fc80*/  ISETP.LE.U32.AND P4, PT, R116, UR12, PT ;  /* 0x0000000c74007c0c */ /* 0x000fe4000bf83070 */
[--C-:B------:R-:W-:Y:S01]  /*fc90*/  SHF.R.U32.HI R116, RZ, 0x10, R124.reuse ;  /* 0x00000010ff747819 */ /* 0x100fe2000001167c */
[----:B------:R1:W-:Y:S01]  /*fca0*/  STG.E.U16 [R200.64+0x2e], R123 ;  /* 0x00002e7bc8007986 */ /* 0x0003e2000c101510 */
[----:B------:R-:W-:Y:S02]  /*fcb0*/  SHF.R.U32.HI R124, RZ, 0x18, R124 ;  /* 0x00000018ff7c7819 */ /* 0x000fe4000001167c */
[----:B------:R-:W-:Y:S01]  /*fcc0*/  LOP3.LUT R116, R116, 0xff, RZ, 0xc0, !PT ;  /* 0x000000ff74747812 */ /* 0x000fe200078ec0ff */
[----:B------:R2:W-:Y:S01]  /*fcd0*/  STG.E.U16 [R200.64+0x30], R114 ;  /* 0x00003072c8007986 */ /* 0x0005e2000c101510 */
[----:B----4-:R-:W-:Y:S01]  /*fce0*/  PRMT R104, R119, 0x7632, R104 ;  /* 0x0000763277687816 */ /* 0x010fe20000000068 */
[----:B------:R-:W-:Y:S01]  /*fcf0*/  @!P3 HADD2 R235, -R132.H0_H0, -RZ.H0_H0 ;  /* 0xa00000ff84ebb230 */ /* 0x000fe20000000900 */
[----:B------:R-:W-:Y:S02]  /*fd00*/  ISETP.LE.U32.AND P1, PT, R116, UR12, PT ;  /* 0x0000000c74007c0c */ /* 0x000fe4000bf23070 */
[----:B------:R-:W-:Y:S02]  /*fd10*/  LOP3.LUT R116, R134, 0xffff, RZ, 0xc0, !PT ;  /* 0x0000ffff86747812 */ /* 0x000fe400078ec0ff */
[----:B------:R-:W-:Y:S02]  /*fd20*/  SHF.R.U32.HI R137, RZ, 0x10, R140 ;  /* 0x00000010ff897819 */ /* 0x000fe4000001168c */
[----:B------:R-:W-:Y:S02]  /*fd30*/  SHF.R.U32.HI R116, RZ, 0x8, R116 ;  /* 0x00000008ff747819 */ /* 0x000fe40000011674 */
[----:B------:R-:W-:Y:S02]  /*fd40*/  LOP3.LUT R122, R139, 0xff, RZ, 0xc0, !PT ;  /* 0x000000ff8b7a7812 */ /* 0x000fe400078ec0ff */
[----:B------:R-:W-:Y:S02]  /*fd50*/  LOP3.LUT R116, R116, 0xffff, RZ, 0xc0, !PT ;  /* 0x0000ffff74747812 */ /* 0x000fe400078ec0ff */
[----:B------:R-:W-:Y:S01]  /*fd60*/  ISETP.LE.U32.AND P2, PT, R122, UR12, PT ;  /* 0x0000000c7a007c0c */ /* 0x000fe2000bf43070 */
[----:B------:R-:W-:Y:S01]  /*fd70*/  @!P1 HADD2 R243, -R119.H0_H0, -RZ.H0_H0 ;  /* 0xa00000ff77f39230 */ /* 0x000fe20000000900 */
[----:B------:R-:W-:Y:S02]  /*fd80*/  ISETP.LE.U32.AND P0, PT, R116, UR12, PT ;  /* 0x0000000c74007c0c */ /* 0x000fe4000bf03070 */
[----:B------:R-:W-:Y:S02]  /*fd90*/  PRMT R116, R131, 0x7632, R116 ;  /* 0x0000763283747816 */ /* 0x000fe40000000074 */
[----:B------:R-:W-:Y:S02]  /*fda0*/  LOP3.LUT R122, R167, UR27, R172, 0x96, !PT ;  /* 0x0000001ba77a7c12 */ /* 0x000fe4000f8e96ac */
[----:B------:R-:W-:Y:S01]  /*fdb0*/  LOP3.LUT R137, R137, 0xff, RZ, 0xc0, !PT ;  /* 0x000000ff89897812 */ /* 0x000fe200078ec0ff */
[----:B------:R-:W-:Y:S01]  /*fdc0*/  @!P4 HADD2 R237, -R116.H0_H0, -RZ.H0_H0 ;  /* 0xa00000ff74edc230 */ /* 0x000fe20000000900 */
[----:B-1----:R-:W-:Y:S02]  /*fdd0*/  LOP3.LUT R123, R166, 0xffff, RZ, 0xc0, !PT ;  /* 0x0000ffffa67b7812 */ /* 0x002fe400078ec0ff */
[--C-:B------:R-:W-:Y:S01]  /*fde0*/  SHF.R.U32.HI R118, RZ, 0x10, R166.reuse ;  /* 0x00000010ff767819 */ /* 0x100fe200000116a6 */
[----:B------:R-:W-:Y:S01]  /*fdf0*/  @!P2 HADD2 R240, -R191.H0_H0, -RZ.H0_H0 ;  /* 0xa00000ffbff0a230 */ /* 0x000fe20000000900 */
[--C-:B--2---:R-:W-:Y:S01]  /*fe00*/  SHF.R.U32.HI R114, RZ, 0x18, R166.reuse ;  /* 0x00000018ff727819 */ /* 0x104fe200000116a6 */
[----:B------:R-:W-:Y:S01]  /*fe10*/  @!P0 HADD2 R244, -R112.H0_H0, -RZ.H0_H0 ;  /* 0xa00000ff70f48230 */ /* 0x000fe20000000900 */
[----:B------:R-:W-:Y:S02]  /*fe20*/  PRMT R166, R189, 0x7632, R166 ;  /* 0x00007632bda67816 */ /* 0x000fe400000000a6 */
[----:B------:R-:W-:Y:S02]  /*fe30*/  LOP3.LUT R135, R139, 0xffff, RZ, 0xc0, !PT ;  /* 0x0000ffff8b877812 */ /* 0x000fe400078ec0ff */
[----:B------:R-:W-:Y:S02]  /*fe40*/  @!P0 PRMT R112, R244, 0x5410, RZ ;  /* 0x00005410f4708816 */ /* 0x000fe400000000ff */
[----:B------:R-:W-:Y:S02]  /*fe50*/  ISETP.LE.U32.AND P0, PT, R124, UR12, PT ;  /* 0x0000000c7c007c0c */ /* 0x000fe4000bf03070 */
[----:B------:R-:W-:Y:S02]  /*fe60*/  PRMT R124, R131, 0x5410, R116 ;  /* 0x00005410837c7816 */ /* 0x000fe40000000074 */
[----:B------:R-:W-:Y:S02]  /*fe70*/  @!P4 PRMT R116, R237, 0x5410, RZ ;  /* 0x00005410ed74c816 */ /* 0x000fe400000000ff */
[----:B------:R-:W-:Y:S02]  /*fe80*/  @!P5 PRMT R131, R238, 0x5410, RZ ;  /* 0x00005410ee83d816 */ /* 0x000fe400000000ff */
[----:B------:R-:W-:Y:S01]  /*fe90*/  ISETP.LE.U32.AND P5, PT, R136, UR12, PT ;  /* 0x0000000c88007c0c */ /* 0x000fe2000bfa3070 */
[----:B------:R1:W-:Y:S01]  /*fea0*/  STG.E.U16 [R198.64+0x32], R116 ;  /* 0x00003274c6007986 */ /* 0x0003e2000c101510 */
[----:B------:R-:W-:Y:S02]  /*feb0*/  SHF.R.U32.HI R136, RZ, 0x18, R140 ;  /* 0x00000018ff887819 */ /* 0x000fe4000001168c */
[----:B------:R-:W-:Y:S01]  /*fec0*/  PRMT R140, R119, 0x5410, R104 ;  /* 0x00005410778c7816 */ /* 0x000fe20000000068 */
[----:B------:R-:W-:Y:S01]  /*fed0*/  STG.E.U16 [R198.64+0x30], R131 ;  /* 0x00003083c6007986 */ /* 0x000fe2000c101510 */
[----:B------:R-:W-:Y:S01]  /*fee0*/  @!P0 HADD2 R242, -R104.H0_H0, -RZ.H0_H0 ;  /* 0xa00000ff68f28230 */ /* 0x000fe20000000900 */
[----:B------:R-:W-:Y:S02]  /*fef0*/  PRMT R172, R189, 0x5410, R166 ;  /* 0x00005410bdac7816 */ /* 0x000fe400000000a6 */
[----:B------:R2:W-:Y:S01]  /*ff00*/  STG.E.U16 [R202.64+0x42], R106 ;  /* 0x0000426aca007986 */ /* 0x0005e2000c101510 */
[----:B------:R-:W-:Y:S02]  /*ff10*/  @!P1 PRMT R119, R243, 0x5410, RZ ;  /* 0x00005410f3779816 */ /* 0x000fe400000000ff */
[----:B------:R-:W-:Y:S01]  /*ff20*/  @!P0 PRMT R104, R242, 0x5410, RZ ;  /* 0x00005410f2688816 */ /* 0x000fe200000000ff */
[----:B------:R-:W-:Y:S01]  /*ff30*/  STG.E.U16 [R202.64+0x40], R121 ;  /* 0x00004079ca007986 */ /* 0x000fe2000c101510 */
[----:B------:R-:W-:Y:S01]  /*ff40*/  @!P5 HADD2 R236, -R105.H0_H0, -RZ.H0_H0 ;  /* 0xa00000ff69ecd230 */ /* 0x000fe20000000900 */
[----:B------:R-:W-:Y:S02]  /*ff50*/  SHF.R.U32.HI R135, RZ, 0x8, R135 ;  /* 0x00000008ff877819 */ /* 0x000fe40000011687 */
[----:B------:R3:W-:Y:S01]  /*ff60*/  STG.E.U16 [R196.64+0x42], R104 ;  /* 0x00004268c4007986 */ /* 0x0007e2000c101510 */
[----:B------:R-:W-:Y:S02]  /*ff70*/  @!P2 PRMT R191, R240, 0x5410, RZ ;  /* 0x00005410f0bfa816 */ /* 0x000fe400000000ff */
[----:B------:R-:W-:Y:S01]  /*ff80*/  LOP3.LUT R135, R135, 0xffff, RZ, 0xc0, !PT ;  /* 0x0000ffff87877812 */ /* 0x000fe200078ec0ff */
[----:B------:R-:W-:Y:S01]  /*ff90*/  STG.E.U16 [R196.64+0x40], R119 ;  /* 0x00004077c4007986 */ /* 0x000fe2000c101510 */
[C---:B------:R-:W-:Y:S02]  /*ffa0*/  PRMT R167, R184.reuse, 0x7632, R167 ;  /* 0x00007632b8a77816 */ /* 0x040fe400000000a7 */
[----:B------:R-:W-:Y:S01]  /*ffb0*/  ISETP.LE.U32.AND P1, PT, R135, UR12, PT ;  /* 0x0000000c87007c0c */ /* 0x000fe2000bf23070 */
[----:B------:R-:W-:Y:S01]  /*ffc0*/  STG.E.U16 [R200.64+0x3e], R117 ;  /* 0x00003e75c8007986 */ /* 0x000fe2000c101510 */
[----:B------:R-:W-:Y:S02]  /*ffd0*/  PRMT R173, R184, 0x5410, R167 ;  /* 0x00005410b8ad7816 */ /* 0x000fe400000000a7 */
[----:B-1----:R-:W-:Y:S01]  /*ffe0*/  LOP3.LUT R116, R150, 0xff, RZ, 0xc0, !PT ;  /* 0x000000ff96747812 */ /* 0x002fe200078ec0ff */
[----:B------:R1:W-:Y:S01]  /*fff0*/  STG.E.U16 [R200.64+0x40], R112 ;  /* 0x00004070c8007986 */ /* 0x0003e2000c101510 */
[----:B------:R-:W-:Y:S02]  /*10000*/  LOP3.LUT R118, R118, 0xff, RZ, 0xc0, !PT ;  /* 0x000000ff76767812 */ /* 0x000fe400078ec0ff */
[----:B------:R-:W-:Y:S02]  /*10010*/  ISETP.LE.U32.AND P6, PT, R116, UR12, PT ;  /* 0x0000000c74007c0c */ /* 0x000fe4000bfc3070 */
[----:B------:R-:W-:Y:S02]  /*10020*/  SHF.R.U32.HI R116, RZ, 0x18, R134 ;  /* 0x00000018ff747819 */ /* 0x000fe40000011686 */
[C---:B--2---:R-:W-:Y:S01]  /*10030*/  PRMT R106, R115.reuse, 0x7632, R106 ;  /* 0x00007632736a7816 */ /* 0x044fe2000000006a */
[----:B------:R-:W-:Y:S01]  /*10040*/  @!P1 HADD2 R239, -R190.H0_H0, -RZ.H0_H0 ;  /* 0xa00000ffbeef9230 */ /* 0x000fe20000000900 */
[----:B------:R-:W-:Y:S02]  /*10050*/  ISETP.LE.U32.AND P4, PT, R116, UR12, PT ;  /* 0x0000000c74007c0c */ /* 0x000fe4000bf83070 */
[----:B------:R-:W-:Y:S02]  /*10060*/  LOP3.LUT R116, R150, 0xffff, RZ, 0xc0, !PT ;  /* 0x0000ffff96747812 */ /* 0x000fe400078ec0ff */
[----:B------:R-:W-:Y:S02]  /*10070*/  PRMT R141, R115, 0x5410, R106 ;  /* 0x00005410738d7816 */ /* 0x000fe4000000006a */
[----:B------:R-:W-:Y:S01]  /*10080*/  SHF.R.U32.HI R116, RZ, 0x8, R116 ;  /* 0x00000008ff747819 */ /* 0x000fe20000011674 */
[----:B------:R-:W-:Y:S01]  /*10090*/  @!P6 HADD2 R241, -R115.H0_H0, -RZ.H0_H0 ;  /* 0xa00000ff73f1e230 */ /* 0x000fe20000000900 */
[----:B---3--:R-:W-:Y:S02]  /*100a0*/  LOP3.LUT R104, R122, 0xffff, RZ, 0xc0, !PT ;  /* 0x0000ffff7a687812 */ /* 0x008fe400078ec0ff */
[----:B------:R-:W-:Y:S02]  /*100b0*/  LOP3.LUT R116, R116, 0xffff, RZ, 0xc0, !PT ;  /* 0x0000ffff74747812 */ /* 0x000fe400078ec0ff */
[----:B------:R-:W-:Y:S02]  /*100c0*/  @!P6 PRMT R115, R241, 0x5410, RZ ;  /* 0x00005410f173e816 */ /* 0x000fe400000000ff */
[----:B------:R-:W-:Y:S02]  /*100d0*/  ISETP.LE.U32.AND P6, PT, R116, UR12, PT ;  /* 0x0000000c74007c0c */ /* 0x000fe4000bfc3070 */
[----:B------:R-:W-:Y:S02]  /*100e0*/  SHF.R.U32.HI R116, RZ, 0x10, R150 ;  /* 0x00000010ff747819 */ /* 0x000fe40000011696 */
[----:B------:R-:W-:Y:S02]  /*100f0*/  SHF.R.U32.HI R104, RZ, 0x8, R104 ;  /* 0x00000008ff687819 */ /* 0x000fe40000011668 */
[----:B------:R-:W-:Y:S02]  /*10100*/  LOP3.LUT R116, R116, 0xff, RZ, 0xc0, !PT ;  /* 0x000000ff74747812 */ /* 0x000fe400078ec0ff */
[----:B------:R-:W-:Y:S02]  /*10110*/  LOP3.LUT R104, R104, 0xffff, RZ, 0xc0, !PT ;  /* 0x0000ffff68687812 */ /* 0x000fe400078ec0ff */
[----:B------:R-:W-:Y:S02]  /*10120*/  SHF.R.U32.HI R134, RZ, 0x10, R134 ;  /* 0x00000010ff867819 */ /* 0x000fe40000011686 */
[----:B-1----:R-:W-:Y:S01]  /*10130*/  SHF.R.U32.HI R112, RZ, 0x18, R139 ;  /* 0x00000018ff707819 */ /* 0x002fe2000001168b */
[----:B------:R-:W-:Y:S01]  /*10140*/  @!P6 HADD2 R234, -R106.H0_H0, -RZ.H0_H0 ;  /* 0xa00000ff6aeae230 */ /* 0x000fe20000000900 */
[----:B------:R-:W-:Y:S02]  /*10150*/  LOP3.LUT R134, R134, 0xff, RZ, 0xc0, !PT ;  /* 0x000000ff86867812 */ /* 0x000fe400078ec0ff */
[----:B------:R-:W-:Y:S02]  /*10160*/  @!P1 PRMT R190, R239, 0x5410, RZ ;  /* 0x00005410efbe9816 */ /* 0x000fe400000000ff */
[----:B------:R-:W-:Y:S02]  /*10170*/  @!P6 PRMT R106, R234, 0x5410, RZ ;  /* 0x00005410ea6ae816 */ /* 0x000fe400000000ff */
[----:B------:R-:W-:Y:S02]  /*10180*/  ISETP.LE.U32.AND P6, PT, R137, UR12, PT ;  /* 0x0000000c89007c0c */ /* 0x000fe4000bfc3070 */
[----:B------:R-:W-:Y:S02]  /*10190*/  PRMT R137, R105, 0x5410, R132 ;  /* 0x0000541069897816 */ /* 0x000fe40000000084 */
[----:B------:R-:W-:Y:S02]  /*101a0*/  @!P3 PRMT R132, R235, 0x5410, RZ ;  /* 0x00005410eb84b816 */ /* 0x000fe400000000ff */
[----:B------:R-:W-:Y:S02]  /*101b0*/  ISETP.LE.U32.AND P3, PT, R116, UR12, PT ;  /* 0x0000000c74007c0c */ /* 0x000fe4000bf63070 */
[----:B------:R-:W-:Y:S02]  /*101c0*/  LOP3.LUT R116, R122, 0xff, RZ, 0xc0, !PT ;  /* 0x000000ff7a747812 */ /* 0x000fe400078ec0ff */
[----:B------:R-:W-:Y:S02]  /*101d0*/  @!P5 PRMT R105, R236, 0x5410, RZ ;  /* 0x00005410ec69d816 */ /* 0x000fe400000000ff */
[----:B------:R-:W-:Y:S01]  /*101e0*/  ISETP.LE.U32.AND P5, PT, R116, UR12, PT ;  /* 0x0000000c74007c0c */ /* 0x000fe2000bfa3070 */
[----:B------:R-:W-:Y:S01]  /*101f0*/  @!P6 HADD2 R227, -R133.H0_H0, -RZ.H0_H0 ;  /* 0xa00000ff85e3e230 */ /* 0x000fe20000000900 */
[----:B------:R-:W-:Y:S02]  /*10200*/  ISETP.LE.U32.AND P0, PT, R134, UR12, PT ;  /* 0x0000000c86007c0c */ /* 0x000fe4000bf03070 */
[----:B------:R-:W-:Y:S02]  /*10210*/  LOP3.LUT R116, R146, 0xff, RZ, 0xc0, !PT ;  /* 0x000000ff92747812 */ /* 0x000fe400078ec0ff */
[----:B------:R-:W-:Y:S01]  /*10220*/  LOP3.LUT R119, R207, UR15, R162, 0x96, !PT ;  /* 0x0000000fcf777c12 */ /* 0x000fe2000f8e96a2 */
[----:B------:R-:W-:Y:S01]  /*10230*/  @!P3 HADD2 R229, -R107.H0_H0, -RZ.H0_H0 ;  /* 0xa00000ff6be5b230 */ /* 0x000fe20000000900 */
[----:B------:R-:W-:Y:S02]  /*10240*/  LOP3.LUT R144, R147, UR27, R144, 0x96, !PT ;  /* 0x0000001b93907c12 */ /* 0x000fe4000f8e9690 */
[----:B------:R-:W-:Y:S03]  /*10250*/  SHF.R.U32.HI R131, RZ, 0x10, R156 ;  /* 0x00000010ff837819 */ /* 0x000fe6000001169c */
[----:B------:R-:W-:Y:S01]  /*10260*/  @!P5 HADD2 R233, -R189.H0_H0, -RZ.H0_H0 ;  /* 0xa00000ffbde9d230 */ /* 0x000fe20000000900 */
[----:B------:R-:W-:Y:S01]  /*10270*/  LOP3.LUT R131, R131, 0xff, RZ, 0xc0, !PT ;  /* 0x000000ff83837812 */ /* 0x000fe200078ec0ff */
[----:B------:R-:W-:Y:S03]  /*10280*/  @!P0 HADD2 R232, -R113.H0_H0, -RZ.H0_H0 ;  /* 0xa00000ff71e88230 */ /* 0x000fe60000000900 */
[----:B------:R-:W-:Y:S02]  /*10290*/  @!P5 PRMT R189, R233, 0x5410, RZ ;  /* 0x00005410e9bdd816 */ /* 0x000fe400000000ff */
[----:B------:R-:W-:Y:S02]  /*102a0*/  ISETP.LE.U32.AND P5, PT, R104, UR12, PT ;  /* 0x0000000c68007c0c */ /* 0x000fe4000bfa3070 */
[C---:B------:R-:W-:Y:S04]  /*102b0*/  PRMT R104, R113.reuse, 0x7632, R104 ;  /* 0x0000763271687816 */ /* 0x040fe80000000068 */
[----:B------:R-:W-:Y:S01]  /*102c0*/  PRMT R135, R113, 0x5410, R104 ;  /* 0x0000541071877816 */ /* 0x000fe20000000068 */
[----:B------:R-:W-:Y:S01]  /*102d0*/  @!P4 HADD2 R230, -R104.H0_H0, -RZ.H0_H0 ;  /* 0xa00000ff68e6c230 */ /* 0x000fe20000000900 */
[----:B------:R-:W-:Y:S02]  /*102e0*/  @!P0 PRMT R113, R232, 0x5410, RZ ;  /* 0x00005410e8718816 */ /* 0x000fe400000000ff */
[----:B------:R-:W-:Y:S02]  /*102f0*/  ISETP.LE.U32.AND P0, PT, R116, UR12, PT ;  /* 0x0000000c74007c0c */ /* 0x000fe4000bf03070 */
[----:B------:R-:W-:Y:S01]  /*10300*/  @!P4 PRMT R104, R230, 0x5410, RZ ;  /* 0x00005410e668c816 */ /* 0x000fe200000000ff */
[----:B------:R1:W-:Y:S01]  /*10310*/  STG.E.U16 [R198.64+0x40], R113 ;  /* 0x00004071c6007986 */ /* 0x0003e2000c101510 */
[----:B------:R-:W-:Y:S01]  /*10320*/  ISETP.LE.U32.AND P4, PT, R112, UR12, PT ;  /* 0x0000000c70007c0c */ /* 0x000fe2000bf83070 */
[----:B------:R-:W-:Y:S01]  /*10330*/  @!P5 HADD2 R231, -R166.H0_H0, -RZ.H0_H0 ;  /* 0xa00000ffa6e7d230 */ /* 0x000fe20000000900 */
[----:B------:R-:W-:Y:S01]  /*10340*/  SHF.R.U32.HI R116, RZ, 0x18, R178 ;  /* 0x00000018ff747819 */ /* 0x000fe200000116b2 */
[----:B------:R2:W-:Y:S03]  /*10350*/  STG.E.U16 [R198.64+0x42], R104 ;  /* 0x00004268c6007986 */ /* 0x0005e6000c101510 */
[----:B------:R-:W-:Y:S01]  /*10360*/  @!P5 PRMT R166, R231, 0x5410, RZ ;  /* 0x00005410e7a6d816 */ /* 0x000fe200000000ff */
[----:B------:R3:W-:Y:S01]  /*10370*/  STG.E.U16 [R202.64+0x52], R106 ;  /* 0x0000526aca007986 */ /* 0x0007e2000c101510 */
[----:B------:R-:W-:Y:S01]  /*10380*/  ISETP.LE.U32.AND P5, PT, R136, UR12, PT ;  /* 0x0000000c88007c0c */ /* 0x000fe2000bfa3070 */
[----:B------:R-:W-:Y:S01]  /*10390*/  @!P0 HADD2 R228, -R186.H0_H0, -RZ.H0_H0 ;  /* 0xa00000ffbae48230 */ /* 0x000fe20000000900 */
[C---:B------:R-:W-:Y:S01]  /*103a0*/  PRMT R136, R133.reuse, 0x7632, R136 ;  /* 0x0000763285887816 */ /* 0x040fe20000000088 */
[----:B------:R-:W-:Y:S02]  /*103b0*/  STG.E.U16 [R202.64+0x50], R115 ;  /* 0x00005073ca007986 */ /* 0x000fe4000c101510 */
[----:B------:R-:W-:Y:S01]  /*103c0*/  @!P4 HADD2 R223, -R192.H0_H0, -RZ.H0_H0 ;  /* 0xa00000ffc0dfc230 */ /* 0x000fe20000000900 */
[----:B------:R-:W-:Y:S02]  /*103d0*/  @!P0 PRMT R186, R228, 0x5410, RZ ;  /* 0x00005410e4ba8816 */ /* 0x000fe400000000ff */
[----:B------:R-:W-:Y:S02]  /*103e0*/  PRMT R134, R133, 0x5410, R136 ;  /* 0x0000541085867816 */ /* 0x000fe40000000088 */
[----:B------:R-:W-:Y:S02]  /*103f0*/  @!P6 PRMT R133, R227, 0x5410, RZ ;  /* 0x00005410e385e816 */ /* 0x000fe400000000ff */
[----:B------:R-:W-:Y:S01]  /*10400*/  ISETP.LE.U32.AND P6, PT, R112, UR12, PT ;  /* 0x0000000c70007c0c */ /* 0x000fe2000bfc3070 */
[----:B------:R-:W-:Y:S01]  /*10410*/  @!P5 HADD2 R226, -R136.H0_H0, -RZ.H0_H0 ;  /* 0xa00000ff88e2d230 */ /* 0x000fe20000000900 */
[----:B------:R-:W-:Y:S02]  /*10420*/  SHF.R.U32.HI R112, RZ, 0x10, R119 ;  /* 0x00000010ff707819 */ /* 0x000fe40000011677 */
[----:B-1----:R-:W-:Y:S02]  /*10430*/  SHF.R.U32.HI R113, RZ, 0x10, R139 ;  /* 0x00000010ff717819 */ /* 0x002fe4000001168b */
[----:B------:R-:W-:Y:S02]  /*10440*/  @!P5 PRMT R136, R226, 0x5410, RZ ;  /* 0x00005410e288d816 */ /* 0x000fe400000000ff */
[----:B--2---:R-:W-:Y:S02]  /*10450*/  SHF.R.U32.HI R104, RZ, 0x18, R150 ;  /* 0x00000018ff687819 */ /* 0x004fe40000011696 */
[----:B------:R-:W-:Y:S02]  /*10460*/  LOP3.LUT R113, R113, 0xff, RZ, 0xc0, !PT ;  /* 0x000000ff71717812 */ /* 0x000fe400078ec0ff */
[----:B------:R-:W-:Y:S02]  /*10470*/  ISETP.LE.U32.AND P2, PT, R104, UR12, PT ;  /* 0x0000000c68007c0c */ /* 0x000fe4000bf43070 */
[C---:B------:R-:W-:Y:S02]  /*10480*/  PRMT R104, R107.reuse, 0x7632, R104 ;  /* 0x000076326b687816 */ /* 0x040fe40000000068 */
[----:B---3--:R-:W-:Y:S02]  /*10490*/  SHF.R.U32.HI R106, RZ, 0x10, R122 ;  /* 0x00000010ff6a7819 */ /* 0x008fe4000001167a */
[----:B------:R-:W-:Y:S02]  /*104a0*/  PRMT R139, R107, 0x5410, R104 ;  /* 0x000054106b8b7816 */ /* 0x000fe40000000068 */
[----:B------:R-:W-:Y:S02]  /*104b0*/  LOP3.LUT R106, R106, 0xff, RZ, 0xc0, !PT ;  /* 0x000000ff6a6a7812 */ /* 0x000fe400078ec0ff */
[----:B------:R-:W-:Y:S02]  /*104c0*/  @!P3 PRMT R107, R229, 0x5410, RZ ;  /* 0x00005410e56bb816 */ /* 0x000fe400000000ff */
[----:B------:R-:W-:Y:S01]  /*104d0*/  ISETP.LE.U32.AND P4, PT, R106, UR12, PT ;  /* 0x0000000c6a007c0c */ /* 0x000fe2000bf83070 */
[----:B------:R-:W-:Y:S01]  /*104e0*/  @!P2 HADD2 R225, -R104.H0_H0, -RZ.H0_H0 ;  /* 0xa00000ff68e1a230 */ /* 0x000fe20000000900 */
[----:B------:R-:W-:Y:S01]  /*104f0*/  LOP3.LUT R106, R146, 0xffff, RZ, 0xc0, !PT ;  /* 0x0000ffff926a7812 */ /* 0x000fe200078ec0ff */
[----:B------:R1:W-:Y:S01]  /*10500*/  STG.E.U16 [R196.64+0x50], R107 ;  /* 0x0000506bc4007986 */ /* 0x0003e2000c101510 */
[----:B------:R-:W-:Y:S02]  /*10510*/  ISETP.LE.U32.AND P1, PT, R113, UR12, PT ;  /* 0x0000000c71007c0c */ /* 0x000fe4000bf23070 */
[----:B------:R-:W-:Y:S02]  /*10520*/  @!P2 PRMT R104, R225, 0x5410, RZ ;  /* 0x00005410e168a816 */ /* 0x000fe400000000ff */
[----:B------:R-:W-:Y:S02]  /*10530*/  SHF.R.U32.HI R106, RZ, 0x8, R106 ;  /* 0x00000008ff6a7819 */ /* 0x000fe4000001166a */
[----:B------:R-:W-:Y:S01]  /*10540*/  LOP3.LUT R113, R178, 0xff, RZ, 0xc0, !PT ;  /* 0x000000ffb2717812 */ /* 0x000fe200078ec0ff */
[----:B------:R2:W-:Y:S01]  /*10550*/  STG.E.U16 [R196.64+0x52], R104 ;  /* 0x00005268c4007986 */ /* 0x0005e2000c101510 */
[----:B------:R-:W-:Y:S01]  /*10560*/  LOP3.LUT R106, R106, 0xffff, RZ, 0xc0, !PT ;  /* 0x0000ffff6a6a7812 */ /* 0x000fe200078ec0ff */
[----:B------:R-:W-:Y:S01]  /*10570*/  @!P4 HADD2 R218, -R184.H0_H0, -RZ.H0_H0 ;  /* 0xa00000ffb8dac230 */ /* 0x000fe20000000900 */
[----:B------:R-:W-:Y:S01]  /*10580*/  SHF.R.U32.HI R122, RZ, 0x18, R122 ;  /* 0x00000018ff7a7819 */ /* 0x000fe2000001167a */
[----:B------:R3:W-:Y:S01]  /*10590*/  STG.E.U16 [R200.64+0x4e], R105 ;  /* 0x00004e69c8007986 */ /* 0x0007e2000c101510 */
[----:B------:R-:W-:Y:S01]  /*105a0*/  ISETP.LE.U32.AND P0, PT, R106, UR12, PT ;  /* 0x0000000c6a007c0c */ /* 0x000fe2000bf03070 */
[----:B------:R-:W-:Y:S01]  /*105b0*/  @!P1 HADD2 R224, -R193.H0_H0, -RZ.H0_H0 ;  /* 0xa00000ffc1e09230 */ /* 0x000fe20000000900 */
[----:B------:R-:W-:Y:S01]  /*105c0*/  SHF.R.U32.HI R106, RZ, 0x8, R123 ;  /* 0x00000008ff6a7819 */ /* 0x000fe2000001167b */
[----:B------:R-:W-:Y:S01]  /*105d0*/  STG.E.U16 [R200.64+0x50], R132 ;  /* 0x00005084c8007986 */ /* 0x000fe2000c101510 */
[----:B------:R-:W-:Y:S02]  /*105e0*/  @!P4 PRMT R184, R218, 0x5410, RZ ;  /* 0x00005410dab8c816 */ /* 0x000fe400000000ff */
[----:B------:R-:W-:Y:S01]  /*105f0*/  LOP3.LUT R106, R106, 0xffff, RZ, 0xc0, !PT ;  /* 0x0000ffff6a6a7812 */ /* 0x000fe200078ec0ff */
[----:B------:R-:W-:Y:S01]  /*10600*/  STG.E.U16 [R198.64+0x50], R133 ;  /* 0x00005085c6007986 */ /* 0x000fe2000c101510 */
[----:B------:R-:W-:Y:S02]  /*10610*/  LOP3.LUT R112, R112, 0xff, RZ, 0xc0, !PT ;  /* 0x000000ff70707812 */ /* 0x000fe400078ec0ff */
[----:B------:R-:W-:Y:S01]  /*10620*/  ISETP.LE.U32.AND P5, PT, R106, UR12, PT ;  /* 0x0000000c6a007c0c */ /* 0x000fe2000bfa3070 */
[----:B------:R-:W-:Y:S01]  /*10630*/  STG.E.U16 [R198.64+0x52], R136 ;  /* 0x00005288c6007986 */ /* 0x000fe2000c101510 */
[--C-:B------:R-:W-:Y:S01]  /*10640*/  SHF.R.U32.HI R106, RZ, 0x10, R146.reuse ;  /* 0x00000010ff6a7819 */ /* 0x100fe20000011692 */
[----:B------:R-:W-:Y:S01]  /*10650*/  @!P0 HADD2 R221, -R185.H0_H0, -RZ.H0_H0 ;  /* 0xa00000ffb9dd8230 */ /* 0x000fe20000000900 */
[----:B-1----:R-:W-:Y:S01]  /*10660*/  LOP3.LUT R107, R176, 0xff, RZ, 0xc0, !PT ;  /* 0x000000ffb06b7812 */ /* 0x002fe200078ec0ff */
[----:B------:R-:W-:Y:S01]  /*10670*/  STG.E.U16 [R202.64+0x60], R191 ;  /* 0x000060bfca007986 */ /* 0x000fe2000c101510 */
[----:B------:R-:W-:Y:S02]  /*10680*/  LOP3.LUT R106, R106, 0xff, RZ, 0xc0, !PT ;  /* 0x000000ff6a6a7812 */ /* 0x000fe400078ec0ff */
[----:B------:R-:W-:Y:S01]  /*10690*/  @!P0 PRMT R185, R221, 0x5410, RZ ;  /* 0x00005410ddb98816 */ /* 0x000fe200000000ff */
[----:B------:R-:W-:Y:S01]  /*106a0*/  STG.E.U16 [R202.64+0x62], R190 ;  /* 0x000062beca007986 */ /* 0x000fe2000c101510 */
[----:B------:R-:W-:Y:S02]  /*106b0*/  ISETP.LE.U32.AND P4, PT, R106, UR12, PT ;  /* 0x0000000c6a007c0c */ /* 0x000fe4000bf83070 */
[----:B--2---:R-:W-:Y:S01]  /*106c0*/  LOP3.LUT R104, R176, 0xffff, RZ, 0xc0, !PT ;  /* 0x0000ffffb0687812 */ /* 0x004fe200078ec0ff */
[----:B------:R-:W-:Y:S01]  /*106d0*/  @!P5 HADD2 R220, -R194.H0_H0, -RZ.H0_H0 ;  /* 0xa00000ffc2dcd230 */ /* 0x000fe20000000900 */
[----:B------:R-:W-:Y:S02]  /*106e0*/  SHF.R.U32.HI R106, RZ, 0x18, R146 ;  /* 0x00000018ff6a7819 */ /* 0x000fe40000011692 */
[----:B------:R-:W-:Y:S02]  /*106f0*/  SHF.R.U32.HI R104, RZ, 0x8, R104 ;  /* 0x00000008ff687819 */ /* 0x000fe40000011668 */
[----:B---3--:R-:W-:Y:S02]  /*10700*/  SHF.R.U32.HI R105, RZ, 0x10, R178 ;  /* 0x00000010ff697819 */ /* 0x008fe400000116b2 */
[----:B------:R-:W-:Y:S02]  /*10710*/  PRMT R107, R107, 0x5410, R104 ;  /* 0x000054106b6b7816 */ /* 0x000fe40000000068 */
[----:B------:R-:W-:Y:S01]  /*10720*/  LOP3.LUT R104, R178, 0xffff, RZ, 0xc0, !PT ;  /* 0x0000ffffb2687812 */ /* 0x000fe200078ec0ff */
[----:B------:R-:W-:Y:S01]  /*10730*/  @!P4 HADD2 R217, -R188.H0_H0, -RZ.H0_H0 ;  /* 0xa00000ffbcd9c230 */ /* 0x000fe20000000900 */
[----:B------:R-:W-:Y:S01]  /*10740*/  LOP3.LUT R117, R105, 0xff, RZ, 0xc0, !PT ;  /* 0x000000ff69757812 */ /* 0x000fe200078ec0ff */
[--C-:B------:R-:W-:Y:S01]  /*10750*/  HSET2.LE.AND R107, R107, R204.reuse, PT ;  /* 0x000000cc6b6b7233 */ /* 0x100fe20003803000 */
[----:B------:R-:W-:Y:S02]  /*10760*/  SHF.R.U32.HI R104, RZ, 0x8, R104 ;  /* 0x00000008ff687819 */ /* 0x000fe40000011668 */
[----:B------:R-:W-:Y:S02]  /*10770*/  @!P4 PRMT R188, R217, 0x5410, RZ ;  /* 0x00005410d9bcc816 */ /* 0x000fe400000000ff */
[----:B------:R-:W-:Y:S02]  /*10780*/  PRMT R113, R113, 0x5410, R104 ;  /* 0x0000541071717816 */ /* 0x000fe40000000068 */
[C---:B------:R-:W-:Y:S02]  /*10790*/  LOP3.LUT R104, R119.reuse, 0xffff, RZ, 0xc0, !PT ;  /* 0x0000ffff77687812 */ /* 0x040fe400078ec0ff */
[----:B------:R-:W-:Y:S01]  /*107a0*/  ISETP.LE.U32.AND P4, PT, R106, UR12, PT ;  /* 0x0000000c6a007c0c */ /* 0x000fe2000bf83070 */
[--C-:B------:R-:W-:Y:S01]  /*107b0*/  HSET2.LE.AND R113, R113, R204.reuse, PT ;  /* 0x000000cc71717233 */ /* 0x100fe20003803000 */
[----:B------:R-:W-:Y:S02]  /*107c0*/  LOP3.LUT R106, R119, 0xff, RZ, 0xc0, !PT ;  /* 0x000000ff776a7812 */ /* 0x000fe400078ec0ff */
[----:B------:R-:W-:Y:S02]  /*107d0*/  SHF.R.U32.HI R115, RZ, 0x8, R104 ;  /* 0x00000008ff737819 */ /* 0x000fe40000011668 */
[----:B------:R-:W-:Y:S02]  /*107e0*/  LOP3.LUT R104, R206, 0xffff, RZ, 0xc0, !PT ;  /* 0x0000ffffce687812 */ /* 0x000fe400078ec0ff */
[----:B------:R-:W-:Y:S02]  /*107f0*/  PRMT R105, R106, 0x5410, R115 ;  /* 0x000054106a697816 */ /* 0x000fe40000000073 */
[----:B------:R-:W-:Y:S02]  /*10800*/  ISETP.LE.U32.AND P0, PT, R122, UR12, PT ;  /* 0x0000000c7a007c0c */ /* 0x000fe4000bf03070 */
[----:B------:R-:W-:Y:S01]  /*10810*/  SHF.R.U32.HI R104, RZ, 0x8, R104 ;  /* 0x00000008ff687819 */ /* 0x000fe20000011668 */
[--C-:B------:R-:W-:Y:S01]  /*10820*/  HSET2.LE.AND R105, R105, R204.reuse, PT ;  /* 0x000000cc69697233 */ /* 0x100fe20003803000 */
[----:B------:R-:W-:Y:S01]  /*10830*/  LOP3.LUT R115, R206, 0xff, RZ, 0xc0, !PT ;  /* 0x000000ffce737812 */ /* 0x000fe200078ec0ff */
[----:B------:R-:W-:Y:S01]  /*10840*/  @!P4 HADD2 R214, -R187.H0_H0, -RZ.H0_H0 ;  /* 0xa00000ffbbd6c230 */ /* 0x000fe20000000900 */
[----:B------:R-:W-:Y:S02]  /*10850*/  LOP3.LUT R102, R107, R102, RZ, 0xc0, !PT ;  /* 0x000000666b667212 */ /* 0x000fe400078ec0ff */
[----:B------:R-:W-:Y:S02]  /*10860*/  PRMT R115, R115, 0x5410, R104 ;  /* 0x0000541073737816 */ /* 0x000fe40000000068 */
[----:B------:R-:W-:Y:S02]  /*10870*/  LOP3.LUT R108, R105, R108, RZ, 0xc0, !PT ;  /* 0x0000006c696c7212 */ /* 0x000fe400078ec0ff */
[----:B------:R-:W1:Y:S01]  /*10880*/  LDSM.16.MT88.4 R104, [R210+0x9000] ;  /* 0x00900000d268783b */ /* 0x000e620000004200 */
[----:B------:R-:W-:Y:S01]  /*10890*/  @!P0 HADD2 R216, -R167.H0_H0, -RZ.H0_H0 ;  /* 0xa00000ffa7d88230 */ /* 0x000fe20000000900 */
[--C-:B------:R-:W-:Y:S02]  /*108a0*/  SHF.R.U32.HI R177, RZ, 0x18, R176.reuse ;  /* 0x00000018ffb17819 */ /* 0x100fe400000116b0 */
[----:B------:R-:W-:Y:S02]  /*108b0*/  SHF.R.U32.HI R119, RZ, 0x18, R119 ;  /* 0x00000018ff777819 */ /* 0x000fe40000011677 */
[----:B------:R-:W-:Y:S02]  /*108c0*/  @!P0 PRMT R167, R216, 0x5410, RZ ;  /* 0x00005410d8a78816 */ /* 0x000fe400000000ff */
[----:B------:R-:W-:Y:S02]  /*108d0*/  ISETP.LE.U32.AND P0, PT, R114, UR12, PT ;  /* 0x0000000c72007c0c */ /* 0x000fe4000bf03070 */
[----:B------:R-:W-:Y:S02]  /*108e0*/  SHF.R.U32.HI R114, RZ, 0x10, R176 ;  /* 0x00000010ff727819 */ /* 0x000fe400000116b0 */
[----:B------:R-:W-:Y:S02]  /*108f0*/  PRMT R112, R112, 0x5410, R119 ;  /* 0x0000541070707816 */ /* 0x000fe40000000077 */
[----:B------:R-:W-:Y:S02]  /*10900*/  LOP3.LUT R114, R114, 0xff, RZ, 0xc0, !PT ;  /* 0x000000ff72727812 */ /* 0x000fe400078ec0ff */
[----:B------:R-:W-:Y:S01]  /*10910*/  PRMT R116, R117, 0x5410, R116 ;  /* 0x0000541075747816 */ /* 0x000fe20000000074 */
[--C-:B------:R-:W-:Y:S01]  /*10920*/  HSET2.LE.AND R112, R112, R204.reuse, PT ;  /* 0x000000cc70707233 */ /* 0x100fe20003803000 */
[----:B------:R-:W-:Y:S02]  /*10930*/  PRMT R114, R114, 0x5410, R177 ;  /* 0x0000541072727816 */ /* 0x000fe400000000b1 */
[--C-:B------:R-:W-:Y:S01]  /*10940*/  SHF.R.U32.HI R117, RZ, 0x10, R206.reuse ;  /* 0x00000010ff757819 */ /* 0x100fe200000116ce */
[--C-:B------:R-:W-:Y:S01]  /*10950*/  HSET2.LE.AND R116, R116, R204.reuse, PT ;  /* 0x000000cc74747233 */ /* 0x100fe20003803000 */
[----:B------:R-:W-:Y:S01]  /*10960*/  LOP3.LUT R100, R113, R100, RZ, 0xc0, !PT ;  /* 0x0000006471647212 */ /* 0x000fe200078ec0ff */
[--C-:B------:R-:W-:Y:S01]  /*10970*/  HSET2.LE.AND R113, R115, R204.reuse, PT ;  /* 0x000000cc73717233 */ /* 0x100fe20003803000 */
[----:B------:R-:W-:Y:S01]  /*10980*/  SHF.R.U32.HI R206, RZ, 0x18, R206 ;  /* 0x00000018ffce7819 */ /* 0x000fe200000116ce */
[--C-:B------:R-:W-:Y:S01]  /*10990*/  HSET2.LE.AND R114, R114, R204.reuse, PT ;  /* 0x000000cc72727233 */ /* 0x100fe20003803000 */
[----:B------:R-:W-:Y:S01]  /*109a0*/  LOP3.LUT R117, R117, 0xff, RZ, 0xc0, !PT ;  /* 0x000000ff75757812 */ /* 0x000fe200078ec0ff */
[----:B------:R-:W-:Y:S01]  /*109b0*/  LDSM.16.MT88.4 R176, [R210+0xbc00] ;  /* 0x00bc0000d2b0783b */ /* 0x000fe20000004200 */
[----:B------:R-:W-:Y:S01]  /*109c0*/  LOP3.LUT R110, R113, R110, RZ, 0xc0, !PT ;  /* 0x0000006e716e7212 */ /* 0x000fe200078ec0ff */
[----:B------:R-:W-:Y:S01]  /*109d0*/  @!P0 HADD2 R215, -R165.H1_H1, -RZ.H0_H0 ;  /* 0xa00000ffa5d78230 */ /* 0x000fe20000000d00 */
[----:B------:R-:W-:Y:S02]  /*109e0*/  LOP3.LUT R103, R114, R103, RZ, 0xc0, !PT ;  /* 0x0000006772677212 */ /* 0x000fe400078ec0ff */
[----:B------:R-:W-:Y:S02]  /*109f0*/  LOP3.LUT R109, R112, R109, RZ, 0xc0, !PT ;  /* 0x0000006d706d7212 */ /* 0x000fe400078ec0ff */
[----:B------:R-:W-:Y:S01]  /*10a00*/  PRMT R117, R117, 0x5410, R206 ;  /* 0x0000541075757816 */ /* 0x000fe200000000ce */
[----:B------:R-:W2:Y:S01]  /*10a10*/  LDSM.16.MT88.4 R112, [R208+0x9000] ;  /* 0x00900000d070783b */ /* 0x000ea20000004200 */
[----:B------:R-:W-:Y:S02]  /*10a20*/  LOP3.LUT R101, R116, R101, RZ, 0xc0, !PT ;  /* 0x0000006574657212 */ /* 0x000fe400078ec0ff */
[----:B------:R-:W-:Y:S01]  /*10a30*/  @!P6 PRMT R192, R223, 0x5410, RZ ;  /* 0x00005410dfc0e816 */ /* 0x000fe200000000ff */
[--C-:B------:R-:W-:Y:S01]  /*10a40*/  HSET2.LE.AND R116, R117, R204.reuse, PT ;  /* 0x000000cc75747233 */ /* 0x100fe20003803000 */
[----:B------:R-:W-:Y:S02]  /*10a50*/  ISETP.LE.U32.AND P6, PT, R118, UR12, PT ;  /* 0x0000000c76007c0c */ /* 0x000fe4000bfc3070 */
[C---:B------:R-:W-:Y:S01]  /*10a60*/  LOP3.LUT P3, RZ, R209.reuse, 0x40, RZ, 0xc0, !PT ;  /* 0x00000040d1ff7812 */ /* 0x040fe2000786c0ff */
[-C--:B-1----:R-:W-:Y:S01]  /*10a70*/  HMMA.16816.F32 R4, R100, R104.reuse, R4 ;  /* 0x000000686404723c */ /* 0x082fe20000001804 */
[----:B------:R-:W-:Y:S01]  /*10a80*/  LOP3.LUT R111, R116, R111, RZ, 0xc0, !PT ;  /* 0x0000006f746f7212 */ /* 0x000fe200078ec0ff */
[----:B------:R-:W-:Y:S01]  /*10a90*/  STG.E.U16 [R196.64+0x62], R192 ;  /* 0x000062c0c4007986 */ /* 0x000fe2000c101510 */
[C---:B------:R-:W-:Y:S02]  /*10aa0*/  LOP3.LUT P2, RZ, R209.reuse, 0x20, RZ, 0xc0, !PT ;  /* 0x00000020d1ff7812 */ /* 0x040fe4000784c0ff */
[----:B------:R-:W-:Y:S01]  /*10ab0*/  @!P1 PRMT R193, R224, 0x5410, RZ ;  /* 0x00005410e0c19816 */ /* 0x000fe200000000ff */
[----:B------:R-:W-:Y:S01]  /*10ac0*/  LDSM.16.MT88.4 R116, [R210+0xa400] ;  /* 0x00a40000d274783b */ /* 0x000fe20000004200 */
[----:B------:R-:W-:Y:S01]  /*10ad0*/  LOP3.LUT P1, RZ, R209, 0x10, RZ, 0xc0, !PT ;  /* 0x00000010d1ff7812 */ /* 0x000fe2000782c0ff */
[C---:B------:R-:W-:Y:S01]  /*10ae0*/  HMMA.16816.F32 R8, R108.reuse, R104, R8 ;  /* 0x000000686c08723c */ /* 0x040fe20000001808 */
[----:B------:R-:W-:Y:S02]  /*10af0*/  @!P4 PRMT R187, R214, 0x5410, RZ ;  /* 0x00005410d6bbc816 */ /* 0x000fe400000000ff */
[----:B------:R-:W-:Y:S01]  /*10b00*/  ISETP.LE.U32.AND P4, PT, R143, UR12, PT ;  /* 0x0000000c8f007c0c */ /* 0x000fe2000bf83070 */
[----:B------:R-:W-:Y:S02]  /*10b10*/  @!P6 HADD2 R219, -R165.H0_H0, -RZ.H0_H0 ;  /* 0xa00000ffa5dbe230 */ /* 0x000fe40000000900 */
[----:B------:R1:W5:Y:S02]  /*10b20*/  LDL.LU R209, [R1+0xd0] ;  /* 0x0000d00001d17983 */ /* 0x0003640000300800 */
[-C--:B------:R-:W-:Y:S02]  /*10b30*/  HMMA.16816.F32 R12, R108, R106.reuse, R12 ;  /* 0x0000006a6c0c723c */ /* 0x080fe4000000180c */
[----:B------:R-:W-:Y:S04]  /*10b40*/  STG.E.U16 [R196.64+0x60], R193 ;  /* 0x000060c1c4007986 */ /* 0x000fe8000c101510 */
[----:B------:R-:W-:Y:S02]  /*10b50*/  STG.E.U16 [R200.64+0x5e], R189 ;  /* 0x00005ebdc8007986 */ /* 0x000fe4000c101510 */
[C---:B------:R-:W-:Y:S01]  /*10b60*/  HMMA.16816.F32 R16, R100.reuse, R106, R16 ;  /* 0x0000006a6410723c */ /* 0x040fe20000001810 */
[----:B------:R-:W-:Y:S01]  /*10b70*/  @!P4 HADD2 R222, -R195.H0_H0, -RZ.H0_H0 ;  /* 0xa00000ffc3dec230 */ /* 0x000fe20000000900 */
[----:B------:R-:W3:Y:S06]  /*10b80*/  LDSM.16.MT88.4 R104, [R210+0xa000] ;  /* 0x00a00000d268783b */ /* 0x000eec0000004200 */
[-C--:B--2---:R-:W-:Y:S02]  /*10b90*/  HMMA.16816.F32 R20, R100, R112.reuse, R20 ;  /* 0x000000706414723c */ /* 0x084fe40000001814 */
[----:B------:R2:W-:Y:S04]  /*10ba0*/  STG.E.U16 [R200.64+0x60], R166 ;  /* 0x000060a6c8007986 */ /* 0x0005e8000c101510 */
[----:B------:R-:W-:Y:S02]  /*10bb0*/  STG.E.U16 [R198.64+0x60], R184 ;  /* 0x000060b8c6007986 */ /* 0x000fe4000c101510 */
[C---:B------:R-:W-:Y:S02]  /*10bc0*/  HMMA.16816.F32 R24, R108.reuse, R112, R24 ;  /* 0x000000706c18723c */ /* 0x040fe40000001818 */
[----:B------:R4:W-:Y:S04]  /*10bd0*/  STG.E.U16 [R198.64+0x62], R167 ;  /* 0x000062a7c6007986 */ /* 0x0009e8000c101510 */
[----:B------:R-:W-:Y:S02]  /*10be0*/  STG.E.U16 [R202.64+0x70], R186 ;  /* 0x000070baca007986 */ /* 0x000fe4000c101510 */
[-C--:B------:R-:W-:Y:S02]  /*10bf0*/  HMMA.16816.F32 R28, R108, R114.reuse, R28 ;  /* 0x000000726c1c723c */ /* 0x080fe4000000181c */
[----:B------:R-:W-:Y:S04]  /*10c00*/  STG.E.U16 [R202.64+0x72], R185 ;  /* 0x000072b9ca007986 */ /* 0x000fe8000c101510 */
[----:B------:R-:W-:Y:S02]  /*10c10*/  STG.E.U16 [R196.64+0x70], R188 ;  /* 0x000070bcc4007986 */ /* 0x000fe4000c101510 */
[C---:B------:R-:W-:Y:S02]  /*10c20*/  HMMA.16816.F32 R32, R100.reuse, R114, R32 ;  /* 0x000000726420723c */ /* 0x040fe40000001820 */
[----:B------:R-:W1:Y:S02]  /*10c30*/  LDSM.16.MT88.4 R112, [R208+0xa000] ;  /* 0x00a00000d070783b */ /* 0x000e640000004200 */
[----:B--2---:R-:W-:Y:S04]  /*10c40*/  IMAD.MOV.U32 R166, RZ, RZ, R3 ;  /* 0x000000ffffa67224 */ /* 0x004fe800078e0003 */
[-C--:B---3--:R-:W-:Y:S02]  /*10c50*/  HMMA.16816.F32 R36, R100, R104.reuse, R36 ;  /* 0x000000686424723c */ /* 0x088fe40000001824 */
[----:B------:R-:W-:Y:S02]  /*10c60*/  STG.E.U16 [R196.64+0x72], R187 ;  /* 0x000072bbc4007986 */ /* 0x000fe4000c101510 */
[----:B----4-:R-:W-:Y:S04]  /*10c70*/  IMAD.MOV.U32 R167, RZ, RZ, R0 ;  /* 0x000000ffffa77224 */ /* 0x010fe800078e0000 */
[C---:B------:R-:W-:Y:S08]  /*10c80*/  HMMA.16816.F32 R40, R108.reuse, R104, R40 ;  /* 0x000000686c28723c */ /* 0x040ff00000001828 */
[-C--:B------:R-:W-:Y:S08]  /*10c90*/  HMMA.16816.F32 R44, R108, R106.reuse, R44 ;  /* 0x0000006a6c2c723c */ /* 0x080ff0000000182c */
[C---:B------:R-:W-:Y:S01]  /*10ca0*/  HMMA.16816.F32 R48, R100.reuse, R106, R48 ;  /* 0x0000006a6430723c */ /* 0x040fe20000001830 */
[----:B------:R-:W2:Y:S07]  /*10cb0*/  LDSM.16.MT88.4 R104, [R210+0xb000] ;  /* 0x00b00000d268783b */ /* 0x000eae0000004200 */
[-C--:B-1----:R-:W-:Y:S08]  /*10cc0*/  HMMA.16816.F32 R52, R100, R112.reuse, R52 ;  /* 0x000000706434723c */ /* 0x082ff00000001834 */
[C---:B------:R-:W-:Y:S08]  /*10cd0*/  HMMA.16816.F32 R56, R108.reuse, R112, R56 ;  /* 0x000000706c38723c */ /* 0x040ff00000001838 */
[-C--:B------:R-:W-:Y:S08]  /*10ce0*/  HMMA.16816.F32 R60, R108, R114.reuse, R60 ;  /* 0x000000726c3c723c */ /* 0x080ff0000000183c */
[C---:B------:R-:W-:Y:S01]  /*10cf0*/  HMMA.16816.F32 R64, R100.reuse, R114, R64 ;  /* 0x000000726440723c */ /* 0x040fe20000001840 */
[----:B------:R-:W1:Y:S07]  /*10d00*/  LDSM.16.MT88.4 R112, [R208+0xb000] ;  /* 0x00b00000d070783b */ /* 0x000e6e0000004200 */
[-C--:B--2---:R-:W-:Y:S08]  /*10d10*/  HMMA.16816.F32 R68, R100, R104.reuse, R68 ;  /* 0x000000686444723c */ /* 0x084ff00000001844 */
[C---:B------:R-:W-:Y:S07]  /*10d20*/  HMMA.16816.F32 R72, R108.reuse, R104, R72 ;  /* 0x000000686c48723c */ /* 0x040fee0000001848 */
[--C-:B------:R-:W-:Y:S01]  /*10d30*/  SHF.R.U32.HI R105, RZ, 0x10, R158.reuse ;  /* 0x00000010ff697819 */ /* 0x100fe2000001169e */
[-C--:B------:R-:W-:Y:S01]  /*10d40*/  HMMA.16816.F32 R76, R108, R106.reuse, R76 ;  /* 0x0000006a6c4c723c */ /* 0x080fe2000000184c */
[C---:B------:R-:W-:Y:S07]  /*10d50*/  LOP3.LUT R104, R158.reuse, 0xff, RZ, 0xc0, !PT ;  /* 0x000000ff9e687812 */ /* 0x040fee00078ec0ff */
[C---:B------:R-:W-:Y:S07]  /*10d60*/  HMMA.16816.F32 R80, R100.reuse, R106, R80 ;  /* 0x0000006a6450723c */ /* 0x040fee0000001850 */
[----:B------:R-:W-:Y:S01]  /*10d70*/  LOP3.LUT R106, R158, 0xffff, RZ, 0xc0, !PT ;  /* 0x0000ffff9e6a7812 */ /* 0x000fe200078ec0ff */
[-C--:B-1----:R-:W-:Y:S01]  /*10d80*/  HMMA.16816.F32 R84, R100, R112.reuse, R84 ;  /* 0x000000706454723c */ /* 0x082fe20000001854 */
[----:B------:R-:W-:Y:S03]  /*10d90*/  SHF.R.U32.HI R158, RZ, 0x18, R158 ;  /* 0x00000018ff9e7819 */ /* 0x000fe6000001169e */
[----:B------:R-:W-:Y:S04]  /*10da0*/  SHF.R.U32.HI R107, RZ, 0x8, R106 ;  /* 0x00000008ff6b7819 */ /* 0x000fe8000001166a */
[C---:B------:R-:W-:Y:S07]  /*10db0*/  HMMA.16816.F32 R88, R108.reuse, R112, R88 ;  /* 0x000000706c58723c */ /* 0x040fee0000001858 */
[----:B------:R-:W-:Y:S01]  /*10dc0*/  LOP3.LUT R112, R160, 0xffff, RZ, 0xc0, !PT ;  /* 0x0000ffffa0707812 */ /* 0x000fe200078ec0ff */
[-C--:B------:R-:W-:Y:S04]  /*10dd0*/  HMMA.16816.F32 R92, R108, R114.reuse, R92 ;  /* 0x000000726c5c723c */ /* 0x080fe8000000185c */
[----:B------:R-:W-:Y:S03]  /*10de0*/  SHF.R.U32.HI R112, RZ, 0x8, R112 ;  /* 0x00000008ff707819 */ /* 0x000fe60000011670 */
[----:B------:R-:W-:Y:S01]  /*10df0*/  LOP3.LUT R111, R105, 0xff, RZ, 0xc0, !PT ;  /* 0x000000ff696f7812 */ /* 0x000fe200078ec0ff */
[----:B------:R-:W-:Y:S01]  /*10e00*/  HMMA.16816.F32 R96, R100, R114, R96 ;  /* 0x000000726460723c */ /* 0x000fe20000001860 */
[----:B------:R-:W-:Y:S02]  /*10e10*/  PRMT R108, R104, 0x5410, R107 ;  /* 0x00005410686c7816 */ /* 0x000fe4000000006b */
[----:B------:R-:W1:Y:S01]  /*10e20*/  LDSM.16.MT88.4 R104, [R210+0x9400] ;  /* 0x00940000d268783b */ /* 0x000e620000004200 */
[----:B------:R-:W-:Y:S02]  /*10e30*/  PRMT R111, R111, 0x5410, R158 ;  /* 0x000054106f6f7816 */ /* 0x000fe4000000009e */
[----:B------:R-:W-:Y:S02]  /*10e40*/  SHF.R.U32.HI R110, RZ, 0x10, R160 ;  /* 0x00000010ff6e7819 */ /* 0x000fe400000116a0 */
[C---:B------:R-:W-:Y:S04]  /*10e50*/  LOP3.LUT R103, R174.reuse, 0xffff, RZ, 0xc0, !PT ;  /* 0x0000ffffae677812 */ /* 0x040fe800078ec0ff */
[----:B------:R-:W-:Y:S02]  /*10e60*/  LOP3.LUT R100, R174, 0xff, RZ, 0xc0, !PT ;  /* 0x000000ffae647812 */ /* 0x000fe400078ec0ff */
[----:B------:R-:W-:Y:S02]  /*10e70*/  SHF.R.U32.HI R103, RZ, 0x8, R103 ;  /* 0x00000008ff677819 */ /* 0x000fe40000011667 */
[--C-:B------:R-:W-:Y:S02]  /*10e80*/  SHF.R.U32.HI R101, RZ, 0x10, R174.reuse ;  /* 0x00000010ff657819 */ /* 0x100fe400000116ae */
[----:B------:R-:W-:Y:S02]  /*10e90*/  PRMT R103, R100, 0x5410, R103 ;  /* 0x0000541064677816 */ /* 0x000fe40000000067 */
[----:B------:R-:W-:Y:S02]  /*10ea0*/  SHF.R.U32.HI R174, RZ, 0x18, R174 ;  /* 0x00000018ffae7819 */ /* 0x000fe400000116ae */
[----:B------:R-:W-:Y:S01]  /*10eb0*/  LOP3.LUT R101, R101, 0xff, RZ, 0xc0, !PT ;  /* 0x000000ff65657812 */ /* 0x000fe200078ec0ff */
[--C-:B------:R-:W-:Y:S01]  /*10ec0*/  HSET2.LE.AND R103, R103, R204.reuse, PT ;  /* 0x000000cc67677233 */ /* 0x100fe20003803000 */
[----:B------:R-:W-:Y:S02]  /*10ed0*/  LOP3.LUT R102, R156, 0xffff, RZ, 0xc0, !PT ;  /* 0x0000ffff9c667812 */ /* 0x000fe400078ec0ff */
[----:B------:R-:W-:Y:S01]  /*10ee0*/  PRMT R100, R101, 0x5410, R174 ;  /* 0x0000541065647816 */ /* 0x000fe200000000ae */
[--C-:B------:R-:W-:Y:S01]  /*10ef0*/  HSET2.LE.AND R101, R108, R204.reuse, PT ;  /* 0x000000cc6c657233 */ /* 0x100fe20003803000 */
[----:B------:R-:W-:Y:S02]  /*10f00*/  LOP3.LUT R109, R160, 0xff, RZ, 0xc0, !PT ;  /* 0x000000ffa06d7812 */ /* 0x000fe400078ec0ff */
[----:B------:R-:W-:Y:S01]  /*10f10*/  SHF.R.U32.HI R160, RZ, 0x18, R160 ;  /* 0x00000018ffa07819 */ /* 0x000fe200000116a0 */
[--C-:B------:R-:W-:Y:S01]  /*10f20*/  HSET2.LE.AND R108, R100, R204.reuse, PT ;  /* 0x000000cc646c7233 */ /* 0x100fe20003803000 */
[----:B------:R-:W-:Y:S01]  /*10f30*/  LOP3.LUT R100, R103, R120, RZ, 0xc0, !PT ;  /* 0x0000007867647212 */ /* 0x000fe200078ec0ff */
[--C-:B------:R-:W-:Y:S01]  /*10f40*/  HSET2.LE.AND R103, R111, R204.reuse, PT ;  /* 0x000000cc6f677233 */ /* 0x100fe20003803000 */
[----:B------:R-:W-:Y:S01]  /*10f50*/  SHF.R.U32.HI R156, RZ, 0x18, R156 ;  /* 0x00000018ff9c7819 */ /* 0x000fe2000001169c */
[----:B------:R-:W-:Y:S01]  /*10f60*/  LDSM.16.MT88.4 R120, [R208+0xa400] ;  /* 0x00a40000d078783b */ /* 0x000fe20000004200 */
[----:B------:R-:W-:Y:S02]  /*10f70*/  LOP3.LUT R111, R110, 0xff, RZ, 0xc0, !PT ;  /* 0x000000ff6e6f7812 */ /* 0x000fe400078ec0ff */
[----:B------:R-:W-:Y:S02]  /*10f80*/  SHF.R.U32.HI R102, RZ, 0x8, R102 ;  /* 0x00000008ff667819 */ /* 0x000fe40000011666 */
[----:B------:R-:W-:Y:S02]  /*10f90*/  PRMT R109, R109, 0x5410, R112 ;  /* 0x000054106d6d7816 */ /* 0x000fe40000000070 */
[----:B------:R-:W-:Y:S01]  /*10fa0*/  PRMT R131, R131, 0x5410, R156 ;  /* 0x0000541083837816 */ /* 0x000fe2000000009c */
[----:B------:R-:W2:Y:S01]  /*10fb0*/  LDSM.16.MT88.4 R112, [R208+0x9400] ;  /* 0x00940000d070783b */ /* 0x000ea20000004200 */
[----:B------:R-:W-:Y:S01]  /*10fc0*/  PRMT R111, R111, 0x5410, R160 ;  /* 0x000054106f6f7816 */ /* 0x000fe200000000a0 */
[--C-:B------:R-:W-:Y:S01]  /*10fd0*/  HSET2.LE.AND R109, R109, R204.reuse, PT ;  /* 0x000000cc6d6d7233 */ /* 0x100fe20003803000 */
[----:B------:R-:W-:Y:S02]  /*10fe0*/  PRMT R145, R145, 0x5410, R102 ;  /* 0x0000541091917816 */ /* 0x000fe40000000066 */
[----:B------:R-:W-:Y:S01]  /*10ff0*/  LOP3.LUT R102, R101, R130, RZ, 0xc0, !PT ;  /* 0x0000008265667212 */ /* 0x000fe200078ec0ff */
[--C-:B------:R-:W-:Y:S01]  /*11000*/  HSET2.LE.AND R111, R111, R204.reuse, PT ;  /* 0x000000cc6f6f7233 */ /* 0x100fe20003803000 */
[----:B------:R-:W-:Y:S01]  /*11010*/  LOP3.LUT R101, R108, R129, RZ, 0xc0, !PT ;  /* 0x000000816c657212 */ /* 0x000fe200078ec0ff */
[--C-:B------:R-:W-:Y:S01]  /*11020*/  HSET2.LE.AND R108, R145, R204.reuse, PT ;  /* 0x000000cc916c7233 */ /* 0x100fe20003803000 */
[----:B------:R-:W-:Y:S01]  /*11030*/  LOP3.LUT R103, R103, R128, RZ, 0xc0, !PT ;  /* 0x0000008067677212 */ /* 0x000fe200078ec0ff */
[--C-:B------:R-:W-:Y:S01]  /*11040*/  HSET2.LE.AND R128, R131, R204.reuse, PT ;  /* 0x000000cc83807233 */ /* 0x100fe20003803000 */
[----:B------:R-:W-:Y:S01]  /*11050*/  LDSM.16.MT88.4 R160, [R208+0xac00] ;  /* 0x00ac0000d0a0783b */ /* 0x000fe20000004200 */
[----:B------:R-:W-:Y:S02]  /*11060*/  LOP3.LUT R110, R109, R126, RZ, 0xc0, !PT ;  /* 0x0000007e6d6e7212 */ /* 0x000fe400078ec0ff */
[----:B------:R-:W-:Y:S02]  /*11070*/  LOP3.LUT R108, R108, R127, RZ, 0xc0, !PT ;  /* 0x0000007f6c6c7212 */ /* 0x000fe400078ec0ff */
[-C--:B-1----:R-:W-:Y:S01]  /*11080*/  HMMA.16816.F32 R4, R100, R104.reuse, R4 ;  /* 0x000000686404723c */ /* 0x082fe20000001804 */
[----:B------:R-:W-:Y:S02]  /*11090*/  LOP3.LUT R109, R128, R125, RZ, 0xc0, !PT ;  /* 0x0000007d806d7212 */ /* 0x000fe400078ec0ff */
[----:B------:R-:W-:Y:S02]  /*110a0*/  LOP3.LUT R111, R111, R124, RZ, 0xc0, !PT ;  /* 0x0000007c6f6f7212 */ /* 0x000fe400078ec0ff */
[----:B------:R-:W-:Y:S04]  /*110b0*/  LOP3.LUT R124, R151, UR15, R152, 0x96, !PT ;  /* 0x0000000f977c7c12 */ /* 0x000fe8000f8e9698 */
[----:B------:R-:W-:Y:S01]  /*110c0*/  SHF.R.U32.HI R130, RZ, 0x10, R124 ;  /* 0x00000010ff827819 */ /* 0x000fe2000001167c */
[C---:B------:R-:W-:Y:S03]  /*110d0*/  HMMA.16816.F32 R8, R108.reuse, R104, R8 ;  /* 0x000000686c08723c */ /* 0x040fe60000001808 */
[----:B------:R-:W-:Y:S05]  /*110e0*/  LOP3.LUT R130, R130, 0xff, RZ, 0xc0, !PT ;  /* 0x000000ff82827812 */ /* 0x000fea00078ec0ff */
[-C--:B------:R-:W-:Y:S08]  /*110f0*/  HMMA.16816.F32 R12, R108, R106.reuse, R12 ;  /* 0x0000006a6c0c723c */ /* 0x080ff0000000180c */
[C---:B------:R-:W-:Y:S01]  /*11100*/  HMMA.16816.F32 R16, R100.reuse, R106, R16 ;  /* 0x0000006a6410723c */ /* 0x040fe20000001810 */
[----:B------:R-:W1:Y:S07]  /*11110*/  LDSM.16.MT88.4 R104, [R210+0xb400] ;  /* 0x00b40000d268783b */ /* 0x000e6e0000004200 */
[-C--:B--2---:R-:W-:Y:S08]  /*11120*/  HMMA.16816.F32 R20, R100, R112.reuse, R20 ;  /* 0x000000706414723c */ /* 0x084ff00000001814 */
[C---:B------:R-:W-:Y:S07]  /*11130*/  HMMA.16816.F32 R24, R108.reuse, R112, R24 ;  /* 0x000000706c18723c */ /* 0x040fee0000001818 */
[----:B------:R-:W-:Y:S01]  /*11140*/  LOP3.LUT R112, R155, UR26, R180, 0x96, !PT ;  /* 0x0000001a9b707c12 */ /* 0x000fe2000f8e96b4 */
[-C--:B------:R-:W-:Y:S08]  /*11150*/  HMMA.16816.F32 R28, R108, R114.reuse, R28 ;  /* 0x000000726c1c723c */ /* 0x080ff0000000181c */
[C---:B------:R-:W-:Y:S07]  /*11160*/  HMMA.16816.F32 R32, R100.reuse, R114, R32 ;  /* 0x000000726420723c */ /* 0x040fee0000001820 */
[----:B------:R-:W-:Y:S01]  /*11170*/  IMAD.WIDE.U32 R114, R112, -0x2daee0ad, RZ ;  /* 0xd2511f5370727825 */ /* 0x000fe200078e00ff */
[-C--:B------:R-:W-:Y:S04]  /*11180*/  HMMA.16816.F32 R36, R100, R116.reuse, R36 ;  /* 0x000000746424723c */ /* 0x080fe80000001824 */
[----:B------:R-:W-:Y:S02]  /*11190*/  LOP3.LUT R112, R115, UR14, R182, 0x96, !PT ;  /* 0x0000000e73707c12 */ /* 0x000fe4000f8e96b6 */
[----:B------:R-:W-:Y:S02]  /*111a0*/  LDSM.16.MT88.4 R180, [R208+0xbc00] ;  /* 0x00bc0000d0b4783b */ /* 0x000fe40000004200 */
[C---:B------:R-:W-:Y:S01]  /*111b0*/  HMMA.16816.F32 R40, R108.reuse, R116, R40 ;  /* 0x000000746c28723c */ /* 0x040fe20000001828 */
[----:B------:R-:W-:Y:S05]  /*111c0*/  IMAD.WIDE.U32 R112, R112, -0x326172a9, RZ ;  /* 0xcd9e8d5770707825 */ /* 0x000fea00078e00ff */
[----:B------:R-:W-:Y:S02]  /*111d0*/  LOP3.LUT R149, R113, UR24, R148, 0x96, !PT ;  /* 0x0000001871957c12 */ /* 0x000fe4000f8e9694 */
[-C--:B------:R-:W-:Y:S04]  /*111e0*/  HMMA.16816.F32 R44, R108, R118.reuse, R44 ;  /* 0x000000766c2c723c */ /* 0x080fe8000000182c */
[----:B------:R-:W-:Y:S04]  /*111f0*/  IMAD.WIDE.U32 R116, R149, -0x2daee0ad, RZ ;  /* 0xd2511f5395747825 */ /* 0x000fe800078e00ff */
[C---:B------:R-:W-:Y:S07]  /*11200*/  HMMA.16816.F32 R48, R100.reuse, R118, R48 ;  /* 0x000000766430723c */ /* 0x040fee0000001830 */
[----:B------:R-:W-:Y:S01]  /*11210*/  IMAD.WIDE.U32 R118, R154, -0x2daee0ad, RZ ;  /* 0xd2511f539a767825 */ /* 0x000fe200078e00ff */
[-C--:B------:R-:W-:Y:S04]  /*11220*/  HMMA.16816.F32 R52, R100, R120.reuse, R52 ;  /* 0x000000786434723c */ /* 0x080fe80000001834 */
[----:B------:R-:W-:Y:S02]  /*11230*/  LOP3.LUT R154, R119, UR21, R114, 0x96, !PT ;  /* 0x00000015779a7c12 */ /* 0x000fe4000f8e9672 */
[----:B------:R-:W-:Y:S02]  /*11240*/  LOP3.LUT R153, R117, UR11, R118, 0x96, !PT ;  /* 0x0000000b75997c12 */ /* 0x000fe4000f8e9676 */
[C---:B------:R-:W-:Y:S01]  /*11250*/  HMMA.16816.F32 R56, R108.reuse, R120, R56 ;  /* 0x000000786c38723c */ /* 0x040fe20000001838 */
[----:B------:R-:W-:Y:S03]  /*11260*/  IMAD.WIDE.U32 R154, R154, -0x326172a9, RZ ;  /* 0xcd9e8d579a9a7825 */ /* 0x000fe600078e00ff */
[----:B------:R-:W-:Y:S01]  /*11270*/  SHF.R.U32.HI R117, RZ, 0x10, R150 ;  /* 0x00000010ff757819 */ /* 0x000fe20000011696 */
[----:B------:R-:W-:Y:S01]  /*11280*/  IMAD.WIDE.U32 R152, R153, -0x326172a9, RZ ;  /* 0xcd9e8d5799987825 */ /* 0x000fe200078e00ff */
[----:B------:R-:W-:Y:S02]  /*11290*/  LOP3.LUT R148, R155, UR20, R112, 0x96, !PT ;  /* 0x000000149b947c12 */ /* 0x000fe4000f8e9670 */
[-C--:B------:R-:W-:Y:S01]  /*112a0*/  HMMA.16816.F32 R60, R108, R122.reuse, R60 ;  /* 0x0000007a6c3c723c */ /* 0x080fe2000000183c */
[----:B------:R-:W2:Y:S03]  /*112b0*/  LDSM.16.MT88.4 R112, [R208+0xb400] ;  /* 0x00b40000d070783b */ /* 0x000ea60000004200 */
[----:B------:R-:W-:Y:S01]  /*112c0*/  LOP3.LUT R117, R117, 0xff, RZ, 0xc0, !PT ;  /* 0x000000ff75757812 */ /* 0x000fe200078ec0ff */
[----:B------:R-:W-:Y:S01]  /*112d0*/  IMAD.WIDE.U32 R148, R148, -0x2daee0ad, RZ ;  /* 0xd2511f5394947825 */ /* 0x000fe200078e00ff */
[----:B------:R-:W-:Y:S02]  /*112e0*/  LOP3.LUT R120, R124, 0xffff, RZ, 0xc0, !PT ;  /* 0x0000ffff7c787812 */ /* 0x000fe400078ec0ff */
[C---:B------:R-:W-:Y:S04]  /*112f0*/  HMMA.16816.F32 R64, R100.reuse, R122, R64 ;  /* 0x0000007a6440723c */ /* 0x040fe80000001840 */
[----:B------:R-:W-:Y:S02]  /*11300*/  SHF.R.U32.HI R120, RZ, 0x8, R120 ;  /* 0x00000008ff787819 */ /* 0x000fe40000011678 */
[----:B------:R-:W-:Y:S02]  /*11310*/  LOP3.LUT R116, R149, UR5, R116, 0x96, !PT ;  /* 0x0000000595747c12 */ /* 0x000fe4000f8e9674 */
[-C--:B-1----:R-:W-:Y:S04]  /*11320*/  HMMA.16816.F32 R68, R100, R104.reuse, R68 ;  /* 0x000000686444723c */ /* 0x082fe80000001844 */
[----:B------:R-:W-:Y:S01]  /*11330*/  IMAD.WIDE.U32 R118, R116, -0x326172a9, RZ ;  /* 0xcd9e8d5774767825 */ /* 0x000fe200078e00ff */
[----:B------:R-:W-:Y:S03]  /*11340*/  LOP3.LUT R116, R150, 0xffff, RZ, 0xc0, !PT ;  /* 0x0000ffff96747812 */ /* 0x000fe600078ec0ff */
[C---:B------:R-:W-:Y:S01]  /*11350*/  HMMA.16816.F32 R72, R108.reuse, R104, R72 ;  /* 0x000000686c48723c */ /* 0x040fe20000001848 */
[----:B------:R-:W-:Y:S03]  /*11360*/  SHF.R.U32.HI R116, RZ, 0x8, R116 ;  /* 0x00000008ff747819 */ /* 0x000fe60000011674 */
[----:B------:R-:W-:Y:S02]  /*11370*/  LOP3.LUT R121, R118, 0xffff, RZ, 0xc0, !PT ;  /* 0x0000ffff76797812 */ /* 0x000fe400078ec0ff */
[----:B------:R-:W-:Y:S02]  /*11380*/  LOP3.LUT R125, R119, UR15, R152, 0x96, !PT ;  /* 0x0000000f777d7c12 */ /* 0x000fe4000f8e9698 */
[-C--:B------:R-:W-:Y:S01]  /*11390*/  HMMA.16816.F32 R76, R108, R106.reuse, R76 ;  /* 0x0000006a6c4c723c */ /* 0x080fe2000000184c */
[--C-:B------:R-:W-:Y:S03]  /*113a0*/  SHF.R.U32.HI R149, RZ, 0x10, R118.reuse ;  /* 0x00000010ff957819 */ /* 0x100fe60000011676 */
[----:B------:R-:W-:Y:S02]  /*113b0*/  SHF.R.U32.HI R145, RZ, 0x18, R118 ;  /* 0x00000018ff917819 */ /* 0x000fe40000011676 */
[----:B------:R-:W-:Y:S02]  /*113c0*/  LOP3.LUT R128, R125, 0xffff, RZ, 0xc0, !PT ;  /* 0x0000ffff7d807812 */ /* 0x000fe400078ec0ff */
[C---:B------:R-:W-:Y:S01]  /*113d0*/  HMMA.16816.F32 R80, R100.reuse, R106, R80 ;  /* 0x0000006a6450723c */ /* 0x040fe20000001850 */
[----:B------:R-:W-:Y:S03]  /*113e0*/  LOP3.LUT R105, R150, 0xff, RZ, 0xc0, !PT ;  /* 0x000000ff96697812 */ /* 0x000fe600078ec0ff */
[----:B------:R-:W-:Y:S02]  /*113f0*/  SHF.R.U32.HI R104, RZ, 0x18, R150 ;  /* 0x00000018ff687819 */ /* 0x000fe40000011696 */
[----:B------:R-:W-:Y:S02]  /*11400*/  LOP3.LUT R150, R118, 0xff, RZ, 0xc0, !PT ;  /* 0x000000ff76967812 */ /* 0x000fe400078ec0ff */
[-C--:B--2---:R-:W-:Y:S01]  /*11410*/  HMMA.16816.F32 R84, R100, R112.reuse, R84 ;  /* 0x000000706454723c */ /* 0x084fe20000001854 */
[----:B------:R-:W-:Y:S03]  /*11420*/  PRMT R152, R105, 0x5410, R116 ;  /* 0x0000541069987816 */ /* 0x000fe60000000074 */
[----:B------:R-:W-:Y:S02]  /*11430*/  PRMT R104, R117, 0x5410, R104 ;  /* 0x0000541075687816 */ /* 0x000fe40000000068 */
[----:B------:R-:W1:Y:S01]  /*11440*/  LDSM.16.MT88.4 R116, [R210+0x9800] ;  /* 0x00980000d274783b */ /* 0x000e620000004200 */
[----:B------:R-:W-:Y:S01]  /*11450*/  LOP3.LUT R105, R124, 0xff, RZ, 0xc0, !PT ;  /* 0x000000ff7c697812 */ /* 0x000fe200078ec0ff */
[C---:B------:R-:W-:Y:S01]  /*11460*/  HMMA.16816.F32 R88, R108.reuse, R112, R88 ;  /* 0x000000706c58723c */ /* 0x040fe20000001858 */
[----:B------:R-:W-:Y:S03]  /*11470*/  SHF.R.U32.HI R107, RZ, 0x18, R124 ;  /* 0x00000018ff6b7819 */ /* 0x000fe6000001167c */
[----:B------:R-:W-:Y:S02]  /*11480*/  PRMT R105, R105, 0x5410, R120 ;  /* 0x0000541069697816 */ /* 0x000fe40000000078 */
[----:B------:R-:W-:Y:S01]  /*11490*/  PRMT R107, R130, 0x5410, R107 ;  /* 0x00005410826b7816 */ /* 0x000fe2000000006b */
[--C-:B------:R-:W-:Y:S01]  /*114a0*/  HSET2.LE.AND R112, R104, R204.reuse, PT ;  /* 0x000000cc68707233 */ /* 0x100fe20003803000 */
[-C--:B------:R-:W-:Y:S01]  /*114b0*/  HMMA.16816.F32 R92, R108, R114.reuse, R92 ;  /* 0x000000726c5c723c */ /* 0x080fe2000000185c */
[--C-:B------:R-:W-:Y:S01]  /*114c0*/  SHF.R.U32.HI R106, RZ, 0x10, R125.reuse ;  /* 0x00000010ff6a7819 */ /* 0x100fe2000001167d */
[----:B------:R-:W-:Y:S02]  /*114d0*/  LDSM.16.MT88.4 R108, [R210+0xb800] ;  /* 0x00b80000d26c783b */ /* 0x000fe40000004200 */
[--C-:B------:R-:W-:Y:S01]  /*114e0*/  HSET2.LE.AND R105, R105, R204.reuse, PT ;  /* 0x000000cc69697233 */ /* 0x100fe20003803000 */
[----:B------:R-:W-:Y:S01]  /*114f0*/  SHF.R.U32.HI R129, RZ, 0x18, R125 ;  /* 0x00000018ff817819 */ /* 0x000fe2000001167d */
[--C-:B------:R-:W-:Y:S01]  /*11500*/  HSET2.LE.AND R107, R107, R204.reuse, PT ;  /* 0x000000cc6b6b7233 */ /* 0x100fe20003803000 */
[----:B------:R-:W-:Y:S01]  /*11510*/  SHF.R.U32.HI R121, RZ, 0x8, R121 ;  /* 0x00000008ff797819 */ /* 0x000fe20000011679 */
[----:B------:R-:W-:Y:S01]  /*11520*/  HMMA.16816.F32 R96, R100, R114, R96 ;  /* 0x000000726460723c */ /* 0x000fe20000001860 */
[----:B------:R-:W-:Y:S03]  /*11530*/  LOP3.LUT R106, R106, 0xff, RZ, 0xc0, !PT ;  /* 0x000000ff6a6a7812 */ /* 0x000fe600078ec0ff */
[----:B------:R-:W-:Y:S02]  /*11540*/  LOP3.LUT R151, R125, 0xff, RZ, 0xc0, !PT ;  /* 0x000000ff7d977812 */ /* 0x000fe400078ec0ff */
[----:B------:R-:W-:Y:S01]  /*11550*/  SHF.R.U32.HI R128, RZ, 0x8, R128 ;  /* 0x00000008ff807819 */ /* 0x000fe20000011680 */
[----:B------:R-:W-:Y:S01]  /*11560*/  LDSM.16.MT88.4 R124, [R210+0xa800] ;  /* 0x00a80000d27c783b */ /* 0x000fe20000004200 */
[----:B------:R-:W-:Y:S04]  /*11570*/  LOP3.LUT R104, R105, R142, RZ, 0xc0, !PT ;  /* 0x0000008e69687212 */ /* 0x000fe800078ec0ff */
[----:B------:R-:W-:Y:S02]  /*11580*/  LOP3.LUT R105, R107, R140, RZ, 0xc0, !PT ;  /* 0x0000008c6b697212 */ /* 0x000fe400078ec0ff */
[----:B------:R-:W-:Y:S02]  /*11590*/  LOP3.LUT R140, R149, 0xff, RZ, 0xc0, !PT ;  /* 0x000000ff958c7812 */ /* 0x000fe400078ec0ff */
[----:B------:R-:W-:Y:S01]  /*115a0*/  PRMT R113, R106, 0x5410, R129 ;  /* 0x000054106a717816 */ /* 0x000fe20000000081 */
[--C-:B------:R-:W-:Y:S01]  /*115b0*/  HSET2.LE.AND R106, R152, R204.reuse, PT ;  /* 0x000000cc986a7233 */ /* 0x100fe20003803000 */
[----:B------:R-:W-:Y:S02]  /*115c0*/  PRMT R150, R150, 0x5410, R121 ;  /* 0x0000541096967816 */ /* 0x000fe40000000079 */
[----:B------:R-:W-:Y:S01]  /*115d0*/  PRMT R151, R151, 0x5410, R128 ;  /* 0x0000541097977816 */ /* 0x000fe20000000080 */
[----:B------:R-:W2:Y:S01]  /*115e0*/  LDSM.16.MT88.4 R120, [R208+0x9800] ;  /* 0x00980000d078783b */ /* 0x000ea20000004200 */
[----:B------:R-:W-:Y:S01]  /*115f0*/  PRMT R103, R140, 0x5410, R145 ;  /* 0x000054108c677816 */ /* 0x000fe20000000091 */
[--C-:B------:R-:W-:Y:S01]  /*11600*/  HSET2.LE.AND R102, R150, R204.reuse, PT ;  /* 0x000000cc96667233 */ /* 0x100fe20003803000 */
[----:B------:R-:W-:Y:S01]  /*11610*/  LOP3.LUT R106, R106, R141, RZ, 0xc0, !PT ;  /* 0x0000008d6a6a7212 */ /* 0x000fe200078ec0ff */
[--C-:B------:R-:W-:Y:S01]  /*11620*/  HSET2.LE.AND R101, R151, R204.reuse, PT ;  /* 0x000000cc97657233 */ /* 0x100fe20003803000 */
[----:B------:R-:W-:Y:S01]  /*11630*/  LOP3.LUT R107, R112, R139, RZ, 0xc0, !PT ;  /* 0x0000008b706b7212 */ /* 0x000fe200078ec0ff */
[--C-:B------:R-:W-:Y:S01]  /*11640*/  HSET2.LE.AND R112, R113, R204.reuse, PT ;  /* 0x000000cc71707233 */ /* 0x100fe20003803000 */
[----:B------:R-:W-:Y:S01]  /*11650*/  LOP3.LUT R152, R153, UR8, R154, 0x96, !PT ;  /* 0x0000000899987c12 */ /* 0x000fe2000f8e969a */
[--C-:B------:R-:W-:Y:S01]  /*11660*/  HSET2.LE.AND R103, R103, R204.reuse, PT ;  /* 0x000000cc67677233 */ /* 0x100fe20003803000 */
[----:B------:R-:W3:Y:S01]  /*11670*/  LDSM.16.MT88.4 R128, [R208+0xa800] ;  /* 0x00a80000d080783b */ /* 0x000ee20000004200 */
[----:B------:R-:W-:Y:S02]  /*11680*/  LOP3.LUT R100, R101, R138, RZ, 0xc0, !PT ;  /* 0x0000008a65647212 */ /* 0x000fe400078ec0ff */
[-C--:B-1----:R-:W-:Y:S01]  /*11690*/  HMMA.16816.F32 R4, R104, R116.reuse, R4 ;  /* 0x000000746804723c */ /* 0x082fe20000001804 */
[----:B------:R-:W-:Y:S01]  /*116a0*/  LOP3.LUT R101, R112, R135, RZ, 0xc0, !PT ;  /* 0x0000008770657212 */ /* 0x000fe200078ec0ff */
[----:B------:R-:W-:Y:S01]  /*116b0*/  IMAD.WIDE.U32 R152, R152, -0x2daee0ad, RZ ;  /* 0xd2511f5398987825 */ /* 0x000fe200078e00ff */
[----:B------:R-:W-:Y:S02]  /*116c0*/  LOP3.LUT R102, R102, R137, RZ, 0xc0, !PT ;  /* 0x0000008966667212 */ /* 0x000fe400078ec0ff */
[----:B------:R-:W-:Y:S01]  /*116d0*/  LOP3.LUT R103, R103, R134, RZ, 0xc0, !PT ;  /* 0x0000008667677212 */ /* 0x000fe200078ec0ff */
[----:B------:R-:W1:Y:S01]  /*116e0*/  LDSM.16.MT88.4 R112, [R208+0xb800] ;  /* 0x00b80000d070783b */ /* 0x000e620000004200 */
[----:B------:R-:W-:Y:S02]  /*116f0*/  LOP3.LUT R148, R153, UR27, R148, 0x96, !PT ;  /* 0x0000001b99947c12 */ /* 0x000fe4000f8e9694 */
[----:B------:R-:W-:Y:S03]  /*11700*/  LOP3.LUT R174, R152, 0xff, RZ, 0xc0, !PT ;  /* 0x000000ff98ae7812 */ /* 0x000fe600078ec0ff */
[C---:B------:R-:W-:Y:S07]  /*11710*/  HMMA.16816.F32 R8, R100.reuse, R116, R8 ;  /* 0x000000746408723c */ /* 0x040fee0000001808 */
[--C-:B------:R-:W-:Y:S01]  /*11720*/  SHF.R.U32.HI R116, RZ, 0x18, R146.reuse ;  /* 0x00000018ff747819 */ /* 0x100fe20000011692 */
[-C--:B------:R-:W-:Y:S01]  /*11730*/  HMMA.16816.F32 R12, R100, R118.reuse, R12 ;  /* 0x00000076640c723c */ /* 0x080fe2000000180c */
[C---:B------:R-:W-:Y:S07]  /*11740*/  LOP3.LUT R117, R146.reuse, 0xff, RZ, 0xc0, !PT ;  /* 0x000000ff92757812 */ /* 0x040fee00078ec0ff */
[C---:B------:R-:W-:Y:S07]  /*11750*/  HMMA.16816.F32 R16, R104.reuse, R118, R16 ;  /* 0x000000766810723c */ /* 0x040fee0000001810 */
[----:B------:R-:W-:Y:S01]  /*11760*/  SHF.R.U32.HI R119, RZ, 0x10, R146 ;  /* 0x00000010ff777819 */ /* 0x000fe20000011692 */
[-C--:B--2---:R-:W-:Y:S01]  /*11770*/  HMMA.16816.F32 R20, R104, R120.reuse, R20 ;  /* 0x000000786814723c */ /* 0x084fe20000001814 */
[----:B------:R-:W-:Y:S04]  /*11780*/  LOP3.LUT R118, R146, 0xffff, RZ, 0xc0, !PT ;  /* 0x0000ffff92767812 */ /* 0x000fe800078ec0ff */
[----:B------:R-:W-:Y:S03]  /*11790*/  SHF.R.U32.HI R118, RZ, 0x8, R118 ;  /* 0x00000008ff767819 */ /* 0x000fe60000011676 */
[C---:B------:R-:W-:Y:S01]  /*117a0*/  HMMA.16816.F32 R24, R100.reuse, R120, R24 ;  /* 0x000000786418723c */ /* 0x040fe20000001818 */
[----:B------:R-:W-:Y:S03]  /*117b0*/  PRMT R117, R117, 0x5410, R118 ;  /* 0x0000541075757816 */ /* 0x000fe60000000076 */
[----:B------:R-:W-:Y:S03]  /*117c0*/  LOP3.LUT R118, R148, 0xff, RZ, 0xc0, !PT ;  /* 0x000000ff94767812 */ /* 0x000fe600078ec0ff */
[----:B------:R-:W-:Y:S01]  /*117d0*/  LOP3.LUT R120, R152, 0xffff, RZ, 0xc0, !PT ;  /* 0x0000ffff98787812 */ /* 0x000fe200078ec0ff */
[-C--:B------:R-:W-:Y:S01]  /*117e0*/  HMMA.16816.F32 R28, R100, R122.reuse, R28 ;  /* 0x0000007a641c723c */ /* 0x080fe2000000181c */
[----:B------:R-:W-:Y:S03]  /*117f0*/  LOP3.LUT R121, R119, 0xff, RZ, 0xc0, !PT ;  /* 0x000000ff77797812 */ /* 0x000fe600078ec0ff */
[----:B------:R-:W-:Y:S02]  /*11800*/  SHF.R.U32.HI R119, RZ, 0x8, R120 ;  /* 0x00000008ff777819 */ /* 0x000fe40000011678 */
[----:B------:R-:W-:Y:S02]  /*11810*/  LOP3.LUT R120, R144, 0xffff, RZ, 0xc0, !PT ;  /* 0x0000ffff90787812 */ /* 0x000fe400078ec0ff */
[C---:B------:R-:W-:Y:S01]  /*11820*/  HMMA.16816.F32 R32, R104.reuse, R122, R32 ;  /* 0x0000007a6820723c */ /* 0x040fe20000001820 */
[----:B------:R-:W-:Y:S03]  /*11830*/  PRMT R116, R121, 0x5410, R116 ;  /* 0x0000541079747816 */ /* 0x000fe60000000074 */
[----:B------:R-:W-:Y:S02]  /*11840*/  PRMT R174, R174, 0x5410, R119 ;  /* 0x00005410aeae7816 */ /* 0x000fe40000000077 */
[----:B------:R-:W-:Y:S02]  /*11850*/  SHF.R.U32.HI R119, RZ, 0x18, R148 ;  /* 0x00000018ff777819 */ /* 0x000fe40000011694 */
[-C--:B------:R-:W-:Y:S01]  /*11860*/  HMMA.16816.F32 R36, R104, R124.reuse, R36 ;  /* 0x0000007c6824723c */ /* 0x080fe20000001824 */
[----:B------:R-:W-:Y:S03]  /*11870*/  LOP3.LUT R122, R144, 0xff, RZ, 0xc0, !PT ;  /* 0x000000ff907a7812 */ /* 0x000fe600078ec0ff */
[----:B------:R-:W-:Y:S01]  /*11880*/  SHF.R.U32.HI R123, RZ, 0x8, R120 ;  /* 0x00000008ff7b7819 */ /* 0x000fe20000011678 */
[--C-:B------:R-:W-:Y:S01]  /*11890*/  HSET2.LE.AND R174, R174, R204.reuse, PT ;  /* 0x000000ccaeae7233 */ /* 0x100fe20003803000 */
[----:B------:R-:W-:Y:S02]  /*118a0*/  SHF.R.U32.HI R120, RZ, 0x10, R144 ;  /* 0x00000010ff787819 */ /* 0x000fe40000011690 */
[C---:B------:R-:W-:Y:S01]  /*118b0*/  HMMA.16816.F32 R40, R100.reuse, R124, R40 ;  /* 0x0000007c6428723c */ /* 0x040fe20000001828 */
[----:B------:R-:W-:Y:S03]  /*118c0*/  LOP3.LUT R121, R148, 0xffff, RZ, 0xc0, !PT ;  /* 0x0000ffff94797812 */ /* 0x000fe600078ec0ff */
[----:B------:R-:W-:Y:S02]  /*118d0*/  LOP3.LUT R120, R120, 0xff, RZ, 0xc0, !PT ;  /* 0x000000ff78787812 */ /* 0x000fe400078ec0ff */
[----:B------:R-:W-:Y:S02]  /*118e0*/  SHF.R.U32.HI R121, RZ, 0x8, R121 ;  /* 0x00000008ff797819 */ /* 0x000fe40000011679 */
[-C--:B------:R-:W-:Y:S04]  /*118f0*/  HMMA.16816.F32 R44, R100, R126.reuse, R44 ;  /* 0x0000007e642c723c */ /* 0x080fe8000000182c */
[----:B------:R-:W-:Y:S04]  /*11900*/  PRMT R118, R118, 0x5410, R121 ;  /* 0x0000541076767816 */ /* 0x000fe80000000079 */
[C---:B------:R-:W-:Y:S08]  /*11910*/  HMMA.16816.F32 R48, R104.reuse, R126, R48 ;  /* 0x0000007e6830723c */ /* 0x040ff00000001830 */
[-C--:B---3--:R-:W-:Y:S08]  /*11920*/  HMMA.16816.F32 R52, R104, R128.reuse, R52 ;  /* 0x000000806834723c */ /* 0x088ff00000001834 */
[C---:B------:R-:W-:Y:S08]  /*11930*/  HMMA.16816.F32 R56, R100.reuse, R128, R56 ;  /* 0x000000806438723c */ /* 0x040ff00000001838 */
[-C--:B------:R-:W-:Y:S08]  /*11940*/  HMMA.16816.F32 R60, R100, R130.reuse, R60 ;  /* 0x00000082643c723c */ /* 0x080ff0000000183c */
[C---:B------:R-:W-:Y:S01]  /*11950*/  HMMA.16816.F32 R64, R104.reuse, R130, R64 ;  /* 0x000000826840723c */ /* 0x040fe20000001840 */
[----:B------:R-:W2:Y:S07]  /*11960*/  LDSM.16.MT88.4 R128, [R210+0x9c00] ;  /* 0x009c0000d280783b */ /* 0x000eae0000004200 */
[-C--:B------:R-:W-:Y:S08]  /*11970*/  HMMA.16816.F32 R68, R104, R108.reuse, R68 ;  /* 0x0000006c6844723c */ /* 0x080ff00000001844 */
[C---:B------:R-:W-:Y:S07]  /*11980*/  HMMA.16816.F32 R72, R100.reuse, R108, R72 ;  /* 0x0000006c6448723c */ /* 0x040fee0000001848 */
[--C-:B------:R-:W-:Y:S01]  /*11990*/  SHF.R.U32.HI R109, RZ, 0x10, R152.reuse ;  /* 0x00000010ff6d7819 */ /* 0x100fe20000011698 */
[-C--:B------:R-:W-:Y:S01]  /*119a0*/  HMMA.16816.F32 R76, R100, R110.reuse, R76 ;  /* 0x0000006e644c723c */ /* 0x080fe2000000184c */
[----:B------:R-:W-:Y:S02]  /*119b0*/  SHF.R.U32.HI R108, RZ, 0x18, R152 ;  /* 0x00000018ff6c7819 */ /* 0x000fe40000011698 */
[----:B------:R-:W-:Y:S01]  /*119c0*/  LDSM.16.MT88.4 R152, [R210+0xac00] ;  /* 0x00ac0000d298783b */ /* 0x000fe20000004200 */
[----:B------:R-:W-:Y:S04]  /*119d0*/  LOP3.LUT R109, R109, 0xff, RZ, 0xc0, !PT ;  /* 0x000000ff6d6d7812 */ /* 0x000fe800078ec0ff */
[C---:B------:R-:W-:Y:S01]  /*119e0*/  HMMA.16816.F32 R80, R104.reuse, R110, R80 ;  /* 0x0000006e6850723c */ /* 0x040fe20000001850 */
[----:B------:R-:W-:Y:S03]  /*119f0*/  PRMT R108, R109, 0x5410, R108 ;  /* 0x000054106d6c7816 */ /* 0x000fe6000000006c */
[----:B------:R-:W-:Y:S03]  /*11a00*/  PRMT R109, R122, 0x5410, R123 ;  /* 0x000054107a6d7816 */ /* 0x000fe6000000007b */
[----:B------:R-:W-:Y:S01]  /*11a10*/  SHF.R.U32.HI R111, RZ, 0x18, R144 ;  /* 0x00000018ff6f7819 */ /* 0x000fe20000011690 */
[-C--:B-1----:R-:W-:Y:S01]  /*11a20*/  HMMA.16816.F32 R84, R104, R112.reuse, R84 ;  /* 0x000000706854723c */ /* 0x082fe20000001854 */
[----:B------:R-:W1:Y:S03]  /*11a30*/  LDSM.16.MT88.4 R144, [R208+0x9c00] ;  /* 0x009c0000d090783b */ /* 0x000e660000004200 */
[--C-:B------:R-:W-:Y:S01]  /*11a40*/  HSET2.LE.AND R109, R109, R204.reuse, PT ;  /* 0x000000cc6d6d7233 */ /* 0x100fe20003803000 */
[----:B------:R-:W-:Y:S02]  /*11a50*/  SHF.R.U32.HI R110, RZ, 0x10, R148 ;  /* 0x00000010ff6e7819 */ /* 0x000fe40000011694 */
[----:B------:R-:W-:Y:S01]  /*11a60*/  PRMT R111, R120, 0x5410, R111 ;  /* 0x00005410786f7816 */ /* 0x000fe2000000006f */
[C---:B------:R-:W-:Y:S01]  /*11a70*/  HMMA.16816.F32 R88, R100.reuse, R112, R88 ;  /* 0x000000706458723c */ /* 0x040fe20000001858 */
[----:B------:R-:W-:Y:S03]  /*11a80*/  LOP3.LUT R168, R109, R168, RZ, 0xc0, !PT ;  /* 0x000000a86da87212 */ /* 0x000fe600078ec0ff */
[----:B------:R-:W-:Y:S04]  /*11a90*/  LOP3.LUT R110, R110, 0xff, RZ, 0xc0, !PT ;  /* 0x000000ff6e6e7812 */ /* 0x000fe800078ec0ff */
[-C--:B------:R-:W-:Y:S01]  /*11aa0*/  HMMA.16816.F32 R92, R100, R114.reuse, R92 ;  /* 0x00000072645c723c */ /* 0x080fe2000000185c */
[----:B------:R-:W-:Y:S06]  /*11ab0*/  PRMT R110, R110, 0x5410, R119 ;  /* 0x000054106e6e7816 */ /* 0x000fec0000000077 */
[--C-:B------:R-:W-:Y:S01]  /*11ac0*/  HSET2.LE.AND R103, R117, R204.reuse, PT ;  /* 0x000000cc75677233 */ /* 0x100fe20003803000 */
[----:B------:R-:W-:Y:S01]  /*11ad0*/  HMMA.16816.F32 R96, R104, R114, R96 ;  /* 0x000000726860723c */ /* 0x000fe20000001860 */
[--C-:B------:R-:W-:Y:S03]  /*11ae0*/  HSET2.LE.AND R100, R116, R204.reuse, PT ;  /* 0x000000cc74647233 */ /* 0x100fe60003803000 */
[--C-:B------:R-:W-:Y:S01]  /*11af0*/  HSET2.LE.AND R102, R111, R204.reuse, PT ;  /* 0x000000cc6f667233 */ /* 0x100fe20003803000 */
[----:B------:R-:W-:Y:S01]  /*11b00*/  LOP3.LUT R170, R103, R170, RZ, 0xc0, !PT ;  /* 0x000000aa67aa7212 */ /* 0x000fe200078ec0ff */
[--C-:B------:R-:W-:Y:S01]  /*11b10*/  HSET2.LE.AND R101, R118, R204.reuse, PT ;  /* 0x000000cc76657233 */ /* 0x100fe20003803000 */
[----:B------:R-:W-:Y:S01]  /*11b20*/  LOP3.LUT R171, R100, R171, RZ, 0xc0, !PT ;  /* 0x000000ab64ab7212 */ /* 0x000fe200078ec0ff */
[--C-:B------:R-:W-:Y:S01]  /*11b30*/  HSET2.LE.AND R100, R110, R204.reuse, PT ;  /* 0x000000cc6e647233 */ /* 0x100fe20003803000 */
[----:B------:R-:W-:Y:S03]  /*11b40*/  LOP3.LUT R169, R102, R169, RZ, 0xc0, !PT ;  /* 0x000000a966a97212 */ /* 0x000fe600078ec0ff */
[----:B------:R-:W-:Y:S01]  /*11b50*/  HSET2.LE.AND R102, R108, R204, PT ;  /* 0x000000cc6c667233 */ /* 0x000fe20003803000 */
[----:B------:R-:W-:Y:S02]  /*11b60*/  LOP3.LUT R172, R101, R172, RZ, 0xc0, !PT ;  /* 0x000000ac65ac7212 */ /* 0x000fe400078ec0ff */
[----:B------:R-:W-:Y:S01]  /*11b70*/  PRMT R101, R195, 0x5410, R194 ;  /* 0x00005410c3657816 */ /* 0x000fe200000000c2 */
[-C--:B--2---:R-:W-:Y:S01]  /*11b80*/  HMMA.16816.F32 R116, R168, R128.reuse, R4 ;  /* 0x00000080a874723c */ /* 0x084fe20000001804 */
[----:B------:R-:W-:Y:S02]  /*11b90*/  LOP3.LUT R175, R102, R165, RZ, 0xc0, !PT ;  /* 0x000000a566af7212 */ /* 0x000fe400078ec0ff */
[----:B------:R-:W-:Y:S02]  /*11ba0*/  LOP3.LUT R174, R174, R101, RZ, 0xc0, !PT ;  /* 0x00000065aeae7212 */ /* 0x000fe400078ec0ff */
[----:B------:R-:W-:Y:S02]  /*11bb0*/  LOP3.LUT R173, R100, R173, RZ, 0xc0, !PT ;  /* 0x000000ad64ad7212 */ /* 0x000fe400078ec0ff */
[----:B------:R-:W-:Y:S02]  /*11bc0*/  @!P4 PRMT R195, R222, 0x5410, RZ ;  /* 0x00005410dec3c816 */ /* 0x000fe400000000ff */
[----:B------:R-:W-:Y:S02]  /*11bd0*/  @!P5 PRMT R194, R220, 0x5410, RZ ;  /* 0x00005410dcc2d816 */ /* 0x000fe400000000ff */
[----:B------:R-:W-:Y:S01]  /*11be0*/  ISETP.LT.AND P4, PT, RZ, UR25, PT ;  /* 0x00000019ff007c0c */ /* 0x000fe2000bf81270 */
[C---:B------:R-:W-:Y:S01]  /*11bf0*/  HMMA.16816.F32 R100, R172.reuse, R128, R8 ;  /* 0x00000080ac64723c */ /* 0x040fe20000001808 */
[----:B------:R-:W-:Y:S01]  /*11c00*/  STG.E.U16 [R200.64+0x6e], R195 ;  /* 0x00006ec3c8007986 */ /* 0x000fe2000c101510 */
[----:B------:R-:W-:Y:S01]  /*11c10*/  @P0 PRMT R5, R165, 0x7632, R5 ;  /* 0x00007632a5050816 */ /* 0x000fe20000000005 */
        /* <DEDUP_REMOVED lines=8> */
[-C--:B-1----:R-:W-:Y:S08]  /*11ca0*/  HMMA.16816.F32 R132, R168, R144.reuse, R20 ;  /* 0x00000090a884723c */ /* 0x082ff00000001814 */
[C---:B------:R-:W-:Y:S01]  /*11cb0*/  HMMA.16816.F32 R108, R172.reuse, R144, R24 ;  /* 0x00000090ac6c723c */ /* 0x040fe20000001818 */
[----:B--2---:R-:W-:Y:S07]  /*11cc0*/  IMAD.MOV.U32 R165, RZ, RZ, R2 ;  /* 0x000000ffffa57224 */ /* 0x004fee00078e0002 */
        /* <DEDUP_REMOVED lines=21> */
[----:B---3-5:R-:W-:-:S05]  /*11e20*/  @P4 BRA `(.L_x_586) ;  /* 0xffff85f000004947 */ /* 0x028fca000383ffff */
.L_x_585:
        /* <DEDUP_REMOVED lines=385> */
.L_x_590:
[----:B--2---:R-:W-:Y:S05]  /*13640*/  BSYNC B0 ;  /* 0x0000000000007941 */ /* 0x004fea0003800000 */
.L_x_589:
        /* <DEDUP_REMOVED lines=36> */
.L_x_592:
[----:B--2---:R-:W-:Y:S05]  /*13890*/  BSYNC B0 ;  /* 0x0000000000007941 */ /* 0x004fea0003800000 */
.L_x_591:
        /* <DEDUP_REMOVED lines=20> */
.L_x_594:
[----:B------:R-:W-:Y:S05]  /*139e0*/  BSYNC B0 ;  /* 0x0000000000007941 */ /* 0x000fea0003800000 */
.L_x_593:
        /* <DEDUP_REMOVED lines=20> */
.L_x_596:
[----:B------:R-:W-:Y:S05]  /*13b30*/  BSYNC B0 ;  /* 0x0000000000007941 */ /* 0x000fea0003800000 */
.L_x_595:
        /* <DEDUP_REMOVED lines=20> */
.L_x_563:
        /* <DEDUP_REMOVED lines=20> */
[----:B------:R-:W-:-:S02]  /*13dc0*/  @UP3 UIMAD UR7, UR9, UR7, UR19 ;  /* 0x00000007090732a4 */ /* 0x000fc4000f8e0213 */
[----:B------:R-:W-:Y:S02]  /*13dd0*/  USHF.R.S32.HI UR19, URZ, 0x1f, UR14 ;  /* 0x0000001f3f137899 */ /* 0x000fe4000801140e */
[----:B------:R-:W-:Y:S02]  /*13de0*/  @UP3 UMOV UR23, UR18 ;  /* 0x0000001200173c82 */ /* 0x000fe40008000000 */
[----:B------:R-:W-:Y:S02]  /*13df0*/  UISETP.EQ.AND UP4, UPT, UR20, URZ, UP4 ;  /* 0x0000003f1400728c */ /* 0x000fe4000a782270 */
[----:B------:R-:W-:Y:S02]  /*13e00*/  @!UP2 UISETP.NE.AND UP1, UPT, UR21, URZ, UPT ;  /* 0x0000003f1500a28c */ /* 0x000fe4000bf25270 */
[----:B------:R-:W-:Y:S02]  /*13e10*/  ULDC UR12, c[0x0][0x214] ;  /* 0x00008500000c7ab9 */ /* 0x000fe40000000800 */
[----:B------:R-:W-:-:S02]  /*13e20*/  @UP2 ULDC UR18, c[0x0][0x210] ;  /* 0x0000840000122ab9 */ /* 0x000fc40000000800 */
[----:B------:R-:W-:Y:S02]  /*13e30*/  @!UP3 UIMAD.WIDE.U32 UR24, UR15, UR4, URZ ;  /* 0x000000040f18b2a5 */ /* 0x000fe4000f8e003f */
[----:B------:R-:W-:Y:S02]  /*13e40*/  ULDC UR8, c[0x0][0x234] ;  /* 0x00008d0000087ab9 */ /* 0x000fe40000000800 */
[----:B------:R-:W-:Y:S02]  /*13e50*/  @!UP3 UIMAD UR22, UR15, UR5, UR22 ;  /* 0x000000050f16b2a4 */ /* 0x000fe4000f8e0216 */
[----:B------:R-:W-:Y:S02]  /*13e60*/  @UP2 UIMAD UR18, UR18, UR12, URZ ;  /* 0x0000000c121222a4 */ /* 0x000fe4000f8e023f */
[----:B------:R-:W-:Y:S02]  /*13e70*/  ULDC.64 UR4, c[0x0][0x1f0] ;  /* 0x00007c0000047ab9 */ /* 0x000fe40000000a00 */
[----:B------:R-:W-:-:S02]  /*13e80*/  UISETP.NE.OR UP0, UPT, UR9, -0x1, !UP4 ;  /* 0xffffffff0900788c */ /* 0x000fc4000e705670 */
        /* <DEDUP_REMOVED lines=9> */
[----:B------:R-:W-:Y:S02]  /*13f20*/  UIMAD UR19, UR15, UR19, URZ ;  /* 0x000000130f1372a4 */ /* 0x000fe4000f8e023f */
[----:B------:R-:W-:Y:S01]  /*13f30*/  @!UP0 UIMAD UR9, UR15, UR12, URZ ;  /* 0x0000000c0f0982a4 */ /* 0x000fe2000f8e023f */
[----:B------:R-:W-:Y:S01]  /*13f40*/  LEA.HI.X.SX32 R5, R6, UR7, 0x1, P0 ;  /* 0x0000000706057c11 */ /* 0x000fe200080f0eff */
[----:B------:R-:W-:Y:S01]  /*13f50*/  @UP2 ULDC UR26, c[0x0][0x210] ;  /* 0x00008400001a2ab9 */ /* 0x000fe20000000800 */
[----:B------:R-:W-:Y:S01]  /*13f60*/  ISETP.GE.AND P0, PT, R12, UR13, PT ;  /* 0x0000000d0c007c0c */ /* 0x000fe2000bf06270 */
[----:B------:R-:W-:-:S02]  /*13f70*/  USEL UR19, UR19, URZ, !UP4 ;  /* 0x0000003f13137287 */ /* 0x000fc4000e000000 */
[----:B------:R-:W-:Y:S01]  /*13f80*/  @!UP2 UMOV UR26, 0x1 ;  /* 0x00000001001aa882 */ /* 0x000fe20000000000 */
[----:B-1----:R-:W-:Y:S01]  /*13f90*/  IMAD.WIDE.U32 R10, R10, c[0x0][0x1f0], R4 ;  /* 0x00007c000a0a7a25 */ /* 0x002fe200078e0004 */
[----:B------:R-:W-:Y:S01]  /*13fa0*/  UIMAD UR11, UR11, UR26, URZ ;  /* 0x0000001a0b0b72a4 */ /* 0x000fe2000f8e023f */
[C---:B------:R-:W-:Y:S01]  /*13fb0*/  IADD3 R5, R6.reuse, 0x20, RZ ;  /* 0x0000002006057810 */ /* 0x040fe20007ffe0ff */
[----:B------:R-:W-:Y:S01]  /*13fc0*/  UIMAD UR18, UR14, UR18, UR19 ;  /* 0x000000120e1272a4 */ /* 0x000fe2000f8e0213 */
[----:B------:R-:W-:Y:S01]  /*13fd0*/  IADD3 R4, R6, 0x40, RZ ;  /* 0x0000004006047810 */ /* 0x000fe20007ffe0ff */
[----:B------:R-:W-:Y:S02]  /*13fe0*/  @!UP4 UMOV UR20, URZ ;  /* 0x0000003f0014cc82 */ /* 0x000fe40008000000 */
[----:B------:R-:W-:Y:S02]  /*13ff0*/  @UP4 UMOV UR20, UR9 ;  /* 0x0000000900144c82 */ /* 0x000fe40008000000 */
[----:B------:R-:W-:-:S02]  /*14000*/  UIMAD UR4, UR14, UR5, UR4 ;  /* 0x000000050e0472a4 */ /* 0x000fc4000f8e0204 */
        /* <DEDUP_REMOVED lines=21> */
.L_x_598:
[----:B------:R-:W-:Y:S05]  /*14160*/  BSYNC B0 ;  /* 0x0000000000007941 */ /* 0x000fea0003800000 */
.L_x_597:
        /* <DEDUP_REMOVED lines=20> */
.L_x_600:
[----:B------:R-:W-:Y:S05]  /*142b0*/  BSYNC B0 ;  /* 0x0000000000007941 */ /* 0x000fea0003800000 */
.L_x_599:
        /* <DEDUP_REMOVED lines=20> */
.L_x_602:
[----:B------:R-:W-:Y:S05]  /*14400*/  BSYNC B0 ;  /* 0x0000000000007941 */ /* 0x000fea0003800000 */
.L_x_601:
        /* <DEDUP_REMOVED lines=19> */
.L_x_604:
[----:B------:R-:W-:Y:S05]  /*14540*/  BSYNC B0 ;  /* 0x0000000000007941 */ /* 0x000fea0003800000 */
.L_x_603:
        /* <DEDUP_REMOVED lines=35> */
.L_x_605:
        /* <DEDUP_REMOVED lines=16> */
.L_x_1041:


//--------------------- .text._ZN5flash16flash_fwd_kernelI23Flash_fwd_kernel_traitsILi96ELi128ELi64ELi4ELb0ELb0EN7cutlass6half_tE19Flash_kernel_traitsILi96ELi128ELi64ELi4ES3_EELb0ELb0ELb0ELb1ELb0ELb0ELb1ELb0EEEvNS_16Flash_fwd_paramsE --------------------------
	.section	.text._ZN5flash16flash_fwd_kernelI23Flash_fwd_kernel_traitsILi96ELi128ELi64ELi4ELb0ELb0EN7cutlass6half_tE19Flash_kernel_traitsILi96ELi128ELi64ELi4ES3_EELb0ELb0ELb0ELb1ELb0ELb0ELb1ELb0EEEvNS_16Flash_fwd_paramsE,"ax",@progbits
	.sectioninfo	@"SHI_REGISTERS=255"
	.align	128
        .global         _ZN5flash16flash_fwd_kernelI23Flash_fwd_kernel_traitsILi96ELi128ELi64ELi4ELb0ELb0EN7cutlass6half_tE19Flash_kernel_traitsILi96ELi128ELi64ELi4ES3_EELb0ELb0ELb0ELb1ELb0ELb0ELb1ELb0EEEvNS_16Flash_fwd_paramsE
        .type           _ZN5flash16flash_fwd_kernelI23Flash_fwd_kernel_traitsILi96ELi128ELi64ELi4ELb0ELb0EN7cutlass6half_tE19Flash_kernel_traitsILi96ELi128ELi64ELi4ES3_EELb0ELb0ELb0ELb1ELb0ELb0ELb1ELb0EEEvNS_16Flash_fwd_paramsE,@function
        .size           _ZN5flash16flash_fwd_kernelI23Flash_fwd_kernel_traitsILi96ELi128ELi64ELi4ELb0ELb0EN7cutlass6half_tE19Flash_kernel_traitsILi96ELi128ELi64ELi4ES3_EELb0ELb0ELb0ELb1ELb0ELb0ELb1ELb0EEEvNS_16Flash_fwd_paramsE,(.L_x_1042 - _ZN5flash16flash_fwd_kernelI23Flash_fwd_kernel_traitsILi96ELi128ELi64ELi4ELb0ELb0EN7cutlass6half_tE19Flash_kernel_traitsILi96ELi128ELi64ELi4ES3_EELb0ELb0ELb0ELb1ELb0ELb0ELb1ELb0EEEvNS_16Flash_fwd_paramsE)
        .other          _ZN5flash16flash_fwd_kernelI23Flash_fwd_kernel_traitsILi96ELi128ELi64ELi4ELb0ELb0EN7cutlass6half_tE19Flash_kernel_traitsILi96ELi128ELi64ELi4ES3_EELb0ELb0ELb0ELb1ELb0ELb0ELb1ELb0EEEvNS_16Flash_fwd_paramsE,@"STO_CUDA_ENTRY STV_DEFAULT"
_ZN5flash16flash_fwd_kernelI23Flash_fwd_kernel_traitsILi96ELi128ELi64ELi4ELb0ELb0EN7cutlass6half_tE19Flash_kernel_traitsILi96ELi128ELi64ELi4ES3_EELb0ELb0ELb0ELb1ELb0ELb0ELb1ELb0EEEvNS_16Flash_fwd_paramsE:
.text._ZN5flash16flash_fwd_kernelI23Flash_fwd_kernel_traitsILi96ELi128ELi64ELi4ELb0ELb0EN7cutlass6half_tE19Flash_kernel_traitsILi96ELi128ELi64ELi4ES3_EELb0ELb0ELb0ELb1ELb0ELb0ELb1ELb0EEEvNS_16Flash_fwd_paramsE:
        /* <DEDUP_REMOVED lines=36> */
.L_x_606:
[----:B-1----:R-:W-:Y:S02]  /*0240*/  MOV R0, c[0x0][0x218] ;  /* 0x0000860000007a02 */ /* 0x002fe40000000f00 */
.L_x_607:
        /* <DEDUP_REMOVED lines=42> */
.L_x_609:
        /* <DEDUP_REMOVED lines=41> */
.L_x_610:
[----:B------:R-:W-:Y:S01]  /*0780*/  SHF.R.S32.HI R4, RZ, 0x1f, R241 ;  /* 0x0000001fff047819 */ /* 0x000fe200000114f1 */
[----:B------:R-:W-:Y:S01]  /*0790*/  IMAD.IADD R29, R205, 0x1, -R27 ;  /* 0x00000001cd1d7824 */ /* 0x000fe200078e0a1b */
[----:B------:R-:W-:Y:S02]  /*07a0*/  BSSY B0, `(.L_x_611) ;  /* 0x000006d000007945 */ /* 0x000fe40003800000 */
[CC--:B------:R-:W-:Y:S02]  /*07b0*/  LEA.HI R3, R4.reuse, R241.reuse, RZ, 0x2 ;  /* 0x000000f104037211 */ /* 0x0c0fe400078f10ff */
[----:B------:R-:W-:Y:S02]  /*07c0*/  LEA.HI R25, R4, R241, RZ, 0x3 ;  /* 0x000000f104197211 */ /* 0x000fe400078f18ff */
        /* <DEDUP_REMOVED lines=26> */
[----:B------:R1:W-:Y:S01]  /*0970*/  STL.64 [R1+0x38], R32 ;  /* 0x0000382001007387 */ /* 0x0003e20000100a00 */
[----:B------:R-:W-:Y:S02]  /*0980*/  IADD3 R244, R246, 0x40, RZ ;  /* 0x00000040f6f47810 */ /* 0x000fe40007ffe0ff */
[----:B------:R-:W-:Y:S01]  /*0990*/  IMAD R7, R32, c[0x0][0x19c], R0 ;  /* 0x0000670020077a24 */ /* 0x000fe200078e0200 */
[----:B------:R-:W-:Y:S01]  /*09a0*/  IADD3 R4, P0, R13, R4, RZ ;  /* 0x000000040d047210 */ /* 0x000fe20007f1e0ff */
[----:B------:R-:W-:Y:S01]  /*09b0*/  IMAD.WIDE R38, R9, 0x80, R32 ;  /* 0x0000008009267825 */ /* 0x000fe200078e0220 */
[--C-:B------:R-:W-:Y:S01]  /*09c0*/  SHF.R.S32.HI R6, RZ, 0x1, R21.reuse ;  /* 0x00000001ff067819 */ /* 0x100fe20000011415 */
[----:B------:R1:W-:Y:S01]  /*09d0*/  STL.64 [R1+0x18], R246 ;  /* 0x000018f601007387 */ /* 0x0003e20000100a00 */
[----:B------:R-:W-:Y:S01]  /*09e0*/  SHF.R.S32.HI R9, RZ, 0x1f, R21 ;  /* 0x0000001fff097819 */ /* 0x000fe20000011415 */
[----:B------:R-:W-:Y:S01]  /*09f0*/  IMAD R10, R33, c[0x0][0x1a0], RZ ;  /* 0x00006800210a7a24 */ /* 0x000fe200078e02ff */
[----:B------:R-:W-:Y:S01]  /*0a00*/  IADD3.X R5, R14, R5, R7, P0, !PT ;  /* 0x000000050e057210 */ /* 0x000fe200007fe407 */
[C---:B------:R-:W-:Y:S01]  /*0a10*/  IMAD.WIDE.U32 R2, R32.reuse, c[0x0][0x1a0], R246 ;  /* 0x0000680020027a25 */ /* 0x040fe200078e00f6 */
[----:B------:R-:W-:Y:S01]  /*0a20*/  SHF.R.S32.HI R0, RZ, 0x1f, R8 ;  /* 0x0000001fff007819 */ /* 0x000fe20000011408 */
[----:B------:R1:W-:Y:S01]  /*0a30*/  STL.64 [R1+0x40], R38 ;  /* 0x0000402601007387 */ /* 0x0003e20000100a00 */
[----:B------:R-:W-:Y:S01]  /*0a40*/  LEA.HI R9, R9, R6, RZ, 0x2 ;  /* 0x0000000609097211 */ /* 0x000fe200078f10ff */
[----:B------:R-:W-:Y:S01]  /*0a50*/  IMAD R7, R32, c[0x0][0x1a4], R10 ;  /* 0x0000690020077a24 */ /* 0x000fe200078e020a */
[----:B------:R-:W-:Y:S01]  /*0a60*/  IADD3 R2, P0, R11, R2, RZ ;  /* 0x000000020b027210 */ /* 0x000fe20007f1e0ff */
[----:B------:R-:W-:Y:S01]  /*0a70*/  IMAD.WIDE.U32 R34, R8, c[0x0][0x1b0], R4 ;  /* 0x00006c0008227a25 */ /* 0x000fe200078e0004 */
[----:B------:R-:W-:-:S02]  /*0a80*/  LOP3.LUT R10, R9, 0xfffffffc, RZ, 0xc0, !PT ;  /* 0xfffffffc090a7812 */ /* 0x000fc400078ec0ff */
[----:B------:R-:W-:Y:S01]  /*0a90*/  IADD3.X R3, R12, R3, R7, P0, !PT ;  /* 0x000000030c037210 */ /* 0x000fe200007fe407 */
[C---:B------:R-:W-:Y:S01]  /*0aa0*/  IMAD R9, R0.reuse, c[0x0][0x1b0], RZ ;  /* 0x00006c0000097a24 */ /* 0x040fe200078e02ff */
[----:B------:R1:W-:Y:S01]  /*0ab0*/  STL.64 [R1+0x30], R34 ;  /* 0x0000302201007387 */ /* 0x0003e20000100a00 */
[----:B------:R-:W-:Y:S01]  /*0ac0*/  IMAD R0, R0, c[0x0][0x1b8], RZ ;  /* 0x00006e0000007a24 */ /* 0x000fe200078e02ff */
[----:B------:R-:W-:Y:S01]  /*0ad0*/  LOP3.LUT R4, R20, 0xffffffe0, RZ, 0xc0, !PT ;  /* 0xffffffe014047812 */ /* 0x000fe200078ec0ff */
[----:B------:R-:W-:Y:S02]  /*0ae0*/  IMAD.IADD R22, R6, 0x1, -R10 ;  /* 0x0000000106167824 */ /* 0x000fe400078e0a0a */
[C---:B------:R-:W-:Y:S02]  /*0af0*/  IMAD R6, R8.reuse, c[0x0][0x1bc], R0 ;  /* 0x00006f0008067a24 */ /* 0x040fe400078e0200 */
[----:B------:R-:W-:Y:S01]  /*0b00*/  IMAD.WIDE.U32 R30, R8, c[0x0][0x1b8], R2 ;  /* 0x00006e00081e7a25 */ /* 0x000fe200078e0002 */
[----:B------:R-:W-:-:S02]  /*0b10*/  IADD3 R2, P0, R246, R15, RZ ;  /* 0x0000000ff6027210 */ /* 0x000fc40007f1e0ff */
[----:B------:R-:W-:Y:S01]  /*0b20*/  LOP3.LUT P1, RZ, R22, 0x2, RZ, 0xc0, !PT ;  /* 0x0000000216ff7812 */ /* 0x000fe2000782c0ff */
[----:B------:R-:W-:Y:S01]  /*0b30*/  IMAD R9, R8, c[0x0][0x1b4], R9 ;  /* 0x00006d0008097a24 */ /* 0x000fe200078e0209 */
[----:B------:R1:W-:Y:S01]  /*0b40*/  STL.64 [R1+0x28], R30 ;  /* 0x0000281e01007387 */ /* 0x0003e20000100a00 */
[----:B------:R-:W-:Y:S02]  /*0b50*/  IMAD.IADD R28, R31, 0x1, R6 ;  /* 0x000000011f1c7824 */ /* 0x000fe400078e0206 */
[----:B------:R-:W-:Y:S01]  /*0b60*/  IMAD.IADD R37, R35, 0x1, R9 ;  /* 0x0000000123257824 */ /* 0x000fe200078e0209 */
[----:B------:R1:W-:Y:S01]  /*0b70*/  STL [R1+0x58], R29 ;  /* 0x0000581d01007387 */ /* 0x0003e20000100800 */
[----:B------:R-:W-:Y:S01]  /*0b80*/  IMAD.X R3, R247, 0x1, R17, P0 ;  /* 0x00000001f7037824 */ /* 0x000fe200000e0611 */
[----:B------:R-:W-:Y:S01]  /*0b90*/  ISETP.GE.AND P0, PT, R32, R29, PT ;  /* 0x0000001d2000720c */ /* 0x000fe20003f06270 */
[----:B------:R-:W-:Y:S01]  /*0ba0*/  IMAD R0, R19, c[0x0][0x1a8], RZ ;  /* 0x00006a0013007a24 */ /* 0x000fe200078e02ff */
[----:B------:R1:W-:Y:S01]  /*0bb0*/  STL [R1+0x50], R245 ;  /* 0x000050f501007387 */ /* 0x0003e20000100800 */
[----:B------:R-:W-:-:S02]  /*0bc0*/  IMAD.MOV.U32 R5, RZ, RZ, 0x10 ;  /* 0x00000010ff057424 */ /* 0x000fc400078e00ff */
[C---:B------:R-:W-:Y:S01]  /*0bd0*/  IMAD R0, R18.reuse, c[0x0][0x1ac], R0 ;  /* 0x00006b0012007a24 */ /* 0x040fe200078e0200 */
[----:B------:R1:W-:Y:S01]  /*0be0*/  STL [R1+0x54], R244 ;  /* 0x000054f401007387 */ /* 0x0003e20000100800 */
[----:B------:R-:W-:-:S03]  /*0bf0*/  IMAD.WIDE.U32 R12, R18, c[0x0][0x1a8], R2 ;  /* 0x00006a00120c7a25 */ /* 0x000fc600078e0002 */
[----:B------:R1:W-:Y:S01]  /*0c00*/  STL [R1+0x48], R28 ;  /* 0x0000481c01007387 */ /* 0x0003e20000100800 */
[----:B------:R-:W-:Y:S01]  /*0c10*/  IMAD.IADD R14, R241, 0x1, -R4 ;  /* 0x00000001f10e7824 */ /* 0x000fe200078e0a04 */
[----:B------:R-:W-:Y:S01]  /*0c20*/  SEL R4, R5, 0xfffffff0, !P1 ;  /* 0xfffffff005047807 */ /* 0x000fe20004800000 */
        /* <DEDUP_REMOVED lines=36> */
.L_x_612:
[----:B------:R-:W-:Y:S05]  /*0e70*/  BSYNC B0 ;  /* 0x0000000000007941 */ /* 0x000fea0003800000 */
.L_x_611:
[----:B------:R-:W-:Y:S01]  /*0e80*/  IADD3 R15, R32, 0x20, RZ ;  /* 0x00000020200f7810 */ /* 0x000fe20007ffe0ff */
[----:B------:R-:W-:Y:S03]  /*0e90*/  BSSY B0, `(.L_x_613) ;  /* 0x0000025000007945 */ /* 0x000fe60003800000 */
[----:B------:R-:W-:Y:S01]  /*0ea0*/  ISETP.GE.AND P0, PT, R15, R29, PT ;  /* 0x0000001d0f00720c */ /* 0x000fe20003f06270 */
[----:B------:R3:W-:-:S12]  /*0eb0*/  STL [R1+0x5c], R15 ;  /* 0x00005c0f01007387 */ /* 0x0007d80000100800 */
        /* <DEDUP_REMOVED lines=34> */
.L_x_614:
[----:B------:R-:W-:Y:S05]  /*10e0*/  BSYNC B0 ;  /* 0x0000000000007941 */ /* 0x000fea0003800000 */
.L_x_613:
        /* <DEDUP_REMOVED lines=10> */
[----:B----4-:R-:W-:Y:S01]  /*1190*/  IMAD.X R0, RZ, RZ, R39, P0 ;  /* 0x000000ffff007224 */ /* 0x010fe200000e0627 */
        /* <DEDUP_REMOVED lines=27> */
.L_x_616:
[----:B------:R-:W-:Y:S05]  /*1350*/  BSYNC B0 ;  /* 0x0000000000007941 */ /* 0x000fea0003800000 */
.L_x_615:
[----:B--2---:R-:W-:Y:S01]  /*1360*/  IADD3 R2, R32, 0x60, RZ ;  /* 0x0000006020027810 */ /* 0x004fe20007ffe0ff */
[----:B------:R-:W-:Y:S01]  /*1370*/  UMOV UR7, 0x6 ;  /* 0x0000000600077882 */ /* 0x000fe20000000000 */
[----:B----4-:R-:W-:Y:S01]  /*1380*/  IADD3 R0, R101, 0x3f, RZ ;  /* 0x0000003f65007810 */ /* 0x010fe20007ffe0ff */
[----:B------:R-:W-:Y:S01]  /*1390*/  ULDC.64 UR4, c[0x0][0x198] ;  /* 0x0000660000047ab9 */ /* 0x000fe20000000a00 */
[----:B------:R-:W-:Y:S01]  /*13a0*/  ISETP.GE.AND P0, PT, R2, R29, PT ;  /* 0x0000001d0200720c */ /* 0x000fe20003f06270 */
[----:B------:R2:W-:Y:S01]  /*13b0*/  STL [R1+0x64], R2 ;  /* 0x0000640201007387 */ /* 0x0005e20000100800 */
[----:B------:R-:W-:Y:S01]  /*13c0*/  USHF.L.U64.HI UR7, UR4, UR7, UR5 ;  /* 0x0000000704077299 */ /* 0x000fe20008010205 */
[----:B------:R-:W-:Y:S01]  /*13d0*/  BSSY B0, `(.L_x_617) ;  /* 0x0000026000007945 */ /* 0x000fe20003800000 */
[----:B------:R-:W-:Y:S01]  /*13e0*/  USHF.L.U32 UR8, UR4, 0x6, URZ ;  /* 0x0000000604087899 */ /* 0x000fe2000800063f */
[----:B--2---:R-:W-:-:S04]  /*13f0*/  SHF.R.S32.HI R2, RZ, 0x1f, R0 ;  /* 0x0000001fff027819 */ /* 0x004fc80000011400 */
        /* <DEDUP_REMOVED lines=35> */
.L_x_618:
[----:B------:R-:W-:Y:S05]  /*1630*/  BSYNC B0 ;  /* 0x0000000000007941 */ /* 0x000fea0003800000 */
.L_x_617:
        /* <DEDUP_REMOVED lines=41> */
.L_x_620:
[----:B------:R-:W-:Y:S05]  /*18d0*/  BSYNC B0 ;  /* 0x0000000000007941 */ /* 0x000fea0003800000 */
.L_x_619:
        /* <DEDUP_REMOVED lines=34> */
.L_x_622:
[----:B------:R-:W-:Y:S05]  /*1b00*/  BSYNC B0 ;  /* 0x0000000000007941 */ /* 0x000fea0003800000 */
.L_x_621:
        /* <DEDUP_REMOVED lines=11> */
[----:B------:R2:W5:Y:S04]  /*1bc0*/  @P2 LDG.E R6, [R6.64] ;  /* 0x0000000a06062981 */ /* 0x000568000c1e1900 */
        /* <DEDUP_REMOVED lines=10> */
[----:B--2---:R-:W5:Y:S01]  /*1c70*/  @P2 MUFU.RCP R7, c[0x0][0x238] ;  /* 0x00008e0000072b08 */ /* 0x004f620000001000 */
[----:B------:R2:W-:Y:S04]  /*1c80*/  @P1 STS [R230+0x9000], RZ ;  /* 0x009000ffe6001388 */ /* 0x0005e80000000800 */
[----:B------:R2:W-:Y:S04]  /*1c90*/  @P1 STS [R230+0x9004], RZ ;  /* 0x009004ffe6001388 */ /* 0x0005e80000000800 */
[----:B------:R2:W-:Y:S04]  /*1ca0*/  @P1 STS.64 [R230+0x9008], RZ ;  /* 0x009008ffe6001388 */ /* 0x0005e80000000a00 */
[----:B------:R2:W-:Y:S04]  /*1cb0*/  @P1 STS.128 [R230+0xa000], RZ ;  /* 0x00a000ffe6001388 */ /* 0x0005e80000000c00 */
[----:B------:R2:W-:Y:S01]  /*1cc0*/  @P1 STS.128 [R230+0xb000], RZ ;  /* 0x00b000ffe6001388 */ /* 0x0005e20000000c00 */
[----:B-----5:R-:W-:Y:S01]  /*1cd0*/  @P2 FMUL.FTZ R100, R6, R7 ;  /* 0x0000000706642220 */ /* 0x020fe20000410000 */
        /* <DEDUP_REMOVED lines=28> */
.L_x_624:
[----:B--2---:R-:W-:Y:S05]  /*1ea0*/  BSYNC B0 ;  /* 0x0000000000007941 */ /* 0x004fea0003800000 */
.L_x_623:
        /* <DEDUP_REMOVED lines=36> */
.L_x_626:
[----:B------:R-:W-:Y:S05]  /*20f0*/  BSYNC B0 ;  /* 0x0000000000007941 */ /* 0x000fea0003800000 */
.L_x_625:
[----:B------:R-:W-:Y:S01]  /*2100*/  SHF.R.S32.HI R0, RZ, 0x1f, R14 ;  /* 0x0000001fff007819 */ /* 0x000fe2000001140e */
[----:B------:R-:W-:Y:S01]  /*2110*/  IMAD.SHL.U32 R102, R241, 0x2, RZ ;  /* 0x00000002f1667824 */ /* 0x000fe200078e00ff */
[----:B------:R-:W-:Y:S01]  /*2120*/  LOP3.LUT R5, R25, 0xfffffff8, RZ, 0xc0, !PT ;  /* 0xfffffff819057812 */ /* 0x000fe200078ec0ff */
[----:B------:R-:W0:Y:S01]  /*2130*/  LDGDEPBAR ;  /* 0x00000000000079af */ /* 0x000e220000000000 */
[----:B------:R-:W-:Y:S02]  /*2140*/  LEA.HI R0, R0, R14, RZ, 0x2 ;  /* 0x0000000e00007211 */ /* 0x000fe400078f10ff */
[----:B------:R-:W-:Y:S02]  /*2150*/  LOP3.LUT R102, R102, 0x6, RZ, 0xc0, !PT ;  /* 0x0000000666667812 */ /* 0x000fe400078ec0ff */
[----:B--2---:R-:W-:Y:S02]  /*2160*/  SHF.R.S32.HI R2, RZ, 0x2, R0 ;  /* 0x00000002ff027819 */ /* 0x004fe40000011400 */
[----:B------:R-:W-:-:S02]  /*2170*/  LEA R102, R10, R102, 0x6 ;  /* 0x000000660a667211 */ /* 0x000fc400078e30ff */
[----:B------:R-:W-:Y:S01]  /*2180*/  SHF.R.S32.HI R9, RZ, 0x4, R23 ;  /* 0x00000004ff097819 */ /* 0x000fe20000011417 */
[----:B------:R-:W-:Y:S01]  /*2190*/  IMAD R0, R103, 0x10, R2 ;  /* 0x0000001067007824 */ /* 0x000fe200078e0202 */
[----:B------:R2:W-:Y:S01]  /*21a0*/  STL [R1+0x60], R2 ;  /* 0x0000600201007387 */ /* 0x0005e20000100800 */
[----:B------:R-:W-:Y:S02]  /*21b0*/  IADD3 R144, R102, 0x1, RZ ;  /* 0x0000000166907810 */ /* 0x000fe40007ffe0ff */
[----:B------:R-:W-:Y:S01]  /*21c0*/  IMAD.IADD R3, R27, 0x1, R0 ;  /* 0x000000011b037824 */ /* 0x000fe200078e0200 */
[----:B------:R-:W-:Y:S02]  /*21d0*/  SHF.R.S32.HI R0, RZ, 0x1f, R16 ;  /* 0x0000001fff007819 */ /* 0x000fe40000011410 */
[----:B------:R-:W-:Y:S02]  /*21e0*/  LEA.HI R8, R23, R9, RZ, 0x1 ;  /* 0x0000000917087211 */ /* 0x000fe400078f08ff */
[----:B------:R5:W-:Y:S01]  /*21f0*/  STL [R1], R3 ;  /* 0x0000000301007387 */ /* 0x000be20000100800 */
[----:B------:R-:W-:Y:S01]  /*2200*/  LEA.HI R11, R0, R16, RZ, 0x3 ;  /* 0x00000010000b7211 */ /* 0x000fe200078f18ff */
[----:B------:R-:W-:Y:S01]  /*2210*/  IMAD.IADD R0, R241, 0x1, -R5 ;  /* 0x00000001f1007824 */ /* 0x000fe200078e0a05 */
[----:B------:R-:W-:-:S02]  /*2220*/  LOP3.LUT R8, R8, 0xfffffffe, RZ, 0xc0, !PT ;  /* 0xfffffffe08087812 */ /* 0x000fc400078ec0ff */
[----:B------:R-:W-:Y:S02]  /*2230*/  IADD3 R142, R102, 0x8, RZ ;  /* 0x00000008668e7810 */ /* 0x000fe40007ffe0ff */
[----:B------:R-:W-:Y:S01]  /*2240*/  LEA.HI R10, R0, R0, RZ, 0x1 ;  /* 0x00000000000a7211 */ /* 0x000fe200078f08ff */
[----:B------:R-:W-:Y:S01]  /*2250*/  IMAD.IADD R8, R9, 0x1, -R8 ;  /* 0x0000000109087824 */ /* 0x000fe200078e0a08 */
[----:B------:R-:W-:Y:S02]  /*2260*/  IADD3 R135, R102, 0x10, RZ ;  /* 0x0000001066877810 */ /* 0x000fe40007ffe0ff */
[----:B------:R-:W-:Y:S02]  /*2270*/  LOP3.LUT R7, R10, 0x3fffffe, RZ, 0xc0, !PT ;  /* 0x03fffffe0a077812 */ /* 0x000fe400078ec0ff */
[C---:B------:R-:W-:Y:S02]  /*2280*/  IADD3 R140, R102.reuse, 0x9, RZ ;  /* 0x00000009668c7810 */ /* 0x040fe40007ffe0ff */
[----:B------:R-:W-:Y:S01]  /*2290*/  IADD3 R133, R102, 0x11, RZ ;  /* 0x0000001166857810 */ /* 0x000fe20007ffe0ff */
[----:B------:R-:W-:Y:S01]  /*22a0*/  IMAD.IADD R9, R0, 0x1, -R7 ;  /* 0x0000000100097824 */ /* 0x000fe200078e0a07 */
[----:B--2---:R-:W-:-:S02]  /*22b0*/  LOP3.LUT R2, R21, 0x7fffffe, RZ, 0xc0, !PT ;  /* 0x07fffffe15027812 */ /* 0x004fc400078ec0ff */
[----:B------:R-:W-:Y:S01]  /*22c0*/  SHF.R.S32.HI R32, RZ, 0x1, R10 ;  /* 0x00000001ff207819 */ /* 0x000fe2000001140a */
[----:B------:R-:W-:Y:S01]  /*22d0*/  IMAD R9, R8, 0x8, R9 ;  /* 0x0000000808097824 */ /* 0x000fe200078e0209 */
[----:B------:R-:W-:Y:S01]  /*22e0*/  IADD3 R132, R102, 0x18, RZ ;  /* 0x0000001866847810 */ /* 0x000fe20007ffe0ff */
[----:B------:R-:W-:Y:S01]  /*22f0*/  IMAD.IADD R163, R16, 0x1, -R2 ;  /* 0x0000000110a37824 */ /* 0x000fe200078e0a02 */
[C---:B------:R-:W-:Y:S02]  /*2300*/  IADD3 R134, R102.reuse, 0x19, RZ ;  /* 0x0000001966867810 */ /* 0x040fe40007ffe0ff */
[----:B-----5:R-:W-:Y:S02]  /*2310*/  IADD3 R3, R101, R3, -R205 ;  /* 0x0000000365037210 */ /* 0x020fe40007ffe8cd */
[C---:B------:R-:W-:Y:S02]  /*2320*/  IADD3 R141, R102.reuse, 0x20, RZ ;  /* 0x00000020668d7810 */ /* 0x040fe40007ffe0ff */
[C---:B------:R-:W-:Y:S01]  /*2330*/  IADD3 R6, R3.reuse, -R144, RZ ;  /* 0x8000009003067210 */ /* 0x040fe20007ffe0ff */
[----:B------:R-:W-:Y:S01]  /*2340*/  IMAD.IADD R2, R3, 0x1, -R102 ;  /* 0x0000000103027824 */ /* 0x000fe200078e0a66 */
[----:B------:R-:W-:-:S02]  /*2350*/  IADD3 R143, R102, 0x21, RZ ;  /* 0x00000021668f7810 */ /* 0x000fc40007ffe0ff */
[C---:B------:R-:W-:Y:S02]  /*2360*/  IADD3 R145, R102.reuse, 0x28, RZ ;  /* 0x0000002866917810 */ /* 0x040fe40007ffe0ff */
[----:B------:R-:W-:Y:S02]  /*2370*/  IABS R2, R2 ;  /* 0x0000000200027213 */ /* 0x000fe40000000000 */
[C---:B------:R-:W-:Y:S02]  /*2380*/  IADD3 R147, R102.reuse, 0x29, RZ ;  /* 0x0000002966937810 */ /* 0x040fe40007ffe0ff */
[C---:B------:R-:W-:Y:S01]  /*2390*/  IADD3 R148, R102.reuse, 0x30, RZ ;  /* 0x0000003066947810 */ /* 0x040fe20007ffe0ff */
[----:B------:R-:W-:Y:S01]  /*23a0*/  IMAD.MOV.U32 R5, RZ, RZ, R2 ;  /* 0x000000ffff057224 */ /* 0x000fe200078e0002 */
[----:B------:R-:W-:Y:S02]  /*23b0*/  IABS R2, R6 ;  /* 0x0000000600027213 */ /* 0x000fe40000000000 */
[C---:B------:R-:W-:Y:S01]  /*23c0*/  IADD3 R149, R102.reuse, 0x31, RZ ;  /* 0x0000003166957810 */ /* 0x040fe20007ffe0ff */
[----:B------:R2:W-:Y:S01]  /*23d0*/  I2F R219, R5 ;  /* 0x0000000500db7306 */ /* 0x0005e20000201400 */
[C---:B------:R-:W-:Y:S01]  /*23e0*/  IADD3 R150, R102.reuse, 0x38, RZ ;  /* 0x0000003866967810 */ /* 0x040fe20007ffe0ff */
[----:B------:R-:W-:Y:S01]  /*23f0*/  IMAD.MOV.U32 R0, RZ, RZ, R2 ;  /* 0x000000ffff007224 */ /* 0x000fe200078e0002 */
[----:B------:R-:W-:Y:S01]  /*2400*/  IADD3 R151, R102, 0x39, RZ ;  /* 0x0000003966977810 */ /* 0x000fe20007ffe0ff */
[----:B------:R-:W-:Y:S01]  /*2410*/  IMAD.SHL.U32 R2, R22, 0x40, RZ ;  /* 0x0000004016027824 */ /* 0x000fe200078e00ff */
[----:B------:R-:W-:-:S02]  /*2420*/  LOP3.LUT P0, RZ, R32, 0x2, RZ, 0xc0, !PT ;  /* 0x0000000220ff7812 */ /* 0x000fc4000780c0ff */
[-C--:B------:R-:W-:Y:S01]  /*2430*/  ISETP.GE.AND P1, PT, R102, R101.reuse, PT ;  /* 0x000000656600720c */ /* 0x080fe20003f26270 */
[----:B------:R5:W-:Y:S01]  /*2440*/  I2F R220, R0 ;  /* 0x0000000000dc7306 */ /* 0x000be20000201400 */
[-C--:B------:R-:W-:Y:S02]  /*2450*/  ISETP.GE.AND P5, PT, R142, R101.reuse, PT ;  /* 0x000000658e00720c */ /* 0x080fe40003fa6270 */
[-C--:B------:R-:W-:Y:S02]  /*2460*/  ISETP.GE.AND P6, PT, R140, R101.reuse, PT ;  /* 0x000000658c00720c */ /* 0x080fe40003fc6270 */
[-C--:B------:R-:W-:Y:S02]  /*2470*/  ISETP.GE.AND P4, PT, R135, R101.reuse, PT ;  /* 0x000000658700720c */ /* 0x080fe40003f86270 */
[----:B------:R-:W-:Y:S02]  /*2480*/  ISETP.GE.AND P3, PT, R133, R101, PT ;  /* 0x000000658500720c */ /* 0x000fe40003f66270 */
[----:B--2---:R-:W-:-:S02]  /*2490*/  IADD3 R5, R3, -R142, RZ ;  /* 0x8000008e03057210 */ /* 0x004fc40007ffe0ff */
[----:B------:R-:W-:Y:S02]  /*24a0*/  ISETP.GE.AND P2, PT, R132, R101, PT ;  /* 0x000000658400720c */ /* 0x000fe40003f46270 */
[----:B------:R-:W-:Y:S01]  /*24b0*/  IABS R6, R5 ;  /* 0x0000000500067213 */ /* 0x000fe20000000000 */
[----:B------:R-:W-:Y:S01]  /*24c0*/  IMAD.SHL.U32 R5, R8, 0x8, RZ ;  /* 0x0000000808057824 */ /* 0x000fe200078e00ff */
[----:B-----5:R-:W-:Y:S02]  /*24d0*/  LOP3.LUT R0, R2, 0xc0, RZ, 0xc0, !PT ;  /* 0x000000c002007812 */ /* 0x020fe400078ec0ff */
[----:B------:R2:W-:Y:S01]  /*24e0*/  I2F R221, R6 ;  /* 0x0000000600dd7306 */ /* 0x0005e20000201400 */
[C---:B------:R-:W-:Y:S02]  /*24f0*/  IADD3 R2, R3.reuse, -R140, RZ ;  /* 0x8000008c03027210 */ /* 0x040fe40007ffe0ff */
[----:B------:R-:W-:Y:S02]  /*2500*/  LOP3.LUT R7, R0, 0x8, R5, 0xf8, !PT ;  /* 0x0000000800077812 */ /* 0x000fe400078ef805 */
[----:B------:R-:W-:Y:S01]  /*2510*/  SHF.R.U32.HI R5, RZ, 0x3, R0 ;  /* 0x00000003ff057819 */ /* 0x000fe20000011600 */
[----:B------:R-:W-:Y:S01]  /*2520*/  IMAD.IADD R0, R3, 0x1, -R135 ;  /* 0x0000000103007824 */ /* 0x000fe200078e0a87 */
[----:B------:R-:W-:-:S02]  /*2530*/  IABS R2, R2 ;  /* 0x0000000200027213 */ /* 0x000fc40000000000 */
[----:B------:R-:W-:Y:S01]  /*2540*/  LOP3.LUT R161, R7, R5, RZ, 0x3c, !PT ;  /* 0x0000000507a17212 */ /* 0x000fe200078e3cff */
[----:B------:R-:W-:Y:S01]  /*2550*/  IMAD.SHL.U32 R7, R24, 0x8, RZ ;  /* 0x0000000818077824 */ /* 0x000fe200078e00ff */
[----:B------:R-:W-:Y:S01]  /*2560*/  IABS R0, R0 ;  /* 0x0000000000007213 */ /* 0x000fe20000000000 */
[----:B------:R5:W-:Y:S01]  /*2570*/  I2F R222, R2 ;  /* 0x0000000200de7306 */ /* 0x000be20000201400 */
[----:B------:R-:W-:Y:S01]  /*2580*/  SHF.L.U32 R5, R11, 0x5, RZ ;  /* 0x000000050b057819 */ /* 0x000fe200000006ff */
[----:B--2---:R-:W-:-:S03]  /*2590*/  IMAD.IADD R6, R3, 0x1, -R132 ;  /* 0x0000000103067824 */ /* 0x004fc600078e0a84 */
[----:B------:R-:W-:-:S03]  /*25a0*/  LOP3.LUT R154, R5, 0xffffff00, RZ, 0xc0, !PT ;  /* 0xffffff00059a7812 */ /* 0x000fc600078ec0ff */
[----:B------:R2:W-:Y:S01]  /*25b0*/  I2F R223, R0 ;  /* 0x0000000000df7306 */ /* 0x0005e20000201400 */
[----:B-----5:R-:W-:-:S05]  /*25c0*/  IMAD.IADD R2, R3, 0x1, -R133 ;  /* 0x0000000103027824 */ /* 0x020fca00078e0a85 */
[----:B------:R-:W-:Y:S01]  /*25d0*/  IABS R2, R2 ;  /* 0x0000000200027213 */ /* 0x000fe20000000000 */
[----:B--2---:R-:W-:-:S03]  /*25e0*/  IMAD.SHL.U32 R0, R32, 0x40, RZ ;  /* 0x0000004020007824 */ /* 0x004fc600078e00ff */
[----:B------:R-:W-:Y:S02]  /*25f0*/  MOV R5, R2 ;  /* 0x0000000200057202 */ /* 0x000fe40000000f00 */
[----:B------:R-:W-:Y:S01]  /*2600*/  IABS R2, R6 ;  /* 0x0000000600027213 */ /* 0x000fe20000000000 */
[----:B------:R-:W-:Y:S01]  /*2610*/  IMAD.IADD R6, R3, 0x1, -R134 ;  /* 0x0000000103067824 */ /* 0x000fe200078e0a86 */
[----:B------:R-:W-:Y:S01]  /*2620*/  LOP3.LUT R0, R0, 0xc0, RZ, 0xc0, !PT ;  /* 0x000000c000007812 */ /* 0x000fe200078ec0ff */
[----:B------:R2:W-:Y:S03]  /*2630*/  I2F R224, R5 ;  /* 0x0000000500e07306 */ /* 0x0005e60000201400 */
[----:B------:R-:W-:Y:S02]  /*2640*/  LOP3.LUT R7, R0, 0x8, R7, 0xf8, !PT ;  /* 0x0000000800077812 */ /* 0x000fe400078ef807 */
[----:B------:R-:W-:-:S02]  /*2650*/  SHF.R.U32.HI R0, RZ, 0x3, R0 ;  /* 0x00000003ff007819 */ /* 0x000fc40000011600 */
[----:B------:R-:W-:Y:S02]  /*2660*/  IABS R6, R6 ;  /* 0x0000000600067213 */ /* 0x000fe40000000000 */
[----:B------:R-:W-:Y:S01]  /*2670*/  LOP3.LUT R7, R7, R0, RZ, 0x3c, !PT ;  /* 0x0000000007077212 */ /* 0x000fe200078e3cff */
[----:B------:R-:W-:Y:S01]  /*2680*/  IMAD.IADD R0, R3, 0x1, -R141 ;  /* 0x0000000103007824 */ /* 0x000fe200078e0a8d */
[----:B------:R5:W-:Y:S01]  /*2690*/  I2F R232, R6 ;  /* 0x0000000600e87306 */ /* 0x000be20000201400 */
[----:B--2---:R-:W-:Y:S02]  /*26a0*/  IMAD.MOV.U32 R5, RZ, RZ, R2 ;  /* 0x000000ffff057224 */ /* 0x004fe400078e0002 */
[----:B------:R-:W-:-:S05]  /*26b0*/  IMAD R2, R103, 0x200, R154 ;  /* 0x0000020067027824 */ /* 0x000fca00078e029a */
[----:B------:R2:W-:Y:S01]  /*26c0*/  I2F R226, R5 ;  /* 0x0000000500e27306 */ /* 0x0005e20000201400 */
[----:B------:R-:W-:Y:S02]  /*26d0*/  LEA R2, R163, R2, 0x5 ;  /* 0x00000002a3027211 */ /* 0x000fe400078e28ff */
[----:B-----5:R-:W-:-:S03]  /*26e0*/  IADD3 R6, R3, -R143, RZ ;  /* 0x8000008f03067210 */ /* 0x020fc60007ffe0ff */
[----:B------:R-:W-:-:S04]  /*26f0*/  IMAD.IADD R2, R161, 0x1, R2 ;  /* 0x00000001a1027824 */ /* 0x000fc800078e0202 */
[----:B------:R-:W-:Y:S02]  /*2700*/  IMAD.SHL.U32 R228, R2, 0x2, RZ ;  /* 0x0000000202e47824 */ /* 0x000fe400078e00ff */
[----:B------:R-:W-:Y:S01]  /*2710*/  IMAD.IADD R2, R3, 0x1, -R145 ;  /* 0x0000000103027824 */ /* 0x000fe200078e0a91 */
[----:B--2---:R-:W-:Y:S01]  /*2720*/  IABS R5, R0 ;  /* 0x0000000000057213 */ /* 0x004fe20000000000 */
[----:B------:R-:W-:Y:S01]  /*2730*/  IMAD.U32 R0, R9, 0x20, R7 ;  /* 0x0000002009007824 */ /* 0x000fe200078e0007 */
[----:B---3--:R-:W-:Y:S02]  /*2740*/  LDSM.16.M88.4 R12, [R228] ;  /* 0x00000000e40c783b */ /* 0x008fe40000000200 */
[----:B------:R-:W-:Y:S01]  /*2750*/  IABS R2, R2 ;  /* 0x0000000200027213 */ /* 0x000fe20000000000 */
[----:B------:R2:W-:Y:S01]  /*2760*/  I2F R233, R5 ;  /* 0x0000000500e97306 */ /* 0x0005e20000201400 */
[----:B------:R-:W-:Y:S01]  /*2770*/  IMAD.SHL.U32 R225, R0, 0x2, RZ ;  /* 0x0000000200e17824 */ /* 0x000fe200078e00ff */
[----:B------:R-:W-:Y:S01]  /*2780*/  IABS R0, R6 ;  /* 0x0000000600007213 */ /* 0x000fe20000000000 */
[----:B------:R-:W-:Y:S01]  /*2790*/  IMAD.IADD R6, R3, 0x1, -R151 ;  /* 0x0000000103067824 */ /* 0x000fe200078e0a97 */
[----:B------:R-:W-:Y:S01]  /*27a0*/  LDSM.16.M88.4 R8, [R228+0x1000] ;  /* 0x00100000e408783b */ /* 0x000fe20000000200 */
[----:B------:R-:W-:-:S03]  /*27b0*/  IMAD R229, R4, 0x2, R228 ;  /* 0x0000000204e57824 */ /* 0x000fc600078e02e4 */
[----:B------:R3:W-:Y:S01]  /*27c0*/  I2F R240, R0 ;  /* 0x0000000000f07306 */ /* 0x0007e20000201400 */
[----:B------:R-:W5:Y:S04]  /*27d0*/  LDSM.16.M88.4 R16, [R225+0x6000] ;  /* 0x00600000e110783b */ /* 0x000f680000000200 */
[----:B------:R-:W1:Y:S01]  /*27e0*/  LDSM.16.M88.4 R20, [R225+0x6400] ;  /* 0x00640000e114783b */ /* 0x000e620000000200 */
[C---:B--2---:R-:W-:Y:S02]  /*27f0*/  IMAD.IADD R5, R3.reuse, 0x1, -R148 ;  /* 0x0000000103057824 */ /* 0x044fe400078e0a94 */
[----:B------:R2:W-:Y:S01]  /*2800*/  I2F R239, R2 ;  /* 0x0000000200ef7306 */ /* 0x0005e20000201400 */
[----:B------:R-:W4:Y:S04]  /*2810*/  LDSM.16.M88.4 R24, [R225+0x6800] ;  /* 0x00680000e118783b */ /* 0x000f280000000200 */
[----:B------:R-:W1:Y:S01]  /*2820*/  LDSM.16.M88.4 R28, [R225+0x6c00] ;  /* 0x006c0000e11c783b */ /* 0x000e620000000200 */
[----:B---3--:R-:W-:-:S04]  /*2830*/  IADD3 R0, R3, -R147, RZ ;  /* 0x8000009303007210 */ /* 0x008fc80007ffe0ff */
[----:B------:R-:W-:-:S05]  /*2840*/  IABS R0, R0 ;  /* 0x0000000000007213 */ /* 0x000fca0000000000 */
[----:B--2---:R-:W-:Y:S01]  /*2850*/  IMAD.MOV.U32 R2, RZ, RZ, R0 ;  /* 0x000000ffff027224 */ /* 0x004fe200078e0000 */
[----:B------:R-:W-:Y:S01]  /*2860*/  IABS R0, R5 ;  /* 0x0000000500007213 */ /* 0x000fe20000000000 */
[C---:B------:R-:W-:Y:S02]  /*2870*/  IMAD.IADD R5, R3.reuse, 0x1, -R149 ;  /* 0x0000000103057824 */ /* 0x040fe400078e0a95 */
[----:B------:R2:W-:Y:S01]  /*2880*/  I2F R238, R2 ;  /* 0x0000000200ee7306 */ /* 0x0005e20000201400 */
[----:B-----5:R-:W-:Y:S01]  /*2890*/  HMMA.16816.F32 R68, R8, R16, RZ ;  /* 0x000000100844723c */ /* 0x020fe200000018ff */
[----:B--2---:R-:W-:Y:S02]  /*28a0*/  MOV R2, R0 ;  /* 0x0000000000027202 */ /* 0x004fe40000000f00 */
[----:B------:R-:W-:Y:S01]  /*28b0*/  IABS R0, R5 ;  /* 0x0000000500007213 */ /* 0x000fe20000000000 */
[----:B------:R-:W-:-:S03]  /*28c0*/  IMAD.IADD R5, R3, 0x1, -R150 ;  /* 0x0000000103057824 */ /* 0x000fc600078e0a96 */
[----:B------:R2:W-:Y:S01]  /*28d0*/  I2F R237, R2 ;  /* 0x0000000200ed7306 */ /* 0x0005e20000201400 */
[C---:B------:R-:W-:Y:S08]  /*28e0*/  HMMA.16816.F32 R92, R8.reuse, R18, RZ ;  /* 0x00000012085c723c */ /* 0x040ff000000018ff */
[----:B-1----:R-:W-:Y:S01]  /*28f0*/  HMMA.16816.F32 R60, R8, R20, RZ ;  /* 0x00000014083c723c */ /* 0x002fe200000018ff */
[----:B--2---:R-:W-:Y:S01]  /*2900*/  IMAD.MOV.U32 R2, RZ, RZ, R0 ;  /* 0x000000ffff027224 */ /* 0x004fe200078e0000 */
[----:B------:R-:W-:-:S06]  /*2910*/  IABS R0, R5 ;  /* 0x0000000500007213 */ /* 0x000fcc0000000000 */
[C---:B----4-:R-:W-:Y:S01]  /*2920*/  HMMA.16816.F32 R76, R8.reuse, R24, RZ ;  /* 0x00000018084c723c */ /* 0x050fe200000018ff */
[----:B------:R-:W-:Y:S01]  /*2930*/  IADD3 R5, R3, 0x8, RZ ;  /* 0x0000000803057810 */ /* 0x000fe20007ffe0ff */
[----:B------:R1:W-:Y:S04]  /*2940*/  I2F R236, R2 ;  /* 0x0000000200ec7306 */ /* 0x0003e80000201400 */
[----:B------:R-:W-:Y:S02]  /*2950*/  IMAD.IADD R7, R5, 0x1, -R102 ;  /* 0x0000000105077824 */ /* 0x000fe400078e0a66 */
[C---:B------:R-:W-:Y:S08]  /*2960*/  HMMA.16816.F32 R80, R8.reuse, R28, RZ ;  /* 0x0000001c0850723c */ /* 0x040ff000000018ff */
[----:B------:R-:W-:Y:S01]  /*2970*/  HMMA.16816.F32 R104, R8, R22, RZ ;  /* 0x000000160868723c */ /* 0x000fe200000018ff */
[----:B-1----:R-:W-:-:S02]  /*2980*/  MOV R2, R0 ;  /* 0x0000000000027202 */ /* 0x002fc40000000f00 */
[----:B------:R-:W-:Y:S02]  /*2990*/  IABS R0, R6 ;  /* 0x0000000600007213 */ /* 0x000fe40000000000 */
[----:B------:R1:W-:Y:S03]  /*29a0*/  I2F R235, R2 ;  /* 0x0000000200eb7306 */ /* 0x0003e60000201400 */
[----:B------:R-:W-:Y:S01]  /*29b0*/  HMMA.16816.F32 R84, R8, R26, RZ ;  /* 0x0000001a0854723c */ /* 0x000fe200000018ff */
[----:B------:R-:W-:Y:S01]  /*29c0*/  IMAD.MOV.U32 R6, RZ, RZ, R0 ;  /* 0x000000ffff067224 */ /* 0x000fe200078e0000 */
[----:B------:R-:W-:-:S03]  /*29d0*/  IABS R0, R7 ;  /* 0x0000000700007213 */ /* 0x000fc60000000000 */
[----:B------:R2:W-:Y:S03]  /*29e0*/  I2F R234, R6 ;  /* 0x0000000600ea7306 */ /* 0x0005e60000201400 */
[----:B------:R-:W-:Y:S01]  /*29f0*/  HMMA.16816.F32 R176, R8, R30, RZ ;  /* 0x0000001e08b0723c */ /* 0x000fe200000018ff */
[----:B------:R-:W-:Y:S01]  /*2a00*/  LDSM.16.M88.4 R8, [R229] ;  /* 0x00000000e508783b */ /* 0x000fe20000000200 */
[C---:B-1----:R-:W-:Y:S02]  /*2a10*/  IADD3 R2, R3.reuse, 0x40, RZ ;  /* 0x0000004003027810 */ /* 0x042fe40007ffe0ff */
[----:B------:R-:W-:-:S04]  /*2a20*/  IADD3 R3, R3, 0x48, RZ ;  /* 0x0000004803037810 */ /* 0x000fc80007ffe0ff */
[----:B------:R-:W-:Y:S01]  /*2a30*/  HMMA.16816.F32 R40, R12, R16, RZ ;  /* 0x000000100c28723c */ /* 0x000fe200000018ff */
[----:B------:R-:W-:Y:S01]  /*2a40*/  IMAD.IADD R7, R2, 0x1, -R102 ;  /* 0x0000000102077824 */ /* 0x000fe200078e0a66 */
[----:B--2---:R-:W-:-:S04]  /*2a50*/  MOV R6, R0 ;  /* 0x0000000000067202 */ /* 0x004fc80000000f00 */
[----:B------:R-:W-:Y:S01]  /*2a60*/  IABS R0, R7 ;  /* 0x0000000700007213 */ /* 0x000fe20000000000 */
[----:B------:R-:W-:Y:S01]  /*2a70*/  IMAD.IADD R7, R3, 0x1, -R102 ;  /* 0x0000000103077824 */ /* 0x000fe200078e0a66 */
[----:B------:R1:W-:Y:S01]  /*2a80*/  I2F R210, R6 ;  /* 0x0000000600d27306 */ /* 0x0003e20000201400 */
[C---:B------:R-:W-:Y:S08]  /*2a90*/  HMMA.16816.F32 R56, R12.reuse, R18, RZ ;  /* 0x000000120c38723c */ /* 0x040ff000000018ff */
[----:B------:R-:W-:Y:S01]  /*2aa0*/  HMMA.16816.F32 R36, R12, R22, RZ ;  /* 0x000000160c24723c */ /* 0x000fe200000018ff */
[----:B-1----:R-:W-:Y:S01]  /*2ab0*/  IMAD.MOV.U32 R6, RZ, RZ, R0 ;  /* 0x000000ffff067224 */ /* 0x002fe200078e0000 */
[----:B------:R-:W-:Y:S01]  /*2ac0*/  IABS R0, R7 ;  /* 0x0000000700007213 */ /* 0x000fe20000000000 */
[----:B------:R-:W-:-:S05]  /*2ad0*/  IMAD.IADD R7, R5, 0x1, -R144 ;  /* 0x0000000105077824 */ /* 0x000fca00078e0a90 */
[C---:B------:R-:W-:Y:S01]  /*2ae0*/  HMMA.16816.F32 R16, R12.reuse, R24, RZ ;  /* 0x000000180c10723c */ /* 0x040fe200000018ff */
[----:B------:R1:W-:Y:S07]  /*2af0*/  I2F R207, R6 ;  /* 0x0000000600cf7306 */ /* 0x0003ee0000201400 */
[----:B------:R-:W-:Y:S01]  /*2b00*/  HMMA.16816.F32 R24, R12, R26, RZ ;  /* 0x0000001a0c18723c */ /* 0x000fe200000018ff */
[----:B-1----:R-:W-:Y:S02]  /*2b10*/  MOV R6, R0 ;  /* 0x0000000000067202 */ /* 0x002fe40000000f00 */
[----:B------:R-:W-:Y:S01]  /*2b20*/  IABS R0, R7 ;  /* 0x0000000700007213 */ /* 0x000fe20000000000 */
[----:B------:R-:W-:Y:S01]  /*2b30*/  IMAD.IADD R7, R2, 0x1, -R144 ;  /* 0x0000000102077824 */ /* 0x000fe200078e0a90 */
[----:B------:R1:W-:Y:S03]  /*2b40*/  I2F R202, R6 ;  /* 0x0000000600ca7306 */ /* 0x0003e60000201400 */
[----:B-1----:R-:W-:Y:S01]  /*2b50*/  IMAD.MOV.U32 R6, RZ, RZ, R0 ;  /* 0x000000ffff067224 */ /* 0x002fe200078e0000 */
[----:B------:R-:W-:Y:S01]  /*2b60*/  IABS R0, R7 ;  /* 0x0000000700007213 */ /* 0x000fe20000000000 */
[----:B------:R-:W-:-:S03]  /*2b70*/  IMAD.IADD R7, R3, 0x1, -R144 ;  /* 0x0000000103077824 */ /* 0x000fc600078e0a90 */
        /* <DEDUP_REMOVED lines=9> */
[----:B-1----:R-:W-:Y:S02]  /*2c10*/  MOV R6, R0 ;  /* 0x0000000000067202 */ /* 0x002fe40000000f00 */
[----:B------:R-:W-:Y:S01]  /*2c20*/  IABS R0, R7 ;  /* 0x0000000700007213 */ /* 0x000fe20000000000 */
[----:B------:R-:W-:-:S03]  /*2c30*/  IMAD.IADD R7, R3, 0x1, -R142 ;  /* 0x0000000103077824 */ /* 0x000fc600078e0a8e */
[----:B------:R1:W-:Y:S02]  /*2c40*/  I2F R217, R6 ;  /* 0x0000000600d97306 */ /* 0x0003e40000201400 */
[----:B------:R-:W-:-:S06]  /*2c50*/  IABS R7, R7 ;  /* 0x0000000700077213 */ /* 0x000fcc0000000000 */
[----:B------:R2:W-:Y:S01]  /*2c60*/  I2F R215, R0 ;  /* 0x0000000000d77306 */ /* 0x0005e20000201400 */
[----:B-1----:R-:W-:-:S07]  /*2c70*/  IMAD.IADD R6, R5, 0x1, -R140 ;  /* 0x0000000105067824 */ /* 0x002fce00078e0a8c */
[----:B------:R1:W-:Y:S01]  /*2c80*/  I2F R206, R7 ;  /* 0x0000000700ce7306 */ /* 0x0003e20000201400 */
[----:B------:R-:W-:Y:S02]  /*2c90*/  IABS R6, R6 ;  /* 0x0000000600067213 */ /* 0x000fe40000000000 */
[----:B--2---:R-:W-:-:S05]  /*2ca0*/  SEL R0, R33, 0xffffffe0, !P0 ;  /* 0xffffffe021007807 */ /* 0x004fca0004000000 */
[----:B------:R2:W-:Y:S01]  /*2cb0*/  I2F R216, R6 ;  /* 0x0000000600d87306 */ /* 0x0005e20000201400 */
[C---:B------:R-:W-:Y:S01]  /*2cc0*/  HMMA.16816.F32 R32, R12.reuse, R20, RZ ;  /* 0x000000140c20723c */ /* 0x040fe200000018ff */
[----:B------:R-:W-:Y:S02]  /*2cd0*/  ISETP.GE.AND P0, PT, R144, R101, PT ;  /* 0x000000659000720c */ /* 0x000fe40003f06270 */
[----:B------:R-:W-:Y:S01]  /*2ce0*/  IADD3 R227, R225, R0, RZ ;  /* 0x00000000e1e37210 */ /* 0x000fe20007ffe0ff */
[C-C-:B------:R-:W-:Y:S02]  /*2cf0*/  IMAD.IADD R0, R2.reuse, 0x1, -R140.reuse ;  /* 0x0000000102007824 */ /* 0x140fe400078e0a8c */
[----:B-1----:R-:W-:Y:S02]  /*2d00*/  IMAD.IADD R7, R3, 0x1, -R140 ;  /* 0x0000000103077824 */ /* 0x002fe400078e0a8c */
[----:B------:R-:W1:Y:S01]  /*2d10*/  LDSM.16.M88.4 R44, [R227+0x6000] ;  /* 0x00600000e32c783b */ /* 0x000e620000000200 */
[----:B------:R-:W-:Y:S01]  /*2d20*/  IABS R0, R0 ;  /* 0x0000000000007213 */ /* 0x000fe20000000000 */
[C---:B------:R-:W-:Y:S02]  /*2d30*/  HMMA.16816.F32 R20, R12.reuse, R28, RZ ;  /* 0x0000001c0c14723c */ /* 0x040fe400000018ff */
[----:B------:R-:W3:Y:S02]  /*2d40*/  LDSM.16.M88.4 R48, [R227+0x6400] ;  /* 0x00640000e330783b */ /* 0x000ee40000000200 */
[----:B--2---:R-:W-:Y:S01]  /*2d50*/  IMAD.MOV.U32 R6, RZ, RZ, R0 ;  /* 0x000000ffff067224 */ /* 0x004fe200078e0000 */
[----:B------:R-:W-:Y:S01]  /*2d60*/  IABS R0, R7 ;  /* 0x0000000700007213 */ /* 0x000fe20000000000 */
[----:B------:R-:W2:Y:S01]  /*2d70*/  LDSM.16.M88.4 R52, [R227+0x6800] ;  /* 0x00680000e334783b */ /* 0x000ea20000000200 */
[----:B------:R-:W-:Y:S01]  /*2d80*/  IADD3 R7, -R135, R5, RZ ;  /* 0x0000000587077210 */ /* 0x000fe20007ffe1ff */
[----:B------:R4:W-:Y:S01]  /*2d90*/  I2F R211, R6 ;  /* 0x0000000600d37306 */ /* 0x0009e20000201400 */
[----:B------:R-:W-:Y:S01]  /*2da0*/  HMMA.16816.F32 R12, R12, R30, RZ ;  /* 0x0000001e0c0c723c */ /* 0x000fe200000018ff */
[----:B------:R-:W5:Y:S04]  /*2db0*/  LDSM.16.M88.4 R108, [R227+0x6c00] ;  /* 0x006c0000e36c783b */ /* 0x000f680000000200 */
[----:B------:R-:W-:Y:S01]  /*2dc0*/  LDSM.16.M88.4 R28, [R229+0x2000] ;  /* 0x00200000e51c783b */ /* 0x000fe20000000200 */
[----:B----4-:R-:W-:Y:S01]  /*2dd0*/  IMAD.MOV.U32 R6, RZ, RZ, R0 ;  /* 0x000000ffff067224 */ /* 0x010fe200078e0000 */
[----:B------:R-:W-:Y:S01]  /*2de0*/  IABS R0, R7 ;  /* 0x0000000700007213 */ /* 0x000fe20000000000 */
[----:B------:R-:W-:-:S02]  /*2df0*/  IMAD.IADD R7, R2, 0x1, -R135 ;  /* 0x0000000102077824 */ /* 0x000fc400078e0a87 */
[----:B------:R4:W-:Y:S01]  /*2e00*/  I2F R204, R6 ;  /* 0x0000000600cc7306 */ /* 0x0009e20000201400 */
[----:B-1----:R-:W-:Y:S01]  /*2e10*/  HMMA.16816.F32 R64, R8, R44, R40 ;  /* 0x0000002c0840723c */ /* 0x002fe20000001828 */
[----:B------:R-:W1:Y:S01]  /*2e20*/  LDSM.16.M88.4 R40, [R229+0x1000] ;  /* 0x00100000e528783b */ /* 0x000e620000000200 */
[----:B----4-:R-:W-:Y:S01]  /*2e30*/  IMAD.MOV.U32 R6, RZ, RZ, R0 ;  /* 0x000000ffff067224 */ /* 0x010fe200078e0000 */
[----:B------:R-:W-:Y:S01]  /*2e40*/  IABS R0, R7 ;  /* 0x0000000700007213 */ /* 0x000fe20000000000 */
[----:B------:R-:W-:-:S04]  /*2e50*/  IMAD.IADD R7, R2, 0x1, -R133 ;  /* 0x0000000102077824 */ /* 0x000fc800078e0a85 */
[C---:B---3--:R-:W-:Y:S01]  /*2e60*/  HMMA.16816.F32 R88, R8.reuse, R48, R32 ;  /* 0x000000300858723c */ /* 0x048fe20000001820 */
[----:B------:R3:W-:Y:S01]  /*2e70*/  I2F R209, R6 ;  /* 0x0000000600d17306 */ /* 0x0007e20000201400 */
[----:B------:R-:W-:Y:S06]  /*2e80*/  LDSM.16.M88.4 R32, [R228+0x3000] ;  /* 0x00300000e420783b */ /* 0x000fec0000000200 */
[C---:B--2---:R-:W-:Y:S01]  /*2e90*/  HMMA.16816.F32 R120, R8.reuse, R52, R16 ;  /* 0x000000340878723c */ /* 0x044fe20000001810 */
[----:B------:R2:W-:Y:S07]  /*2ea0*/  I2F R203, R0 ;  /* 0x0000000000cb7306 */ /* 0x0005ee0000201400 */
[----:B-----5:R-:W-:Y:S01]  /*2eb0*/  HMMA.16816.F32 R136, R8, R108, R20 ;  /* 0x0000006c0888723c */ /* 0x020fe20000001814 */
[----:B---3--:R-:W-:Y:S01]  /*2ec0*/  IADD3 R6, -R135, R3, RZ ;  /* 0x0000000387067210 */ /* 0x008fe20007ffe1ff */
[----:B------:R-:W-:Y:S03]  /*2ed0*/  LDSM.16.M88.4 R20, [R228+0x4000] ;  /* 0x00400000e414783b */ /* 0x000fe60000000200 */
[----:B------:R-:W-:-:S03]  /*2ee0*/  IABS R6, R6 ;  /* 0x0000000600067213 */ /* 0x000fc60000000000 */
[C---:B------:R-:W-:Y:S01]  /*2ef0*/  HMMA.16816.F32 R72, R8.reuse, R46, R56 ;  /* 0x0000002e0848723c */ /* 0x040fe20000001838 */
[----:B--2---:R-:W-:Y:S01]  /*2f00*/  IMAD.IADD R0, R5, 0x1, -R133 ;  /* 0x0000000105007824 */ /* 0x004fe200078e0a85 */
[----:B------:R2:W-:Y:S04]  /*2f10*/  I2F R200, R6 ;  /* 0x0000000600c87306 */ /* 0x0005e80000201400 */
[----:B------:R-:W-:Y:S02]  /*2f20*/  IABS R0, R0 ;  /* 0x0000000000007213 */ /* 0x000fe40000000000 */
[C---:B------:R-:W-:Y:S01]  /*2f30*/  HMMA.16816.F32 R96, R8.reuse, R50, R36 ;  /* 0x000000320860723c */ /* 0x040fe20000001824 */
[----:B------:R-:W-:Y:S07]  /*2f40*/  LDSM.16.M88.4 R36, [R228+0x2000] ;  /* 0x00200000e424783b */ /* 0x000fee0000000200 */
[----:B------:R-:W-:Y:S01]  /*2f50*/  HMMA.16816.F32 R124, R8, R54, R24 ;  /* 0x00000036087c723c */ /* 0x000fe20000001818 */
[----:B------:R-:W-:Y:S01]  /*2f60*/  LDSM.16.M88.4 R24, [R229+0x3000] ;  /* 0x00300000e518783b */ /* 0x000fe20000000200 */
[----:B--2---:R-:W-:Y:S01]  /*2f70*/  IMAD.MOV.U32 R6, RZ, RZ, R0 ;  /* 0x000000ffff067224 */ /* 0x004fe200078e0000 */
[----:B------:R-:W-:-:S02]  /*2f80*/  IABS R0, R7 ;  /* 0x0000000700007213 */ /* 0x000fc40000000000 */
[----:B------:R-:W-:Y:S01]  /*2f90*/  IADD3 R7, -R133, R3, RZ ;  /* 0x0000000385077210 */ /* 0x000fe20007ffe1ff */
[----:B------:R2:W-:Y:S02]  /*2fa0*/  I2F R201, R6 ;  /* 0x0000000600c97306 */ /* 0x0005e40000201400 */
[----:B------:R-:W-:Y:S01]  /*2fb0*/  HMMA.16816.F32 R156, R8, R110, R12 ;  /* 0x0000006e089c723c */ /* 0x000fe2000000180c */
[----:B------:R-:W3:Y:S07]  /*2fc0*/  LDSM.16.M88.4 R8, [R225+0x7000] ;  /* 0x00700000e108783b */ /* 0x000eee0000000200 */
[----:B-1----:R-:W-:Y:S01]  /*2fd0*/  HMMA.16816.F32 R12, R40, R44, R68 ;  /* 0x0000002c280c723c */ /* 0x002fe20000001844 */
[----:B--2---:R-:W-:Y:S01]  /*2fe0*/  IMAD.MOV.U32 R6, RZ, RZ, R0 ;  /* 0x000000ffff067224 */ /* 0x004fe200078e0000 */
[----:B------:R-:W-:Y:S01]  /*2ff0*/  IABS R0, R7 ;  /* 0x0000000700007213 */ /* 0x000fe20000000000 */
[----:B------:R-:W-:-:S05]  /*3000*/  IMAD.IADD R7, R5, 0x1, -R132 ;  /* 0x0000000105077824 */ /* 0x000fca00078e0a84 */
[C---:B------:R-:W-:Y:S01]  /*3010*/  HMMA.16816.F32 R16, R40.reuse, R46, R92 ;  /* 0x0000002e2810723c */ /* 0x040fe2000000185c */
[----:B------:R1:W-:Y:S01]  /*3020*/  I2F R199, R6 ;  /* 0x0000000600c77306 */ /* 0x0003e20000201400 */
[----:B------:R-:W2:Y:S06]  /*3030*/  LDSM.16.M88.4 R44, [R227+0x7000] ;  /* 0x00700000e32c783b */ /* 0x000eac0000000200 */
[C---:B------:R-:W-:Y:S08]  /*3040*/  HMMA.16816.F32 R112, R40.reuse, R52, R76 ;  /* 0x000000342870723c */ /* 0x040ff0000000184c */
[C---:B------:R-:W-:Y:S01]  /*3050*/  HMMA.16816.F32 R116, R40.reuse, R54, R84 ;  /* 0x000000362874723c */ /* 0x040fe20000001854 */
[----:B-1----:R-:W-:Y:S01]  /*3060*/  IMAD.MOV.U32 R6, RZ, RZ, R0 ;  /* 0x000000ffff067224 */ /* 0x002fe200078e0000 */
[----:B------:R-:W-:Y:S01]  /*3070*/  IABS R0, R7 ;  /* 0x0000000700007213 */ /* 0x000fe20000000000 */
[----:B------:R-:W1:Y:S01]  /*3080*/  LDSM.16.M88.4 R52, [R225+0x7400] ;  /* 0x00740000e134783b */ /* 0x000e620000000200 */
[----:B------:R-:W-:Y:S01]  /*3090*/  IADD3 R7, -R132, R2, RZ ;  /* 0x0000000284077210 */ /* 0x000fe20007ffe1ff */
[----:B------:R4:W-:Y:S03]  /*30a0*/  I2F R197, R6 ;  /* 0x0000000600c57306 */ /* 0x0009e60000201400 */
[----:B------:R-:W-:Y:S08]  /*30b0*/  HMMA.16816.F32 R56, R40, R48, R60 ;  /* 0x000000302838723c */ /* 0x000ff0000000183c */
[----:B---3--:R-:W-:Y:S01]  /*30c0*/  HMMA.16816.F32 R60, R32, R8, R12 ;  /* 0x00000008203c723c */ /* 0x008fe2000000180c */
[----:B----4-:R-:W-:Y:S01]  /*30d0*/  IMAD.MOV.U32 R6, RZ, RZ, R0 ;  /* 0x000000ffff067224 */ /* 0x010fe200078e0000 */
[----:B------:R-:W-:Y:S01]  /*30e0*/  IABS R0, R7 ;  /* 0x0000000700007213 */ /* 0x000fe20000000000 */
[----:B------:R-:W-:-:S05]  /*30f0*/  IMAD.IADD R7, R3, 0x1, -R132 ;  /* 0x0000000103077824 */ /* 0x000fca00078e0a84 */
[----:B------:R-:W-:Y:S01]  /*3100*/  HMMA.16816.F32 R12, R36, R8, R64 ;  /* 0x00000008240c723c */ /* 0x000fe20000001840 */
[----:B------:R3:W-:Y:S01]  /*3110*/  I2F R198, R6 ;  /* 0x0000000600c67306 */ /* 0x0007e20000201400 */
[----:B------:R-:W4:Y:S06]  /*3120*/  LDSM.16.M88.4 R64, [R225+0x8000] ;  /* 0x00800000e140783b */ /* 0x000f2c0000000200 */
[-C--:B------:R-:W-:Y:S01]  /*3130*/  HMMA.16816.F32 R68, R32, R10.reuse, R16 ;  /* 0x0000000a2044723c */ /* 0x080fe20000001810 */
[----:B------:R-:W5:Y:S07]  /*3140*/  LDSM.16.M88.4 R16, [R228+0x5000] ;  /* 0x00500000e410783b */ /* 0x000f6e0000000200 */
[----:B------:R-:W-:Y:S01]  /*3150*/  HMMA.16816.F32 R72, R36, R10, R72 ;  /* 0x0000000a2448723c */ /* 0x000fe20000001848 */
[----:B---3--:R-:W-:Y:S01]  /*3160*/  IMAD.MOV.U32 R6, RZ, RZ, R0 ;  /* 0x000000ffff067224 */ /* 0x008fe200078e0000 */
[----:B------:R-:W-:-:S02]  /*3170*/  IABS R0, R7 ;  /* 0x0000000700007213 */ /* 0x000fc40000000000 */
[----:B------:R-:W-:Y:S01]  /*3180*/  IADD3 R7, -R134, R5, RZ ;  /* 0x0000000586077210 */ /* 0x000fe20007ffe1ff */
[----:B------:R3:W-:Y:S03]  /*3190*/  I2F R196, R6 ;  /* 0x0000000600c47306 */ /* 0x0007e60000201400 */
[----:B--2---:R-:W-:Y:S01]  /*31a0*/  HMMA.16816.F32 R8, R28, R44, R12 ;  /* 0x0000002c1c08723c */ /* 0x004fe2000000180c */
[----:B------:R-:W-:Y:S07]  /*31b0*/  LDSM.16.M88.4 R12, [R229+0x4000] ;  /* 0x00400000e50c783b */ /* 0x000fee0000000200 */
[----:B-1----:R-:W-:Y:S01]  /*31c0*/  HMMA.16816.F32 R84, R32, R52, R56 ;  /* 0x000000342054723c */ /* 0x002fe20000001838 */
[----:B------:R-:W1:Y:S01]  /*31d0*/  LDSM.16.M88.4 R56, [R227+0x8000] ;  /* 0x00800000e338783b */ /* 0x000e620000000200 */
[----:B---3--:R-:W-:Y:S01]  /*31e0*/  IMAD.MOV.U32 R6, RZ, RZ, R0 ;  /* 0x000000ffff067224 */ /* 0x008fe200078e0000 */
[----:B------:R-:W-:-:S05]  /*31f0*/  IABS R0, R7 ;  /* 0x0000000700007213 */ /* 0x000fca0000000000 */
[----:B------:R-:W-:Y:S01]  /*3200*/  HMMA.16816.F32 R104, R40, R50, R104 ;  /* 0x000000322868723c */ /* 0x000fe20000001868 */
[----:B------:R2:W-:Y:S07]  /*3210*/  I2F R193, R6 ;  /* 0x0000000600c17306 */ /* 0x0005ee0000201400 */
[----:B------:R-:W-:Y:S01]  /*3220*/  HMMA.16816.F32 R60, R24, R44, R60 ;  /* 0x0000002c183c723c */ /* 0x000fe2000000183c */
[----:B------:R3:W-:Y:S07]  /*3230*/  I2F R194, R0 ;  /* 0x0000000000c27306 */ /* 0x0007ee0000201400 */
[----:B----4-:R-:W-:Y:S01]  /*3240*/  HMMA.16816.F32 R48, R20, R64, R8 ;  /* 0x000000401430723c */ /* 0x010fe20000001808 */
[----:B--2---:R-:W-:Y:S01]  /*3250*/  IMAD.IADD R6, R2, 0x1, -R134 ;  /* 0x0000000102067824 */ /* 0x004fe200078e0a86 */
[----:B------:R-:W2:Y:S04]  /*3260*/  LDSM.16.M88.4 R8, [R229+0x5000] ;  /* 0x00500000e508783b */ /* 0x000ea80000000200 */
[----:B------:R-:W-:-:S02]  /*3270*/  IABS R6, R6 ;  /* 0x0000000600067213 */ /* 0x000fc40000000000 */
[-C--:B------:R-:W-:Y:S01]  /*3280*/  HMMA.16816.F32 R76, R24, R46.reuse, R68 ;  /* 0x0000002e184c723c */ /* 0x080fe20000001844 */
[----:B---3--:R-:W-:Y:S01]  /*3290*/  IMAD.IADD R0, R3, 0x1, -R134 ;  /* 0x0000000103007824 */ /* 0x008fe200078e0a86 */
[----:B------:R3:W-:Y:S04]  /*32a0*/  I2F R191, R6 ;  /* 0x0000000600bf7306 */ /* 0x0007e80000201400 */
[----:B------:R-:W-:Y:S02]  /*32b0*/  IABS R0, R0 ;  /* 0x0000000000007213 */ /* 0x000fe40000000000 */
[----:B------:R-:W-:Y:S02]  /*32c0*/  HMMA.16816.F32 R72, R28, R46, R72 ;  /* 0x0000002e1c48723c */ /* 0x000fe40000001848 */
[----:B------:R4:W-:Y:S06]  /*32d0*/  I2F R188, R0 ;  /* 0x0000000000bc7306 */ /* 0x0009ec0000201400 */
[----:B------:R-:W-:Y:S01]  /*32e0*/  HMMA.16816.F32 R128, R40, R108, R80 ;  /* 0x0000006c2880723c */ /* 0x000fe20000001850 */
[----:B---3--:R-:W-:-:S04]  /*32f0*/  IADD3 R6, -R141, R5, RZ ;  /* 0x000000058d067210 */ /* 0x008fc80007ffe1ff */
[----:B------:R-:W-:-:S03]  /*3300*/  IABS R6, R6 ;  /* 0x0000000600067213 */ /* 0x000fc60000000000 */
[----:B-----5:R-:W-:Y:S01]  /*3310*/  HMMA.16816.F32 R44, R16, R64, R60 ;  /* 0x00000040102c723c */ /* 0x020fe2000000183c */
[----:B------:R-:W-:Y:S01]  /*3320*/  LDSM.16.M88.4 R60, [R225+0x7800] ;  /* 0x00780000e13c783b */ /* 0x000fe20000000200 */
[----:B----4-:R-:W-:Y:S01]  /*3330*/  IMAD.IADD R0, R2, 0x1, -R141 ;  /* 0x0000000102007824 */ /* 0x010fe200078e0a8d */
[----:B------:R3:W-:Y:S04]  /*3340*/  I2F R189, R6 ;  /* 0x0000000600bd7306 */ /* 0x0007e80000201400 */
[----:B------:R-:W-:Y:S01]  /*3350*/  IABS R0, R0 ;  /* 0x0000000000007213 */ /* 0x000fe20000000000 */
[----:B-1----:R-:W-:Y:S01]  /*3360*/  HMMA.16816.F32 R80, R12, R56, R48 ;  /* 0x000000380c50723c */ /* 0x002fe20000001830 */
[----:B------:R-:W1:Y:S03]  /*3370*/  LDSM.16.M88.4 R48, [R227+0x7400] ;  /* 0x00740000e330783b */ /* 0x000e660000000200 */
[----:B------:R-:W-:-:S04]  /*3380*/  IMAD.MOV.U32 R7, RZ, RZ, R0 ;  /* 0x000000ffff077224 */ /* 0x000fc800078e0000 */
[----:B------:R4:W-:Y:S01]  /*3390*/  I2F R185, R7 ;  /* 0x0000000700b97306 */ /* 0x0009e20000201400 */
[----:B------:R-:W-:Y:S01]  /*33a0*/  HMMA.16816.F32 R88, R36, R52, R88 ;  /* 0x000000342458723c */ /* 0x000fe20000001858 */
[----:B---3--:R-:W-:-:S05]  /*33b0*/  IMAD.IADD R6, R3, 0x1, -R141 ;  /* 0x0000000103067824 */ /* 0x008fca00078e0a8d */
[----:B------:R-:W-:Y:S02]  /*33c0*/  IABS R0, R6 ;  /* 0x0000000600007213 */ /* 0x000fe40000000000 */
[----:B--2---:R-:W-:Y:S03]  /*33d0*/  HMMA.16816.F32 R68, R8, R56, R44 ;  /* 0x000000380844723c */ /* 0x004fe6000000182c */
[----:B------:R-:W-:Y:S01]  /*33e0*/  IMAD.MOV.U32 R6, RZ, RZ, R0 ;  /* 0x000000ffff067224 */ /* 0x000fe200078e0000 */
[----:B----4-:R-:W-:-:S03]  /*33f0*/  IADD3 R7, -R143, R5, RZ ;  /* 0x000000058f077210 */ /* 0x010fc60007ffe1ff */
[----:B------:R2:W-:Y:S01]  /*3400*/  I2F R180, R6 ;  /* 0x0000000600b47306 */ /* 0x0005e20000201400 */
[----:B------:R-:W-:Y:S01]  /*3410*/  HMMA.16816.F32 R104, R32, R54, R104 ;  /* 0x000000362068723c */ /* 0x000fe20000001868 */
[----:B------:R-:W-:Y:S01]  /*3420*/  IABS R0, R7 ;  /* 0x0000000700007213 */ /* 0x000fe20000000000 */
[----:B------:R-:W-:-:S06]  /*3430*/  IMAD.IADD R7, R2, 0x1, -R143 ;  /* 0x0000000102077824 */ /* 0x000fcc00078e0a8f */
[----:B------:R-:W-:Y:S01]  /*3440*/  HMMA.16816.F32 R96, R36, R54, R96 ;  /* 0x000000362460723c */ /* 0x000fe20000001860 */
[----:B------:R-:W3:Y:S01]  /*3450*/  LDSM.16.M88.4 R52, [R225+0x8400] ;  /* 0x00840000e134783b */ /* 0x000ee20000000200 */
[----:B--2---:R-:W-:Y:S01]  /*3460*/  IMAD.MOV.U32 R6, RZ, RZ, R0 ;  /* 0x000000ffff067224 */ /* 0x004fe200078e0000 */
[----:B------:R-:W-:-:S05]  /*3470*/  IABS R0, R7 ;  /* 0x0000000700007213 */ /* 0x000fca0000000000 */
[----:B------:R-:W-:Y:S01]  /*3480*/  HMMA.16816.F32 R44, R20, R66, R72 ;  /* 0x00000042142c723c */ /* 0x000fe20000001848 */
[----:B------:R-:W-:Y:S01]  /*3490*/  IADD3 R7, -R143, R3, RZ ;  /* 0x000000038f077210 */ /* 0x000fe20007ffe1ff */
[----:B------:R2:W-:Y:S06]  /*34a0*/  I2F R186, R6 ;  /* 0x0000000600ba7306 */ /* 0x0005ec0000201400 */
[----:B-1----:R-:W-:Y:S08]  /*34b0*/  HMMA.16816.F32 R72, R28, R48, R88 ;  /* 0x000000301c48723c */ /* 0x002ff00000001858 */
[----:B------:R-:W-:Y:S01]  /*34c0*/  HMMA.16816.F32 R64, R16, R66, R76 ;  /* 0x000000421040723c */ /* 0x000fe2000000184c */
[----:B--2---:R-:W-:Y:S01]  /*34d0*/  IMAD.MOV.U32 R6, RZ, RZ, R0 ;  /* 0x000000ffff067224 */ /* 0x004fe200078e0000 */
[----:B------:R-:W-:Y:S01]  /*34e0*/  IABS R0, R7 ;  /* 0x0000000700007213 */ /* 0x000fe20000000000 */
[----:B------:R-:W-:-:S02]  /*34f0*/  IMAD.IADD R7, R5, 0x1, -R145 ;  /* 0x0000000105077824 */ /* 0x000fc400078e0a91 */
[----:B------:R1:W-:Y:S03]  /*3500*/  I2F R183, R6 ;  /* 0x0000000600b77306 */ /* 0x0003e60000201400 */
[----:B------:R-:W-:Y:S08]  /*3510*/  HMMA.16816.F32 R76, R24, R48, R84 ;  /* 0x00000030184c723c */ /* 0x000ff00000001854 */
[----:B---3--:R-:W-:Y:S01]  /*3520*/  HMMA.16816.F32 R72, R20, R52, R72 ;  /* 0x000000341448723c */ /* 0x008fe20000001848 */
[----:B-1----:R-:W-:Y:S01]  /*3530*/  IMAD.MOV.U32 R6, RZ, RZ, R0 ;  /* 0x000000ffff067224 */ /* 0x002fe200078e0000 */
[----:B------:R-:W-:Y:S01]  /*3540*/  IABS R0, R7 ;  /* 0x0000000700007213 */ /* 0x000fe20000000000 */
[----:B------:R-:W-:-:S05]  /*3550*/  IMAD.IADD R7, R5, 0x1, -R147 ;  /* 0x0000000105077824 */ /* 0x000fca00078e0a93 */
[----:B------:R-:W-:Y:S01]  /*3560*/  HMMA.16816.F32 R84, R8, R58, R64 ;  /* 0x0000003a0854723c */ /* 0x000fe20000001840 */
[----:B------:R1:W-:Y:S07]  /*3570*/  I2F R182, R6 ;  /* 0x0000000600b67306 */ /* 0x0003ee0000201400 */
[----:B------:R-:W-:Y:S01]  /*3580*/  HMMA.16816.F32 R64, R16, R52, R76 ;  /* 0x000000341040723c */ /* 0x000fe2000000184c */
[----:B------:R2:W-:Y:S07]  /*3590*/  I2F R181, R0 ;  /* 0x0000000000b57306 */ /* 0x0005ee0000201400 */
[----:B------:R-:W-:Y:S01]  /*35a0*/  HMMA.16816.F32 R88, R36, R60, R120 ;  /* 0x0000003c2458723c */ /* 0x000fe20000001878 */
[----:B-1----:R-:W-:-:S04]  /*35b0*/  IADD3 R6, -R145, R2, RZ ;  /* 0x0000000291067210 */ /* 0x002fc80007ffe1ff */
[----:B------:R-:W-:-:S03]  /*35c0*/  IABS R6, R6 ;  /* 0x0000000600067213 */ /* 0x000fc60000000000 */
[----:B------:R-:W-:Y:S01]  /*35d0*/  HMMA.16816.F32 R92, R32, R60, R112 ;  /* 0x0000003c205c723c */ /* 0x000fe20000001870 */
[----:B--2---:R-:W-:Y:S01]  /*35e0*/  IMAD.IADD R0, R3, 0x1, -R145 ;  /* 0x0000000103007824 */ /* 0x004fe200078e0a91 */
[----:B------:R1:W-:Y:S04]  /*35f0*/  I2F R175, R6 ;  /* 0x0000000600af7306 */ /* 0x0003e80000201400 */
[----:B------:R-:W-:-:S05]  /*3600*/  IABS R0, R0 ;  /* 0x0000000000007213 */ /* 0x000fca0000000000 */
[----:B-1----:R-:W-:Y:S01]  /*3610*/  IMAD.MOV.U32 R6, RZ, RZ, R0 ;  /* 0x000000ffff067224 */ /* 0x002fe200078e0000 */
[----:B------:R-:W-:Y:S02]  /*3620*/  IABS R0, R7 ;  /* 0x0000000700007213 */ /* 0x000fe40000000000 */
[----:B------:R-:W-:Y:S01]  /*3630*/  IADD3 R7, -R147, R2, RZ ;  /* 0x0000000293077210 */ /* 0x000fe20007ffe1ff */
        /* <DEDUP_REMOVED lines=9> */
[----:B-1----:R-:W-:Y:S01]  /*36d0*/  IMAD.MOV.U32 R6, RZ, RZ, R0 ;  /* 0x000000ffff067224 */ /* 0x002fe200078e0000 */
[----:B------:R-:W-:Y:S02]  /*36e0*/  IABS R0, R7 ;  /* 0x0000000700007213 */ /* 0x000fe40000000000 */
[----:B------:R-:W-:-:S03]  /*36f0*/  IADD3 R7, -R148, R2, RZ ;  /* 0x0000000294077210 */ /* 0x000fc60007ffe1ff */
        /* <DEDUP_REMOVED lines=10> */
[----:B------:R-:W-:-:S05]  /*37a0*/  IABS R0, R7 ;  /* 0x0000000700007213 */ /* 0x000fca0000000000 */
[----:B------:R1:W-:Y:S08]  /*37b0*/  I2F R167, R6 ;  /* 0x0000000600a77306 */ /* 0x0003f00000201400 */
[----:B------:R2:W-:Y:S01]  /*37c0*/  I2F R166, R0 ;  /* 0x0000000000a67306 */ /* 0x0005e20000201400 */
[----:B-1----:R-:W-:-:S04]  /*37d0*/  IADD3 R6, -R150, R5, RZ ;  /* 0x0000000596067210 */ /* 0x002fc80007ffe1ff */
[----:B------:R-:W-:Y:S01]  /*37e0*/  IABS R6, R6 ;  /* 0x0000000600067213 */ /* 0x000fe20000000000 */
[----:B--2---:R-:W-:-:S04]  /*37f0*/  IMAD.IADD R0, R5, 0x1, -R151 ;  /* 0x0000000105007824 */ /* 0x004fc800078e0a97 */
[----:B------:R-:W-:Y:S01]  /*3800*/  IMAD.MOV.U32 R5, RZ, RZ, R6 ;  /* 0x000000ffff057224 */ /* 0x000fe200078e0006 */
[----:B------:R-:W-:Y:S02]  /*3810*/  IADD3 R6, -R149, R2, RZ ;  /* 0x0000000295067210 */ /* 0x000fe40007ffe1ff */
[----:B------:R-:W-:Y:S01]  /*3820*/  IABS R0, R0 ;  /* 0x0000000000007213 */ /* 0x000fe20000000000 */
[----:B------:R1:W-:Y:S04]  /*3830*/  I2F R165, R5 ;  /* 0x0000000500a57306 */ /* 0x0003e80000201400 */
[----:B-1----:R-:W-:Y:S01]  /*3840*/  IMAD.MOV.U32 R5, RZ, RZ, R0 ;  /* 0x000000ffff057224 */ /* 0x002fe200078e0000 */
[----:B------:R-:W-:-:S03]  /*3850*/  IABS R0, R6 ;  /* 0x0000000600007213 */ /* 0x000fc60000000000 */
[----:B------:R1:W-:Y:S08]  /*3860*/  I2F R164, R5 ;  /* 0x0000000500a47306 */ /* 0x0003f00000201400 */
[----:B------:R2:W-:Y:S01]  /*3870*/  I2F R162, R0 ;  /* 0x0000000000a27306 */ /* 0x0005e20000201400 */
[----:B-1----:R-:W-:Y:S01]  /*3880*/  IMAD.IADD R5, R2, 0x1, -R150 ;  /* 0x0000000102057824 */ /* 0x002fe200078e0a96 */
[----:B------:R-:W-:-:S04]  /*3890*/  IADD3 R2, -R151, R2, RZ ;  /* 0x0000000297027210 */ /* 0x000fc80007ffe1ff */
[----:B------:R-:W-:Y:S02]  /*38a0*/  IABS R5, R5 ;  /* 0x0000000500057213 */ /* 0x000fe40000000000 */
[----:B------:R-:W-:-:S03]  /*38b0*/  IABS R2, R2 ;  /* 0x0000000200027213 */ /* 0x000fc60000000000 */
[----:B--2---:R-:W-:Y:S01]  /*38c0*/  IMAD.MOV.U32 R0, RZ, RZ, R5 ;  /* 0x000000ffff007224 */ /* 0x004fe200078e0005 */
[----:B------:R1:W-:Y:S08]  /*38d0*/  I2F R155, R2 ;  /* 0x00000002009b7306 */ /* 0x0003f00000201400 */
[----:B------:R2:W-:Y:S01]  /*38e0*/  I2F R160, R0 ;  /* 0x0000000000a07306 */ /* 0x0005e20000201400 */
[----:B-1----:R-:W-:-:S04]  /*38f0*/  IADD3 R2, -R150, R3, RZ ;  /* 0x0000000396027210 */ /* 0x002fc80007ffe1ff */
[----:B------:R-:W-:Y:S01]  /*3900*/  IABS R2, R2 ;  /* 0x0000000200027213 */ /* 0x000fe20000000000 */
[----:B--2---:R-:W-:-:S03]  /*3910*/  IMAD.IADD R0, R3, 0x1, -R149 ;  /* 0x0000000103007824 */ /* 0x004fc600078e0a95 */
[----:B------:R-:W-:Y:S02]  /*3920*/  I2F R109, R2 ;  /* 0x00000002006d7306 */ /* 0x000fe40000201400 */
[----:B------:R-:W-:-:S06]  /*3930*/  IABS R0, R0 ;  /* 0x0000000000007213 */ /* 0x000fcc0000000000 */
[----:B------:R1:W-:Y:S02]  /*3940*/  I2F R153, R0 ;  /* 0x0000000000997306 */ /* 0x0003e40000201400 */
[----:B-1----:R-:W-:-:S05]  /*3950*/  IMAD.IADD R0, R3, 0x1, -R151 ;  /* 0x0000000103007824 */ /* 0x002fca00078e0a97 */
[----:B------:R-:W-:-:S04]  /*3960*/  IABS R0, R0 ;  /* 0x0000000000007213 */ /* 0x000fc80000000000 */
[----:B------:R1:W-:Y:S02]  /*3970*/  I2F R108, R0 ;  /* 0x00000000006c7306 */ /* 0x0003e40000201400 */
[----:B-1----:R-:W-:-:S06]  /*3980*/  FMUL.FTZ R0, R80, c[0x0][0x2ec] ;  /* 0x0000bb0050007a20 */ /* 0x002fcc0000410000 */
[----:B------:R1:W2:Y:S02]  /*3990*/  MUFU.TANH R5, R0 ;  /* 0x0000000000057308 */ /* 0x0002a40000002400 */
[----:B-1----:R-:W-:Y:S02]  /*39a0*/  FMUL.FTZ R0, R81, c[0x0][0x2ec] ;  /* 0x0000bb0051007a20 */ /* 0x002fe40000410000 */
[----:B--2---:R-:W-:-:S04]  /*39b0*/  FFMA.FTZ R5, R219, -R100, R5 ;  /* 0x80000064db057223 */ /* 0x004fc80000010005 */
[----:B------:R1:W-:Y:S02]  /*39c0*/  MUFU.TANH R218, R0 ;  /* 0x0000000000da7308 */ /* 0x0003e40000002400 */
[----:B-1----:R-:W-:-:S06]  /*39d0*/  FMUL.FTZ R0, R82, c[0x0][0x2ec] ;  /* 0x0000bb0052007a20 */ /* 0x002fcc0000410000 */
[----:B------:R1:W2:Y:S02]  /*39e0*/  MUFU.TANH R3, R0 ;  /* 0x0000000000037308 */ /* 0x0002a40000002400 */
[----:B-1----:R-:W-:Y:S02]  /*39f0*/  FMUL.FTZ R0, R83, c[0x0][0x2ec] ;  /* 0x0000bb0053007a20 */ /* 0x002fe40000410000 */
[----:B------:R-:W-:Y:S01]  /*3a00*/  HMMA.16816.F32 R80, R12, R58, R44 ;  /* 0x0000003a0c50723c */ /* 0x000fe2000000182c */
[----:B------:R-:W1:Y:S03]  /*3a10*/  LDSM.16.M88.4 R44, [R227+0x8400] ;  /* 0x00840000e32c783b */ /* 0x000e660000000200 */
[----:B------:R3:W-:Y:S01]  /*3a20*/  MUFU.TANH R213, R0 ;  /* 0x0000000000d57308 */ /* 0x0007e20000002400 */
[----:B--2---:R-:W-:Y:S01]  /*3a30*/  FFMA.FTZ R3, R210, -R100, R3 ;  /* 0x80000064d2037223 */ /* 0x004fe20000010003 */
[----:B------:R-:W2:Y:S01]  /*3a40*/  LDSM.16.M88.4 R56, [R227+0x7800] ;  /* 0x00780000e338783b */ /* 0x000ea20000000200 */
[----:B---3--:R-:W-:-:S05]  /*3a50*/  FMUL.FTZ R0, R68, c[0x0][0x2ec] ;  /* 0x0000bb0044007a20 */ /* 0x008fca0000410000 */
[----:B------:R3:W4:Y:S02]  /*3a60*/  MUFU.TANH R2, R0 ;  /* 0x0000000000027308 */ /* 0x0007240000002400 */
[----:B---3--:R-:W-:Y:S02]  /*3a70*/  FMUL.FTZ R0, R69, c[0x0][0x2ec] ;  /* 0x0000bb0045007a20 */ /* 0x008fe40000410000 */
[----:B----4-:R-:W-:Y:S01]  /*3a80*/  FFMA.FTZ R2, R207, -R100, R2 ;  /* 0x80000064cf027223 */ /* 0x010fe20000010002 */
[----:B-1----:R-:W-:Y:S03]  /*3a90*/  HMMA.16816.F32 R76, R12, R44, R72 ;  /* 0x0000002c0c4c723c */ /* 0x002fe60000001848 */
[----:B------:R1:W3:Y:S05]  /*3aa0*/  MUFU.TANH R192, R0 ;  /* 0x0000000000c07308 */ /* 0x0002ea0000002400 */
[C---:B------:R-:W-:Y:S08]  /*3ab0*/  HMMA.16816.F32 R72, R24.reuse, R50, R104 ;  /* 0x000000321848723c */ /* 0x040ff00000001868 */
[----:B--2---:R-:W-:Y:S01]  /*3ac0*/  HMMA.16816.F32 R92, R24, R56, R92 ;  /* 0x00000038185c723c */ /* 0x004fe2000000185c */
[----:B-1----:R-:W-:-:S04]  /*3ad0*/  FMUL.FTZ R0, R70, c[0x0][0x2ec] ;  /* 0x0000bb0046007a20 */ /* 0x002fc80000410000 */
[----:B------:R1:W-:Y:S02]  /*3ae0*/  MUFU.TANH R173, R0 ;  /* 0x0000000000ad7308 */ /* 0x0003e40000002400 */
[----:B-1----:R-:W-:Y:S02]  /*3af0*/  FMUL.FTZ R0, R71, c[0x0][0x2ec] ;  /* 0x0000bb0047007a20 */ /* 0x002fe40000410000 */
[----:B------:R-:W-:Y:S04]  /*3b00*/  HMMA.16816.F32 R68, R28, R50, R96 ;  /* 0x000000321c44723c */ /* 0x000fe80000001860 */
[----:B------:R1:W-:Y:S02]  /*3b10*/  MUFU.TANH R187, R0 ;  /* 0x0000000000bb7308 */ /* 0x0003e40000002400 */
[----:B-1----:R-:W-:-:S06]  /*3b20*/  FMUL.FTZ R0, R80, c[0x0][0x2ec] ;  /* 0x0000bb0050007a20 */ /* 0x002fcc0000410000 */
[----:B------:R1:W2:-:S12]  /*3b30*/  MUFU.TANH R190, R0 ;  /* 0x0000000000be7308 */ /* 0x0002980000002400 */
[-C--:B------:R-:W-:Y:S08]  /*3b40*/  HMMA.16816.F32 R48, R20, R54.reuse, R68 ;  /* 0x000000361430723c */ /* 0x080ff00000001844 */
[----:B------:R-:W-:Y:S01]  /*3b50*/  HMMA.16816.F32 R68, R16, R54, R72 ;  /* 0x000000361044723c */ /* 0x000fe20000001848 */
[----:B------:R-:W-:Y:S01]  /*3b60*/  LDSM.16.M88.4 R52, [R227+0x8800] ;  /* 0x00880000e334783b */ /* 0x000fe20000000200 */
[----:B-1----:R-:W-:-:S06]  /*3b70*/  FMUL.FTZ R0, R81, c[0x0][0x2ec] ;  /* 0x0000bb0051007a20 */ /* 0x002fcc0000410000 */
[-C--:B------:R-:W-:Y:S01]  /*3b80*/  HMMA.16816.F32 R72, R32, R62.reuse, R116 ;  /* 0x0000003e2048723c */ /* 0x080fe20000001874 */
[----:B------:R1:W4:Y:S07]  /*3b90*/  MUFU.TANH R195, R0 ;  /* 0x0000000000c37308 */ /* 0x00032e0000002400 */
[----:B------:R-:W-:Y:S01]  /*3ba0*/  HMMA.16816.F32 R60, R36, R62, R124 ;  /* 0x0000003e243c723c */ /* 0x000fe2000000187c */
[----:B-1----:R-:W-:-:S04]  /*3bb0*/  FMUL.FTZ R0, R82, c[0x0][0x2ec] ;  /* 0x0000bb0052007a20 */ /* 0x002fc80000410000 */
[----:B------:R1:W-:Y:S02]  /*3bc0*/  MUFU.TANH R146, R0 ;  /* 0x0000000000927308 */ /* 0x0003e40000002400 */
[----:B-1----:R-:W-:Y:S02]  /*3bd0*/  FMUL.FTZ R0, R83, c[0x0][0x2ec] ;  /* 0x0000bb0053007a20 */ /* 0x002fe40000410000 */
[----:B------:R-:W-:Y:S01]  /*3be0*/  HMMA.16816.F32 R80, R8, R44, R64 ;  /* 0x0000002c0850723c */ /* 0x000fe20000001840 */
[----:B------:R-:W1:Y:S03]  /*3bf0*/  LDSM.16.M88.4 R64, [R225+0x8800] ;  /* 0x00880000e140783b */ /* 0x000e660000000200 */
[----:B------:R5:W-:Y:S02]  /*3c00*/  MUFU.TANH R184, R0 ;  /* 0x0000000000b87308 */ /* 0x000be40000002400 */
[----:B-----5:R-:W-:-:S06]  /*3c10*/  FMUL.FTZ R0, R84, c[0x0][0x2ec] ;  /* 0x0000bb0054007a20 */ /* 0x020fcc0000410000 */
[----:B------:R5:W1:Y:S02]  /*3c20*/  MUFU.TANH R122, R0 ;  /* 0x00000000007a7308 */ /* 0x000a640000002400 */
[----:B-----5:R-:W-:-:S06]  /*3c30*/  FMUL.FTZ R0, R85, c[0x0][0x2ec] ;  /* 0x0000bb0055007a20 */ /* 0x020fcc0000410000 */
[----:B------:R5:W1:Y:S02]  /*3c40*/  MUFU.TANH R152, R0 ;  /* 0x0000000000987308 */ /* 0x000a640000002400 */
[----:B-----5:R-:W-:-:S06]  /*3c50*/  FMUL.FTZ R0, R86, c[0x0][0x2ec] ;  /* 0x0000bb0056007a20 */ /* 0x020fcc0000410000 */
[----:B------:R5:W-:Y:S02]  /*3c60*/  MUFU.TANH R115, R0 ;  /* 0x0000000000737308 */ /* 0x000be40000002400 */
[----:B-----5:R-:W-:Y:S02]  /*3c70*/  FMUL.FTZ R0, R87, c[0x0][0x2ec] ;  /* 0x0000bb0057007a20 */ /* 0x020fe40000410000 */
[----:B------:R-:W-:Y:S04]  /*3c80*/  HMMA.16816.F32 R84, R28, R56, R88 ;  /* 0x000000381c54723c */ /* 0x000fe80000001858 */
[----:B------:R5:W-:Y:S04]  /*3c90*/  MUFU.TANH R120, R0 ;  /* 0x0000000000787308 */ /* 0x000be80000002400 */
[----:B------:R-:W-:Y:S08]  /*3ca0*/  HMMA.16816.F32 R88, R8, R46, R68 ;  /* 0x0000002e0858723c */ /* 0x000ff00000001844 */
[----:B-1----:R-:W-:Y:S01]  /*3cb0*/  HMMA.16816.F32 R68, R16, R64, R92 ;  /* 0x000000401044723c */ /* 0x002fe2000000185c */
[----:B-----5:R-:W-:-:S04]  /*3cc0*/  FMUL.FTZ R0, R76, c[0x0][0x2ec] ;  /* 0x0000bb004c007a20 */ /* 0x020fc80000410000 */
[----:B------:R1:W-:Y:S02]  /*3cd0*/  MUFU.TANH R121, R0 ;  /* 0x0000000000797308 */ /* 0x0003e40000002400 */
[----:B-1----:R-:W-:-:S06]  /*3ce0*/  FMUL.FTZ R0, R77, c[0x0][0x2ec] ;  /* 0x0000bb004d007a20 */ /* 0x002fcc0000410000 */
[----:B------:R1:W-:Y:S02]  /*3cf0*/  MUFU.TANH R123, R0 ;  /* 0x00000000007b7308 */ /* 0x0003e40000002400 */
[----:B-1----:R-:W-:-:S06]  /*3d00*/  FMUL.FTZ R0, R78, c[0x0][0x2ec] ;  /* 0x0000bb004e007a20 */ /* 0x002fcc0000410000 */
[----:B------:R1:W-:Y:S02]  /*3d10*/  MUFU.TANH R113, R0 ;  /* 0x0000000000717308 */ /* 0x0003e40000002400 */
[----:B-1----:R-:W-:Y:S02]  /*3d20*/  FMUL.FTZ R0, R79, c[0x0][0x2ec] ;  /* 0x0000bb004f007a20 */ /* 0x002fe40000410000 */
[----:B------:R-:W-:Y:S01]  /*3d30*/  HMMA.16816.F32 R76, R12, R46, R48 ;  /* 0x0000002e0c4c723c */ /* 0x000fe20000001830 */
[----:B------:R-:W1:Y:S03]  /*3d40*/  LDSM.16.M88.4 R44, [R225+0x7c00] ;  /* 0x007c0000e12c783b */ /* 0x000e660000000200 */
[----:B------:R5:W-:Y:S04]  /*3d50*/  MUFU.TANH R114, R0 ;  /* 0x0000000000727308 */ /* 0x000be80000002400 */
[----:B------:R-:W-:Y:S08]  /*3d60*/  HMMA.16816.F32 R48, R20, R64, R84 ;  /* 0x000000401430723c */ /* 0x000ff00000001854 */
[----:B------:R-:W-:Y:S01]  /*3d70*/  HMMA.16816.F32 R84, R8, R52, R68 ;  /* 0x000000340854723c */ /* 0x000fe20000001844 */
[----:B-----5:R-:W-:-:S04]  /*3d80*/  FMUL.FTZ R0, R80, c[0x0][0x2ec] ;  /* 0x0000bb0050007a20 */ /* 0x020fc80000410000 */
[----:B------:R5:W1:Y:S02]  /*3d90*/  MUFU.TANH R107, R0 ;  /* 0x00000000006b7308 */ /* 0x000a640000002400 */
[----:B-----5:R-:W-:-:S06]  /*3da0*/  FMUL.FTZ R0, R81, c[0x0][0x2ec] ;  /* 0x0000bb0051007a20 */ /* 0x020fcc0000410000 */
[----:B------:R5:W-:Y:S02]  /*3db0*/  MUFU.TANH R112, R0 ;  /* 0x0000000000707308 */ /* 0x000be40000002400 */
[----:B-----5:R-:W-:-:S06]  /*3dc0*/  FMUL.FTZ R0, R82, c[0x0][0x2ec] ;  /* 0x0000bb0052007a20 */ /* 0x020fcc0000410000 */
[----:B------:R5:W-:Y:S02]  /*3dd0*/  MUFU.TANH R7, R0 ;  /* 0x0000000000077308 */ /* 0x000be40000002400 */
[----:B-----5:R-:W-:Y:S02]  /*3de0*/  FMUL.FTZ R0, R83, c[0x0][0x2ec] ;  /* 0x0000bb0053007a20 */ /* 0x020fe40000410000 */
[-C--:B------:R-:W-:Y:S04]  /*3df0*/  HMMA.16816.F32 R80, R24, R58.reuse, R72 ;  /* 0x0000003a1850723c */ /* 0x080fe80000001848 */
[----:B------:R5:W-:Y:S04]  /*3e00*/  MUFU.TANH R104, R0 ;  /* 0x0000000000687308 */ /* 0x000be80000002400 */
[----:B------:R-:W-:Y:S08]  /*3e10*/  HMMA.16816.F32 R56, R28, R58, R60 ;  /* 0x0000003a1c38723c */ /* 0x000ff0000000183c */
[----:B------:R-:W-:Y:S01]  /*3e20*/  HMMA.16816.F32 R72, R12, R52, R48 ;  /* 0x000000340c48723c */ /* 0x000fe20000001830 */
[----:B------:R-:W2:Y:S01]  /*3e30*/  LDSM.16.M88.4 R48, [R227+0x7c00] ;  /* 0x007c0000e330783b */ /* 0x000ea20000000200 */
[----:B-----5:R-:W-:-:S04]  /*3e40*/  FMUL.FTZ R0, R76, c[0x0][0x2ec] ;  /* 0x0000bb004c007a20 */ /* 0x020fc80000410000 */
[----:B------:R5:W-:Y:S02]  /*3e50*/  MUFU.TANH R105, R0 ;  /* 0x0000000000697308 */ /* 0x000be40000002400 */
[----:B-1----:R-:W-:Y:S08]  /*3e60*/  HMMA.16816.F32 R60, R36, R44, R136 ;  /* 0x0000002c243c723c */ /* 0x002ff00000001888 */
[----:B------:R-:W-:Y:S01]  /*3e70*/  HMMA.16816.F32 R68, R20, R66, R56 ;  /* 0x000000421444723c */ /* 0x000fe20000001838 */
[----:B------:R-:W1:Y:S01]  /*3e80*/  LDSM.16.M88.4 R56, [R225+0x8c00] ;  /* 0x008c0000e138783b */ /* 0x000e620000000200 */
[----:B-----5:R-:W-:-:S06]  /*3e90*/  FMUL.FTZ R0, R77, c[0x0][0x2ec] ;  /* 0x0000bb004d007a20 */ /* 0x020fcc0000410000 */
[----:B------:R-:W-:Y:S01]  /*3ea0*/  HMMA.16816.F32 R64, R16, R66, R80 ;  /* 0x000000421040723c */ /* 0x000fe20000001850 */
[----:B------:R5:W-:Y:S07]  /*3eb0*/  MUFU.TANH R106, R0 ;  /* 0x00000000006a7308 */ /* 0x000bee0000002400 */
[----:B------:R-:W-:Y:S08]  /*3ec0*/  HMMA.16816.F32 R36, R36, R46, R156 ;  /* 0x0000002e2424723c */ /* 0x000ff0000000189c */
[----:B------:R-:W-:Y:S01]  /*3ed0*/  HMMA.16816.F32 R68, R12, R54, R68 ;  /* 0x000000360c44723c */ /* 0x000fe20000001844 */
[----:B-----5:R-:W-:-:S04]  /*3ee0*/  FMUL.FTZ R0, R78, c[0x0][0x2ec] ;  /* 0x0000bb004e007a20 */ /* 0x020fc80000410000 */
[----:B------:R5:W-:Y:S03]  /*3ef0*/  MUFU.TANH R98, R0 ;  /* 0x0000000000627308 */ /* 0x000be60000002400 */
[----:B--2---:R-:W-:Y:S08]  /*3f00*/  HMMA.16816.F32 R60, R28, R48, R60 ;  /* 0x000000301c3c723c */ /* 0x004ff0000000183c */
[----:B------:R-:W-:Y:S01]  /*3f10*/  HMMA.16816.F32 R80, R8, R54, R64 ;  /* 0x000000360850723c */ /* 0x000fe20000001840 */
[----:B-----5:R-:W-:-:S07]  /*3f20*/  FMUL.FTZ R0, R79, c[0x0][0x2ec] ;  /* 0x0000bb004f007a20 */ /* 0x020fce0000410000 */
[----:B------:R-:W-:Y:S01]  /*3f30*/  HMMA.16816.F32 R76, R32, R44, R128 ;  /* 0x0000002c204c723c */ /* 0x000fe20000001880 */
[----:B------:R2:W-:Y:S07]  /*3f40*/  MUFU.TANH R99, R0 ;  /* 0x0000000000637308 */ /* 0x0005ee0000002400 */
[----:B------:R-:W-:Y:S08]  /*3f50*/  HMMA.16816.F32 R64, R40, R110, R176 ;  /* 0x0000006e2840723c */ /* 0x000ff000000018b0 */
[----:B-1----:R-:W-:Y:S01]  /*3f60*/  HMMA.16816.F32 R52, R20, R56, R60 ;  /* 0x000000381434723c */ /* 0x002fe2000000183c */
[----:B------:R-:W-:-:S02]  /*3f70*/  FMUL.FTZ R81, R81, c[0x0][0x2ec] ;  /* 0x0000bb0051517a20 */ /* 0x000fc40000410000 */
[----:B--2---:R-:W-:Y:S02]  /*3f80*/  FMUL.FTZ R0, R88, c[0x0][0x2ec] ;  /* 0x0000bb0058007a20 */ /* 0x004fe40000410000 */
[----:B------:R-:W-:Y:S02]  /*3f90*/  FMUL.FTZ R82, R82, c[0x0][0x2ec] ;  /* 0x0000bb0052527a20 */ /* 0x000fe40000410000 */
[----:B------:R1:W-:Y:S01]  /*3fa0*/  MUFU.TANH R93, R0 ;  /* 0x00000000005d7308 */ /* 0x0003e20000002400 */
[----:B------:R-:W-:Y:S01]  /*3fb0*/  HMMA.16816.F32 R60, R24, R48, R76 ;  /* 0x00000030183c723c */ /* 0x000fe2000000184c */
[----:B------:R-:W-:-:S06]  /*3fc0*/  FMUL.FTZ R83, R83, c[0x0][0x2ec] ;  /* 0x0000bb0053537a20 */ /* 0x000fcc0000410000 */
[----:B------:R-:W-:Y:S01]  /*3fd0*/  MUFU.TANH R81, R81 ;  /* 0x0000005100517308 */ /* 0x000fe20000002400 */
[----:B------:R-:W-:Y:S01]  /*3fe0*/  HMMA.16816.F32 R32, R32, R46, R64 ;  /* 0x0000002e2020723c */ /* 0x000fe20000001840 */
[----:B-1----:R-:W-:-:S07]  /*3ff0*/  FMUL.FTZ R0, R89, c[0x0][0x2ec] ;  /* 0x0000bb0059007a20 */ /* 0x002fce0000410000 */
[----:B------:R-:W-:Y:S01]  /*4000*/  HMMA.16816.F32 R28, R28, R50, R36 ;  /* 0x000000321c1c723c */ /* 0x000fe20000001824 */
[----:B------:R-:W-:Y:S01]  /*4010*/  FSEL R46, R5, -INF , !P1 ;  /* 0xff800000052e7808 */ /* 0x000fe20004800000 */
[-C--:B------:R-:W-:Y:S01]  /*4020*/  FFMA.FTZ R5, R220, -R100.reuse, R218 ;  /* 0x80000064dc057223 */ /* 0x080fe200000100da */
[----:B------:R1:W-:Y:S04]  /*4030*/  MUFU.TANH R96, R0 ;  /* 0x0000000000607308 */ /* 0x0003e80000002400 */
[----:B------:R-:W-:Y:S01]  /*4040*/  FSEL R38, R2, -INF , !P1 ;  /* 0xff80000002267808 */ /* 0x000fe20004800000 */
[----:B------:R-:W-:Y:S01]  /*4050*/  HMMA.16816.F32 R40, R16, R56, R60 ;  /* 0x000000381028723c */ /* 0x000fe2000000183c */
[-C--:B---3--:R-:W-:Y:S01]  /*4060*/  FFMA.FTZ R2, R212, -R100.reuse, R192 ;  /* 0x80000064d4027223 */ /* 0x088fe200000100c0 */
[----:B------:R-:W-:Y:S01]  /*4070*/  FSEL R44, R5, -INF , !P0 ;  /* 0xff800000052c7808 */ /* 0x000fe20004000000 */
[-C--:B------:R-:W-:Y:S01]  /*4080*/  FFMA.FTZ R5, R221, -R100.reuse, R190 ;  /* 0x80000064dd057223 */ /* 0x080fe200000100be */
[----:B------:R-:W-:Y:S04]  /*4090*/  MUFU.TANH R82, R82 ;  /* 0x0000005200527308 */ /* 0x000fe80000002400 */
[----:B------:R-:W-:Y:S01]  /*40a0*/  HMMA.16816.F32 R24, R24, R50, R32 ;  /* 0x000000321818723c */ /* 0x000fe20000001820 */
[----:B------:R-:W-:Y:S01]  /*40b0*/  FSEL R45, R5, -INF , !P5 ;  /* 0xff800000052d7808 */ /* 0x000fe20006800000 */
[----:B----4-:R-:W-:-:S02]  /*40c0*/  FFMA.FTZ R5, R222, -R100, R195 ;  /* 0x80000064de057223 */ /* 0x010fc400000100c3 */
[----:B-1----:R-:W-:Y:S01]  /*40d0*/  FMUL.FTZ R0, R90, c[0x0][0x2ec] ;  /* 0x0000bb005a007a20 */ /* 0x002fe20000410000 */
[----:B------:R-:W-:Y:S02]  /*40e0*/  MUFU.TANH R83, R83 ;  /* 0x0000005300537308 */ /* 0x000fe40000002400 */
[----:B------:R-:W-:Y:S01]  /*40f0*/  FSEL R34, R2, -INF , !P0 ;  /* 0xff80000002227808 */ /* 0x000fe20004000000 */
[----:B------:R-:W-:Y:S01]  /*4100*/  HMMA.16816.F32 R20, R20, R58, R28 ;  /* 0x0000003a1414723c */ /* 0x000fe2000000181c */
[-C--:B------:R-:W-:Y:S01]  /*4110*/  FFMA.FTZ R2, R215, -R100.reuse, R122 ;  /* 0x80000064d7027223 */ /* 0x080fe2000001007a */
[----:B------:R-:W-:Y:S01]  /*4120*/  FSEL R50, R3, -INF , !P1 ;  /* 0xff80000003327808 */ /* 0x000fe20004800000 */
[-C--:B------:R-:W-:Y:S02]  /*4130*/  FFMA.FTZ R3, R214, -R100.reuse, R213 ;  /* 0x80000064d6037223 */ /* 0x080fe400000100d5 */
[----:B------:R1:W-:Y:S01]  /*4140*/  MUFU.TANH R92, R0 ;  /* 0x00000000005c7308 */ /* 0x0003e20000002400 */
[----:B------:R-:W-:Y:S01]  /*4150*/  FSEL R33, R2, -INF , !P5 ;  /* 0xff80000002217808 */ /* 0x000fe20006800000 */
[-C--:B------:R-:W-:Y:S01]  /*4160*/  FFMA.FTZ R2, R211, -R100.reuse, R152 ;  /* 0x80000064d3027223 */ /* 0x080fe20000010098 */
[----:B------:R-:W-:Y:S01]  /*4170*/  FSEL R48, R3, -INF , !P0 ;  /* 0xff80000003307808 */ /* 0x000fe20004000000 */
[----:B------:R-:W-:-:S03]  /*4180*/  FFMA.FTZ R3, R217, -R100, R146 ;  /* 0x80000064d9037223 */ /* 0x000fc60000010092 */
[----:B------:R-:W-:Y:S01]  /*4190*/  FSEL R32, R2, -INF , !P6 ;  /* 0xff80000002207808 */ /* 0x000fe20007000000 */
[-C--:B------:R-:W-:Y:S01]  /*41a0*/  FFMA.FTZ R2, R203, -R100.reuse, R107 ;  /* 0x80000064cb027223 */ /* 0x080fe2000001006b */
[----:B------:R-:W-:Y:S01]  /*41b0*/  FSEL R47, R3, -INF , !P5 ;  /* 0xff800000032f7808 */ /* 0x000fe20006800000 */
[----:B------:R-:W-:Y:S01]  /*41c0*/  FFMA.FTZ R3, R216, -R100, R184 ;  /* 0x80000064d8037223 */ /* 0x000fe200000100b8 */
[----:B------:R-:W-:Y:S01]  /*41d0*/  HMMA.16816.F32 R24, R16, R58, R24 ;  /* 0x0000003a1018723c */ /* 0x000fe20000001818 */
[----:B-1----:R-:W-:-:S04]  /*41e0*/  FMUL.FTZ R0, R91, c[0x0][0x2ec] ;  /* 0x0000bb005b007a20 */ /* 0x002fc80000410000 */
[----:B------:R1:W-:Y:S02]  /*41f0*/  MUFU.TANH R91, R0 ;  /* 0x00000000005b7308 */ /* 0x0003e40000002400 */
[----:B-1----:R-:W-:-:S06]  /*4200*/  FMUL.FTZ R0, R72, c[0x0][0x2ec] ;  /* 0x0000bb0048007a20 */ /* 0x002fcc0000410000 */
[----:B------:R1:W-:Y:S02]  /*4210*/  MUFU.TANH R94, R0 ;  /* 0x00000000005e7308 */ /* 0x0003e40000002400 */
[----:B-1----:R-:W-:-:S06]  /*4220*/  FMUL.FTZ R0, R73, c[0x0][0x2ec] ;  /* 0x0000bb0049007a20 */ /* 0x002fcc0000410000 */
[----:B------:R1:W2:Y:S02]  /*4230*/  MUFU.TANH R97, R0 ;  /* 0x0000000000617308 */ /* 0x0002a40000002400 */
[----:B-1----:R-:W-:Y:S02]  /*4240*/  FMUL.FTZ R0, R74, c[0x0][0x2ec] ;  /* 0x0000bb004a007a20 */ /* 0x002fe40000410000 */
[----:B--2---:R-:W-:-:S04]  /*4250*/  FFMA.FTZ R30, R240, -R100, R97 ;  /* 0x80000064f01e7223 */ /* 0x004fc80000010061 */
[----:B------:R1:W-:Y:S02]  /*4260*/  MUFU.TANH R89, R0 ;  /* 0x0000000000597308 */ /* 0x0003e40000002400 */
[----:B-1----:R-:W-:Y:S02]  /*4270*/  FMUL.FTZ R0, R75, c[0x0][0x2ec] ;  /* 0x0000bb004b007a20 */ /* 0x002fe40000410000 */
[----:B------:R-:W1:Y:S01]  /*4280*/  LDSM.16.M88.4 R72, [R227+0x8c00] ;  /* 0x008c0000e348783b */ /* 0x000e620000000200 */
[----:B------:R-:W-:-:S04]  /*4290*/  DEPBAR.LE SB0, 0x0 ;  /* 0x000080000000791a */ /* 0x000fc80000000000 */
[----:B------:R2:W-:Y:S02]  /*42a0*/  MUFU.TANH R95, R0 ;  /* 0x00000000005f7308 */ /* 0x0005e40000002400 */
[----:B--2---:R-:W-:-:S06]  /*42b0*/  FMUL.FTZ R0, R84, c[0x0][0x2ec] ;  /* 0x0000bb0054007a20 */ /* 0x004fcc0000410000 */
[----:B------:R2:W-:Y:S01]  /*42c0*/  MUFU.TANH R88, R0 ;  /* 0x0000000000587308 */ /* 0x0005e20000002400 */
[----:B-1----:R-:W-:Y:S01]  /*42d0*/  HMMA.16816.F32 R52, R12, R72, R52 ;  /* 0x000000480c34723c */ /* 0x002fe20000001834 */
[----:B--2---:R-:W-:-:S06]  /*42e0*/  FMUL.FTZ R0, R85, c[0x0][0x2ec] ;  /* 0x0000bb0055007a20 */ /* 0x004fcc0000410000 */
[----:B------:R1:W2:Y:S01]  /*42f0*/  MUFU.TANH R90, R0 ;  /* 0x00000000005a7308 */ /* 0x0002a20000002400 */
[C---:B------:R-:W-:Y:S08]  /*4300*/  HMMA.16816.F32 R40, R8.reuse, R72, R40 ;  /* 0x000000480828723c */ /* 0x040ff00000001828 */
[----:B------:R-:W-:Y:S01]  /*4310*/  HMMA.16816.F32 R8, R8, R74, R24 ;  /* 0x0000004a0808723c */ /* 0x000fe20000001818 */
[----:B-1----:R-:W-:-:S02]  /*4320*/  FMUL.FTZ R0, R86, c[0x0][0x2ec] ;  /* 0x0000bb0056007a20 */ /* 0x002fc40000410000 */
[----:B--2---:R-:W-:-:S05]  /*4330*/  FFMA.FTZ R16, R183, -R100, R90 ;  /* 0x80000064b7107223 */ /* 0x004fca000001005a */
[----:B------:R-:W-:Y:S01]  /*4340*/  HMMA.16816.F32 R20, R12, R74, R20 ;  /* 0x0000004a0c14723c */ /* 0x000fe20000001814 */
[----:B------:R1:W-:Y:S01]  /*4350*/  MUFU.TANH R84, R0 ;  /* 0x0000000000547308 */ /* 0x0003e20000002400 */
[----:B------:R-:W-:Y:S02]  /*4360*/  FMUL.FTZ R6, R55, c[0x0][0x2ec] ;  /* 0x0000bb0037067a20 */ /* 0x000fe40000410000 */
[----:B------:R-:W-:Y:S02]  /*4370*/  FMUL.FTZ R52, R52, c[0x0][0x2ec] ;  /* 0x0000bb0034347a20 */ /* 0x000fe40000410000 */
[----:B------:R-:W-:Y:S02]  /*4380*/  FMUL.FTZ R53, R53, c[0x0][0x2ec] ;  /* 0x0000bb0035357a20 */ /* 0x000fe40000410000 */
[----:B------:R-:W-:Y:S01]  /*4390*/  FMUL.FTZ R54, R54, c[0x0][0x2ec] ;  /* 0x0000bb0036367a20 */ /* 0x000fe20000410000 */
[----:B------:R2:W3:Y:S01]  /*43a0*/  MUFU.TANH R57, R6 ;  /* 0x0000000600397308 */ /* 0x0004e20000002400 */
[----:B------:R-:W-:-:S06]  /*43b0*/  FFMA.FTZ R14, R171, -R100, R81 ;  /* 0x80000064ab0e7223 */ /* 0x000fcc0000010051 */
[----:B------:R-:W-:Y:S01]  /*43c0*/  FMUL.FTZ R9, R9, c[0x0][0x2ec] ;  /* 0x0000bb0009097a20 */ /* 0x000fe20000410000 */
[----:B------:R4:W5:Y:S01]  /*43d0*/  MUFU.TANH R61, R52 ;  /* 0x00000034003d7308 */ /* 0x0009620000002400 */
[----:B-1----:R-:W-:Y:S02]  /*43e0*/  FMUL.FTZ R0, R87, c[0x0][0x2ec] ;  /* 0x0000bb0057007a20 */ /* 0x002fe40000410000 */
[----:B------:R-:W-:Y:S02]  /*43f0*/  FMUL.FTZ R8, R8, c[0x0][0x2ec] ;  /* 0x0000bb0008087a20 */ /* 0x000fe40000410000 */
[----:B------:R-:W-:-:S03]  /*4400*/  FMUL.FTZ R11, R11, c[0x0][0x2ec] ;  /* 0x0000bb000b0b7a20 */ /* 0x000fc60000410000 */
[----:B------:R1:W-:Y:S01]  /*4410*/  MUFU.TANH R87, R0 ;  /* 0x0000000000577308 */ /* 0x0003e20000002400 */
[----:B--2---:R-:W-:Y:S02]  /*4420*/  FMUL.FTZ R6, R40, c[0x0][0x2ec] ;  /* 0x0000bb0028067a20 */ /* 0x004fe40000410000 */
[----:B---3--:R-:W-:-:S05]  /*4430*/  FFMA.FTZ R19, R166, -R100, R57 ;  /* 0x80000064a6137223 */ /* 0x008fca0000010039 */
[----:B------:R2:W3:Y:S01]  /*4440*/  MUFU.TANH R55, R6 ;  /* 0x0000000600377308 */ /* 0x0004e20000002400 */
[----:B----4-:R-:W-:Y:S01]  /*4450*/  FSEL R52, R2, -INF , !P4 ;  /* 0xff80000002347808 */ /* 0x010fe20006000000 */
[-C--:B------:R-:W-:Y:S02]  /*4460*/  FFMA.FTZ R2, R199, -R100.reuse, R112 ;  /* 0x80000064c7027223 */ /* 0x080fe40000010070 */
[----:B-----5:R-:W-:-:S03]  /*4470*/  FFMA.FTZ R27, R237, -R100, R61 ;  /* 0x80000064ed1b7223 */ /* 0x020fc6000001003d */
[----:B------:R-:W-:Y:S01]  /*4480*/  FSEL R51, R2, -INF , !P3 ;  /* 0xff80000002337808 */ /* 0x000fe20005800000 */
[----:B-1----:R-:W-:Y:S01]  /*4490*/  FMUL.FTZ R0, R68, c[0x0][0x2ec] ;  /* 0x0000bb0044007a20 */ /* 0x002fe20000410000 */
[----:B------:R-:W1:Y:S01]  /*44a0*/  MUFU.TANH R56, R53 ;  /* 0x0000003500387308 */ /* 0x000e620000002400 */
[----:B------:R-:W-:-:S05]  /*44b0*/  FFMA.FTZ R2, R196, -R100, R93 ;  /* 0x80000064c4027223 */ /* 0x000fca000001005d */
[----:B------:R-:W-:Y:S01]  /*44c0*/  FSEL R49, R2, -INF , !P2 ;  /* 0xff80000002317808 */ /* 0x000fe20005000000 */
[----:B--2---:R-:W-:Y:S01]  /*44d0*/  FMUL.FTZ R6, R41, c[0x0][0x2ec] ;  /* 0x0000bb0029067a20 */ /* 0x004fe20000410000 */
[----:B------:R2:W4:Y:S01]  /*44e0*/  MUFU.TANH R86, R0 ;  /* 0x0000000000567308 */ /* 0x0005220000002400 */
[-C--:B------:R-:W-:Y:S01]  /*44f0*/  FFMA.FTZ R2, R191, -R100.reuse, R96 ;  /* 0x80000064bf027223 */ /* 0x080fe20000010060 */
[----:B------:R-:W-:Y:S01]  /*4500*/  FSEL R41, R5, -INF , !P6 ;  /* 0xff80000005297808 */ /* 0x000fe20007000000 */
[-C--:B------:R-:W-:Y:S02]  /*4510*/  FFMA.FTZ R5, R223, -R100.reuse, R121 ;  /* 0x80000064df057223 */ /* 0x080fe40000010079 */
[----:B---3--:R-:W-:-:S03]  /*4520*/  FFMA.FTZ R13, R168, -R100, R55 ;  /* 0x80000064a80d7223 */ /* 0x008fc60000010037 */
[----:B------:R3:W-:Y:S01]  /*4530*/  MUFU.TANH R53, R6 ;  /* 0x0000000600357308 */ /* 0x0007e20000002400 */
[----:B------:R-:W-:Y:S01]  /*4540*/  FSEL R138, R5, -INF , !P4 ;  /* 0xff800000058a7808 */ /* 0x000fe20006000000 */
[-C--:B------:R-:W-:Y:S02]  /*4550*/  FFMA.FTZ R5, R224, -R100.reuse, R123 ;  /* 0x80000064e0057223 */ /* 0x080fe4000001007b */
[----:B-1----:R-:W-:-:S03]  /*4560*/  FFMA.FTZ R26, R236, -R100, R56 ;  /* 0x80000064ec1a7223 */ /* 0x002fc60000010038 */
[----:B------:R-:W-:Y:S01]  /*4570*/  FSEL R144, R5, -INF , !P3 ;  /* 0xff80000005907808 */ /* 0x000fe20005800000 */
[----:B--2---:R-:W-:Y:S01]  /*4580*/  FMUL.FTZ R0, R69, c[0x0][0x2ec] ;  /* 0x0000bb0045007a20 */ /* 0x004fe20000410000 */
[----:B------:R-:W-:Y:S01]  /*4590*/  MUFU.TANH R60, R54 ;  /* 0x00000036003c7308 */ /* 0x000fe20000002400 */
[-C--:B------:R-:W-:Y:S02]  /*45a0*/  FFMA.FTZ R5, R226, -R100.reuse, R105 ;  /* 0x80000064e2057223 */ /* 0x080fe40000010069 */
[----:B----4-:R-:W-:-:S03]  /*45b0*/  FFMA.FTZ R29, R239, -R100, R86 ;  /* 0x80000064ef1d7223 */ /* 0x010fc60000010056 */
[----:B------:R-:W-:Y:S01]  /*45c0*/  FSEL R137, R5, -INF , !P2 ;  /* 0xff80000005897808 */ /* 0x000fe20005000000 */
[----:B---3--:R-:W-:Y:S01]  /*45d0*/  FMUL.FTZ R6, R42, c[0x0][0x2ec] ;  /* 0x0000bb002a067a20 */ /* 0x008fe20000410000 */
[----:B------:R1:W2:Y:S01]  /*45e0*/  MUFU.TANH R85, R0 ;  /* 0x0000000000557308 */ /* 0x0002a20000002400 */
[----:B------:R-:W-:Y:S01]  /*45f0*/  FSEL R42, R3, -INF , !P6 ;  /* 0xff800000032a7808 */ /* 0x000fe20007000000 */
[-C--:B------:R-:W-:Y:S02]  /*4600*/  FFMA.FTZ R3, R209, -R100.reuse, R113 ;  /* 0x80000064d1037223 */ /* 0x080fe40000010071 */
[----:B------:R-:W-:-:S03]  /*4610*/  FFMA.FTZ R5, R232, -R100, R106 ;  /* 0x80000064e8057223 */ /* 0x000fc6000001006a */
[----:B------:R-:W-:Y:S01]  /*4620*/  FSEL R146, R3, -INF , !P4 ;  /* 0xff80000003927808 */ /* 0x000fe20006000000 */
[----:B------:R-:W-:Y:S01]  /*4630*/  FFMA.FTZ R3, R201, -R100, R114 ;  /* 0x80000064c9037223 */ /* 0x000fe20000010072 */
[----:B------:R3:W-:Y:S01]  /*4640*/  MUFU.TANH R12, R6 ;  /* 0x00000006000c7308 */ /* 0x0007e20000002400 */
[----:B-1----:R-:W-:-:S07]  /*4650*/  FMUL.FTZ R0, R70, c[0x0][0x2ec] ;  /* 0x0000bb0046007a20 */ /* 0x002fce0000410000 */
[----:B------:R1:W-:Y:S01]  /*4660*/  MUFU.TANH R31, R8 ;  /* 0x00000008001f7308 */ /* 0x0003e20000002400 */
[----:B--2---:R-:W-:-:S07]  /*4670*/  FFMA.FTZ R28, R238, -R100, R85 ;  /* 0x80000064ee1c7223 */ /* 0x004fce0000010055 */
[----:B------:R2:W-:Y:S01]  /*4680*/  MUFU.TANH R70, R0 ;  /* 0x0000000000467308 */ /* 0x0005e20000002400 */
[----:B---3--:R-:W-:-:S07]  /*4690*/  FMUL.FTZ R6, R43, c[0x0][0x2ec] ;  /* 0x0000bb002b067a20 */ /* 0x008fce0000410000 */
[----:B------:R3:W-:Y:S01]  /*46a0*/  MUFU.TANH R40, R6 ;  /* 0x0000000600287308 */ /* 0x0007e20000002400 */
[----:B-1----:R-:W-:Y:S02]  /*46b0*/  FFMA.FTZ R8, R174, -R100, R82 ;  /* 0x80000064ae087223 */ /* 0x002fe40000010052 */
[----:B--2---:R-:W-:-:S05]  /*46c0*/  FMUL.FTZ R0, R71, c[0x0][0x2ec] ;  /* 0x0000bb0047007a20 */ /* 0x004fca0000410000 */
[----:B------:R1:W-:Y:S01]  /*46d0*/  MUFU.TANH R69, R0 ;  /* 0x0000000000457308 */ /* 0x0003e20000002400 */
[----:B---3--:R-:W-:Y:S02]  /*46e0*/  FMUL.FTZ R6, R20, c[0x0][0x2ec] ;  /* 0x0000bb0014067a20 */ /* 0x008fe40000410000 */
[----:B------:R-:W-:Y:S02]  /*46f0*/  FFMA.FTZ R20, R169, -R100, R60 ;  /* 0x80000064a9147223 */ /* 0x000fe4000001003c */
[----:B-1----:R-:W-:-:S04]  /*4700*/  FMUL.FTZ R0, R80, c[0x0][0x2ec] ;  /* 0x0000bb0050007a20 */ /* 0x002fc80000410000 */
[----:B------:R1:W2:Y:S02]  /*4710*/  MUFU.TANH R68, R0 ;  /* 0x0000000000447308 */ /* 0x0002a40000002400 */
[----:B-1----:R-:W-:Y:S01]  /*4720*/  SHF.R.S32.HI R0, RZ, 0x1f, R103 ;  /* 0x0000001fff007819 */ /* 0x002fe20000011467 */
[----:B--2---:R-:W-:-:S03]  /*4730*/  FFMA.FTZ R15, R175, -R100, R68 ;  /* 0x80000064af0f7223 */ /* 0x004fc60000010044 */
[----:B------:R-:W-:-:S04]  /*4740*/  LEA.HI R0, R0, R103, RZ, 0x2 ;  /* 0x0000006700007211 */ /* 0x000fc800078f10ff */
[----:B------:R-:W-:-:S05]  /*4750*/  LOP3.LUT R0, R0, 0xfffffffc, RZ, 0xc0, !PT ;  /* 0xfffffffc00007812 */ /* 0x000fca00078ec0ff */
[----:B------:R-:W-:-:S05]  /*4760*/  IMAD.IADD R0, R103, 0x1, -R0 ;  /* 0x0000000167007824 */ /* 0x000fca00078e0a00 */
[----:B------:R1:W-:Y:S02]  /*4770*/  STL [R1+0x6c], R0 ;  /* 0x00006c0001007387 */ /* 0x0003e40000100800 */
[----:B-1----:R-:W-:-:S05]  /*4780*/  FFMA.FTZ R0, R202, -R100, R173 ;  /* 0x80000064ca007223 */ /* 0x002fca00000100ad */
[----:B------:R-:W-:Y:S01]  /*4790*/  FSEL R39, R0, -INF , !P1 ;  /* 0xff80000000277808 */ /* 0x000fe20004800000 */
[----:B------:R-:W-:Y:S01]  /*47a0*/  FFMA.FTZ R0, R208, -R100, R187 ;  /* 0x80000064d0007223 */ /* 0x000fe200000100bb */
[----:B------:R-:W-:Y:S01]  /*47b0*/  BAR.SYNC.DEFER_BLOCKING 0x0 ;  /* 0x0000000000007b1d */ /* 0x000fe20000010000 */
[----:B------:R-:W-:-:S03]  /*47c0*/  ISETP.GE.AND P1, PT, R134, R101, PT ;  /* 0x000000658600720c */ /* 0x000fc60003f26270 */
[----:B------:R-:W-:Y:S01]  /*47d0*/  FSEL R37, R0, -INF , !P0 ;  /* 0xff80000000257808 */ /* 0x000fe20004000000 */
[-C--:B------:R-:W-:Y:S01]  /*47e0*/  FFMA.FTZ R0, R206, -R100.reuse, R115 ;  /* 0x80000064ce007223 */ /* 0x080fe20000010073 */
[----:B------:R-:W-:Y:S01]  /*47f0*/  FSEL R43, R2, -INF , !P1 ;  /* 0xff800000022b7808 */ /* 0x000fe20004800000 */
[-C--:B------:R-:W-:Y:S01]  /*4800*/  FFMA.FTZ R2, R180, -R100.reuse, R84 ;  /* 0x80000064b4027223 */ /* 0x080fe20000010054 */
[-C--:B------:R-:W-:Y:S02]  /*4810*/  ISETP.GE.AND P0, PT, R141, R101.reuse, PT ;  /* 0x000000658d00720c */ /* 0x080fe40003f06270 */
[----:B------:R-:W-:Y:S01]  /*4820*/  FSEL R36, R0, -INF , !P5 ;  /* 0xff80000000247808 */ /* 0x000fe20006800000 */
[-C--:B------:R-:W-:Y:S01]  /*4830*/  FFMA.FTZ R0, R204, -R100.reuse, R120 ;  /* 0x80000064cc007223 */ /* 0x080fe20000010078 */
[----:B------:R-:W-:Y:S01]  /*4840*/  FSEL R176, R2, -INF , !P0 ;  /* 0xff80000002b07808 */ /* 0x000fe20004000000 */
[----:B------:R-:W-:Y:S01]  /*4850*/  FMUL.FTZ R2, R10, c[0x0][0x2ec] ;  /* 0x0000bb000a027a20 */ /* 0x000fe20000410000 */
[-C--:B------:R-:W-:Y:S01]  /*4860*/  ISETP.GE.AND P5, PT, R143, R101.reuse, PT ;  /* 0x000000658f00720c */ /* 0x080fe20003fa6270 */
[----:B------:R1:W2:Y:S01]  /*4870*/  MUFU.TANH R10, R9 ;  /* 0x00000009000a7308 */ /* 0x0002a20000002400 */
[----:B------:R-:W-:Y:S01]  /*4880*/  FSEL R35, R0, -INF , !P6 ;  /* 0xff80000000237808 */ /* 0x000fe20007000000 */
[----:B------:R-:W-:Y:S01]  /*4890*/  FFMA.FTZ R0, R200, -R100, R7 ;  /* 0x80000064c8007223 */ /* 0x000fe20000010007 */
[----:B------:R-:W-:-:S02]  /*48a0*/  ISETP.GE.AND P6, PT, R145, R101, PT ;  /* 0x000000659100720c */ /* 0x000fc40003fc6270 */
[----:B------:R-:W-:Y:S01]  /*48b0*/  FSEL R145, R3, -INF , !P3 ;  /* 0xff80000003917808 */ /* 0x000fe20005800000 */
[-C--:B------:R-:W-:Y:S01]  /*48c0*/  FFMA.FTZ R3, R198, -R100.reuse, R98 ;  /* 0x80000064c6037223 */ /* 0x080fe20000010062 */
[----:B------:R-:W-:Y:S01]  /*48d0*/  FSEL R54, R0, -INF , !P4 ;  /* 0xff80000000367808 */ /* 0x000fe20006000000 */
[-C--:B------:R-:W-:Y:S01]  /*48e0*/  FFMA.FTZ R0, R197, -R100.reuse, R104 ;  /* 0x80000064c5007223 */ /* 0x080fe20000010068 */
[----:B------:R3:W4:Y:S01]  /*48f0*/  MUFU.TANH R7, R6 ;  /* 0x0000000600077308 */ /* 0x0007220000002400 */
[----:B------:R-:W-:Y:S02]  /*4900*/  FSEL R177, R30, -INF , !P5 ;  /* 0xff8000001eb17808 */ /* 0x000fe40006800000 */
[----:B------:R-:W-:Y:S01]  /*4910*/  FSEL R152, R3, -INF , !P2 ;  /* 0xff80000003987808 */ /* 0x000fe20005000000 */
[-C--:B------:R-:W-:Y:S01]  /*4920*/  FFMA.FTZ R3, R194, -R100.reuse, R99 ;  /* 0x80000064c2037223 */ /* 0x080fe20000010063 */
[----:B------:R-:W-:Y:S01]  /*4930*/  FSEL R107, R0, -INF , !P3 ;  /* 0xff800000006b7808 */ /* 0x000fe20005800000 */
[-C--:B------:R-:W-:Y:S01]  /*4940*/  FFMA.FTZ R0, R193, -R100.reuse, R92 ;  /* 0x80000064c1007223 */ /* 0x080fe2000001005c */
[----:B------:R-:W-:Y:S01]  /*4950*/  FSEL R136, R5, -INF , !P1 ;  /* 0xff80000005887808 */ /* 0x000fe20004800000 */
[-C--:B-1----:R-:W-:Y:S01]  /*4960*/  FFMA.FTZ R9, R182, -R100.reuse, R87 ;  /* 0x80000064b6097223 */ /* 0x082fe20000010057 */
[----:B------:R-:W-:Y:S01]  /*4970*/  FSEL R139, R3, -INF , !P1 ;  /* 0xff800000038b7808 */ /* 0x000fe20004800000 */
[-C--:B------:R-:W-:Y:S01]  /*4980*/  FFMA.FTZ R3, R185, -R100.reuse, R88 ;  /* 0x80000064b9037223 */ /* 0x080fe20000010058 */
[----:B------:R-:W-:Y:S01]  /*4990*/  FSEL R102, R0, -INF , !P2 ;  /* 0xff80000000667808 */ /* 0x000fe20005000000 */
[----:B------:R-:W-:Y:S01]  /*49a0*/  FMUL.FTZ R0, R22, c[0x0][0x2ec] ;  /* 0x0000bb0016007a20 */ /* 0x000fe20000410000 */
[-C--:B------:R-:W-:Y:S01]  /*49b0*/  ISETP.GE.AND P4, PT, R147, R101.reuse, PT ;  /* 0x000000659300720c */ /* 0x080fe20003f86270 */
[-C--:B------:R-:W-:Y:S01]  /*49c0*/  FFMA.FTZ R22, R181, -R100.reuse, R70 ;  /* 0x80000064b5167223 */ /* 0x080fe20000010046 */
[----:B------:R-:W-:Y:S01]  /*49d0*/  FSEL R173, R3, -INF , !P0 ;  /* 0xff80000003ad7808 */ /* 0x000fe20004000000 */
[----:B---3--:R-:W-:Y:S01]  /*49e0*/  FMUL.FTZ R6, R21, c[0x0][0x2ec] ;  /* 0x0000bb0015067a20 */ /* 0x008fe20000410000 */
[----:B------:R-:W1:Y:S01]  /*49f0*/  MUFU.TANH R3, R2 ;  /* 0x0000000200037308 */ /* 0x000e620000002400 */
[-C--:B------:R-:W-:Y:S01]  /*4a00*/  FFMA.FTZ R21, R172, -R100.reuse, R69 ;  /* 0x80000064ac157223 */ /* 0x080fe20000010045 */
[----:B------:R-:W-:Y:S01]  /*4a10*/  FSEL R172, R9, -INF , !P5 ;  /* 0xff80000009ac7808 */ /* 0x000fe20006800000 */
[-C--:B--2---:R-:W-:Y:S01]  /*4a20*/  FFMA.FTZ R10, R155, -R100.reuse, R10 ;  /* 0x800000649b0a7223 */ /* 0x084fe2000001000a */
[----:B------:R-:W-:Y:S01]  /*4a30*/  FSEL R155, R16, -INF , !P5 ;  /* 0xff800000109b7808 */ /* 0x000fe20006800000 */
[-C--:B------:R-:W-:Y:S01]  /*4a40*/  FFMA.FTZ R5, R189, -R100.reuse, R89 ;  /* 0x80000064bd057223 */ /* 0x080fe20000010059 */
[-C--:B------:R-:W-:Y:S01]  /*4a50*/  ISETP.GE.AND P3, PT, R148, R101.reuse, PT ;  /* 0x000000659400720c */ /* 0x080fe20003f66270 */
[-C--:B----4-:R-:W-:Y:S01]  /*4a60*/  FFMA.FTZ R25, R235, -R100.reuse, R7 ;  /* 0x80000064eb197223 */ /* 0x090fe20000010007 */
[----:B------:R2:W3:Y:S01]  /*4a70*/  MUFU.TANH R24, R6 ;  /* 0x0000000600187308 */ /* 0x0004e20000002400 */
[----:B------:R-:W-:Y:S01]  /*4a80*/  FFMA.FTZ R7, R170, -R100, R83 ;  /* 0x80000064aa077223 */ /* 0x000fe20000010053 */
[----:B------:R-:W-:-:S02]  /*4a90*/  ISETP.GE.AND P2, PT, R149, R101, PT ;  /* 0x000000659500720c */ /* 0x000fc40003f46270 */
[----:B------:R-:W-:Y:S02]  /*4aa0*/  FSEL R178, R29, -INF , !P6 ;  /* 0xff8000001db27808 */ /* 0x000fe40007000000 */
[----:B------:R-:W-:Y:S02]  /*4ab0*/  FSEL R182, R22, -INF , !P6 ;  /* 0xff80000016b67808 */ /* 0x000fe40007000000 */
[----:B------:R4:W5:Y:S01]  /*4ac0*/  MUFU.TANH R18, R0 ;  /* 0x0000000000127308 */ /* 0x0009620000002400 */
[-C--:B-1----:R-:W-:Y:S01]  /*4ad0*/  FFMA.FTZ R3, R109, -R100.reuse, R3 ;  /* 0x800000646d037223 */ /* 0x082fe20000010003 */
[----:B------:R-:W-:Y:S02]  /*4ae0*/  FSEL R174, R8, -INF , !P6 ;  /* 0xff80000008ae7808 */ /* 0x000fe40007000000 */
[----:B------:R-:W-:Y:S02]  /*4af0*/  FSEL R179, R28, -INF , !P4 ;  /* 0xff8000001cb37808 */ /* 0x000fe40006000000 */
[----:B------:R-:W-:Y:S01]  /*4b00*/  FSEL R183, R21, -INF , !P4 ;  /* 0xff80000015b77808 */ /* 0x000fe20006000000 */
[----:B--2---:R-:W-:Y:S01]  /*4b10*/  FMUL.FTZ R6, R23, c[0x0][0x2ec] ;  /* 0x0000bb0017067a20 */ /* 0x004fe20000410000 */
[----:B------:R1:W2:Y:S01]  /*4b20*/  MUFU.TANH R2, R11 ;  /* 0x0000000b00027308 */ /* 0x0002a20000002400 */
[-C--:B------:R-:W-:Y:S01]  /*4b30*/  FFMA.FTZ R23, R186, -R100.reuse, R95 ;  /* 0x80000064ba177223 */ /* 0x080fe2000001005f */
[----:B------:R-:W-:Y:S01]  /*4b40*/  FSEL R175, R7, -INF , !P4 ;  /* 0xff80000007af7808 */ /* 0x000fe20006000000 */
[----:B---3--:R-:W-:Y:S01]  /*4b50*/  FFMA.FTZ R24, R234, -R100, R24 ;  /* 0x80000064ea187223 */ /* 0x008fe20000010018 */
[----:B------:R-:W-:-:S02]  /*4b60*/  FSEL R198, R27, -INF , !P3 ;  /* 0xff8000001bc67808 */ /* 0x000fc40005800000 */
[----:B------:R-:W-:Y:S01]  /*4b70*/  FSEL R181, R23, -INF , !P5 ;  /* 0xff80000017b57808 */ /* 0x000fe20006800000 */
[-C--:B----4-:R-:W-:Y:S01]  /*4b80*/  FFMA.FTZ R0, R188, -R100.reuse, R91 ;  /* 0x80000064bc007223 */ /* 0x090fe2000001005b */
[----:B------:R3:W4:Y:S01]  /*4b90*/  MUFU.TANH R17, R6 ;  /* 0x0000000600117308 */ /* 0x0007220000002400 */
[----:B------:R-:W-:Y:S01]  /*4ba0*/  ISETP.GE.AND P5, PT, R101, 0x41, PT ;  /* 0x000000416500780c */ /* 0x000fe20003fa6270 */
[-C--:B-----5:R-:W-:Y:S01]  /*4bb0*/  FFMA.FTZ R18, R165, -R100.reuse, R18 ;  /* 0x80000064a5127223 */ /* 0x0a0fe20000010012 */
[----:B------:R-:W-:Y:S01]  /*4bc0*/  FSEL R188, R5, -INF , !P0 ;  /* 0xff80000005bc7808 */ /* 0x000fe20004000000 */
[----:B------:R-:W-:Y:S01]  /*4bd0*/  FFMA.FTZ R5, R153, -R100, R40 ;  /* 0x8000006499057223 */ /* 0x000fe20000010028 */
[----:B------:R-:W-:Y:S02]  /*4be0*/  FSEL R106, R0, -INF , !P1 ;  /* 0xff800000006a7808 */ /* 0x000fe40004800000 */
[----:B------:R-:W-:Y:S01]  /*4bf0*/  LEA R0, R163, R154, 0x5 ;  /* 0x0000009aa3007211 */ /* 0x000fe200078e28ff */
[-C--:B-1----:R-:W-:Y:S01]  /*4c00*/  FFMA.FTZ R11, R160, -R100.reuse, R31 ;  /* 0x80000064a00b7223 */ /* 0x082fe2000001001f */
[----:B------:R-:W-:Y:S01]  /*4c10*/  ISETP.GE.AND P1, PT, R150, R101, PT ;  /* 0x000000659600720c */ /* 0x000fe20003f26270 */
[----:B--2---:R-:W-:Y:S01]  /*4c20*/  FFMA.FTZ R2, R108, -R100, R2 ;  /* 0x800000646c027223 */ /* 0x004fe20000010002 */
[----:B------:R-:W-:Y:S01]  /*4c30*/  FSEL R153, R15, -INF , !P6 ;  /* 0xff8000000f997808 */ /* 0x000fe20007000000 */
[----:B------:R-:W-:Y:S01]  /*4c40*/  IMAD.IADD R0, R161, 0x1, R0 ;  /* 0x00000001a1007824 */ /* 0x000fe200078e0200 */
[----:B------:R-:W-:-:S02]  /*4c50*/  FSEL R154, R14, -INF , !P4 ;  /* 0xff8000000e9a7808 */ /* 0x000fc40006000000 */
[----:B------:R-:W-:Y:S01]  /*4c60*/  FSEL R201, R20, -INF , !P3 ;  /* 0xff80000014c97808 */ /* 0x000fe20005800000 */
[-C--:B---3--:R-:W-:Y:S01]  /*4c70*/  FFMA.FTZ R6, R233, -R100.reuse, R94 ;  /* 0x80000064e9067223 */ /* 0x088fe2000001005e */
[----:B------:R-:W-:Y:S01]  /*4c80*/  FSEL R189, R13, -INF , !P3 ;  /* 0xff8000000dbd7808 */ /* 0x000fe20005800000 */
[-C--:B----4-:R-:W-:Y:S01]  /*4c90*/  FFMA.FTZ R17, R164, -R100.reuse, R17 ;  /* 0x80000064a4117223 */ /* 0x090fe20000010011 */
[----:B------:R-:W-:Y:S02]  /*4ca0*/  FSEL R197, R26, -INF , !P2 ;  /* 0xff8000001ac57808 */ /* 0x000fe40005000000 */
[----:B------:R-:W-:Y:S01]  /*4cb0*/  FSEL R180, R6, -INF , !P0 ;  /* 0xff80000006b47808 */ /* 0x000fe20004000000 */
[-C--:B------:R-:W-:Y:S01]  /*4cc0*/  FFMA.FTZ R6, R167, -R100.reuse, R12 ;  /* 0x80000064a7067223 */ /* 0x080fe2000001000c */
[----:B------:R-:W-:Y:S01]  /*4cd0*/  ISETP.GE.AND P0, PT, R151, R101, PT ;  /* 0x000000659700720c */ /* 0x000fe20003f06270 */
[----:B------:R-:W-:Y:S01]  /*4ce0*/  FFMA.FTZ R12, R162, -R100, R53 ;  /* 0x80000064a20c7223 */ /* 0x000fe20000010035 */
        /* <DEDUP_REMOVED lines=11> */
[----:B------:R-:W-:Y:S01]  /*4da0*/  FSEL R196, R2, -INF , !P0 ;  /* 0xff80000002c47808 */ /* 0x000fe20004000000 */
        /* <DEDUP_REMOVED lines=58> */
.L_x_629:
[----:B------:R-:W-:Y:S05]  /*5150*/  BSYNC B0 ;  /* 0x0000000000007941 */ /* 0x000fea0003800000 */
.L_x_628:
[----:B------:R-:W0:Y:S02]  /*5160*/  LDGDEPBAR ;  /* 0x00000000000079af */ /* 0x000e240000000000 */
.L_x_627:
        /* <DEDUP_REMOVED lines=98> */
[--C-:B------:R-:W-:Y:S02]  /*5790*/  FFMA.FTZ R4, R35, c[0x0][0x23c], -R2.reuse ;  /* 0x00008f0023047a23 */ /* 0x100fe40000010802 */
[----:B------:R-:W-:Y:S05]  /*57a0*/  LDSM.16.MT88.4 R32, [R224+0xb000] ;  /* 0x00b00000e020783b */ /* 0x000fea0000004200 */
[----:B------:R2:W-:Y:S01]  /*57b0*/  MUFU.EX2 R161, R6 ;  /* 0x0000000600a17308 */ /* 0x0005e20000000800 */
[----:B-1----:R-:W-:-:S07]  /*57c0*/  FFMA.FTZ R0, R36, c[0x0][0x23c], -R2 ;  /* 0x00008f0024007a23 */ /* 0x002fce0000010802 */
[----:B------:R-:W-:Y:S01]  /*57d0*/  MUFU.EX2 R252, R4 ;  /* 0x0000000400fc7308 */ /* 0x000fe20000000800 */
[----:B------:R-:W-:Y:S04]  /*57e0*/  LDSM.16.MT88.4 R36, [R226+0xb000] ;  /* 0x00b00000e224783b */ /* 0x000fe80000004200 */
[----:B--2---:R-:W1:Y:S03]  /*57f0*/  SHFL.BFLY PT, R6, R5, 0x1, 0x1f ;  /* 0x0c201f0005067f89 */ /* 0x004e6600000e0000 */
        /* <DEDUP_REMOVED lines=60> */
[----:B---3--:R-:W-:-:S02]  /*5bc0*/  FFMA.FTZ R4, R43, c[0x0][0x23c], -R12 ;  /* 0x00008f002b047a23 */ /* 0x008fc4000001080c */
[----:B------:R-:W-:Y:S02]  /*5bd0*/  LDSM.16.MT88.4 R40, [R226+0xb400] ;  /* 0x00b40000e228783b */ /* 0x000fe40000004200 */
[----:B------:R3:W4:Y:S03]  /*5be0*/  MUFU.EX2 R243, R4 ;  /* 0x0000000400f37308 */ /* 0x0007260000000800 */
[C---:B------:R-:W-:Y:S01]  /*5bf0*/  HMMA.16816.F32 R148, R8.reuse, R34, RZ ;  /* 0x000000220894723c */ /* 0x040fe200000018ff */
[----:B------:R-:W-:Y:S07]  /*5c00*/  LDSM.16.MT88.4 R32, [R224+0xb400] ;  /* 0x00b40000e020783b */ /* 0x000fee0000004200 */
[----:B------:R-:W-:Y:S01]  /*5c10*/  HMMA.16816.F32 R44, R8, R36, RZ ;  /* 0x00000024082c723c */ /* 0x000fe200000018ff */
[----:B---3--:R-:W-:-:S07]  /*5c20*/  FFMA.FTZ R4, R54, c[0x0][0x23c], -R2 ;  /* 0x00008f0036047a23 */ /* 0x008fce0000010802 */
[C---:B------:R-:W-:Y:S01]  /*5c30*/  HMMA.16816.F32 R156, R8.reuse, R38, RZ ;  /* 0x00000026089c723c */ /* 0x040fe200000018ff */
[----:B----4-:R-:W-:Y:S01]  /*5c40*/  F2FP.PACK_AB R6, R243, R244 ;  /* 0x000000f4f306723e */ /* 0x010fe200000000ff */
[----:B------:R-:W-:Y:S01]  /*5c50*/  LDSM.16.MT88.4 R36, [R226+0xb800] ;  /* 0x00b80000e224783b */ /* 0x000fe20000004200 */
[----:B------:R3:W-:Y:S05]  /*5c60*/  MUFU.EX2 R234, R4 ;  /* 0x0000000400ea7308 */ /* 0x0007ea0000000800 */
[----:B------:R-:W-:Y:S01]  /*5c70*/  HMMA.16816.F32 R52, R8, R28, RZ ;  /* 0x0000001c0834723c */ /* 0x000fe200000018ff */
[----:B------:R-:W4:Y:S06]  /*5c80*/  LDSM.16.MT88.4 R28, [R226+0xa400] ;  /* 0x00a40000e21c783b */ /* 0x000f2c0000004200 */
[----:B------:R-:W-:Y:S01]  /*5c90*/  FFMA.FTZ R8, R137, c[0x0][0x23c], -R0 ;  /* 0x00008f0089087a23 */ /* 0x000fe20000010800 */
[----:B------:R-:W-:-:S02]  /*5ca0*/  MOV R9, R147 ;  /* 0x0000009300097202 */ /* 0x000fc40000000f00 */
[----:B------:R-:W-:Y:S01]  /*5cb0*/  MOV R11, R161 ;  /* 0x000000a1000b7202 */ /* 0x000fe20000000f00 */
[----:B------:R5:W-:Y:S01]  /*5cc0*/  MUFU.EX2 R223, R8 ;  /* 0x0000000800df7308 */ /* 0x000be20000000800 */
[----:B---3--:R-:W-:Y:S01]  /*5cd0*/  FFMA.FTZ R4, R107, c[0x0][0x23c], -R2 ;  /* 0x00008f006b047a23 */ /* 0x008fe20000010802 */
[----:B------:R-:W-:-:S06]  /*5ce0*/  MOV R10, R160 ;  /* 0x000000a0000a7202 */ /* 0x000fcc0000000f00 */
        /* <DEDUP_REMOVED lines=8> */
[----:B-1----:R-:W-:-:S07]  /*5d70*/  FFMA.FTZ R4, R106, c[0x0][0x23c], -R2 ;  /* 0x00008f006a047a23 */ /* 0x002fce0000010802 */
[----:B------:R1:W5:Y:S01]  /*5d80*/  MUFU.EX2 R235, R4 ;  /* 0x0000000400eb7308 */ /* 0x0003620000000800 */
[----:B---3--:R-:W-:-:S07]  /*5d90*/  FFMA.FTZ R8, R145, c[0x0][0x23c], -R13 ;  /* 0x00008f0091087a23 */ /* 0x008fce000001080d */
[----:B------:R3:W-:Y:S01]  /*5da0*/  MUFU.EX2 R221, R8 ;  /* 0x0000000800dd7308 */ /* 0x0007e20000000800 */
[----:B-1----:R-:W-:Y:S01]  /*5db0*/  FFMA.FTZ R4, R138, c[0x0][0x23c], -R0 ;  /* 0x00008f008a047a23 */ /* 0x002fe20000010800 */
[----:B-----5:R-:W-:-:S06]  /*5dc0*/  F2FP.PACK_AB R7, R235, R236 ;  /* 0x000000eceb07723e */ /* 0x020fcc00000000ff */
[----:B------:R1:W-:Y:S01]  /*5dd0*/  MUFU.EX2 R233, R4 ;  /* 0x0000000400e97308 */ /* 0x0003e20000000800 */
[----:B---3--:R-:W-:-:S07]  /*5de0*/  FFMA.FTZ R8, R152, c[0x0][0x23c], -R13 ;  /* 0x00008f0098087a23 */ /* 0x008fce000001080d */
[----:B------:R3:W-:Y:S01]  /*5df0*/  MUFU.EX2 R219, R8 ;  /* 0x0000000800db7308 */ /* 0x0007e20000000800 */
[----:B-1----:R-:W-:-:S07]  /*5e00*/  FFMA.FTZ R4, R144, c[0x0][0x23c], -R0 ;  /* 0x00008f0090047a23 */ /* 0x002fce0000010800 */
[----:B------:R1:W5:Y:S01]  /*5e10*/  MUFU.EX2 R232, R4 ;  /* 0x0000000400e87308 */ /* 0x0003620000000800 */
[----:B---3--:R-:W-:-:S07]  /*5e20*/  FFMA.FTZ R8, R139, c[0x0][0x23c], -R13 ;  /* 0x00008f008b087a23 */ /* 0x008fce000001080d */
[----:B------:R3:W3:Y:S01]  /*5e30*/  MUFU.EX2 R218, R8 ;  /* 0x0000000800da7308 */ /* 0x0006e20000000800 */
[----:B-1----:R-:W-:-:S07]  /*5e40*/  F2FP.PACK_AB R4, R245, R240 ;  /* 0x000000f0f504723e */ /* 0x002fce00000000ff */
[----:B--2---:R-:W-:Y:S01]  /*5e50*/  HMMA.16816.F32 R168, R4, R24, R120 ;  /* 0x0000001804a8723c */ /* 0x004fe20000001878 */
[----:B---3--:R-:W-:-:S07]  /*5e60*/  FFMA.FTZ R8, R173, c[0x0][0x23c], -R12 ;  /* 0x00008f00ad087a23 */ /* 0x008fce000001080c */
[C---:B------:R-:W-:Y:S01]  /*5e70*/  HMMA.16816.F32 R164, R4.reuse, R20, R116 ;  /* 0x0000001404a4723c */ /* 0x040fe20000001874 */
[----:B------:R1:W-:Y:S07]  /*5e80*/  MUFU.EX2 R217, R8 ;  /* 0x0000000800d97308 */ /* 0x0003ee0000000800 */
[C---:B----4-:R-:W-:Y:S08]  /*5e90*/  HMMA.16816.F32 R144, R4.reuse, R28, R108 ;  /* 0x0000001c0490723c */ /* 0x050ff0000000186c */
        /* <DEDUP_REMOVED lines=17> */
[----:B-----5:R-:W-:Y:S02]  /*5fb0*/  F2FP.PACK_AB R4, R232, R233 ;  /* 0x000000e9e804723e */ /* 0x020fe400000000ff */
        /* <DEDUP_REMOVED lines=12> */
[----:B-1----:R-:W-:-:S02]  /*6080*/  FFMA.FTZ R8, R175, c[0x0][0x23c], -R2 ;  /* 0x00008f00af087a23 */ /* 0x002fc40000010802 */
[----:B------:R-:W-:Y:S05]  /*6090*/  LDSM.16.MT88.4 R172, [R226+0xac00] ;  /* 0x00ac0000e2ac783b */ /* 0x000fea0000004200 */
[C---:B------:R-:W-:Y:S01]  /*60a0*/  HMMA.16816.F32 R184, R4.reuse, R40, R44 ;  /* 0x0000002804b8723c */ /* 0x040fe2000000182c */
[----:B------:R1:W4:Y:S07]  /*60b0*/  MUFU.EX2 R211, R8 ;  /* 0x0000000800d37308 */ /* 0x00032e0000000800 */
[C---:B------:R-:W-:Y:S01]  /*60c0*/  HMMA.16816.F32 R60, R4.reuse, R26, R132 ;  /* 0x0000001a043c723c */ /* 0x040fe20000001884 */
[----:B------:R-:W5:Y:S07]  /*60d0*/  LDSM.16.MT88.4 R24, [R224+0x9800] ;  /* 0x00980000e018783b */ /* 0x000f6e0000004200 */
[C---:B------:R-:W-:Y:S01]  /*60e0*/  HMMA.16816.F32 R48, R4.reuse, R18, R124 ;  /* 0x000000120430723c */ /* 0x040fe2000000187c */
[--C-:B-1----:R-:W-:Y:S01]  /*60f0*/  FFMA.FTZ R8, R180, c[0x0][0x23c], -R0.reuse ;  /* 0x00008f00b4087a23 */ /* 0x102fe20000010800 */
[----:B------:R-:W1:Y:S03]  /*6100*/  LDSM.16.MT88.4 R16, [R226+0x9800] ;  /* 0x00980000e210783b */ /* 0x000e660000004200 */
[----:B------:R2:W-:Y:S01]  /*6110*/  MUFU.EX2 R209, R8 ;  /* 0x0000000800d17308 */ /* 0x0005e20000000800 */
[----:B------:R-:W-:Y:S02]  /*6120*/  LDSM.16.MT88.4 R124, [R224+0x9c00] ;  /* 0x009c0000e07c783b */ /* 0x000fe40000004200 */
[C---:B------:R-:W-:Y:S02]  /*6130*/  HMMA.16816.F32 R52, R4.reuse, R22, R128 ;  /* 0x000000160434723c */ /* 0x040fe40000001880 */
[----:B------:R-:W1:Y:S06]  /*6140*/  LDSM.16.MT88.4 R20, [R224+0xa800] ;  /* 0x00a80000e014783b */ /* 0x000e6c0000004200 */
[----:B------:R-:W-:Y:S01]  /*6150*/  HMMA.16816.F32 R44, R4, R30, R140 ;  /* 0x0000001e042c723c */ /* 0x000fe2000000188c */
[----:B------:R-:W1:Y:S01]  /*6160*/  LDSM.16.MT88.4 R28, [R226+0xa800] ;  /* 0x00a80000e21c783b */ /* 0x000e620000004200 */
[----:B--2---:R-:W-:-:S03]  /*6170*/  FFMA.FTZ R8, R177, c[0x0][0x23c], -R0 ;  /* 0x00008f00b1087a23 */ /* 0x004fc60000010800 */
[----:B------:R-:W-:Y:S03]  /*6180*/  LDSM.16.MT88.4 R140, [R226+0x9c00] ;  /* 0x009c0000e28c783b */ /* 0x000fe60000004200 */
        /* <DEDUP_REMOVED lines=23> */
[----:B------:R1:W2:Y:S07]  /*6300*/  MUFU.EX2 R107, R8 ;  /* 0x00000008006b7308 */ /* 0x0002ae0000000800 */
[C---:B------:R-:W-:Y:S08]  /*6310*/  HMMA.16816.F32 R96, R4.reuse, R22, R96 ;  /* 0x000000160460723c */ /* 0x040ff00000001860 */
[----:B------:R-:W-:Y:S01]  /*6320*/  HMMA.16816.F32 R168, R4, R30, R92 ;  /* 0x0000001e04a8723c */ /* 0x000fe2000000185c */
[----:B-1----:R-:W-:-:S04]  /*6330*/  FFMA.FTZ R8, R182, c[0x0][0x23c], -R13 ;  /* 0x00008f00b6087a23 */ /* 0x002fc8000001080d */
[----:B------:R1:W-:Y:S03]  /*6340*/  MUFU.EX2 R106, R8 ;  /* 0x00000008006a7308 */ /* 0x0003e60000000800 */
[----:B------:R-:W-:Y:S01]  /*6350*/  HMMA.16816.F32 R88, R4, R34, R88 ;  /* 0x000000220458723c */ /* 0x000fe20000001858 */
[----:B-1----:R-:W-:-:S07]  /*6360*/  FFMA.FTZ R8, R183, c[0x0][0x23c], -R13 ;  /* 0x00008f00b7087a23 */ /* 0x002fce000001080d */
[C---:B------:R-:W-:Y:S01]  /*6370*/  HMMA.16816.F32 R180, R4.reuse, R36, R108 ;  /* 0x0000002404b4723c */ /* 0x040fe2000000186c */
[----:B------:R1:W3:Y:S07]  /*6380*/  MUFU.EX2 R102, R8 ;  /* 0x0000000800667308 */ /* 0x0002ee0000000800 */
[----:B------:R-:W-:Y:S07]  /*6390*/  HMMA.16816.F32 R108, R4, R38, R84 ;  /* 0x00000026046c723c */ /* 0x000fee0000001854 */
[----:B------:R-:W-:-:S02]  /*63a0*/  F2FP.PACK_AB R4, R208, R209 ;  /* 0x000000d1d004723e */ /* 0x000fc400000000ff */
[----:B--2---:R-:W-:Y:S01]  /*63b0*/  F2FP.PACK_AB R5, R107, R188 ;  /* 0x000000bc6b05723e */ /* 0x004fe200000000ff */
[----:B-1----:R-:W-:Y:S01]  /*63c0*/  FFMA.FTZ R8, R189, c[0x0][0x23c], -R12 ;  /* 0x00008f00bd087a23 */ /* 0x002fe2000001080c */
[----:B------:R-:W-:Y:S02]  /*63d0*/  F2FP.PACK_AB R6, R206, R207 ;  /* 0x000000cfce06723e */ /* 0x000fe400000000ff */
[----:B---3--:R-:W-:Y:S02]  /*63e0*/  F2FP.PACK_AB R7, R102, R106 ;  /* 0x0000006a6607723e */ /* 0x008fe400000000ff */
[----:B------:R-:W-:-:S05]  /*63f0*/  MOV R189, R10 ;  /* 0x0000000a00bd7202 */ /* 0x000fca0000000f00 */
[C---:B------:R-:W-:Y:S01]  /*6400*/  HMMA.16816.F32 R60, R4.reuse, R26, R60 ;  /* 0x0000001a043c723c */ /* 0x040fe2000000183c */
[----:B------:R1:W-:Y:S06]  /*6410*/  MUFU.EX2 R26, R8 ;  /* 0x00000008001a7308 */ /* 0x0003ec0000000800 */
[----:B------:R-:W-:Y:S01]  /*6420*/  MOV R27, R9 ;  /* 0x00000009001b7202 */ /* 0x000fe20000000f00 */
[----:B------:R-:W-:Y:S01]  /*6430*/  HMMA.16816.F32 R116, R4, R24, R80 ;  /* 0x000000180474723c */ /* 0x000fe20000001850 */
[----:B------:R-:W2:Y:S01]  /*6440*/  LDSM.16.MT88.4 R80, [R224+0xbc00] ;  /* 0x00bc0000e050783b */ /* 0x000ea20000004200 */
[----:B------:R-:W-:-:S05]  /*6450*/  MOV R9, R11 ;  /* 0x0000000b00097202 */ /* 0x000fca0000000f00 */
[----:B------:R-:W-:Y:S01]  /*6460*/  FADD.FTZ R9, R9, R251 ;  /* 0x000000fb09097221 */ /* 0x000fe20000010000 */
[C---:B------:R-:W-:Y:S01]  /*6470*/  HMMA.16816.F32 R48, R4.reuse, R22, R48 ;  /* 0x000000160430723c */ /* 0x040fe20000001830 */
[--C-:B-1----:R-:W-:Y:S01]  /*6480*/  FFMA.FTZ R8, R190, c[0x0][0x23c], -R12.reuse ;  /* 0x00008f00be087a23 */ /* 0x102fe2000001080c */
[----:B------:R-:W-:Y:S01]  /*6490*/  MOV R190, R15 ;  /* 0x0000000f00be7202 */ /* 0x000fe20000000f00 */
[----:B------:R-:W-:Y:S02]  /*64a0*/  FADD.FTZ R9, R250, R9 ;  /* 0x00000009fa097221 */ /* 0x000fe40000010000 */
[----:B------:R1:W3:Y:S03]  /*64b0*/  MUFU.EX2 R25, R8 ;  /* 0x0000000800197308 */ /* 0x0002e60000000800 */
[C---:B------:R-:W-:Y:S08]  /*64c0*/  HMMA.16816.F32 R144, R4.reuse, R20, R72 ;  /* 0x000000140490723c */ /* 0x040ff00000001848 */
[----:B------:R-:W-:Y:S01]  /*64d0*/  HMMA.16816.F32 R52, R4, R18, R52 ;  /* 0x000000120434723c */ /* 0x000fe20000001834 */
[----:B-1----:R-:W-:Y:S01]  /*64e0*/  FFMA.FTZ R8, R191, c[0x0][0x23c], -R12 ;  /* 0x00008f00bf087a23 */ /* 0x002fe2000001080c */
[----:B------:R-:W-:-:S06]  /*64f0*/  MOV R191, R14 ;  /* 0x0000000e00bf7202 */ /* 0x000fcc0000000f00 */
[----:B------:R-:W-:Y:S01]  /*6500*/  HMMA.16816.F32 R128, R4, R16, R76 ;  /* 0x000000100480723c */ /* 0x000fe2000000184c */
[----:B------:R1:W-:Y:S01]  /*6510*/  MUFU.EX2 R24, R8 ;  /* 0x0000000800187308 */ /* 0x0003e20000000800 */
[----:B---3--:R-:W-:-:S06]  /*6520*/  F2FP.PACK_AB R92, R25, R26 ;  /* 0x0000001a195c723e */ /* 0x008fcc00000000ff */
        /* <DEDUP_REMOVED lines=127> */
[----:B------:R-:W2:Y:S01]  /*6d20*/  LDL.LU R189, [R1] ;  /* 0x0000000001bd7983 */ /* 0x000ea20000300800 */
[----:B------:R-:W-:Y:S01]  /*6d30*/  LEA.HI.SX32 R231, R231, 0xfffffffe, 0x1a ;  /* 0xfffffffee7e77811 */ /* 0x000fe200078fd2ff */
[----:B------:R-:W-:-:S02]  /*6d40*/  IMAD.MOV.U32 R106, RZ, RZ, R104 ;  /* 0x000000ffff6a7224 */ /* 0x000fc400078e0068 */
[----:B------:R-:W3:Y:S01]  /*6d50*/  S2R R27, SR_TID.X ;  /* 0x00000000001b7919 */ /* 0x000ee20000002100 */
[----:B------:R-:W-:Y:S02]  /*6d60*/  IMAD.MOV.U32 R108, RZ, RZ, R3 ;  /* 0x000000ffff6c7224 */ /* 0x000fe400078e0003 */
[----:B------:R-:W-:Y:S01]  /*6d70*/  IMAD.MOV.U32 R107, RZ, RZ, R103 ;  /* 0x000000ffff6b7224 */ /* 0x000fe200078e0067 */
[----:B---3--:R-:W-:-:S05]  /*6d80*/  LOP3.LUT R27, R27, 0x3, RZ, 0xc0, !PT ;  /* 0x000000031b1b7812 */ /* 0x008fca00078ec0ff */
[----:B-12---:R-:W-:-:S05]  /*6d90*/  IMAD R0, R27, -0x2, R189 ;  /* 0xfffffffe1b007824 */ /* 0x006fca00078e02bd */
[----:B------:R-:W-:Y:S01]  /*6da0*/  IADD3 R0, R101, R0, -R205 ;  /* 0x0000000065007210 */ /* 0x000fe20007ffe8cd */
[----:B------:R-:W-:-:S04]  /*6db0*/  IMAD.MOV.U32 R101, RZ, RZ, R105 ;  /* 0x000000ffff657224 */ /* 0x000fc800078e0069 */
[----:B------:R1:W-:Y:S04]  /*6dc0*/  STL [R1+0x4], R0 ;  /* 0x0000040001007387 */ /* 0x0003e80000100800 */
[----:B------:R-:W2:Y:S04]  /*6dd0*/  LDL R189, [R1+0x50] ;  /* 0x0000500001bd7983 */ /* 0x000ea80000100800 */
[----:B------:R-:W3:Y:S04]  /*6de0*/  LDL R27, [R1+0x54] ;  /* 0x00005400011b7983 */ /* 0x000ee80000100800 */
[----:B------:R-:W4:Y:S01]  /*6df0*/  LDL.64 R190, [R1+0x18] ;  /* 0x0000180001be7983 */ /* 0x000f220000100a00 */
[----:B--2---:R-:W-:-:S02]  /*6e00*/  ISETP.GE.AND P3, PT, R189, c[0x0][0x220], PT ;  /* 0x00008800bd007a0c */ /* 0x004fc40003f66270 */
[----:B---3--:R-:W-:Y:S02]  /*6e10*/  ISETP.GE.AND P2, PT, R27, c[0x0][0x220], PT ;  /* 0x000088001b007a0c */ /* 0x008fe40003f46270 */
[----:B----4-:R-:W-:Y:S01]  /*6e20*/  ISETP.GE.AND P4, PT, R190, c[0x0][0x220], PT ;  /* 0x00008800be007a0c */ /* 0x010fe20003f86270 */
[----:B-1----:R-:W-:Y:S05]  /*6e30*/  BRA `(.L_x_631) ;  /* 0x000003a000007947 */ /* 0x002fea0003800000 */
.L_x_633:
        /* <DEDUP_REMOVED lines=58> */
.L_x_631:
[----:B------:R-:W2:Y:S01]  /*71e0*/  LDL.64 R8, [R1+0x28] ;  /* 0x0000280001087983 */ /* 0x000ea20000100a00 */
[----:B------:R-:W-:Y:S04]  /*71f0*/  DEPBAR.LE SB0, 0x0 ;  /* 0x000080000000791a */ /* 0x000fe80000000000 */
[----:B------:R-:W-:Y:S01]  /*7200*/  SHF.R.S32.HI R0, RZ, 0x1f, R231 ;  /* 0x0000001fff007819 */ /* 0x000fe200000114e7 */
        /* <DEDUP_REMOVED lines=191> */
[----:B------:R-:W-:Y:S02]  /*7e00*/  FMUL.FTZ R17, R17, c[0x0][0x2ec] ;  /* 0x0000bb0011117a20 */ /* 0x000fe40000410000 */
[----:B------:R-:W-:Y:S01]  /*7e10*/  FMUL.FTZ R18, R18, c[0x0][0x2ec] ;  /* 0x0000bb0012127a20 */ /* 0x000fe20000410000 */
[----:B------:R4:W1:Y:S01]  /*7e20*/  MUFU.TANH R215, R7 ;  /* 0x0000000700d77308 */ /* 0x0008620000002400 */
[----:B------:R-:W-:Y:S09]  /*7e30*/  FMUL.FTZ R19, R19, c[0x0][0x2ec] ;  /* 0x0000bb0013137a20 */ /* 0x000ff20000410000 */
[----:B------:R-:W1:Y:S10]  /*7e40*/  MUFU.TANH R233, R8 ;  /* 0x0000000800e97308 */ /* 0x000e740000002400 */
[----:B------:R-:W1:Y:S01]  /*7e50*/  MUFU.TANH R232, R9 ;  /* 0x0000000900e87308 */ /* 0x000e620000002400 */
[----:B----4-:R-:W4:Y:S09]  /*7e60*/  LDSM.16.M88.4 R4, [R227+0x8400] ;  /* 0x00840000e304783b */ /* 0x010f320000000200 */
[----:B------:R-:W1:Y:S10]  /*7e70*/  MUFU.TANH R220, R10 ;  /* 0x0000000a00dc7308 */ /* 0x000e740000002400 */
[----:B------:R5:W1:Y:S10]  /*7e80*/  MUFU.TANH R221, R11 ;  /* 0x0000000b00dd7308 */ /* 0x000a740000002400 */
[----:B------:R1:W1:Y:S10]  /*7e90*/  MUFU.TANH R223, R12 ;  /* 0x0000000c00df7308 */ /* 0x0002740000002400 */
[----:B------:R1:W1:Y:S01]  /*7ea0*/  MUFU.TANH R222, R13 ;  /* 0x0000000d00de7308 */ /* 0x0002620000002400 */
[----:B-----5:R-:W5:Y:S01]  /*7eb0*/  LDSM.16.M88.4 R8, [R227+0x8800] ;  /* 0x00880000e308783b */ /* 0x020f620000000200 */
[-C--:B----4-:R-:W-:Y:S08]  /*7ec0*/  HMMA.16816.F32 R20, R180, R4.reuse, R20 ;  /* 0x00000004b414723c */ /* 0x090ff00000001814 */
[----:B------:R4:W1:Y:S01]  /*7ed0*/  MUFU.TANH R214, R14 ;  /* 0x0000000e00d67308 */ /* 0x0008620000002400 */
[C---:B------:R-:W-:Y:S09]  /*7ee0*/  HMMA.16816.F32 R24, R176.reuse, R4, R24 ;  /* 0x00000004b018723c */ /* 0x040ff20000001818 */
        /* <DEDUP_REMOVED lines=8> */
[----:B------:R4:W1:Y:S01]  /*7f70*/  MUFU.TANH R205, R17 ;  /* 0x0000001100cd7308 */ /* 0x0008620000002400 */
[----:B------:R-:W-:Y:S01]  /*7f80*/  BAR.SYNC.DEFER_BLOCKING 0x0 ;  /* 0x0000000000007b1d */ /* 0x000fe20000010000 */
[----:B------:R-:W-:Y:S01]  /*7f90*/  FMUL.FTZ R22, R22, c[0x0][0x2ec] ;  /* 0x0000bb0016167a20 */ /* 0x000fe20000410000 */
[-C--:B-----5:R-:W-:Y:S05]  /*7fa0*/  HMMA.16816.F32 R36, R180, R8.reuse, R36 ;  /* 0x00000008b424723c */ /* 0x0a0fea0000001824 */
[----:B------:R-:W-:Y:S02]  /*7fb0*/  FMUL.FTZ R23, R23, c[0x0][0x2ec] ;  /* 0x0000bb0017177a20 */ /* 0x000fe40000410000 */
[----:B------:R4:W1:Y:S01]  /*7fc0*/  MUFU.TANH R200, R18 ;  /* 0x0000001200c87308 */ /* 0x0008620000002400 */
[----:B------:R-:W-:Y:S01]  /*7fd0*/  FMUL.FTZ R24, R24, c[0x0][0x2ec] ;  /* 0x0000bb0018187a20 */ /* 0x000fe20000410000 */
[C---:B------:R-:W-:Y:S04]  /*7fe0*/  HMMA.16816.F32 R40, R176.reuse, R8, R40 ;  /* 0x00000008b028723c */ /* 0x040fe80000001828 */
[----:B------:R-:W-:Y:S02]  /*7ff0*/  FMUL.FTZ R25, R25, c[0x0][0x2ec] ;  /* 0x0000bb0019197a20 */ /* 0x000fe40000410000 */
[----:B------:R-:W-:Y:S02]  /*8000*/  FMUL.FTZ R26, R26, c[0x0][0x2ec] ;  /* 0x0000bb001a1a7a20 */ /* 0x000fe40000410000 */
[----:B------:R4:W2:Y:S01]  /*8010*/  MUFU.TANH R202, R19 ;  /* 0x0000001300ca7308 */ /* 0x0008a20000002400 */
        /* <DEDUP_REMOVED lines=76> */
[----:B------:R-:W1:Y:S10]  /*84e0*/  MUFU.TANH R49, R49 ;  /* 0x0000003100317308 */ /* 0x000e740000002400 */
[----:B------:R4:W1:Y:S10]  /*84f0*/  MUFU.TANH R48, R50 ;  /* 0x0000003200307308 */ /* 0x0008740000002400 */
[----:B------:R-:W1:Y:S10]  /*8500*/  MUFU.TANH R51, R51 ;  /* 0x0000003300337308 */ /* 0x000e740000002400 */
[----:B------:R-:W1:Y:S10]  /*8510*/  MUFU.TANH R52, R52 ;  /* 0x0000003400347308 */ /* 0x000e740000002400 */
[----:B------:R-:W1:Y:S10]  /*8520*/  MUFU.TANH R53, R53 ;  /* 0x0000003500357308 */ /* 0x000e740000002400 */
[----:B------:R-:W1:Y:S10]  /*8530*/  MUFU.TANH R54, R54 ;  /* 0x0000003600367308 */ /* 0x000e740000002400 */
[----:B------:R-:W1:Y:S10]  /*8540*/  MUFU.TANH R55, R55 ;  /* 0x0000003700377308 */ /* 0x000e740000002400 */
[----:B------:R4:W1:Y:S10]  /*8550*/  MUFU.TANH R103, R56 ;  /* 0x0000003800677308 */ /* 0x0008740000002400 */
[----:B------:R-:W1:Y:S10]  /*8560*/  MUFU.TANH R57, R57 ;  /* 0x0000003900397308 */ /* 0x000e740000002400 */
        /* <DEDUP_REMOVED lines=9> */
[----:B------:R-:W1:Y:S02]  /*8600*/  MUFU.TANH R67, R67 ;  /* 0x0000004300437308 */ /* 0x000e640000002400 */
[----:B-1234-:R-:W-:-:S05]  /*8610*/  @P5 BRA `(.L_x_633) ;  /* 0xffffe82000005947 */ /* 0x01efca000383ffff */
.L_x_632:
[----:B------:R-:W2:Y:S01]  /*8620*/  LDL R4, [R1+0x4] ;  /* 0x0000040001047983 */ /* 0x000ea20000100800 */
[----:B------:R-:W-:Y:S05]  /*8630*/  MOV R0, 0xffffffc0 ;  /* 0xffffffc000007802 */ /* 0x000fea0000000f00 */
[C---:B------:R-:W-:Y:S02]  /*8640*/  IMAD R0, R231.reuse, R0, 0x40 ;  /* 0x00000040e7007424 */ /* 0x040fe400078e0200 */
[----:B--2---:R-:W-:Y:S03]  /*8650*/  IMAD R2, R231, -0x40, R4 ;  /* 0xffffffc0e7027824 */ /* 0x004fe600078e0204 */
[----:B------:R-:W-:Y:S02]  /*8660*/  IADD3 R0, R4, R0, RZ ;  /* 0x0000000004007210 */ /* 0x000fe40007ffe0ff */
[C---:B-1----:R-:W-:Y:S02]  /*8670*/  IADD3 R12, R2.reuse, -0x1, RZ ;  /* 0xffffffff020c7810 */ /* 0x042fe40007ffe0ff */
        /* <DEDUP_REMOVED lines=10> */
[----:B------:R-:W1:Y:S01]  /*8720*/  I2F R34, R12 ;  /* 0x0000000c00227306 */ /* 0x000e620000201400 */
[----:B------:R-:W-:Y:S02]  /*8730*/  @!P1 IADD3 R11, -R2, 0x8, RZ ;  /* 0x00000008020b9810 */ /* 0x000fe40007ffe1ff */
[----:B------:R-:W-:Y:S02]  /*8740*/  ISETP.GE.AND P1, PT, R8, RZ, PT ;  /* 0x000000ff0800720c */ /* 0x000fe40003f26270 */
[----:B------:R-:W-:Y:S02]  /*8750*/  ISETP.GE.AND P6, PT, R10, RZ, PT ;  /* 0x000000ff0a00720c */ /* 0x000fe40003fc6270 */
[C---:B------:R-:W-:Y:S02]  /*8760*/  IADD3 R13, R2.reuse, 0x47, RZ ;  /* 0x00000047020d7810 */ /* 0x040fe40007ffe0ff */
[C---:B------:R-:W-:Y:S01]  /*8770*/  IADD3 R7, R2.reuse, -0x18, RZ ;  /* 0xffffffe802077810 */ /* 0x040fe20007ffe0ff */
[----:B------:R-:W2:Y:S01]  /*8780*/  I2F R33, R11 ;  /* 0x0000000b00217306 */ /* 0x000ea20000201400 */
[----:B------:R-:W-:Y:S02]  /*8790*/  @!P0 IADD3 R9, -R2, 0x10, RZ ;  /* 0x0000001002098810 */ /* 0x000fe40007ffe1ff */
[----:B------:R-:W-:Y:S02]  /*87a0*/  ISETP.GE.AND P0, PT, R6, RZ, PT ;  /* 0x000000ff0600720c */ /* 0x000fe40003f06270 */
[C---:B------:R-:W-:Y:S02]  /*87b0*/  IADD3 R17, R2.reuse, -0x21, RZ ;  /* 0xffffffdf02117810 */ /* 0x040fe40007ffe0ff */
[----:B------:R-:W-:Y:S02]  /*87c0*/  @!P1 IADD3 R8, -R2, 0x11, RZ ;  /* 0x0000001102089810 */ /* 0x000fe40007ffe1ff */
[----:B------:R-:W-:Y:S01]  /*87d0*/  ISETP.GE.AND P1, PT, R14, RZ, PT ;  /* 0x000000ff0e00720c */ /* 0x000fe20003f26270 */
[----:B------:R-:W3:Y:S01]  /*87e0*/  I2F R31, R9 ;  /* 0x00000009001f7306 */ /* 0x000ee20000201400 */
[----:B------:R-:W-:Y:S02]  /*87f0*/  @!P6 IADD3 R10, -R2, 0x9, RZ ;  /* 0x00000009020ae810 */ /* 0x000fe40007ffe1ff */
[----:B------:R-:W-:Y:S01]  /*8800*/  ISETP.GE.AND P6, PT, R7, RZ, PT ;  /* 0x000000ff0700720c */ /* 0x000fe20003fc6270 */
[-C--:B-1----:R-:W-:Y:S01]  /*8810*/  FFMA.FTZ R43, R34, -R100.reuse, R202 ;  /* 0x80000064222b7223 */ /* 0x082fe200000100ca */
[C---:B------:R-:W-:Y:S02]  /*8820*/  IADD3 R19, R2.reuse, -0x38, RZ ;  /* 0xffffffc802137810 */ /* 0x040fe40007ffe0ff */
[C---:B------:R-:W-:Y:S02]  /*8830*/  @!P0 IADD3 R6, -R2.reuse, 0x19, RZ ;  /* 0x0000001902068810 */ /* 0x040fe40007ffe1ff */
[----:B------:R-:W-:Y:S01]  /*8840*/  ISETP.GE.AND P0, PT, R13, RZ, PT ;  /* 0x000000ff0d00720c */ /* 0x000fe20003f06270 */
[----:B------:R-:W1:Y:S01]  /*8850*/  I2F R32, R10 ;  /* 0x0000000a00207306 */ /* 0x000e620000201400 */
[----:B------:R-:W-:Y:S02]  /*8860*/  IADD3 R15, R2, -0x20, RZ ;  /* 0xffffffe0020f7810 */ /* 0x000fe40007ffe0ff */
[----:B------:R-:W-:Y:S01]  /*8870*/  @!P1 IADD3 R14, -R0, -0x8, RZ ;  /* 0xfffffff8000e9810 */ /* 0x000fe20007ffe1ff */
[-C--:B--2---:R-:W-:Y:S01]  /*8880*/  FFMA.FTZ R56, R33, -R100.reuse, R196 ;  /* 0x8000006421387223 */ /* 0x084fe200000100c4 */
[----:B------:R-:W-:Y:S02]  /*8890*/  ISETP.GE.AND P1, PT, R17, RZ, PT ;  /* 0x000000ff1100720c */ /* 0x000fe40003f26270 */
[C---:B------:R-:W-:Y:S02]  /*88a0*/  IADD3 R18, R2.reuse, 0x3f, RZ ;  /* 0x0000003f02127810 */ /* 0x040fe40007ffe0ff */
[----:B------:R-:W-:Y:S01]  /*88b0*/  @!P6 IADD3 R7, -R2, 0x18, RZ ;  /* 0x000000180207e810 */ /* 0x000fe20007ffe1ff */
[----:B------:R-:W2:Y:S01]  /*88c0*/  I2F R30, R8 ;  /* 0x00000008001e7306 */ /* 0x000ea20000201400 */
[----:B------:R-:W-:Y:S02]  /*88d0*/  ISETP.GE.AND P6, PT, R15, RZ, PT ;  /* 0x000000ff0f00720c */ /* 0x000fe40003fc6270 */
[----:B------:R-:W-:Y:S01]  /*88e0*/  @!P0 IADD3 R13, -R0, -0x7, RZ ;  /* 0xfffffff9000d8810 */ /* 0x000fe20007ffe1ff */
[-C--:B---3--:R-:W-:Y:S01]  /*88f0*/  FFMA.FTZ R45, R31, -R100.reuse, R199 ;  /* 0x800000641f2d7223 */ /* 0x088fe200000100c7 */
[----:B------:R-:W-:Y:S01]  /*8900*/  ISETP.GE.AND P0, PT, R19, RZ, PT ;  /* 0x000000ff1300720c */ /* 0x000fe20003f06270 */
[-C--:B------:R-:W-:Y:S01]  /*8910*/  FFMA.FTZ R60, R31, -R100.reuse, R185 ;  /* 0x800000641f3c7223 */ /* 0x080fe200000100b9 */
[C---:B------:R-:W-:Y:S02]  /*8920*/  IADD3 R22, R2.reuse, -0x39, RZ ;  /* 0xffffffc702167810 */ /* 0x040fe40007ffe0ff */
[----:B------:R-:W-:Y:S01]  /*8930*/  @!P1 IADD3 R17, -R2, 0x21, RZ ;  /* 0x0000002102119810 */ /* 0x000fe20007ffe1ff */
[----:B------:R-:W3:Y:S01]  /*8940*/  I2F R39, R13 ;  /* 0x0000000d00277306 */ /* 0x000ee20000201400 */
[----:B------:R-:W-:Y:S02]  /*8950*/  ISETP.GE.AND P1, PT, R18, RZ, PT ;  /* 0x000000ff1200720c */ /* 0x000fe40003f26270 */
[----:B------:R-:W-:Y:S01]  /*8960*/  IADD3 R16, R2, -0x28, RZ ;  /* 0xffffffd802107810 */ /* 0x000fe20007ffe0ff */
[-C--:B-1----:R-:W-:Y:S01]  /*8970*/  FFMA.FTZ R59, R32, -R100.reuse, R195 ;  /* 0x80000064203b7223 */ /* 0x082fe200000100c3 */
[C---:B------:R-:W-:Y:S02]  /*8980*/  IADD3 R21, R2.reuse, 0x38, RZ ;  /* 0x0000003802157810 */ /* 0x040fe40007ffe0ff */
[C---:B------:R-:W-:Y:S02]  /*8990*/  @!P6 IADD3 R15, -R2.reuse, 0x20, RZ ;  /* 0x00000020020fe810 */ /* 0x040fe40007ffe1ff */
[----:B------:R-:W-:Y:S01]  /*89a0*/  @!P0 IADD3 R19, -R2, 0x38, RZ ;  /* 0x0000003802138810 */ /* 0x000fe20007ffe1ff */
[----:B------:R-:W1:Y:S01]  /*89b0*/  I2F R40, R14 ;  /* 0x0000000e00287306 */ /* 0x000e620000201400 */
[----:B------:R-:W-:Y:S02]  /*89c0*/  ISETP.GE.AND P0, PT, R22, RZ, PT ;  /* 0x000000ff1600720c */ /* 0x000fe40003f06270 */
[----:B------:R-:W-:Y:S01]  /*89d0*/  ISETP.GE.AND P6, PT, R16, RZ, PT ;  /* 0x000000ff1000720c */ /* 0x000fe20003fc6270 */
[-C--:B--2---:R-:W-:Y:S01]  /*89e0*/  FFMA.FTZ R178, R30, -R100.reuse, R186 ;  /* 0x800000641eb27223 */ /* 0x084fe200000100ba */
[----:B------:R-:W-:Y:S01]  /*89f0*/  @!P1 IADD3 R18, -R0, 0x1, RZ ;  /* 0x0000000100129810 */ /* 0x000fe20007ffe1ff */
[-C--:B------:R-:W-:Y:S01]  /*8a00*/  FFMA.FTZ R46, R30, -R100.reuse, R201 ;  /* 0x800000641e2e7223 */ /* 0x080fe200000100c9 */
[----:B------:R-:W-:Y:S02]  /*8a10*/  ISETP.GE.AND P1, PT, R21, RZ, PT ;  /* 0x000000ff1500720c */ /* 0x000fe40003f26270 */
[C---:B------:R-:W-:Y:S01]  /*8a20*/  IADD3 R25, R2.reuse, 0x37, RZ ;  /* 0x0000003702197810 */ /* 0x040fe20007ffe0ff */
[----:B------:R-:W2:Y:S01]  /*8a30*/  I2F R36, R19 ;  /* 0x0000001300247306 */ /* 0x000ea20000201400 */
[C---:B------:R-:W-:Y:S02]  /*8a40*/  IADD3 R20, R2.reuse, -0x29, RZ ;  /* 0xffffffd702147810 */ /* 0x040fe40007ffe0ff */
[C---:B------:R-:W-:Y:S01]  /*8a50*/  IADD3 R26, R2.reuse, -0x31, RZ ;  /* 0xffffffcf021a7810 */ /* 0x040fe20007ffe0ff */
[-C--:B---3--:R-:W-:Y:S01]  /*8a60*/  FFMA.FTZ R39, R39, -R100.reuse, R221 ;  /* 0x8000006427277223 */ /* 0x088fe200000100dd */
[C---:B------:R-:W-:Y:S02]  /*8a70*/  @!P0 IADD3 R22, -R2.reuse, 0x39, RZ ;  /* 0x0000003902168810 */ /* 0x040fe40007ffe1ff */
[----:B------:R-:W-:Y:S02]  /*8a80*/  ISETP.GE.AND P0, PT, R25, RZ, PT ;  /* 0x000000ff1900720c */ /* 0x000fe40003f06270 */
[----:B------:R-:W-:Y:S01]  /*8a90*/  @!P6 IADD3 R16, -R2, 0x28, RZ ;  /* 0x000000280210e810 */ /* 0x000fe20007ffe1ff */
[----:B------:R-:W3:Y:S01]  /*8aa0*/  I2F R15, R15 ;  /* 0x0000000f000f7306 */ /* 0x000ee20000201400 */
[----:B------:R-:W-:Y:S02]  /*8ab0*/  ISETP.GE.AND P6, PT, R20, RZ, PT ;  /* 0x000000ff1400720c */ /* 0x000fe40003fc6270 */
[----:B------:R-:W-:Y:S01]  /*8ac0*/  @!P1 IADD3 R21, -R0, 0x8, RZ ;  /* 0x0000000800159810 */ /* 0x000fe20007ffe1ff */
[-C--:B-1----:R-:W-:Y:S01]  /*8ad0*/  FFMA.FTZ R40, R40, -R100.reuse, R220 ;  /* 0x8000006428287223 */ /* 0x082fe200000100dc */
[----:B------:R-:W-:Y:S02]  /*8ae0*/  ISETP.GE.AND P1, PT, R26, RZ, PT ;  /* 0x000000ff1a00720c */ /* 0x000fe40003f26270 */
[C---:B------:R-:W-:Y:S02]  /*8af0*/  IADD3 R5, R2.reuse, 0x8, RZ ;  /* 0x0000000802057810 */ /* 0x040fe40007ffe0ff */
[C---:B------:R-:W-:Y:S01]  /*8b00*/  IADD3 R23, R2.reuse, -0x30, RZ ;  /* 0xffffffd002177810 */ /* 0x040fe20007ffe0ff */
[----:B------:R-:W1:Y:S01]  /*8b10*/  I2F R17, R17 ;  /* 0x0000001100117306 */ /* 0x000e620000201400 */
[----:B------:R-:W-:Y:S02]  /*8b20*/  IADD3 R27, R2, 0x2f, RZ ;  /* 0x0000002f021b7810 */ /* 0x000fe40007ffe0ff */
[----:B------:R-:W-:Y:S01]  /*8b30*/  @!P0 IADD3 R25, -R0, 0x9, RZ ;  /* 0x0000000900198810 */ /* 0x000fe20007ffe1ff */
[-C--:B--2---:R-:W-:Y:S01]  /*8b40*/  FFMA.FTZ R62, R36, -R100.reuse, R64 ;  /* 0x80000064243e7223 */ /* 0x084fe20000010040 */
[----:B------:R-:W-:Y:S02]  /*8b50*/  ISETP.GE.AND P0, PT, R5, RZ, PT ;  /* 0x000000ff0500720c */ /* 0x000fe40003f06270 */
[C---:B------:R-:W-:Y:S02]  /*8b60*/  IADD3 R28, -R2.reuse, -0x8, RZ ;  /* 0xfffffff8021c7810 */ /* 0x040fe40007ffe1ff */
[C---:B------:R-:W-:Y:S01]  /*8b70*/  @!P6 IADD3 R20, -R2.reuse, 0x29, RZ ;  /* 0x000000290214e810 */ /* 0x040fe20007ffe1ff */
[----:B------:R-:W-:Y:S01]  /*8b80*/  I2F R18, R18 ;  /* 0x0000001200127306 */ /* 0x000fe20000201400 */
[----:B------:R-:W-:Y:S02]  /*8b90*/  ISETP.GE.AND P6, PT, R23, RZ, PT ;  /* 0x000000ff1700720c */ /* 0x000fe40003fc6270 */
[----:B------:R-:W-:Y:S01]  /*8ba0*/  @!P1 IADD3 R26, -R2, 0x31, RZ ;  /* 0x00000031021a9810 */ /* 0x000fe20007ffe1ff */
[-C--:B---3--:R-:W-:Y:S01]  /*8bb0*/  FFMA.FTZ R201, R15, -R100.reuse, R48 ;  /* 0x800000640fc97223 */ /* 0x088fe20000010030 */
[----:B------:R-:W-:Y:S02]  /*8bc0*/  ISETP.GE.AND P1, PT, R27, RZ, PT ;  /* 0x000000ff1b00720c */ /* 0x000fe40003f26270 */
[----:B------:R-:W-:Y:S02]  /*8bd0*/  SEL R28, R28, R5, !P0 ;  /* 0x000000051c1c7207 */ /* 0x000fe40004000000 */
[----:B------:R-:W-:Y:S01]  /*8be0*/  @!P0 IADD3 R5, -R0, 0x38, RZ ;  /* 0x0000003800058810 */ /* 0x000fe20007ffe1ff */
[----:B------:R-:W2:Y:S01]  /*8bf0*/  I2F R16, R16 ;  /* 0x0000001000107306 */ /* 0x000ea20000201400 */
[C---:B------:R-:W-:Y:S02]  /*8c00*/  IADD3 R24, R2.reuse, 0x30, RZ ;  /* 0x0000003002187810 */ /* 0x040fe40007ffe0ff */
[C---:B------:R-:W-:Y:S01]  /*8c10*/  IADD3 R12, R2.reuse, 0x28, RZ ;  /* 0x00000028020c7810 */ /* 0x040fe20007ffe0ff */
[-C--:B-1----:R-:W-:Y:S01]  /*8c20*/  FFMA.FTZ R202, R17, -R100.reuse, R51 ;  /* 0x8000006411ca7223 */ /* 0x082fe20000010033 */
[----:B------:R-:W-:Y:S02]  /*8c30*/  @!P6 IADD3 R23, -R2, 0x30, RZ ;  /* 0x000000300217e810 */ /* 0x000fe40007ffe1ff */
[----:B------:R-:W-:Y:S02]  /*8c40*/  ISETP.GE.AND P6, PT, R24, RZ, PT ;  /* 0x000000ff1800720c */ /* 0x000fe40003fc6270 */
[----:B------:R-:W-:Y:S01]  /*8c50*/  @!P1 IADD3 R27, -R0, 0x11, RZ ;  /* 0x00000011001b9810 */ /* 0x000fe20007ffe1ff */
[----:B------:R-:W1:Y:S01]  /*8c60*/  I2F R41, R28 ;  /* 0x0000001c00297306 */ /* 0x000e620000201400 */
[----:B------:R-:W-:Y:S02]  /*8c70*/  ISETP.GE.AND P1, PT, R12, RZ, PT ;  /* 0x000000ff0c00720c */ /* 0x000fe40003f26270 */
[C---:B------:R-:W-:Y:S02]  /*8c80*/  IADD3 R4, R2.reuse, 0x7, RZ ;  /* 0x0000000702047810 */ /* 0x040fe40007ffe0ff */
[C---:B------:R-:W-:Y:S02]  /*8c90*/  IADD3 R11, R2.reuse, 0x27, RZ ;  /* 0x00000027020b7810 */ /* 0x040fe40007ffe0ff */
[C---:B------:R-:W-:Y:S02]  /*8ca0*/  IADD3 R29, -R2.reuse, -0x7, RZ ;  /* 0xfffffff9021d7810 */ /* 0x040fe40007ffe1ff */
[----:B------:R-:W-:Y:S01]  /*8cb0*/  IADD3 R10, R2, 0x20, RZ ;  /* 0x00000020020a7810 */ /* 0x000fe20007ffe0ff */
[----:B------:R-:W3:Y:S01]  /*8cc0*/  I2F R21, R21 ;  /* 0x0000001500157306 */ /* 0x000ee20000201400 */
[----:B------:R-:W-:Y:S02]  /*8cd0*/  @!P6 IADD3 R24, -R0, 0x10, RZ ;  /* 0x000000100018e810 */ /* 0x000fe40007ffe1ff */
[----:B------:R-:W-:Y:S01]  /*8ce0*/  ISETP.GE.AND P6, PT, R4, RZ, PT ;  /* 0x000000ff0400720c */ /* 0x000fe20003fc6270 */
[-C--:B--2---:R-:W-:Y:S01]  /*8cf0*/  FFMA.FTZ R234, R16, -R100.reuse, R54 ;  /* 0x8000006410ea7223 */ /* 0x084fe20000010036 */
[----:B------:R-:W-:Y:S01]  /*8d00*/  @!P1 IADD3 R12, -R0, 0x18, RZ ;  /* 0x00000018000c9810 */ /* 0x000fe20007ffe1ff */
[----:B------:R-:W-:Y:S01]  /*8d10*/  FFMA.FTZ R195, R16, -R100, R102 ;  /* 0x8000006410c37223 */ /* 0x000fe20000010066 */
[----:B------:R-:W-:Y:S02]  /*8d20*/  ISETP.GE.AND P1, PT, R11, RZ, PT ;  /* 0x000000ff0b00720c */ /* 0x000fe40003f26270 */
[C---:B------:R-:W-:Y:S01]  /*8d30*/  IADD3 R9, R2.reuse, 0x1f, RZ ;  /* 0x0000001f02097810 */ /* 0x040fe20007ffe0ff */
[----:B------:R-:W2:Y:S01]  /*8d40*/  I2F R14, R12 ;  /* 0x0000000c000e7306 */ /* 0x000ea20000201400 */
[----:B------:R-:W-:Y:S02]  /*8d50*/  IADD3 R8, R2, 0x18, RZ ;  /* 0x0000001802087810 */ /* 0x000fe40007ffe0ff */
[----:B------:R-:W-:Y:S01]  /*8d60*/  IABS R44, R2 ;  /* 0x00000002002c7213 */ /* 0x000fe20000000000 */
[----:B-1----:R-:W-:Y:S01]  /*8d70*/  FFMA.FTZ R41, R41, -R100, R216 ;  /* 0x8000006429297223 */ /* 0x002fe200000100d8 */
[----:B------:R-:W-:Y:S02]  /*8d80*/  SEL R28, R29, R4, !P6 ;  /* 0x000000041d1c7207 */ /* 0x000fe40007000000 */
[C---:B------:R-:W-:Y:S03]  /*8d90*/  @!P6 IADD3 R4, -R0.reuse, 0x39, RZ ;  /* 0x000000390004e810 */ /* 0x040fe60007ffe1ff */
[----:B------:R-:W1:Y:S01]  /*8da0*/  I2F R38, R28 ;  /* 0x0000001c00267306 */ /* 0x000e620000201400 */
[----:B------:R-:W-:Y:S02]  /*8db0*/  @!P1 IADD3 R11, -R0, 0x19, RZ ;  /* 0x00000019000b9810 */ /* 0x000fe40007ffe1ff */
[----:B------:R-:W-:Y:S01]  /*8dc0*/  ISETP.GE.AND P1, PT, R10, RZ, PT ;  /* 0x000000ff0a00720c */ /* 0x000fe20003f26270 */
[CC--:B---3--:R-:W-:Y:S02]  /*8dd0*/  FFMA.FTZ R16, R21.reuse, -R100.reuse, R223 ;  /* 0x8000006415107223 */ /* 0x0c8fe400000100df */
[-C--:B------:R-:W-:Y:S04]  /*8de0*/  FFMA.FTZ R179, R21, -R100.reuse, R204 ;  /* 0x8000006415b37223 */ /* 0x080fe800000100cc */
[----:B------:R-:W3:Y:S01]  /*8df0*/  I2F R28, R6 ;  /* 0x00000006001c7306 */ /* 0x000ee20000201400 */
[-C--:B--2---:R-:W-:Y:S05]  /*8e00*/  FFMA.FTZ R180, R14, -R100.reuse, R207 ;  /* 0x800000640eb47223 */ /* 0x084fea00000100cf */
[----:B------:R-:W-:Y:S01]  /*8e10*/  @!P1 IADD3 R10, -R0, 0x20, RZ ;  /* 0x00000020000a9810 */ /* 0x000fe20007ffe1ff */
[-C--:B------:R-:W-:Y:S01]  /*8e20*/  FFMA.FTZ R185, R14, -R100.reuse, R212 ;  /* 0x800000640eb97223 */ /* 0x080fe200000100d4 */
[----:B------:R-:W-:Y:S02]  /*8e30*/  ISETP.GE.AND P1, PT, R9, RZ, PT ;  /* 0x000000ff0900720c */ /* 0x000fe40003f26270 */
[----:B------:R2:W4:Y:S01]  /*8e40*/  I2F R29, R7 ;  /* 0x00000007001d7306 */ /* 0x0005220000201400 */
[-C--:B-1----:R-:W-:Y:S02]  /*8e50*/  FFMA.FTZ R42, R38, -R100.reuse, R215 ;  /* 0x80000064262a7223 */ /* 0x082fe400000100d7 */
[-C--:B------:R-:W-:Y:S02]  /*8e60*/  FFMA.FTZ R38, R34, -R100.reuse, R219 ;  /* 0x8000006422267223 */ /* 0x080fe400000100db */
[-C--:B------:R-:W-:Y:S05]  /*8e70*/  FFMA.FTZ R34, R33, -R100.reuse, R208 ;  /* 0x8000006421227223 */ /* 0x080fea00000100d0 */
[----:B------:R-:W1:Y:S01]  /*8e80*/  I2F R44, R44 ;  /* 0x0000002c002c7306 */ /* 0x000e620000201400 */
[----:B------:R-:W-:Y:S01]  /*8e90*/  @!P1 IADD3 R9, -R0, 0x21, RZ ;  /* 0x0000002100099810 */ /* 0x000fe20007ffe1ff */
[-C--:B------:R-:W-:Y:S01]  /*8ea0*/  FFMA.FTZ R33, R32, -R100.reuse, R205 ;  /* 0x8000006420217223 */ /* 0x080fe200000100cd */
[----:B------:R-:W-:Y:S01]  /*8eb0*/  ISETP.GE.AND P1, PT, R8, RZ, PT ;  /* 0x000000ff0800720c */ /* 0x000fe20003f26270 */
[----:B---3--:R-:W-:Y:S01]  /*8ec0*/  FFMA.FTZ R50, R28, -R100, R187 ;  /* 0x800000641c327223 */ /* 0x008fe200000100bb */
[----:B------:R-:W-:Y:S01]  /*8ed0*/  IABS R6, R0 ;  /* 0x0000000000067213 */ /* 0x000fe20000000000 */
[-C--:B------:R-:W-:Y:S04]  /*8ee0*/  FFMA.FTZ R187, R15, -R100.reuse, R111 ;  /* 0x800000640fbb7223 */ /* 0x080fe8000001006f */
[----:B------:R3:W5:Y:S01]  /*8ef0*/  I2F R13, R6 ;  /* 0x00000006000d7306 */ /* 0x0007620000201400 */
[----:B--2---:R-:W-:Y:S01]  /*8f00*/  IADD3 R7, R2, 0x17, RZ ;  /* 0x0000001702077810 */ /* 0x004fe20007ffe0ff */
[CC--:B----4-:R-:W-:Y:S04]  /*8f10*/  FFMA.FTZ R199, R29.reuse, -R100.reuse, R105 ;  /* 0x800000641dc77223 */ /* 0x0d0fe80000010069 */
[----:B------:R-:W-:Y:S01]  /*8f20*/  @!P1 IADD3 R8, -R0, 0x28, RZ ;  /* 0x0000002800089810 */ /* 0x000fe20007ffe1ff */
[-C--:B------:R-:W-:Y:S01]  /*8f30*/  FFMA.FTZ R47, R29, -R100.reuse, R192 ;  /* 0x800000641d2f7223 */ /* 0x080fe200000100c0 */
[----:B------:R-:W-:Y:S01]  /*8f40*/  ISETP.GE.AND P1, PT, R7, RZ, PT ;  /* 0x000000ff0700720c */ /* 0x000fe20003f26270 */
[-C--:B------:R-:W-:Y:S01]  /*8f50*/  FFMA.FTZ R192, R17, -R100.reuse, R110 ;  /* 0x8000006411c07223 */ /* 0x080fe2000001006e */
[----:B------:R-:W2:Y:S01]  /*8f60*/  I2F R19, R10 ;  /* 0x0000000a00137306 */ /* 0x000ea20000201400 */
[-C--:B------:R-:W-:Y:S02]  /*8f70*/  FFMA.FTZ R29, R18, -R100.reuse, R217 ;  /* 0x80000064121d7223 */ /* 0x080fe400000100d9 */
[CC--:B-1----:R-:W-:Y:S02]  /*8f80*/  FFMA.FTZ R37, R44.reuse, -R100.reuse, R218 ;  /* 0x800000642c257223 */ /* 0x0c2fe400000100da */
[-C--:B------:R-:W-:Y:S02]  /*8f90*/  FFMA.FTZ R44, R44, -R100.reuse, R200 ;  /* 0x800000642c2c7223 */ /* 0x080fe400000100c8 */
[-C--:B------:R-:W-:Y:S03]  /*8fa0*/  FFMA.FTZ R200, R28, -R100.reuse, R104 ;  /* 0x800000641cc87223 */ /* 0x080fe60000010068 */
[----:B------:R-:W1:Y:S01]  /*8fb0*/  I2F R12, R9 ;  /* 0x00000009000c7306 */ /* 0x000e620000201400 */
[----:B------:R-:W-:Y:S01]  /*8fc0*/  @!P1 IADD3 R7, -R0, 0x29, RZ ;  /* 0x0000002900079810 */ /* 0x000fe20007ffe1ff */
[-C--:B------:R-:W-:Y:S01]  /*8fd0*/  FFMA.FTZ R28, R18, -R100.reuse, R232 ;  /* 0x80000064121c7223 */ /* 0x080fe200000100e8 */
[C---:B---3--:R-:W-:Y:S01]  /*8fe0*/  IADD3 R6, R2.reuse, 0x10, RZ ;  /* 0x0000001002067810 */ /* 0x048fe20007ffe0ff */
[CC--:B-----5:R-:W-:Y:S01]  /*8ff0*/  FFMA.FTZ R17, R13.reuse, -R100.reuse, R233 ;  /* 0x800000640d117223 */ /* 0x0e0fe200000100e9 */
[----:B------:R-:W-:Y:S01]  /*9000*/  IADD3 R2, R2, 0xf, RZ ;  /* 0x0000000f02027810 */ /* 0x000fe20007ffe0ff */
[-C--:B------:R-:W-:Y:S01]  /*9010*/  FFMA.FTZ R30, R13, -R100.reuse, R214 ;  /* 0x800000640d1e7223 */ /* 0x080fe200000100d6 */
[----:B------:R-:W-:Y:S03]  /*9020*/  ISETP.GE.AND P1, PT, R6, RZ, PT ;  /* 0x000000ff0600720c */ /* 0x000fe60003f26270 */
[----:B------:R-:W3:Y:S01]  /*9030*/  I2F R10, R7 ;  /* 0x00000007000a7306 */ /* 0x000ee20000201400 */
[CC--:B--2---:R-:W-:Y:S02]  /*9040*/  FFMA.FTZ R194, R19.reuse, -R100.reuse, R194 ;  /* 0x8000006413c27223 */ /* 0x0c4fe400000100c2 */
[-C--:B------:R-:W-:Y:S07]  /*9050*/  FFMA.FTZ R197, R19, -R100.reuse, R197 ;  /* 0x8000006413c57223 */ /* 0x080fee00000100c5 */
[----:B------:R-:W2:Y:S01]  /*9060*/  I2F R25, R25 ;  /* 0x0000001900197306 */ /* 0x000ea20000201400 */
[----:B------:R-:W-:Y:S02]  /*9070*/  @!P1 IADD3 R6, -R0, 0x30, RZ ;  /* 0x0000003000069810 */ /* 0x000fe40007ffe1ff */
[----:B------:R-:W-:Y:S01]  /*9080*/  ISETP.GE.AND P1, PT, R2, RZ, PT ;  /* 0x000000ff0200720c */ /* 0x000fe20003f26270 */
[-C--:B-1----:R-:W-:Y:S06]  /*9090*/  FFMA.FTZ R193, R12, -R100.reuse, R193 ;  /* 0x800000640cc17223 */ /* 0x082fec00000100c1 */
[----:B------:R-:W1:Y:S01]  /*90a0*/  I2F R9, R6 ;  /* 0x0000000600097306 */ /* 0x000e620000201400 */
[-C--:B---3--:R-:W-:Y:S05]  /*90b0*/  FFMA.FTZ R190, R10, -R100.reuse, R190 ;  /* 0x800000640abe7223 */ /* 0x088fea00000100be */
[----:B------:R-:W-:Y:S01]  /*90c0*/  @!P1 IADD3 R2, -R0, 0x31, RZ ;  /* 0x0000003100029810 */ /* 0x000fe20007ffe1ff */
[----:B------:R-:W-:Y:S01]  /*90d0*/  FFMA.FTZ R239, R10, -R100, R188 ;  /* 0x800000640aef7223 */ /* 0x000fe200000100bc */
[----:B------:R-:W-:Y:S02]  /*90e0*/  FMNMX.FTZ R0, R37, R101, !PT ;  /* 0x0000006525007209 */ /* 0x000fe40007810000 */
[----:B------:R-:W3:Y:S02]  /*90f0*/  I2F R24, R24 ;  /* 0x0000001800187306 */ /* 0x000ee40000201400 */
[----:B------:R-:W-:Y:S01]  /*9100*/  FMNMX.FTZ R0, R38, R0, !PT ;  /* 0x0000000026007209 */ /* 0x000fe20007810000 */
[C---:B--2---:R-:W-:Y:S03]  /*9110*/  FFMA.FTZ R181, R25.reuse, -R100, R203 ;  /* 0x8000006419b57223 */ /* 0x044fe600000100cb */
[----:B------:R-:W-:Y:S01]  /*9120*/  FMNMX.FTZ R7, R34, R0, !PT ;  /* 0x0000000022077209 */ /* 0x000fe20007810000 */
[-C--:B------:R-:W-:Y:S03]  /*9130*/  FFMA.FTZ R18, R25, -R100.reuse, R222 ;  /* 0x8000006419127223 */ /* 0x080fe600000100de */
[----:B------:R2:W4:Y:S01]  /*9140*/  I2F R0, R2 ;  /* 0x0000000200007306 */ /* 0x0005220000201400 */
[----:B------:R-:W-:Y:S01]  /*9150*/  FMNMX.FTZ R7, R33, R7, !PT ;  /* 0x0000000721077209 */ /* 0x000fe20007810000 */
[----:B-1----:R-:W-:Y:S01]  /*9160*/  FFMA.FTZ R103, R9, -R100, R103 ;  /* 0x8000006409677223 */ /* 0x002fe20000010067 */
[----:B------:R-:W-:Y:S01]  /*9170*/  FMNMX.FTZ R6, R41, R106, !PT ;  /* 0x0000006a29067209 */ /* 0x000fe20007810000 */
[-C--:B------:R-:W-:Y:S01]  /*9180*/  FFMA.FTZ R109, R9, -R100.reuse, R109 ;  /* 0x80000064096d7223 */ /* 0x080fe2000001006d */
[----:B------:R-:W-:Y:S05]  /*9190*/  FMNMX.FTZ R7, R45, R7, !PT ;  /* 0x000000072d077209 */ /* 0x000fea0007810000 */
[----:B------:R-:W1:Y:S01]  /*91a0*/  I2F R15, R5 ;  /* 0x00000005000f7306 */ /* 0x000e620000201400 */
[----:B------:R-:W-:Y:S01]  /*91b0*/  FMNMX.FTZ R7, R46, R7, !PT ;  /* 0x000000072e077209 */ /* 0x000fe20007810000 */
[CC--:B---3--:R-:W-:Y:S03]  /*91c0*/  FFMA.FTZ R176, R24.reuse, -R100.reuse, R211 ;  /* 0x8000006418b07223 */ /* 0x0c8fe600000100d3 */
[----:B------:R-:W-:Y:S01]  /*91d0*/  FMNMX.FTZ R7, R47, R7, !PT ;  /* 0x000000072f077209 */ /* 0x000fe20007810000 */
[-C--:B------:R-:W-:Y:S02]  /*91e0*/  FFMA.FTZ R183, R24, -R100.reuse, R198 ;  /* 0x8000006418b77223 */ /* 0x080fe400000100c6 */
[----:B------:R-:W-:Y:S01]  /*91f0*/  FFMA.FTZ R198, R12, -R100, R210 ;  /* 0x800000640cc67223 */ /* 0x000fe200000100d2 */
[----:B------:R-:W-:Y:S01]  /*9200*/  FMNMX.FTZ R7, R50, R7, !PT ;  /* 0x0000000732077209 */ /* 0x000fe20007810000 */
[----:B------:R-:W3:Y:S01]  /*9210*/  I2F R27, R27 ;  /* 0x0000001b001b7306 */ /* 0x000ee20000201400 */
[----:B--2---:R-:W-:Y:S01]  /*9220*/  FMNMX.FTZ R2, R42, R6, !PT ;  /* 0x000000062a027209 */ /* 0x004fe20007810000 */
[CC--:B----4-:R-:W-:Y:S02]  /*9230*/  FFMA.FTZ R110, R0.reuse, -R100.reuse, R3 ;  /* 0x80000064006e7223 */ /* 0x0d0fe40000010003 */
[----:B------:R-:W-:Y:S01]  /*9240*/  FFMA.FTZ R246, R0, -R100, R57 ;  /* 0x8000006400f67223 */ /* 0x000fe20000010039 */
[----:B------:R-:W-:Y:S05]  /*9250*/  FMNMX.FTZ R6, R44, R2, !PT ;  /* 0x000000022c067209 */ /* 0x000fea0007810000 */
[----:B------:R-:W2:Y:S01]  /*9260*/  I2F R20, R20 ;  /* 0x0000001400147306 */ /* 0x000ea20000201400 */
[----:B------:R-:W-:Y:S02]  /*9270*/  FMNMX.FTZ R2, R17, R107, !PT ;  /* 0x0000006b11027209 */ /* 0x000fe40007810000 */
[----:B------:R-:W-:Y:S01]  /*9280*/  FMNMX.FTZ R6, R43, R6, !PT ;  /* 0x000000062b067209 */ /* 0x000fe20007810000 */
[----:B-1----:R-:W-:Y:S01]  /*9290*/  FFMA.FTZ R58, R15, -R100, R58 ;  /* 0x800000640f3a7223 */ /* 0x002fe2000001003a */
[----:B------:R-:W-:Y:S02]  /*92a0*/  FMNMX.FTZ R2, R28, R2, !PT ;  /* 0x000000021c027209 */ /* 0x000fe40007810000 */
[----:B------:R-:W-:Y:S02]  /*92b0*/  FMNMX.FTZ R6, R56, R6, !PT ;  /* 0x0000000638067209 */ /* 0x000fe40007810000 */
[----:B------:R-:W-:Y:S01]  /*92c0*/  FMNMX.FTZ R2, R16, R2, !PT ;  /* 0x0000000210027209 */ /* 0x000fe20007810000 */
[----:B------:R-:W1:Y:S01]  /*92d0*/  I2F R35, R22 ;  /* 0x0000001600237306 */ /* 0x000e620000201400 */
[----:B------:R-:W-:Y:S02]  /*92e0*/  FMNMX.FTZ R6, R59, R6, !PT ;  /* 0x000000063b067209 */ /* 0x000fe40007810000 */
[----:B------:R-:W-:Y:S01]  /*92f0*/  FMNMX.FTZ R2, R18, R2, !PT ;  /* 0x0000000212027209 */ /* 0x000fe20007810000 */
[C---:B---3--:R-:W-:Y:S01]  /*9300*/  FFMA.FTZ R177, R27.reuse, -R100, R209 ;  /* 0x800000641bb17223 */ /* 0x048fe200000100d1 */
[----:B------:R-:W-:Y:S01]  /*9310*/  FMNMX.FTZ R5, R60, R6, !PT ;  /* 0x000000063c057209 */ /* 0x000fe20007810000 */
[----:B------:R-:W-:Y:S01]  /*9320*/  FFMA.FTZ R184, R27, -R100, R184 ;  /* 0x800000641bb87223 */ /* 0x000fe200000100b8 */
[----:B------:R-:W-:Y:S02]  /*9330*/  FMNMX.FTZ R6, R187, R7, !PT ;  /* 0x00000007bb067209 */ /* 0x000fe40007810000 */
[----:B------:R-:W-:Y:S01]  /*9340*/  FMNMX.FTZ R2, R176, R2, !PT ;  /* 0x00000002b0027209 */ /* 0x000fe20007810000 */
[----:B------:R-:W3:Y:S01]  /*9350*/  I2F R22, R11 ;  /* 0x0000000b00167306 */ /* 0x000ee20000201400 */
[----:B------:R-:W-:Y:S02]  /*9360*/  FMNMX.FTZ R6, R192, R6, !PT ;  /* 0x00000006c0067209 */ /* 0x000fe40007810000 */
[----:B------:R-:W-:Y:S01]  /*9370*/  FMNMX.FTZ R2, R177, R2, !PT ;  /* 0x00000002b1027209 */ /* 0x000fe20007810000 */
[-C--:B--2---:R-:W-:Y:S01]  /*9380*/  FFMA.FTZ R196, R20, -R100.reuse, R49 ;  /* 0x8000006414c47223 */ /* 0x084fe20000010031 */
[----:B------:R-:W-:Y:S01]  /*9390*/  FMNMX.FTZ R5, R178, R5, !PT ;  /* 0x00000005b2057209 */ /* 0x000fe20007810000 */
[----:B------:R-:W-:Y:S01]  /*93a0*/  FFMA.FTZ R235, R20, -R100, R55 ;  /* 0x8000006414eb7223 */ /* 0x000fe20000010037 */
[----:B------:R-:W-:Y:S02]  /*93b0*/  FMNMX.FTZ R6, R195, R6, !PT ;  /* 0x00000006c3067209 */ /* 0x000fe40007810000 */
[----:B------:R-:W-:Y:S01]  /*93c0*/  FMNMX.FTZ R5, R199, R5, !PT ;  /* 0x00000005c7057209 */ /* 0x000fe20007810000 */
[----:B------:R-:W2:Y:S01]  /*93d0*/  I2F R23, R23 ;  /* 0x0000001700177306 */ /* 0x000ea20000201400 */
[----:B------:R-:W-:Y:S02]  /*93e0*/  FMNMX.FTZ R6, R196, R6, !PT ;  /* 0x00000006c4067209 */ /* 0x000fe40007810000 */
[----:B------:R-:W-:Y:S01]  /*93f0*/  FMNMX.FTZ R5, R200, R5, !PT ;  /* 0x00000005c8057209 */ /* 0x000fe20007810000 */
[-C--:B-1----:R-:W-:Y:S03]  /*9400*/  FFMA.FTZ R63, R35, -R100.reuse, R65 ;  /* 0x80000064233f7223 */ /* 0x082fe60000010041 */
[----:B------:R-:W-:Y:S03]  /*9410*/  FMNMX.FTZ R5, R201, R5, !PT ;  /* 0x00000005c9057209 */ /* 0x000fe60007810000 */
[----:B------:R1:W4:Y:S01]  /*9420*/  I2F R13, R4 ;  /* 0x00000004000d7306 */ /* 0x0003220000201400 */
[----:B------:R-:W-:Y:S01]  /*9430*/  FMNMX.FTZ R5, R202, R5, !PT ;  /* 0x00000005ca057209 */ /* 0x000fe20007810000 */
[-C--:B---3--:R-:W-:Y:S03]  /*9440*/  FFMA.FTZ R182, R22, -R100.reuse, R206 ;  /* 0x8000006416b67223 */ /* 0x088fe600000100ce */
[----:B------:R-:W-:Y:S01]  /*9450*/  FMNMX.FTZ R5, R234, R5, !PT ;  /* 0x00000005ea057209 */ /* 0x000fe20007810000 */
[-C--:B------:R-:W-:Y:S04]  /*9460*/  FFMA.FTZ R186, R22, -R100.reuse, R213 ;  /* 0x8000006416ba7223 */ /* 0x080fe800000100d5 */
[----:B------:R-:W3:Y:S01]  /*9470*/  I2F R26, R26 ;  /* 0x0000001a001a7306 */ /* 0x000ee20000201400 */
[CC--:B--2---:R-:W-:Y:S02]  /*9480*/  FFMA.FTZ R249, R23.reuse, -R100.reuse, R52 ;  /* 0x8000006417f97223 */ /* 0x0c4fe40000010034 */
[----:B------:R-:W-:Y:S02]  /*9490*/  FFMA.FTZ R66, R23, -R100, R66 ;  /* 0x8000006417427223 */ /* 0x000fe40000010042 */
[----:B------:R-:W-:Y:S01]  /*94a0*/  LDSM.16.MT88.4 R20, [R224+0x9000] ;  /* 0x00900000e014783b */ /* 0x000fe20000004200 */
[----:B------:R-:W-:Y:S04]  /*94b0*/  FMNMX.FTZ R6, R249, R6, !PT ;  /* 0x00000006f9067209 */ /* 0x000fe80007810000 */
[----:B------:R-:W2:Y:S01]  /*94c0*/  I2F R11, R8 ;  /* 0x00000008000b7306 */ /* 0x000ea20000201400 */
[----:B-1----:R-:W-:Y:S01]  /*94d0*/  FMNMX.FTZ R4, R180, R2, !PT ;  /* 0x00000002b4047209 */ /* 0x002fe20007810000 */
[----:B----4-:R-:W-:Y:S01]  /*94e0*/  FFMA.FTZ R61, R13, -R100, R61 ;  /* 0x800000640d3d7223 */ /* 0x010fe2000001003d */
[----:B------:R-:W-:Y:S02]  /*94f0*/  FMNMX.FTZ R2, R40, R108, !PT ;  /* 0x0000006c28027209 */ /* 0x000fe40007810000 */
[----:B------:R-:W-:Y:S02]  /*9500*/  FMNMX.FTZ R4, R182, R4, !PT ;  /* 0x00000004b6047209 */ /* 0x000fe40007810000 */
[----:B------:R-:W-:Y:S02]  /*9510*/  FMNMX.FTZ R2, R39, R2, !PT ;  /* 0x0000000227027209 */ /* 0x000fe40007810000 */
[----:B------:R-:W-:Y:S01]  /*9520*/  FMNMX.FTZ R4, R194, R4, !PT ;  /* 0x00000004c2047209 */ /* 0x000fe20007810000 */
[----:B---3--:R-:W-:Y:S01]  /*9530*/  FFMA.FTZ R247, R26, -R100, R53 ;  /* 0x800000641af77223 */ /* 0x008fe20000010035 */
[----:B------:R-:W-:Y:S01]  /*9540*/  FMNMX.FTZ R2, R30, R2, !PT ;  /* 0x000000021e027209 */ /* 0x000fe20007810000 */
[----:B------:R-:W-:Y:S01]  /*9550*/  FFMA.FTZ R67, R26, -R100, R67 ;  /* 0x800000641a437223 */ /* 0x000fe20000010043 */
[----:B------:R-:W-:Y:S01]  /*9560*/  FMNMX.FTZ R4, R193, R4, !PT ;  /* 0x00000004c1047209 */ /* 0x000fe20007810000 */
[----:B------:R-:W-:Y:S01]  /*9570*/  LDSM.16.MT88.4 R52, [R224+0xa000] ;  /* 0x00a00000e034783b */ /* 0x000fe20000004200 */
[----:B------:R-:W-:Y:S02]  /*9580*/  FMNMX.FTZ R7, R247, R6, !PT ;  /* 0x00000006f7077209 */ /* 0x000fe40007810000 */
[----:B------:R-:W-:Y:S02]  /*9590*/  FMNMX.FTZ R6, R235, R5, !PT ;  /* 0x00000005eb067209 */ /* 0x000fe40007810000 */
[----:B------:R-:W-:Y:S01]  /*95a0*/  FMNMX.FTZ R7, R62, R7, !PT ;  /* 0x000000073e077209 */ /* 0x000fe20007810000 */
[----:B--2---:R-:W-:Y:S01]  /*95b0*/  FFMA.FTZ R191, R11, -R100, R191 ;  /* 0x800000640bbf7223 */ /* 0x004fe200000100bf */
[----:B------:R-:W-:Y:S01]  /*95c0*/  FMNMX.FTZ R8, R29, R2, !PT ;  /* 0x000000021d087209 */ /* 0x000fe20007810000 */
[----:B------:R-:W-:Y:S01]  /*95d0*/  FFMA.FTZ R238, R11, -R100, R189 ;  /* 0x800000640bee7223 */ /* 0x000fe200000100bd */
[----:B------:R-:W-:Y:S02]  /*95e0*/  FMNMX.FTZ R6, R66, R6, !PT ;  /* 0x0000000642067209 */ /* 0x000fe40007810000 */
[----:B------:R-:W-:Y:S02]  /*95f0*/  FMNMX.FTZ R2, R191, R4, !PT ;  /* 0x00000004bf027209 */ /* 0x000fe40007810000 */
[----:B------:R-:W-:Y:S02]  /*9600*/  FMNMX.FTZ R4, R63, R7, !PT ;  /* 0x000000073f047209 */ /* 0x000fe40007810000 */
[----:B------:R-:W-:Y:S02]  /*9610*/  FMNMX.FTZ R5, R190, R2, !PT ;  /* 0x00000002be057209 */ /* 0x000fe40007810000 */
[----:B------:R-:W-:Y:S02]  /*9620*/  FMNMX.FTZ R2, R179, R8, !PT ;  /* 0x00000008b3027209 */ /* 0x000fe40007810000 */
        /* <DEDUP_REMOVED lines=12> */
[----:B------:R-:W-:Y:S01]  /*96f0*/  MOV R189, R103 ;  /* 0x0000006700bd7202 */ /* 0x000fe20000000f00 */
[----:B------:R-:W3:Y:S01]  /*9700*/  SHFL.BFLY PT, R7, R5, 0x2, 0x1f ;  /* 0x0c401f0005077f89 */ /* 0x000ee200000e0000 */
[----:B------:R-:W-:Y:S02]  /*9710*/  FMNMX.FTZ R6, R197, R6, !PT ;  /* 0x00000006c5067209 */ /* 0x000fe40007810000 */
[----:B-1----:R-:W-:Y:S02]  /*9720*/  FMNMX.FTZ R4, R4, R8, !PT ;  /* 0x0000000804047209 */ /* 0x002fe40007810000 */
[----:B------:R-:W-:Y:S02]  /*9730*/  FMNMX.FTZ R6, R198, R6, !PT ;  /* 0x00000006c6067209 */ /* 0x000fe40007810000 */
[----:B------:R-:W-:Y:S01]  /*9740*/  MOV R188, R67 ;  /* 0x0000004300bc7202 */ /* 0x000fe20000000f00 */
[----:B------:R-:W1:Y:S01]  /*9750*/  SHFL.BFLY PT, R105, R4, 0x1, 0x1f ;  /* 0x0c201f0004697f89 */ /* 0x000e6200000e0000 */
[----:B--2---:R-:W-:Y:S02]  /*9760*/  FMNMX.FTZ R104, R2, R104, !PT ;  /* 0x0000006802687209 */ /* 0x004fe40007810000 */
[----:B------:R-:W-:Y:S05]  /*9770*/  FMNMX.FTZ R2, R238, R6, !PT ;  /* 0x00000006ee027209 */ /* 0x000fea0007810000 */
[----:B------:R-:W2:Y:S01]  /*9780*/  SHFL.BFLY PT, R6, R104, 0x1, 0x1f ;  /* 0x0c201f0068067f89 */ /* 0x000ea200000e0000 */
[----:B------:R-:W-:Y:S04]  /*9790*/  FMNMX.FTZ R2, R239, R2, !PT ;  /* 0x00000002ef027209 */ /* 0x000fe80007810000 */
[----:B------:R-:W-:Y:S02]  /*97a0*/  FMNMX.FTZ R0, R109, R2, !PT ;  /* 0x000000026d007209 */ /* 0x000fe40007810000 */
[----:B---3--:R-:W-:Y:S02]  /*97b0*/  FMNMX.FTZ R5, R5, R7, !PT ;  /* 0x0000000705057209 */ /* 0x008fe40007810000 */
[----:B------:R-:W-:Y:S03]  /*97c0*/  FMNMX.FTZ R2, R110, R0, !PT ;  /* 0x000000006e027209 */ /* 0x000fe60007810000 */
[----:B------:R-:W3:Y:S01]  /*97d0*/  SHFL.BFLY PT, R103, R5, 0x1, 0x1f ;  /* 0x0c201f0005677f89 */ /* 0x000ee200000e0000 */
[----:B-1----:R-:W-:Y:S04]  /*97e0*/  FMNMX.FTZ R105, R4, R105, !PT ;  /* 0x0000006904697209 */ /* 0x002fe80007810000 */
[C---:B------:R-:W-:Y:S01]  /*97f0*/  FSETP.NEU.FTZ.AND P0, PT, R105.reuse, -INF , PT ;  /* 0xff8000006900780b */ /* 0x040fe20003f1d000 */
[----:B------:R-:W-:Y:S02]  /*9800*/  FADD.FTZ R0, -R105, R101 ;  /* 0x0000006569007221 */ /* 0x000fe40000010100 */
[----:B------:R-:W1:Y:S02]  /*9810*/  SHFL.BFLY PT, R3, R2, 0x2, 0x1f ;  /* 0x0c401f0002037f89 */ /* 0x000e6400000e0000 */
[----:B------:R-:W-:Y:S01]  /*9820*/  FMUL.FTZ R0, R0, c[0x0][0x23c] ;  /* 0x00008f0000007a20 */ /* 0x000fe20000410000 */
[----:B--2---:R-:W-:Y:S03]  /*9830*/  FMNMX.FTZ R104, R104, R6, !PT ;  /* 0x0000000668687209 */ /* 0x004fe60007810000 */
[----:B------:R2:W4:Y:S01]  /*9840*/  MUFU.EX2 R102, R0 ;  /* 0x0000000000667308 */ /* 0x0005220000000800 */
[----:B---3--:R-:W-:Y:S01]  /*9850*/  FMNMX.FTZ R103, R5, R103, !PT ;  /* 0x0000006705677209 */ /* 0x008fe20007810000 */
[----:B--2---:R-:W-:Y:S02]  /*9860*/  FADD.FTZ R0, -R104, R106 ;  /* 0x0000006a68007221 */ /* 0x004fe40000010100 */
[----:B------:R-:W-:Y:S02]  /*9870*/  FMUL.FTZ R106, R105, c[0x0][0x23c] ;  /* 0x00008f00696a7a20 */ /* 0x000fe40000410000 */
[----:B------:R-:W-:Y:S01]  /*9880*/  FMUL.FTZ R4, R0, c[0x0][0x23c] ;  /* 0x00008f0000047a20 */ /* 0x000fe20000410000 */
[----:B-1----:R-:W-:Y:S01]  /*9890*/  FMNMX.FTZ R0, R2, R3, !PT ;  /* 0x0000000302007209 */ /* 0x002fe20007810000 */
[----:B------:R-:W-:Y:S01]  /*98a0*/  FADD.FTZ R2, -R103, R107 ;  /* 0x0000006b67027221 */ /* 0x000fe20000010100 */
[----:B------:R-:W-:Y:S01]  /*98b0*/  FSEL R106, R106, RZ, P0 ;  /* 0x000000ff6a6a7208 */ /* 0x000fe20000000000 */
[----:B------:R1:W2:Y:S01]  /*98c0*/  MUFU.EX2 R101, R4 ;  /* 0x0000000400657308 */ /* 0x0002a20000000800 */
[C---:B------:R-:W-:Y:S01]  /*98d0*/  FMUL.FTZ R107, R104.reuse, c[0x0][0x23c] ;  /* 0x00008f00686b7a20 */ /* 0x040fe20000410000 */
[----:B------:R-:W-:Y:S01]  /*98e0*/  FSETP.NEU.FTZ.AND P0, PT, R104, -INF , PT ;  /* 0xff8000006800780b */ /* 0x000fe20003f1d000 */
[----:B------:R-:W3:Y:S01]  /*98f0*/  SHFL.BFLY PT, R3, R0, 0x1, 0x1f ;  /* 0x0c201f0000037f89 */ /* 0x000ee200000e0000 */
[----:B------:R-:W-:Y:S02]  /*9900*/  FMUL.FTZ R2, R2, c[0x0][0x23c] ;  /* 0x00008f0002027a20 */ /* 0x000fe40000410000 */
[----:B------:R-:W-:Y:S01]  /*9910*/  FSEL R107, R107, RZ, P0 ;  /* 0x000000ff6b6b7208 */ /* 0x000fe20000000000 */
[----:B----4-:R-:W-:Y:S01]  /*9920*/  FMUL.FTZ R32, R102, R140 ;  /* 0x0000008c66207220 */ /* 0x010fe20000410000 */
[----:B------:R-:W-:Y:S01]  /*9930*/  FSETP.NEU.FTZ.AND P0, PT, R103, -INF , PT ;  /* 0xff8000006700780b */ /* 0x000fe20003f1d000 */
[--C-:B------:R-:W-:Y:S01]  /*9940*/  FFMA.FTZ R50, R50, c[0x0][0x23c], -R106.reuse ;  /* 0x00008f0032327a23 */ /* 0x100fe2000001086a */
[----:B------:R-:W4:Y:S01]  /*9950*/  MUFU.EX2 R2, R2 ;  /* 0x0000000200027308 */ /* 0x000f220000000800 */
[--C-:B------:R-:W-:Y:S02]  /*9960*/  FFMA.FTZ R59, R59, c[0x0][0x23c], -R107.reuse ;  /* 0x00008f003b3b7a23 */ /* 0x100fe4000001086b */
[--C-:B------:R-:W-:Y:S02]  /*9970*/  FFMA.FTZ R60, R60, c[0x0][0x23c], -R107.reuse ;  /* 0x00008f003c3c7a23 */ /* 0x100fe4000001086b */
[--C-:B------:R-:W-:Y:S02]  /*9980*/  FFMA.FTZ R67, R178, c[0x0][0x23c], -R107.reuse ;  /* 0x00008f00b2437a23 */ /* 0x100fe4000001086b */
[C---:B------:R-:W-:Y:S02]  /*9990*/  FMUL.FTZ R68, R102.reuse, R68 ;  /* 0x0000004466447220 */ /* 0x040fe40000410000 */
[C---:B------:R-:W-:Y:S01]  /*99a0*/  FMUL.FTZ R69, R102.reuse, R69 ;  /* 0x0000004566457220 */ /* 0x040fe20000410000 */
[----:B------:R-:W-:Y:S01]  /*99b0*/  MUFU.EX2 R233, R59 ;  /* 0x0000003b00e97308 */ /* 0x000fe20000000800 */
[C---:B------:R-:W-:Y:S02]  /*99c0*/  FMUL.FTZ R80, R102.reuse, R80 ;  /* 0x0000005066507220 */ /* 0x040fe40000410000 */
[----:B------:R-:W-:Y:S02]  /*99d0*/  FMUL.FTZ R81, R102, R81 ;  /* 0x0000005166517220 */ /* 0x000fe40000410000 */
[--C-:B-1----:R-:W-:Y:S01]  /*99e0*/  FFMA.FTZ R4, R37, c[0x0][0x23c], -R106.reuse ;  /* 0x00008f0025047a23 */ /* 0x102fe2000001086a */
[----:B---3--:R-:W-:Y:S01]  /*99f0*/  FMNMX.FTZ R3, R0, R3, !PT ;  /* 0x0000000300037209 */ /* 0x008fe20007810000 */
[--C-:B------:R-:W-:Y:S03]  /*9a00*/  FFMA.FTZ R0, R33, c[0x0][0x23c], -R106.reuse ;  /* 0x00008f0021007a23 */ /* 0x100fe6000001086a */
[----:B------:R1:W-:Y:S01]  /*9a10*/  MUFU.EX2 R48, R4 ;  /* 0x0000000400307308 */ /* 0x0003e20000000800 */
[----:B--2---:R-:W-:Y:S02]  /*9a20*/  FMUL.FTZ R6, R101, R118 ;  /* 0x0000007665067220 */ /* 0x004fe40000410000 */
[----:B------:R-:W-:Y:S02]  /*9a30*/  FMUL.FTZ R111, R3, c[0x0][0x23c] ;  /* 0x00008f00036f7a20 */ /* 0x000fe40000410000 */
[C---:B------:R-:W-:Y:S02]  /*9a40*/  FMUL.FTZ R7, R101.reuse, R119 ;  /* 0x0000007765077220 */ /* 0x040fe40000410000 */
[C---:B----4-:R-:W-:Y:S02]  /*9a50*/  FMUL.FTZ R8, R2.reuse, R112 ;  /* 0x0000007002087220 */ /* 0x050fe40000410000 */
[C---:B------:R-:W-:Y:S01]  /*9a60*/  FMUL.FTZ R12, R2.reuse, R120 ;  /* 0x00000078020c7220 */ /* 0x040fe20000410000 */
[----:B------:R-:W2:Y:S01]  /*9a70*/  MUFU.EX2 R51, R0 ;  /* 0x0000000000337308 */ /* 0x000ea20000000800 */
[C---:B------:R-:W-:Y:S02]  /*9a80*/  FMUL.FTZ R13, R2.reuse, R121 ;  /* 0x00000079020d7220 */ /* 0x040fe40000410000 */
[C---:B------:R-:W-:Y:S02]  /*9a90*/  FMUL.FTZ R19, R101.reuse, R127 ;  /* 0x0000007f65137220 */ /* 0x040fe40000410000 */
[C---:B------:R-:W-:Y:S02]  /*9aa0*/  FMUL.FTZ R25, R2.reuse, R133 ;  /* 0x0000008502197220 */ /* 0x040fe40000410000 */
[----:B------:R-:W-:Y:S02]  /*9ab0*/  FMUL.FTZ R24, R2, R132 ;  /* 0x0000008402187220 */ /* 0x000fe40000410000 */
[----:B------:R-:W-:Y:S01]  /*9ac0*/  FMUL.FTZ R33, R102, R141 ;  /* 0x0000008d66217220 */ /* 0x000fe20000410000 */
[----:B------:R3:W-:Y:S01]  /*9ad0*/  MUFU.EX2 R222, R60 ;  /* 0x0000003c00de7308 */ /* 0x0007e20000000800 */
[C---:B------:R-:W-:Y:S01]  /*9ae0*/  FMUL.FTZ R35, R101.reuse, R143 ;  /* 0x0000008f65237220 */ /* 0x040fe20000410000 */
[----:B------:R-:W-:Y:S01]  /*9af0*/  MOV R143, R61 ;  /* 0x0000003d008f7202 */ /* 0x000fe20000000f00 */
[----:B------:R-:W-:Y:S02]  /*9b00*/  FMUL.FTZ R61, R2, R169 ;  /* 0x000000a9023d7220 */ /* 0x000fe40000410000 */
[----:B-1----:R-:W-:Y:S02]  /*9b10*/  FFMA.FTZ R4, R38, c[0x0][0x23c], -R106 ;  /* 0x00008f0026047a23 */ /* 0x002fe4000001086a */
[C---:B------:R-:W-:Y:S02]  /*9b20*/  FMUL.FTZ R70, R101.reuse, R70 ;  /* 0x0000004665467220 */ /* 0x040fe40000410000 */
[----:B------:R-:W-:Y:S01]  /*9b30*/  FMUL.FTZ R71, R101, R71 ;  /* 0x0000004765477220 */ /* 0x000fe20000410000 */
[----:B------:R1:W-:Y:S01]  /*9b40*/  MUFU.EX2 R65, R4 ;  /* 0x0000000400417308 */ /* 0x0003e20000000800 */
[C---:B------:R-:W-:Y:S02]  /*9b50*/  FMUL.FTZ R72, R2.reuse, R72 ;  /* 0x0000004802487220 */ /* 0x040fe40000410000 */
[----:B------:R-:W-:Y:S01]  /*9b60*/  FMUL.FTZ R73, R2, R73 ;  /* 0x0000004902497220 */ /* 0x000fe20000410000 */
[----:B--2---:R-:W-:Y:S01]  /*9b70*/  MOV R141, R51 ;  /* 0x00000033008d7202 */ /* 0x004fe20000000f00 */
[----:B------:R-:W-:Y:S02]  /*9b80*/  FADD.FTZ R0, -R3, R108 ;  /* 0x0000006c03007221 */ /* 0x000fe40000010100 */
[----:B------:R-:W-:Y:S02]  /*9b90*/  FMUL.FTZ R108, R103, c[0x0][0x23c] ;  /* 0x00008f00676c7a20 */ /* 0x000fe40000410000 */
[----:B------:R-:W-:Y:S01]  /*9ba0*/  FMUL.FTZ R0, R0, c[0x0][0x23c] ;  /* 0x00008f0000007a20 */ /* 0x000fe20000410000 */
[----:B------:R2:W-:Y:S01]  /*9bb0*/  MUFU.EX2 R223, R67 ;  /* 0x0000004300df7308 */ /* 0x0005e20000000800 */
[----:B------:R-:W-:Y:S01]  /*9bc0*/  FMUL.FTZ R76, R2, R76 ;  /* 0x0000004c024c7220 */ /* 0x000fe20000410000 */
[----:B------:R-:W-:Y:S01]  /*9bd0*/  FSEL R108, R108, RZ, P0 ;  /* 0x000000ff6c6c7208 */ /* 0x000fe20000000000 */
[C---:B------:R-:W-:Y:S01]  /*9be0*/  FMUL.FTZ R77, R2.reuse, R77 ;  /* 0x0000004d024d7220 */ /* 0x040fe20000410000 */
[----:B------:R-:W-:Y:S01]  /*9bf0*/  FSETP.NEU.FTZ.AND P0, PT, R3, -INF , PT ;  /* 0xff8000000300780b */ /* 0x000fe20003f1d000 */
[----:B---3--:R-:W-:Y:S02]  /*9c00*/  FMUL.FTZ R60, R2, R168 ;  /* 0x000000a8023c7220 */ /* 0x008fe40000410000 */
[--C-:B------:R-:W-:Y:S01]  /*9c10*/  FFMA.FTZ R5, R28, c[0x0][0x23c], -R108.reuse ;  /* 0x00008f001c057a23 */ /* 0x100fe2000001086c */
[----:B------:R-:W-:Y:S01]  /*9c20*/  FSEL R111, R111, RZ, P0 ;  /* 0x000000ff6f6f7208 */ /* 0x000fe20000000000 */
[----:B------:R-:W-:Y:S01]  /*9c30*/  FFMA.FTZ R9, R18, c[0x0][0x23c], -R108 ;  /* 0x00008f0012097a23 */ /* 0x000fe2000001086c */
[----:B------:R-:W3:Y:S01]  /*9c40*/  MUFU.EX2 R0, R0 ;  /* 0x0000000000007308 */ /* 0x000ee20000000800 */
[C---:B------:R-:W-:Y:S02]  /*9c50*/  FMUL.FTZ R18, R101.reuse, R126 ;  /* 0x0000007e65127220 */ /* 0x040fe40000410000 */
[----:B------:R-:W-:Y:S02]  /*9c60*/  FMUL.FTZ R28, R2, R136 ;  /* 0x00000088021c7220 */ /* 0x000fe40000410000 */
[----:B-1----:R-:W-:Y:S02]  /*9c70*/  FFMA.FTZ R4, R34, c[0x0][0x23c], -R106 ;  /* 0x00008f0022047a23 */ /* 0x002fe4000001086a */
[C---:B------:R-:W-:Y:S02]  /*9c80*/  FMUL.FTZ R34, R101.reuse, R142 ;  /* 0x0000008e65227220 */ /* 0x040fe40000410000 */
[C---:B------:R-:W-:Y:S01]  /*9c90*/  FMUL.FTZ R82, R101.reuse, R82 ;  /* 0x0000005265527220 */ /* 0x040fe20000410000 */
[----:B------:R-:W1:Y:S01]  /*9ca0*/  MUFU.EX2 R64, R4 ;  /* 0x0000000400407308 */ /* 0x000e620000000800 */
[C---:B------:R-:W-:Y:S02]  /*9cb0*/  FMUL.FTZ R83, R101.reuse, R83 ;  /* 0x0000005365537220 */ /* 0x040fe40000410000 */
[C---:B------:R-:W-:Y:S02]  /*9cc0*/  FMUL.FTZ R84, R102.reuse, R84 ;  /* 0x0000005466547220 */ /* 0x040fe40000410000 */
[C---:B--2---:R-:W-:Y:S02]  /*9cd0*/  FMUL.FTZ R67, R101.reuse, R175 ;  /* 0x000000af65437220 */ /* 0x044fe40000410000 */
[----:B------:R-:W-:Y:S02]  /*9ce0*/  FMUL.FTZ R85, R102, R85 ;  /* 0x0000005566557220 */ /* 0x000fe40000410000 */
[C---:B------:R-:W-:Y:S01]  /*9cf0*/  FMUL.FTZ R86, R101.reuse, R86 ;  /* 0x0000005665567220 */ /* 0x040fe20000410000 */
[----:B------:R2:W-:Y:S01]  /*9d00*/  MUFU.EX2 R250, R5 ;  /* 0x0000000500fa7308 */ /* 0x0005e20000000800 */
[----:B------:R-:W-:Y:S02]  /*9d10*/  FMUL.FTZ R87, R101, R87 ;  /* 0x0000005765577220 */ /* 0x000fe40000410000 */
[----:B------:R-:W-:Y:S02]  /*9d20*/  FMUL.FTZ R88, R2, R88 ;  /* 0x0000005802587220 */ /* 0x000fe40000410000 */
[C---:B---3--:R-:W-:Y:S02]  /*9d30*/  FMUL.FTZ R10, R0.reuse, R114 ;  /* 0x00000072000a7220 */ /* 0x048fe40000410000 */
[C---:B------:R-:W-:Y:S02]  /*9d40*/  FMUL.FTZ R11, R0.reuse, R115 ;  /* 0x00000073000b7220 */ /* 0x040fe40000410000 */
[C---:B------:R-:W-:Y:S01]  /*9d50*/  FMUL.FTZ R14, R0.reuse, R122 ;  /* 0x0000007a000e7220 */ /* 0x040fe20000410000 */
[----:B------:R3:W-:Y:S01]  /*9d60*/  MUFU.EX2 R248, R9 ;  /* 0x0000000900f87308 */ /* 0x0007e20000000800 */
[C---:B------:R-:W-:Y:S02]  /*9d70*/  FMUL.FTZ R15, R0.reuse, R123 ;  /* 0x0000007b000f7220 */ /* 0x040fe40000410000 */
[C---:B------:R-:W-:Y:S01]  /*9d80*/  FMUL.FTZ R26, R0.reuse, R134 ;  /* 0x00000086001a7220 */ /* 0x040fe20000410000 */
[----:B-1----:R-:W-:Y:S01]  /*9d90*/  F2FP.PACK_AB R118, R51, R64 ;  /* 0x000000403376723e */ /* 0x002fe200000000ff */
[--C-:B------:R-:W-:Y:S01]  /*9da0*/  FFMA.FTZ R4, R41, c[0x0][0x23c], -R107.reuse ;  /* 0x00008f0029047a23 */ /* 0x100fe2000001086b */
[----:B------:R-:W-:Y:S01]  /*9db0*/  LDSM.16.MT88.4 R120, [R226+0xa000] ;  /* 0x00a00000e278783b */ /* 0x000fe20000004200 */
[C---:B------:R-:W-:Y:S02]  /*9dc0*/  FMUL.FTZ R27, R0.reuse, R135 ;  /* 0x00000087001b7220 */ /* 0x040fe40000410000 */
[----:B------:R-:W-:Y:S01]  /*9dd0*/  FMUL.FTZ R31, R0, R139 ;  /* 0x0000008b001f7220 */ /* 0x000fe20000410000 */
[----:B------:R1:W-:Y:S01]  /*9de0*/  MUFU.EX2 R251, R4 ;  /* 0x0000000400fb7308 */ /* 0x0003e20000000800 */
[----:B------:R-:W-:Y:S01]  /*9df0*/  FMUL.FTZ R41, R2, R149 ;  /* 0x0000009502297220 */ /* 0x000fe20000410000 */
[----:B------:R-:W-:Y:S01]  /*9e00*/  MOV R149, R62 ;  /* 0x0000003e00957202 */ /* 0x000fe20000000f00 */
[C---:B------:R-:W-:Y:S01]  /*9e10*/  FMUL.FTZ R51, R101.reuse, R159 ;  /* 0x0000009f65337220 */ /* 0x040fe20000410000 */
[----:B------:R-:W-:Y:S01]  /*9e20*/  MOV R139, R64 ;  /* 0x00000040008b7202 */ /* 0x000fe20000000f00 */
[----:B--2---:R-:W-:Y:S02]  /*9e30*/  FMUL.FTZ R5, R102, R117 ;  /* 0x0000007566057220 */ /* 0x004fe40000410000 */
[C---:B------:R-:W-:Y:S02]  /*9e40*/  FMUL.FTZ R59, R0.reuse, R167 ;  /* 0x000000a7003b7220 */ /* 0x040fe40000410000 */
[----:B------:R-:W-:Y:S02]  /*9e50*/  FMUL.FTZ R62, R0, R170 ;  /* 0x000000aa003e7220 */ /* 0x000fe40000410000 */
[----:B------:R-:W-:Y:S02]  /*9e60*/  FMUL.FTZ R64, R102, R172 ;  /* 0x000000ac66407220 */ /* 0x000fe40000410000 */
[----:B------:R-:W-:Y:S02]  /*9e70*/  FMUL.FTZ R74, R0, R74 ;  /* 0x0000004a004a7220 */ /* 0x000fe40000410000 */
[----:B---3--:R-:W-:Y:S02]  /*9e80*/  FMUL.FTZ R9, R2, R113 ;  /* 0x0000007102097220 */ /* 0x008fe40000410000 */
[C---:B------:R-:W-:Y:S02]  /*9e90*/  FMUL.FTZ R75, R0.reuse, R75 ;  /* 0x0000004b004b7220 */ /* 0x040fe40000410000 */
[C---:B------:R-:W-:Y:S02]  /*9ea0*/  FMUL.FTZ R78, R0.reuse, R78 ;  /* 0x0000004e004e7220 */ /* 0x040fe40000410000 */
[----:B------:R-:W-:Y:S02]  /*9eb0*/  FMUL.FTZ R79, R0, R79 ;  /* 0x0000004f004f7220 */ /* 0x000fe40000410000 */
[----:B------:R-:W-:Y:S02]  /*9ec0*/  FMUL.FTZ R89, R2, R89 ;  /* 0x0000005902597220 */ /* 0x000fe40000410000 */
[----:B-1----:R-:W-:Y:S02]  /*9ed0*/  FFMA.FTZ R4, R42, c[0x0][0x23c], -R107 ;  /* 0x00008f002a047a23 */ /* 0x002fe4000001086b */
[C---:B------:R-:W-:Y:S02]  /*9ee0*/  FMUL.FTZ R42, R0.reuse, R150 ;  /* 0x00000096002a7220 */ /* 0x040fe40000410000 */
[----:B------:R-:W1:Y:S01]  /*9ef0*/  MUFU.EX2 R252, R4 ;  /* 0x0000000400fc7308 */ /* 0x000e620000000800 */
        /* <DEDUP_REMOVED lines=10> */
[----:B------:R-:W-:Y:S02]  /*9fa0*/  FFMA.FTZ R132, R191, c[0x0][0x23c], -R108 ;  /* 0x00008f00bf847a23 */ /* 0x000fe4000001086c */
[----:B------:R-:W-:Y:S01]  /*9fb0*/  FFMA.FTZ R136, R198, c[0x0][0x23c], -R111 ;  /* 0x00008f00c6887a23 */ /* 0x000fe2000001086f */
[----:B-1----:R-:W-:Y:S01]  /*9fc0*/  F2FP.PACK_AB R117, R252, R251 ;  /* 0x000000fbfc75723e */ /* 0x002fe200000000ff */
[----:B------:R-:W-:Y:S02]  /*9fd0*/  FFMA.FTZ R4, R44, c[0x0][0x23c], -R107 ;  /* 0x00008f002c047a23 */ /* 0x000fe4000001086b */
[----:B------:R-:W-:Y:S01]  /*9fe0*/  FFMA.FTZ R44, R47, c[0x0][0x23c], -R106 ;  /* 0x00008f002f2c7a23 */ /* 0x000fe2000001086a */
[----:B------:R-:W-:Y:S01]  /*9ff0*/  MUFU.EX2 R198, R136 ;  /* 0x0000008800c67308 */ /* 0x000fe20000000800 */
[C---:B------:R-:W-:Y:S02]  /*a000*/  FMUL.FTZ R47, R0.reuse, R155 ;  /* 0x0000009b002f7220 */ /* 0x040fe40000410000 */
[----:B------:R-:W-:Y:S07]  /*a010*/  FFMA.FTZ R109, R109, c[0x0][0x23c], -R111 ;  /* 0x00008f006d6d7a23 */ /* 0x000fee000001086f */
[----:B------:R1:W2:Y:S02]  /*a020*/  MUFU.EX2 R57, R4 ;  /* 0x0000000400397308 */ /* 0x0002a40000000800 */
[----:B-1----:R-:W-:Y:S01]  /*a030*/  FFMA.FTZ R4, R43, c[0x0][0x23c], -R107 ;  /* 0x00008f002b047a23 */ /* 0x002fe2000001086b */
[----:B--2---:R-:W-:Y:S01]  /*a040*/  MOV R140, R57 ;  /* 0x00000039008c7202 */ /* 0x004fe20000000f00 */
[----:B------:R-:W-:Y:S06]  /*a050*/  FMUL.FTZ R43, R0, R151 ;  /* 0x00000097002b7220 */ /* 0x000fec0000410000 */
[----:B------:R1:W2:Y:S02]  /*a060*/  MUFU.EX2 R49, R4 ;  /* 0x0000000400317308 */ /* 0x0002a40000000800 */
[----:B-1----:R-:W-:Y:S01]  /*a070*/  FFMA.FTZ R4, R17, c[0x0][0x23c], -R108 ;  /* 0x00008f0011047a23 */ /* 0x002fe2000001086c */
[----:B--2---:R-:W-:Y:S01]  /*a080*/  F2FP.PACK_AB R119, R49, R57 ;  /* 0x000000393177723e */ /* 0x004fe200000000ff */
[C---:B------:R-:W-:Y:S01]  /*a090*/  FMUL.FTZ R17, R102.reuse, R125 ;  /* 0x0000007d66117220 */ /* 0x040fe20000410000 */
[----:B------:R-:W-:Y:S05]  /*a0a0*/  MOV R142, R49 ;  /* 0x00000031008e7202 */ /* 0x000fea0000000f00 */
[----:B------:R1:W2:Y:S01]  /*a0b0*/  MUFU.EX2 R245, R4 ;  /* 0x0000000400f57308 */ /* 0x0002a20000000800 */
[----:B------:R-:W-:Y:S02]  /*a0c0*/  FMUL.FTZ R49, R102, R157 ;  /* 0x0000009d66317220 */ /* 0x000fe40000410000 */
[----:B------:R-:W-:Y:S02]  /*a0d0*/  FMUL.FTZ R57, R2, R165 ;  /* 0x000000a502397220 */ /* 0x000fe40000410000 */
[--C-:B-1----:R-:W-:Y:S01]  /*a0e0*/  FFMA.FTZ R4, R40, c[0x0][0x23c], -R111.reuse ;  /* 0x00008f0028047a23 */ /* 0x102fe2000001086f */
[----:B--2---:R-:W-:Y:S01]  /*a0f0*/  F2FP.PACK_AB R112, R250, R245 ;  /* 0x000000f5fa70723e */ /* 0x004fe200000000ff */
[----:B------:R-:W-:Y:S03]  /*a100*/  FFMA.FTZ R40, R46, c[0x0][0x23c], -R106 ;  /* 0x00008f002e287a23 */ /* 0x000fe6000001086a */
[----:B------:R1:W-:Y:S01]  /*a110*/  MUFU.EX2 R241, R4 ;  /* 0x0000000400f17308 */ /* 0x0003e20000000800 */
[----:B------:R-:W-:Y:S09]  /*a120*/  FMUL.FTZ R46, R0, R154 ;  /* 0x0000009a002e7220 */ /* 0x000ff20000410000 */
[----:B------:R2:W-:Y:S01]  /*a130*/  MUFU.EX2 R236, R40 ;  /* 0x0000002800ec7308 */ /* 0x0005e20000000800 */
[--C-:B-1----:R-:W-:Y:S02]  /*a140*/  FFMA.FTZ R4, R39, c[0x0][0x23c], -R111.reuse ;  /* 0x00008f0027047a23 */ /* 0x102fe4000001086f */
[----:B------:R-:W1:Y:S07]  /*a150*/  LDSM.16.MT88.4 R36, [R226+0x9000] ;  /* 0x00900000e224783b */ /* 0x000e6e0000004200 */
[----:B------:R3:W4:Y:S01]  /*a160*/  MUFU.EX2 R243, R4 ;  /* 0x0000000400f37308 */ /* 0x0007220000000800 */
[----:B--2---:R-:W-:Y:S01]  /*a170*/  FMUL.FTZ R40, R2, R148 ;  /* 0x0000009402287220 */ /* 0x004fe20000410000 */
[----:B------:R-:W-:Y:S01]  /*a180*/  MOV R148, R63 ;  /* 0x0000003f00947202 */ /* 0x000fe20000000f00 */
[----:B------:R-:W-:Y:S02]  /*a190*/  FMUL.FTZ R63, R0, R171 ;  /* 0x000000ab003f7220 */ /* 0x000fe40000410000 */
[--C-:B---3--:R-:W-:Y:S01]  /*a1a0*/  FFMA.FTZ R4, R16, c[0x0][0x23c], -R108.reuse ;  /* 0x00008f0010047a23 */ /* 0x108fe2000001086c */
[----:B----4-:R-:W-:Y:S01]  /*a1b0*/  F2FP.PACK_AB R113, R243, R241 ;  /* 0x000000f1f371723e */ /* 0x010fe200000000ff */
[----:B------:R-:W-:Y:S03]  /*a1c0*/  FMUL.FTZ R16, R102, R124 ;  /* 0x0000007c66107220 */ /* 0x000fe60000410000 */
[----:B------:R2:W3:Y:S01]  /*a1d0*/  MUFU.EX2 R244, R4 ;  /* 0x0000000400f47308 */ /* 0x0004e20000000800 */
[----:B------:R-:W4:Y:S01]  /*a1e0*/  LDSM.16.MT88.4 R124, [R224+0xb000] ;  /* 0x00b00000e07c783b */ /* 0x000f220000004200 */
[--C-:B--2---:R-:W-:Y:S01]  /*a1f0*/  FFMA.FTZ R4, R30, c[0x0][0x23c], -R111.reuse ;  /* 0x00008f001e047a23 */ /* 0x104fe2000001086f */
[----:B---3--:R-:W-:Y:S01]  /*a200*/  F2FP.PACK_AB R114, R248, R244 ;  /* 0x000000f4f872723e */ /* 0x008fe200000000ff */
[----:B------:R-:W-:Y:S01]  /*a210*/  FMUL.FTZ R30, R0, R138 ;  /* 0x0000008a001e7220 */ /* 0x000fe20000410000 */
[----:B------:R-:W-:Y:S05]  /*a220*/  MOV R138, R65 ;  /* 0x00000041008a7202 */ /* 0x000fea0000000f00 */
[----:B------:R2:W-:Y:S02]  /*a230*/  MUFU.EX2 R240, R4 ;  /* 0x0000000400f07308 */ /* 0x0005e40000000800 */
[--C-:B--2---:R-:W-:Y:S02]  /*a240*/  FFMA.FTZ R4, R29, c[0x0][0x23c], -R111.reuse ;  /* 0x00008f001d047a23 */ /* 0x104fe4000001086f */
[----:B------:R-:W-:Y:S01]  /*a250*/  FMUL.FTZ R29, R2, R137 ;  /* 0x00000089021d7220 */ /* 0x000fe20000410000 */
[----:B------:R-:W-:Y:S05]  /*a260*/  MOV R137, R48 ;  /* 0x0000003000897202 */ /* 0x000fea0000000f00 */
[----:B------:R2:W3:Y:S02]  /*a270*/  MUFU.EX2 R242, R4 ;  /* 0x0000000400f27308 */ /* 0x0004e40000000800 */
[C---:B--2---:R-:W-:Y:S01]  /*a280*/  FMUL.FTZ R4, R102.reuse, R116 ;  /* 0x0000007466047220 */ /* 0x044fe20000410000 */
[----:B------:R-:W-:Y:S01]  /*a290*/  F2FP.PACK_AB R116, R65, R48 ;  /* 0x000000304174723e */ /* 0x000fe200000000ff */
[----:B------:R-:W-:Y:S01]  /*a2a0*/  FMUL.FTZ R48, R102, R156 ;  /* 0x0000009c66307220 */ /* 0x000fe20000410000 */
[----:B---3--:R-:W-:Y:S01]  /*a2b0*/  F2FP.PACK_AB R115, R242, R240 ;  /* 0x000000f0f273723e */ /* 0x008fe200000000ff */
[C---:B------:R-:W-:Y:S04]  /*a2c0*/  FMUL.FTZ R65, R102.reuse, R173 ;  /* 0x000000ad66417220 */ /* 0x040fe80000410000 */
[-C--:B------:R-:W-:Y:S08]  /*a2d0*/  HMMA.16816.F32 R4, R116, R20.reuse, R4 ;  /* 0x000000147404723c */ /* 0x080ff00000001804 */
[C---:B------:R-:W-:Y:S07]  /*a2e0*/  HMMA.16816.F32 R8, R112.reuse, R20, R8 ;  /* 0x000000147008723c */ /* 0x040fee0000001808 */
[C---:B------:R-:W-:Y:S01]  /*a2f0*/  FMUL.FTZ R21, R102.reuse, R129 ;  /* 0x0000008166157220 */ /* 0x040fe20000410000 */
[-C--:B------:R-:W-:Y:S04]  /*a300*/  HMMA.16816.F32 R12, R112, R22.reuse, R12 ;  /* 0x00000016700c723c */ /* 0x080fe8000000180c */
[C---:B------:R-:W-:Y:S02]  /*a310*/  FMUL.FTZ R20, R102.reuse, R128 ;  /* 0x0000008066147220 */ /* 0x040fe40000410000 */
[----:B------:R-:W-:Y:S02]  /*a320*/  FFMA.FTZ R128, R177, c[0x0][0x23c], -R108 ;  /* 0x00008f00b1807a23 */ /* 0x000fe4000001086c */
[C---:B------:R-:W-:Y:S02]  /*a330*/  HMMA.16816.F32 R16, R116.reuse, R22, R16 ;  /* 0x000000167410723c */ /* 0x040fe40000001810 */
[----:B------:R2:W-:Y:S05]  /*a340*/  MUFU.EX2 R221, R128 ;  /* 0x0000008000dd7308 */ /* 0x0005ea0000000800 */
[C---:B------:R-:W-:Y:S02]  /*a350*/  FMUL.FTZ R22, R101.reuse, R130 ;  /* 0x0000008265167220 */ /* 0x040fe40000410000 */
[----:B------:R-:W-:Y:S07]  /*a360*/  FMUL.FTZ R23, R101, R131 ;  /* 0x0000008365177220 */ /* 0x000fee0000410000 */
[-C--:B-1----:R-:W-:Y:S08]  /*a370*/  HMMA.16816.F32 R20, R116, R36.reuse, R20 ;  /* 0x000000247414723c */ /* 0x082ff00000001814 */
[C---:B------:R-:W-:Y:S04]  /*a380*/  HMMA.16816.F32 R24, R112.reuse, R36, R24 ;  /* 0x000000247018723c */ /* 0x040fe80000001818 */
[--C-:B--2---:R-:W-:Y:S03]  /*a390*/  FFMA.FTZ R128, R179, c[0x0][0x23c], -R111.reuse ;  /* 0x00008f00b3807a23 */ /* 0x104fe6000001086f */
[----:B------:R-:W-:Y:S01]  /*a3a0*/  FFMA.FTZ R36, R45, c[0x0][0x23c], -R106 ;  /* 0x00008f002d247a23 */ /* 0x000fe2000001086a */
[-C--:B------:R-:W-:Y:S01]  /*a3b0*/  HMMA.16816.F32 R28, R112, R38.reuse, R28 ;  /* 0x00000026701c723c */ /* 0x080fe2000000181c */
[----:B------:R1:W-:Y:S03]  /*a3c0*/  MUFU.EX2 R219, R128 ;  /* 0x0000008000db7308 */ /* 0x0003e60000000800 */
[----:B------:R-:W-:Y:S01]  /*a3d0*/  FMUL.FTZ R37, R102, R145 ;  /* 0x0000009166257220 */ /* 0x000fe20000410000 */
[----:B------:R-:W-:Y:S01]  /*a3e0*/  MOV R145, R66 ;  /* 0x0000004200917202 */ /* 0x000fe20000000f00 */
[C---:B------:R-:W-:Y:S02]  /*a3f0*/  FMUL.FTZ R66, R101.reuse, R174 ;  /* 0x000000ae65427220 */ /* 0x040fe40000410000 */
[C---:B------:R-:W-:Y:S01]  /*a400*/  HMMA.16816.F32 R32, R116.reuse, R38, R32 ;  /* 0x000000267420723c */ /* 0x040fe20000001820 */
[----:B------:R-:W-:Y:S02]  /*a410*/  LDSM.16.MT88.4 R172, [R226+0xac00] ;  /* 0x00ac0000e2ac783b */ /* 0x000fe40000004200 */
[----:B------:R2:W-:Y:S01]  /*a420*/  MUFU.EX2 R237, R36 ;  /* 0x0000002400ed7308 */ /* 0x0005e20000000800 */
[----:B------:R-:W-:Y:S03]  /*a430*/  FMUL.FTZ R45, R2, R153 ;  /* 0x00000099022d7220 */ /* 0x000fe60000410000 */
[C---:B------:R-:W-:Y:S01]  /*a440*/  FMUL.FTZ R38, R101.reuse, R146 ;  /* 0x0000009265267220 */ /* 0x040fe20000410000 */
[----:B------:R-:W-:Y:S01]  /*a450*/  MOV R146, R235 ;  /* 0x000000eb00927202 */ /* 0x000fe20000000f00 */
[----:B------:R-:W-:Y:S03]  /*a460*/  FMUL.FTZ R39, R101, R147 ;  /* 0x0000009365277220 */ /* 0x000fe60000410000 */
[----:B------:R-:W-:Y:S01]  /*a470*/  MOV R147, R234 ;  /* 0x000000ea00937202 */ /* 0x000fe20000000f00 */
[----:B------:R3:W-:Y:S01]  /*a480*/  MUFU.EX2 R235, R44 ;  /* 0x0000002c00eb7308 */ /* 0x0007e20000000800 */
[----:B-1----:R-:W-:Y:S09]  /*a490*/  FFMA.FTZ R128, R183, c[0x0][0x23c], -R111 ;  /* 0x00008f00b7807a23 */ /* 0x002ff2000001086f */
[----:B------:R1:W5:Y:S01]  /*a4a0*/  MUFU.EX2 R234, R50 ;  /* 0x0000003200ea7308 */ /* 0x0003620000000800 */
[----:B--2---:R-:W-:Y:S01]  /*a4b0*/  FMUL.FTZ R36, R102, R144 ;  /* 0x0000009066247220 */ /* 0x004fe20000410000 */
[----:B------:R-:W-:Y:S01]  /*a4c0*/  MOV R144, R58 ;  /* 0x0000003a00907202 */ /* 0x000fe20000000f00 */
[----:B------:R-:W-:Y:S07]  /*a4d0*/  FMUL.FTZ R58, R0, R166 ;  /* 0x000000a6003a7220 */ /* 0x000fee0000410000 */
[----:B------:R2:W-:Y:S01]  /*a4e0*/  MUFU.EX2 R215, R128 ;  /* 0x0000008000d77308 */ /* 0x0005e20000000800 */
[-C--:B------:R-:W-:Y:S03]  /*a4f0*/  HMMA.16816.F32 R36, R116, R52.reuse, R36 ;  /* 0x000000347424723c */ /* 0x080fe60000001824 */
[----:B---3--:R-:W-:Y:S05]  /*a500*/  FMUL.FTZ R44, R2, R152 ;  /* 0x00000098022c7220 */ /* 0x008fea0000410000 */
[C---:B------:R-:W-:Y:S04]  /*a510*/  HMMA.16816.F32 R40, R112.reuse, R52, R40 ;  /* 0x000000347028723c */ /* 0x040fe80000001828 */
[C---:B-1----:R-:W-:Y:S03]  /*a520*/  FMUL.FTZ R50, R101.reuse, R158 ;  /* 0x0000009e65327220 */ /* 0x042fe60000410000 */
[----:B------:R-:W-:Y:S01]  /*a530*/  FFMA.FTZ R52, R56, c[0x0][0x23c], -R107 ;  /* 0x00008f0038347a23 */ /* 0x000fe2000001086b */
[-C--:B------:R-:W-:Y:S01]  /*a540*/  HMMA.16816.F32 R44, R112, R54.reuse, R44 ;  /* 0x00000036702c723c */ /* 0x080fe2000000182c */
[----:B------:R-:W-:Y:S02]  /*a550*/  LDSM.16.MT88.4 R156, [R224+0xac00] ;  /* 0x00ac0000e09c783b */ /* 0x000fe40000004200 */
[----:B------:R1:W3:Y:S01]  /*a560*/  MUFU.EX2 R232, R52 ;  /* 0x0000003400e87308 */ /* 0x0002e20000000800 */
[----:B------:R-:W-:Y:S02]  /*a570*/  FMUL.FTZ R53, R102, R161 ;  /* 0x000000a166357220 */ /* 0x000fe40000410000 */
[----:B------:R-:W-:Y:S02]  /*a580*/  FMUL.FTZ R56, R2, R164 ;  /* 0x000000a402387220 */ /* 0x000fe40000410000 */
[C---:B------:R-:W-:Y:S01]  /*a590*/  HMMA.16816.F32 R48, R116.reuse, R54, R48 ;  /* 0x000000367430723c */ /* 0x040fe20000001830 */
[----:B--2---:R-:W-:Y:S06]  /*a5a0*/  LDSM.16.MT88.4 R128, [R226+0x9400] ;  /* 0x00940000e280783b */ /* 0x004fec0000004200 */
[C---:B------:R-:W-:Y:S02]  /*a5b0*/  FMUL.FTZ R54, R101.reuse, R162 ;  /* 0x000000a265367220 */ /* 0x040fe40000410000 */
[----:B------:R-:W-:Y:S03]  /*a5c0*/  FMUL.FTZ R55, R101, R163 ;  /* 0x000000a365377220 */ /* 0x000fe60000410000 */
[----:B-1----:R-:W-:Y:S07]  /*a5d0*/  FMUL.FTZ R52, R102, R160 ;  /* 0x000000a066347220 */ /* 0x002fee0000410000 */
[-C--:B------:R-:W-:Y:S08]  /*a5e0*/  HMMA.16816.F32 R52, R116, R120.reuse, R52 ;  /* 0x000000787434723c */ /* 0x080ff00000001834 */
[C---:B------:R-:W-:Y:S07]  /*a5f0*/  HMMA.16816.F32 R56, R112.reuse, R120, R56 ;  /* 0x000000787038723c */ /* 0x040fee0000001838 */
[--C-:B------:R-:W-:Y:S01]  /*a600*/  FFMA.FTZ R120, R176, c[0x0][0x23c], -R108.reuse ;  /* 0x00008f00b0787a23 */ /* 0x100fe2000001086c */
[-C--:B------:R-:W-:Y:S03]  /*a610*/  HMMA.16816.F32 R60, R112, R122.reuse, R60 ;  /* 0x0000007a703c723c */ /* 0x080fe6000000183c */
[----:B------:R1:W-:Y:S05]  /*a620*/  MUFU.EX2 R220, R120 ;  /* 0x0000007800dc7308 */ /* 0x0003ea0000000800 */
[C---:B------:R-:W-:Y:S08]  /*a630*/  HMMA.16816.F32 R64, R116.reuse, R122, R64 ;  /* 0x0000007a7440723c */ /* 0x040ff00000001840 */
[-C--:B----4-:R-:W-:Y:S08]  /*a640*/  HMMA.16816.F32 R68, R116, R124.reuse, R68 ;  /* 0x0000007c7444723c */ /* 0x090ff00000001844 */
[C---:B------:R-:W-:Y:S01]  /*a650*/  HMMA.16816.F32 R72, R112.reuse, R124, R72 ;  /* 0x0000007c7048723c */ /* 0x040fe20000001848 */
[----:B-1----:R-:W1:Y:S06]  /*a660*/  LDSM.16.MT88.4 R120, [R226+0xb000] ;  /* 0x00b00000e278783b */ /* 0x002e6c0000004200 */
[--C-:B------:R-:W-:Y:S01]  /*a670*/  FFMA.FTZ R124, R181, c[0x0][0x23c], -R111.reuse ;  /* 0x00008f00b57c7a23 */ /* 0x100fe2000001086f */
[-C--:B------:R-:W-:Y:S03]  /*a680*/  HMMA.16816.F32 R76, R112, R126.reuse, R76 ;  /* 0x0000007e704c723c */ /* 0x080fe6000000184c */
[----:B------:R2:W4:Y:S05]  /*a690*/  MUFU.EX2 R218, R124 ;  /* 0x0000007c00da7308 */ /* 0x00052a0000000800 */
[C---:B------:R-:W-:Y:S04]  /*a6a0*/  HMMA.16816.F32 R80, R116.reuse, R126, R80 ;  /* 0x0000007e7450723c */ /* 0x040fe80000001850 */
[--C-:B--2---:R-:W-:Y:S04]  /*a6b0*/  FFMA.FTZ R124, R180, c[0x0][0x23c], -R108.reuse ;  /* 0x00008f00b47c7a23 */ /* 0x104fe8000001086c */
[----:B------:R2:W-:Y:S01]  /*a6c0*/  MUFU.EX2 R217, R124 ;  /* 0x0000007c00d97308 */ /* 0x0005e20000000800 */
[-C--:B-1----:R-:W-:Y:S08]  /*a6d0*/  HMMA.16816.F32 R84, R116, R120.reuse, R84 ;  /* 0x000000787454723c */ /* 0x082ff00000001854 */
[C---:B------:R-:W-:Y:S07]  /*a6e0*/  HMMA.16816.F32 R88, R112.reuse, R120, R88 ;  /* 0x000000787058723c */ /* 0x040fee0000001858 */
[----:B------:R-:W-:Y:S01]  /*a6f0*/  FFMA.FTZ R120, R184, c[0x0][0x23c], -R111 ;  /* 0x00008f00b8787a23 */ /* 0x000fe2000001086f */
[-C--:B------:R-:W-:Y:S03]  /*a700*/  HMMA.16816.F32 R92, R112, R122.reuse, R92 ;  /* 0x0000007a705c723c */ /* 0x080fe6000000185c */
[----:B------:R-:W1:Y:S01]  /*a710*/  MUFU.EX2 R214, R120 ;  /* 0x0000007800d67308 */ /* 0x000e620000000800 */
[----:B--2---:R-:W-:Y:S02]  /*a720*/  FFMA.FTZ R124, R182, c[0x0][0x23c], -R108 ;  /* 0x00008f00b67c7a23 */ /* 0x004fe4000001086c */
[----:B------:R-:W-:Y:S01]  /*a730*/  LDSM.16.MT88.4 R180, [R224+0xbc00] ;  /* 0x00bc0000e0b4783b */ /* 0x000fe20000004200 */
[--C-:B------:R-:W-:Y:S01]  /*a740*/  FFMA.FTZ R112, R187, c[0x0][0x23c], -R106.reuse ;  /* 0x00008f00bb707a23 */ /* 0x100fe2000001086a */
[----:B------:R-:W-:Y:S04]  /*a750*/  HMMA.16816.F32 R96, R116, R122, R96 ;  /* 0x0000007a7460723c */ /* 0x000fe80000001860 */
[----:B-----5:R-:W-:Y:S01]  /*a760*/  F2FP.PACK_AB R114, R234, R235 ;  /* 0x000000ebea72723e */ /* 0x020fe200000000ff */
[----:B------:R2:W5:Y:S01]  /*a770*/  MUFU.EX2 R216, R124 ;  /* 0x0000007c00d87308 */ /* 0x0005620000000800 */
[----:B---3--:R-:W-:Y:S01]  /*a780*/  F2FP.PACK_AB R113, R233, R232 ;  /* 0x000000e8e971723e */ /* 0x008fe200000000ff */
[--C-:B------:R-:W-:Y:S01]  /*a790*/  FFMA.FTZ R116, R192, c[0x0][0x23c], -R106.reuse ;  /* 0x00008f00c0747a23 */ /* 0x100fe2000001086a */
[----:B------:R-:W-:Y:S04]  /*a7a0*/  F2FP.PACK_AB R115, R223, R222 ;  /* 0x000000dedf73723e */ /* 0x000fe800000000ff */
[----:B----4-:R-:W-:Y:S03]  /*a7b0*/  F2FP.PACK_AB R117, R218, R219 ;  /* 0x000000dbda75723e */ /* 0x010fe600000000ff */
[----:B------:R3:W-:Y:S01]  /*a7c0*/  MUFU.EX2 R213, R112 ;  /* 0x0000007000d57308 */ /* 0x0007e20000000800 */
[----:B-1----:R-:W-:Y:S01]  /*a7d0*/  F2FP.PACK_AB R119, R214, R215 ;  /* 0x000000d7d677723e */ /* 0x002fe200000000ff */
[--C-:B------:R-:W-:Y:S08]  /*a7e0*/  FFMA.FTZ R120, R195, c[0x0][0x23c], -R106.reuse ;  /* 0x00008f00c3787a23 */ /* 0x100ff0000001086a */
[----:B------:R1:W-:Y:S01]  /*a7f0*/  MUFU.EX2 R211, R116 ;  /* 0x0000007400d37308 */ /* 0x0003e20000000800 */
[----:B--2---:R-:W2:Y:S01]  /*a800*/  LDSM.16.MT88.4 R124, [R224+0x9400] ;  /* 0x00940000e07c783b */ /* 0x004ea20000004200 */
[----:B-----5:R-:W-:Y:S08]  /*a810*/  F2FP.PACK_AB R118, R216, R217 ;  /* 0x000000d9d876723e */ /* 0x020ff000000000ff */
[----:B------:R4:W-:Y:S01]  /*a820*/  MUFU.EX2 R212, R120 ;  /* 0x0000007800d47308 */ /* 0x0009e20000000800 */
[----:B---3--:R-:W-:Y:S02]  /*a830*/  F2FP.PACK_AB R112, R236, R237 ;  /* 0x000000edec70723e */ /* 0x008fe400000000ff */
[----:B-1----:R-:W-:Y:S01]  /*a840*/  F2FP.PACK_AB R116, R221, R220 ;  /* 0x000000dcdd74723e */ /* 0x002fe200000000ff */
[----:B----4-:R-:W1:Y:S04]  /*a850*/  LDSM.16.MT88.4 R120, [R224+0xa400] ;  /* 0x00a40000e078783b */ /* 0x010e680000004200 */
[-C--:B--2---:R-:W-:Y:S08]  /*a860*/  HMMA.16816.F32 R4, R112, R124.reuse, R4 ;  /* 0x0000007c7004723c */ /* 0x084ff00000001804 */
[C---:B------:R-:W-:Y:S07]  /*a870*/  HMMA.16816.F32 R8, R116.reuse, R124, R8 ;  /* 0x0000007c7408723c */ /* 0x040fee0000001808 */
[----:B------:R-:W-:Y:S01]  /*a880*/  FFMA.FTZ R124, R196, c[0x0][0x23c], -R106 ;  /* 0x00008f00c47c7a23 */ /* 0x000fe2000001086a */
[-C--:B------:R-:W-:Y:S03]  /*a890*/  HMMA.16816.F32 R12, R116, R126.reuse, R12 ;  /* 0x0000007e740c723c */ /* 0x080fe6000000180c */
[----:B------:R2:W-:Y:S05]  /*a8a0*/  MUFU.EX2 R210, R124 ;  /* 0x0000007c00d27308 */ /* 0x0005ea0000000800 */
[C---:B------:R-:W-:Y:S08]  /*a8b0*/  HMMA.16816.F32 R16, R112.reuse, R126, R16 ;  /* 0x0000007e7010723c */ /* 0x040ff00000001810 */
[-C--:B------:R-:W-:Y:S08]  /*a8c0*/  HMMA.16816.F32 R20, R112, R128.reuse, R20 ;  /* 0x000000807014723c */ /* 0x080ff00000001814 */
[C---:B------:R-:W-:Y:S04]  /*a8d0*/  HMMA.16816.F32 R24, R116.reuse, R128, R24 ;  /* 0x000000807418723c */ /* 0x040fe80000001818 */
[--C-:B--2---:R-:W-:Y:S03]  /*a8e0*/  FFMA.FTZ R124, R199, c[0x0][0x23c], -R107.reuse ;  /* 0x00008f00c77c7a23 */ /* 0x104fe6000001086b */
[--C-:B------:R-:W-:Y:S01]  /*a8f0*/  FFMA.FTZ R128, R202, c[0x0][0x23c], -R107.reuse ;  /* 0x00008f00ca807a23 */ /* 0x100fe2000001086b */
[-C--:B------:R-:W-:Y:S01]  /*a900*/  HMMA.16816.F32 R28, R116, R130.reuse, R28 ;  /* 0x00000082741c723c */ /* 0x080fe2000000181c */
[----:B------:R2:W-:Y:S07]  /*a910*/  MUFU.EX2 R209, R124 ;  /* 0x0000007c00d17308 */ /* 0x0005ee0000000800 */
[C---:B------:R-:W-:Y:S03]  /*a920*/  HMMA.16816.F32 R32, R112.reuse, R130, R32 ;  /* 0x000000827020723c */ /* 0x040fe60000001820 */
[----:B------:R3:W-:Y:S05]  /*a930*/  MUFU.EX2 R206, R128 ;  /* 0x0000008000ce7308 */ /* 0x0007ea0000000800 */
[-C--:B-1----:R-:W-:Y:S05]  /*a940*/  HMMA.16816.F32 R36, R112, R120.reuse, R36 ;  /* 0x000000787024723c */ /* 0x082fea0000001824 */
[----:B------:R1:W-:Y:S03]  /*a950*/  MUFU.EX2 R202, R132 ;  /* 0x0000008400ca7308 */ /* 0x0003e60000000800 */
[C---:B------:R-:W-:Y:S04]  /*a960*/  HMMA.16816.F32 R40, R116.reuse, R120, R40 ;  /* 0x000000787428723c */ /* 0x040fe80000001828 */
[----:B--2---:R-:W-:Y:S03]  /*a970*/  FFMA.FTZ R124, R200, c[0x0][0x23c], -R107 ;  /* 0x00008f00c87c7a23 */ /* 0x004fe6000001086b */
[----:B------:R-:W-:Y:S01]  /*a980*/  FFMA.FTZ R120, R185, c[0x0][0x23c], -R111 ;  /* 0x00008f00b9787a23 */ /* 0x000fe2000001086f */
[-C--:B------:R-:W-:Y:S01]  /*a990*/  HMMA.16816.F32 R44, R116, R122.reuse, R44 ;  /* 0x0000007a742c723c */ /* 0x080fe2000000182c */
[----:B------:R2:W-:Y:S03]  /*a9a0*/  MUFU.EX2 R208, R124 ;  /* 0x0000007c00d07308 */ /* 0x0005e60000000800 */
[--C-:B---3--:R-:W-:Y:S04]  /*a9b0*/  FFMA.FTZ R128, R194, c[0x0][0x23c], -R108.reuse ;  /* 0x00008f00c2807a23 */ /* 0x108fe8000001086c */
[C---:B------:R-:W-:Y:S03]  /*a9c0*/  HMMA.16816.F32 R48, R112.reuse, R122, R48 ;  /* 0x0000007a7030723c */ /* 0x040fe60000001830 */
[----:B------:R3:W-:Y:S01]  /*a9d0*/  MUFU.EX2 R205, R128 ;  /* 0x0000008000cd7308 */ /* 0x0007e20000000800 */
[----:B-1----:R-:W-:Y:S09]  /*a9e0*/  LDSM.16.MT88.4 R132, [R224+0x9800] ;  /* 0x00980000e084783b */ /* 0x002ff20000004200 */
[----:B------:R1:W-:Y:S01]  /*a9f0*/  MUFU.EX2 R203, R120 ;  /* 0x0000007800cb7308 */ /* 0x0003e20000000800 */
[----:B--2---:R-:W-:Y:S09]  /*aa00*/  FFMA.FTZ R124, R201, c[0x0][0x23c], -R107 ;  /* 0x00008f00c97c7a23 */ /* 0x004ff2000001086b */
[----:B------:R2:W-:Y:S01]  /*aa10*/  MUFU.EX2 R207, R124 ;  /* 0x0000007c00cf7308 */ /* 0x0005e20000000800 */
[--C-:B---3--:R-:W-:Y:S09]  /*aa20*/  FFMA.FTZ R128, R193, c[0x0][0x23c], -R108.reuse ;  /* 0x00008f00c1807a23 */ /* 0x108ff2000001086c */
[----:B------:R3:W4:Y:S01]  /*aa30*/  MUFU.EX2 R204, R128 ;  /* 0x0000008000cc7308 */ /* 0x0007220000000800 */
[--C-:B-1----:R-:W-:Y:S09]  /*aa40*/  FFMA.FTZ R120, R186, c[0x0][0x23c], -R111.reuse ;  /* 0x00008f00ba787a23 */ /* 0x102ff2000001086f */
[----:B------:R1:W5:Y:S01]  /*aa50*/  MUFU.EX2 R201, R120 ;  /* 0x0000007800c97308 */ /* 0x0003620000000800 */
[----:B--2---:R-:W2:Y:S08]  /*aa60*/  LDSM.16.MT88.4 R124, [R226+0xa400] ;  /* 0x00a40000e27c783b */ /* 0x004eb00000004200 */
[----:B---3--:R-:W3:Y:S08]  /*aa70*/  LDSM.16.MT88.4 R128, [R224+0xb400] ;  /* 0x00b40000e080783b */ /* 0x008ef00000004200 */
[----:B-1----:R-:W1:Y:S01]  /*aa80*/  LDSM.16.MT88.4 R120, [R226+0xb400] ;  /* 0x00b40000e278783b */ /* 0x002e620000004200 */
[-C--:B--2---:R-:W-:Y:S08]  /*aa90*/  HMMA.16816.F32 R52, R112, R124.reuse, R52 ;  /* 0x0000007c7034723c */ /* 0x084ff00000001834 */
[C---:B------:R-:W-:Y:S07]  /*aaa0*/  HMMA.16816.F32 R56, R116.reuse, R124, R56 ;  /* 0x0000007c7438723c */ /* 0x040fee0000001838 */
[----:B------:R-:W-:Y:S01]  /*aab0*/  FFMA.FTZ R124, R190, c[0x0][0x23c], -R108 ;  /* 0x00008f00be7c7a23 */ /* 0x000fe2000001086c */
[-C--:B------:R-:W-:Y:S03]  /*aac0*/  HMMA.16816.F32 R60, R116, R126.reuse, R60 ;  /* 0x0000007e743c723c */ /* 0x080fe6000000183c */
[----:B------:R2:W1:Y:S05]  /*aad0*/  MUFU.EX2 R200, R124 ;  /* 0x0000007c00c87308 */ /* 0x00046a0000000800 */
[C---:B------:R-:W-:Y:S08]  /*aae0*/  HMMA.16816.F32 R64, R112.reuse, R126, R64 ;  /* 0x0000007e7040723c */ /* 0x040ff00000001840 */
[-C--:B---3--:R-:W-:Y:S08]  /*aaf0*/  HMMA.16816.F32 R68, R112, R128.reuse, R68 ;  /* 0x000000807044723c */ /* 0x088ff00000001844 */
[C---:B------:R-:W-:Y:S04]  /*ab00*/  HMMA.16816.F32 R72, R116.reuse, R128, R72 ;  /* 0x000000807448723c */ /* 0x040fe80000001848 */
[----:B--2---:R-:W-:Y:S03]  /*ab10*/  FFMA.FTZ R124, R197, c[0x0][0x23c], -R111 ;  /* 0x00008f00c57c7a23 */ /* 0x004fe6000001086f */
[--C-:B------:R-:W-:Y:S01]  /*ab20*/  FFMA.FTZ R128, R249, c[0x0][0x23c], -R106.reuse ;  /* 0x00008f00f9807a23 */ /* 0x100fe2000001086a */
[-C--:B------:R-:W-:Y:S01]  /*ab30*/  HMMA.16816.F32 R76, R116, R130.reuse, R76 ;  /* 0x00000082744c723c */ /* 0x080fe2000000184c */
[----:B------:R2:W3:Y:S03]  /*ab40*/  MUFU.EX2 R199, R124 ;  /* 0x0000007c00c77308 */ /* 0x0004e60000000800 */
[----:B------:R-:W-:Y:S04]  /*ab50*/  MOV R249, R142 ;  /* 0x0000008e00f97202 */ /* 0x000fe80000000f00 */
[C---:B------:R-:W-:Y:S03]  /*ab60*/  HMMA.16816.F32 R80, R112.reuse, R130, R80 ;  /* 0x000000827050723c */ /* 0x040fe60000001850 */
[----:B------:R3:W-:Y:S05]  /*ab70*/  MUFU.EX2 R197, R128 ;  /* 0x0000008000c57308 */ /* 0x0007ea0000000800 */
[-C--:B-1----:R-:W-:Y:S08]  /*ab80*/  HMMA.16816.F32 R84, R112, R120.reuse, R84 ;  /* 0x000000787054723c */ /* 0x082ff00000001854 */
[C---:B------:R-:W-:Y:S01]  /*ab90*/  HMMA.16816.F32 R88, R116.reuse, R120, R88 ;  /* 0x000000787458723c */ /* 0x040fe20000001858 */
[----:B--2---:R-:W1:Y:S07]  /*aba0*/  LDSM.16.MT88.4 R124, [R226+0x9800] ;  /* 0x00980000e27c783b */ /* 0x004e6e0000004200 */
[-C--:B------:R-:W-:Y:S01]  /*abb0*/  HMMA.16816.F32 R92, R116, R122.reuse, R92 ;  /* 0x0000007a745c723c */ /* 0x080fe2000000185c */
[----:B---3--:R-:W-:Y:S06]  /*abc0*/  LDSM.16.MT88.4 R128, [R226+0xa800] ;  /* 0x00a80000e280783b */ /* 0x008fec0000004200 */
[----:B----4-:R-:W-:Y:S01]  /*abd0*/  F2FP.PACK_AB R116, R204, R205 ;  /* 0x000000cdcc74723e */ /* 0x010fe200000000ff */
[----:B------:R-:W-:Y:S01]  /*abe0*/  HMMA.16816.F32 R96, R112, R122, R96 ;  /* 0x0000007a7060723c */ /* 0x000fe20000001860 */
[----:B------:R-:W2:Y:S03]  /*abf0*/  LDSM.16.MT88.4 R120, [R224+0xa800] ;  /* 0x00a80000e078783b */ /* 0x000ea60000004200 */
[----:B-----5:R-:W-:Y:S02]  /*ac00*/  F2FP.PACK_AB R117, R201, R203 ;  /* 0x000000cbc975723e */ /* 0x020fe400000000ff */
[----:B------:R-:W-:Y:S02]  /*ac10*/  F2FP.PACK_AB R118, R200, R202 ;  /* 0x000000cac876723e */ /* 0x000fe400000000ff */
[----:B------:R-:W-:Y:S04]  /*ac20*/  F2FP.PACK_AB R112, R211, R213 ;  /* 0x000000d5d370723e */ /* 0x000fe800000000ff */
[----:B------:R-:W-:Y:S02]  /*ac30*/  F2FP.PACK_AB R114, R210, R212 ;  /* 0x000000d4d272723e */ /* 0x000fe400000000ff */
[----:B------:R-:W-:Y:S02]  /*ac40*/  F2FP.PACK_AB R113, R208, R209 ;  /* 0x000000d1d071723e */ /* 0x000fe400000000ff */
[----:B------:R-:W-:Y:S02]  /*ac50*/  F2FP.PACK_AB R115, R206, R207 ;  /* 0x000000cfce73723e */ /* 0x000fe400000000ff */
[----:B------:R-:W-:Y:S05]  /*ac60*/  F2FP.PACK_AB R119, R198, R199 ;  /* 0x000000c7c677723e */ /* 0x000fea00000000ff */
[-C--:B------:R-:W-:Y:S08]  /*ac70*/  HMMA.16816.F32 R4, R112, R132.reuse, R4 ;  /* 0x000000847004723c */ /* 0x080ff00000001804 */
[C---:B------:R-:W-:Y:S08]  /*ac80*/  HMMA.16816.F32 R8, R116.reuse, R132, R8 ;  /* 0x000000847408723c */ /* 0x040ff00000001808 */
[-C--:B------:R-:W-:Y:S08]  /*ac90*/  HMMA.16816.F32 R12, R116, R134.reuse, R12 ;  /* 0x00000086740c723c */ /* 0x080ff0000000180c */
[C---:B------:R-:W-:Y:S08]  /*aca0*/  HMMA.16816.F32 R16, R112.reuse, R134, R16 ;  /* 0x000000867010723c */ /* 0x040ff00000001810 */
[-C--:B-1----:R-:W-:Y:S08]  /*acb0*/  HMMA.16816.F32 R20, R112, R124.reuse, R20 ;  /* 0x0000007c7014723c */ /* 0x082ff00000001814 */
[C---:B------:R-:W-:Y:S07]  /*acc0*/  HMMA.16816.F32 R24, R116.reuse, R124, R24 ;  /* 0x0000007c7418723c */ /* 0x040fee0000001818 */
[--C-:B------:R-:W-:Y:S01]  /*acd0*/  FFMA.FTZ R124, R247, c[0x0][0x23c], -R106.reuse ;  /* 0x00008f00f77c7a23 */ /* 0x100fe2000001086a */
[-C--:B------:R-:W-:Y:S03]  /*ace0*/  HMMA.16816.F32 R28, R116, R126.reuse, R28 ;  /* 0x0000007e741c723c */ /* 0x080fe6000000181c */
[----:B------:R1:W-:Y:S01]  /*acf0*/  MUFU.EX2 R195, R124 ;  /* 0x0000007c00c37308 */ /* 0x0003e20000000800 */
[----:B------:R-:W-:Y:S04]  /*ad00*/  MOV R247, R141 ;  /* 0x0000008d00f77202 */ /* 0x000fe80000000f00 */
[C---:B------:R-:W-:Y:S08]  /*ad10*/  HMMA.16816.F32 R32, R112.reuse, R126, R32 ;  /* 0x0000007e7020723c */ /* 0x040ff00000001820 */
[-C--:B--2---:R-:W-:Y:S08]  /*ad20*/  HMMA.16816.F32 R36, R112, R120.reuse, R36 ;  /* 0x000000787024723c */ /* 0x084ff00000001824 */
[C---:B------:R-:W-:Y:S04]  /*ad30*/  HMMA.16816.F32 R40, R116.reuse, R120, R40 ;  /* 0x000000787428723c */ /* 0x040fe80000001828 */
[--C-:B-1----:R-:W-:Y:S02]  /*ad40*/  FFMA.FTZ R124, R149, c[0x0][0x23c], -R106.reuse ;  /* 0x00008f00957c7a23 */ /* 0x102fe4000001086a */
[----:B------:R-:W-:Y:S02]  /*ad50*/  FFMA.FTZ R106, R148, c[0x0][0x23c], -R106 ;  /* 0x00008f00946a7a23 */ /* 0x000fe4000001086a */
[-C--:B------:R-:W-:Y:S01]  /*ad60*/  HMMA.16816.F32 R44, R116, R122.reuse, R44 ;  /* 0x0000007a742c723c */ /* 0x080fe2000000182c */
[----:B------:R1:W-:Y:S07]  /*ad70*/  MUFU.EX2 R196, R124 ;  /* 0x0000007c00c47308 */ /* 0x0003ee0000000800 */
[C---:B------:R-:W-:Y:S01]  /*ad80*/  HMMA.16816.F32 R48, R112.reuse, R122, R48 ;  /* 0x0000007a7030723c */ /* 0x040fe20000001830 */
[----:B------:R-:W-:Y:S02]  /*ad90*/  LDSM.16.MT88.4 R120, [R226+0xb800] ;  /* 0x00b80000e278783b */ /* 0x000fe40000004200 */
[----:B------:R2:W-:Y:S05]  /*ada0*/  MUFU.EX2 R194, R106 ;  /* 0x0000006a00c27308 */ /* 0x0005ea0000000800 */
[-C--:B------:R-:W-:Y:S08]  /*adb0*/  HMMA.16816.F32 R52, R112, R128.reuse, R52 ;  /* 0x000000807034723c */ /* 0x080ff00000001834 */
[C---:B------:R-:W-:Y:S01]  /*adc0*/  HMMA.16816.F32 R56, R116.reuse, R128, R56 ;  /* 0x000000807438723c */ /* 0x040fe20000001838 */
[----:B-1----:R-:W1:Y:S07]  /*add0*/  LDSM.16.MT88.4 R124, [R224+0xb800] ;  /* 0x00b80000e07c783b */ /* 0x002e6e0000004200 */
[-C--:B------:R-:W-:Y:S04]  /*ade0*/  HMMA.16816.F32 R60, R116, R130.reuse, R60 ;  /* 0x00000082743c723c */ /* 0x080fe8000000183c */
[--C-:B--2---:R-:W-:Y:S04]  /*adf0*/  FFMA.FTZ R106, R147, c[0x0][0x23c], -R107.reuse ;  /* 0x00008f00936a7a23 */ /* 0x104fe8000001086b */
[C---:B------:R-:W-:Y:S01]  /*ae00*/  HMMA.16816.F32 R64, R112.reuse, R130, R64 ;  /* 0x000000827040723c */ /* 0x040fe20000001840 */
[----:B------:R2:W-:Y:S01]  /*ae10*/  MUFU.EX2 R193, R106 ;  /* 0x0000006a00c17308 */ /* 0x0005e20000000800 */
[----:B------:R-:W3:Y:S06]  /*ae20*/  LDSM.16.MT88.4 R128, [R224+0x9c00] ;  /* 0x009c0000e080783b */ /* 0x000eec0000004200 */
[-C--:B-1----:R-:W-:Y:S04]  /*ae30*/  HMMA.16816.F32 R68, R112, R124.reuse, R68 ;  /* 0x0000007c7044723c */ /* 0x082fe80000001844 */
[--C-:B--2---:R-:W-:Y:S04]  /*ae40*/  FFMA.FTZ R106, R146, c[0x0][0x23c], -R107.reuse ;  /* 0x00008f00926a7a23 */ /* 0x104fe8000001086b */
[----:B------:R1:W2:Y:S01]  /*ae50*/  MUFU.EX2 R191, R106 ;  /* 0x0000006a00bf7308 */ /* 0x0002a20000000800 */
[C---:B------:R-:W-:Y:S08]  /*ae60*/  HMMA.16816.F32 R72, R116.reuse, R124, R72 ;  /* 0x0000007c7448723c */ /* 0x040ff00000001848 */
[-C--:B------:R-:W-:Y:S08]  /*ae70*/  HMMA.16816.F32 R76, R116, R126.reuse, R76 ;  /* 0x0000007e744c723c */ /* 0x080ff0000000184c */
[C---:B------:R-:W-:Y:S04]  /*ae80*/  HMMA.16816.F32 R80, R112.reuse, R126, R80 ;  /* 0x0000007e7050723c */ /* 0x040fe80000001850 */
[--C-:B-1----:R-:W-:Y:S04]  /*ae90*/  FFMA.FTZ R106, R145, c[0x0][0x23c], -R107.reuse ;  /* 0x00008f00916a7a23 */ /* 0x102fe8000001086b */
[-C--:B------:R-:W-:Y:S01]  /*aea0*/  HMMA.16816.F32 R84, R112, R120.reuse, R84 ;  /* 0x000000787054723c */ /* 0x080fe20000001854 */
[----:B------:R1:W-:Y:S03]  /*aeb0*/  MUFU.EX2 R192, R106 ;  /* 0x0000006a00c07308 */ /* 0x0003e60000000800 */
[----:B------:R-:W-:Y:S04]  /*aec0*/  FFMA.FTZ R107, R188, c[0x0][0x23c], -R107 ;  /* 0x00008f00bc6b7a23 */ /* 0x000fe8000001086b */
[C---:B------:R-:W-:Y:S03]  /*aed0*/  HMMA.16816.F32 R88, R116.reuse, R120, R88 ;  /* 0x000000787458723c */ /* 0x040fe60000001858 */
[----:B------:R-:W-:Y:S05]  /*aee0*/  MUFU.EX2 R190, R107 ;  /* 0x0000006b00be7308 */ /* 0x000fea0000000800 */
[-C--:B------:R-:W-:Y:S05]  /*aef0*/  HMMA.16816.F32 R92, R116, R122.reuse, R92 ;  /* 0x0000007a745c723c */ /* 0x080fea000000185c */
[----:B------:R2:W-:Y:S03]  /*af00*/  MUFU.EX2 R107, R109 ;  /* 0x0000006d006b7308 */ /* 0x0005e60000000800 */
[----:B------:R-:W-:Y:S04]  /*af10*/  HMMA.16816.F32 R96, R112, R122, R96 ;  /* 0x0000007a7060723c */ /* 0x000fe80000001860 */
[--C-:B-1----:R-:W-:Y:S04]  /*af20*/  FFMA.FTZ R106, R189, c[0x0][0x23c], -R108.reuse ;  /* 0x00008f00bd6a7a23 */ /* 0x102fe8000001086c */
[----:B------:R1:W-:Y:S01]  /*af30*/  MUFU.EX2 R188, R106 ;  /* 0x0000006a00bc7308 */ /* 0x0003e20000000800 */
[----:B--2---:R-:W-:Y:S03]  /*af40*/  F2FP.PACK_AB R109, R191, R193 ;  /* 0x000000c1bf6d723e */ /* 0x004fe600000000ff */
[--C-:B-1----:R-:W-:Y:S01]  /*af50*/  FFMA.FTZ R106, R246, c[0x0][0x23c], -R108.reuse ;  /* 0x00008f00f66a7a23 */ /* 0x102fe2000001086c */
[----:B------:R-:W-:Y:S05]  /*af60*/  MOV R246, R140 ;  /* 0x0000008c00f67202 */ /* 0x000fea0000000f00 */
[----:B------:R1:W2:Y:S02]  /*af70*/  MUFU.EX2 R189, R106 ;  /* 0x0000006a00bd7308 */ /* 0x0002a40000000800 */
[--C-:B-1----:R-:W-:Y:S01]  /*af80*/  FFMA.FTZ R106, R238, c[0x0][0x23c], -R111.reuse ;  /* 0x00008f00ee6a7a23 */ /* 0x102fe2000001086f */
[----:B--2---:R-:W-:Y:S02]  /*af90*/  F2FP.PACK_AB R176, R189, R188 ;  /* 0x000000bcbdb0723e */ /* 0x004fe400000000ff */
[----:B------:R-:W-:Y:S05]  /*afa0*/  MOV R238, R139 ;  /* 0x0000008b00ee7202 */ /* 0x000fea0000000f00 */
[----:B------:R1:W-:Y:S02]  /*afb0*/  MUFU.EX2 R186, R106 ;  /* 0x0000006a00ba7308 */ /* 0x0003e40000000800 */
[--C-:B-1----:R-:W-:Y:S01]  /*afc0*/  FFMA.FTZ R106, R239, c[0x0][0x23c], -R111.reuse ;  /* 0x00008f00ef6a7a23 */ /* 0x102fe2000001086f */
[----:B------:R-:W-:Y:S01]  /*afd0*/  MOV R239, R138 ;  /* 0x0000008a00ef7202 */ /* 0x000fe20000000f00 */
[----:B------:R-:W-:Y:S01]  /*afe0*/  FFMA.FTZ R111, R110, c[0x0][0x23c], -R111 ;  /* 0x00008f006e6f7a23 */ /* 0x000fe2000001086f */
[----:B------:R-:W-:Y:S05]  /*aff0*/  F2FP.PACK_AB R110, R194, R196 ;  /* 0x000000c4c26e723e */ /* 0x000fea00000000ff */
[----:B------:R1:W2:Y:S02]  /*b000*/  MUFU.EX2 R187, R106 ;  /* 0x0000006a00bb7308 */ /* 0x0002a40000000800 */
[--C-:B-1----:R-:W-:Y:S01]  /*b010*/  FFMA.FTZ R106, R144, c[0x0][0x23c], -R108.reuse ;  /* 0x00008f00906a7a23 */ /* 0x102fe2000001086c */
[----:B--2---:R-:W-:Y:S01]  /*b020*/  F2FP.PACK_AB R177, R187, R186 ;  /* 0x000000babbb1723e */ /* 0x004fe200000000ff */
[----:B------:R-:W-:Y:S06]  /*b030*/  FFMA.FTZ R108, R143, c[0x0][0x23c], -R108 ;  /* 0x00008f008f6c7a23 */ /* 0x000fec000001086c */
[----:B------:R-:W-:Y:S01]  /*b040*/  MUFU.EX2 R185, R106 ;  /* 0x0000006a00b97308 */ /* 0x000fe20000000800 */
[----:B------:R-:W1:Y:S09]  /*b050*/  LDSM.16.MT88.4 R140, [R226+0x9c00] ;  /* 0x009c0000e28c783b */ /* 0x000e720000004200 */
[----:B------:R2:W4:Y:S10]  /*b060*/  MUFU.EX2 R184, R108 ;  /* 0x0000006c00b87308 */ /* 0x0005340000000800 */
[----:B------:R5:W1:Y:S01]  /*b070*/  MUFU.EX2 R106, R111 ;  /* 0x0000006f006a7308 */ /* 0x000a620000000800 */
[----:B--2---:R-:W-:Y:S02]  /*b080*/  F2FP.PACK_AB R108, R195, R197 ;  /* 0x000000c5c36c723e */ /* 0x004fe400000000ff */
[----:B----4-:R-:W-:Y:S02]  /*b090*/  F2FP.PACK_AB R178, R184, R185 ;  /* 0x000000b9b8b2723e */ /* 0x010fe400000000ff */
[----:B-----5:R-:W-:Y:S02]  /*b0a0*/  F2FP.PACK_AB R111, R190, R192 ;  /* 0x000000c0be6f723e */ /* 0x020fe400000000ff */
[----:B-1----:R-:W-:Y:S05]  /*b0b0*/  F2FP.PACK_AB R179, R106, R107 ;  /* 0x0000006b6ab3723e */ /* 0x002fea00000000ff */
[-C--:B---3--:R-:W-:Y:S01]  /*b0c0*/  HMMA.16816.F32 R116, R108, R128.reuse, R4 ;  /* 0x000000806c74723c */ /* 0x088fe20000001804 */
[----:B------:R-:W1:Y:S07]  /*b0d0*/  LDSM.16.MT88.4 R4, [R226+0xbc00] ;  /* 0x00bc0000e204783b */ /* 0x000e6e0000004200 */
[C---:B------:R-:W-:Y:S01]  /*b0e0*/  HMMA.16816.F32 R112, R176.reuse, R128, R8 ;  /* 0x00000080b070723c */ /* 0x040fe20000001808 */
[----:B------:R-:W2:Y:S04]  /*b0f0*/  LDL.LU R8, [R1+0x8] ;  /* 0x0000080001087983 */ /* 0x000ea80000300800 */
[----:B------:R-:W3:Y:S03]  /*b100*/  LDL.LU R9, [R1+0xc] ;  /* 0x00000c0001097983 */ /* 0x000ee60000300800 */
[-C--:B------:R-:W-:Y:S01]  /*b110*/  HMMA.16816.F32 R120, R176, R130.reuse, R12 ;  /* 0x00000082b078723c */ /* 0x080fe2000000180c */
[----:B------:R-:W4:Y:S04]  /*b120*/  LDL.LU R10, [R1+0x10] ;  /* 0x00001000010a7983 */ /* 0x000f280000300800 */
[----:B------:R-:W5:Y:S02]  /*b130*/  LDL.LU R11, [R1+0x14] ;  /* 0x00001400010b7983 */ /* 0x000f640000300800 */
[----:B------:R-:W-:Y:S01]  /*b140*/  MOV R15, R137 ;  /* 0x00000089000f7202 */ /* 0x000fe20000000f00 */
        /* <DEDUP_REMOVED lines=20> */
[----:B------:R-:W-:Y:S07]  /*b290*/  HMMA.16816.F32 R96, R108, R6, R96 ;  /* 0x000000066c60723c */ /* 0x000fee0000001860 */
[----:B------:R-:W-:Y:S01]  /*b2a0*/  MOV R108, R3 ;  /* 0x00000003006c7202 */ /* 0x000fe20000000f00 */
[----:B--2---:R-:W-:Y:S04]  /*b2b0*/  FFMA.FTZ R102, R102, R8, R15 ;  /* 0x0000000866667223 */ /* 0x004fe8000001000f */
[----:B---3--:R-:W-:Y:S01]  /*b2c0*/  FFMA.FTZ R8, R101, R9, R251 ;  /* 0x0000000965087223 */ /* 0x008fe200000100fb */
[----:B------:R-:W-:Y:S01]  /*b2d0*/  MOV R101, R105 ;  /* 0x0000006900657202 */ /* 0x000fe20000000f00 */
        /* <DEDUP_REMOVED lines=57> */
[----:B------:R1:W-:Y:S01]  /*b670*/  STL [R1+0x8], R7 ;  /* 0x0000080701007387 */ /* 0x0003e20000100800 */
[----:B------:R-:W-:Y:S02]  /*b680*/  FADD.FTZ R5, R190, R6 ;  /* 0x00000006be057221 */ /* 0x000fe40000010000 */
[----:B------:R-:W-:Y:S02]  /*b690*/  FADD.FTZ R0, R187, R0 ;  /* 0x00000000bb007221 */ /* 0x000fe40000010000 */
[----:B------:R-:W-:Y:S01]  /*b6a0*/  FADD.FTZ R4, R184, R4 ;  /* 0x00000004b8047221 */ /* 0x000fe20000010000 */
[----:B------:R1:W-:Y:S01]  /*b6b0*/  STL [R1+0xc], R5 ;  /* 0x00000c0501007387 */ /* 0x0003e20000100800 */
[----:B------:R-:W-:Y:S01]  /*b6c0*/  FADD.FTZ R2, R107, R0 ;  /* 0x000000006b027221 */ /* 0x000fe20000010000 */
[----:B------:R-:W-:Y:S02]  /*b6d0*/  IADD3 R0, R231, -0x1, RZ ;  /* 0xffffffffe7007810 */ /* 0x000fe40007ffe0ff */
[----:B------:R1:W-:Y:S01]  /*b6e0*/  STL [R1+0x10], R4 ;  /* 0x0000100401007387 */ /* 0x0003e20000100800 */
[----:B------:R-:W-:Y:S01]  /*b6f0*/  MOV R107, R103 ;  /* 0x00000067006b7202 */ /* 0x000fe20000000f00 */
[----:B------:R-:W-:Y:S01]  /*b700*/  FADD.FTZ R2, R106, R2 ;  /* 0x000000026a027221 */ /* 0x000fe20000010000 */
[----:B------:R-:W-:Y:S02]  /*b710*/  MOV R231, R0 ;  /* 0x0000000000e77202 */ /* 0x000fe40000000f00 */
[----:B------:R-:W-:Y:S02]  /*b720*/  MOV R106, R104 ;  /* 0x00000068006a7202 */ /* 0x000fe40000000f00 */
[----:B------:R1:W-:Y:S02]  /*b730*/  STL [R1+0x14], R2 ;  /* 0x0000140201007387 */ /* 0x0003e40000100800 */
[----:B-1----:R-:W-:-:S05]  /*b740*/  @P5 BRA `(.L_x_631) ;  /* 0xffffba9000005947 */ /* 0x002fca000383ffff */
.L_x_630:
[----:B-1----:R-:W2:Y:S04]  /*b750*/  LDL.LU R4, [R1+0x8] ;  /* 0x0000080001047983 */ /* 0x002ea80000300800 */
        /* <DEDUP_REMOVED lines=12> */
[----:B------:R-:W-:Y:S01]  /*b820*/  SHFL.BFLY PT, R5, R7, 0x2, 0x1f ;  /* 0x0c401f0007057f89 */ /* 0x000fe200000e0000 */
[----:B------:R-:W-:Y:S01]  /*b830*/  ISETP.NE.AND P0, PT, R109, -0x1, PT ;  /* 0xffffffff6d00780c */ /* 0x000fe20003f05270 */
[----:B-1----:R-:W-:-:S02]  /*b840*/  FADD.FTZ R2, R2, R4 ;  /* 0x0000000402027221 */ /* 0x002fc40000010000 */
[----:B--2---:R-:W-:-:S03]  /*b850*/  FADD.FTZ R0, R0, R9 ;  /* 0x0000000900007221 */ /* 0x004fc60000010000 */
[----:B------:R-:W1:Y:S01]  /*b860*/  SHFL.BFLY PT, R4, R2, 0x1, 0x1f ;  /* 0x0c201f0002047f89 */ /* 0x000e6200000e0000 */
[----:B---3--:R-:W-:-:S03]  /*b870*/  FADD.FTZ R6, R6, R8 ;  /* 0x0000000806067221 */ /* 0x008fc60000010000 */
[----:B------:R-:W2:Y:S04]  /*b880*/  SHFL.BFLY PT, R9, R0, 0x1, 0x1f ;  /* 0x0c201f0000097f89 */ /* 0x000ea800000e0000 */
[----:B------:R-:W3:Y:S01]  /*b890*/  SHFL.BFLY PT, R8, R6, 0x1, 0x1f ;  /* 0x0c201f0006087f89 */ /* 0x000ee200000e0000 */
[----:B-1----:R-:W-:Y:S02]  /*b8a0*/  FADD.FTZ R50, R2, R4 ;  /* 0x0000000402327221 */ /* 0x002fe40000010000 */
[----:B------:R-:W-:Y:S02]  /*b8b0*/  FADD.FTZ R2, R5, R7 ;  /* 0x0000000705027221 */ /* 0x000fe40000010000 */
[----:B--2---:R-:W-:Y:S01]  /*b8c0*/  FADD.FTZ R49, R0, R9 ;  /* 0x0000000900317221 */ /* 0x004fe20000010000 */
[----:B------:R-:W-:Y:S01]  /*b8d0*/  FSETP.NE.FTZ.AND P6, PT, R50, RZ, PT ;  /* 0x000000ff3200720b */ /* 0x000fe20003fd5000 */
[----:B------:R-:W-:Y:S01]  /*b8e0*/  @P0 IMAD.WIDE.U32 R4, R109, c[0x0][0x1e8], RZ ;  /* 0x00007a006d040a25 */ /* 0x000fe200078e00ff */
[----:B------:R-:W1:Y:S01]  /*b8f0*/  SHFL.BFLY PT, R7, R2, 0x1, 0x1f ;  /* 0x0c201f0002077f89 */ /* 0x000e6200000e0000 */
[----:B------:R-:W-:-:S02]  /*b900*/  MOV R0, 0x3f800000 ;  /* 0x3f80000000007802 */ /* 0x000fc40000000f00 */
[----:B---3--:R-:W-:Y:S01]  /*b910*/  FADD.FTZ R100, R6, R8 ;  /* 0x0000000806647221 */ /* 0x008fe20000010000 */
[----:B------:R-:W-:Y:S01]  /*b920*/  LOP3.LUT R9, R52, 0xfffffffc, RZ, 0xc0, !PT ;  /* 0xfffffffc34097812 */ /* 0x000fe200078ec0ff */
[----:B------:R-:W-:Y:S01]  /*b930*/  @P0 IMAD R106, R109, c[0x0][0x1ec], R5 ;  /* 0x00007b006d6a0a24 */ /* 0x000fe200078e0205 */
[----:B------:R-:W-:Y:S02]  /*b940*/  FSETP.NE.FTZ.AND P5, PT, R49, RZ, PT ;  /* 0x000000ff3100720b */ /* 0x000fe40003fb5000 */
[----:B------:R-:W-:Y:S02]  /*b950*/  FSETP.NE.FTZ.AND P4, PT, R100, RZ, PT ;  /* 0x000000ff6400720b */ /* 0x000fe40003f95000 */
[----:B------:R-:W-:Y:S01]  /*b960*/  IADD3 R5, -R9, R107, RZ ;  /* 0x0000006b09057210 */ /* 0x000fe20007ffe1ff */
[----:B------:R-:W2:Y:S01]  /*b970*/  @P6 MUFU.RCP R0, R50 ;  /* 0x0000003200006308 */ /* 0x000ea20000001000 */
[----:B------:R-:W-:Y:S02]  /*b980*/  @P0 MOV R102, R4 ;  /* 0x0000000400660202 */ /* 0x000fe40000000f00 */
[----:B------:R-:W-:-:S02]  /*b990*/  LEA R51, R10, R5, 0x8 ;  /* 0x000000050a337211 */ /* 0x000fc400078e40ff */
[----:B------:R-:W-:-:S06]  /*b9a0*/  MOV R4, 0x3f800000 ;  /* 0x3f80000000047802 */ /* 0x000fcc0000000f00 */
[----:B------:R-:W-:Y:S01]  /*b9b0*/  @P5 MUFU.RCP R4, R49 ;  /* 0x0000003100045308 */ /* 0x000fe20000001000 */
[----:B-1----:R-:W-:Y:S01]  /*b9c0*/  FADD.FTZ R101, R2, R7 ;  /* 0x0000000702657221 */ /* 0x002fe20000010000 */
[----:B------:R-:W-:Y:S01]  /*b9d0*/  MOV R2, 0x3f800000 ;  /* 0x3f80000000027802 */ /* 0x000fe20000000f00 */
[----:B--2---:R-:W-:-:S03]  /*b9e0*/  FMUL.FTZ R116, R0, R116 ;  /* 0x0000007400747220 */ /* 0x004fc60000410000 */
        /* <DEDUP_REMOVED lines=212> */
[----:B------:R1:W-:Y:S04]  /*c730*/  STS [R0+0x5000], R19 ;  /* 0x0050001300007388 */ /* 0x0003e80000000800 */
[----:B------:R3:W-:Y:S04]  /*c740*/  STS [R0+0x5200], R18 ;  /* 0x0052001200007388 */ /* 0x0007e80000000800 */
[----:B------:R-:W-:Y:S04]  /*c750*/  STS [R2+0x5000], R15 ;  /* 0x0050000f02007388 */ /* 0x000fe80000000800 */
[----:B------:R4:W-:Y:S04]  /*c760*/  STS [R2+0x5200], R14 ;  /* 0x0052000e02007388 */ /* 0x0009e80000000800 */
[----:B------:R2:W-:Y:S04]  /*c770*/  STS [R5+0x4000], R13 ;  /* 0x0040000d05007388 */ /* 0x0005e80000000800 */
[----:B------:R-:W-:Y:S04]  /*c780*/  STS [R5+0x4200], R12 ;  /* 0x0042000c05007388 */ /* 0x000fe80000000800 */
[----:B------:R2:W-:Y:S04]  /*c790*/  STS [R4+0x4000], R9 ;  /* 0x0040000904007388 */ /* 0x0005e80000000800 */
[----:B-1----:R1:W5:Y:S01]  /*c7a0*/  LDL R19, [R1+0x58] ;  /* 0x0000580001137983 */ /* 0x0023620000100800 */
[----:B---3--:R-:W-:-:S03]  /*c7b0*/  @P1 MOV R0, c[0x0][0x210] ;  /* 0x0000840000001a02 */ /* 0x008fc60000000f00 */
[----:B------:R3:W-:Y:S04]  /*c7c0*/  STS [R4+0x4200], R8 ;  /* 0x0042000804007388 */ /* 0x0007e80000000800 */
[----:B------:R-:W-:Y:S01]  /*c7d0*/  STS [R5+0x5000], R11 ;  /* 0x0050000b05007388 */ /* 0x000fe20000000800 */
[----:B----4-:R-:W-:-:S03]  /*c7e0*/  LOP3.LUT R2, R53, 0xffffffe0, RZ, 0xc0, !PT ;  /* 0xffffffe035027812 */ /* 0x010fc600078ec0ff */
[----:B------:R4:W-:Y:S01]  /*c7f0*/  STS [R5+0x5200], R10 ;  /* 0x0052000a05007388 */ /* 0x0009e20000000800 */
[----:B--2---:R-:W-:Y:S03]  /*c800*/  @P5 MUFU.LG2 R13, R49 ;  /* 0x00000031000d5308 */ /* 0x004fe60000000c00 */
[----:B------:R-:W-:Y:S04]  /*c810*/  STS [R4+0x5000], R7 ;  /* 0x0050000704007388 */ /* 0x000fe80000000800 */
[----:B------:R2:W-:Y:S01]  /*c820*/  STS [R4+0x5200], R6 ;  /* 0x0052000604007388 */ /* 0x0005e20000000800 */
[----:B------:R-:W-:Y:S01]  /*c830*/  @P1 IMAD R9, R0, c[0x0][0x214], RZ ;  /* 0x0000850000091a24 */ /* 0x000fe200078e02ff */
[----:B------:R-:W-:Y:S01]  /*c840*/  @!P1 MOV R0, c[0x0][0x214] ;  /* 0x0000850000009a02 */ /* 0x000fe20000000f00 */
[----:B------:R-:W-:Y:S01]  /*c850*/  @P4 MUFU.LG2 R12, R100 ;  /* 0x00000064000c4308 */ /* 0x000fe20000000c00 */
[----:B------:R-:W-:Y:S02]  /*c860*/  BAR.SYNC.DEFER_BLOCKING 0x0 ;  /* 0x0000000000007b1d */ /* 0x000fe40000010000 */
[----:B------:R-:W-:-:S02]  /*c870*/  @!P1 SEL R9, R0, c[0x0][0x234], !P2 ;  /* 0x00008d0000099a07 */ /* 0x000fc40005000000 */
[----:B------:R-:W-:Y:S02]  /*c880*/  ISETP.NE.OR P2, PT, R40, RZ, !P2 ;  /* 0x000000ff2800720c */ /* 0x000fe40005745670 */
[----:B------:R-:W1:Y:S01]  /*c890*/  S2R R14, SR_CTAID.X ;  /* 0x00000000000e7919 */ /* 0x000e620000002500 */
[----:B------:R-:W-:Y:S02]  /*c8a0*/  @!P0 SHF.R.S32.HI R0, RZ, 0x1f, R68 ;  /* 0x0000001fff008819 */ /* 0x000fe40000011444 */
[----:B---3--:R-:W-:Y:S01]  /*c8b0*/  IADD3 R8, -R2, R107, RZ ;  /* 0x0000006b02087210 */ /* 0x008fe20007ffe1ff */
[----:B------:R-:W3:Y:S01]  /*c8c0*/  S2R R18, SR_CTAID.Z ;  /* 0x0000000000127919 */ /* 0x000ee20000002700 */
[----:B----4-:R4:W1:Y:S06]  /*c8d0*/  @P6 MUFU.LG2 R10, R50 ;  /* 0x00000032000a6308 */ /* 0x01086c0000000c00 */
[----:B------:R-:W-:-:S02]  /*c8e0*/  @!P2 IMAD R5, R68, c[0x0][0x214], RZ ;  /* 0x000085004405aa24 */ /* 0x000fc400078e02ff */
[----:B--2---:R-:W-:Y:S01]  /*c8f0*/  @!P0 IMAD R4, R0, c[0x0][0x1e0], RZ ;  /* 0x0000780000048a24 */ /* 0x004fe200078e02ff */
[----:B------:R-:W-:Y:S01]  /*c900*/  @P1 MOV R0, 0x1 ;  /* 0x0000000100001802 */ /* 0x000fe20000000f00 */
[----:B------:R-:W-:Y:S01]  /*c910*/  @!P0 IMAD.WIDE.U32 R6, R68, c[0x0][0x1e0], RZ ;  /* 0x0000780044068a25 */ /* 0x000fe200078e00ff */
[----:B------:R2:W1:Y:S01]  /*c920*/  LDS.128 R28, [R230] ;  /* 0x00000000e61c7984 */ /* 0x0004620000000c00 */
[----:B------:R-:W-:Y:S02]  /*c930*/  @!P2 SEL R2, R5, R109, !P0 ;  /* 0x0000006d0502a207 */ /* 0x000fe40004000000 */
[----:B------:R-:W-:Y:S01]  /*c940*/  @!P1 IMAD R0, R9, c[0x0][0x1c0], RZ ;  /* 0x0000700009009a24 */ /* 0x000fe200078e02ff */
[----:B------:R2:W1:Y:S01]  /*c950*/  LDS.128 R40, [R230+0x800] ;  /* 0x00080000e6287984 */ /* 0x0004620000000c00 */
[C---:B------:R-:W-:Y:S01]  /*c960*/  @!P0 IMAD R4, R68.reuse, c[0x0][0x1e4], R4 ;  /* 0x0000790044048a24 */ /* 0x040fe200078e0204 */
[----:B------:R-:W-:Y:S02]  /*c970*/  @!P0 MOV R102, R6 ;  /* 0x0000000600668202 */ /* 0x000fe40000000f00 */
[----:B------:R2:W1:Y:S04]  /*c980*/  LDS.128 R52, [R230+0x1000] ;  /* 0x00100000e6347984 */ /* 0x0004680000000c00 */
[----:B------:R2:W1:Y:S04]  /*c990*/  LDS.128 R64, [R230+0x1800] ;  /* 0x00180000e6407984 */ /* 0x0004680000000c00 */
[----:B------:R2:W1:Y:S04]  /*c9a0*/  LDS.128 R24, [R230+0x2000] ;  /* 0x00200000e6187984 */ /* 0x0004680000000c00 */
[----:B------:R2:W2:Y:S04]  /*c9b0*/  LDS.128 R36, [R230+0x2800] ;  /* 0x00280000e6247984 */ /* 0x0004a80000000c00 */
[----:B----4-:R4:W2:Y:S04]  /*c9c0*/  LDS.128 R48, [R230+0x3000] ;  /* 0x00300000e6307984 */ /* 0x0108a80000000c00 */
[----:B------:R4:W2:Y:S04]  /*c9d0*/  LDS.128 R60, [R230+0x3800] ;  /* 0x00380000e63c7984 */ /* 0x0008a80000000c00 */
[----:B------:R4:W2:Y:S04]  /*c9e0*/  LDS.128 R20, [R230+0x4000] ;  /* 0x00400000e6147984 */ /* 0x0008a80000000c00 */
[----:B------:R4:W2:Y:S04]  /*c9f0*/  LDS.128 R32, [R230+0x4800] ;  /* 0x00480000e6207984 */ /* 0x0008a80000000c00 */
[----:B------:R4:W2:Y:S04]  /*ca00*/  LDS.128 R44, [R230+0x5000] ;  /* 0x00500000e62c7984 */ /* 0x0008a80000000c00 */
[----:B------:R4:W2:Y:S01]  /*ca10*/  LDS.128 R56, [R230+0x5800] ;  /* 0x00580000e6387984 */ /* 0x0008a20000000c00 */
[----:B------:R-:W-:Y:S01]  /*ca20*/  IMAD R0, R68, R0, RZ ;  /* 0x0000000044007224 */ /* 0x000fe200078e02ff */
[----:B------:R-:W-:Y:S01]  /*ca30*/  @P1 MOV R6, c[0x0][0x210] ;  /* 0x0000840000061a02 */ /* 0x000fe20000000f00 */
[----:B------:R-:W4:Y:S01]  /*ca40*/  @P3 MUFU.LG2 R11, R101 ;  /* 0x00000065000b3308 */ /* 0x000f220000000c00 */
[----:B------:R-:W-:-:S02]  /*ca50*/  @!P1 MOV R6, 0x1 ;  /* 0x0000000100069802 */ /* 0x000fc40000000f00 */
[----:B------:R-:W-:Y:S02]  /*ca60*/  @!P0 IADD3 R106, R7, R4, RZ ;  /* 0x00000004076a8210 */ /* 0x000fe40007ffe0ff */
[----:B------:R-:W-:Y:S01]  /*ca70*/  CS2R R4, SRZ ;  /* 0x0000000000047805 */ /* 0x000fe2000001ff00 */
[----:B------:R-:W-:Y:S02]  /*ca80*/  SEL R0, R0, RZ, P2 ;  /* 0x000000ff00007207 */ /* 0x000fe40001000000 */
[----:B------:R-:W-:Y:S02]  /*ca90*/  @!P2 SHF.R.S32.HI R5, RZ, 0x1f, R2 ;  /* 0x0000001fff05a819 */ /* 0x000fe40000011402 */
[----:B------:R-:W-:Y:S01]  /*caa0*/  @!P2 MOV R4, R2 ;  /* 0x000000020004a202 */ /* 0x000fe20000000f00 */
[----:B-1----:R-:W-:Y:S01]  /*cab0*/  IMAD R2, R14, R6, RZ ;  /* 0x000000060e027224 */ /* 0x002fe200078e02ff */
[----:B------:R-:W-:Y:S01]  /*cac0*/  LOP3.LUT P0, RZ, R8, 0x3, RZ, 0xc0, !PT ;  /* 0x0000000308ff7812 */ /* 0x000fe2000780c0ff */
[----:B------:R-:W-:-:S02]  /*cad0*/  @P6 FMUL.FTZ R7, R10, 0.69314718246459960938 ;  /* 0x3f3172180a076820 */ /* 0x000fc40000410000 */
[----:B---3--:R-:W-:Y:S01]  /*cae0*/  IMAD R0, R18, R9, R0 ;  /* 0x0000000912007224 */ /* 0x008fe200078e0200 */
[----:B------:R-:W-:Y:S02]  /*caf0*/  SHF.L.U32 R2, R2, 0x7, RZ ;  /* 0x0000000702027819 */ /* 0x000fe400000006ff */
[----:B------:R-:W-:Y:S01]  /*cb00*/  MOV R17, 0x7f800000 ;  /* 0x7f80000000117802 */ /* 0x000fe20000000f00 */
[----:B------:R-:W-:Y:S01]  /*cb10*/  @P6 FFMA.FTZ R17, R105, c[0x0][0x238], R7 ;  /* 0x00008e0069116a23 */ /* 0x000fe20000010007 */
[----:B------:R-:W-:Y:S01]  /*cb20*/  IADD3 R7, P2, P1, R2, R4, R0 ;  /* 0x0000000402077210 */ /* 0x000fe2000795e000 */
[----:B------:R-:W-:Y:S01]  /*cb30*/  @P5 FMUL.FTZ R10, R13, 0.69314718246459960938 ;  /* 0x3f3172180d0a5820 */ /* 0x000fe20000410000 */
[----:B------:R-:W-:Y:S01]  /*cb40*/  SHF.R.S32.HI R4, RZ, 0x1f, R2 ;  /* 0x0000001fff047819 */ /* 0x000fe20000011402 */
[----:B------:R-:W-:Y:S01]  /*cb50*/  @P4 FMUL.FTZ R9, R12, 0.69314718246459960938 ;  /* 0x3f3172180c094820 */ /* 0x000fe20000410000 */
[----:B------:R-:W-:Y:S01]  /*cb60*/  SHF.R.S32.HI R2, RZ, 0x1f, R0 ;  /* 0x0000001fff027819 */ /* 0x000fe20000011400 */
[----:B----4-:R-:W-:Y:S01]  /*cb70*/  @P3 FMUL.FTZ R8, R11, 0.69314718246459960938 ;  /* 0x3f3172180b083820 */ /* 0x010fe20000410000 */
        /* <DEDUP_REMOVED lines=9> */
[----:B------:R-:W3:Y:S04]  /*cc10*/  LDL.LU R70, [R1+0x60] ;  /* 0x0000600001467983 */ /* 0x000ee80000300800 */
        /* <DEDUP_REMOVED lines=33> */
.L_x_635:
[----:B------:R-:W-:Y:S05]  /*ce30*/  BSYNC B0 ;  /* 0x0000000000007941 */ /* 0x000fea0003800000 */
.L_x_634:
[----:B-1----:R-:W3:Y:S04]  /*ce40*/  LDL.LU.64 R4, [R1+0x38] ;  /* 0x0000380001047983 */ /* 0x002ee80000300a00 */
[----:B------:R-:W4:Y:S04]  /*ce50*/  LDL.64 R14, [R1+0x18] ;  /* 0x00001800010e7983 */ /* 0x000f280000100a00 */
[----:B------:R1:W5:Y:S04]  /*ce60*/  LDL.64 R16, [R1+0x40] ;  /* 0x0000400001107983 */ /* 0x0003680000100a00 */
[----:B------:R1:W5:Y:S04]  /*ce70*/  LDL R12, [R1+0x50] ;  /* 0x00005000010c7983 */ /* 0x0003680000100800 */
[----:B------:R1:W5:Y:S01]  /*ce80*/  LDL R11, [R1+0x54] ;  /* 0x00005400010b7983 */ /* 0x0003620000100800 */
[----:B------:R-:W-:-:S05]  /*ce90*/  SHF.R.S32.HI R0, RZ, 0x1f, R18 ;  /* 0x0000001fff007819 */ /* 0x000fca0000011412 */
[----:B------:R-:W-:Y:S01]  /*cea0*/  IMAD R0, R0, c[0x0][0x1f0], RZ ;  /* 0x00007c0000007a24 */ /* 0x000fe200078e02ff */
[----:B------:R-:W-:Y:S03]  /*ceb0*/  BSSY B0, `(.L_x_636) ;  /* 0x0000015000007945 */ /* 0x000fe60003800000 */
[----:B------:R-:W-:Y:S01]  /*cec0*/  IMAD R0, R18, c[0x0][0x1f4], R0 ;  /* 0x00007d0012007a24 */ /* 0x000fe200078e0200 */
[----:B----4-:R-:W-:-:S04]  /*ced0*/  IADD3 R2, P0, R14, R102, RZ ;  /* 0x000000660e027210 */ /* 0x010fc80007f1e0ff */
[----:B------:R-:W-:Y:S02]  /*cee0*/  IADD3.X R3, R15, R106, RZ, P0, !PT ;  /* 0x0000006a0f037210 */ /* 0x000fe400007fe4ff */
[----:B---3-5:R-:W-:-:S03]  /*cef0*/  ISETP.GE.AND P0, PT, R4, R19, PT ;  /* 0x000000130400720c */ /* 0x028fc60003f06270 */
        /* <DEDUP_REMOVED lines=15> */
[----:B--2---:R1:W-:Y:S02]  /*cff0*/  @!P1 STG.E.128 [R2.64+0x80], R20 ;  /* 0x0000801402009986 */ /* 0x0043e4000c101d0a */
.L_x_637:
[----:B-1----:R-:W-:Y:S05]  /*d000*/  BSYNC B0 ;  /* 0x0000000000007941 */ /* 0x002fea0003800000 */
.L_x_636:
[----:B------:R-:W3:Y:S01]  /*d010*/  LDL.LU R0, [R1+0x5c] ;  /* 0x00005c0001007983 */ /* 0x000ee20000300800 */
[----:B------:R-:W-:Y:S01]  /*d020*/  BSSY B0, `(.L_x_638) ;  /* 0x0000013000007945 */ /* 0x000fe20003800000 */
[----:B---3--:R-:W-:-:S13]  /*d030*/  ISETP.GE.AND P0, PT, R0, R19, PT ;  /* 0x000000130000720c */ /* 0x008fda0003f06270 */
        /* <DEDUP_REMOVED lines=15> */
[----:B--2---:R1:W-:Y:S04]  /*d130*/  @!P1 STG.E.128 [R2.64+0x40], R36 ;  /* 0x0000402402009986 */ /* 0x0043e8000c101d0a */
[----:B------:R1:W-:Y:S02]  /*d140*/  @!P0 STG.E.128 [R2.64+0x80], R32 ;  /* 0x0000802002008986 */ /* 0x0003e4000c101d0a */
.L_x_639:
[----:B------:R-:W-:Y:S05]  /*d150*/  BSYNC B0 ;  /* 0x0000000000007941 */ /* 0x000fea0003800000 */
.L_x_638:
[----:B------:R-:W3:Y:S01]  /*d160*/  LDL.LU R0, [R1+0x68] ;  /* 0x0000680001007983 */ /* 0x000ee20000300800 */
[----:B------:R-:W-:Y:S01]  /*d170*/  BSSY B0, `(.L_x_640) ;  /* 0x0000013000007945 */ /* 0x000fe20003800000 */
[----:B---3--:R-:W-:-:S13]  /*d180*/  ISETP.GE.AND P0, PT, R0, R19, PT ;  /* 0x000000130000720c */ /* 0x008fda0003f06270 */
        /* <DEDUP_REMOVED lines=17> */
.L_x_641:
[----:B------:R-:W-:Y:S05]  /*d2a0*/  BSYNC B0 ;  /* 0x0000000000007941 */ /* 0x000fea0003800000 */
.L_x_640:
[----:B------:R-:W3:Y:S02]  /*d2b0*/  LDL.LU R0, [R1+0x64] ;  /* 0x0000640001007983 */ /* 0x000ee40000300800 */
[----:B---3--:R-:W-:-:S13]  /*d2c0*/  ISETP.GE.AND P0, PT, R0, R19, PT ;  /* 0x000000130000720c */ /* 0x008fda0003f06270 */
        /* <DEDUP_REMOVED lines=13> */
[----:B--2---:R1:W-:Y:S01]  /*d3a0*/  @!P0 STG.E.128 [R2.64+0x40], R60 ;  /* 0x0000403c02008986 */ /* 0x0043e2000c101d0a */
[----:B------:R-:W-:-:S03]  /*d3b0*/  ISETP.GE.AND P0, PT, R11, c[0x0][0x220], PT ;  /* 0x000088000b007a0c */ /* 0x000fc60003f06270 */
[----:B------:R1:W-:Y:S10]  /*d3c0*/  @!P1 STG.E.128 [R2.64], R64 ;  /* 0x0000004002009986 */ /* 0x0003f4000c101d0a */
[----:B------:R-:W-:Y:S05]  /*d3d0*/  @P0 EXIT ;  /* 0x000000000000094d */ /* 0x000fea0003800000 */
[----:B------:R-:W-:Y:S01]  /*d3e0*/  STG.E.128 [R2.64+0x80], R56 ;  /* 0x0000803802007986 */ /* 0x000fe2000c101d0a */
[----:B------:R-:W-:Y:S05]  /*d3f0*/  EXIT ;  /* 0x000000000000794d */ /* 0x000fea0003800000 */
.L_x_608:
        /* <DEDUP_REMOVED lines=10> */
[----:B------:R-:W-:-:S03]  /*d4a0*/  SHF.R.S32.HI R11, RZ, 0x1f, R10 ;  /* 0x0000001fff0b7819 */ /* 0x000fc6000001140a */
[----:B------:R-:W-:-:S05]  /*d4b0*/  IMAD.SHL.U32 R14, R20, 0x8, RZ ;  /* 0x00000008140e7824 */ /* 0x000fca00078e00ff */
[----:B------:R-:W-:Y:S02]  /*d4c0*/  IADD3 R24, R14, 0x20, RZ ;  /* 0x000000200e187810 */ /* 0x000fe40007ffe0ff */
        /* <DEDUP_REMOVED lines=17> */
[C---:B------:R-:W-:Y:S02]  /*d5e0*/  IMAD R3, R26.reuse, R4, RZ ;  /* 0x000000041a037224 */ /* 0x040fe400078e02ff */
[----:B------:R-:W-:Y:S02]  /*d5f0*/  @!P3 IMAD R6, R5, c[0x0][0x1e0], RZ ;  /* 0x000078000506ba24 */ /* 0x000fe400078e02ff */
[----:B------:R-:W-:Y:S01]  /*d600*/  @!P3 IMAD.WIDE.U32 R4, R26, c[0x0][0x1e0], RZ ;  /* 0x000078001a04ba25 */ /* 0x000fe200078e00ff */
[----:B------:R-:W-:-:S03]  /*d610*/  SEL R3, R3, RZ, P2 ;  /* 0x000000ff03037207 */ /* 0x000fc60001000000 */
[C---:B------:R-:W-:Y:S01]  /*d620*/  @!P3 IMAD R6, R26.reuse, c[0x0][0x1e4], R6 ;  /* 0x000079001a06ba24 */ /* 0x040fe200078e0206 */
[----:B------:R-:W-:Y:S01]  /*d630*/  @!P3 MOV R2, R4 ;  /* 0x000000040002b202 */ /* 0x000fe20000000f00 */
[----:B------:R-:W-:Y:S02]  /*d640*/  @!P0 IMAD R15, R26, c[0x0][0x214], RZ ;  /* 0x000085001a0f8a24 */ /* 0x000fe400078e02ff */
[----:B------:R-:W-:Y:S02]  /*d650*/  @!P3 IMAD.IADD R7, R5, 0x1, R6 ;  /* 0x000000010507b824 */ /* 0x000fe400078e0206 */
[----:B------:R-:W-:Y:S01]  /*d660*/  IMAD R6, R18, R0, R3 ;  /* 0x0000000012067224 */ /* 0x000fe200078e0203 */
[----:B------:R-:W-:Y:S01]  /*d670*/  SHF.R.S32.HI R0, RZ, 0x1f, R18 ;  /* 0x0000001fff007819 */ /* 0x000fe20000011412 */
[----:B------:R1:W-:Y:S01]  /*d680*/  @!P0 STL [R1+0x4c], R15 ;  /* 0x00004c0f01008387 */ /* 0x0003e20000100800 */
[----:B------:R-:W-:Y:S02]  /*d690*/  IADD3 R4, P0, R14, R2, RZ ;  /* 0x000000020e047210 */ /* 0x000fe40007f1e0ff */
        /* <DEDUP_REMOVED lines=29> */
.L_x_643:
[----:B-1----:R-:W-:Y:S05]  /*d870*/  BSYNC B0 ;  /* 0x0000000000007941 */ /* 0x002fea0003800000 */
.L_x_642:
        /* <DEDUP_REMOVED lines=20> */
.L_x_645:
[----:B------:R-:W-:Y:S05]  /*d9c0*/  BSYNC B0 ;  /* 0x0000000000007941 */ /* 0x000fea0003800000 */
.L_x_644:
        /* <DEDUP_REMOVED lines=20> */
.L_x_647:
[----:B------:R-:W-:Y:S05]  /*db10*/  BSYNC B0 ;  /* 0x0000000000007941 */ /* 0x000fea0003800000 */
.L_x_646:
        /* <DEDUP_REMOVED lines=20> */
.L_x_649:
[----:B------:R-:W-:Y:S05]  /*dc60*/  BSYNC B0 ;  /* 0x0000000000007941 */ /* 0x000fea0003800000 */
.L_x_648:
        /* <DEDUP_REMOVED lines=35> */
.L_x_650:
        /* <DEDUP_REMOVED lines=14> */
.L_x_1042:


//--------------------- .text._ZN5flash16flash_fwd_kernelI23Flash_fwd_kernel_traitsILi96ELi128ELi64ELi4ELb0ELb0EN7cutlass6half_tE19Flash_kernel_traitsILi96ELi128ELi64ELi4ES3_EELb1ELb0ELb1ELb0ELb0ELb1ELb0ELb0EEEvNS_16Flash_fwd_paramsE --------------------------
	.section	.text._ZN5flash16flash_fwd_kernelI23Flash_fwd_kernel_traitsILi96ELi128ELi64ELi4ELb0ELb0EN7cutlass6half_tE19Flash_kernel_traitsILi96ELi128ELi64ELi4ES3_EELb1ELb0ELb1ELb0ELb0ELb1ELb0ELb0EEEvNS_16Flash_fwd_paramsE,"ax",@progbits
	.sectioninfo	@"SHI_REGISTERS=255"
	.align	128
        .global         _ZN5flash16flash_fwd_kernelI23Flash_fwd_kernel_traitsILi96ELi128ELi64ELi4ELb0ELb0EN7cutlass6half_tE19Flash_kernel_traitsILi96ELi128ELi64ELi4ES3_EELb1ELb0ELb1ELb0ELb0ELb1ELb0ELb0EEEvNS_16Flash_fwd_paramsE
        .type           _ZN5flash16flash_fwd_kernelI23Flash_fwd_kernel_traitsILi96ELi128ELi64ELi4ELb0ELb0EN7cutlass6half_tE19Flash_kernel_traitsILi96ELi128ELi64ELi4ES3_EELb1ELb0ELb1ELb0ELb0ELb1ELb0ELb0EEEvNS_16Flash_fwd_paramsE,@function
        .size           _ZN5flash16flash_fwd_kernelI23Flash_fwd_kernel_traitsILi96ELi128ELi64ELi4ELb0ELb0EN7cutlass6half_tE19Flash_kernel_traitsILi96ELi128ELi64ELi4ES3_EELb1ELb0ELb1ELb0ELb0ELb1ELb0ELb0EEEvNS_16Flash_fwd_paramsE,(.L_x_1043 - _ZN5flash16flash_fwd_kernelI23Flash_fwd_kernel_traitsILi96ELi128ELi64ELi4ELb0ELb0EN7cutlass6half_tE19Flash_kernel_traitsILi96ELi128ELi64ELi4ES3_EELb1ELb0ELb1ELb0ELb0ELb1ELb0ELb0EEEvNS_16Flash_fwd_paramsE)
        .other          _ZN5flash16flash_fwd_kernelI23Flash_fwd_kernel_traitsILi96ELi128ELi64ELi4ELb0ELb0EN7cutlass6half_tE19Flash_kernel_traitsILi96ELi128ELi64ELi4ES3_EELb1ELb0ELb1ELb0ELb0ELb1ELb0ELb0EEEvNS_16Flash_fwd_paramsE,@"STO_CUDA_ENTRY STV_DEFAULT"
_ZN5flash16flash_fwd_kernelI23Flash_fwd_kernel_traitsILi96ELi128ELi64ELi4ELb0ELb0EN7cutlass6half_tE19Flash_kernel_traitsILi96ELi128ELi64ELi4ES3_EELb1ELb0ELb1ELb0ELb0ELb1ELb0ELb0EEEvNS_16Flash_fwd_paramsE:
.text._ZN5flash16flash_fwd_kernelI23Flash_fwd_kernel_traitsILi96ELi128ELi64ELi4ELb0ELb0EN7cutlass6half_tE19Flash_kernel_traitsILi96ELi128ELi64ELi4ES3_EELb1ELb0ELb1ELb0ELb0ELb1ELb0ELb0EEEvNS_16Flash_fwd_paramsE:
        /* <DEDUP_REMOVED lines=18> */
[----:B------:R-:W5:Y:S01]  /*0120*/  S2UR UR12, SR_CTAID.Y ;  /* 0x00000000000c79c3 */ /* 0x000f620000002600 */
        /* <DEDUP_REMOVED lines=11> */
[----:B------:R-:W-:Y:S02]  /*01e0*/  ULDC.64 UR14, c[0x0][0x240] ;  /* 0x00009000000e7ab9 */ /* 0x000fe40000000a00 */
[----:B------:R-:W-:-:S02]  /*01f0*/  UISETP.EQ.OR.EX UP0, UPT, URZ, UR5, !UP3, UP0 ;  /* 0x000000053f00728c */ /* 0x000fc4000df02700 */
[----:B-----5:R-:W-:Y:S02]  /*0200*/  UIMAD.WIDE UR14, UR12, UR7, UR14 ;  /* 0x000000070c0e72a5 */ /* 0x020fe4000f8e020e */
[----:B-1----:R-:W-:-:S06]  /*0210*/  ULOP3.LUT UR9, UR11, UR8, UR12, 0xfe, !UPT ;  /* 0x000000080b097292 */ /* 0x002fcc000f8efe0c */
[----:B--2---:R-:W-:Y:S01]  /*0220*/  LOP3.LUT P3, RZ, R148, UR9, RZ, 0xfc, !PT ;  /* 0x0000000994ff7c12 */ /* 0x004fe2000f86fcff */
[----:B------:R-:W-:Y:S02]  /*0230*/  ULDC.64 UR4, c[0x0][0x248] ;  /* 0x0000920000047ab9 */ /* 0x000fe40000000a00 */
[----:B------:R-:W-:-:S10]  /*0240*/  UIMAD.WIDE UR4, UR12, UR7, UR4 ;  /* 0x000000070c0472a5 */ /* 0x000fd4000f8e0204 */
[----:B------:R-:W-:Y:S02]  /*0250*/  @!P3 IMAD.MOV.U32 R10, RZ, RZ, c[0x0][0x308] ;  /* 0x0000c200ff0ab624 */ /* 0x000fe400078e00ff */
[----:B------:R-:W-:Y:S01]  /*0260*/  @!P3 IMAD.MOV.U32 R11, RZ, RZ, c[0x0][0x30c] ;  /* 0x0000c300ff0bb624 */ /* 0x000fe200078e00ff */
        /* <DEDUP_REMOVED lines=55> */
.L_x_651:
[----:B------:R-:W-:Y:S02]  /*05e0*/  ULDC UR6, c[0x0][0x218] ;  /* 0x0000860000067ab9 */ /* 0x000fe40000000800 */
.L_x_652:
        /* <DEDUP_REMOVED lines=46> */
[----:B------:R-:W-:Y:S01]  /*08d0*/  ULDC.64 UR6, c[0x0][0x1e8] ;  /* 0x00007a0000067ab9 */ /* 0x000fe20000000a00 */
[----:B------:R-:W1:Y:S01]  /*08e0*/  S2R R12, SR_CTAID.Z ;  /* 0x00000000000c7919 */ /* 0x000e620000002700 */
[----:B------:R-:W-:Y:S01]  /*08f0*/  ULDC.64 UR4, c[0x0][0x1e0] ;  /* 0x0000780000047ab9 */ /* 0x000fe20000000a00 */
[----:B------:R-:W-:Y:S01]  /*0900*/  LOP3.LUT R0, R6, 0x1ffffffc, RZ, 0xc0, !PT ;  /* 0x1ffffffc06007812 */ /* 0x000fe200078ec0ff */
[----:B------:R-:W-:Y:S01]  /*0910*/  USHF.R.S32.HI UR17, URZ, 0x1f, UR11 ;  /* 0x0000001f3f117899 */ /* 0x000fe2000801140b */
[----:B------:R-:W2:Y:S01]  /*0920*/  S2R R4, SR_CTAID.X ;  /* 0x0000000000047919 */ /* 0x000ea20000002500 */
[----:B------:R-:W-:Y:S01]  /*0930*/  ULDC UR13, c[0x0][0x214] ;  /* 0x00008500000d7ab9 */ /* 0x000fe20000000800 */
[----:B------:R-:W-:Y:S01]  /*0940*/  SHF.R.S32.HI R6, RZ, 0x2, R6 ;  /* 0x00000002ff067819 */ /* 0x000fe20000011406 */
[----:B------:R-:W-:Y:S01]  /*0950*/  ULDC UR9, c[0x0][0x234] ;  /* 0x00008d0000097ab9 */ /* 0x000fe20000000800 */
[----:B------:R-:W-:Y:S01]  /*0960*/  IMAD.IADD R0, R148, 0x1, -R0 ;  /* 0x0000000194007824 */ /* 0x000fe200078e0a00 */
[----:B------:R-:W-:Y:S01]  /*0970*/  @!UP0 USHF.R.S32.HI UR16, URZ, 0x1f, UR12 ;  /* 0x0000001f3f108899 */ /* 0x000fe2000801140c */
[----:B------:R-:W-:Y:S01]  /*0980*/  SHF.R.S32.HI R7, RZ, 0x1f, R6 ;  /* 0x0000001fff077819 */ /* 0x000fe20000011406 */
[----:B------:R-:W-:Y:S01]  /*0990*/  @UP0 UIMAD.WIDE.U32 UR14, UR24, UR6, URZ ;  /* 0x00000006180e02a5 */ /* 0x000fe2000f8e003f */
[----:B------:R-:W-:Y:S01]  /*09a0*/  IMAD.SHL.U32 R0, R0, 0x8, RZ ;  /* 0x0000000800007824 */ /* 0x000fe200078e00ff */
[----:B------:R-:W-:Y:S01]  /*09b0*/  @!UP0 UIMAD UR16, UR16, UR4, URZ ;  /* 0x00000004101082a4 */ /* 0x000fe2000f8e023f */
[----:B------:R-:W-:Y:S01]  /*09c0*/  BSSY B0, `(.L_x_654) ;  /* 0x0000038000007945 */ /* 0x000fe20003800000 */
[----:B------:R-:W-:-:S02]  /*09d0*/  @!UP0 UIMAD.WIDE.U32 UR18, UR12, UR4, URZ ;  /* 0x000000040c1282a5 */ /* 0x000fc4000f8e003f */
[----:B------:R-:W-:Y:S02]  /*09e0*/  @UP0 UIMAD UR7, UR24, UR7, UR15 ;  /* 0x00000007180702a4 */ /* 0x000fe4000f8e020f */
[----:B------:R-:W-:Y:S02]  /*09f0*/  ULDC.U8 UR4, c[0x0][0x329] ;  /* 0x0000ca4000047ab9 */ /* 0x000fe40000000000 */
[----:B------:R-:W-:Y:S02]  /*0a00*/  UISETP.NE.AND UP2, UPT, UR4, URZ, UPT ;  /* 0x0000003f0400728c */ /* 0x000fe4000bf45270 */
[----:B------:R-:W-:Y:S02]  /*0a10*/  ULDC.U8 UR15, c[0x0][0x328] ;  /* 0x0000ca00000f7ab9 */ /* 0x000fe40000000000 */
[----:B------:R-:W-:Y:S02]  /*0a20*/  UISETP.NE.AND UP3, UPT, UR15, URZ, UPT ;  /* 0x0000003f0f00728c */ /* 0x000fe4000bf65270 */
[----:B------:R-:W-:-:S02]  /*0a30*/  @!UP0 UIMAD UR16, UR12, UR5, UR16 ;  /* 0x000000050c1082a4 */ /* 0x000fc4000f8e0210 */
[----:B------:R-:W-:Y:S02]  /*0a40*/  UISETP.EQ.AND UP3, UPT, UR4, URZ, UP3 ;  /* 0x0000003f0400728c */ /* 0x000fe40009f62270 */
[----:B------:R-:W-:Y:S02]  /*0a50*/  ULDC UR6, c[0x0][0x1c0] ;  /* 0x0000700000067ab9 */ /* 0x000fe40000000800 */
[----:B------:R-:W-:Y:S02]  /*0a60*/  ULDC.64 UR4, c[0x0][0x1f0] ;  /* 0x00007c0000047ab9 */ /* 0x000fe40000000a00 */
[----:B------:R-:W-:Y:S02]  /*0a70*/  UIMAD UR4, UR17, UR4, URZ ;  /* 0x00000004110472a4 */ /* 0x000fe4000f8e023f */
[----:B------:R-:W-:Y:S02]  /*0a80*/  @!UP2 UISETP.NE.AND UP1, UPT, UR15, URZ, UPT ;  /* 0x0000003f0f00a28c */ /* 0x000fe4000bf25270 */
[----:B------:R-:W-:-:S02]  /*0a90*/  @UP0 UMOV UR17, UR14 ;  /* 0x0000000e00110c82 */ /* 0x000fc40008000000 */
[----:B------:R-:W-:Y:S02]  /*0aa0*/  @UP2 ULDC UR14, c[0x0][0x210] ;  /* 0x00008400000e2ab9 */ /* 0x000fe40000000800 */
[----:B------:R-:W-:Y:S02]  /*0ab0*/  @UP2 UIMAD UR14, UR14, UR13, URZ ;  /* 0x0000000d0e0e22a4 */ /* 0x000fe4000f8e023f */
[----:B------:R-:W-:Y:S02]  /*0ac0*/  @!UP2 USEL UR14, UR13, UR9, !UP1 ;  /* 0x000000090d0ea287 */ /* 0x000fe4000c800000 */
[----:B------:R-:W-:Y:S02]  /*0ad0*/  @UP2 UMOV UR20, 0x1 ;  /* 0x0000000100142882 */ /* 0x000fe40000000000 */
[----:B------:R-:W-:Y:S02]  /*0ae0*/  @!UP2 UIMAD UR20, UR14, UR6, URZ ;  /* 0x000000060e14a2a4 */ /* 0x000fe4000f8e023f */
[----:B------:R-:W-:-:S02]  /*0af0*/  @!UP0 UMOV UR17, UR18 ;  /* 0x0000001200118c82 */ /* 0x000fc40008000000 */
[----:B------:R-:W-:Y:S01]  /*0b00*/  @!UP0 UIADD3 UR7, UR19, UR16, URZ ;  /* 0x0000001013078290 */ /* 0x000fe2000fffe03f */
[C---:B------:R-:W-:Y:S01]  /*0b10*/  IADD3 R2, P0, R0.reuse, UR17, RZ ;  /* 0x0000001100027c10 */ /* 0x040fe2000ff1e0ff */
        /* <DEDUP_REMOVED lines=11> */
[----:B--2---:R-:W-:Y:S01]  /*0bd0*/  IMAD.WIDE R2, R4, 0x80, R6 ;  /* 0x0000008004027825 */ /* 0x004fe200078e0206 */
[----:B------:R-:W-:Y:S02]  /*0be0*/  UIMAD UR20, UR11, UR14, UR20 ;  /* 0x0000000e0b1472a4 */ /* 0x000fe4000f8e0214 */
[----:B------:R-:W-:Y:S02]  /*0bf0*/  @!UP3 UMOV UR22, URZ ;  /* 0x0000003f0016bc82 */ /* 0x000fe40008000000 */
        /* <DEDUP_REMOVED lines=20> */
.L_x_655:
[----:B------:R-:W-:Y:S05]  /*0d40*/  BSYNC B0 ;  /* 0x0000000000007941 */ /* 0x000fea0003800000 */
.L_x_654:
[----:B------:R-:W-:Y:S01]  /*0d50*/  IADD3 R15, R6, 0x20, RZ ;  /* 0x00000020060f7810 */ /* 0x000fe20007ffe0ff */
[----:B------:R-:W-:Y:S03]  /*0d60*/  BSSY B0, `(.L_x_656) ;  /* 0x0000010000007945 */ /* 0x000fe60003800000 */
[----:B------:R-:W-:-:S13]  /*0d70*/  ISETP.GE.AND P0, PT, R15, UR10, PT ;  /* 0x0000000a0f007c0c */ /* 0x000fda000bf06270 */
        /* <DEDUP_REMOVED lines=14> */
.L_x_657:
[----:B------:R-:W-:Y:S05]  /*0e60*/  BSYNC B0 ;  /* 0x0000000000007941 */ /* 0x000fea0003800000 */
.L_x_656:
        /* <DEDUP_REMOVED lines=17> */
.L_x_659:
[----:B------:R-:W-:Y:S05]  /*0f80*/  BSYNC B0 ;  /* 0x0000000000007941 */ /* 0x000fea0003800000 */
.L_x_658:
[----:B------:R-:W-:Y:S01]  /*0f90*/  IADD3 R10, R6, 0x60, RZ ;  /* 0x00000060060a7810 */ /* 0x000fe20007ffe0ff */
[----:B------:R-:W-:Y:S03]  /*0fa0*/  BSSY B0, `(.L_x_660) ;  /* 0x000000f000007945 */ /* 0x000fe60003800000 */
[----:B------:R-:W-:-:S13]  /*0fb0*/  ISETP.GE.AND P0, PT, R10, UR10, PT ;  /* 0x0000000a0a007c0c */ /* 0x000fda000bf06270 */
[----:B------:R-:W-:Y:S05]  /*0fc0*/  @P0 BRA `(.L_x_661) ;  /* 0x000000c000000947 */ /* 0x000fea0003800000 */
[----:B------:R-:W-:Y:S02]  /*0fd0*/  IADD3 R0, P0, R2, 0x60, RZ ;  /* 0x0000006002007810 */ /* 0x000fe40007f1e0ff */
[----:B------:R-:W-:Y:S02]  /*0fe0*/  MOV R8, R12 ;  /* 0x0000000c00087202 */ /* 0x000fe40000000f00 */
[----:B------:R-:W-:-:S03]  /*0ff0*/  IADD3.X R2, RZ, R3, RZ, P0, !PT ;  /* 0x00000003ff027210 */ /* 0x000fc600007fe4ff */
        /* <DEDUP_REMOVED lines=9> */
.L_x_661:
[----:B------:R-:W-:Y:S05]  /*1090*/  BSYNC B0 ;  /* 0x0000000000007941 */ /* 0x000fea0003800000 */
.L_x_660:
[----:B------:R-:W-:-:S04]  /*10a0*/  LOP3.LUT P6, RZ, R148, 0x3, RZ, 0xc0, !PT ;  /* 0x0000000394ff7812 */ /* 0x000fc800078cc0ff */
[----:B------:R-:W-:Y:S02]  /*10b0*/  ISETP.GE.OR P5, PT, R6, UR10, P6 ;  /* 0x0000000a06007c0c */ /* 0x000fe4000b7a6670 */
[----:B------:R-:W-:Y:S02]  /*10c0*/  ISETP.GE.OR P4, PT, R15, UR10, P6 ;  /* 0x0000000a0f007c0c */ /* 0x000fe4000b786670 */
[----:B------:R-:W-:Y:S02]  /*10d0*/  ISETP.GE.OR P3, PT, R14, UR10, P6 ;  /* 0x0000000a0e007c0c */ /* 0x000fe4000b766670 */
[----:B------:R-:W-:-:S07]  /*10e0*/  ISETP.GE.OR P6, PT, R10, UR10, P6 ;  /* 0x0000000a0a007c0c */ /* 0x000fce000b7c6670 */
[----:B------:R-:W-:Y:S02]  /*10f0*/  @!P5 IMAD R0, R6, UR21, RZ ;  /* 0x000000150600dc24 */ /* 0x000fe4000f8e02ff */
[----:B--2---:R-:W-:Y:S02]  /*1100*/  @!P4 IMAD R3, R15, UR21, RZ ;  /* 0x000000150f03cc24 */ /* 0x004fe4000f8e02ff */
[----:B-1----:R-:W-:Y:S01]  /*1110*/  @!P3 IMAD R5, R14, UR21, RZ ;  /* 0x000000150e05bc24 */ /* 0x002fe2000f8e02ff */
        /* <DEDUP_REMOVED lines=27> */
.L_x_653:
[----:B------:R-:W-:Y:S01]  /*12d0*/  UISETP.NE.AND UP0, UPT, UR24, -0x1, UPT ;  /* 0xffffffff1800788c */ /* 0x000fe2000bf05270 */
[----:B------:R-:W1:Y:S01]  /*12e0*/  LDC.U8 R145, c[0x0][0x2d8] ;  /* 0x0000b600ff917b82 */ /* 0x000e620000000000 */
[----:B------:R-:W-:Y:S02]  /*12f0*/  UISETP.NE.AND UP1, UPT, UR15, -0x1, UPT ;  /* 0xffffffff0f00788c */ /* 0x000fe4000bf25270 */
[----:B------:R-:W-:Y:S02]  /*1300*/  ULDC.64 UR4, c[0x0][0x190] ;  /* 0x0000640000047ab9 */ /* 0x000fe40000000a00 */
[----:B------:R-:W-:Y:S02]  /*1310*/  ULDC.64 UR6, c[0x0][0x178] ;  /* 0x00005e0000067ab9 */ /* 0x000fe40000000a00 */
[----:B------:R-:W-:-:S03]  /*1320*/  PLOP3.LUT P0, PT, PT, PT, UP1, 0x80, 0x0 ;  /* 0x000000000000781c */ /* 0x000fc60003f0f018 */
[----:B------:R-:W-:Y:S02]  /*1330*/  @!UP0 USHF.R.S32.HI UR16, URZ, 0x1f, UR12 ;  /* 0x0000001f3f108899 */ /* 0x000fe4000801140c */
[----:B------:R-:W-:Y:S02]  /*1340*/  @UP0 UIMAD.WIDE.U32 UR22, UR24, UR4, URZ ;  /* 0x00000004181602a5 */ /* 0x000fe4000f8e003f */
[----:B------:R-:W-:Y:S02]  /*1350*/  @UP1 UIADD3 UR17, UR14, UR15, URZ ;  /* 0x0000000f0e111290 */ /* 0x000fe4000fffe03f */
[----:B------:R-:W-:Y:S02]  /*1360*/  @!UP0 UIMAD UR16, UR16, UR6, URZ ;  /* 0x00000006101082a4 */ /* 0x000fe4000f8e023f */
[----:B------:R-:W-:Y:S02]  /*1370*/  @UP0 UIMAD UR13, UR24, UR5, UR23 ;  /* 0x00000005180d02a4 */ /* 0x000fe4000f8e0217 */
[----:B------:R-:W-:-:S02]  /*1380*/  @!UP0 UIMAD.WIDE.U32 UR20, UR12, UR6, URZ ;  /* 0x000000060c1482a5 */ /* 0x000fc4000f8e003f */
[----:B------:R-:W-:Y:S02]  /*1390*/  ULDC.64 UR4, c[0x0][0x198] ;  /* 0x0000660000047ab9 */ /* 0x000fe40000000a00 */
[----:B------:R-:W-:Y:S02]  /*13a0*/  @UP1 UIMAD.WIDE.U32 UR32, UR17, UR4, URZ ;  /* 0x00000004112012a5 */ /* 0x000fe4000f8e003f */
[----:B------:R-:W-:Y:S02]  /*13b0*/  @!UP0 UIMAD UR16, UR12, UR7, UR16 ;  /* 0x000000070c1082a4 */ /* 0x000fe4000f8e0210 */
[----:B------:R-:W-:Y:S02]  /*13c0*/  @UP0 UMOV UR6, UR22 ;  /* 0x0000001600060c82 */ /* 0x000fe40008000000 */
[----:B------:R-:W-:Y:S02]  /*13d0*/  @!UP0 UIADD3 UR13, UR21, UR16, URZ ;  /* 0x00000010150d8290 */ /* 0x000fe4000fffe03f */
[----:B------:R-:W-:-:S02]  /*13e0*/  @UP1 UIMAD UR7, UR17, UR5, UR33 ;  /* 0x00000005110712a4 */ /* 0x000fc4000f8e0221 */
        /* <DEDUP_REMOVED lines=16> */
.L_x_662:
        /* <DEDUP_REMOVED lines=28> */
[----:B------:R-:W-:-:S13]  /*16b0*/  ISETP.GE.U32.AND P3, PT, R2, R4, PT ;  /* 0x000000040200720c */ /* 0x000fda0003f66070 */
[----:B------:R-:W-:-:S05]  /*16c0*/  @P3 IADD3 R0, R0, 0x1, RZ ;  /* 0x0000000100003810 */ /* 0x000fca0007ffe0ff */
[----:B------:R-:W-:-:S05]  /*16d0*/  IMAD.MOV.U32 R18, RZ, RZ, R0 ;  /* 0x000000ffff127224 */ /* 0x000fca00078e0000 */
[----:B------:R-:W-:Y:S02]  /*16e0*/  @!P1 IADD3 R18, -R18, RZ, RZ ;  /* 0x000000ff12129210 */ /* 0x000fe40007ffe1ff */
        /* <DEDUP_REMOVED lines=15> */
.L_x_663:
[CC--:B------:R-:W-:Y:S01]  /*17e0*/  LEA.HI R3, R6.reuse, R148.reuse, RZ, 0x4 ;  /* 0x0000009406037211 */ /* 0x0c0fe200078f20ff */
[----:B------:R-:W1:Y:S01]  /*17f0*/  S2R R151, SR_CTAID.X ;  /* 0x0000000000977919 */ /* 0x000e620000002500 */
[----:B------:R-:W-:Y:S01]  /*1800*/  LEA.HI R28, R6, R148, RZ, 0x2 ;  /* 0x00000094061c7211 */ /* 0x000fe200078f10ff */
[----:B------:R-:W-:Y:S01]  /*1810*/  ULDC.64 UR4, c[0x0][0x1a8] ;  /* 0x00006a0000047ab9 */ /* 0x000fe20000000a00 */
[----:B------:R-:W-:Y:S01]  /*1820*/  SHF.R.S32.HI R5, RZ, 0x4, R3 ;  /* 0x00000004ff057819 */ /* 0x000fe20000011403 */
[----:B------:R-:W2:Y:S01]  /*1830*/  S2R R7, SR_CTAID.Z ;  /* 0x0000000000077919 */ /* 0x000ea20000002700 */
[----:B------:R-:W-:Y:S01]  /*1840*/  LOP3.LUT R4, R28, 0xfffffffc, RZ, 0xc0, !PT ;  /* 0xfffffffc1c047812 */ /* 0x000fe200078ec0ff */
[----:B------:R-:W-:Y:S01]  /*1850*/  UIMAD UR4, UR17, UR4, URZ ;  /* 0x00000004110472a4 */ /* 0x000fe2000f8e023f */
[C---:B------:R-:W-:Y:S01]  /*1860*/  LEA.HI R0, R3.reuse, R5, RZ, 0x1 ;  /* 0x0000000503007211 */ /* 0x040fe200078f08ff */
[----:B------:R-:W-:Y:S01]  /*1870*/  UIADD3 UR25, UR30, -0x1, URZ ;  /* 0xffffffff1e197890 */ /* 0x000fe2000fffe03f */
[----:B------:R-:W-:Y:S01]  /*1880*/  LOP3.LUT R3, R3, 0xfffffff0, RZ, 0xc0, !PT ;  /* 0xfffffff003037812 */ /* 0x000fe200078ec0ff */
[----:B------:R-:W-:Y:S01]  /*1890*/  IMAD.IADD R4, R148, 0x1, -R4 ;  /* 0x0000000194047824 */ /* 0x000fe200078e0a04 */
[----:B------:R-:W-:Y:S01]  /*18a0*/  LOP3.LUT R2, R0, 0xfffffffe, RZ, 0xc0, !PT ;  /* 0xfffffffe00027812 */ /* 0x000fe200078ec0ff */
[----:B------:R-:W-:Y:S01]  /*18b0*/  UIMAD UR4, UR11, UR5, UR4 ;  /* 0x000000050b0472a4 */ /* 0x000fe2000f8e0204 */
[----:B------:R-:W-:Y:S01]  /*18c0*/  SHF.R.S32.HI R150, RZ, 0x5, R24 ;  /* 0x00000005ff967819 */ /* 0x000fe20000011418 */
[----:B------:R-:W-:Y:S01]  /*18d0*/  IMAD.IADD R0, R148, 0x1, -R3 ;  /* 0x0000000194007824 */ /* 0x000fe200078e0a03 */
[----:B------:R-:W-:Y:S01]  /*18e0*/  UIMAD UR11, UR25, -0x40, UR9 ;  /* 0xffffffc0190b78a4 */ /* 0x000fe2000f8e0209 */
[----:B------:R-:W-:Y:S01]  /*18f0*/  IMAD.IADD R25, R5, 0x1, -R2 ;  /* 0x0000000105197824 */ /* 0x000fe200078e0a02 */
[----:B------:R-:W-:Y:S01]  /*1900*/  UMOV UR22, 0x6 ;  /* 0x0000000600167882 */ /* 0x000fe20000000000 */
[----:B------:R-:W-:Y:S01]  /*1910*/  IMAD.SHL.U32 R30, R4, 0x8, RZ ;  /* 0x00000008041e7824 */ /* 0x000fe200078e00ff */
[-C--:B------:R-:W-:Y:S01]  /*1920*/  LEA.HI R21, R0, R0.reuse, RZ, 0x1 ;  /* 0x0000000000157211 */ /* 0x080fe200078f08ff */
[----:B------:R-:W-:Y:S01]  /*1930*/  IMAD.U32 R24, RZ, RZ, UR25 ;  /* 0x00000019ff187e24 */ /* 0x000fe2000f8e00ff */
[----:B------:R-:W-:Y:S01]  /*1940*/  SHF.R.S32.HI R3, RZ, 0x1f, R0 ;  /* 0x0000001fff037819 */ /* 0x000fe20000011400 */
[----:B------:R-:W-:Y:S01]  /*1950*/  UMOV UR31, 0x5 ;  /* 0x00000005001f7882 */ /* 0x000fe20000000000 */
[----:B------:R-:W-:Y:S01]  /*1960*/  LOP3.LUT R2, R21, 0x7fffffe, RZ, 0xc0, !PT ;  /* 0x07fffffe15027812 */ /* 0x000fe200078ec0ff */
[----:B------:R-:W-:Y:S01]  /*1970*/  ULDC.64 UR32, c[0x0][0x1a0] ;  /* 0x0000680000207ab9 */ /* 0x000fe20000000a00 */
[----:B------:R-:W-:Y:S01]  /*1980*/  LEA.HI R27, R3, R0, RZ, 0x3 ;  /* 0x00000000031b7211 */ /* 0x000fe200078f18ff */
[----:B------:R-:W-:Y:S01]  /*1990*/  USHF.L.U32 UR23, UR32, 0x6, URZ ;  /* 0x0000000620177899 */ /* 0x000fe2000800063f */
[----:B------:R-:W-:Y:S01]  /*19a0*/  LEA.HI R3, R6, R148, RZ, 0x3 ;  /* 0x0000009406037211 */ /* 0x000fe200078f18ff */
[----:B------:R-:W-:Y:S01]  /*19b0*/  IMAD.IADD R147, R0, 0x1, -R2 ;  /* 0x0000000100937824 */ /* 0x000fe200078e0a02 */
[----:B------:R-:W-:Y:S01]  /*19c0*/  SHF.R.S32.HI R2, RZ, 0x2, R28 ;  /* 0x00000002ff027819 */ /* 0x000fe2000001141c */
[----:B-1----:R-:W-:Y:S01]  /*19d0*/  IMAD R155, R151, 0x8, R150 ;  /* 0x00000008979b7824 */ /* 0x002fe200078e0296 */
[----:B------:R-:W-:Y:S01]  /*19e0*/  IADD3 R4, P0, R30, UR6, RZ ;  /* 0x000000061e047c10 */ /* 0x000fe2000ff1e0ff */
[----:B------:R-:W-:Y:S01]  /*19f0*/  UIADD3 UR6, -UR8, UR10, URZ ;  /* 0x0000000a08067290 */ /* 0x000fe2000fffe13f */
[----:B------:R-:W-:Y:S01]  /*1a00*/  LOP3.LUT R0, R3, 0xfffffff8, RZ, 0xc0, !PT ;  /* 0xfffffff803007812 */ /* 0x000fe200078ec0ff */
[----:B------:R-:W-:Y:S01]  /*1a10*/  UISETP.GT.AND UP0, UPT, UR25, UR19, UPT ;  /* 0x000000131900728c */ /* 0x000fe2000bf04270 */
[----:B------:R-:W-:-:S02]  /*1a20*/  IADD3 R29, R2, 0x20, RZ ;  /* 0x00000020021d7810 */ /* 0x000fc40007ffe0ff */
[----:B------:R-:W-:Y:S01]  /*1a30*/  SHF.R.S32.HI R23, RZ, 0x3, R3 ;  /* 0x00000003ff177819 */ /* 0x000fe20000011403 */
[C---:B------:R-:W-:Y:S01]  /*1a40*/  IMAD.IADD R6, R148.reuse, 0x1, -R0 ;  /* 0x0000000194067824 */ /* 0x040fe200078e0a00 */
[----:B------:R-:W-:Y:S01]  /*1a50*/  ISETP.GE.AND P2, PT, R29, UR6, PT ;  /* 0x000000061d007c0c */ /* 0x000fe2000bf46270 */
[----:B------:R-:W-:Y:S01]  /*1a60*/  IMAD.SHL.U32 R148, R148, 0x2, RZ ;  /* 0x0000000294947824 */ /* 0x000fe200078e00ff */
[----:B------:R-:W-:Y:S01]  /*1a70*/  SHF.R.S32.HI R31, RZ, 0x1f, R30 ;  /* 0x0000001fff1f7819 */ /* 0x000fe2000001141e */
[----:B------:R-:W-:Y:S01]  /*1a80*/  IMAD.SHL.U32 R0, R23, 0x40, RZ ;  /* 0x0000004017007824 */ /* 0x000fe200078e00ff */
[----:B------:R-:W-:Y:S02]  /*1a90*/  IADD3 R9, R2, 0x40, RZ ;  /* 0x0000004002097810 */ /* 0x000fe40007ffe0ff */
[----:B------:R-:W-:Y:S01]  /*1aa0*/  SHF.R.S32.HI R3, RZ, 0x1f, R2 ;  /* 0x0000001fff037819 */ /* 0x000fe20000011402 */
[----:B------:R-:W-:Y:S01]  /*1ab0*/  STL.64 [R1+0x78], R30 ;  /* 0x0000781e01007387 */ /* 0x000fe20000100a00 */
[----:B------:R-:W-:-:S02]  /*1ac0*/  IADD3.X R5, R31, UR13, RZ, P0, !PT ;  /* 0x0000000d1f057c10 */ /* 0x000fc400087fe4ff */
[----:B------:R-:W-:Y:S01]  /*1ad0*/  IADD3 R8, R2, 0x60, RZ ;  /* 0x0000006002087810 */ /* 0x000fe20007ffe0ff */
[----:B------:R-:W-:Y:S01]  /*1ae0*/  STL [R1+0x54], R29 ;  /* 0x0000541d01007387 */ /* 0x000fe20000100800 */
[----:B------:R-:W-:Y:S01]  /*1af0*/  ISETP.GE.AND P1, PT, R9, UR6, PT ;  /* 0x0000000609007c0c */ /* 0x000fe2000bf26270 */
[----:B------:R-:W-:Y:S01]  /*1b00*/  IMAD.WIDE R32, R151, 0x80, R2 ;  /* 0x0000008097207825 */ /* 0x000fe200078e0202 */
[----:B------:R-:W-:Y:S01]  /*1b10*/  LOP3.LUT R0, R0, 0xc0, RZ, 0xc0, !PT ;  /* 0x000000c000007812 */ /* 0x000fe200078ec0ff */
[----:B------:R1:W-:Y:S01]  /*1b20*/  STL [R1+0x80], R9 ;  /* 0x0000800901007387 */ /* 0x0003e20000100800 */
[----:B------:R-:W-:Y:S01]  /*1b30*/  LEA.HI R22, R6, R6, RZ, 0x1 ;  /* 0x0000000606167211 */ /* 0x000fe200078f08ff */
[----:B--2---:R-:W-:Y:S01]  /*1b40*/  IMAD.WIDE.U32 R4, R7, c[0x0][0x1a8], R4 ;  /* 0x00006a0007047a25 */ /* 0x004fe200078e0004 */
[----:B------:R-:W-:Y:S01]  /*1b50*/  ISETP.GE.AND P0, PT, R8, UR6, PT ;  /* 0x0000000608007c0c */ /* 0x000fe2000bf06270 */
[----:B------:R2:W-:Y:S01]  /*1b60*/  STL [R1+0x84], R8 ;  /* 0x0000840801007387 */ /* 0x0005e20000100800 */
[----:B------:R-:W-:-:S02]  /*1b70*/  ISETP.GE.AND P3, PT, R2, UR6, PT ;  /* 0x0000000602007c0c */ /* 0x000fc4000bf66270 */
[----:B------:R-:W-:Y:S01]  /*1b80*/  SHF.R.U32.HI R7, RZ, 0x3, R0 ;  /* 0x00000003ff077819 */ /* 0x000fe20000011600 */
[----:B------:R-:W-:Y:S01]  /*1b90*/  STL.64 [R1+0x70], R32 ;  /* 0x0000702001007387 */ /* 0x000fe20000100a00 */
[----:B------:R-:W-:Y:S02]  /*1ba0*/  @!P2 IADD3 R16, P4, R32, 0x20, RZ ;  /* 0x000000202010a810 */ /* 0x000fe40007f9e0ff */
[----:B------:R-:W-:Y:S01]  /*1bb0*/  IADD3 R5, R5, UR4, RZ ;  /* 0x0000000405057c10 */ /* 0x000fe2000fffe0ff */
[----:B------:R-:W-:Y:S01]  /*1bc0*/  ULDC.64 UR4, c[0x0][0x198] ;  /* 0x0000660000047ab9 */ /* 0x000fe20000000a00 */
[----:B------:R-:W-:Y:S01]  /*1bd0*/  LOP3.LUT R158, R148, 0x6, RZ, 0xc0, !PT ;  /* 0x00000006949e7812 */ /* 0x000fe200078ec0ff */
[----:B------:R-:W-:Y:S01]  /*1be0*/  @!P2 IMAD.X R12, RZ, RZ, R33, P4 ;  /* 0x000000ffff0ca224 */ /* 0x000fe200020e0621 */
[----:B------:R-:W-:Y:S01]  /*1bf0*/  USHF.L.U64.HI UR20, UR4, UR22, UR5 ;  /* 0x0000001604147299 */ /* 0x000fe20008010205 */
[----:B------:R-:W-:Y:S01]  /*1c00*/  @!P0 IADD3 R14, P4, R32, 0x60, RZ ;  /* 0x00000060200e8810 */ /* 0x000fe20007f9e0ff */
[----:B------:R-:W-:Y:S01]  /*1c10*/  @!P0 IMAD.MOV.U32 R10, RZ, RZ, R4 ;  /* 0x000000ffff0a8224 */ /* 0x000fe200078e0004 */
[----:B------:R-:W-:Y:S01]  /*1c20*/  USHF.L.U32 UR21, UR4, 0x6, URZ ;  /* 0x0000000604157899 */ /* 0x000fe2000800063f */
[----:B------:R-:W-:Y:S01]  /*1c30*/  @!P2 IMAD R17, R12, c[0x0][0x190], RZ ;  /* 0x000064000c11aa24 */ /* 0x000fe200078e02ff */
[----:B------:R-:W-:Y:S01]  /*1c40*/  UIMAD UR12, UR20, UR25, URZ ;  /* 0x00000019140c72a4 */ /* 0x000fe2000f8e023f */
[----:B------:R-:W-:Y:S01]  /*1c50*/  @!P3 IMAD R15, R33, c[0x0][0x190], RZ ;  /* 0x00006400210fba24 */ /* 0x000fe200078e02ff */
[----:B------:R-:W-:Y:S01]  /*1c60*/  USHF.L.U64.HI UR5, UR4, UR31, UR5 ;  /* 0x0000001f04057299 */ /* 0x000fe20008010205 */
[----:B------:R-:W-:Y:S01]  /*1c70*/  @!P2 IMAD R19, R16, c[0x0][0x194], R17 ;  /* 0x000065001013aa24 */ /* 0x000fe200078e0211 */
[----:B------:R-:W-:Y:S01]  /*1c80*/  USHF.L.U32 UR4, UR4, 0x5, URZ ;  /* 0x0000000504047899 */ /* 0x000fe2000800063f */
[--C-:B-1----:R-:W-:Y:S01]  /*1c90*/  @!P1 IMAD.MOV.U32 R9, RZ, RZ, R5.reuse ;  /* 0x000000ffff099224 */ /* 0x102fe200078e0005 */
[----:B------:R-:W-:Y:S01]  /*1ca0*/  USHF.L.U64.HI UR22, UR32, UR22, UR33 ;  /* 0x0000001620167299 */ /* 0x000fe20008010221 */
[----:B------:R-:W-:Y:S01]  /*1cb0*/  @!P0 IMAD.MOV.U32 R11, RZ, RZ, R5 ;  /* 0x000000ffff0b8224 */ /* 0x000fe200078e0005 */
[----:B------:R-:W-:Y:S01]  /*1cc0*/  USHF.L.U64.HI UR31, UR32, UR31, UR33 ;  /* 0x0000001f201f7299 */ /* 0x000fe20008010221 */
[----:B--2---:R-:W-:Y:S01]  /*1cd0*/  LOP3.LUT R8, R0, 0x18, R30, 0xf8, !PT ;  /* 0x0000001800087812 */ /* 0x004fe200078ef81e */
[----:B------:R-:W-:Y:S01]  /*1ce0*/  @!P0 IMAD.X R12, RZ, RZ, R33, P4 ;  /* 0x000000ffff0c8224 */ /* 0x000fe200020e0621 */
[----:B------:R-:W-:Y:S01]  /*1cf0*/  LOP3.LUT R0, R22, 0x3fffffe, RZ, 0xc0, !PT ;  /* 0x03fffffe16007812 */ /* 0x000fe200078ec0ff */
[----:B------:R-:W-:Y:S01]  /*1d00*/  USHF.L.U32 UR32, UR32, 0x5, URZ ;  /* 0x0000000520207899 */ /* 0x000fe2000800063f */
[----:B------:R-:W-:Y:S01]  /*1d10*/  LOP3.LUT R226, R8, R7, RZ, 0x3c, !PT ;  /* 0x0000000708e27212 */ /* 0x000fe200078e3cff */
[----:B------:R-:W-:Y:S01]  /*1d20*/  @!P2 IMAD.MOV.U32 R7, RZ, RZ, R5 ;  /* 0x000000ffff07a224 */ /* 0x000fe200078e0005 */
[----:B------:R-:W-:Y:S01]  /*1d30*/  SHF.R.S32.HI R22, RZ, 0x1, R22 ;  /* 0x00000001ff167819 */ /* 0x000fe20000011416 */
[----:B------:R-:W-:Y:S01]  /*1d40*/  IMAD.IADD R26, R6, 0x1, -R0 ;  /* 0x00000001061a7824 */ /* 0x000fe200078e0a00 */
[----:B------:R-:W-:Y:S01]  /*1d50*/  @!P1 IADD3 R0, P5, R32, 0x40, RZ ;  /* 0x0000004020009810 */ /* 0x000fe20007fbe0ff */
[----:B------:R-:W-:-:S02]  /*1d60*/  @!P2 IMAD.MOV.U32 R6, RZ, RZ, R4 ;  /* 0x000000ffff06a224 */ /* 0x000fc400078e0004 */
[----:B------:R-:W-:Y:S02]  /*1d70*/  @!P1 IMAD.MOV.U32 R8, RZ, RZ, R4 ;  /* 0x000000ffff089224 */ /* 0x000fe400078e0004 */
[----:B------:R-:W-:Y:S02]  /*1d80*/  @!P1 IMAD.X R13, RZ, RZ, R33, P5 ;  /* 0x000000ffff0d9224 */ /* 0x000fe400028e0621 */
[----:B------:R-:W-:-:S04]  /*1d90*/  @!P2 IMAD.WIDE.U32 R16, R16, c[0x0][0x190], R6 ;  /* 0x000064001010aa25 */ /* 0x000fc800078e0006 */
[----:B------:R-:W-:Y:S02]  /*1da0*/  @!P1 IMAD R13, R13, c[0x0][0x190], RZ ;  /* 0x000064000d0d9a24 */ /* 0x000fe400078e02ff */
[C---:B------:R-:W-:Y:S02]  /*1db0*/  @!P3 IMAD R6, R32.reuse, c[0x0][0x194], R15 ;  /* 0x000065002006ba24 */ /* 0x040fe400078e020f */
[----:B------:R-:W-:-:S04]  /*1dc0*/  @!P3 IMAD.WIDE.U32 R4, R32, c[0x0][0x190], R4 ;  /* 0x000064002004ba25 */ /* 0x000fc800078e0004 */
[C---:B------:R-:W-:Y:S02]  /*1dd0*/  @!P1 IMAD R13, R0.reuse, c[0x0][0x194], R13 ;  /* 0x00006500000d9a24 */ /* 0x040fe400078e020d */
[----:B------:R-:W-:-:S04]  /*1de0*/  @!P1 IMAD.WIDE.U32 R8, R0, c[0x0][0x190], R8 ;  /* 0x0000640000089a25 */ /* 0x000fc800078e0008 */
[----:B------:R-:W-:Y:S02]  /*1df0*/  @!P0 IMAD R12, R12, c[0x0][0x190], RZ ;  /* 0x000064000c0c8a24 */ /* 0x000fe400078e02ff */
[----:B------:R-:W-:Y:S01]  /*1e00*/  @!P3 IMAD.IADD R0, R5, 0x1, R6 ;  /* 0x000000010500b824 */ /* 0x000fe200078e0206 */
[----:B------:R-:W-:Y:S01]  /*1e10*/  @!P3 LEA R6, P6, R4, c[0x0][0x160], 0x1 ;  /* 0x000058000406ba11 */ /* 0x000fe200078c08ff */
[----:B------:R-:W-:Y:S01]  /*1e20*/  @!P0 IMAD R20, R14, c[0x0][0x194], R12 ;  /* 0x000065000e148a24 */ /* 0x000fe200078e020c */
[----:B------:R-:W-:Y:S01]  /*1e30*/  @!P2 LEA R12, P5, R16, c[0x0][0x160], 0x1 ;  /* 0x00005800100caa11 */ /* 0x000fe200078a08ff */
[----:B------:R-:W-:Y:S01]  /*1e40*/  @!P2 IMAD.IADD R5, R17, 0x1, R19 ;  /* 0x000000011105a824 */ /* 0x000fe200078e0213 */
[----:B------:R-:W-:Y:S01]  /*1e50*/  @!P3 LEA.HI.X R7, R4, c[0x0][0x164], R0, 0x1, P6 ;  /* 0x000059000407ba11 */ /* 0x000fe200030f0c00 */
[----:B------:R-:W-:Y:S01]  /*1e60*/  @!P1 IMAD.IADD R9, R9, 0x1, R13 ;  /* 0x0000000109099824 */ /* 0x000fe200078e020d */
[----:B------:R-:W-:Y:S01]  /*1e70*/  LEA.HI R0, R28, R2, RZ, 0x1 ;  /* 0x000000021c007211 */ /* 0x000fe200078f08ff */
[----:B------:R-:W-:Y:S01]  /*1e80*/  @!P0 IMAD.WIDE.U32 R14, R14, c[0x0][0x190], R10 ;  /* 0x000064000e0e8a25 */ /* 0x000fe200078e000a */
[----:B------:R-:W-:-:S02]  /*1e90*/  @!P2 LEA.HI.X R13, R16, c[0x0][0x164], R5, 0x1, P5 ;  /* 0x00005900100daa11 */ /* 0x000fc400028f0c05 */
[----:B------:R-:W-:Y:S01]  /*1ea0*/  LOP3.LUT R5, R0, 0x7fffffe, RZ, 0xc0, !PT ;  /* 0x07fffffe00057812 */ /* 0x000fe200078ec0ff */
[C---:B------:R-:W-:Y:S01]  /*1eb0*/  IMAD R0, R3.reuse, c[0x0][0x1a0], RZ ;  /* 0x0000680003007a24 */ /* 0x040fe200078e02ff */
[----:B------:R-:W-:Y:S01]  /*1ec0*/  @!P1 LEA R10, P4, R8, c[0x0][0x160], 0x1 ;  /* 0x00005800080a9a11 */ /* 0x000fe200078808ff */
[----:B------:R-:W-:Y:S01]  /*1ed0*/  IMAD R4, R3, c[0x0][0x198], RZ ;  /* 0x0000660003047a24 */ /* 0x000fe200078e02ff */
[C---:B------:R-:W-:Y:S01]  /*1ee0*/  ISETP.GE.AND P6, PT, R2.reuse, UR11, PT ;  /* 0x0000000b02007c0c */ /* 0x040fe2000bfc6270 */
[----:B------:R-:W-:Y:S01]  /*1ef0*/  IMAD R19, R2, c[0x0][0x1a4], R0 ;  /* 0x0000690002137a24 */ /* 0x000fe200078e0200 */
[----:B------:R-:W-:Y:S01]  /*1f00*/  @!P1 LEA.HI.X R11, R8, c[0x0][0x164], R9, 0x1, P4 ;  /* 0x00005900080b9a11 */ /* 0x000fe200020f0c09 */
[----:B------:R-:W-:Y:S01]  /*1f10*/  IMAD.IADD R16, R2, 0x1, -R5 ;  /* 0x0000000102107824 */ /* 0x000fe200078e0a05 */
[----:B------:R-:W-:Y:S01]  /*1f20*/  @!P0 LEA R8, P5, R14, c[0x0][0x160], 0x1 ;  /* 0x000058000e088a11 */ /* 0x000fe200078a08ff */
[C---:B------:R-:W-:Y:S01]  /*1f30*/  IMAD R17, R2.reuse, c[0x0][0x19c], R4 ;  /* 0x0000670002117a24 */ /* 0x040fe200078e0204 */
[C---:B------:R-:W-:Y:S01]  /*1f40*/  ISETP.GE.AND P4, PT, R2.reuse, UR11, PT ;  /* 0x0000000b02007c0c */ /* 0x040fe2000bf86270 */
[----:B------:R-:W-:Y:S01]  /*1f50*/  @!P0 IMAD.IADD R0, R15, 0x1, R20 ;  /* 0x000000010f008824 */ /* 0x000fe200078e0214 */
[----:B------:R-:W-:Y:S01]  /*1f60*/  SHF.R.S32.HI R20, RZ, 0x1f, R18 ;  /* 0x0000001fff147819 */ /* 0x000fe20000011412 */
[----:B------:R-:W-:-:S03]  /*1f70*/  IMAD.WIDE.U32 R4, R2, c[0x0][0x198], R30 ;  /* 0x0000660002047a25 */ /* 0x000fc600078e001e */
[----:B------:R-:W-:Y:S01]  /*1f80*/  @!P0 LEA.HI.X R9, R14, c[0x0][0x164], R0, 0x1, P5 ;  /* 0x000059000e098a11 */ /* 0x000fe200028f0c00 */
[----:B------:R-:W-:Y:S01]  /*1f90*/  IMAD R16, R150, 0x8, R16 ;  /* 0x0000000896107824 */ /* 0x000fe200078e0210 */
[----:B------:R-:W-:Y:S01]  /*1fa0*/  IADD3 R4, P5, R4, UR16, RZ ;  /* 0x0000001004047c10 */ /* 0x000fe2000ffbe0ff */
[----:B------:R-:W-:-:S03]  /*1fb0*/  IMAD.WIDE.U32 R2, R2, c[0x0][0x1a0], R30 ;  /* 0x0000680002027a25 */ /* 0x000fc600078e001e */
[----:B------:R-:W-:Y:S01]  /*1fc0*/  IADD3.X R5, R5, UR7, R17, P5, !PT ;  /* 0x0000000705057c10 */ /* 0x000fe2000affe411 */
[----:B------:R-:W-:Y:S01]  /*1fd0*/  IMAD.U32 R226, R16, 0x20, R226 ;  /* 0x0000002010e27824 */ /* 0x000fe200078e00e2 */
[----:B------:R-:W-:Y:S01]  /*1fe0*/  IADD3 R14, P5, R2, UR18, RZ ;  /* 0x00000012020e7c10 */ /* 0x000fe2000ffbe0ff */
[----:B------:R-:W-:Y:S01]  /*1ff0*/  IMAD R0, R20, c[0x0][0x1b0], RZ ;  /* 0x00006c0014007a24 */ /* 0x000fe200078e02ff */
[----:B------:R-:W-:Y:S01]  /*2000*/  USHF.R.S32.HI UR7, URZ, 0x1f, UR25 ;  /* 0x0000001f3f077899 */ /* 0x000fe20008011419 */
[----:B------:R-:W-:Y:S01]  /*2010*/  IMAD.SHL.U32 R226, R226, 0x2, RZ ;  /* 0x00000002e2e27824 */ /* 0x000fe200078e00ff */
[----:B------:R-:W-:Y:S01]  /*2020*/  IADD3.X R15, R3, UR15, R19, P5, !PT ;  /* 0x0000000f030f7c10 */ /* 0x000fe2000affe413 */
[C---:B------:R-:W-:Y:S01]  /*2030*/  IMAD R0, R18.reuse, c[0x0][0x1b4], R0 ;  /* 0x00006d0012007a24 */ /* 0x040fe200078e0200 */
[----:B------:R-:W-:Y:S01]  /*2040*/  ISETP.GE.AND P5, PT, R29, UR11, PT ;  /* 0x0000000b1d007c0c */ /* 0x000fe2000bfa6270 */
[----:B------:R-:W-:Y:S01]  /*2050*/  IMAD.WIDE.U32 R30, R18, c[0x0][0x1b0], R4 ;  /* 0x00006c00121e7a25 */ /* 0x000fe200078e0004 */
[----:B------:R-:W-:Y:S01]  /*2060*/  @!PT LDS RZ, [RZ] ;  /* 0x00000000fffff984 */ /* 0x000fe20000000800 */
[----:B------:R-:W-:Y:S01]  /*2070*/  @!PT LDS RZ, [RZ] ;  /* 0x00000000fffff984 */ /* 0x000fe20000000800 */
[----:B------:R-:W-:Y:S01]  /*2080*/  @!PT LDS RZ, [RZ] ;  /* 0x00000000fffff984 */ /* 0x000fe20000000800 */
[----:B------:R1:W-:Y:S01]  /*2090*/  @!P3 LDGSTS.E.BYPASS.LTC128B.128 [R226], [R6.64] ;  /* 0x0000000006e2bfae */ /* 0x0003e2000b901d5a */
[----:B------:R-:W-:Y:S01]  /*20a0*/  UIMAD UR12, UR7, UR21, UR12 ;  /* 0x00000015070c72a4 */ /* 0x000fe2000f8e020c */
[----:B------:R-:W-:Y:S01]  /*20b0*/  SHF.R.S32.HI R4, RZ, 0x1f, R21 ;  /* 0x0000001fff047819 */ /* 0x000fe20000011415 */
[----:B------:R-:W-:Y:S01]  /*20c0*/  IMAD.IADD R157, R31, 0x1, R0 ;  /* 0x000000011f9d7824 */ /* 0x000fe200078e0200 */
[----:B------:R1:W-:Y:S01]  /*20d0*/  @!P3 LDGSTS.E.BYPASS.LTC128B.128 [R226+0x2000], [R6.64+0x40] ;  /* 0x0200004006e2bfae */ /* 0x0003e2000b901d5a */
[----:B------:R-:W-:-:S02]  /*20e0*/  IMAD.MOV.U32 R156, RZ, RZ, R30 ;  /* 0x000000ffff9c7224 */ /* 0x000fc400078e001e */
[----:B------:R-:W-:Y:S01]  /*20f0*/  IMAD.SHL.U32 R0, R22, 0x40, RZ ;  /* 0x0000004016007824 */ /* 0x000fe200078e00ff */
[----:B------:R1:W-:Y:S01]  /*2100*/  @!P3 LDGSTS.E.BYPASS.LTC128B.128 [R226+0x4000], [R6.64+0x80] ;  /* 0x0400008006e2bfae */ /* 0x0003e2000b901d5a */
[----:B------:R-:W-:-:S03]  /*2110*/  IMAD.WIDE.U32 R2, R24, UR21, R156 ;  /* 0x0000001518027c25 */ /* 0x000fc6000f8e009c */
[----:B------:R2:W-:Y:S01]  /*2120*/  @!P2 LDGSTS.E.BYPASS.LTC128B.128 [R226+0x800], [R12.64] ;  /* 0x008000000ce2afae */ /* 0x0005e2000b901d5a */
[----:B------:R-:W-:Y:S01]  /*2130*/  IMAD.SHL.U32 R17, R23, 0x8, RZ ;  /* 0x0000000817117824 */ /* 0x000fe200078e00ff */
[----:B------:R-:W-:Y:S01]  /*2140*/  LOP3.LUT R0, R0, 0xc0, RZ, 0xc0, !PT ;  /* 0x000000c000007812 */ /* 0x000fe200078ec0ff */
[----:B------:R-:W-:Y:S01]  /*2150*/  IMAD.WIDE.U32 R14, R18, c[0x0][0x1b8], R14 ;  /* 0x00006e00120e7a25 */ /* 0x000fe200078e000e */
[----:B------:R2:W-:Y:S02]  /*2160*/  @!P2 LDGSTS.E.BYPASS.LTC128B.128 [R226+0x2800], [R12.64+0x40] ;  /* 0x028000400ce2afae */ /* 0x0005e4000b901d5a */
[----:B------:R-:W-:Y:S02]  /*2170*/  LOP3.LUT R17, R0, 0x8, R17, 0xf8, !PT ;  /* 0x0000000800117812 */ /* 0x000fe400078ef811 */
[----:B------:R2:W-:Y:S01]  /*2180*/  @!P2 LDGSTS.E.BYPASS.LTC128B.128 [R226+0x4800], [R12.64+0x80] ;  /* 0x048000800ce2afae */ /* 0x0005e2000b901d5a */
[----:B------:R-:W-:Y:S01]  /*2190*/  SHF.R.U32.HI R16, RZ, 0x3, R0 ;  /* 0x00000003ff107819 */ /* 0x000fe20000011600 */
[----:B------:R-:W-:Y:S01]  /*21a0*/  IMAD R0, R20, c[0x0][0x1b8], RZ ;  /* 0x00006e0014007a24 */ /* 0x000fe200078e02ff */
[----:B------:R-:W-:Y:S01]  /*21b0*/  ISETP.GE.AND P2, PT, R29, UR11, PT ;  /* 0x0000000b1d007c0c */ /* 0x000fe2000bf46270 */
[----:B------:R3:W-:Y:S01]  /*21c0*/  @!P1 LDGSTS.E.BYPASS.LTC128B.128 [R226+0x1000], [R10.64] ;  /* 0x010000000ae29fae */ /* 0x0007e2000b901d5a */
[----:B------:R-:W-:Y:S01]  /*21d0*/  LOP3.LUT R16, R17, R16, RZ, 0x3c, !PT ;  /* 0x0000001011107212 */ /* 0x000fe200078e3cff */
[----:B------:R-:W-:-:S02]  /*21e0*/  ULDC UR11, c[0x0][0x2e4] ;  /* 0x0000b900000b7ab9 */ /* 0x000fc40000000800 */
[----:B------:R3:W-:Y:S01]  /*21f0*/  @!P1 LDGSTS.E.BYPASS.LTC128B.128 [R226+0x3000], [R10.64+0x40] ;  /* 0x030000400ae29fae */ /* 0x0007e2000b901d5a */
[----:B------:R-:W-:-:S03]  /*2200*/  UIADD3 UR11, UR9, -UR11, -UR10 ;  /* 0x8000000b090b7290 */ /* 0x000fc6000fffe80a */
[----:B------:R3:W-:Y:S01]  /*2210*/  @!P1 LDGSTS.E.BYPASS.LTC128B.128 [R226+0x5000], [R10.64+0x80] ;  /* 0x050000800ae29fae */ /* 0x0007e2000b901d5a */
[----:B-1----:R-:W-:-:S03]  /*2220*/  SHF.R.S32.HI R7, RZ, 0x1, R21 ;  /* 0x00000001ff077819 */ /* 0x002fc60000011415 */
[----:B------:R1:W-:Y:S01]  /*2230*/  @!P0 LDGSTS.E.BYPASS.LTC128B.128 [R226+0x1800], [R8.64] ;  /* 0x0180000008e28fae */ /* 0x0003e2000b901d5a */
[----:B------:R-:W-:Y:S01]  /*2240*/  IADD3 R6, R3, UR12, RZ ;  /* 0x0000000c03067c10 */ /* 0x000fe2000fffe0ff */
[----:B------:R-:W-:Y:S01]  /*2250*/  UIMAD UR12, UR22, UR25, URZ ;  /* 0x00000019160c72a4 */ /* 0x000fe2000f8e023f */
[----:B------:R-:W-:Y:S01]  /*2260*/  LEA.HI R5, R4, R7, RZ, 0x2 ;  /* 0x0000000704057211 */ /* 0x000fe200078f10ff */
[----:B------:R1:W-:Y:S01]  /*2270*/  @!P0 LDGSTS.E.BYPASS.LTC128B.128 [R226+0x3800], [R8.64+0x40] ;  /* 0x0380004008e28fae */ /* 0x0003e2000b901d5a */
[C---:B------:R-:W-:Y:S01]  /*2280*/  @!P6 LEA R4, P3, R2.reuse, c[0x0][0x168], 0x1 ;  /* 0x00005a000204ea11 */ /* 0x040fe200078608ff */
[----:B------:R-:W-:Y:S01]  /*2290*/  UIMAD UR7, UR7, UR23, UR12 ;  /* 0x00000017070772a4 */ /* 0x000fe2000f8e020c */
[----:B------:R-:W-:Y:S01]  /*22a0*/  LOP3.LUT R19, R5, 0xfffffffc, RZ, 0xc0, !PT ;  /* 0xfffffffc05137812 */ /* 0x000fe200078ec0ff */
[----:B------:R1:W-:Y:S01]  /*22b0*/  @!P0 LDGSTS.E.BYPASS.LTC128B.128 [R226+0x5800], [R8.64+0x80] ;  /* 0x0580008008e28fae */ /* 0x0003e2000b901d5a */
[C---:B------:R-:W-:Y:S01]  /*22c0*/  @!P6 LEA.HI.X R5, R2.reuse, c[0x0][0x16c], R6, 0x1, P3 ;  /* 0x00005b000205ea11 */ /* 0x040fe200018f0c06 */
[----:B------:R-:W-:Y:S01]  /*22d0*/  UIADD3 UR12, UR9, 0x1, -UR10 ;  /* 0x00000001090c7890 */ /* 0x000fe2000fffe80a */
[----:B------:R-:W-:Y:S01]  /*22e0*/  @!P5 IADD3 R3, P3, R2, UR4, RZ ;  /* 0x000000040203dc10 */ /* 0x000fe2000ff7e0ff */
[----:B------:R-:W-:Y:S01]  /*22f0*/  IMAD.IADD R21, R7, 0x1, -R19 ;  /* 0x0000000107157824 */ /* 0x000fe200078e0a13 */
[----:B------:R-:W-:Y:S01]  /*2300*/  STL.64 [R1+0x68], R30 ;  /* 0x0000681e01007387 */ /* 0x000fe20000100a00 */
[----:B------:R-:W-:Y:S01]  /*2310*/  IMAD R7, R18, c[0x0][0x1bc], R0 ;  /* 0x00006f0012077a24 */ /* 0x000fe200078e0200 */
[----:B------:R-:W-:Y:S01]  /*2320*/  @!P5 IADD3.X R6, R6, UR5, RZ, P3, !PT ;  /* 0x000000050606dc10 */ /* 0x000fe20009ffe4ff */
[----:B------:R-:W-:Y:S01]  /*2330*/  IMAD.SHL.U32 R0, R21, 0x40, RZ ;  /* 0x0000004015007824 */ /* 0x000fe200078e00ff */
[C---:B------:R-:W-:Y:S01]  /*2340*/  @!P5 LEA R2, P3, R3.reuse, c[0x0][0x168], 0x1 ;  /* 0x00005a000302da11 */ /* 0x040fe200078608ff */
[----:B------:R4:W-:Y:S03]  /*2350*/  @!P6 LDGSTS.E.BYPASS.LTC128B.128 [R226+0x6000], [R4.64] ;  /* 0x0600000004e2efae */ /* 0x0009e6000b901d5a */
[----:B------:R-:W-:Y:S01]  /*2360*/  @!P5 LEA.HI.X R3, R3, c[0x0][0x16c], R6, 0x1, P3 ;  /* 0x00005b000303da11 */ /* 0x000fe200018f0c06 */
[----:B------:R4:W-:Y:S01]  /*2370*/  @!P6 LDGSTS.E.BYPASS.LTC128B.128 [R226+0x7000], [R4.64+0x40] ;  /* 0x0700004004e2efae */ /* 0x0009e2000b901d5a */
[----:B------:R-:W-:-:S03]  /*2380*/  LOP3.LUT R0, R0, 0xc0, RZ, 0xc0, !PT ;  /* 0x000000c000007812 */ /* 0x000fc600078ec0ff */
[----:B------:R4:W-:Y:S04]  /*2390*/  @!P6 LDGSTS.E.BYPASS.LTC128B.128 [R226+0x8000], [R4.64+0x80] ;  /* 0x0800008004e2efae */ /* 0x0009e8000b901d5a */
[----:B------:R5:W-:Y:S04]  /*23a0*/  @!P5 LDGSTS.E.BYPASS.LTC128B.128 [R226+0x6800], [R2.64] ;  /* 0x0680000002e2dfae */ /* 0x000be8000b901d5a */
[----:B------:R5:W-:Y:S04]  /*23b0*/  @!P5 LDGSTS.E.BYPASS.LTC128B.128 [R226+0x7800], [R2.64+0x40] ;  /* 0x0780004002e2dfae */ /* 0x000be8000b901d5a */
[----:B------:R5:W-:Y:S04]  /*23c0*/  @!P5 LDGSTS.E.BYPASS.LTC128B.128 [R226+0x8800], [R2.64+0x80] ;  /* 0x0880008002e2dfae */ /* 0x000be8000b901d5a */
[----:B------:R-:W0:Y:S04]  /*23d0*/  LDGDEPBAR ;  /* 0x00000000000079af */ /* 0x000e280000000000 */
[----:B------:R-:W-:Y:S04]  /*23e0*/  STL.64 [R1+0x60], R156 ;  /* 0x0000609c01007387 */ /* 0x000fe80000100a00 */
[----:B------:R-:W-:Y:S01]  /*23f0*/  STL.64 [R1+0x58], R14 ;  /* 0x0000580e01007387 */ /* 0x000fe20000100a00 */
[----:B----4-:R-:W-:-:S02]  /*2400*/  IMAD.SHL.U32 R5, R27, 0x20, RZ ;  /* 0x000000201b057824 */ /* 0x010fc400078e00ff */
[----:B------:R-:W-:-:S03]  /*2410*/  IMAD.SHL.U32 R4, R25, 0x8, RZ ;  /* 0x0000000819047824 */ /* 0x000fc600078e00ff */
[----:B------:R-:W-:Y:S02]  /*2420*/  LOP3.LUT R146, R5, 0xffffff00, RZ, 0xc0, !PT ;  /* 0xffffff0005927812 */ /* 0x000fe400078ec0ff */
[----:B------:R-:W-:Y:S02]  /*2430*/  LOP3.LUT R6, R0, 0x8, R4, 0xf8, !PT ;  /* 0x0000000800067812 */ /* 0x000fe400078ef804 */
[----:B------:R-:W-:Y:S01]  /*2440*/  SHF.R.U32.HI R5, RZ, 0x3, R0 ;  /* 0x00000003ff057819 */ /* 0x000fe20000011600 */
[----:B-1----:R-:W-:Y:S02]  /*2450*/  IMAD R8, R150, 0x200, R146 ;  /* 0x0000020096087824 */ /* 0x002fe400078e0292 */
[----:B-----5:R-:W-:Y:S01]  /*2460*/  IMAD.IADD R3, R15, 0x1, R7 ;  /* 0x000000010f037824 */ /* 0x020fe200078e0207 */
[----:B------:R-:W-:-:S04]  /*2470*/  DEPBAR.LE SB0, 0x0 ;  /* 0x000080000000791a */ /* 0x000fc80000000000 */
[----:B------:R-:W-:Y:S01]  /*2480*/  BAR.SYNC.DEFER_BLOCKING 0x0 ;  /* 0x0000000000007b1d */ /* 0x000fe20000010000 */
[----:B------:R-:W-:Y:S01]  /*2490*/  IMAD.MOV.U32 R2, RZ, RZ, R14 ;  /* 0x000000ffff027224 */ /* 0x000fe200078e000e */
[----:B------:R-:W-:Y:S01]  /*24a0*/  LOP3.LUT R149, R6, R5, RZ, 0x3c, !PT ;  /* 0x0000000506957212 */ /* 0x000fe200078e3cff */
[----:B------:R-:W-:Y:S02]  /*24b0*/  IMAD R7, R25, 0x8, R26 ;  /* 0x0000000819077824 */ /* 0x000fe400078e021a */
[----:B------:R-:W-:Y:S01]  /*24c0*/  IMAD R8, R147, 0x20, R8 ;  /* 0x0000002093087824 */ /* 0x000fe200078e0208 */
[----:B------:R1:W-:Y:S04]  /*24d0*/  STL.64 [R1+0x10], R2 ;  /* 0x0000100201007387 */ /* 0x0003e80000100a00 */
[----:B------:R-:W-:Y:S04]  /*24e0*/  @P4 STS [R226+0x9000], RZ ;  /* 0x009000ffe2004388 */ /* 0x000fe80000000800 */
[----:B------:R-:W-:Y:S04]  /*24f0*/  @P4 STS [R226+0x9004], RZ ;  /* 0x009004ffe2004388 */ /* 0x000fe80000000800 */
[----:B------:R-:W-:Y:S01]  /*2500*/  @P4 STS.64 [R226+0x9008], RZ ;  /* 0x009008ffe2004388 */ /* 0x000fe20000000a00 */
[----:B-1----:R-:W-:-:S03]  /*2510*/  IMAD.WIDE.U32 R2, R24, UR23, R2 ;  /* 0x0000001718027c25 */ /* 0x002fc6000f8e0002 */
[----:B------:R-:W-:Y:S02]  /*2520*/  @P4 STS.128 [R226+0xa000], RZ ;  /* 0x00a000ffe2004388 */ /* 0x000fe40000000c00 */
[----:B------:R-:W-:Y:S01]  /*2530*/  IADD3 R0, R3, UR7, RZ ;  /* 0x0000000703007c10 */ /* 0x000fe2000fffe0ff */
[----:B------:R-:W-:Y:S01]  /*2540*/  ULDC UR7, c[0x0][0x2e8] ;  /* 0x0000ba0000077ab9 */ /* 0x000fe20000000800 */
[C---:B------:R-:W-:Y:S01]  /*2550*/  @!P4 LEA R4, P1, R2.reuse, c[0x0][0x170], 0x1 ;  /* 0x00005c000204ca11 */ /* 0x040fe200078208ff */
[----:B------:R-:W-:Y:S01]  /*2560*/  @P4 STS.128 [R226+0xb000], RZ ;  /* 0x00b000ffe2004388 */ /* 0x000fe20000000c00 */
[C---:B------:R-:W-:Y:S01]  /*2570*/  @!P2 IADD3 R3, P0, R2.reuse, UR32, RZ ;  /* 0x000000200203ac10 */ /* 0x040fe2000ff1e0ff */
[----:B------:R-:W-:Y:S01]  /*2580*/  UIADD3 UR7, UR12, UR7, URZ ;  /* 0x000000070c077290 */ /* 0x000fe2000fffe03f */
[----:B------:R-:W-:Y:S02]  /*2590*/  @!P4 LEA.HI.X R5, R2, c[0x0][0x174], R0, 0x1, P1 ;  /* 0x00005d000205ca11 */ /* 0x000fe400008f0c00 */
[----:B------:R-:W-:Y:S01]  /*25a0*/  @!P2 IADD3.X R2, R0, UR31, RZ, P0, !PT ;  /* 0x0000001f0002ac10 */ /* 0x000fe200087fe4ff */
[----:B------:R-:W-:Y:S01]  /*25b0*/  IMAD.U32 R0, R7, 0x20, R16 ;  /* 0x0000002007007824 */ /* 0x000fe200078e0010 */
[----:B------:R-:W-:Y:S01]  /*25c0*/  @!P2 LEA R6, P0, R3, c[0x0][0x170], 0x1 ;  /* 0x00005c000306aa11 */ /* 0x000fe200078008ff */
[----:B------:R-:W-:Y:S01]  /*25d0*/  @!PT LDS RZ, [RZ] ;  /* 0x00000000fffff984 */ /* 0x000fe20000000800 */
[----:B------:R-:W-:Y:S01]  /*25e0*/  @!PT LDS RZ, [RZ] ;  /* 0x00000000fffff984 */ /* 0x000fe20000000800 */
[----:B------:R-:W-:Y:S01]  /*25f0*/  @!PT LDS RZ, [RZ] ;  /* 0x00000000fffff984 */ /* 0x000fe20000000800 */
[----:B------:R1:W-:Y:S01]  /*2600*/  @!P4 LDGSTS.E.BYPASS.LTC128B.128 [R226+0x9000], [R4.64] ;  /* 0x0900000004e2cfae */ /* 0x0003e2000b901d5a */
[----:B------:R-:W-:Y:S01]  /*2610*/  LOP3.LUT P1, RZ, R21, 0x2, RZ, 0xc0, !PT ;  /* 0x0000000215ff7812 */ /* 0x000fe2000782c0ff */
[----:B------:R-:W-:Y:S01]  /*2620*/  IMAD.SHL.U32 R213, R0, 0x2, RZ ;  /* 0x0000000200d57824 */ /* 0x000fe200078e00ff */
[----:B------:R-:W-:Y:S01]  /*2630*/  @!P2 LEA.HI.X R7, R3, c[0x0][0x174], R2, 0x1, P0 ;  /* 0x00005d000307aa11 */ /* 0x000fe200000f0c02 */
[----:B------:R-:W-:Y:S01]  /*2640*/  IMAD.IADD R2, R149, 0x1, R8 ;  /* 0x0000000195027824 */ /* 0x000fe200078e0208 */
[----:B------:R1:W-:Y:S01]  /*2650*/  @!P4 LDGSTS.E.BYPASS.LTC128B.128 [R226+0xa000], [R4.64+0x40] ;  /* 0x0a00004004e2cfae */ /* 0x0003e2000b901d5a */
[----:B------:R-:W-:Y:S01]  /*2660*/  IMAD.MOV.U32 R0, RZ, RZ, 0x20 ;  /* 0x00000020ff007424 */ /* 0x000fe200078e00ff */
[----:B------:R-:W-:Y:S01]  /*2670*/  LOP3.LUT P0, RZ, R22, 0x2, RZ, 0xc0, !PT ;  /* 0x0000000216ff7812 */ /* 0x000fe2000780c0ff */
[----:B------:R-:W-:Y:S01]  /*2680*/  IMAD.SHL.U32 R216, R2, 0x2, RZ ;  /* 0x0000000202d87824 */ /* 0x000fe200078e00ff */
[----:B------:R1:W-:Y:S01]  /*2690*/  @!P4 LDGSTS.E.BYPASS.LTC128B.128 [R226+0xb000], [R4.64+0x80] ;  /* 0x0b00008004e2cfae */ /* 0x0003e2000b901d5a */
[----:B------:R-:W-:Y:S01]  /*26a0*/  IMAD.MOV.U32 R2, RZ, RZ, 0x10 ;  /* 0x00000010ff027424 */ /* 0x000fe200078e00ff */
[----:B------:R-:W-:-:S02]  /*26b0*/  SEL R0, R0, 0xffffffe0, !P0 ;  /* 0xffffffe000007807 */ /* 0x000fc40004000000 */
[----:B------:R-:W-:Y:S01]  /*26c0*/  @P2 STS.128 [R226+0x9800], RZ ;  /* 0x009800ffe2002388 */ /* 0x000fe20000000c00 */
[----:B------:R-:W-:Y:S02]  /*26d0*/  LEA R3, R150, UR8, 0x4 ;  /* 0x0000000896037c11 */ /* 0x000fe4000f8e20ff */
[----:B------:R-:W-:Y:S01]  /*26e0*/  SEL R2, R2, 0xfffffff0, !P1 ;  /* 0xfffffff002027807 */ /* 0x000fe20004800000 */
[----:B------:R-:W-:Y:S01]  /*26f0*/  @P2 STS.128 [R226+0xa800], RZ ;  /* 0x00a800ffe2002388 */ /* 0x000fe20000000c00 */
[----:B------:R-:W-:Y:S01]  /*2700*/  IMAD.IADD R215, R213, 0x1, R0 ;  /* 0x00000001d5d77824 */ /* 0x000fe200078e0200 */
[----:B------:R-:W-:Y:S02]  /*2710*/  SHF.R.S32.HI R0, RZ, 0x1f, R144 ;  /* 0x0000001fff007819 */ /* 0x000fe40000011490 */
[----:B------:R-:W-:Y:S01]  /*2720*/  @P2 STS.128 [R226+0xb800], RZ ;  /* 0x00b800ffe2002388 */ /* 0x000fe20000000c00 */
[----:B------:R-:W-:Y:S01]  /*2730*/  IMAD R217, R2, 0x2, R216 ;  /* 0x0000000202d97824 */ /* 0x000fe200078e02d8 */
[----:B------:R-:W-:-:S02]  /*2740*/  LEA.HI R0, R0, R144, RZ, 0x2 ;  /* 0x0000009000007211 */ /* 0x000fc400078f10ff */
[----:B------:R-:W-:Y:S01]  /*2750*/  @!PT LDS RZ, [RZ] ;  /* 0x00000000fffff984 */ /* 0x000fe20000000800 */
[----:B------:R-:W-:Y:S01]  /*2760*/  @!PT LDS RZ, [RZ] ;  /* 0x00000000fffff984 */ /* 0x000fe20000000800 */
[----:B------:R-:W-:Y:S01]  /*2770*/  @!PT LDS RZ, [RZ] ;  /* 0x00000000fffff984 */ /* 0x000fe20000000800 */
[----:B------:R1:W-:Y:S02]  /*2780*/  @!P2 LDGSTS.E.BYPASS.LTC128B.128 [R226+0x9800], [R6.64] ;  /* 0x0980000006e2afae */ /* 0x0003e4000b901d5a */
[----:B------:R-:W-:Y:S02]  /*2790*/  SHF.R.S32.HI R154, RZ, 0x2, R0 ;  /* 0x00000002ff9a7819 */ /* 0x000fe40000011400 */
[----:B------:R1:W-:Y:S03]  /*27a0*/  @!P2 LDGSTS.E.BYPASS.LTC128B.128 [R226+0xa800], [R6.64+0x40] ;  /* 0x0a80004006e2afae */ /* 0x0003e6000b901d5a */
[----:B------:R-:W-:Y:S01]  /*27b0*/  IMAD.IADD R0, R154, 0x1, R3 ;  /* 0x000000019a007824 */ /* 0x000fe200078e0203 */
[----:B------:R1:W-:Y:S04]  /*27c0*/  @!P2 LDGSTS.E.BYPASS.LTC128B.128 [R226+0xb800], [R6.64+0x80] ;  /* 0x0b80008006e2afae */ /* 0x0003e8000b901d5a */
[----:B------:R-:W-:Y:S04]  /*27d0*/  LDSM.16.M88.4 R16, [R213+0x6000] ;  /* 0x00600000d510783b */ /* 0x000fe80000000200 */
[----:B---3--:R-:W3:Y:S04]  /*27e0*/  LDSM.16.M88.4 R8, [R216+0x1000] ;  /* 0x00100000d808783b */ /* 0x008ee80000000200 */
[----:B--2---:R-:W2:Y:S04]  /*27f0*/  LDSM.16.M88.4 R12, [R216] ;  /* 0x00000000d80c783b */ /* 0x004ea80000000200 */
[----:B------:R-:W4:Y:S04]  /*2800*/  LDSM.16.M88.4 R32, [R213+0x6400] ;  /* 0x00640000d520783b */ /* 0x000f280000000200 */
[----:B------:R-:W5:Y:S04]  /*2810*/  LDSM.16.M88.4 R28, [R213+0x6800] ;  /* 0x00680000d51c783b */ /* 0x000f680000000200 */
[----:B------:R-:W2:Y:S04]  /*2820*/  LDSM.16.M88.4 R24, [R213+0x6c00] ;  /* 0x006c0000d518783b */ /* 0x000ea80000000200 */
[----:B------:R-:W-:Y:S04]  /*2830*/  LDSM.16.M88.4 R52, [R215+0x6000] ;  /* 0x00600000d734783b */ /* 0x000fe80000000200 */
[----:B-1----:R-:W1:Y:S04]  /*2840*/  LDSM.16.M88.4 R4, [R217+0x1000] ;  /* 0x00100000d904783b */ /* 0x002e680000000200 */
[----:B------:R-:W1:Y:S04]  /*2850*/  LDSM.16.M88.4 R48, [R215+0x6400] ;  /* 0x00640000d730783b */ /* 0x000e680000000200 */
[----:B------:R-:W1:Y:S04]  /*2860*/  LDSM.16.M88.4 R44, [R215+0x6800] ;  /* 0x00680000d72c783b */ /* 0x000e680000000200 */
[----:B------:R-:W1:Y:S01]  /*2870*/  LDSM.16.M88.4 R60, [R215+0x6c00] ;  /* 0x006c0000d73c783b */ /* 0x000e620000000200 */
[C---:B---3--:R-:W-:Y:S03]  /*2880*/  HMMA.16816.F32 R68, R8.reuse, R16, RZ ;  /* 0x000000100844723c */ /* 0x048fe600000018ff */
[----:B------:R-:W3:Y:S04]  /*2890*/  LDSM.16.M88.4 R20, [R217] ;  /* 0x00000000d914783b */ /* 0x000ee80000000200 */
[----:B------:R-:W0:Y:S01]  /*28a0*/  LDGDEPBAR ;  /* 0x00000000000079af */ /* 0x000e220000000000 */
[----:B------:R-:W-:Y:S03]  /*28b0*/  HMMA.16816.F32 R64, R8, R18, RZ ;  /* 0x000000120840723c */ /* 0x000fe600000018ff */
[----:B------:R-:W-:Y:S04]  /*28c0*/  STL [R1+0x88], R154 ;  /* 0x0000889a01007387 */ /* 0x000fe80000100800 */
[----:B------:R-:W-:Y:S01]  /*28d0*/  STL [R1+0xc], R155 ;  /* 0x00000c9b01007387 */ /* 0x000fe20000100800 */
[C---:B--2---:R-:W-:Y:S08]  /*28e0*/  HMMA.16816.F32 R100, R12.reuse, R16, RZ ;  /* 0x000000100c64723c */ /* 0x044ff000000018ff */
[----:B------:R-:W-:Y:S08]  /*28f0*/  HMMA.16816.F32 R96, R12, R18, RZ ;  /* 0x000000120c60723c */ /* 0x000ff000000018ff */
[C---:B----4-:R-:W-:Y:S08]  /*2900*/  HMMA.16816.F32 R56, R8.reuse, R32, RZ ;  /* 0x000000200838723c */ /* 0x050ff000000018ff */
[C---:B------:R-:W-:Y:S08]  /*2910*/  HMMA.16816.F32 R40, R8.reuse, R34, RZ ;  /* 0x000000220828723c */ /* 0x040ff000000018ff */
[C---:B-----5:R-:W-:Y:S08]  /*2920*/  HMMA.16816.F32 R36, R8.reuse, R28, RZ ;  /* 0x0000001c0824723c */ /* 0x060ff000000018ff */
[C---:B------:R-:W-:Y:S08]  /*2930*/  HMMA.16816.F32 R16, R8.reuse, R24, RZ ;  /* 0x000000180810723c */ /* 0x040ff000000018ff */
[C---:B------:R-:W-:Y:S08]  /*2940*/  HMMA.16816.F32 R72, R8.reuse, R30, RZ ;  /* 0x0000001e0848723c */ /* 0x040ff000000018ff */
[----:B------:R-:W-:Y:S08]  /*2950*/  HMMA.16816.F32 R84, R8, R26, RZ ;  /* 0x0000001a0854723c */ /* 0x000ff000000018ff */
[C---:B-1----:R-:W-:Y:S08]  /*2960*/  HMMA.16816.F32 R140, R4.reuse, R52, R68 ;  /* 0x00000034048c723c */ /* 0x042ff00000001844 */
        /* <DEDUP_REMOVED lines=10> */
[C---:B------:R-:W-:Y:S01]  /*2a10*/  HMMA.16816.F32 R56, R4.reuse, R44, R36 ;  /* 0x0000002c0438723c */ /* 0x040fe20000001824 */
[----:B------:R-:W-:Y:S07]  /*2a20*/  LDSM.16.M88.4 R36, [R213+0x7400] ;  /* 0x00740000d524783b */ /* 0x000fee0000000200 */
[----:B------:R-:W-:Y:S01]  /*2a30*/  HMMA.16816.F32 R128, R4, R60, R16 ;  /* 0x0000003c0480723c */ /* 0x000fe20000001810 */
[----:B------:R-:W1:Y:S07]  /*2a40*/  LDSM.16.M88.4 R16, [R216+0x3000] ;  /* 0x00300000d810783b */ /* 0x000e6e0000000200 */
[C---:B------:R-:W-:Y:S08]  /*2a50*/  HMMA.16816.F32 R8, R12.reuse, R24, RZ ;  /* 0x000000180c08723c */ /* 0x040ff000000018ff */
[----:B------:R-:W-:Y:S01]  /*2a60*/  HMMA.16816.F32 R124, R12, R26, RZ ;  /* 0x0000001a0c7c723c */ /* 0x000fe200000018ff */
[----:B------:R-:W2:Y:S04]  /*2a70*/  LDSM.16.M88.4 R12, [R216+0x2000] ;  /* 0x00200000d80c783b */ /* 0x000ea80000000200 */
[----:B------:R-:W-:Y:S03]  /*2a80*/  LDSM.16.M88.4 R24, [R215+0x7000] ;  /* 0x00700000d718783b */ /* 0x000fe60000000200 */
[C---:B------:R-:W-:Y:S08]  /*2a90*/  HMMA.16816.F32 R132, R4.reuse, R46, R72 ;  /* 0x0000002e0484723c */ /* 0x040ff00000001848 */
[----:B------:R-:W-:Y:S01]  /*2aa0*/  HMMA.16816.F32 R120, R4, R62, R84 ;  /* 0x0000003e0478723c */ /* 0x000fe20000001854 */
[----:B------:R-:W-:Y:S04]  /*2ab0*/  LDSM.16.M88.4 R4, [R217+0x3000] ;  /* 0x00300000d904783b */ /* 0x000fe80000000200 */
[----:B------:R-:W-:Y:S03]  /*2ac0*/  LDSM.16.M88.4 R84, [R215+0x7c00] ;  /* 0x007c0000d754783b */ /* 0x000fe60000000200 */
[C---:B---3--:R-:W-:Y:S08]  /*2ad0*/  HMMA.16816.F32 R116, R20.reuse, R52, R100 ;  /* 0x000000341474723c */ /* 0x048ff00000001864 */
[C---:B------:R-:W-:Y:S08]  /*2ae0*/  HMMA.16816.F32 R112, R20.reuse, R54, R96 ;  /* 0x000000361470723c */ /* 0x040ff00000001860 */
[C---:B------:R-:W-:Y:S01]  /*2af0*/  HMMA.16816.F32 R96, R20.reuse, R60, R8 ;  /* 0x0000003c1460723c */ /* 0x040fe20000001808 */
[----:B------:R-:W3:Y:S07]  /*2b00*/  LDSM.16.M88.4 R8, [R217+0x2000] ;  /* 0x00200000d908783b */ /* 0x000eee0000000200 */
[C---:B------:R-:W-:Y:S08]  /*2b10*/  HMMA.16816.F32 R108, R20.reuse, R48, R92 ;  /* 0x00000030146c723c */ /* 0x040ff0000000185c */
[C---:B------:R-:W-:Y:S08]  /*2b20*/  HMMA.16816.F32 R100, R20.reuse, R44, R80 ;  /* 0x0000002c1464723c */ /* 0x040ff00000001850 */
[C---:B------:R-:W-:Y:S08]  /*2b30*/  HMMA.16816.F32 R104, R20.reuse, R50, R88 ;  /* 0x000000321468723c */ /* 0x040ff00000001858 */
[C---:B------:R-:W-:Y:S01]  /*2b40*/  HMMA.16816.F32 R92, R20.reuse, R46, R76 ;  /* 0x0000002e145c723c */ /* 0x040fe2000000184c */
[----:B------:R-:W4:Y:S04]  /*2b50*/  LDSM.16.M88.4 R44, [R215+0x7400] ;  /* 0x00740000d72c783b */ /* 0x000f280000000200 */
[----:B------:R-:W5:Y:S03]  /*2b60*/  LDSM.16.M88.4 R76, [R215+0x7800] ;  /* 0x00780000d74c783b */ /* 0x000f660000000200 */
        /* <DEDUP_REMOVED lines=18> */
[----:B------:R-:W-:Y:S04]  /*2c90*/  LDSM.16.M88.4 R12, [R216+0x5000] ;  /* 0x00500000d80c783b */ /* 0x000fe80000000200 */
[----:B------:R-:W1:Y:S03]  /*2ca0*/  LDSM.16.M88.4 R28, [R213+0x8000] ;  /* 0x00800000d51c783b */ /* 0x000e660000000200 */
[-C--:B---3--:R-:W-:Y:S01]  /*2cb0*/  HMMA.16816.F32 R40, R8, R24.reuse, R16 ;  /* 0x000000180828723c */ /* 0x088fe20000001810 */
[----:B------:R-:W2:Y:S07]  /*2cc0*/  LDSM.16.M88.4 R16, [R216+0x4000] ;  /* 0x00400000d810783b */ /* 0x000eae0000000200 */
[C---:B------:R-:W-:Y:S08]  /*2cd0*/  HMMA.16816.F32 R36, R4.reuse, R24, R72 ;  /* 0x000000180424723c */ /* 0x040ff00000001848 */
[C---:B----4-:R-:W-:Y:S08]  /*2ce0*/  HMMA.16816.F32 R72, R4.reuse, R46, R60 ;  /* 0x0000002e0448723c */ /* 0x050ff0000000183c */
[C---:B------:R-:W-:Y:S08]  /*2cf0*/  HMMA.16816.F32 R68, R4.reuse, R26, R68 ;  /* 0x0000001a0444723c */ /* 0x040ff00000001844 */
[C---:B-----5:R-:W-:Y:S08]  /*2d00*/  HMMA.16816.F32 R120, R4.reuse, R76, R56 ;  /* 0x0000004c0478723c */ /* 0x060ff00000001838 */
[C---:B------:R-:W-:Y:S08]  /*2d10*/  HMMA.16816.F32 R124, R4.reuse, R84, R48 ;  /* 0x00000054047c723c */ /* 0x040ff00000001830 */
[----:B------:R-:W-:Y:S08]  /*2d20*/  HMMA.16816.F32 R116, R4, R78, R52 ;  /* 0x0000004e0474723c */ /* 0x000ff00000001834 */
[----:B------:R-:W-:Y:S01]  /*2d30*/  HMMA.16816.F32 R60, R8, R26, R88 ;  /* 0x0000001a083c723c */ /* 0x000fe20000001858 */
[----:B------:R-:W3:Y:S07]  /*2d40*/  LDSM.16.M88.4 R24, [R213+0x8400] ;  /* 0x00840000d518783b */ /* 0x000eee0000000200 */
[C---:B------:R-:W-:Y:S08]  /*2d50*/  HMMA.16816.F32 R112, R4.reuse, R44, R64 ;  /* 0x0000002c0470723c */ /* 0x040ff00000001840 */
[----:B------:R-:W-:Y:S01]  /*2d60*/  HMMA.16816.F32 R128, R4, R86, R20 ;  /* 0x000000560480723c */ /* 0x000fe20000001814 */
[----:B------:R-:W4:Y:S04]  /*2d70*/  LDSM.16.M88.4 R4, [R213+0x8800] ;  /* 0x00880000d504783b */ /* 0x000f280000000200 */
[----:B------:R-:W5:Y:S03]  /*2d80*/  LDSM.16.M88.4 R20, [R217+0x5000] ;  /* 0x00500000d914783b */ /* 0x000f660000000200 */
[C---:B------:R-:W-:Y:S08]  /*2d90*/  HMMA.16816.F32 R56, R8.reuse, R44, R108 ;  /* 0x0000002c0838723c */ /* 0x040ff0000000186c */
[C---:B------:R-:W-:Y:S08]  /*2da0*/  HMMA.16816.F32 R52, R8.reuse, R46, R104 ;  /* 0x0000002e0834723c */ /* 0x040ff00000001868 */
[C---:B------:R-:W-:Y:S08]  /*2db0*/  HMMA.16816.F32 R48, R8.reuse, R76, R100 ;  /* 0x0000004c0830723c */ /* 0x040ff00000001864 */
[C---:B------:R-:W-:Y:S07]  /*2dc0*/  HMMA.16816.F32 R44, R8.reuse, R78, R92 ;  /* 0x0000004e082c723c */ /* 0x040fee000000185c */
[----:B------:R-:W-:Y:S01]  /*2dd0*/  IMAD R94, R147, 0x20, R146 ;  /* 0x00000020935e7824 */ /* 0x000fe200078e0292 */
[C---:B------:R-:W-:Y:S08]  /*2de0*/  HMMA.16816.F32 R96, R8.reuse, R84, R96 ;  /* 0x000000540860723c */ /* 0x040ff00000001860 */
[----:B------:R-:W-:Y:S01]  /*2df0*/  HMMA.16816.F32 R100, R8, R86, R80 ;  /* 0x000000560864723c */ /* 0x000fe20000001850 */
[----:B------:R-:W4:Y:S07]  /*2e00*/  LDSM.16.M88.4 R8, [R217+0x4000] ;  /* 0x00400000d908783b */ /* 0x000f2e0000000200 */
[-C--:B-1----:R-:W-:Y:S08]  /*2e10*/  HMMA.16816.F32 R36, R12, R28.reuse, R36 ;  /* 0x0000001c0c24723c */ /* 0x082ff00000001824 */
[----:B--2---:R-:W-:Y:S07]  /*2e20*/  HMMA.16816.F32 R40, R16, R28, R40 ;  /* 0x0000001c1028723c */ /* 0x004fee0000001828 */
[----:B------:R-:W-:Y:S01]  /*2e30*/  IADD3 R28, R0, UR7, RZ ;  /* 0x00000007001c7c10 */ /* 0x000fe2000fffe0ff */
[----:B------:R-:W-:Y:S03]  /*2e40*/  HMMA.16816.F32 R64, R12, R30, R68 ;  /* 0x0000001e0c40723c */ /* 0x000fe60000001844 */
[----:B------:R-:W-:-:S05]  /*2e50*/  IMNMX R225, R28, UR9, PT ;  /* 0x000000091ce17c17 */ /* 0x000fca000b800200 */
[----:B------:R-:W-:Y:S08]  /*2e60*/  HMMA.16816.F32 R60, R16, R30, R60 ;  /* 0x0000001e103c723c */ /* 0x000ff0000000183c */
[----:B---3--:R-:W-:Y:S08]  /*2e70*/  HMMA.16816.F32 R76, R12, R26, R72 ;  /* 0x0000001a0c4c723c */ /* 0x008ff00000001848 */
[-C--:B------:R-:W-:Y:S08]  /*2e80*/  HMMA.16816.F32 R56, R16, R24.reuse, R56 ;  /* 0x000000181038723c */ /* 0x080ff00000001838 */
[----:B------:R-:W-:Y:S08]  /*2e90*/  HMMA.16816.F32 R68, R12, R24, R112 ;  /* 0x000000180c44723c */ /* 0x000ff00000001870 */
[C---:B------:R-:W-:Y:S01]  /*2ea0*/  HMMA.16816.F32 R72, R16.reuse, R26, R52 ;  /* 0x0000001a1048723c */ /* 0x040fe20000001834 */
[----:B------:R-:W1:Y:S07]  /*2eb0*/  LDSM.16.M88.4 R24, [R215+0x8400] ;  /* 0x00840000d718783b */ /* 0x000e6e0000000200 */
[----:B----4-:R-:W-:Y:S08]  /*2ec0*/  HMMA.16816.F32 R88, R16, R6, R44 ;  /* 0x000000061058723c */ /* 0x010ff0000000182c */
[-C--:B-----5:R-:W-:Y:S08]  /*2ed0*/  HMMA.16816.F32 R44, R20, R32.reuse, R36 ;  /* 0x00000020142c723c */ /* 0x0a0ff00000001824 */
[----:B------:R-:W-:Y:S08]  /*2ee0*/  HMMA.16816.F32 R40, R8, R32, R40 ;  /* 0x000000200828723c */ /* 0x000ff00000001828 */
[-C--:B------:R-:W-:Y:S08]  /*2ef0*/  HMMA.16816.F32 R80, R16, R4.reuse, R48 ;  /* 0x000000041050723c */ /* 0x080ff00000001830 */
[C---:B------:R-:W-:Y:S07]  /*2f00*/  HMMA.16816.F32 R84, R12.reuse, R4, R120 ;  /* 0x000000040c54723c */ /* 0x040fee0000001878 */
[----:B------:R-:W-:Y:S01]  /*2f10*/  IADD3 R5, R0, 0x40, RZ ;  /* 0x0000004000057810 */ /* 0x000fe20007ffe0ff */
[----:B------:R-:W-:Y:S01]  /*2f20*/  HMMA.16816.F32 R116, R12, R6, R116 ;  /* 0x000000060c74723c */ /* 0x000fe20000001874 */
[----:B------:R-:W-:-:S02]  /*2f30*/  IMAD.U32 R4, RZ, RZ, UR25 ;  /* 0x00000019ff047e24 */ /* 0x000fc4000f8e00ff */
[C---:B------:R-:W-:Y:S02]  /*2f40*/  IADD3 R28, R5.reuse, UR11, RZ ;  /* 0x0000000b051c7c10 */ /* 0x040fe4000fffe0ff */
[----:B------:R-:W-:Y:S01]  /*2f50*/  IMAD R4, R4, 0x40, R158 ;  /* 0x0000004004047824 */ /* 0x000fe200078e029e */
[----:B------:R-:W-:Y:S02]  /*2f60*/  IADD3 R5, R5, UR7, RZ ;  /* 0x0000000705057c10 */ /* 0x000fe4000fffe0ff */
[C---:B------:R-:W-:Y:S01]  /*2f70*/  IADD3 R7, R0.reuse, UR11, RZ ;  /* 0x0000000b00077c10 */ /* 0x040fe2000fffe0ff */
[----:B------:R-:W-:Y:S01]  /*2f80*/  HMMA.16816.F32 R36, R20, R34, R64 ;  /* 0x000000221424723c */ /* 0x000fe20000001840 */
[C---:B------:R-:W-:Y:S02]  /*2f90*/  IADD3 R6, R0.reuse, 0x8, RZ ;  /* 0x0000000800067810 */ /* 0x040fe40007ffe0ff */
[----:B------:R-:W-:Y:S02]  /*2fa0*/  IADD3 R0, R0, 0x48, RZ ;  /* 0x0000004800007810 */ /* 0x000fe40007ffe0ff */
[----:B------:R-:W-:-:S02]  /*2fb0*/  IMNMX R221, RZ, R7, !PT ;  /* 0x00000007ffdd7217 */ /* 0x000fc40007800200 */
[----:B------:R-:W-:Y:S01]  /*2fc0*/  IADD3 R7, R6, UR11, RZ ;  /* 0x0000000b06077c10 */ /* 0x000fe2000fffe0ff */
[C---:B------:R-:W-:Y:S01]  /*2fd0*/  HMMA.16816.F32 R32, R8.reuse, R34, R60 ;  /* 0x000000220820723c */ /* 0x040fe2000000183c */
[----:B------:R-:W-:Y:S02]  /*2fe0*/  IADD3 R29, R0, UR11, RZ ;  /* 0x0000000b001d7c10 */ /* 0x000fe4000fffe0ff */
[----:B------:R-:W-:Y:S02]  /*2ff0*/  IADD3 R6, R6, UR7, RZ ;  /* 0x0000000706067c10 */ /* 0x000fe4000fffe0ff */
[----:B------:R-:W-:Y:S02]  /*3000*/  IADD3 R0, R0, UR7, RZ ;  /* 0x0000000700007c10 */ /* 0x000fe4000fffe0ff */
[----:B------:R-:W-:Y:S01]  /*3010*/  IADD3 R3, R4, 0x1, RZ ;  /* 0x0000000104037810 */ /* 0x000fe20007ffe0ff */
[----:B-1----:R-:W-:Y:S01]  /*3020*/  HMMA.16816.F32 R52, R8, R24, R56 ;  /* 0x000000180834723c */ /* 0x002fe20000001838 */
[----:B------:R-:W-:-:S02]  /*3030*/  IMNMX R224, R6, UR9, PT ;  /* 0x0000000906e07c17 */ /* 0x000fc4000b800200 */
[----:B------:R-:W-:Y:S02]  /*3040*/  IMNMX R223, R5, UR9, PT ;  /* 0x0000000905df7c17 */ /* 0x000fe4000b800200 */
[----:B------:R-:W-:Y:S02]  /*3050*/  IMNMX R222, R0, UR9, PT ;  /* 0x0000000900de7c17 */ /* 0x000fe4000b800200 */
[----:B------:R-:W-:Y:S01]  /*3060*/  IMNMX R220, RZ, R7, !PT ;  /* 0x00000007ffdc7217 */ /* 0x000fe20007800200 */
[----:B------:R-:W-:Y:S01]  /*3070*/  HMMA.16816.F32 R48, R20, R24, R68 ;  /* 0x000000181430723c */ /* 0x000fe20000001844 */
[----:B------:R-:W-:Y:S02]  /*3080*/  IMNMX R219, RZ, R28, !PT ;  /* 0x0000001cffdb7217 */ /* 0x000fe40007800200 */
[----:B------:R-:W-:Y:S02]  /*3090*/  IMNMX R218, RZ, R29, !PT ;  /* 0x0000001dffda7217 */ /* 0x000fe40007800200 */
[C---:B------:R-:W-:Y:S01]  /*30a0*/  ISETP.GE.AND P5, PT, R3.reuse, R225, PT ;  /* 0x000000e10300720c */ /* 0x040fe20003fa6270 */
[----:B------:R-:W1:Y:S01]  /*30b0*/  LDSM.16.M88.4 R28, [R215+0x8800] ;  /* 0x00880000d71c783b */ /* 0x000e620000000200 */
[----:B------:R-:W-:-:S02]  /*30c0*/  ISETP.GE.AND P4, PT, R3, R224, PT ;  /* 0x000000e00300720c */ /* 0x000fc40003f86270 */
[CC--:B------:R-:W-:Y:S02]  /*30d0*/  ISETP.GE.AND P3, PT, R3.reuse, R223.reuse, PT ;  /* 0x000000df0300720c */ /* 0x0c0fe40003f66270 */
[C---:B------:R-:W-:Y:S02]  /*30e0*/  ISETP.GE.AND P0, PT, R3.reuse, R222, PT ;  /* 0x000000de0300720c */ /* 0x040fe40003f06270 */
[C---:B------:R-:W-:Y:S02]  /*30f0*/  ISETP.GE.AND P2, PT, R4.reuse, R224, PT ;  /* 0x000000e00400720c */ /* 0x040fe40003f46270 */
[----:B------:R-:W-:Y:S02]  /*3100*/  ISETP.GE.AND P1, PT, R4, R223, PT ;  /* 0x000000df0400720c */ /* 0x000fe40003f26270 */
[C---:B------:R-:W-:Y:S02]  /*3110*/  ISETP.LT.OR P5, PT, R3.reuse, R221, P5 ;  /* 0x000000dd0300720c */ /* 0x040fe40002fa1670 */
[----:B------:R-:W-:-:S02]  /*3120*/  ISETP.LT.OR P4, PT, R3, R220, P4 ;  /* 0x000000dc0300720c */ /* 0x000fc40002781670 */
[CC--:B------:R-:W-:Y:S02]  /*3130*/  ISETP.LT.OR P3, PT, R3.reuse, R219.reuse, P3 ;  /* 0x000000db0300720c */ /* 0x0c0fe40001f61670 */
[----:B------:R-:W-:Y:S02]  /*3140*/  ISETP.LT.OR P0, PT, R3, R218, P0 ;  /* 0x000000da0300720c */ /* 0x000fe40000701670 */
[C---:B------:R-:W-:Y:S02]  /*3150*/  ISETP.LT.OR P2, PT, R4.reuse, R220, P2 ;  /* 0x000000dc0400720c */ /* 0x040fe40001741670 */
[C---:B------:R-:W-:Y:S02]  /*3160*/  ISETP.LT.OR P1, PT, R4.reuse, R219, P1 ;  /* 0x000000db0400720c */ /* 0x040fe40000f21670 */
[C---:B------:R-:W-:Y:S02]  /*3170*/  IADD3 R0, R4.reuse, 0x8, RZ ;  /* 0x0000000804007810 */ /* 0x040fe40007ffe0ff */
[----:B------:R-:W-:-:S02]  /*3180*/  IADD3 R3, R4, 0x9, RZ ;  /* 0x0000000904037810 */ /* 0x000fc40007ffe0ff */
[----:B------:R-:W-:Y:S02]  /*3190*/  FSEL R141, R42, -INF , !P2 ;  /* 0xff8000002a8d7808 */ /* 0x000fe40005000000 */
[----:B------:R-:W-:Y:S02]  /*31a0*/  FSEL R67, R44, -INF , !P1 ;  /* 0xff8000002c437808 */ /* 0x000fe40004800000 */
[----:B------:R-:W-:Y:S02]  /*31b0*/  FSEL R132, R41, -INF , !P5 ;  /* 0xff80000029847808 */ /* 0x000fe40006800000 */
[----:B------:R-:W-:Y:S02]  /*31c0*/  FSEL R140, R43, -INF , !P4 ;  /* 0xff8000002b8c7808 */ /* 0x000fe40006000000 */
[C---:B------:R-:W-:Y:S02]  /*31d0*/  ISETP.GE.AND P2, PT, R0.reuse, R225, PT ;  /* 0x000000e10000720c */ /* 0x040fe40003f46270 */
[----:B------:R-:W-:-:S02]  /*31e0*/  ISETP.GE.AND P1, PT, R0, R224, PT ;  /* 0x000000e00000720c */ /* 0x000fc40003f26270 */
[CC--:B------:R-:W-:Y:S01]  /*31f0*/  ISETP.GE.AND P5, PT, R3.reuse, R225.reuse, PT ;  /* 0x000000e10300720c */ /* 0x0c0fe20003fa6270 */
[-C--:B-1----:R-:W-:Y:S01]  /*3200*/  HMMA.16816.F32 R60, R8, R28.reuse, R80 ;  /* 0x0000001c083c723c */ /* 0x082fe20000001850 */
[C---:B------:R-:W-:Y:S02]  /*3210*/  ISETP.GE.AND P4, PT, R3.reuse, R224, PT ;  /* 0x000000e00300720c */ /* 0x040fe40003f86270 */
[----:B------:R-:W-:Y:S02]  /*3220*/  ISETP.GE.AND P6, PT, R4, R225, PT ;  /* 0x000000e10400720c */ /* 0x000fe40003fc6270 */
[CC--:B------:R-:W-:Y:S02]  /*3230*/  ISETP.LT.OR P2, PT, R0.reuse, R221.reuse, P2 ;  /* 0x000000dd0000720c */ /* 0x0c0fe40001741670 */
[----:B------:R-:W-:Y:S01]  /*3240*/  ISETP.LT.OR P1, PT, R0, R220, P1 ;  /* 0x000000dc0000720c */ /* 0x000fe20000f21670 */
        /* <DEDUP_REMOVED lines=8> */
[----:B------:R-:W1:Y:S01]  /*32d0*/  LDSM.16.M88.4 R32, [R213+0x8c00] ;  /* 0x008c0000d520783b */ /* 0x000e620000000200 */
[----:B------:R-:W-:Y:S02]  /*32e0*/  FSEL R134, R40, -INF , !P6 ;  /* 0xff80000028867808 */ /* 0x000fe40007000000 */
[C---:B------:R-:W-:Y:S01]  /*32f0*/  ISETP.GE.AND P6, PT, R4.reuse, R222, PT ;  /* 0x000000de0400720c */ /* 0x040fe20003fc6270 */
[----:B------:R-:W-:Y:S01]  /*3300*/  HMMA.16816.F32 R40, R8, R26, R72 ;  /* 0x0000001a0828723c */ /* 0x000fe20000001848 */
[----:B------:R-:W-:Y:S02]  /*3310*/  FSEL R66, R45, -INF , !P3 ;  /* 0xff8000002d427808 */ /* 0x000fe40005800000 */
[----:B------:R-:W-:Y:S02]  /*3320*/  ISETP.LT.OR P6, PT, R4, R218, P6 ;  /* 0x000000da0400720c */ /* 0x000fe400037c1670 */
[----:B------:R-:W-:Y:S02]  /*3330*/  ISETP.GE.AND P3, PT, R0, R222, PT ;  /* 0x000000de0000720c */ /* 0x000fe40003f66270 */
[----:B------:R-:W-:-:S02]  /*3340*/  FSEL R92, R46, -INF , !P6 ;  /* 0xff8000002e5c7808 */ /* 0x000fc40007000000 */
[C---:B------:R-:W-:Y:S02]  /*3350*/  ISETP.GE.AND P6, PT, R0.reuse, R223, PT ;  /* 0x000000df0000720c */ /* 0x040fe40003fc6270 */
[C---:B------:R-:W-:Y:S02]  /*3360*/  ISETP.LT.OR P3, PT, R0.reuse, R218, P3 ;  /* 0x000000da0000720c */ /* 0x040fe40001f61670 */
[----:B------:R-:W-:Y:S02]  /*3370*/  ISETP.LT.OR P6, PT, R0, R219, P6 ;  /* 0x000000db0000720c */ /* 0x000fe400037c1670 */
[----:B------:R-:W-:Y:S02]  /*3380*/  FSEL R93, R47, -INF , !P0 ;  /* 0xff8000002f5d7808 */ /* 0x000fe40004000000 */
[----:B------:R-:W-:Y:S01]  /*3390*/  IADD3 R0, R4, 0x10, RZ ;  /* 0x0000001004007810 */ /* 0x000fe20007ffe0ff */
[----:B------:R-:W-:Y:S01]  /*33a0*/  HMMA.16816.F32 R44, R20, R26, R76 ;  /* 0x0000001a142c723c */ /* 0x000fe2000000184c */
[C---:B------:R-:W-:Y:S01]  /*33b0*/  ISETP.GE.AND P0, PT, R3.reuse, R223, PT ;  /* 0x000000df0300720c */ /* 0x040fe20003f06270 */
[----:B------:R-:W2:Y:S01]  /*33c0*/  LDSM.16.M88.4 R24, [R215+0x8c00] ;  /* 0x008c0000d718783b */ /* 0x000ea20000000200 */
[----:B------:R-:W-:Y:S01]  /*33d0*/  ISETP.GE.AND P2, PT, R3, R222, PT ;  /* 0x000000de0300720c */ /* 0x000fe20003f46270 */
[----:B------:R-:W-:-:S04]  /*33e0*/  DEPBAR.LE SB0, 0x0 ;  /* 0x000080000000791a */ /* 0x000fc80000000000 */
[----:B------:R-:W-:Y:S01]  /*33f0*/  BAR.SYNC.DEFER_BLOCKING 0x0 ;  /* 0x0000000000007b1d */ /* 0x000fe20000010000 */
[C---:B------:R-:W-:Y:S02]  /*3400*/  ISETP.LT.OR P0, PT, R3.reuse, R219, P0 ;  /* 0x000000db0300720c */ /* 0x040fe40000701670 */
[----:B------:R-:W-:Y:S02]  /*3410*/  ISETP.GE.AND P1, PT, R0, R225, PT ;  /* 0x000000e10000720c */ /* 0x000fe40003f26270 */
[----:B------:R-:W-:Y:S02]  /*3420*/  ISETP.LT.OR P2, PT, R3, R218, P2 ;  /* 0x000000da0300720c */ /* 0x000fe40001741670 */
[----:B------:R-:W-:Y:S02]  /*3430*/  FSEL R65, R36, -INF , !P6 ;  /* 0xff80000024417808 */ /* 0x000fe40007000000 */
[----:B------:R-:W-:Y:S02]  /*3440*/  FSEL R71, R38, -INF , !P3 ;  /* 0xff80000026477808 */ /* 0x000fe40005800000 */
[----:B------:R-:W-:-:S02]  /*3450*/  FSEL R64, R37, -INF , !P0 ;  /* 0xff80000025407808 */ /* 0x000fc40004000000 */
[C---:B------:R-:W-:Y:S02]  /*3460*/  ISETP.LT.OR P1, PT, R0.reuse, R221, P1 ;  /* 0x000000dd0000720c */ /* 0x040fe40000f21670 */
[C---:B------:R-:W-:Y:S02]  /*3470*/  ISETP.GE.AND P6, PT, R0.reuse, R224, PT ;  /* 0x000000e00000720c */ /* 0x040fe40003fc6270 */
[C---:B------:R-:W-:Y:S02]  /*3480*/  ISETP.GE.AND P3, PT, R0.reuse, R223, PT ;  /* 0x000000df0000720c */ /* 0x040fe40003f66270 */
[----:B------:R-:W-:Y:S02]  /*3490*/  ISETP.GE.AND P0, PT, R0, R222, PT ;  /* 0x000000de0000720c */ /* 0x000fe40003f06270 */
[----:B------:R-:W-:Y:S02]  /*34a0*/  IADD3 R3, R4, 0x11, RZ ;  /* 0x0000001104037810 */ /* 0x000fe40007ffe0ff */
[----:B------:R-:W-:-:S02]  /*34b0*/  FSEL R148, R52, -INF , !P1 ;  /* 0xff80000034947808 */ /* 0x000fc40004800000 */
[C---:B------:R-:W-:Y:S02]  /*34c0*/  ISETP.LT.OR P6, PT, R0.reuse, R220, P6 ;  /* 0x000000dc0000720c */ /* 0x040fe400037c1670 */
[C---:B------:R-:W-:Y:S02]  /*34d0*/  ISETP.LT.OR P3, PT, R0.reuse, R219, P3 ;  /* 0x000000db0000720c */ /* 0x040fe40001f61670 */
[----:B------:R-:W-:Y:S02]  /*34e0*/  ISETP.LT.OR P0, PT, R0, R218, P0 ;  /* 0x000000da0000720c */ /* 0x000fe40000701670 */
[C---:B------:R-:W-:Y:S02]  /*34f0*/  ISETP.GE.AND P4, PT, R3.reuse, R223, PT ;  /* 0x000000df0300720c */ /* 0x040fe40003f86270 */
[----:B------:R-:W-:Y:S02]  /*3500*/  ISETP.GE.AND P1, PT, R3, R222, PT ;  /* 0x000000de0300720c */ /* 0x000fe40003f26270 */
[----:B------:R-:W-:-:S02]  /*3510*/  IADD3 R0, R4, 0x18, RZ ;  /* 0x0000001804007810 */ /* 0x000fc40007ffe0ff */
[----:B------:R-:W-:Y:S02]  /*3520*/  FSEL R70, R39, -INF , !P2 ;  /* 0xff80000027467808 */ /* 0x000fe40005000000 */
[C---:B------:R-:W-:Y:S01]  /*3530*/  ISETP.GE.AND P2, PT, R3.reuse, R225, PT ;  /* 0x000000e10300720c */ /* 0x040fe20003f46270 */
[C---:B-1----:R-:W-:Y:S01]  /*3540*/  HMMA.16816.F32 R36, R12.reuse, R32, R124 ;  /* 0x000000200c24723c */ /* 0x042fe2000000187c */
[C---:B------:R-:W-:Y:S02]  /*3550*/  ISETP.LT.OR P4, PT, R3.reuse, R219, P4 ;  /* 0x000000db0300720c */ /* 0x040fe40002781670 */
[C---:B------:R-:W-:Y:S02]  /*3560*/  ISETP.LT.OR P1, PT, R3.reuse, R218, P1 ;  /* 0x000000da0300720c */ /* 0x040fe40000f21670 */
[----:B------:R-:W-:Y:S02]  /*3570*/  FSEL R151, R54, -INF , !P6 ;  /* 0xff80000036977808 */ /* 0x000fe40007000000 */
[----:B------:R-:W-:Y:S01]  /*3580*/  FSEL R104, R48, -INF , !P3 ;  /* 0xff80000030687808 */ /* 0x000fe20005800000 */
[----:B------:R-:W-:Y:S01]  /*3590*/  HMMA.16816.F32 R12, R12, R34, R128 ;  /* 0x000000220c0c723c */ /* 0x000fe20000001880 */
[----:B------:R-:W-:-:S02]  /*35a0*/  ISETP.GE.AND P5, PT, R3, R224, PT ;  /* 0x000000e00300720c */ /* 0x000fc40003fa6270 */
[C---:B------:R-:W-:Y:S02]  /*35b0*/  ISETP.GE.AND P6, PT, R0.reuse, R225, PT ;  /* 0x000000e10000720c */ /* 0x040fe40003fc6270 */
[----:B------:R-:W-:Y:S02]  /*35c0*/  ISETP.GE.AND P3, PT, R0, R224, PT ;  /* 0x000000e00000720c */ /* 0x000fe40003f66270 */
[----:B------:R-:W-:Y:S02]  /*35d0*/  ISETP.LT.OR P2, PT, R3, R221, P2 ;  /* 0x000000dd0300720c */ /* 0x000fe40001741670 */
[----:B------:R-:W-:Y:S02]  /*35e0*/  FSEL R111, R50, -INF , !P0 ;  /* 0xff800000326f7808 */ /* 0x000fe40004000000 */
[----:B------:R-:W-:Y:S02]  /*35f0*/  FSEL R54, R49, -INF , !P4 ;  /* 0xff80000031367808 */ /* 0x000fe40006000000 */
[----:B------:R-:W-:-:S02]  /*3600*/  FSEL R110, R51, -INF , !P1 ;  /* 0xff800000336e7808 */ /* 0x000fc40004800000 */
[-C--:B------:R-:W-:Y:S01]  /*3610*/  ISETP.LT.OR P5, PT, R3, R220.reuse, P5 ;  /* 0x000000dc0300720c */ /* 0x080fe20002fa1670 */
[C---:B------:R-:W-:Y:S01]  /*3620*/  HMMA.16816.F32 R48, R16.reuse, R32, R96 ;  /* 0x000000201030723c */ /* 0x040fe20000001860 */
[C---:B------:R-:W-:Y:S02]  /*3630*/  ISETP.LT.OR P6, PT, R0.reuse, R221, P6 ;  /* 0x000000dd0000720c */ /* 0x040fe400037c1670 */
[----:B------:R-:W-:Y:S02]  /*3640*/  ISETP.LT.OR P3, PT, R0, R220, P3 ;  /* 0x000000dc0000720c */ /* 0x000fe40001f61670 */
[----:B------:R-:W-:Y:S02]  /*3650*/  IADD3 R3, R4, 0x19, RZ ;  /* 0x0000001904037810 */ /* 0x000fe40007ffe0ff */
[----:B------:R-:W-:Y:S01]  /*3660*/  FSEL R147, R53, -INF , !P2 ;  /* 0xff80000035937808 */ /* 0x000fe20005000000 */
[----:B------:R-:W-:Y:S01]  /*3670*/  HMMA.16816.F32 R16, R16, R34, R100 ;  /* 0x000000221010723c */ /* 0x000fe20000001864 */
[----:B------:R-:W-:-:S02]  /*3680*/  ISETP.GE.AND P0, PT, R0, R223, PT ;  /* 0x000000df0000720c */ /* 0x000fc40003f06270 */
[-C--:B------:R-:W-:Y:S02]  /*3690*/  ISETP.GE.AND P2, PT, R0, R222.reuse, PT ;  /* 0x000000de0000720c */ /* 0x080fe40003f46270 */
[----:B------:R-:W-:Y:S02]  /*36a0*/  FSEL R144, R40, -INF , !P6 ;  /* 0xff80000028907808 */ /* 0x000fe40007000000 */
[----:B------:R-:W-:Y:S01]  /*36b0*/  FSEL R146, R42, -INF , !P3 ;  /* 0xff8000002a927808 */ /* 0x000fe20005800000 */
[----:B--2---:R-:W-:Y:S01]  /*36c0*/  HMMA.16816.F32 R36, R20, R24, R36 ;  /* 0x000000181424723c */ /* 0x004fe20000001824 */
[C---:B------:R-:W-:Y:S02]  /*36d0*/  ISETP.GE.AND P6, PT, R3.reuse, R223, PT ;  /* 0x000000df0300720c */ /* 0x040fe40003fc6270 */
[----:B------:R-:W-:Y:S02]  /*36e0*/  ISETP.GE.AND P3, PT, R3, R222, PT ;  /* 0x000000de0300720c */ /* 0x000fe40003f66270 */
[----:B------:R-:W-:-:S02]  /*36f0*/  ISETP.LT.OR P0, PT, R0, R219, P0 ;  /* 0x000000db0000720c */ /* 0x000fc40000701670 */
[-C--:B------:R-:W-:Y:S02]  /*3700*/  ISETP.LT.OR P2, PT, R0, R218.reuse, P2 ;  /* 0x000000da0000720c */ /* 0x080fe40001741670 */
[----:B------:R-:W-:Y:S02]  /*3710*/  IADD3 R0, R4, 0x20, RZ ;  /* 0x0000002004007810 */ /* 0x000fe40007ffe0ff */
[C---:B------:R-:W-:Y:S02]  /*3720*/  ISETP.LT.OR P6, PT, R3.reuse, R219, P6 ;  /* 0x000000db0300720c */ /* 0x040fe400037c1670 */
[----:B------:R-:W-:Y:S02]  /*3730*/  ISETP.LT.OR P3, PT, R3, R218, P3 ;  /* 0x000000da0300720c */ /* 0x000fe40001f61670 */
[----:B------:R-:W-:Y:S02]  /*3740*/  FSEL R150, R55, -INF , !P5 ;  /* 0xff80000037967808 */ /* 0x000fe40006800000 */
[----:B------:R-:W-:-:S02]  /*3750*/  ISETP.GE.AND P5, PT, R3, R225, PT ;  /* 0x000000e10300720c */ /* 0x000fc40003fa6270 */
[----:B------:R-:W-:Y:S02]  /*3760*/  ISETP.GE.AND P1, PT, R0, R225, PT ;  /* 0x000000e10000720c */ /* 0x000fe40003f26270 */
[----:B------:R-:W-:Y:S02]  /*3770*/  ISETP.GE.AND P4, PT, R3, R224, PT ;  /* 0x000000e00300720c */ /* 0x000fe40003f86270 */
[----:B------:R-:W-:Y:S02]  /*3780*/  FSEL R55, R44, -INF , !P0 ;  /* 0xff8000002c377808 */ /* 0x000fe40004000000 */
[----:B------:R-:W-:Y:S02]  /*3790*/  FSEL R108, R46, -INF , !P2 ;  /* 0xff8000002e6c7808 */ /* 0x000fe40005000000 */
[----:B------:R-:W-:Y:S02]  /*37a0*/  FSEL R105, R45, -INF , !P6 ;  /* 0xff8000002d697808 */ /* 0x000fe40007000000 */
[----:B------:R-:W-:-:S02]  /*37b0*/  FSEL R109, R47, -INF , !P3 ;  /* 0xff8000002f6d7808 */ /* 0x000fc40005800000 */
[-C--:B------:R-:W-:Y:S01]  /*37c0*/  HMMA.16816.F32 R44, R8, R30.reuse, R88 ;  /* 0x0000001e082c723c */ /* 0x080fe20000001858 */
[CC--:B------:R-:W-:Y:S02]  /*37d0*/  ISETP.LT.OR P5, PT, R3.reuse, R221.reuse, P5 ;  /* 0x000000dd0300720c */ /* 0x0c0fe40002fa1670 */
[----:B------:R-:W-:Y:S02]  /*37e0*/  ISETP.LT.OR P4, PT, R3, R220, P4 ;  /* 0x000000dc0300720c */ /* 0x000fe40002781670 */
[----:B------:R-:W-:Y:S02]  /*37f0*/  ISETP.LT.OR P1, PT, R0, R221, P1 ;  /* 0x000000dd0000720c */ /* 0x000fe40000f21670 */
[----:B------:R-:W-:Y:S01]  /*3800*/  IADD3 R3, R4, 0x21, RZ ;  /* 0x0000002104037810 */ /* 0x000fe20007ffe0ff */
[----:B------:R-:W-:Y:S01]  /*3810*/  HMMA.16816.F32 R28, R20, R30, R116 ;  /* 0x0000001e141c723c */ /* 0x000fe20000001874 */
[----:B------:R-:W-:Y:S02]  /*3820*/  FSEL R142, R41, -INF , !P5 ;  /* 0xff800000298e7808 */ /* 0x000fe40006800000 */
[----:B------:R-:W-:-:S02]  /*3830*/  FSEL R143, R43, -INF , !P4 ;  /* 0xff8000002b8f7808 */ /* 0x000fc40006000000 */
[----:B------:R-:W-:Y:S02]  /*3840*/  FSEL R234, R60, -INF , !P1 ;  /* 0xff8000003cea7808 */ /* 0x000fe40004800000 */
[C---:B------:R-:W-:Y:S01]  /*3850*/  ISETP.GE.AND P0, PT, R0.reuse, R224, PT ;  /* 0x000000e00000720c */ /* 0x040fe20003f06270 */
[----:B------:R-:W-:Y:S01]  /*3860*/  HMMA.16816.F32 R40, R8, R24, R48 ;  /* 0x000000180828723c */ /* 0x000fe20000001830 */
[C---:B------:R-:W-:Y:S02]  /*3870*/  ISETP.GE.AND P2, PT, R0.reuse, R223, PT ;  /* 0x000000df0000720c */ /* 0x040fe40003f46270 */
[----:B------:R-:W-:Y:S02]  /*3880*/  ISETP.GE.AND P6, PT, R0, R222, PT ;  /* 0x000000de0000720c */ /* 0x000fe40003fc6270 */
[C---:B------:R-:W-:Y:S02]  /*3890*/  ISETP.GE.AND P4, PT, R3.reuse, R225, PT ;  /* 0x000000e10300720c */ /* 0x040fe40003f86270 */
[C---:B------:R-:W-:Y:S01]  /*38a0*/  ISETP.GE.AND P5, PT, R3.reuse, R224, PT ;  /* 0x000000e00300720c */ /* 0x040fe20003fa6270 */
[----:B------:R-:W-:Y:S01]  /*38b0*/  HMMA.16816.F32 R20, R20, R26, R12 ;  /* 0x0000001a1414723c */ /* 0x000fe2000000180c */
[----:B------:R-:W-:-:S02]  /*38c0*/  ISETP.GE.AND P3, PT, R3, R223, PT ;  /* 0x000000df0300720c */ /* 0x000fc40003f66270 */
[C---:B------:R-:W-:Y:S02]  /*38d0*/  ISETP.GE.AND P1, PT, R3.reuse, R222, PT ;  /* 0x000000de0300720c */ /* 0x040fe40003f26270 */
[C---:B------:R-:W-:Y:S02]  /*38e0*/  ISETP.LT.OR P0, PT, R0.reuse, R220, P0 ;  /* 0x000000dc0000720c */ /* 0x040fe40000701670 */
[C---:B------:R-:W-:Y:S01]  /*38f0*/  ISETP.LT.OR P2, PT, R0.reuse, R219, P2 ;  /* 0x000000db0000720c */ /* 0x040fe20001741670 */
[----:B------:R-:W-:Y:S01]  /*3900*/  HMMA.16816.F32 R8, R8, R26, R16 ;  /* 0x0000001a0808723c */ /* 0x000fe20000001810 */
[----:B------:R-:W-:Y:S02]  /*3910*/  ISETP.LT.OR P6, PT, R0, R218, P6 ;  /* 0x000000da0000720c */ /* 0x000fe400037c1670 */
[C---:B------:R-:W-:Y:S02]  /*3920*/  ISETP.LT.OR P4, PT, R3.reuse, R221, P4 ;  /* 0x000000dd0300720c */ /* 0x040fe40002781670 */
[----:B------:R-:W-:-:S02]  /*3930*/  ISETP.LT.OR P5, PT, R3, R220, P5 ;  /* 0x000000dc0300720c */ /* 0x000fc40002fa1670 */
[C---:B------:R-:W-:Y:S02]  /*3940*/  ISETP.LT.OR P3, PT, R3.reuse, R219, P3 ;  /* 0x000000db0300720c */ /* 0x040fe40001f61670 */
[----:B------:R-:W-:Y:S02]  /*3950*/  ISETP.LT.OR P1, PT, R3, R218, P1 ;  /* 0x000000da0300720c */ /* 0x000fe40000f21670 */
[C---:B------:R-:W-:Y:S02]  /*3960*/  IADD3 R0, R4.reuse, 0x28, RZ ;  /* 0x0000002804007810 */ /* 0x040fe40007ffe0ff */
[----:B------:R-:W-:Y:S02]  /*3970*/  IADD3 R3, R4, 0x29, RZ ;  /* 0x0000002904037810 */ /* 0x000fe40007ffe0ff */
        /* <DEDUP_REMOVED lines=52> */
[----:B------:R-:W-:Y:S02]  /*3cc0*/  ISETP.GE.AND P0, PT, R0, R222, PT ;  /* 0x000000de0000720c */ /* 0x000fe40003f06270 */
[----:B------:R-:W-:Y:S02]  /*3cd0*/  FSEL R249, R42, -INF , !P6 ;  /* 0xff8000002af97808 */ /* 0x000fe40007000000 */
[----:B------:R-:W-:Y:S02]  /*3ce0*/  ISETP.LT.OR P0, PT, R0, R218, P0 ;  /* 0x000000da0000720c */ /* 0x000fe40000701670 */
[----:B------:R-:W-:-:S02]  /*3cf0*/  FSEL R236, R36, -INF , !P4 ;  /* 0xff80000024ec7808 */ /* 0x000fc40006000000 */
[----:B------:R-:W-:Y:S02]  /*3d00*/  FSEL R242, R38, -INF , !P1 ;  /* 0xff80000026f27808 */ /* 0x000fe40004800000 */
[C---:B------:R-:W-:Y:S02]  /*3d10*/  ISETP.GE.AND P6, PT, R0.reuse, R225, PT ;  /* 0x000000e10000720c */ /* 0x040fe40003fc6270 */
[C---:B------:R-:W-:Y:S02]  /*3d20*/  ISETP.GE.AND P4, PT, R0.reuse, R224, PT ;  /* 0x000000e00000720c */ /* 0x040fe40003f86270 */
[----:B------:R-:W-:Y:S02]  /*3d30*/  ISETP.GE.AND P1, PT, R0, R223, PT ;  /* 0x000000df0000720c */ /* 0x000fe40003f26270 */
[----:B------:R-:W-:Y:S02]  /*3d40*/  FSEL R240, R22, -INF , !P0 ;  /* 0xff80000016f07808 */ /* 0x000fe40004000000 */
[----:B------:R-:W-:-:S02]  /*3d50*/  PLOP3.LUT P0, PT, PT, PT, UP0, 0x80, 0x0 ;  /* 0x000000000000781c */ /* 0x000fc40003f0f008 */
        /* <DEDUP_REMOVED lines=15> */
[----:B------:R-:W-:Y:S01]  /*3e50*/  ISETP.LT.OR P1, PT, R0, R218, P1 ;  /* 0x000000da0000720c */ /* 0x000fe20000f21670 */
[----:B------:R-:W-:Y:S01]  /*3e60*/  IMAD.IADD R0, R149, 0x1, R94 ;  /* 0x0000000195007824 */ /* 0x000fe200078e025e */
[----:B------:R-:W-:Y:S02]  /*3e70*/  FSEL R235, R21, -INF , !P2 ;  /* 0xff80000015eb7808 */ /* 0x000fe40005000000 */
[----:B------:R-:W-:-:S02]  /*3e80*/  FSEL R241, R23, -INF , !P1 ;  /* 0xff80000017f17808 */ /* 0x000fc40004800000 */
[----:B------:R-:W-:Y:S02]  /*3e90*/  FSEL R244, R8, -INF , !P6 ;  /* 0xff80000008f47808 */ /* 0x000fe40007000000 */
[----:B------:R-:W-:Y:S02]  /*3ea0*/  FSEL R245, R10, -INF , !P4 ;  /* 0xff8000000af57808 */ /* 0x000fe40006000000 */
[----:B------:R-:W-:Y:S02]  /*3eb0*/  FSEL R243, R9, -INF , !P5 ;  /* 0xff80000009f37808 */ /* 0x000fe40006800000 */
[----:B------:R-:W-:Y:S01]  /*3ec0*/  FSEL R246, R11, -INF , !P3 ;  /* 0xff8000000bf67808 */ /* 0x000fe20005800000 */
[----:B------:R-:W-:Y:S05]  /*3ed0*/  @!P0 BRA `(.L_x_664) ;  /* 0x0000017000008947 */ /* 0x000fea0003800000 */
[----:B------:R-:W-:Y:S01]  /*3ee0*/  UIADD3 UR9, UR30, -0x2, URZ ;  /* 0xfffffffe1e097890 */ /* 0x000fe2000fffe03f */
[----:B------:R-:W-:-:S03]  /*3ef0*/  IMAD.U32 R8, RZ, RZ, UR5 ;  /* 0x00000005ff087e24 */ /* 0x000fc6000f8e00ff */
[----:B------:R-:W-:Y:S02]  /*3f00*/  USHF.R.S32.HI UR8, URZ, 0x1f, UR9 ;  /* 0x0000001f3f087899 */ /* 0x000fe40008011409 */
[----:B------:R-:W-:Y:S01]  /*3f10*/  UIMAD UR7, UR20, UR9, URZ ;  /* 0x00000009140772a4 */ /* 0x000fe2000f8e023f */
[----:B------:R-:W-:-:S03]  /*3f20*/  IMAD.U32 R6, RZ, RZ, UR9 ;  /* 0x00000009ff067e24 */ /* 0x000fc6000f8e00ff */
[----:B------:R-:W-:Y:S01]  /*3f30*/  UIMAD UR7, UR8, UR21, UR7 ;  /* 0x00000015080772a4 */ /* 0x000fe2000f8e0207 */
[----:B------:R-:W-:-:S05]  /*3f40*/  IMAD.WIDE.U32 R6, R6, UR21, R156 ;  /* 0x0000001506067c25 */ /* 0x000fca000f8e009c */
[----:B------:R-:W-:Y:S01]  /*3f50*/  IADD3 R3, R7, UR7, RZ ;  /* 0x0000000707037c10 */ /* 0x000fe2000fffe0ff */
[----:B------:R-:W-:Y:S01]  /*3f60*/  IMAD.U32 R7, RZ, RZ, UR4 ;  /* 0x00000004ff077e24 */ /* 0x000fe2000f8e00ff */
[----:B------:R-:W-:-:S04]  /*3f70*/  LEA R4, P1, R6, c[0x0][0x168], 0x1 ;  /* 0x00005a0006047a11 */ /* 0x000fc800078208ff */
[----:B------:R-:W-:Y:S02]  /*3f80*/  LEA.HI.X R5, R6, c[0x0][0x16c], R3, 0x1, P1 ;  /* 0x00005b0006057a11 */ /* 0x000fe400008f0c03 */
        /* <DEDUP_REMOVED lines=11> */
[----:B------:R-:W0:Y:S02]  /*4040*/  LDGDEPBAR ;  /* 0x00000000000079af */ /* 0x000e240000000000 */
.L_x_664:
[----:B------:R-:W-:Y:S01]  /*4050*/  FMNMX.FTZ R3, R67, R66, !PT ;  /* 0x0000004243037209 */ /* 0x000fe20007810000 */
[----:B------:R-:W-:Y:S01]  /*4060*/  USHF.L.U32 UR4, UR25, 0x1, URZ ;  /* 0x0000000119047899 */ /* 0x000fe2000800063f */
[----:B-1----:R-:W-:Y:S01]  /*4070*/  IADD3 R5, R155, 0x4, RZ ;  /* 0x000000049b057810 */ /* 0x002fe20007ffe0ff */
[----:B------:R-:W-:Y:S01]  /*4080*/  IMAD.WIDE.U32 R138, R153, -0x2daee0ad, RZ ;  /* 0xd2511f53998a7825 */ /* 0x000fe200078e00ff */
[----:B------:R-:W-:Y:S01]  /*4090*/  FMNMX.FTZ R3, R65, R3, !PT ;  /* 0x0000000341037209 */ /* 0x000fe20007810000 */
[----:B------:R-:W-:Y:S01]  /*40a0*/  UIADD3 UR15, UR29, -0x4498517b, URZ ;  /* 0xbb67ae851d0f7890 */ /* 0x000fe2000fffe03f */
[----:B------:R-:W-:Y:S01]  /*40b0*/  LOP3.LUT R20, R152, UR28, RZ, 0x3c, !PT ;  /* 0x0000001c98147c12 */ /* 0x000fe2000f8e3cff */
[----:B------:R-:W-:Y:S01]  /*40c0*/  IMAD.WIDE.U32 R106, R5, -0x326172a9, RZ ;  /* 0xcd9e8d57056a7825 */ /* 0x000fe200078e00ff */
[----:B------:R-:W-:Y:S01]  /*40d0*/  FMNMX.FTZ R3, R64, R3, !PT ;  /* 0x0000000340037209 */ /* 0x000fe20007810000 */
[----:B------:R1:W-:Y:S01]  /*40e0*/  STL [R1+0x2c], R5 ;  /* 0x00002c0501007387 */ /* 0x0003e20000100800 */
[----:B------:R-:W-:Y:S01]  /*40f0*/  UIADD3 UR16, UR28, -0x61c88647, URZ ;  /* 0x9e3779b91c107890 */ /* 0x000fe2000fffe03f */
[----:B------:R-:W-:Y:S01]  /*4100*/  IMAD.SHL.U32 R212, R0, 0x2, RZ ;  /* 0x0000000200d47824 */ /* 0x000fe200078e00ff */
[----:B------:R-:W-:Y:S01]  /*4110*/  FMNMX.FTZ R3, R104, R3, !PT ;  /* 0x0000000368037209 */ /* 0x000fe20007810000 */
[----:B------:R-:W-:Y:S01]  /*4120*/  UIADD3 UR14, UR28, 0x3c6ef372, URZ ;  /* 0x3c6ef3721c0e7890 */ /* 0x000fe2000fffe03f */
[----:B------:R-:W-:Y:S01]  /*4130*/  IMAD R251, R145, 0x10000, R145 ;  /* 0x0001000091fb7824 */ /* 0x000fe200078e0291 */
[----:B------:R-:W-:Y:S01]  /*4140*/  UIADD3 UR13, UR29, 0x76cf5d0a, URZ ;  /* 0x76cf5d0a1d0d7890 */ /* 0x000fe2000fffe03f */
[----:B------:R-:W-:Y:S01]  /*4150*/  FMNMX.FTZ R3, R54, R3, !PT ;  /* 0x0000000336037209 */ /* 0x000fe20007810000 */
[----:B------:R-:W-:Y:S01]  /*4160*/  UIADD3 UR11, UR29, 0x32370b8f, URZ ;  /* 0x32370b8f1d0b7890 */ /* 0x000fe2000fffe03f */
[----:B------:R-:W-:Y:S01]  /*4170*/  IMAD R214, R2, 0x2, R212 ;  /* 0x0000000202d67824 */ /* 0x000fe200078e02d4 */
[----:B------:R-:W-:Y:S01]  /*4180*/  UIADD3 UR12, UR28, -0x255992d5, URZ ;  /* 0xdaa66d2b1c0c7890 */ /* 0x000fe2000fffe03f */
[----:B------:R-:W-:Y:S01]  /*4190*/  FMNMX.FTZ R3, R55, R3, !PT ;  /* 0x0000000337037209 */ /* 0x000fe20007810000 */
[----:B------:R-:W-:Y:S01]  /*41a0*/  UIADD3 UR10, UR28, 0x78dde6e4, URZ ;  /* 0x78dde6e41c0a7890 */ /* 0x000fe2000fffe03f */
[----:B------:R-:W-:Y:S01]  /*41b0*/  LDSM.16.MT88.4 R76, [R212+0x9000] ;  /* 0x00900000d44c783b */ /* 0x000fe20000004200 */
[----:B------:R-:W-:Y:S01]  /*41c0*/  UIADD3 UR9, UR29, -0x126145ec, URZ ;  /* 0xed9eba141d097890 */ /* 0x000fe2000fffe03f */
[----:B------:R-:W-:Y:S01]  /*41d0*/  FMNMX.FTZ R4, R105, R3, !PT ;  /* 0x0000000369047209 */ /* 0x000fe20007810000 */
[----:B------:R-:W-:Y:S01]  /*41e0*/  UIADD3 UR7, UR29, -0x56f99767, URZ ;  /* 0xa90668991d077890 */ /* 0x000fe2000fffe03f */
[----:B------:R-:W-:Y:S01]  /*41f0*/  FMNMX.FTZ R3, R92, R93, !PT ;  /* 0x0000005d5c037209 */ /* 0x000fe20007810000 */
[----:B------:R-:W-:Y:S01]  /*4200*/  UIADD3 UR17, UR28, -0x4ab325aa, URZ ;  /* 0xb54cda561c117890 */ /* 0x000fe2000fffe03f */
[----:B------:R-:W-:Y:S01]  /*4210*/  FMNMX.FTZ R4, R167, R4, !PT ;  /* 0x00000004a7047209 */ /* 0x000fe20007810000 */
[----:B------:R-:W-:Y:S01]  /*4220*/  UIADD3 UR8, UR28, 0x1715609d, URZ ;  /* 0x1715609d1c087890 */ /* 0x000fe2000fffe03f */
        /* <DEDUP_REMOVED lines=22> */
[----:B------:R-:W-:Y:S01]  /*4390*/  STL [R1+0x8], R20 ;  /* 0x0000081401007387 */ /* 0x000fe20000100800 */
[----:B------:R-:W-:Y:S02]  /*43a0*/  FMNMX.FTZ R8, R194, R8, !PT ;  /* 0x00000008c2087209 */ /* 0x000fe40007810000 */
[----:B-1----:R-:W-:Y:S01]  /*43b0*/  LOP3.LUT R5, R107, R20, RZ, 0x3c, !PT ;  /* 0x000000146b057212 */ /* 0x002fe200078e3cff */
[----:B------:R-:W1:Y:S01]  /*43c0*/  SHFL.BFLY PT, R4, R3, 0x2, 0x1f ;  /* 0x0c401f0003047f89 */ /* 0x000e6200000e0000 */
[----:B------:R-:W-:-:S03]  /*43d0*/  FMNMX.FTZ R8, R193, R8, !PT ;  /* 0x00000008c1087209 */ /* 0x000fc60007810000 */
[----:B------:R-:W-:Y:S01]  /*43e0*/  IMAD.WIDE.U32 R100, R5, -0x2daee0ad, RZ ;  /* 0xd2511f5305647825 */ /* 0x000fe200078e00ff */
[----:B------:R-:W-:Y:S01]  /*43f0*/  FMNMX.FTZ R8, R192, R8, !PT ;  /* 0x00000008c0087209 */ /* 0x000fe20007810000 */
[----:B------:R-:W-:Y:S03]  /*4400*/  LDSM.16.MT88.4 R128, [R212+0xa400] ;  /* 0x00a40000d480783b */ /* 0x000fe60000004200 */
[----:B------:R-:W-:Y:S01]  /*4410*/  FMNMX.FTZ R8, R242, R8, !PT ;  /* 0x00000008f2087209 */ /* 0x000fe20007810000 */
[----:B------:R-:W-:Y:S03]  /*4420*/  LDSM.16.MT88.4 R112, [R214+0xa400] ;  /* 0x00a40000d670783b */ /* 0x000fe60000004200 */
[----:B------:R-:W-:Y:S01]  /*4430*/  FMNMX.FTZ R8, R239, R8, !PT ;  /* 0x00000008ef087209 */ /* 0x000fe20007810000 */
[----:B------:R-:W-:Y:S03]  /*4440*/  LDSM.16.MT88.4 R116, [R214+0xb400] ;  /* 0x00b40000d674783b */ /* 0x000fe60000004200 */
[----:B------:R-:W-:-:S04]  /*4450*/  FMNMX.FTZ R8, R240, R8, !PT ;  /* 0x00000008f0087209 */ /* 0x000fc80007810000 */
[----:B------:R-:W-:Y:S02]  /*4460*/  FMNMX.FTZ R8, R241, R8, !PT ;  /* 0x00000008f1087209 */ /* 0x000fe40007810000 */
[----:B-1----:R-:W-:Y:S01]  /*4470*/  FMNMX.FTZ R3, R3, R4, !PT ;  /* 0x0000000403037209 */ /* 0x002fe20007810000 */
[----:B------:R-:W-:Y:S02]  /*4480*/  IMAD.U32 R4, RZ, RZ, UR4 ;  /* 0x00000004ff047e24 */ /* 0x000fe4000f8e00ff */
[----:B------:R-:W1:Y:S01]  /*4490*/  SHFL.BFLY PT, R9, R8, 0x2, 0x1f ;  /* 0x0c401f0008097f89 */ /* 0x000e6200000e0000 */
[----:B------:R-:W-:-:S03]  /*44a0*/  UIADD3 UR4, UR4, 0x1, URZ ;  /* 0x0000000104047890 */ /* 0x000fc6000fffe03f */
[----:B------:R-:W2:Y:S01]  /*44b0*/  SHFL.BFLY PT, R103, R3, 0x1, 0x1f ;  /* 0x0c201f0003677f89 */ /* 0x000ea200000e0000 */
[----:B------:R-:W-:Y:S02]  /*44c0*/  LOP3.LUT R5, R139, UR29, R4, 0x96, !PT ;  /* 0x0000001d8b057c12 */ /* 0x000fe4000f8e9604 */
[----:B------:R-:W-:-:S03]  /*44d0*/  LOP3.LUT R4, R101, UR15, R138, 0x96, !PT ;  /* 0x0000000f65047c12 */ /* 0x000fc6000f8e968a */
[----:B------:R-:W-:-:S04]  /*44e0*/  IMAD.WIDE.U32 R52, R5, -0x326172a9, RZ ;  /* 0xcd9e8d5705347825 */ /* 0x000fc800078e00ff */
[----:B------:R-:W-:Y:S01]  /*44f0*/  IMAD.WIDE.U32 R68, R4, -0x326172a9, RZ ;  /* 0xcd9e8d5704447825 */ /* 0x000fe200078e00ff */
[----:B------:R-:W-:-:S04]  /*4500*/  LOP3.LUT R4, R53, UR16, R106, 0x96, !PT ;  /* 0x0000001035047c12 */ /* 0x000fc8000f8e966a */
[----:B------:R-:W-:Y:S01]  /*4510*/  LOP3.LUT R6, R69, UR14, R52, 0x96, !PT ;  /* 0x0000000e45067c12 */ /* 0x000fe2000f8e9634 */
[----:B------:R-:W-:-:S04]  /*4520*/  IMAD.WIDE.U32 R4, R4, -0x2daee0ad, RZ ;  /* 0xd2511f5304047825 */ /* 0x000fc800078e00ff */
[----:B------:R-:W-:Y:S01]  /*4530*/  IMAD.WIDE.U32 R6, R6, -0x2daee0ad, RZ ;  /* 0xd2511f5306067825 */ /* 0x000fe200078e00ff */
[----:B-1----:R-:W-:Y:S02]  /*4540*/  FMNMX.FTZ R8, R8, R9, !PT ;  /* 0x0000000908087209 */ /* 0x002fe40007810000 */
[----:B------:R-:W-:Y:S02]  /*4550*/  LOP3.LUT R5, R5, UR13, R100, 0x96, !PT ;  /* 0x0000000d05057c12 */ /* 0x000fe4000f8e9664 */
[----:B--2---:R-:W-:Y:S01]  /*4560*/  FMNMX.FTZ R103, R3, R103, !PT ;  /* 0x0000006703677209 */ /* 0x004fe20007810000 */
[----:B------:R-:W1:Y:S01]  /*4570*/  SHFL.BFLY PT, R102, R8, 0x1, 0x1f ;  /* 0x0c201f0008667f89 */ /* 0x000e6200000e0000 */
[----:B------:R-:W-:Y:S01]  /*4580*/  LOP3.LUT R3, R7, UR11, R4, 0x96, !PT ;  /* 0x0000000b07037c12 */ /* 0x000fe2000f8e9604 */
[----:B------:R-:W-:Y:S01]  /*4590*/  IMAD.WIDE.U32 R4, R5, -0x326172a9, RZ ;  /* 0xcd9e8d5705047825 */ /* 0x000fe200078e00ff */
[----:B------:R-:W-:-:S03]  /*45a0*/  FSETP.NEU.FTZ.AND P1, PT, R103, -INF , PT ;  /* 0xff8000006700780b */ /* 0x000fc60003f3d000 */
[----:B------:R-:W-:Y:S01]  /*45b0*/  FMUL.FTZ R7, R103, c[0x0][0x23c] ;  /* 0x00008f0067077a20 */ /* 0x000fe20000410000 */
[----:B------:R-:W-:Y:S01]  /*45c0*/  LOP3.LUT R5, R5, UR12, R68, 0x96, !PT ;  /* 0x0000000c05057c12 */ /* 0x000fe2000f8e9644 */
[----:B------:R-:W-:-:S03]  /*45d0*/  IMAD.WIDE.U32 R12, R3, -0x326172a9, RZ ;  /* 0xcd9e8d57030c7825 */ /* 0x000fc600078e00ff */
[----:B------:R-:W-:Y:S02]  /*45e0*/  FSEL R17, R7, RZ, P1 ;  /* 0x000000ff07117208 */ /* 0x000fe40000800000 */
[----:B------:R-:W-:Y:S01]  /*45f0*/  LOP3.LUT R7, R13, UR10, R4, 0x96, !PT ;  /* 0x0000000a0d077c12 */ /* 0x000fe2000f8e9604 */
[----:B------:R-:W-:-:S04]  /*4600*/  IMAD.WIDE.U32 R4, R5, -0x2daee0ad, RZ ;  /* 0xd2511f5305047825 */ /* 0x000fc800078e00ff */
[----:B------:R-:W-:Y:S01]  /*4610*/  IMAD.WIDE.U32 R14, R7, -0x2daee0ad, RZ ;  /* 0xd2511f53070e7825 */ /* 0x000fe200078e00ff */
[----:B------:R-:W-:-:S03]  /*4620*/  LOP3.LUT R6, R5, UR9, R6, 0x96, !PT ;  /* 0x0000000905067c12 */ /* 0x000fc6000f8e9606 */
[--C-:B------:R-:W-:Y:S01]  /*4630*/  FFMA.FTZ R3, R67, c[0x0][0x23c], -R17.reuse ;  /* 0x00008f0043037a23 */ /* 0x100fe20000010811 */
[----:B------:R-:W-:Y:S01]  /*4640*/  LOP3.LUT R4, R15, UR7, R4, 0x96, !PT ;  /* 0x000000070f047c12 */ /* 0x000fe2000f8e9604 */
[----:B------:R-:W-:Y:S01]  /*4650*/  IMAD.WIDE.U32 R10, R6, -0x326172a9, RZ ;  /* 0xcd9e8d57060a7825 */ /* 0x000fe200078e00ff */
[----:B-1----:R-:W-:Y:S01]  /*4660*/  FMNMX.FTZ R102, R8, R102, !PT ;  /* 0x0000006608667209 */ /* 0x002fe20007810000 */
[----:B------:R1:W-:Y:S02]  /*4670*/  MUFU.EX2 R152, R3 ;  /* 0x0000000300987308 */ /* 0x0003e40000000800 */
[----:B------:R-:W-:Y:S01]  /*4680*/  FFMA.FTZ R6, R65, c[0x0][0x23c], -R17 ;  /* 0x00008f0041067a23 */ /* 0x000fe20000010811 */
[----:B------:R-:W-:Y:S01]  /*4690*/  FSETP.NEU.FTZ.AND P1, PT, R102, -INF , PT ;  /* 0xff8000006600780b */ /* 0x000fe20003f3d000 */
[----:B------:R-:W-:-:S04]  /*46a0*/  IMAD.WIDE.U32 R4, R4, -0x326172a9, RZ ;  /* 0xcd9e8d5704047825 */ /* 0x000fc800078e00ff */
[----:B------:R2:W-:Y:S01]  /*46b0*/  MUFU.EX2 R160, R6 ;  /* 0x0000000600a07308 */ /* 0x0005e20000000800 */
[----:B------:R-:W-:Y:S01]  /*46c0*/  LOP3.LUT R8, R4, 0xff, RZ, 0xc0, !PT ;  /* 0x000000ff04087812 */ /* 0x000fe200078ec0ff */
[--C-:B------:R-:W-:Y:S01]  /*46d0*/  FFMA.FTZ R7, R64, c[0x0][0x23c], -R17.reuse ;  /* 0x00008f0040077a23 */ /* 0x100fe20000010811 */
[----:B------:R-:W-:Y:S01]  /*46e0*/  SHF.R.U32.HI R9, RZ, 0x18, R4 ;  /* 0x00000018ff097819 */ /* 0x000fe20000011604 */
[----:B-1----:R-:W-:-:S04]  /*46f0*/  FFMA.FTZ R3, R66, c[0x0][0x23c], -R17 ;  /* 0x00008f0042037a23 */ /* 0x002fc80000010811 */
[----:B------:R1:W-:Y:S01]  /*4700*/  MUFU.EX2 R178, R7 ;  /* 0x0000000700b27308 */ /* 0x0003e20000000800 */
[----:B--2---:R-:W-:-:S07]  /*4710*/  FMUL.FTZ R6, R102, c[0x0][0x23c] ;  /* 0x00008f0066067a20 */ /* 0x004fce0000410000 */
[----:B------:R2:W-:Y:S01]  /*4720*/  MUFU.EX2 R19, R3 ;  /* 0x0000000300137308 */ /* 0x0005e20000000800 */
[----:B------:R-:W-:Y:S02]  /*4730*/  FSEL R18, R6, RZ, P1 ;  /* 0x000000ff06127208 */ /* 0x000fe40000800000 */
[----:B------:R-:W-:-:S03]  /*4740*/  SHF.R.U32.HI R6, RZ, 0x10, R4 ;  /* 0x00000010ff067819 */ /* 0x000fc60000011604 */
[----:B------:R-:W-:Y:S01]  /*4750*/  FFMA.FTZ R0, R92, c[0x0][0x23c], -R18 ;  /* 0x00008f005c007a23 */ /* 0x000fe20000010812 */
[----:B-1----:R-:W-:-:S03]  /*4760*/  LOP3.LUT R7, R6, 0xff, RZ, 0xc0, !PT ;  /* 0x000000ff06077812 */ /* 0x002fc600078ec0ff */
[----:B------:R1:W-:Y:S01]  /*4770*/  MUFU.EX2 R177, R0 ;  /* 0x0000000000b17308 */ /* 0x0003e20000000800 */
[----:B------:R-:W-:Y:S02]  /*4780*/  PRMT R7, R7, 0x5410, R9 ;  /* 0x0000541007077816 */ /* 0x000fe40000000009 */
[----:B--2---:R-:W-:Y:S02]  /*4790*/  LOP3.LUT R3, R5, UR17, R10, 0x96, !PT ;  /* 0x0000001105037c12 */ /* 0x004fe4000f8e960a */
[----:B------:R-:W-:Y:S01]  /*47a0*/  LOP3.LUT R5, R4, 0xffff, RZ, 0xc0, !PT ;  /* 0x0000ffff04057812 */ /* 0x000fe200078ec0ff */
[----:B------:R-:W-:Y:S01]  /*47b0*/  FFMA.FTZ R4, R71, c[0x0][0x23c], -R18 ;  /* 0x00008f0047047a23 */ /* 0x000fe20000010812 */
[----:B------:R-:W-:Y:S02]  /*47c0*/  LOP3.LUT R6, R3, 0xffff, RZ, 0xc0, !PT ;  /* 0x0000ffff03067812 */ /* 0x000fe400078ec0ff */
[----:B------:R-:W-:Y:S01]  /*47d0*/  SHF.R.U32.HI R5, RZ, 0x8, R5 ;  /* 0x00000008ff057819 */ /* 0x000fe20000011605 */
[----:B------:R2:W-:Y:S01]  /*47e0*/  MUFU.EX2 R161, R4 ;  /* 0x0000000400a17308 */ /* 0x0005e20000000800 */
[----:B------:R-:W-:-:S02]  /*47f0*/  SHF.R.U32.HI R6, RZ, 0x8, R6 ;  /* 0x00000008ff067819 */ /* 0x000fc40000011606 */
[----:B------:R-:W-:Y:S02]  /*4800*/  PRMT R10, R8, 0x5410, R5 ;  /* 0x00005410080a7816 */ /* 0x000fe40000000005 */
[----:B------:R-:W-:Y:S02]  /*4810*/  FMNMX.FTZ R5, R134, R132, !PT ;  /* 0x0000008486057209 */ /* 0x000fe40007810000 */
[----:B------:R-:W-:Y:S02]  /*4820*/  LOP3.LUT R8, R3, 0xff, RZ, 0xc0, !PT ;  /* 0x000000ff03087812 */ /* 0x000fe400078ec0ff */
[----:B-1----:R-:W-:Y:S02]  /*4830*/  SHF.R.U32.HI R0, RZ, 0x10, R3 ;  /* 0x00000010ff007819 */ /* 0x002fe40000011603 */
[----:B------:R-:W-:Y:S02]  /*4840*/  PRMT R9, R8, 0x5410, R6 ;  /* 0x0000541008097816 */ /* 0x000fe40000000006 */
[----:B--2---:R-:W-:Y:S01]  /*4850*/  FMNMX.FTZ R4, R135, R5, !PT ;  /* 0x0000000587047209 */ /* 0x004fe20007810000 */
[----:B------:R-:W-:-:S03]  /*4860*/  FFMA.FTZ R5, R70, c[0x0][0x23c], -R18 ;  /* 0x00008f0046057a23 */ /* 0x000fc60000010812 */
[----:B------:R-:W-:Y:S01]  /*4870*/  FMNMX.FTZ R4, R133, R4, !PT ;  /* 0x0000000485047209 */ /* 0x000fe20007810000 */
[----:B------:R1:W2:Y:S03]  /*4880*/  MUFU.EX2 R179, R5 ;  /* 0x0000000500b37308 */ /* 0x0002a60000000800 */
[----:B------:R-:W-:-:S04]  /*4890*/  FMNMX.FTZ R4, R148, R4, !PT ;  /* 0x0000000494047209 */ /* 0x000fc80007810000 */
[----:B------:R-:W-:-:S04]  /*48a0*/  FMNMX.FTZ R2, R147, R4, !PT ;  /* 0x0000000493027209 */ /* 0x000fc80007810000 */
[----:B------:R-:W-:Y:S01]  /*48b0*/  FMNMX.FTZ R4, R144, R2, !PT ;  /* 0x0000000290047209 */ /* 0x000fe20007810000 */
[----:B------:R-:W-:Y:S02]  /*48c0*/  FFMA.FTZ R2, R93, c[0x0][0x23c], -R18 ;  /* 0x00008f005d027a23 */ /* 0x000fe40000010812 */
[----:B------:R-:W-:Y:S01]  /*48d0*/  LDSM.16.MT88.4 R92, [R214+0xb000] ;  /* 0x00b00000d65c783b */ /* 0x000fe20000004200 */
[----:B------:R-:W-:Y:S01]  /*48e0*/  FMNMX.FTZ R6, R142, R4, !PT ;  /* 0x000000048e067209 */ /* 0x000fe20007810000 */
[----:B------:R3:W4:Y:S01]  /*48f0*/  MUFU.EX2 R163, R2 ;  /* 0x0000000200a37308 */ /* 0x0007220000000800 */
[----:B-1----:R-:W-:Y:S01]  /*4900*/  SHF.R.U32.HI R5, RZ, 0x18, R3 ;  /* 0x00000018ff057819 */ /* 0x002fe20000011603 */
[--C-:B------:R-:W-:Y:S01]  /*4910*/  HSET2.LE.AND R3, R7, R251.reuse, PT ;  /* 0x000000fb07037233 */ /* 0x100fe20003803000 */
[----:B------:R-:W-:Y:S01]  /*4920*/  LOP3.LUT R4, R0, 0xff, RZ, 0xc0, !PT ;  /* 0x000000ff00047812 */ /* 0x000fe200078ec0ff */
[----:B------:R-:W-:Y:S01]  /*4930*/  HSET2.LE.AND R0, R10, R251, PT ;  /* 0x000000fb0a007233 */ /* 0x000fe20003803000 */
[----:B--2---:R-:W-:-:S02]  /*4940*/  F2FP.PACK_AB R7, R179, R161 ;  /* 0x000000a1b307723e */ /* 0x004fc400000000ff */
[----:B------:R-:W-:Y:S02]  /*4950*/  FMNMX.FTZ R8, R234, R6, !PT ;  /* 0x00000006ea087209 */ /* 0x000fe40007810000 */
[----:B------:R-:W-:Y:S02]  /*4960*/  LOP3.LUT R7, R3, R7, RZ, 0xc0, !PT ;  /* 0x0000000703077212 */ /* 0x000fe400078ec0ff */
[----:B------:R-:W-:Y:S02]  /*4970*/  FMNMX.FTZ R3, R232, R8, !PT ;  /* 0x00000008e8037209 */ /* 0x000fe40007810000 */
[----:B------:R-:W-:Y:S02]  /*4980*/  PRMT R4, R4, 0x5410, R5 ;  /* 0x0000541004047816 */ /* 0x000fe40000000005 */
[----:B------:R-:W-:Y:S02]  /*4990*/  FMNMX.FTZ R8, R230, R3, !PT ;  /* 0x00000003e6087209 */ /* 0x000fe40007810000 */
[----:B---3--:R-:W-:Y:S01]  /*49a0*/  F2FP.PACK_AB R2, R178, R160 ;  /* 0x000000a0b202723e */ /* 0x008fe200000000ff */
[----:B------:R-:W-:Y:S01]  /*49b0*/  HSET2.LE.AND R3, R4, R251, PT ;  /* 0x000000fb04037233 */ /* 0x000fe20003803000 */
[----:B----4-:R-:W-:-:S02]  /*49c0*/  F2FP.PACK_AB R5, R163, R177 ;  /* 0x000000b1a305723e */ /* 0x010fc400000000ff */
[----:B------:R-:W-:Y:S01]  /*49d0*/  LOP3.LUT R6, R0, R2, RZ, 0xc0, !PT ;  /* 0x0000000200067212 */ /* 0x000fe200078ec0ff */
[----:B------:R-:W-:Y:S01]  /*49e0*/  HSET2.LE.AND R0, R9, R251, PT ;  /* 0x000000fb09007233 */ /* 0x000fe20003803000 */
[----:B------:R-:W-:Y:S01]  /*49f0*/  F2FP.PACK_AB R2, R19, R152 ;  /* 0x000000981302723e */ /* 0x000fe200000000ff */
[----:B------:R-:W-:Y:S01]  /*4a00*/  FFMA.FTZ R9, R55, c[0x0][0x23c], -R17 ;  /* 0x00008f0037097a23 */ /* 0x000fe20000010811 */
[----:B------:R-:W-:Y:S02]  /*4a10*/  LOP3.LUT R5, R3, R5, RZ, 0xc0, !PT ;  /* 0x0000000503057212 */ /* 0x000fe400078ec0ff */
[----:B------:R-:W-:Y:S01]  /*4a20*/  LOP3.LUT R4, R0, R2, RZ, 0xc0, !PT ;  /* 0x0000000200047212 */ /* 0x000fe200078ec0ff */
[----:B------:R-:W-:Y:S01]  /*4a30*/  MUFU.EX2 R159, R9 ;  /* 0x00000009009f7308 */ /* 0x000fe20000000800 */
[----:B------:R-:W-:Y:S02]  /*4a40*/  FMNMX.FTZ R2, R227, R8, !PT ;  /* 0x00000008e3027209 */ /* 0x000fe40007810000 */
[----:B------:R-:W-:-:S02]  /*4a50*/  FMNMX.FTZ R0, R141, R140, !PT ;  /* 0x0000008c8d007209 */ /* 0x000fc40007810000 */
[----:B------:R-:W-:Y:S01]  /*4a60*/  FMNMX.FTZ R2, R250, R2, !PT ;  /* 0x00000002fa027209 */ /* 0x000fe20007810000 */
[C---:B------:R-:W-:Y:S01]  /*4a70*/  HMMA.16816.F32 R48, R4.reuse, R80, RZ ;  /* 0x000000500430723c */ /* 0x040fe200000018ff */
[----:B------:R-:W-:Y:S02]  /*4a80*/  FMNMX.FTZ R0, R137, R0, !PT ;  /* 0x0000000089007209 */ /* 0x000fe40007810000 */
[----:B------:R-:W-:Y:S02]  /*4a90*/  FMNMX.FTZ R2, R247, R2, !PT ;  /* 0x00000002f7027209 */ /* 0x000fe40007810000 */
[----:B------:R-:W-:Y:S02]  /*4aa0*/  FMNMX.FTZ R0, R136, R0, !PT ;  /* 0x0000000088007209 */ /* 0x000fe40007810000 */
[----:B------:R-:W-:Y:S01]  /*4ab0*/  FMNMX.FTZ R2, R244, R2, !PT ;  /* 0x00000002f4027209 */ /* 0x000fe20007810000 */
[----:B------:R-:W-:Y:S01]  /*4ac0*/  HMMA.16816.F32 R72, R4, R76, RZ ;  /* 0x0000004c0448723c */ /* 0x000fe200000018ff */
[----:B------:R-:W-:-:S02]  /*4ad0*/  FMNMX.FTZ R0, R151, R0, !PT ;  /* 0x0000000097007209 */ /* 0x000fc40007810000 */
[----:B------:R-:W-:Y:S02]  /*4ae0*/  FMNMX.FTZ R8, R243, R2, !PT ;  /* 0x00000002f3087209 */ /* 0x000fe40007810000 */
[----:B------:R-:W-:Y:S01]  /*4af0*/  FMNMX.FTZ R3, R150, R0, !PT ;  /* 0x0000000096037209 */ /* 0x000fe20007810000 */
[----:B------:R-:W-:Y:S01]  /*4b00*/  FFMA.FTZ R0, R104, c[0x0][0x23c], -R17 ;  /* 0x00008f0068007a23 */ /* 0x000fe20000010811 */
[----:B------:R-:W-:Y:S01]  /*4b10*/  LOP3.LUT R2, R11, UR8, R12, 0x96, !PT ;  /* 0x000000080b027c12 */ /* 0x000fe2000f8e960c */
[----:B------:R-:W1:Y:S01]  /*4b20*/  SHFL.BFLY PT, R15, R8, 0x2, 0x1f ;  /* 0x0c401f00080f7f89 */ /* 0x000e6200000e0000 */
[----:B------:R-:W-:Y:S01]  /*4b30*/  FMNMX.FTZ R3, R146, R3, !PT ;  /* 0x0000000392037209 */ /* 0x000fe20007810000 */
[----:B------:R2:W-:Y:S01]  /*4b40*/  MUFU.EX2 R153, R0 ;  /* 0x0000000000997308 */ /* 0x0005e20000000800 */
[----:B------:R-:W-:Y:S02]  /*4b50*/  HMMA.16816.F32 R64, R4, R96, RZ ;  /* 0x000000600440723c */ /* 0x000fe400000018ff */
[----:B------:R-:W-:Y:S01]  /*4b60*/  FMNMX.FTZ R10, R143, R3, !PT ;  /* 0x000000038f0a7209 */ /* 0x000fe20007810000 */
[----:B------:R-:W-:-:S03]  /*4b70*/  IMAD.WIDE.U32 R2, R2, -0x2daee0ad, RZ ;  /* 0xd2511f5302027825 */ /* 0x000fc600078e00ff */
[----:B------:R-:W-:Y:S02]  /*4b80*/  FMNMX.FTZ R10, R238, R10, !PT ;  /* 0x0000000aee0a7209 */ /* 0x000fe40007810000 */
[----:B------:R-:W-:Y:S01]  /*4b90*/  LOP3.LUT R11, R2, 0xffff, RZ, 0xc0, !PT ;  /* 0x0000ffff020b7812 */ /* 0x000fe200078ec0ff */
[C---:B------:R-:W-:Y:S01]  /*4ba0*/  HMMA.16816.F32 R60, R4.reuse, R88, RZ ;  /* 0x00000058043c723c */ /* 0x040fe200000018ff */
[----:B------:R-:W-:Y:S02]  /*4bb0*/  FMNMX.FTZ R10, R237, R10, !PT ;  /* 0x0000000aed0a7209 */ /* 0x000fe40007810000 */
[--C-:B------:R-:W-:Y:S02]  /*4bc0*/  SHF.R.U32.HI R13, RZ, 0x10, R2.reuse ;  /* 0x00000010ff0d7819 */ /* 0x100fe40000011602 */
[----:B------:R-:W-:Y:S01]  /*4bd0*/  SHF.R.U32.HI R12, RZ, 0x18, R2 ;  /* 0x00000018ff0c7819 */ /* 0x000fe20000011602 */
[----:B--2---:R-:W-:Y:S01]  /*4be0*/  FFMA.FTZ R0, R54, c[0x0][0x23c], -R17 ;  /* 0x00008f0036007a23 */ /* 0x004fe20000010811 */
[----:B------:R-:W-:Y:S01]  /*4bf0*/  SHF.R.U32.HI R9, RZ, 0x8, R11 ;  /* 0x00000008ff097819 */ /* 0x000fe2000001160b */
[----:B------:R-:W-:Y:S01]  /*4c00*/  HMMA.16816.F32 R56, R4, R84, RZ ;  /* 0x000000540438723c */ /* 0x000fe200000018ff */
[----:B------:R-:W-:Y:S01]  /*4c10*/  IMAD.MOV.U32 R54, RZ, RZ, R19 ;  /* 0x000000ffff367224 */ /* 0x000fe200078e0013 */
[----:B------:R2:W-:Y:S01]  /*4c20*/  MUFU.EX2 R154, R0 ;  /* 0x00000000009a7308 */ /* 0x0005e20000000800 */
[----:B-1----:R-:W-:-:S05]  /*4c30*/  FMNMX.FTZ R15, R8, R15, !PT ;  /* 0x0000000f080f7209 */ /* 0x002fca0007810000 */
[C---:B------:R-:W-:Y:S08]  /*4c40*/  HMMA.16816.F32 R32, R4.reuse, R92, RZ ;  /* 0x0000005c0420723c */ /* 0x040ff000000018ff */
[----:B------:R-:W-:Y:S01]  /*4c50*/  HMMA.16816.F32 R24, R4, R78, RZ ;  /* 0x0000004e0418723c */ /* 0x000fe200000018ff */
[----:B--2---:R-:W-:Y:S02]  /*4c60*/  LOP3.LUT R0, R3, UR18, R14, 0x96, !PT ;  /* 0x0000001203007c12 */ /* 0x004fe4000f8e960e */
[----:B------:R-:W-:-:S02]  /*4c70*/  FMNMX.FTZ R3, R229, R10, !PT ;  /* 0x0000000ae5037209 */ /* 0x000fc40007810000 */
[----:B------:R-:W-:Y:S01]  /*4c80*/  LOP3.LUT R14, R2, 0xff, RZ, 0xc0, !PT ;  /* 0x000000ff020e7812 */ /* 0x000fe200078ec0ff */
[----:B------:R-:W-:Y:S01]  /*4c90*/  FFMA.FTZ R2, R105, c[0x0][0x23c], -R17 ;  /* 0x00008f0069027a23 */ /* 0x000fe20000010811 */
[----:B------:R-:W-:Y:S01]  /*4ca0*/  FMNMX.FTZ R8, R228, R3, !PT ;  /* 0x00000003e4087209 */ /* 0x000fe20007810000 */
[----:B------:R-:W-:Y:S01]  /*4cb0*/  FFMA.FTZ R3, R108, c[0x0][0x23c], -R18 ;  /* 0x00008f006c037a23 */ /* 0x000fe20000010812 */
[----:B------:R-:W-:Y:S01]  /*4cc0*/  PRMT R14, R14, 0x5410, R9 ;  /* 0x000054100e0e7816 */ /* 0x000fe20000000009 */
[----:B------:R1:W2:Y:S01]  /*4cd0*/  MUFU.EX2 R176, R2 ;  /* 0x0000000200b07308 */ /* 0x0002a20000000800 */
[----:B------:R-:W-:Y:S01]  /*4ce0*/  FMNMX.FTZ R8, R249, R8, !PT ;  /* 0x00000008f9087209 */ /* 0x000fe20007810000 */
[----:B------:R-:W-:Y:S01]  /*4cf0*/  HMMA.16816.F32 R28, R4, R82, RZ ;  /* 0x00000052041c723c */ /* 0x000fe200000018ff */
[----:B------:R-:W-:-:S05]  /*4d00*/  SHF.R.U32.HI R10, RZ, 0x18, R0 ;  /* 0x00000018ff0a7819 */ /* 0x000fca0000011600 */
[----:B------:R3:W-:Y:S02]  /*4d10*/  MUFU.EX2 R149, R3 ;  /* 0x0000000300957308 */ /* 0x0007e40000000800 */
[----:B------:R-:W-:Y:S01]  /*4d20*/  HMMA.16816.F32 R36, R4, R98, RZ ;  /* 0x000000620424723c */ /* 0x000fe200000018ff */
[----:B-1----:R-:W-:Y:S02]  /*4d30*/  LOP3.LUT R2, R13, 0xff, RZ, 0xc0, !PT ;  /* 0x000000ff0d027812 */ /* 0x002fe400078ec0ff */
[----:B------:R-:W-:-:S05]  /*4d40*/  LOP3.LUT R13, R0, 0xff, RZ, 0xc0, !PT ;  /* 0x000000ff000d7812 */ /* 0x000fca00078ec0ff */
[C---:B------:R-:W-:Y:S01]  /*4d50*/  HMMA.16816.F32 R44, R4.reuse, R90, RZ ;  /* 0x0000005a042c723c */ /* 0x040fe200000018ff */
[----:B------:R-:W-:Y:S02]  /*4d60*/  PRMT R11, R2, 0x5410, R12 ;  /* 0x00005410020b7816 */ /* 0x000fe4000000000c */
[----:B------:R-:W-:Y:S01]  /*4d70*/  FMNMX.FTZ R2, R248, R8, !PT ;  /* 0x00000008f8027209 */ /* 0x000fe20007810000 */
[----:B---3--:R-:W-:Y:S01]  /*4d80*/  FFMA.FTZ R3, R109, c[0x0][0x23c], -R18 ;  /* 0x00008f006d037a23 */ /* 0x008fe20000010812 */
[----:B------:R-:W-:Y:S02]  /*4d90*/  SHF.R.U32.HI R8, RZ, 0x10, R0 ;  /* 0x00000010ff087819 */ /* 0x000fe40000011600 */
[----:B------:R-:W-:Y:S01]  /*4da0*/  FMNMX.FTZ R2, R245, R2, !PT ;  /* 0x00000002f5027209 */ /* 0x000fe20007810000 */
[----:B------:R1:W3:Y:S01]  /*4db0*/  MUFU.EX2 R252, R3 ;  /* 0x0000000300fc7308 */ /* 0x0002e20000000800 */
[----:B------:R-:W-:Y:S01]  /*4dc0*/  LOP3.LUT R8, R8, 0xff, RZ, 0xc0, !PT ;  /* 0x000000ff08087812 */ /* 0x000fe200078ec0ff */
[----:B------:R-:W-:Y:S01]  /*4dd0*/  HMMA.16816.F32 R40, R4, R86, RZ ;  /* 0x000000560428723c */ /* 0x000fe200000018ff */
[----:B------:R-:W-:-:S02]  /*4de0*/  FMNMX.FTZ R12, R246, R2, !PT ;  /* 0x00000002f60c7209 */ /* 0x000fc40007810000 */
[----:B------:R-:W-:Y:S01]  /*4df0*/  LOP3.LUT R2, R0, 0xffff, RZ, 0xc0, !PT ;  /* 0x0000ffff00027812 */ /* 0x000fe200078ec0ff */
[----:B------:R-:W-:Y:S01]  /*4e00*/  HSET2.LE.AND R0, R14, R251, PT ;  /* 0x000000fb0e007233 */ /* 0x000fe20003803000 */
[----:B------:R-:W-:Y:S01]  /*4e10*/  PRMT R8, R8, 0x5410, R10 ;  /* 0x0000541008087816 */ /* 0x000fe2000000000a */
[----:B------:R-:W-:Y:S01]  /*4e20*/  SHFL.BFLY PT, R16, R12, 0x2, 0x1f ;  /* 0x0c401f000c107f89 */ /* 0x000fe200000e0000 */
[----:B------:R-:W-:Y:S01]  /*4e30*/  SHF.R.U32.HI R9, RZ, 0x8, R2 ;  /* 0x00000008ff097819 */ /* 0x000fe20000011602 */
[--C-:B------:R-:W-:Y:S02]  /*4e40*/  FFMA.FTZ R2, R110, c[0x0][0x23c], -R18.reuse ;  /* 0x00008f006e027a23 */ /* 0x100fe40000010812 */
[----:B------:R-:W4:Y:S01]  /*4e50*/  SHFL.BFLY PT, R14, R15, 0x1, 0x1f ;  /* 0x0c201f000f0e7f89 */ /* 0x000f2200000e0000 */
[----:B------:R-:W-:Y:S01]  /*4e60*/  PRMT R9, R13, 0x5410, R9 ;  /* 0x000054100d097816 */ /* 0x000fe20000000009 */
[----:B------:R2:W-:Y:S01]  /*4e70*/  MUFU.EX2 R55, R2 ;  /* 0x0000000200377308 */ /* 0x0005e20000000800 */
[----:B-1----:R-:W-:-:S02]  /*4e80*/  FFMA.FTZ R3, R111, c[0x0][0x23c], -R18 ;  /* 0x00008f006f037a23 */ /* 0x002fc40000010812 */
[----:B------:R-:W-:Y:S05]  /*4e90*/  LDSM.16.MT88.4 R108, [R212+0xb400] ;  /* 0x00b40000d46c783b */ /* 0x000fea0000004200 */
[----:B------:R1:W5:Y:S01]  /*4ea0*/  MUFU.EX2 R158, R3 ;  /* 0x00000003009e7308 */ /* 0x0003620000000800 */
[----:B--2---:R-:W-:-:S04]  /*4eb0*/  F2FP.PACK_AB R2, R176, R159 ;  /* 0x0000009fb002723e */ /* 0x004fc800000000ff */
[----:B------:R-:W-:Y:S01]  /*4ec0*/  LOP3.LUT R10, R0, R2, RZ, 0xc0, !PT ;  /* 0x00000002000a7212 */ /* 0x000fe200078ec0ff */
[--C-:B------:R-:W-:Y:S01]  /*4ed0*/  HSET2.LE.AND R0, R9, R251.reuse, PT ;  /* 0x000000fb09007233 */ /* 0x100fe20003803000 */
[----:B------:R-:W-:Y:S01]  /*4ee0*/  F2FP.PACK_AB R2, R154, R153 ;  /* 0x000000999a02723e */ /* 0x000fe200000000ff */
[----:B-1----:R-:W-:Y:S01]  /*4ef0*/  HSET2.LE.AND R3, R11, R251, PT ;  /* 0x000000fb0b037233 */ /* 0x002fe20003803000 */
[----:B---3--:R-:W-:Y:S02]  /*4f00*/  F2FP.PACK_AB R11, R252, R149 ;  /* 0x00000095fc0b723e */ /* 0x008fe400000000ff */
[----:B-----5:R-:W-:Y:S02]  /*4f10*/  F2FP.PACK_AB R9, R55, R158 ;  /* 0x0000009e3709723e */ /* 0x020fe400000000ff */
[----:B------:R-:W-:Y:S02]  /*4f20*/  LOP3.LUT R11, R3, R11, RZ, 0xc0, !PT ;  /* 0x0000000b030b7212 */ /* 0x000fe400078ec0ff */
[----:B------:R-:W-:-:S02]  /*4f30*/  LOP3.LUT R3, R157, R20, RZ, 0x3c, !PT ;  /* 0x000000149d037212 */ /* 0x000fc400078e3cff */
[----:B------:R-:W-:Y:S01]  /*4f40*/  HMMA.16816.F32 R20, R4, R94, RZ ;  /* 0x0000005e0414723c */ /* 0x000fe200000018ff */
[----:B----4-:R-:W-:Y:S02]  /*4f50*/  FMNMX.FTZ R105, R15, R14, !PT ;  /* 0x0000000e0f697209 */ /* 0x010fe40007810000 */
[----:B------:R-:W-:Y:S01]  /*4f60*/  IMAD.WIDE.U32 R70, R3, -0x2daee0ad, RZ ;  /* 0xd2511f5303467825 */ /* 0x000fe200078e00ff */
[----:B------:R-:W-:Y:S01]  /*4f70*/  HSET2.LE.AND R3, R8, R251, PT ;  /* 0x000000fb08037233 */ /* 0x000fe20003803000 */
[----:B------:R-:W-:Y:S02]  /*4f80*/  LOP3.LUT R8, R0, R2, RZ, 0xc0, !PT ;  /* 0x0000000200087212 */ /* 0x000fe400078ec0ff */
[----:B------:R-:W-:Y:S01]  /*4f90*/  FMNMX.FTZ R0, R12, R16, !PT ;  /* 0x000000100c007209 */ /* 0x000fe20007810000 */
[----:B------:R-:W-:Y:S01]  /*4fa0*/  FMUL.FTZ R5, R105, c[0x0][0x23c] ;  /* 0x00008f0069057a20 */ /* 0x000fe20000410000 */
[----:B------:R-:W-:Y:S01]  /*4fb0*/  LOP3.LUT R2, R71, UR15, R138, 0x96, !PT ;  /* 0x0000000f47027c12 */ /* 0x000fe2000f8e968a */
[----:B------:R-:W-:Y:S01]  /*4fc0*/  IMAD.MOV.U32 R7, RZ, RZ, R154 ;  /* 0x000000ffff077224 */ /* 0x000fe200078e009a */
[----:B------:R-:W-:Y:S01]  /*4fd0*/  LOP3.LUT R9, R3, R9, RZ, 0xc0, !PT ;  /* 0x0000000903097212 */ /* 0x000fe200078ec0ff */
[----:B------:R-:W1:Y:S01]  /*4fe0*/  SHFL.BFLY PT, R6, R0, 0x1, 0x1f ;  /* 0x0c201f0000067f89 */ /* 0x000e6200000e0000 */
[----:B------:R-:W-:Y:S01]  /*4ff0*/  FSETP.NEU.FTZ.AND P1, PT, R105, -INF , PT ;  /* 0xff8000006900780b */ /* 0x000fe20003f3d000 */
[----:B------:R-:W-:Y:S01]  /*5000*/  IMAD.WIDE.U32 R168, R2, -0x326172a9, RZ ;  /* 0xcd9e8d5702a87825 */ /* 0x000fe200078e00ff */
[----:B------:R-:W-:-:S02]  /*5010*/  LOP3.LUT R2, R53, UR16, R156, 0x96, !PT ;  /* 0x0000001035027c12 */ /* 0x000fc4000f8e969c */
[----:B------:R-:W-:Y:S01]  /*5020*/  FSEL R13, R5, RZ, P1 ;  /* 0x000000ff050d7208 */ /* 0x000fe20000800000 */
[C---:B------:R-:W-:Y:S01]  /*5030*/  HMMA.16816.F32 R204, R8.reuse, R124, R48 ;  /* 0x0000007c08cc723c */ /* 0x040fe20000001830 */
[----:B------:R-:W-:Y:S01]  /*5040*/  LOP3.LUT R4, R169, UR14, R52, 0x96, !PT ;  /* 0x0000000ea9047c12 */ /* 0x000fe2000f8e9634 */
[----:B------:R-:W-:Y:S01]  /*5050*/  IMAD.WIDE.U32 R2, R2, -0x2daee0ad, RZ ;  /* 0xd2511f5302027825 */ /* 0x000fe200078e00ff */
[----:B------:R2:W-:Y:S03]  /*5060*/  STL.64 [R1], R168 ;  /* 0x000000a801007387 */ /* 0x0005e60000100a00 */
[----:B------:R-:W-:Y:S01]  /*5070*/  IMAD.WIDE.U32 R14, R4, -0x2daee0ad, RZ ;  /* 0xd2511f53040e7825 */ /* 0x000fe200078e00ff */
[----:B------:R-:W-:Y:S01]  /*5080*/  LOP3.LUT R3, R3, UR13, R70, 0x96, !PT ;  /* 0x0000000d03037c12 */ /* 0x000fe2000f8e9646 */
[----:B------:R-:W-:Y:S02]  /*5090*/  HMMA.16816.F32 R208, R8, R120, R72 ;  /* 0x0000007808d0723c */ /* 0x000fe40000001848 */
[----:B------:R-:W-:Y:S01]  /*50a0*/  IMAD.MOV.U32 R52, RZ, RZ, R168 ;  /* 0x000000ffff347224 */ /* 0x000fe200078e00a8 */
[----:B------:R-:W-:Y:S01]  /*50b0*/  LOP3.LUT R4, R15, UR11, R2, 0x96, !PT ;  /* 0x0000000b0f047c12 */ /* 0x000fe2000f8e9602 */
[----:B------:R-:W-:-:S02]  /*50c0*/  FFMA.FTZ R5, R134, c[0x0][0x23c], -R13 ;  /* 0x00008f0086057a23 */ /* 0x000fc4000001080d */
[----:B------:R-:W-:Y:S02]  /*50d0*/  IMAD.WIDE.U32 R2, R3, -0x326172a9, RZ ;  /* 0xcd9e8d5703027825 */ /* 0x000fe400078e00ff */
[----:B------:R3:W-:Y:S01]  /*50e0*/  MUFU.EX2 R51, R5 ;  /* 0x0000000500337308 */ /* 0x0007e20000000800 */
[----:B------:R-:W-:Y:S01]  /*50f0*/  HMMA.16816.F32 R184, R8, R122, R24 ;  /* 0x0000007a08b8723c */ /* 0x000fe20000001818 */
[----:B------:R-:W-:Y:S01]  /*5100*/  IMAD.WIDE.U32 R48, R4, -0x326172a9, RZ ;  /* 0xcd9e8d5704307825 */ /* 0x000fe200078e00ff */
[----:B-1----:R-:W-:-:S03]  /*5110*/  FMNMX.FTZ R104, R0, R6, !PT ;  /* 0x0000000600687209 */ /* 0x002fc60007810000 */
[--C-:B------:R-:W-:Y:S01]  /*5120*/  FFMA.FTZ R4, R132, c[0x0][0x23c], -R13.reuse ;  /* 0x00008f0084047a23 */ /* 0x100fe2000001080d */
[----:B------:R-:W-:Y:S01]  /*5130*/  LOP3.LUT R2, R49, UR10, R2, 0x96, !PT ;  /* 0x0000000a31027c12 */ /* 0x000fe2000f8e9602 */
[C---:B------:R-:W-:Y:S01]  /*5140*/  FMUL.FTZ R0, R104.reuse, c[0x0][0x23c] ;  /* 0x00008f0068007a20 */ /* 0x040fe20000410000 */
[----:B------:R-:W-:Y:S01]  /*5150*/  FSETP.NEU.FTZ.AND P1, PT, R104, -INF , PT ;  /* 0xff8000006800780b */ /* 0x000fe20003f3d000 */
[----:B------:R1:W4:Y:S01]  /*5160*/  MUFU.EX2 R16, R4 ;  /* 0x0000000400107308 */ /* 0x0003220000000800 */
[----:B------:R-:W-:Y:S01]  /*5170*/  IMAD.MOV.U32 R74, RZ, RZ, R152 ;  /* 0x000000ffff4a7224 */ /* 0x000fe200078e0098 */
[----:B------:R-:W-:Y:S01]  /*5180*/  HMMA.16816.F32 R200, R8, R128, R64 ;  /* 0x0000008008c8723c */ /* 0x000fe20000001840 */
[----:B------:R-:W-:Y:S01]  /*5190*/  IMAD.WIDE.U32 R72, R2, -0x2daee0ad, RZ ;  /* 0xd2511f5302487825 */ /* 0x000fe200078e00ff */
[----:B------:R-:W-:Y:S02]  /*51a0*/  FSEL R12, R0, RZ, P1 ;  /* 0x000000ff000c7208 */ /* 0x000fe40000800000 */
[----:B---3--:R-:W-:Y:S01]  /*51b0*/  LOP3.LUT R5, R3, UR12, R52, 0x96, !PT ;  /* 0x0000000c03057c12 */ /* 0x008fe2000f8e9634 */
[----:B------:R-:W-:-:S02]  /*51c0*/  FFMA.FTZ R3, R135, c[0x0][0x23c], -R13 ;  /* 0x00008f0087037a23 */ /* 0x000fc4000001080d */
[----:B------:R-:W-:Y:S01]  /*51d0*/  FFMA.FTZ R0, R141, c[0x0][0x23c], -R12 ;  /* 0x00008f008d007a23 */ /* 0x000fe2000001080c */
[C---:B------:R-:W-:Y:S01]  /*51e0*/  HMMA.16816.F32 R196, R8.reuse, R112, R60 ;  /* 0x0000007008c4723c */ /* 0x040fe2000000183c */
[----:B------:R3:W-:Y:S01]  /*51f0*/  MUFU.EX2 R162, R3 ;  /* 0x0000000300a27308 */ /* 0x0007e20000000800 */
[----:B------:R-:W-:Y:S02]  /*5200*/  IMAD.MOV.U32 R67, RZ, RZ, R74 ;  /* 0x000000ffff437224 */ /* 0x000fe400078e004a */
[----:B------:R-:W-:Y:S02]  /*5210*/  IMAD.MOV.U32 R65, RZ, RZ, R7 ;  /* 0x000000ffff417224 */ /* 0x000fe400078e0007 */
[----:B-1----:R-:W-:Y:S01]  /*5220*/  IMAD.WIDE.U32 R4, R5, -0x2daee0ad, RZ ;  /* 0xd2511f5305047825 */ /* 0x002fe200078e00ff */
[----:B------:R-:W-:Y:S01]  /*5230*/  MOV R61, R157 ;  /* 0x0000009d003d7202 */ /* 0x000fe20000000f00 */
[C---:B------:R-:W-:Y:S01]  /*5240*/  HMMA.16816.F32 R188, R8.reuse, R108, R56 ;  /* 0x0000006c08bc723c */ /* 0x040fe20000001838 */
[----:B------:R-:W-:Y:S01]  /*5250*/  MUFU.EX2 R25, R0 ;  /* 0x0000000000197308 */ /* 0x000fe20000000800 */
[----:B----4-:R-:W-:Y:S01]  /*5260*/  IMAD.MOV.U32 R141, RZ, RZ, R16 ;  /* 0x000000ffff8d7224 */ /* 0x010fe200078e0010 */
[----:B------:R-:W-:Y:S01]  /*5270*/  LOP3.LUT R2, R73, UR7, R4, 0x96, !PT ;  /* 0x0000000749027c12 */ /* 0x000fe2000f8e9604 */
[----:B------:R-:W-:Y:S01]  /*5280*/  IMAD.MOV.U32 R75, RZ, RZ, R153 ;  /* 0x000000ffff4b7224 */ /* 0x000fe200078e0099 */
[----:B------:R-:W-:Y:S01]  /*5290*/  LOP3.LUT R6, R5, UR9, R14, 0x96, !PT ;  /* 0x0000000905067c12 */ /* 0x000fe2000f8e960e */
[----:B------:R-:W-:Y:S01]  /*52a0*/  FFMA.FTZ R5, R137, c[0x0][0x23c], -R12 ;  /* 0x00008f0089057a23 */ /* 0x000fe2000001080c */
[----:B------:R-:W-:Y:S01]  /*52b0*/  MOV R135, R65 ;  /* 0x0000004100877202 */ /* 0x000fe20000000f00 */
[----:B------:R-:W-:Y:S01]  /*52c0*/  IMAD.MOV.U32 R66, RZ, RZ, R75 ;  /* 0x000000ffff427224 */ /* 0x000fe200078e004b */
[----:B------:R-:W-:Y:S01]  /*52d0*/  HMMA.16816.F32 R180, R8, R116, R32 ;  /* 0x0000007408b4723c */ /* 0x000fe20000001820 */
[----:B---3--:R-:W-:Y:S01]  /*52e0*/  FFMA.FTZ R3, R133, c[0x0][0x23c], -R13 ;  /* 0x00008f0085037a23 */ /* 0x008fe2000001080d */
[----:B------:R-:W1:Y:S01]  /*52f0*/  MUFU.EX2 R24, R5 ;  /* 0x0000000500187308 */ /* 0x000e620000000800 */
[----:B------:R-:W-:-:S04]  /*5300*/  IMAD.WIDE.U32 R14, R6, -0x326172a9, RZ ;  /* 0xcd9e8d57060e7825 */ /* 0x000fc800078e00ff */
[----:B------:R-:W-:Y:S01]  /*5310*/  IMAD.MOV.U32 R53, RZ, RZ, R169 ;  /* 0x000000ffff357224 */ /* 0x000fe200078e00a9 */
[C---:B------:R-:W-:Y:S01]  /*5320*/  HMMA.16816.F32 R172, R8.reuse, R126, R28 ;  /* 0x0000007e08ac723c */ /* 0x040fe2000000181c */
[----:B------:R-:W-:Y:S01]  /*5330*/  IMAD.MOV.U32 R75, RZ, RZ, R179 ;  /* 0x000000ffff4b7224 */ /* 0x000fe200078e00b3 */
[----:B------:R3:W-:Y:S01]  /*5340*/  MUFU.EX2 R145, R3 ;  /* 0x0000000300917308 */ /* 0x0007e20000000800 */
        /* <DEDUP_REMOVED lines=8> */
[----:B--2---:R-:W-:Y:S01]  /*53d0*/  HMMA.16816.F32 R168, R8, R114, R44 ;  /* 0x0000007208a8723c */ /* 0x004fe2000000182c */
[----:B------:R-:W-:Y:S02]  /*53e0*/  IMAD.MOV.U32 R132, RZ, RZ, R55 ;  /* 0x000000ffff847224 */ /* 0x000fe400078e0037 */
[----:B---3--:R-:W-:-:S04]  /*53f0*/  IMAD.WIDE.U32 R2, R2, -0x326172a9, RZ ;  /* 0xcd9e8d5702027825 */ /* 0x008fc800078e00ff */
[----:B------:R-:W-:Y:S01]  /*5400*/  IMAD.MOV.U32 R107, RZ, RZ, R135 ;  /* 0x000000ffff6b7224 */ /* 0x000fe200078e0087 */
[C---:B------:R-:W-:Y:S01]  /*5410*/  LOP3.LUT R0, R2.reuse, 0xffff, RZ, 0xc0, !PT ;  /* 0x0000ffff02007812 */ /* 0x040fe200078ec0ff */
[----:B------:R-:W-:Y:S01]  /*5420*/  HMMA.16816.F32 R156, R8, R110, R40 ;  /* 0x0000006e089c723c */ /* 0x000fe20000001828 */
[----:B------:R-:W-:Y:S02]  /*5430*/  LOP3.LUT R4, R2, 0xff, RZ, 0xc0, !PT ;  /* 0x000000ff02047812 */ /* 0x000fe400078ec0ff */
[----:B------:R-:W-:Y:S02]  /*5440*/  SHF.R.U32.HI R0, RZ, 0x8, R0 ;  /* 0x00000008ff007819 */ /* 0x000fe40000011600 */
[----:B------:R-:W-:Y:S02]  /*5450*/  SHF.R.U32.HI R16, RZ, 0x18, R2 ;  /* 0x00000018ff107819 */ /* 0x000fe40000011602 */
[----:B------:R-:W-:Y:S01]  /*5460*/  PRMT R19, R4, 0x5410, R0 ;  /* 0x0000541004137816 */ /* 0x000fe20000000000 */
[----:B------:R-:W-:Y:S01]  /*5470*/  FFMA.FTZ R4, R136, c[0x0][0x23c], -R12 ;  /* 0x00008f0088047a23 */ /* 0x000fe2000001080c */
[----:B------:R-:W-:-:S02]  /*5480*/  SHF.R.U32.HI R0, RZ, 0x10, R2 ;  /* 0x00000010ff007819 */ /* 0x000fc40000011602 */
[----:B------:R-:W-:Y:S01]  /*5490*/  LOP3.LUT R2, R3, UR17, R14, 0x96, !PT ;  /* 0x0000001103027c12 */ /* 0x000fe2000f8e960e */
[----:B------:R2:W3:Y:S01]  /*54a0*/  MUFU.EX2 R26, R4 ;  /* 0x00000004001a7308 */ /* 0x0004e20000000800 */
[----:B------:R-:W-:Y:S01]  /*54b0*/  FFMA.FTZ R3, R140, c[0x0][0x23c], -R12 ;  /* 0x00008f008c037a23 */ /* 0x000fe2000001080c */
[----:B------:R-:W-:Y:S01]  /*54c0*/  LOP3.LUT R5, R0, 0xff, RZ, 0xc0, !PT ;  /* 0x000000ff00057812 */ /* 0x000fe200078ec0ff */
[----:B-1----:R-:W-:Y:S01]  /*54d0*/  IMAD.MOV.U32 R14, RZ, RZ, R24 ;  /* 0x000000ffff0e7224 */ /* 0x002fe200078e0018 */
[C---:B------:R-:W-:Y:S02]  /*54e0*/  LOP3.LUT R0, R2.reuse, 0xffff, RZ, 0xc0, !PT ;  /* 0x0000ffff02007812 */ /* 0x040fe400078ec0ff */
[----:B------:R-:W-:Y:S02]  /*54f0*/  LOP3.LUT R7, R2, 0xff, RZ, 0xc0, !PT ;  /* 0x000000ff02077812 */ /* 0x000fe400078ec0ff */
[----:B------:R1:W4:Y:S01]  /*5500*/  MUFU.EX2 R74, R3 ;  /* 0x00000003004a7308 */ /* 0x0003220000000800 */
[----:B------:R-:W-:-:S02]  /*5510*/  SHF.R.U32.HI R6, RZ, 0x18, R2 ;  /* 0x00000018ff067819 */ /* 0x000fc40000011602 */
[----:B------:R-:W-:Y:S01]  /*5520*/  MOV R140, R51 ;  /* 0x00000033008c7202 */ /* 0x000fe20000000f00 */
[----:B------:R-:W-:Y:S02]  /*5530*/  IMAD.MOV.U32 R51, RZ, RZ, R177 ;  /* 0x000000ffff337224 */ /* 0x000fe400078e00b1 */
[----:B------:R-:W-:Y:S01]  /*5540*/  HMMA.16816.F32 R176, R8, R118, R20 ;  /* 0x0000007608b0723c */ /* 0x000fe20000001814 */
[----:B--2---:R-:W-:Y:S02]  /*5550*/  SHF.R.U32.HI R4, RZ, 0x10, R2 ;  /* 0x00000010ff047819 */ /* 0x004fe40000011602 */
[----:B------:R-:W-:Y:S02]  /*5560*/  SHF.R.U32.HI R2, RZ, 0x8, R0 ;  /* 0x00000008ff027819 */ /* 0x000fe40000011600 */
[----:B------:R-:W-:Y:S02]  /*5570*/  LOP3.LUT R0, R4, 0xff, RZ, 0xc0, !PT ;  /* 0x000000ff04007812 */ /* 0x000fe400078ec0ff */
[----:B---3--:R-:W-:Y:S01]  /*5580*/  IMAD.MOV.U32 R11, RZ, RZ, R26 ;  /* 0x000000ffff0b7224 */ /* 0x008fe200078e001a */
[----:B------:R-:W-:-:S02]  /*5590*/  PRMT R4, R7, 0x5410, R2 ;  /* 0x0000541007047816 */ /* 0x000fc40000000002 */
[----:B-1----:R-:W-:Y:S01]  /*55a0*/  PRMT R3, R5, 0x5410, R16 ;  /* 0x0000541005037816 */ /* 0x002fe20000000010 */
[----:B------:R-:W-:Y:S01]  /*55b0*/  IMAD.MOV.U32 R16, RZ, RZ, R134 ;  /* 0x000000ffff107224 */ /* 0x000fe200078e0086 */
[----:B------:R-:W-:Y:S01]  /*55c0*/  PRMT R2, R0, 0x5410, R6 ;  /* 0x0000541000027816 */ /* 0x000fe20000000006 */
[--C-:B------:R-:W-:Y:S01]  /*55d0*/  HSET2.LE.AND R4, R4, R251.reuse, PT ;  /* 0x000000fb04047233 */ /* 0x100fe20003803000 */
[----:B------:R-:W-:Y:S01]  /*55e0*/  F2FP.PACK_AB R5, R141, R140 ;  /* 0x0000008c8d05723e */ /* 0x000fe200000000ff */
[--C-:B------:R-:W-:Y:S01]  /*55f0*/  HSET2.LE.AND R0, R19, R251.reuse, PT ;  /* 0x000000fb13007233 */ /* 0x100fe20003803000 */
[----:B------:R-:W-:Y:S01]  /*5600*/  F2FP.PACK_AB R7, R11, R24 ;  /* 0x000000180b07723e */ /* 0x000fe200000000ff */
[--C-:B------:R-:W-:Y:S01]  /*5610*/  HSET2.LE.AND R3, R3, R251.reuse, PT ;  /* 0x000000fb03037233 */ /* 0x100fe20003803000 */
[----:B----4-:R-:W-:Y:S01]  /*5620*/  F2FP.PACK_AB R9, R74, R25 ;  /* 0x000000194a09723e */ /* 0x010fe200000000ff */
[----:B------:R-:W-:Y:S01]  /*5630*/  HSET2.LE.AND R8, R2, R251, PT ;  /* 0x000000fb02087233 */ /* 0x000fe20003803000 */
[----:B------:R-:W-:Y:S01]  /*5640*/  F2FP.PACK_AB R2, R145, R162 ;  /* 0x000000a29102723e */ /* 0x000fe200000000ff */
[----:B------:R-:W-:Y:S01]  /*5650*/  IMAD.MOV.U32 R19, RZ, RZ, R62 ;  /* 0x000000ffff137224 */ /* 0x000fe200078e003e */
[----:B------:R-:W-:Y:S01]  /*5660*/  LOP3.LUT R4, R4, R5, RZ, 0xc0, !PT ;  /* 0x0000000504047212 */ /* 0x000fe200078ec0ff */
[----:B------:R-:W-:Y:S01]  /*5670*/  IMAD.MOV.U32 R134, RZ, RZ, R54 ;  /* 0x000000ffff867224 */ /* 0x000fe200078e0036 */
[----:B------:R-:W-:Y:S01]  /*5680*/  LOP3.LUT R6, R0, R2, RZ, 0xc0, !PT ;  /* 0x0000000200067212 */ /* 0x000fe200078ec0ff */
[----:B------:R-:W-:Y:S01]  /*5690*/  FFMA.FTZ R0, R148, c[0x0][0x23c], -R13 ;  /* 0x00008f0094007a23 */ /* 0x000fe2000001080d */
[----:B------:R-:W-:-:S02]  /*56a0*/  LOP3.LUT R7, R3, R7, RZ, 0xc0, !PT ;  /* 0x0000000703077212 */ /* 0x000fc400078ec0ff */
[----:B------:R-:W-:Y:S01]  /*56b0*/  LOP3.LUT R5, R8, R9, RZ, 0xc0, !PT ;  /* 0x0000000908057212 */ /* 0x000fe200078ec0ff */
[----:B------:R-:W-:Y:S01]  /*56c0*/  IMAD.MOV.U32 R9, RZ, RZ, R51 ;  /* 0x000000ffff097224 */ /* 0x000fe200078e0033 */
[----:B------:R-:W-:Y:S01]  /*56d0*/  LOP3.LUT R2, R15, UR8, R48, 0x96, !PT ;  /* 0x000000080f027c12 */ /* 0x000fe2000f8e9630 */
[----:B------:R-:W-:Y:S01]  /*56e0*/  IMAD.MOV.U32 R15, RZ, RZ, R25 ;  /* 0x000000ffff0f7224 */ /* 0x000fe200078e0019 */
[----:B------:R-:W-:-:S03]  /*56f0*/  MOV R148, R252 ;  /* 0x000000fc00947202 */ /* 0x000fc60000000f00 */
[----:B------:R-:W-:Y:S01]  /*5700*/  HMMA.16816.F32 R28, R4, R96, RZ ;  /* 0x00000060041c723c */ /* 0x000fe200000018ff */
[----:B------:R1:W2:Y:S01]  /*5710*/  MUFU.EX2 R96, R0 ;  /* 0x0000000000607308 */ /* 0x0002a20000000800 */
[----:B------:R-:W-:-:S06]  /*5720*/  IMAD.WIDE.U32 R2, R2, -0x2daee0ad, RZ ;  /* 0xd2511f5302027825 */ /* 0x000fcc00078e00ff */
[C---:B------:R-:W-:Y:S07]  /*5730*/  HMMA.16816.F32 R44, R4.reuse, R78, RZ ;  /* 0x0000004e042c723c */ /* 0x040fee00000018ff */
[----:B------:R-:W-:Y:S01]  /*5740*/  IMAD.MOV.U32 R78, RZ, RZ, R66 ;  /* 0x000000ffff4e7224 */ /* 0x000fe200078e0042 */
[----:B------:R-:W-:Y:S01]  /*5750*/  HMMA.16816.F32 R40, R4, R76, RZ ;  /* 0x0000004c0428723c */ /* 0x000fe200000018ff */
[----:B-1----:R-:W-:Y:S02]  /*5760*/  FFMA.FTZ R0, R147, c[0x0][0x23c], -R13 ;  /* 0x00008f0093007a23 */ /* 0x002fe4000001080d */
[----:B------:R-:W-:-:S02]  /*5770*/  IMAD.MOV.U32 R147, RZ, RZ, R11 ;  /* 0x000000ffff937224 */ /* 0x000fc400078e000b */
[----:B------:R1:W-:Y:S02]  /*5780*/  MUFU.EX2 R10, R0 ;  /* 0x00000000000a7308 */ /* 0x0003e40000000800 */
[----:B------:R-:W-:Y:S01]  /*5790*/  IMAD.MOV.U32 R77, RZ, RZ, R63 ;  /* 0x000000ffff4d7224 */ /* 0x000fe200078e003f */
[C---:B------:R-:W-:Y:S07]  /*57a0*/  HMMA.16816.F32 R36, R4.reuse, R80, RZ ;  /* 0x000000500424723c */ /* 0x040fee00000018ff */
[----:B------:R-:W-:Y:S01]  /*57b0*/  IMAD.MOV.U32 R80, RZ, RZ, R52 ;  /* 0x000000ffff507224 */ /* 0x000fe200078e0034 */
[----:B------:R-:W-:Y:S01]  /*57c0*/  HMMA.16816.F32 R48, R4, R82, RZ ;  /* 0x000000520430723c */ /* 0x000fe200000018ff */
[----:B------:R-:W-:-:S02]  /*57d0*/  IMAD.MOV.U32 R81, RZ, RZ, R53 ;  /* 0x000000ffff517224 */ /* 0x000fc400078e0035 */
[----:B-1----:R-:W-:-:S04]  /*57e0*/  FFMA.FTZ R0, R144, c[0x0][0x23c], -R13 ;  /* 0x00008f0090007a23 */ /* 0x002fc8000001080d */
[----:B------:R-:W-:Y:S01]  /*57f0*/  IMAD.MOV.U32 R82, RZ, RZ, R60 ;  /* 0x000000ffff527224 */ /* 0x000fe200078e003c */
[----:B------:R-:W-:Y:S01]  /*5800*/  HMMA.16816.F32 R52, R4, R98, RZ ;  /* 0x000000620434723c */ /* 0x000fe200000018ff */
[----:B------:R1:W-:Y:S01]  /*5810*/  MUFU.EX2 R79, R0 ;  /* 0x00000000004f7308 */ /* 0x0003e20000000800 */
[----:B------:R-:W-:Y:S02]  /*5820*/  IMAD.MOV.U32 R83, RZ, RZ, R61 ;  /* 0x000000ffff537224 */ /* 0x000fe400078e003d */
[----:B------:R-:W-:-:S03]  /*5830*/  IMAD.MOV.U32 R144, RZ, RZ, R16 ;  /* 0x000000ffff907224 */ /* 0x000fc600078e0010 */
[----:B------:R-:W-:Y:S01]  /*5840*/  IMAD.MOV.U32 R98, RZ, RZ, R82 ;  /* 0x000000ffff627224 */ /* 0x000fe200078e0052 */
[----:B------:R-:W-:Y:S01]  /*5850*/  HMMA.16816.F32 R24, R4, R88, RZ ;  /* 0x000000580418723c */ /* 0x000fe200000018ff */
[----:B------:R-:W-:-:S07]  /*5860*/  IMAD.MOV.U32 R99, RZ, RZ, R83 ;  /* 0x000000ffff637224 */ /* 0x000fce00078e0053 */
[----:B------:R-:W-:Y:S01]  /*5870*/  HMMA.16816.F32 R56, R4, R90, RZ ;  /* 0x0000005a0438723c */ /* 0x000fe200000018ff */
[----:B-1----:R-:W-:Y:S02]  /*5880*/  LOP3.LUT R0, R3, UR18, R72, 0x96, !PT ;  /* 0x0000001203007c12 */ /* 0x002fe4000f8e9648 */
[----:B------:R-:W-:-:S05]  /*5890*/  LOP3.LUT R3, R2, 0xffff, RZ, 0xc0, !PT ;  /* 0x0000ffff02037812 */ /* 0x000fca00078ec0ff */
[C---:B------:R-:W-:Y:S08]  /*58a0*/  HMMA.16816.F32 R20, R4.reuse, R84, RZ ;  /* 0x000000540414723c */ /* 0x040ff000000018ff */
[C---:B------:R-:W-:Y:S08]  /*58b0*/  HMMA.16816.F32 R60, R4.reuse, R86, RZ ;  /* 0x00000056043c723c */ /* 0x040ff000000018ff */
[C---:B------:R-:W-:Y:S08]  /*58c0*/  HMMA.16816.F32 R32, R4.reuse, R92, RZ ;  /* 0x0000005c0420723c */ /* 0x040ff000000018ff */
[----:B------:R-:W-:Y:S07]  /*58d0*/  HMMA.16816.F32 R64, R4, R94, RZ ;  /* 0x0000005e0440723c */ /* 0x000fee00000018ff */
[----:B------:R-:W-:Y:S01]  /*58e0*/  LOP3.LUT R7, R2, 0xff, RZ, 0xc0, !PT ;  /* 0x000000ff02077812 */ /* 0x000fe200078ec0ff */
[----:B------:R-:W-:Y:S01]  /*58f0*/  FFMA.FTZ R4, R142, c[0x0][0x23c], -R13 ;  /* 0x00008f008e047a23 */ /* 0x000fe2000001080d */
[----:B------:R-:W-:Y:S01]  /*5900*/  SHF.R.U32.HI R6, RZ, 0x10, R2 ;  /* 0x00000010ff067819 */ /* 0x000fe20000011602 */
[----:B------:R-:W-:Y:S01]  /*5910*/  IMAD.MOV.U32 R142, RZ, RZ, R74 ;  /* 0x000000ffff8e7224 */ /* 0x000fe200078e004a */
[----:B------:R-:W-:Y:S01]  /*5920*/  SHF.R.U32.HI R5, RZ, 0x18, R2 ;  /* 0x00000018ff057819 */ /* 0x000fe20000011602 */
[----:B------:R1:W3:Y:S01]  /*5930*/  MUFU.EX2 R136, R4 ;  /* 0x0000000400887308 */ /* 0x0002e20000000800 */
[----:B------:R-:W-:Y:S01]  /*5940*/  SHF.R.U32.HI R2, RZ, 0x8, R3 ;  /* 0x00000008ff027819 */ /* 0x000fe20000011603 */
[----:B------:R-:W-:-:S02]  /*5950*/  FFMA.FTZ R3, R146, c[0x0][0x23c], -R12 ;  /* 0x00008f0092037a23 */ /* 0x000fc4000001080c */
[----:B------:R-:W-:Y:S01]  /*5960*/  IMAD.MOV.U32 R146, RZ, RZ, R137 ;  /* 0x000000ffff927224 */ /* 0x000fe200078e0089 */
[----:B------:R-:W-:Y:S01]  /*5970*/  PRMT R8, R7, 0x5410, R2 ;  /* 0x0000541007087816 */ /* 0x000fe20000000002 */
[----:B------:R-:W-:Y:S01]  /*5980*/  IMAD.MOV.U32 R137, RZ, RZ, R160 ;  /* 0x000000ffff897224 */ /* 0x000fe200078e00a0 */
[----:B------:R-:W-:Y:S01]  /*5990*/  LOP3.LUT R2, R6, 0xff, RZ, 0xc0, !PT ;  /* 0x000000ff06027812 */ /* 0x000fe200078ec0ff */
[----:B------:R4:W-:Y:S01]  /*59a0*/  MUFU.EX2 R76, R3 ;  /* 0x00000003004c7308 */ /* 0x0009e20000000800 */
[----:B------:R-:W-:Y:S02]  /*59b0*/  LOP3.LUT R6, R0, 0xff, RZ, 0xc0, !PT ;  /* 0x000000ff00067812 */ /* 0x000fe400078ec0ff */
[----:B------:R-:W-:Y:S02]  /*59c0*/  PRMT R7, R2, 0x5410, R5 ;  /* 0x0000541002077816 */ /* 0x000fe40000000005 */
[----:B------:R-:W-:Y:S02]  /*59d0*/  LOP3.LUT R2, R0, 0xffff, RZ, 0xc0, !PT ;  /* 0x0000ffff00027812 */ /* 0x000fe400078ec0ff */
[----:B------:R-:W-:-:S02]  /*59e0*/  SHF.R.U32.HI R5, RZ, 0x18, R0 ;  /* 0x00000018ff057819 */ /* 0x000fc40000011600 */
[----:B-1----:R-:W-:Y:S01]  /*59f0*/  SHF.R.U32.HI R4, RZ, 0x8, R2 ;  /* 0x00000008ff047819 */ /* 0x002fe20000011602 */
[----:B------:R-:W-:Y:S02]  /*5a00*/  FFMA.FTZ R2, R151, c[0x0][0x23c], -R12 ;  /* 0x00008f0097027a23 */ /* 0x000fe4000001080c */
[----:B--2---:R-:W-:Y:S01]  /*5a10*/  IMAD.MOV.U32 R151, RZ, RZ, R96 ;  /* 0x000000ffff977224 */ /* 0x004fe200078e0060 */
[----:B------:R-:W-:Y:S01]  /*5a20*/  PRMT R4, R6, 0x5410, R4 ;  /* 0x0000541006047816 */ /* 0x000fe20000000004 */
[----:B------:R-:W-:Y:S01]  /*5a30*/  IMAD.MOV.U32 R96, RZ, RZ, R14 ;  /* 0x000000ffff607224 */ /* 0x000fe200078e000e */
[----:B------:R3:W-:Y:S01]  /*5a40*/  MUFU.EX2 R72, R2 ;  /* 0x0000000200487308 */ /* 0x0007e20000000800 */
[----:B----4-:R-:W-:Y:S01]  /*5a50*/  FFMA.FTZ R3, R143, c[0x0][0x23c], -R12 ;  /* 0x00008f008f037a23 */ /* 0x010fe2000001080c */
[----:B------:R-:W-:Y:S01]  /*5a60*/  MOV R14, R15 ;  /* 0x0000000f000e7202 */ /* 0x000fe20000000f00 */
[----:B------:R-:W-:-:S05]  /*5a70*/  IMAD.MOV.U32 R15, RZ, RZ, R9 ;  /* 0x000000ffff0f7224 */ /* 0x000fca00078e0009 */
[----:B------:R1:W2:Y:S01]  /*5a80*/  MUFU.EX2 R97, R3 ;  /* 0x0000000300617308 */ /* 0x0002a20000000800 */
[----:B---3--:R-:W-:Y:S02]  /*5a90*/  F2FP.PACK_AB R2, R136, R79 ;  /* 0x0000004f8802723e */ /* 0x008fe400000000ff */
[----:B-1----:R-:W-:-:S04]  /*5aa0*/  SHF.R.U32.HI R3, RZ, 0x10, R0 ;  /* 0x00000010ff037819 */ /* 0x002fc80000011600 */
[----:B------:R-:W-:Y:S01]  /*5ab0*/  LOP3.LUT R0, R3, 0xff, RZ, 0xc0, !PT ;  /* 0x000000ff03007812 */ /* 0x000fe200078ec0ff */
[----:B------:R-:W-:Y:S02]  /*5ac0*/  FFMA.FTZ R3, R150, c[0x0][0x23c], -R12 ;  /* 0x00008f0096037a23 */ /* 0x000fe4000001080c */
[----:B------:R-:W-:Y:S01]  /*5ad0*/  IMAD.MOV.U32 R150, RZ, RZ, R75 ;  /* 0x000000ffff967224 */ /* 0x000fe200078e004b */
[----:B------:R-:W-:Y:S01]  /*5ae0*/  PRMT R5, R0, 0x5410, R5 ;  /* 0x0000541000057816 */ /* 0x000fe20000000005 */
[--C-:B------:R-:W-:Y:S01]  /*5af0*/  HSET2.LE.AND R0, R8, R251.reuse, PT ;  /* 0x000000fb08007233 */ /* 0x100fe20003803000 */
[----:B------:R-:W1:Y:S04]  /*5b00*/  MUFU.EX2 R9, R3 ;  /* 0x0000000300097308 */ /* 0x000e680000000800 */
        /* <DEDUP_REMOVED lines=12> */
[C---:B------:R-:W-:Y:S07]  /*5bd0*/  HMMA.16816.F32 R88, R4.reuse, R108, R20 ;  /* 0x0000006c0458723c */ /* 0x040fee0000001814 */
[----:B------:R-:W-:Y:S01]  /*5be0*/  IMAD.WIDE.U32 R20, R0, -0x326172a9, RZ ;  /* 0xcd9e8d5700147825 */ /* 0x000fe200078e00ff */
[C---:B------:R-:W-:Y:S04]  /*5bf0*/  HMMA.16816.F32 R84, R4.reuse, R120, R40 ;  /* 0x000000780454723c */ /* 0x040fe80000001828 */
        /* <DEDUP_REMOVED lines=12> */
[----:B------:R-:W-:-:S04]  /*5cc0*/  IMAD.WIDE.U32 R8, R9, -0x326172a9, RZ ;  /* 0xcd9e8d5709087825 */ /* 0x000fc800078e00ff */
[----:B------:R-:W-:Y:S01]  /*5cd0*/  IMAD.MOV.U32 R42, RZ, RZ, R80 ;  /* 0x000000ffff2a7224 */ /* 0x000fe200078e0050 */
[C---:B------:R-:W-:Y:S01]  /*5ce0*/  HMMA.16816.F32 R72, R4.reuse, R122, R44 ;  /* 0x0000007a0448723c */ /* 0x040fe2000000182c */
[----:B------:R-:W-:Y:S01]  /*5cf0*/  LOP3.LUT R3, R9, UR12, R68, 0x96, !PT ;  /* 0x0000000c09037c12 */ /* 0x000fe2000f8e9644 */
[----:B------:R-:W-:Y:S01]  /*5d00*/  IMAD.MOV.U32 R43, RZ, RZ, R81 ;  /* 0x000000ffff2b7224 */ /* 0x000fe200078e0051 */
[----:B------:R-:W-:Y:S01]  /*5d10*/  MOV R68, R134 ;  /* 0x0000008600447202 */ /* 0x000fe20000000f00 */
[----:B------:R-:W-:Y:S02]  /*5d20*/  IMAD.MOV.U32 R41, RZ, RZ, R78 ;  /* 0x000000ffff297224 */ /* 0x000fe400078e004e */
[----:B------:R-:W-:Y:S02]  /*5d30*/  IMAD.MOV.U32 R120, RZ, RZ, R10 ;  /* 0x000000ffff787224 */ /* 0x000fe400078e000a */
[----:B------:R-:W-:Y:S01]  /*5d40*/  IMAD.WIDE.U32 R46, R0, -0x326172a9, RZ ;  /* 0xcd9e8d57002e7825 */ /* 0x000fe200078e00ff */
[----:B------:R-:W-:Y:S03]  /*5d50*/  HMMA.16816.F32 R80, R4, R124, R36 ;  /* 0x0000007c0450723c */ /* 0x000fe60000001824 */
[----:B------:R-:W-:Y:S01]  /*5d60*/  FFMA.FTZ R10, R167, c[0x0][0x23c], -R17 ;  /* 0x00008f00a70a7a23 */ /* 0x000fe20000010811 */
[----:B------:R-:W-:Y:S01]  /*5d70*/  LOP3.LUT R0, R47, UR10, R8, 0x96, !PT ;  /* 0x0000000a2f007c12 */ /* 0x000fe2000f8e9608 */
[----:B------:R-:W-:-:S02]  /*5d80*/  IMAD.WIDE.U32 R8, R3, -0x2daee0ad, RZ ;  /* 0xd2511f5303087825 */ /* 0x000fc400078e00ff */
[----:B------:R-:W-:Y:S01]  /*5d90*/  MOV R36, R96 ;  /* 0x0000006000247202 */ /* 0x000fe20000000f00 */
[----:B------:R-:W-:Y:S01]  /*5da0*/  MUFU.EX2 R100, R10 ;  /* 0x0000000a00647308 */ /* 0x000fe20000000800 */
[----:B------:R-:W-:Y:S01]  /*5db0*/  IMAD.WIDE.U32 R44, R0, -0x2daee0ad, RZ ;  /* 0xd2511f53002c7825 */ /* 0x000fe200078e00ff */
[----:B------:R-:W-:Y:S01]  /*5dc0*/  LOP3.LUT R3, R9, UR9, R2, 0x96, !PT ;  /* 0x0000000909037c12 */ /* 0x000fe2000f8e9602 */
[C---:B------:R-:W-:Y:S01]  /*5dd0*/  HMMA.16816.F32 R124, R4.reuse, R126, R48 ;  /* 0x0000007e047c723c */ /* 0x040fe20000001830 */
[----:B------:R-:W-:Y:S01]  /*5de0*/  LDSM.16.MT88.4 R48, [R214+0xb800] ;  /* 0x00b80000d630783b */ /* 0x000fe20000004200 */
[----:B------:R-:W-:Y:S01]  /*5df0*/  FFMA.FTZ R0, R165, c[0x0][0x23c], -R17 ;  /* 0x00008f00a5007a23 */ /* 0x000fe20000010811 */
[----:B------:R-:W-:Y:S01]  /*5e00*/  LOP3.LUT R2, R45, UR7, R8, 0x96, !PT ;  /* 0x000000072d027c12 */ /* 0x000fe2000f8e9608 */
[----:B------:R-:W-:Y:S02]  /*5e10*/  IMAD.WIDE.U32 R22, R3, -0x326172a9, RZ ;  /* 0xcd9e8d5703167825 */ /* 0x000fe400078e00ff */
[----:B------:R1:W-:Y:S02]  /*5e20*/  MUFU.EX2 R143, R0 ;  /* 0x00000000008f7308 */ /* 0x0003e40000000800 */
[----:B------:R-:W-:Y:S01]  /*5e30*/  IMAD.WIDE.U32 R2, R2, -0x326172a9, RZ ;  /* 0xcd9e8d5702027825 */ /* 0x000fe200078e00ff */
[C---:B------:R-:W-:Y:S03]  /*5e40*/  HMMA.16816.F32 R56, R4.reuse, R114, R56 ;  /* 0x000000720438723c */ /* 0x040fe60000001838 */
[----:B------:R-:W-:Y:S01]  /*5e50*/  IMAD.MOV.U32 R39, RZ, RZ, R79 ;  /* 0x000000ffff277224 */ /* 0x000fe200078e004f */
[----:B------:R-:W-:Y:S01]  /*5e60*/  LOP3.LUT R8, R2, 0xffff, RZ, 0xc0, !PT ;  /* 0x0000ffff02087812 */ /* 0x000fe200078ec0ff */
[----:B------:R-:W-:Y:S01]  /*5e70*/  IMAD.MOV.U32 R38, RZ, RZ, R76 ;  /* 0x000000ffff267224 */ /* 0x000fe200078e004c */
[--C-:B------:R-:W-:Y:S01]  /*5e80*/  SHF.R.U32.HI R11, RZ, 0x10, R2.reuse ;  /* 0x00000010ff0b7819 */ /* 0x100fe20000011602 */
[----:B------:R-:W-:Y:S01]  /*5e90*/  IMAD.MOV.U32 R37, RZ, RZ, R77 ;  /* 0x000000ffff257224 */ /* 0x000fe200078e004d */
[----:B------:R-:W-:Y:S01]  /*5ea0*/  SHF.R.U32.HI R16, RZ, 0x18, R2 ;  /* 0x00000018ff107819 */ /* 0x000fe20000011602 */
[----:B------:R-:W-:Y:S01]  /*5eb0*/  HMMA.16816.F32 R76, R4, R128, R28 ;  /* 0x00000080044c723c */ /* 0x000fe2000000181c */
[----:B------:R-:W-:Y:S01]  /*5ec0*/  SHF.R.U32.HI R9, RZ, 0x8, R8 ;  /* 0x00000008ff097819 */ /* 0x000fe20000011608 */
[----:B------:R-:W-:-:S02]  /*5ed0*/  IMAD.MOV.U32 R96, RZ, RZ, R161 ;  /* 0x000000ffff607224 */ /* 0x000fc400078e00a1 */
[----:B-1----:R-:W-:Y:S02]  /*5ee0*/  FFMA.FTZ R0, R164, c[0x0][0x23c], -R17 ;  /* 0x00008f00a4007a23 */ /* 0x002fe40000010811 */
[----:B------:R-:W-:Y:S02]  /*5ef0*/  FFMA.FTZ R8, R194, c[0x0][0x23c], -R18 ;  /* 0x00008f00c2087a23 */ /* 0x000fe40000010812 */
[----:B------:R1:W2:Y:S01]  /*5f00*/  MUFU.EX2 R128, R0 ;  /* 0x0000000000807308 */ /* 0x0002a20000000800 */
[----:B------:R-:W-:Y:S01]  /*5f10*/  IMAD.MOV.U32 R129, RZ, RZ, R19 ;  /* 0x000000ffff817224 */ /* 0x000fe200078e0013 */
[----:B------:R-:W-:Y:S01]  /*5f20*/  LOP3.LUT R19, R2, 0xff, RZ, 0xc0, !PT ;  /* 0x000000ff02137812 */ /* 0x000fe200078ec0ff */
[----:B------:R-:W-:Y:S01]  /*5f30*/  IMAD.MOV.U32 R30, RZ, RZ, R98 ;  /* 0x000000ffff1e7224 */ /* 0x000fe200078e0062 */
[C---:B------:R-:W-:Y:S01]  /*5f40*/  HMMA.16816.F32 R60, R4.reuse, R110, R60 ;  /* 0x0000006e043c723c */ /* 0x040fe2000000183c */
[----:B------:R-:W-:Y:S01]  /*5f50*/  IMAD.MOV.U32 R31, RZ, RZ, R99 ;  /* 0x000000ffff1f7224 */ /* 0x000fe200078e0063 */
[----:B------:R-:W-:Y:S01]  /*5f60*/  PRMT R9, R19, 0x5410, R9 ;  /* 0x0000541013097816 */ /* 0x000fe20000000009 */
[----:B------:R-:W-:Y:S01]  /*5f70*/  FFMA.FTZ R2, R195, c[0x0][0x23c], -R18 ;  /* 0x00008f00c3027a23 */ /* 0x000fe20000010812 */
[----:B------:R-:W-:Y:S01]  /*5f80*/  MUFU.EX2 R194, R8 ;  /* 0x0000000800c27308 */ /* 0x000fe20000000800 */
[----:B------:R-:W-:Y:S01]  /*5f90*/  IMAD.MOV.U32 R98, RZ, RZ, R163 ;  /* 0x000000ffff627224 */ /* 0x000fe200078e00a3 */
[----:B------:R-:W-:Y:S01]  /*5fa0*/  MOV R109, R31 ;  /* 0x0000001f006d7202 */ /* 0x000fe20000000f00 */
[----:B------:R-:W-:Y:S01]  /*5fb0*/  IMAD.MOV.U32 R99, RZ, RZ, R162 ;  /* 0x000000ffff637224 */ /* 0x000fe200078e00a2 */
[----:B------:R-:W-:Y:S01]  /*5fc0*/  HMMA.16816.F32 R64, R4, R118, R64 ;  /* 0x000000760440723c */ /* 0x000fe20000001840 */
[----:B------:R-:W-:-:S02]  /*5fd0*/  IMAD.MOV.U32 R29, RZ, RZ, R14 ;  /* 0x000000ffff1d7224 */ /* 0x000fc400078e000e */
[----:B------:R-:W-:Y:S01]  /*5fe0*/  IMAD.MOV.U32 R28, RZ, RZ, R15 ;  /* 0x000000ffff1c7224 */ /* 0x000fe200078e000f */
[----:B-1----:R-:W-:Y:S01]  /*5ff0*/  LOP3.LUT R0, R3, UR17, R22, 0x96, !PT ;  /* 0x0000001103007c12 */ /* 0x002fe2000f8e9616 */
[----:B------:R-:W-:Y:S01]  /*6000*/  FFMA.FTZ R3, R166, c[0x0][0x23c], -R17 ;  /* 0x00008f00a6037a23 */ /* 0x000fe20000010811 */
[----:B------:R-:W1:Y:S01]  /*6010*/  MUFU.EX2 R195, R2 ;  /* 0x0000000200c37308 */ /* 0x000e620000000800 */
[----:B------:R-:W-:Y:S01]  /*6020*/  IMAD.MOV.U32 R139, RZ, RZ, R37 ;  /* 0x000000ffff8b7224 */ /* 0x000fe200078e0025 */
[----:B------:R-:W-:Y:S01]  /*6030*/  HMMA.16816.F32 R160, R4, R112, R24 ;  /* 0x0000007004a0723c */ /* 0x000fe20000001818 */
[----:B------:R-:W-:Y:S01]  /*6040*/  LOP3.LUT R15, R0, 0xff, RZ, 0xc0, !PT ;  /* 0x000000ff000f7812 */ /* 0x000fe200078ec0ff */
[----:B------:R-:W-:Y:S01]  /*6050*/  IMAD.MOV.U32 R138, RZ, RZ, R38 ;  /* 0x000000ffff8a7224 */ /* 0x000fe200078e0026 */
[--C-:B------:R-:W-:Y:S01]  /*6060*/  SHF.R.U32.HI R10, RZ, 0x10, R0.reuse ;  /* 0x00000010ff0a7819 */ /* 0x100fe20000011600 */
[----:B------:R-:W-:Y:S01]  /*6070*/  IMAD.MOV.U32 R101, RZ, RZ, R39 ;  /* 0x000000ffff657224 */ /* 0x000fe200078e0027 */
[----:B------:R-:W-:Y:S01]  /*6080*/  SHF.R.U32.HI R14, RZ, 0x18, R0 ;  /* 0x00000018ff0e7819 */ /* 0x000fe20000011600 */
[----:B------:R3:W4:Y:S01]  /*6090*/  MUFU.EX2 R252, R3 ;  /* 0x0000000300fc7308 */ /* 0x0007220000000800 */
[----:B------:R-:W-:Y:S01]  /*60a0*/  IMAD.MOV.U32 R112, RZ, RZ, R36 ;  /* 0x000000ffff707224 */ /* 0x000fe200078e0024 */
[----:B------:R-:W-:Y:S01]  /*60b0*/  LDSM.16.MT88.4 R24, [R212+0xa800] ;  /* 0x00a80000d418783b */ /* 0x000fe20000004200 */
[----:B------:R-:W-:-:S02]  /*60c0*/  IMAD.MOV.U32 R113, RZ, RZ, R29 ;  /* 0x000000ffff717224 */ /* 0x000fc400078e001d */
[----:B------:R-:W-:Y:S01]  /*60d0*/  IMAD.MOV.U32 R108, RZ, RZ, R30 ;  /* 0x000000ffff6c7224 */ /* 0x000fe200078e001e */
[----:B------:R-:W5:Y:S01]  /*60e0*/  LDSM.16.MT88.4 R36, [R212+0x9800] ;  /* 0x00980000d424783b */ /* 0x000f620000004200 */
[----:B------:R-:W-:Y:S02]  /*60f0*/  IMAD.MOV.U32 R123, RZ, RZ, R40 ;  /* 0x000000ffff7b7224 */ /* 0x000fe400078e0028 */
[----:B------:R-:W-:Y:S02]  /*6100*/  IMAD.MOV.U32 R122, RZ, RZ, R41 ;  /* 0x000000ffff7a7224 */ /* 0x000fe400078e0029 */
[----:B------:R-:W-:Y:S02]  /*6110*/  IMAD.MOV.U32 R130, RZ, RZ, R42 ;  /* 0x000000ffff827224 */ /* 0x000fe400078e002a */
[----:B------:R-:W-:Y:S02]  /*6120*/  IMAD.MOV.U32 R131, RZ, RZ, R43 ;  /* 0x000000ffff837224 */ /* 0x000fe400078e002b */
[----:B------:R-:W-:Y:S01]  /*6130*/  LDSM.16.MT88.4 R40, [R212+0xb800] ;  /* 0x00b80000d428783b */ /* 0x000fe20000004200 */
[----:B---3--:R-:W-:Y:S01]  /*6140*/  LOP3.LUT R3, R0, 0xffff, RZ, 0xc0, !PT ;  /* 0x0000ffff00037812 */ /* 0x008fe200078ec0ff */
[----:B------:R-:W-:Y:S01]  /*6150*/  IMAD.MOV.U32 R69, RZ, RZ, R133 ;  /* 0x000000ffff457224 */ /* 0x000fe200078e0085 */
[----:B------:R-:W-:Y:S01]  /*6160*/  LOP3.LUT R0, R11, 0xff, RZ, 0xc0, !PT ;  /* 0x000000ff0b007812 */ /* 0x000fe200078ec0ff */
[----:B------:R-:W-:Y:S01]  /*6170*/  IMAD.MOV.U32 R45, RZ, RZ, R101 ;  /* 0x000000ffff2d7224 */ /* 0x000fe200078e0065 */
[----:B------:R-:W-:Y:S01]  /*6180*/  SHF.R.U32.HI R2, RZ, 0x8, R3 ;  /* 0x00000008ff027819 */ /* 0x000fe20000011603 */
[----:B------:R-:W-:Y:S01]  /*6190*/  IMAD.MOV.U32 R101, RZ, RZ, R112 ;  /* 0x000000ffff657224 */ /* 0x000fe200078e0070 */
[----:B------:R-:W-:Y:S01]  /*61a0*/  LOP3.LUT R3, R10, 0xff, RZ, 0xc0, !PT ;  /* 0x000000ff0a037812 */ /* 0x000fe200078ec0ff */
[----:B------:R-:W-:Y:S01]  /*61b0*/  IMAD.MOV.U32 R47, RZ, RZ, R129 ;  /* 0x000000ffff2f7224 */ /* 0x000fe200078e0081 */
[----:B------:R-:W-:Y:S01]  /*61c0*/  PRMT R10, R0, 0x5410, R16 ;  /* 0x00005410000a7816 */ /* 0x000fe20000000010 */
[----:B------:R-:W-:Y:S01]  /*61d0*/  IMAD.MOV.U32 R16, RZ, RZ, R139 ;  /* 0x000000ffff107224 */ /* 0x000fe200078e008b */
[----:B------:R-:W-:Y:S01]  /*61e0*/  PRMT R0, R15, 0x5410, R2 ;  /* 0x000054100f007816 */ /* 0x000fe20000000002 */
[----:B------:R-:W-:Y:S01]  /*61f0*/  FFMA.FTZ R2, R193, c[0x0][0x23c], -R18 ;  /* 0x00008f00c1027a23 */ /* 0x000fe20000010812 */
[----:B------:R-:W-:Y:S01]  /*6200*/  PRMT R8, R3, 0x5410, R14 ;  /* 0x0000541003087816 */ /* 0x000fe2000000000e */
[----:B--2---:R-:W-:-:S02]  /*6210*/  IMAD.MOV.U32 R15, RZ, RZ, R128 ;  /* 0x000000ffff0f7224 */ /* 0x004fc400078e0080 */
[----:B------:R-:W-:Y:S01]  /*6220*/  IMAD.MOV.U32 R128, RZ, RZ, R28 ;  /* 0x000000ffff807224 */ /* 0x000fe200078e001c */
[----:B------:R-:W-:Y:S01]  /*6230*/  HSET2.LE.AND R0, R0, R251, PT ;  /* 0x000000fb00007233 */ /* 0x000fe20003803000 */
[----:B------:R-:W-:Y:S01]  /*6240*/  FFMA.FTZ R3, R192, c[0x0][0x23c], -R18 ;  /* 0x00008f00c0037a23 */ /* 0x000fe20000010812 */
[----:B------:R-:W2:Y:S01]  /*6250*/  LDSM.16.MT88.4 R28, [R214+0xa800] ;  /* 0x00a80000d61c783b */ /* 0x000ea20000004200 */
[----:B------:R3:W-:Y:S01]  /*6260*/  MUFU.EX2 R192, R2 ;  /* 0x0000000200c07308 */ /* 0x0007e20000000800 */
[----:B------:R-:W-:Y:S02]  /*6270*/  IMAD.MOV.U32 R14, RZ, RZ, R138 ;  /* 0x000000ffff0e7224 */ /* 0x000fe400078e008a */
[----:B------:R-:W-:Y:S02]  /*6280*/  IMAD.MOV.U32 R129, RZ, RZ, R150 ;  /* 0x000000ffff817224 */ /* 0x000fe400078e0096 */
[----:B------:R-:W-:Y:S02]  /*6290*/  IMAD.MOV.U32 R112, RZ, RZ, R148 ;  /* 0x000000ffff707224 */ /* 0x000fe400078e0094 */
[----:B------:R-:W-:Y:S01]  /*62a0*/  IMAD.MOV.U32 R115, RZ, RZ, R96 ;  /* 0x000000ffff737224 */ /* 0x000fe200078e0060 */
[----:B------:R4:W4:Y:S01]  /*62b0*/  MUFU.EX2 R193, R3 ;  /* 0x0000000300c17308 */ /* 0x0009220000000800 */
[----:B------:R-:W-:-:S02]  /*62c0*/  IMAD.MOV.U32 R114, RZ, RZ, R97 ;  /* 0x000000ffff727224 */ /* 0x000fc400078e0061 */
[----:B------:R-:W-:Y:S02]  /*62d0*/  IMAD.MOV.U32 R11, RZ, RZ, R136 ;  /* 0x000000ffff0b7224 */ /* 0x000fe400078e0088 */
[----:B------:R-:W-:Y:S01]  /*62e0*/  IMAD.MOV.U32 R19, RZ, RZ, R149 ;  /* 0x000000ffff137224 */ /* 0x000fe200078e0095 */
[----:B---3--:R-:W-:-:S04]  /*62f0*/  F2FP.PACK_AB R2, R143, R100 ;  /* 0x000000648f02723e */ /* 0x008fc800000000ff */
[----:B------:R-:W-:Y:S01]  /*6300*/  LOP3.LUT R4, R0, R2, RZ, 0xc0, !PT ;  /* 0x0000000200047212 */ /* 0x000fe200078ec0ff */
[--C-:B------:R-:W-:Y:S01]  /*6310*/  HSET2.LE.AND R0, R8, R251.reuse, PT ;  /* 0x000000fb08007233 */ /* 0x100fe20003803000 */
[----:B-1----:R-:W-:Y:S01]  /*6320*/  F2FP.PACK_AB R2, R194, R195 ;  /* 0x000000c3c202723e */ /* 0x002fe200000000ff */
[----:B------:R-:W-:Y:S02]  /*6330*/  IMAD.MOV.U32 R8, RZ, RZ, R128 ;  /* 0x000000ffff087224 */ /* 0x000fe400078e0080 */
[----:B----4-:R-:W-:Y:S01]  /*6340*/  IMAD.MOV.U32 R3, RZ, RZ, R68 ;  /* 0x000000ffff037224 */ /* 0x010fe200078e0044 */
[----:B------:R-:W-:Y:S01]  /*6350*/  LOP3.LUT R5, R0, R2, RZ, 0xc0, !PT ;  /* 0x0000000200057212 */ /* 0x000fe200078ec0ff */
        /* <DEDUP_REMOVED lines=10> */
[----:B------:R-:W-:Y:S02]  /*6400*/  IMAD.MOV.U32 R0, RZ, RZ, R121 ;  /* 0x000000ffff007224 */ /* 0x000fe400078e0079 */
[----:B------:R-:W-:Y:S02]  /*6410*/  IMAD.MOV.U32 R113, RZ, RZ, R142 ;  /* 0x000000ffff717224 */ /* 0x000fe400078e008e */
[----:B------:R-:W-:Y:S02]  /*6420*/  IMAD.MOV.U32 R128, RZ, RZ, R151 ;  /* 0x000000ffff807224 */ /* 0x000fe400078e0097 */
[----:B-----5:R-:W-:Y:S01]  /*6430*/  HMMA.16816.F32 R116, R4, R36, R208 ;  /* 0x000000240474723c */ /* 0x020fe200000018d0 */
[----:B------:R-:W-:-:S06]  /*6440*/  IMAD.MOV.U32 R142, RZ, RZ, R137 ;  /* 0x000000ffff8e7224 */ /* 0x000fcc00078e0089 */
[----:B------:R-:W-:Y:S01]  /*6450*/  IMAD.MOV.U32 R208, RZ, RZ, R108 ;  /* 0x000000ffffd07224 */ /* 0x000fe200078e006c */
[C---:B------:R-:W-:Y:S01]  /*6460*/  HMMA.16816.F32 R132, R4.reuse, R32, R204 ;  /* 0x000000200484723c */ /* 0x040fe200000018cc */
[----:B------:R-:W-:Y:S01]  /*6470*/  IMAD.MOV.U32 R211, RZ, RZ, R120 ;  /* 0x000000ffffd37224 */ /* 0x000fe200078e0078 */
[----:B------:R-:W-:Y:S01]  /*6480*/  MOV R209, R109 ;  /* 0x0000006d00d17202 */ /* 0x000fe20000000f00 */
[----:B------:R-:W-:Y:S01]  /*6490*/  IMAD.MOV.U32 R210, RZ, RZ, R106 ;  /* 0x000000ffffd27224 */ /* 0x000fe200078e006a */
[----:B------:R-:W-:Y:S01]  /*64a0*/  LOP3.LUT R2, R21, UR16, R208, 0x96, !PT ;  /* 0x0000001015027c12 */ /* 0x000fe2000f8e96d0 */
[----:B------:R-:W-:Y:S01]  /*64b0*/  IMAD.MOV.U32 R209, RZ, RZ, R211 ;  /* 0x000000ffffd17224 */ /* 0x000fe200078e00d3 */
[----:B------:R-:W-:Y:S01]  /*64c0*/  MOV R208, R107 ;  /* 0x0000006b00d07202 */ /* 0x000fe20000000f00 */
[----:B------:R-:W-:Y:S01]  /*64d0*/  IMAD.MOV.U32 R205, RZ, RZ, R131 ;  /* 0x000000ffffcd7224 */ /* 0x000fe200078e0083 */
[----:B------:R-:W-:Y:S01]  /*64e0*/  MOV R131, R98 ;  /* 0x0000006200837202 */ /* 0x000fe20000000f00 */
[----:B------:R-:W-:Y:S01]  /*64f0*/  IMAD.MOV.U32 R207, RZ, RZ, R0 ;  /* 0x000000ffffcf7224 */ /* 0x000fe200078e0000 */
[----:B------:R-:W-:Y:S01]  /*6500*/  HMMA.16816.F32 R148, R4, R24, R200 ;  /* 0x000000180494723c */ /* 0x000fe200000018c8 */
[----:B------:R-:W-:Y:S01]  /*6510*/  IMAD.MOV.U32 R204, RZ, RZ, R130 ;  /* 0x000000ffffcc7224 */ /* 0x000fe200078e0082 */
[----:B------:R-:W-:Y:S01]  /*6520*/  LOP3.LUT R0, R205, UR14, R20, 0x96, !PT ;  /* 0x0000000ecd007c12 */ /* 0x000fe2000f8e9614 */
[----:B------:R-:W-:-:S02]  /*6530*/  IMAD.MOV.U32 R130, RZ, RZ, R99 ;  /* 0x000000ffff827224 */ /* 0x000fc400078e0063 */
[----:B------:R-:W-:Y:S02]  /*6540*/  IMAD.MOV.U32 R211, RZ, RZ, R3 ;  /* 0x000000ffffd37224 */ /* 0x000fe400078e0003 */
[----:B------:R-:W-:Y:S01]  /*6550*/  IMAD.WIDE.U32 R2, R2, -0x2daee0ad, RZ ;  /* 0xd2511f5302027825 */ /* 0x000fe200078e00ff */
[C---:B--2---:R-:W-:Y:S03]  /*6560*/  HMMA.16816.F32 R164, R4.reuse, R28, R196 ;  /* 0x0000001c04a4723c */ /* 0x044fe600000018c4 */
[----:B------:R-:W-:Y:S01]  /*6570*/  IMAD.MOV.U32 R206, RZ, RZ, R209 ;  /* 0x000000ffffce7224 */ /* 0x000fe200078e00d1 */
[----:B------:R-:W-:Y:S01]  /*6580*/  LOP3.LUT R3, R3, UR13, R70, 0x96, !PT ;  /* 0x0000000d03037c12 */ /* 0x000fe2000f8e9646 */
[----:B------:R-:W-:Y:S02]  /*6590*/  IMAD.MOV.U32 R209, RZ, RZ, R100 ;  /* 0x000000ffffd17224 */ /* 0x000fe400078e0064 */
[----:B------:R-:W-:Y:S01]  /*65a0*/  IMAD.MOV.U32 R205, RZ, RZ, R8 ;  /* 0x000000ffffcd7224 */ /* 0x000fe200078e0008 */
[----:B------:R-:W-:Y:S01]  /*65b0*/  HMMA.16816.F32 R96, R4, R40, R188 ;  /* 0x000000280460723c */ /* 0x000fe200000018bc */
[----:B------:R-:W-:Y:S01]  /*65c0*/  MOV R196, R211 ;  /* 0x000000d300c47202 */ /* 0x000fe20000000f00 */
[----:B------:R-:W-:-:S02]  /*65d0*/  IMAD.MOV.U32 R201, RZ, RZ, R131 ;  /* 0x000000ffffc97224 */ /* 0x000fc400078e0083 */
[----:B------:R-:W-:Y:S02]  /*65e0*/  IMAD.MOV.U32 R200, RZ, RZ, R210 ;  /* 0x000000ffffc87224 */ /* 0x000fe400078e00d2 */
[----:B------:R-:W-:Y:S02]  /*65f0*/  IMAD.MOV.U32 R210, RZ, RZ, R9 ;  /* 0x000000ffffd27224 */ /* 0x000fe400078e0009 */
        /* <DEDUP_REMOVED lines=18> */
[----:B------:R-:W-:Y:S01]  /*6720*/  IMAD.MOV.U32 R199, RZ, RZ, R208 ;  /* 0x000000ffffc77224 */ /* 0x000fe200078e00d0 */
[----:B------:R-:W-:Y:S01]  /*6730*/  MOV R208, R112 ;  /* 0x0000007000d07202 */ /* 0x000fe20000000f00 */
[----:B------:R-:W-:Y:S01]  /*6740*/  IMAD.MOV.U32 R207, RZ, RZ, R144 ;  /* 0x000000ffffcf7224 */ /* 0x000fe200078e0090 */
[----:B------:R-:W-:Y:S01]  /*6750*/  HMMA.16816.F32 R168, R4, R30, R168 ;  /* 0x0000001e04a8723c */ /* 0x000fe200000018a8 */
[----:B------:R-:W-:-:S07]  /*6760*/  IMAD.MOV.U32 R206, RZ, RZ, R114 ;  /* 0x000000ffffce7224 */ /* 0x000fce00078e0072 */
[C---:B------:R-:W-:Y:S01]  /*6770*/  HMMA.16816.F32 R108, R4.reuse, R42, R156 ;  /* 0x0000002a046c723c */ /* 0x040fe2000000189c */
[----:B------:R-:W-:Y:S07]  /*6780*/  LDSM.16.MT88.4 R156, [R212+0xac00] ;  /* 0x00ac0000d49c783b */ /* 0x000fee0000004200 */
[----:B------:R-:W-:Y:S07]  /*6790*/  HMMA.16816.F32 R176, R4, R50, R176 ;  /* 0x0000003204b0723c */ /* 0x000fee00000018b0 */
[----:B------:R-:W-:-:S04]  /*67a0*/  IMAD.WIDE.U32 R6, R0, -0x2daee0ad, RZ ;  /* 0xd2511f5300067825 */ /* 0x000fc800078e00ff */
[----:B------:R-:W-:Y:S01]  /*67b0*/  FFMA.FTZ R4, R234, c[0x0][0x23c], -R13 ;  /* 0x00008f00ea047a23 */ /* 0x000fe2000001080d */
[----:B------:R-:W-:Y:S01]  /*67c0*/  LOP3.LUT R0, R7, UR11, R2, 0x96, !PT ;  /* 0x0000000b07007c12 */ /* 0x000fe2000f8e9602 */
[----:B------:R-:W-:Y:S02]  /*67d0*/  IMAD.WIDE.U32 R2, R3, -0x326172a9, RZ ;  /* 0xcd9e8d5703027825 */ /* 0x000fe400078e00ff */
[----:B------:R1:W-:Y:S02]  /*67e0*/  MUFU.EX2 R189, R4 ;  /* 0x0000000400bd7308 */ /* 0x0003e40000000800 */
[----:B------:R-:W-:Y:S01]  /*67f0*/  IMAD.WIDE.U32 R106, R0, -0x326172a9, RZ ;  /* 0xcd9e8d57006a7825 */ /* 0x000fe200078e00ff */
[----:B------:R-:W-:-:S03]  /*6800*/  LOP3.LUT R3, R3, UR12, R204, 0x96, !PT ;  /* 0x0000000c03037c12 */ /* 0x000fc6000f8e96cc */
[----:B------:R-:W-:Y:S01]  /*6810*/  IMAD.MOV.U32 R204, RZ, RZ, R101 ;  /* 0x000000ffffcc7224 */ /* 0x000fe200078e0065 */
[----:B------:R-:W-:Y:S01]  /*6820*/  LOP3.LUT R0, R107, UR10, R2, 0x96, !PT ;  /* 0x0000000a6b007c12 */ /* 0x000fe2000f8e9602 */
[----:B------:R-:W-:-:S04]  /*6830*/  IMAD.WIDE.U32 R2, R3, -0x2daee0ad, RZ ;  /* 0xd2511f5303027825 */ /* 0x000fc800078e00ff */
[----:B------:R-:W-:Y:S01]  /*6840*/  IMAD.WIDE.U32 R100, R0, -0x2daee0ad, RZ ;  /* 0xd2511f5300647825 */ /* 0x000fe200078e00ff */
[----:B------:R-:W-:-:S03]  /*6850*/  LOP3.LUT R6, R3, UR9, R6, 0x96, !PT ;  /* 0x0000000903067c12 */ /* 0x000fc6000f8e9606 */
[----:B------:R-:W-:Y:S01]  /*6860*/  FFMA.FTZ R0, R232, c[0x0][0x23c], -R13 ;  /* 0x00008f00e8007a23 */ /* 0x000fe2000001080d */
[----:B------:R-:W-:Y:S01]  /*6870*/  LOP3.LUT R2, R101, UR7, R2, 0x96, !PT ;  /* 0x0000000765027c12 */ /* 0x000fe2000f8e9602 */
[----:B------:R-:W-:Y:S01]  /*6880*/  IMAD.WIDE.U32 R20, R6, -0x326172a9, RZ ;  /* 0xcd9e8d5706147825 */ /* 0x000fe200078e00ff */
[----:B------:R-:W-:Y:S01]  /*6890*/  MOV R232, R9 ;  /* 0x0000000900e87202 */ /* 0x000fe20000000f00 */
[----:B------:R2:W-:Y:S02]  /*68a0*/  MUFU.EX2 R187, R0 ;  /* 0x0000000000bb7308 */ /* 0x0005e40000000800 */
[----:B------:R-:W-:-:S04]  /*68b0*/  IMAD.WIDE.U32 R2, R2, -0x326172a9, RZ ;  /* 0xcd9e8d5702027825 */ /* 0x000fc800078e00ff */
[----:B------:R-:W-:Y:S01]  /*68c0*/  IMAD.MOV.U32 R234, RZ, RZ, R10 ;  /* 0x000000ffffea7224 */ /* 0x000fe200078e000a */
[C---:B-1----:R-:W-:Y:S02]  /*68d0*/  LOP3.LUT R4, R2.reuse, 0xffff, RZ, 0xc0, !PT ;  /* 0x0000ffff02047812 */ /* 0x042fe400078ec0ff */
[----:B------:R-:W-:Y:S02]  /*68e0*/  LOP3.LUT R5, R2, 0xff, RZ, 0xc0, !PT ;  /* 0x000000ff02057812 */ /* 0x000fe400078ec0ff */
[----:B------:R-:W-:Y:S02]  /*68f0*/  SHF.R.U32.HI R4, RZ, 0x8, R4 ;  /* 0x00000008ff047819 */ /* 0x000fe40000011604 */
[----:B------:R-:W-:Y:S02]  /*6900*/  SHF.R.U32.HI R6, RZ, 0x18, R2 ;  /* 0x00000018ff067819 */ /* 0x000fe40000011602 */
[----:B------:R-:W-:Y:S01]  /*6910*/  PRMT R8, R5, 0x5410, R4 ;  /* 0x0000541005087816 */ /* 0x000fe20000000004 */
[----:B--2---:R-:W-:Y:S01]  /*6920*/  FFMA.FTZ R0, R230, c[0x0][0x23c], -R13 ;  /* 0x00008f00e6007a23 */ /* 0x004fe2000001080d */
[----:B------:R-:W-:Y:S01]  /*6930*/  SHF.R.U32.HI R5, RZ, 0x10, R2 ;  /* 0x00000010ff057819 */ /* 0x000fe20000011602 */
[----:B------:R-:W-:-:S02]  /*6940*/  FFMA.FTZ R2, R228, c[0x0][0x23c], -R12 ;  /* 0x00008f00e4027a23 */ /* 0x000fc4000001080c */
[----:B------:R1:W-:Y:S01]  /*6950*/  MUFU.EX2 R188, R0 ;  /* 0x0000000000bc7308 */ /* 0x0003e20000000800 */
[----:B------:R-:W-:Y:S02]  /*6960*/  FFMA.FTZ R4, R229, c[0x0][0x23c], -R12 ;  /* 0x00008f00e5047a23 */ /* 0x000fe4000001080c */
[----:B------:R-:W-:Y:S02]  /*6970*/  IMAD.MOV.U32 R230, RZ, RZ, R14 ;  /* 0x000000ffffe67224 */ /* 0x000fe400078e000e */
[----:B------:R-:W-:-:S03]  /*6980*/  IMAD.MOV.U32 R228, RZ, RZ, R11 ;  /* 0x000000ffffe47224 */ /* 0x000fc600078e000b */
[----:B------:R-:W-:Y:S01]  /*6990*/  MUFU.EX2 R184, R2 ;  /* 0x0000000200b87308 */ /* 0x000fe20000000800 */
[----:B-1----:R-:W-:-:S07]  /*69a0*/  FFMA.FTZ R0, R227, c[0x0][0x23c], -R13 ;  /* 0x00008f00e3007a23 */ /* 0x002fce000001080d */
[----:B------:R-:W-:Y:S01]  /*69b0*/  MUFU.EX2 R185, R4 ;  /* 0x0000000400b97308 */ /* 0x000fe20000000800 */
[----:B------:R-:W-:-:S07]  /*69c0*/  IMAD.MOV.U32 R227, RZ, RZ, R16 ;  /* 0x000000ffffe37224 */ /* 0x000fce00078e0010 */
[----:B------:R1:W2:Y:S02]  /*69d0*/  MUFU.EX2 R186, R0 ;  /* 0x0000000000ba7308 */ /* 0x0002a40000000800 */
[----:B-1----:R-:W-:Y:S02]  /*69e0*/  LOP3.LUT R0, R3, UR17, R20, 0x96, !PT ;  /* 0x0000001103007c12 */ /* 0x002fe4000f8e9614 */
[----:B------:R-:W-:Y:S02]  /*69f0*/  LOP3.LUT R3, R5, 0xff, RZ, 0xc0, !PT ;  /* 0x000000ff05037812 */ /* 0x000fe400078ec0ff */
[----:B------:R-:W-:Y:S02]  /*6a00*/  LOP3.LUT R2, R0, 0xffff, RZ, 0xc0, !PT ;  /* 0x0000ffff00027812 */ /* 0x000fe400078ec0ff */
[----:B------:R-:W-:Y:S02]  /*6a10*/  PRMT R7, R3, 0x5410, R6 ;  /* 0x0000541003077816 */ /* 0x000fe40000000006 */
[----:B------:R-:W-:-:S02]  /*6a20*/  SHF.R.U32.HI R3, RZ, 0x10, R0 ;  /* 0x00000010ff037819 */ /* 0x000fc40000011600 */
[----:B------:R-:W-:Y:S02]  /*6a30*/  LOP3.LUT R6, R0, 0xff, RZ, 0xc0, !PT ;  /* 0x000000ff00067812 */ /* 0x000fe400078ec0ff */
[----:B------:R-:W-:Y:S02]  /*6a40*/  SHF.R.U32.HI R5, RZ, 0x18, R0 ;  /* 0x00000018ff057819 */ /* 0x000fe40000011600 */
[----:B------:R-:W-:Y:S01]  /*6a50*/  SHF.R.U32.HI R4, RZ, 0x8, R2 ;  /* 0x00000008ff047819 */ /* 0x000fe20000011602 */
[--C-:B------:R-:W-:Y:S01]  /*6a60*/  FFMA.FTZ R2, R238, c[0x0][0x23c], -R12.reuse ;  /* 0x00008f00ee027a23 */ /* 0x100fe2000001080c */
[----:B------:R-:W-:Y:S01]  /*6a70*/  LOP3.LUT R0, R3, 0xff, RZ, 0xc0, !PT ;  /* 0x000000ff03007812 */ /* 0x000fe200078ec0ff */
[----:B------:R-:W-:Y:S01]  /*6a80*/  FFMA.FTZ R3, R237, c[0x0][0x23c], -R12 ;  /* 0x00008f00ed037a23 */ /* 0x000fe2000001080c */
[----:B------:R-:W-:Y:S01]  /*6a90*/  PRMT R4, R6, 0x5410, R4 ;  /* 0x0000541006047816 */ /* 0x000fe20000000004 */
[----:B------:R2:W-:Y:S01]  /*6aa0*/  MUFU.EX2 R107, R2 ;  /* 0x00000002006b7308 */ /* 0x0005e20000000800 */
[----:B------:R-:W-:Y:S01]  /*6ab0*/  PRMT R5, R0, 0x5410, R5 ;  /* 0x0000541000057816 */ /* 0x000fe20000000005 */
[----:B------:R-:W-:Y:S01]  /*6ac0*/  HSET2.LE.AND R0, R8, R251, PT ;  /* 0x000000fb08007233 */ /* 0x000fe20003803000 */
[----:B------:R-:W-:-:S02]  /*6ad0*/  FFMA.FTZ R8, R235, c[0x0][0x23c], -R17 ;  /* 0x00008f00eb087a23 */ /* 0x000fc40000010811 */
[----:B------:R-:W-:Y:S02]  /*6ae0*/  IMAD.MOV.U32 R237, RZ, RZ, R204 ;  /* 0x000000ffffed7224 */ /* 0x000fe400078e00cc */
[----:B------:R-:W-:Y:S01]  /*6af0*/  IMAD.MOV.U32 R204, RZ, RZ, R19 ;  /* 0x000000ffffcc7224 */ /* 0x000fe200078e0013 */
[----:B------:R-:W1:Y:S01]  /*6b00*/  MUFU.EX2 R101, R3 ;  /* 0x0000000300657308 */ /* 0x000e620000000800 */
[----:B------:R-:W-:Y:S02]  /*6b10*/  IMAD.MOV.U32 R19, RZ, RZ, R145 ;  /* 0x000000ffff137224 */ /* 0x000fe400078e0091 */
[----:B------:R-:W-:Y:S02]  /*6b20*/  IMAD.MOV.U32 R238, RZ, RZ, R142 ;  /* 0x000000ffffee7224 */ /* 0x000fe400078e008e */
[----:B------:R-:W-:Y:S01]  /*6b30*/  IMAD.MOV.U32 R229, RZ, RZ, R19 ;  /* 0x000000ffffe57224 */ /* 0x000fe200078e0013 */
[----:B--2---:R-:W-:-:S04]  /*6b40*/  F2FP.PACK_AB R2, R186, R188 ;  /* 0x000000bcba02723e */ /* 0x004fc800000000ff */
[----:B------:R-:W-:Y:S01]  /*6b50*/  LOP3.LUT R6, R0, R2, RZ, 0xc0, !PT ;  /* 0x0000000200067212 */ /* 0x000fe200078ec0ff */
        /* <DEDUP_REMOVED lines=10> */
[----:B------:R-:W-:Y:S01]  /*6c00*/  LOP3.LUT R2, R23, UR8, R46, 0x96, !PT ;  /* 0x0000000817027c12 */ /* 0x000fe2000f8e962e */
[----:B------:R-:W-:Y:S02]  /*6c10*/  IMAD.MOV.U32 R236, RZ, RZ, R190 ;  /* 0x000000ffffec7224 */ /* 0x000fe400078e00be */
[----:B------:R-:W-:Y:S02]  /*6c20*/  IMAD.MOV.U32 R190, RZ, RZ, R191 ;  /* 0x000000ffffbe7224 */ /* 0x000fe400078e00bf */
[----:B------:R-:W-:Y:S01]  /*6c30*/  IMAD.MOV.U32 R191, RZ, RZ, R196 ;  /* 0x000000ffffbf7224 */ /* 0x000fe200078e00c4 */
[----:B------:R-:W-:Y:S01]  /*6c40*/  MOV R196, R47 ;  /* 0x0000002f00c47202 */ /* 0x000fe20000000f00 */
[----:B------:R-:W-:Y:S01]  /*6c50*/  IMAD.MOV.U32 R46, RZ, RZ, R201 ;  /* 0x000000ffff2e7224 */ /* 0x000fe200078e00c9 */
[----:B------:R1:W-:Y:S01]  /*6c60*/  MUFU.EX2 R47, R0 ;  /* 0x00000000002f7308 */ /* 0x0003e20000000800 */
[----:B------:R-:W-:Y:S01]  /*6c70*/  IMAD.MOV.U32 R201, RZ, RZ, R45 ;  /* 0x000000ffffc97224 */ /* 0x000fe200078e002d */
[----:B------:R-:W-:Y:S01]  /*6c80*/  HMMA.16816.F32 R160, R4, R28, R160 ;  /* 0x0000001c04a0723c */ /* 0x000fe200000018a0 */
[----:B------:R-:W-:-:S05]  /*6c90*/  IMAD.WIDE.U32 R2, R2, -0x2daee0ad, RZ ;  /* 0xd2511f5302027825 */ /* 0x000fca00078e00ff */
[----:B------:R-:W-:Y:S01]  /*6ca0*/  LOP3.LUT R9, R2, 0xffff, RZ, 0xc0, !PT ;  /* 0x0000ffff02097812 */ /* 0x000fe200078ec0ff */
[----:B------:R2:W-:Y:S01]  /*6cb0*/  MUFU.EX2 R28, R8 ;  /* 0x00000008001c7308 */ /* 0x0005e20000000800 */
[----:B------:R-:W-:Y:S01]  /*6cc0*/  HMMA.16816.F32 R56, R4, R30, R56 ;  /* 0x0000001e0438723c */ /* 0x000fe20000001838 */
[--C-:B------:R-:W-:Y:S02]  /*6cd0*/  SHF.R.U32.HI R10, RZ, 0x10, R2.reuse ;  /* 0x00000010ff0a7819 */ /* 0x100fe40000011602 */
[----:B------:R-:W-:Y:S01]  /*6ce0*/  SHF.R.U32.HI R14, RZ, 0x18, R2 ;  /* 0x00000018ff0e7819 */ /* 0x000fe20000011602 */
[----:B-1----:R-:W-:-:S03]  /*6cf0*/  FFMA.FTZ R0, R231, c[0x0][0x23c], -R17 ;  /* 0x00008f00e7007a23 */ /* 0x002fc60000010811 */
[----:B------:R-:W-:Y:S01]  /*6d00*/  IMAD.MOV.U32 R31, RZ, RZ, R190 ;  /* 0x000000ffff1f7224 */ /* 0x000fe200078e00be */
[C---:B------:R-:W-:Y:S01]  /*6d10*/  HMMA.16816.F32 R52, R4.reuse, R26, R52 ;  /* 0x0000001a0434723c */ /* 0x040fe20000001834 */
[----:B------:R1:W3:Y:S01]  /*6d20*/  MUFU.EX2 R45, R0 ;  /* 0x00000000002d7308 */ /* 0x0002e20000000800 */
[----:B------:R-:W-:Y:S02]  /*6d30*/  IMAD.MOV.U32 R190, RZ, RZ, R68 ;  /* 0x000000ffffbe7224 */ /* 0x000fe400078e0044 */
[----:B------:R-:W-:Y:S01]  /*6d40*/  IMAD.MOV.U32 R30, RZ, RZ, R191 ;  /* 0x000000ffff1e7224 */ /* 0x000fe200078e00bf */
[----:B--2---:R-:W-:Y:S01]  /*6d50*/  SHF.R.U32.HI R8, RZ, 0x8, R9 ;  /* 0x00000008ff087819 */ /* 0x004fe20000011609 */
[----:B------:R-:W-:Y:S02]  /*6d60*/  IMAD.MOV.U32 R231, RZ, RZ, R175 ;  /* 0x000000ffffe77224 */ /* 0x000fe400078e00af */
[----:B------:R-:W-:Y:S01]  /*6d70*/  HMMA.16816.F32 R144, R4, R24, R76 ;  /* 0x000000180490723c */ /* 0x000fe2000000184c */
[----:B------:R-:W-:Y:S01]  /*6d80*/  IMAD.MOV.U32 R191, RZ, RZ, R210 ;  /* 0x000000ffffbf7224 */ /* 0x000fe200078e00d2 */
[----:B------:R-:W-:Y:S01]  /*6d90*/  LDSM.16.MT88.4 R172, [R214+0xac00] ;  /* 0x00ac0000d6ac783b */ /* 0x000fe20000004200 */
[----:B------:R-:W-:-:S05]  /*6da0*/  IMAD.MOV.U32 R210, RZ, RZ, R143 ;  /* 0x000000ffffd27224 */ /* 0x000fca00078e008f */
[C---:B------:R-:W-:Y:S01]  /*6db0*/  HMMA.16816.F32 R112, R4.reuse, R36, R84 ;  /* 0x000000240470723c */ /* 0x040fe20000001854 */
[----:B-1----:R-:W-:Y:S01]  /*6dc0*/  FFMA.FTZ R0, R233, c[0x0][0x23c], -R17 ;  /* 0x00008f00e9007a23 */ /* 0x002fe20000010811 */
[----:B------:R-:W-:Y:S01]  /*6dd0*/  LOP3.LUT R17, R2, 0xff, RZ, 0xc0, !PT ;  /* 0x000000ff02117812 */ /* 0x000fe200078ec0ff */
[----:B------:R-:W-:Y:S02]  /*6de0*/  IMAD.MOV.U32 R233, RZ, RZ, R69 ;  /* 0x000000ffffe97224 */ /* 0x000fe400078e0045 */
[----:B------:R1:W-:Y:S03]  /*6df0*/  MUFU.EX2 R29, R0 ;  /* 0x00000000001d7308 */ /* 0x0003e60000000800 */
[C---:B------:R-:W-:Y:S07]  /*6e00*/  HMMA.16816.F32 R68, R4.reuse, R40, R88 ;  /* 0x000000280444723c */ /* 0x040fee0000001858 */
[----:B------:R-:W-:Y:S01]  /*6e10*/  IMAD.MOV.U32 R41, RZ, RZ, R211 ;  /* 0x000000ffff297224 */ /* 0x000fe200078e00d3 */
[----:B------:R-:W-:Y:S01]  /*6e20*/  HMMA.16816.F32 R84, R4, R48, R92 ;  /* 0x000000300454723c */ /* 0x000fe2000000185c */
[----:B------:R-:W-:-:S02]  /*6e30*/  IMAD.MOV.U32 R211, RZ, RZ, R15 ;  /* 0x000000ffffd37224 */ /* 0x000fc400078e000f */
[----:B------:R-:W-:Y:S01]  /*6e40*/  IMAD.MOV.U32 R40, RZ, RZ, R140 ;  /* 0x000000ffff287224 */ /* 0x000fe200078e008c */
[----:B-1----:R-:W-:Y:S01]  /*6e50*/  LOP3.LUT R0, R3, UR18, R44, 0x96, !PT ;  /* 0x0000001203007c12 */ /* 0x002fe2000f8e962c */
[----:B------:R-:W-:-:S03]  /*6e60*/  FFMA.FTZ R3, R242, c[0x0][0x23c], -R18 ;  /* 0x00008f00f2037a23 */ /* 0x000fc60000010812 */
[C---:B------:R-:W-:Y:S01]  /*6e70*/  HMMA.16816.F32 R128, R4.reuse, R32, R80 ;  /* 0x000000200480723c */ /* 0x040fe20000001850 */
[C---:B------:R-:W-:Y:S01]  /*6e80*/  LOP3.LUT R2, R0.reuse, 0xffff, RZ, 0xc0, !PT ;  /* 0x0000ffff00027812 */ /* 0x040fe200078ec0ff */
[----:B------:R1:W-:Y:S01]  /*6e90*/  MUFU.EX2 R27, R3 ;  /* 0x00000003001b7308 */ /* 0x0003e20000000800 */
[----:B------:R-:W-:Y:S01]  /*6ea0*/  LOP3.LUT R16, R0, 0xff, RZ, 0xc0, !PT ;  /* 0x000000ff00107812 */ /* 0x000fe200078ec0ff */
[----:B------:R-:W2:Y:S01]  /*6eb0*/  LDSM.16.MT88.4 R80, [R212+0xbc00] ;  /* 0x00bc0000d450783b */ /* 0x000ea20000004200 */
[--C-:B------:R-:W-:Y:S01]  /*6ec0*/  SHF.R.U32.HI R11, RZ, 0x10, R0.reuse ;  /* 0x00000010ff0b7819 */ /* 0x100fe20000011600 */
[----:B------:R-:W-:Y:S01]  /*6ed0*/  IMAD.MOV.U32 R44, RZ, RZ, R141 ;  /* 0x000000ffff2c7224 */ /* 0x000fe200078e008d */
[----:B------:R-:W-:Y:S01]  /*6ee0*/  SHF.R.U32.HI R15, RZ, 0x18, R0 ;  /* 0x00000018ff0f7819 */ /* 0x000fe20000011600 */
[C---:B------:R-:W-:Y:S01]  /*6ef0*/  HMMA.16816.F32 R36, R4.reuse, R38, R72 ;  /* 0x000000260424723c */ /* 0x040fe20000001848 */
[----:B------:R-:W-:Y:S01]  /*6f00*/  SHF.R.U32.HI R0, RZ, 0x8, R2 ;  /* 0x00000008ff007819 */ /* 0x000fe20000011602 */
[----:B------:R-:W-:Y:S01]  /*6f10*/  FFMA.FTZ R2, R239, c[0x0][0x23c], -R18 ;  /* 0x00008f00ef027a23 */ /* 0x000fe20000010812 */
[----:B------:R-:W-:Y:S01]  /*6f20*/  LOP3.LUT R9, R11, 0xff, RZ, 0xc0, !PT ;  /* 0x000000ff0b097812 */ /* 0x000fe200078ec0ff */
[----:B------:R-:W-:Y:S01]  /*6f30*/  LDSM.16.MT88.4 R140, [R214+0x9c00] ;  /* 0x009c0000d68c783b */ /* 0x000fe20000004200 */
[----:B------:R-:W-:Y:S01]  /*6f40*/  PRMT R0, R16, 0x5410, R0 ;  /* 0x0000541010007816 */ /* 0x000fe20000000000 */
[----:B------:R3:W4:Y:S02]  /*6f50*/  MUFU.EX2 R26, R2 ;  /* 0x00000002001a7308 */ /* 0x0007240000000800 */
[----:B------:R-:W-:Y:S01]  /*6f60*/  HMMA.16816.F32 R32, R4, R34, R124 ;  /* 0x000000220420723c */ /* 0x000fe2000000187c */
[----:B------:R-:W5:Y:S01]  /*6f70*/  LDSM.16.MT88.4 R124, [R212+0x9c00] ;  /* 0x009c0000d47c783b */ /* 0x000f620000004200 */
[----:B-1----:R-:W-:Y:S01]  /*6f80*/  LOP3.LUT R3, R10, 0xff, RZ, 0xc0, !PT ;  /* 0x000000ff0a037812 */ /* 0x002fe200078ec0ff */
[----:B------:R-:W-:Y:S01]  /*6f90*/  HSET2.LE.AND R0, R0, R251, PT ;  /* 0x000000fb00007233 */ /* 0x000fe20003803000 */
[----:B------:R-:W-:-:S02]  /*6fa0*/  PRMT R10, R17, 0x5410, R8 ;  /* 0x00005410110a7816 */ /* 0x000fc40000000008 */
[----:B------:R-:W-:Y:S01]  /*6fb0*/  PRMT R11, R3, 0x5410, R14 ;  /* 0x00005410030b7816 */ /* 0x000fe2000000000e */
[--C-:B------:R-:W-:Y:S01]  /*6fc0*/  FFMA.FTZ R3, R240, c[0x0][0x23c], -R18.reuse ;  /* 0x00008f00f0037a23 */ /* 0x100fe20000010812 */
[----:B------:R-:W-:Y:S01]  /*6fd0*/  PRMT R8, R9, 0x5410, R15 ;  /* 0x0000541009087816 */ /* 0x000fe2000000000f */
[----:B------:R-:W-:Y:S01]  /*6fe0*/  FFMA.FTZ R9, R241, c[0x0][0x23c], -R18 ;  /* 0x00008f00f1097a23 */ /* 0x000fe20000010812 */
[----:B------:R-:W-:Y:S01]  /*6ff0*/  HMMA.16816.F32 R60, R4, R42, R60 ;  /* 0x0000002a043c723c */ /* 0x000fe2000000183c */
[----:B------:R-:W-:Y:S01]  /*7000*/  MUFU.EX2 R25, R3 ;  /* 0x0000000300197308 */ /* 0x000fe20000000800 */
[----:B------:R-:W1:Y:S01]  /*7010*/  LDSM.16.MT88.4 R16, [R214+0xbc00] ;  /* 0x00bc0000d610783b */ /* 0x000e620000004200 */
[----:B---3--:R-:W-:-:S04]  /*7020*/  F2FP.PACK_AB R2, R45, R47 ;  /* 0x0000002f2d02723e */ /* 0x008fc800000000ff */
[----:B------:R-:W-:Y:S02]  /*7030*/  LOP3.LUT R92, R0, R2, RZ, 0xc0, !PT ;  /* 0x00000002005c7212 */ /* 0x000fe400078ec0ff */
[----:B------:R-:W3:Y:S01]  /*7040*/  MUFU.EX2 R24, R9 ;  /* 0x0000000900187308 */ /* 0x000ee20000000800 */
[--C-:B------:R-:W-:Y:S01]  /*7050*/  HSET2.LE.AND R0, R8, R251.reuse, PT ;  /* 0x000000fb08007233 */ /* 0x100fe20003803000 */
[----:B----4-:R-:W-:Y:S01]  /*7060*/  F2FP.PACK_AB R2, R26, R27 ;  /* 0x0000001b1a02723e */ /* 0x010fe200000000ff */
[----:B------:R-:W-:Y:S03]  /*7070*/  HMMA.16816.F32 R64, R4, R50, R64 ;  /* 0x000000320440723c */ /* 0x000fe60000001840 */
[----:B------:R-:W-:Y:S01]  /*7080*/  LOP3.LUT R93, R0, R2, RZ, 0xc0, !PT ;  /* 0x00000002005d7212 */ /* 0x000fe200078ec0ff */
[----:B------:R-:W-:Y:S01]  /*7090*/  HSET2.LE.AND R0, R10, R251, PT ;  /* 0x000000fb0a007233 */ /* 0x000fe20003803000 */
[----:B------:R-:W-:-:S02]  /*70a0*/  F2FP.PACK_AB R2, R28, R29 ;  /* 0x0000001d1c02723e */ /* 0x000fc400000000ff */
[----:B------:R-:W-:Y:S02]  /*70b0*/  FFMA.FTZ R5, R246, c[0x0][0x23c], -R12 ;  /* 0x00008f00f6057a23 */ /* 0x000fe4000001080c */
[----:B------:R-:W-:Y:S01]  /*70c0*/  LOP3.LUT R94, R0, R2, RZ, 0xc0, !PT ;  /* 0x00000002005e7212 */ /* 0x000fe200078ec0ff */
[----:B------:R-:W-:Y:S01]  /*70d0*/  HSET2.LE.AND R0, R11, R251, PT ;  /* 0x000000fb0b007233 */ /* 0x000fe20003803000 */
[----:B---3--:R-:W-:-:S04]  /*70e0*/  F2FP.PACK_AB R2, R24, R25 ;  /* 0x000000191802723e */ /* 0x008fc800000000ff */
[----:B------:R-:W-:Y:S01]  /*70f0*/  LOP3.LUT R95, R0, R2, RZ, 0xc0, !PT ;  /* 0x00000002005f7212 */ /* 0x000fe200078ec0ff */
[----:B------:R-:W-:Y:S01]  /*7100*/  FFMA.FTZ R0, R250, c[0x0][0x23c], -R13 ;  /* 0x00008f00fa007a23 */ /* 0x000fe2000001080d */
[----:B------:R-:W-:-:S03]  /*7110*/  LOP3.LUT R2, R21, UR8, R106, 0x96, !PT ;  /* 0x0000000815027c12 */ /* 0x000fc6000f8e966a */
[----:B------:R3:W-:Y:S02]  /*7120*/  MUFU.EX2 R15, R0 ;  /* 0x00000000000f7308 */ /* 0x0007e40000000800 */
[----:B------:R-:W-:Y:S01]  /*7130*/  IMAD.WIDE.U32 R2, R2, -0x2daee0ad, RZ ;  /* 0xd2511f5302027825 */ /* 0x000fe200078e00ff */
[C---:B--2---:R-:W-:Y:S04]  /*7140*/  HMMA.16816.F32 R72, R92.reuse, R80, R96 ;  /* 0x000000505c48723c */ /* 0x044fe80000001860 */
[C---:B------:R-:W-:Y:S02]  /*7150*/  LOP3.LUT R4, R2.reuse, 0xffff, RZ, 0xc0, !PT ;  /* 0x0000ffff02047812 */ /* 0x040fe400078ec0ff */
[----:B------:R-:W-:Y:S02]  /*7160*/  LOP3.LUT R6, R2, 0xff, RZ, 0xc0, !PT ;  /* 0x000000ff02067812 */ /* 0x000fe400078ec0ff */
[----:B------:R-:W-:Y:S01]  /*7170*/  SHF.R.U32.HI R8, RZ, 0x18, R2 ;  /* 0x00000018ff087819 */ /* 0x000fe20000011602 */
[----:B-----5:R-:W-:Y:S01]  /*7180*/  HMMA.16816.F32 R116, R92, R124, R116 ;  /* 0x0000007c5c74723c */ /* 0x020fe20000001874 */
[----:B---3--:R-:W-:-:S04]  /*7190*/  FFMA.FTZ R0, R247, c[0x0][0x23c], -R13 ;  /* 0x00008f00f7007a23 */ /* 0x008fc8000001080d */
[----:B------:R2:W-:Y:S03]  /*71a0*/  MUFU.EX2 R20, R0 ;  /* 0x0000000000147308 */ /* 0x0005e60000000800 */
[C---:B------:R-:W-:Y:S08]  /*71b0*/  HMMA.16816.F32 R120, R92.reuse, R126, R120 ;  /* 0x0000007e5c78723c */ /* 0x040ff00000001878 */
[----:B------:R-:W-:Y:S01]  /*71c0*/  HMMA.16816.F32 R132, R92, R140, R132 ;  /* 0x0000008c5c84723c */ /* 0x000fe20000001884 */
[----:B--2---:R-:W-:-:S07]  /*71d0*/  FFMA.FTZ R0, R244, c[0x0][0x23c], -R13 ;  /* 0x00008f00f4007a23 */ /* 0x004fce000001080d */
[C---:B------:R-:W-:Y:S01]  /*71e0*/  HMMA.16816.F32 R136, R92.reuse, R142, R136 ;  /* 0x0000008e5c88723c */ /* 0x040fe20000001888 */
[----:B------:R2:W-:Y:S07]  /*71f0*/  MUFU.EX2 R22, R0 ;  /* 0x0000000000167308 */ /* 0x0005ee0000000800 */
[C---:B------:R-:W-:Y:S08]  /*7200*/  HMMA.16816.F32 R148, R92.reuse, R156, R148 ;  /* 0x0000009c5c94723c */ /* 0x040ff00000001894 */
[----:B------:R-:W-:Y:S01]  /*7210*/  HMMA.16816.F32 R152, R92, R158, R152 ;  /* 0x0000009e5c98723c */ /* 0x000fe20000001898 */
[----:B--2---:R-:W-:-:S02]  /*7220*/  FFMA.FTZ R0, R243, c[0x0][0x23c], -R13 ;  /* 0x00008f00f3007a23 */ /* 0x004fc4000001080d */
[----:B------:R2:W-:Y:S05]  /*7230*/  MUFU.EX2 R13, R5 ;  /* 0x00000005000d7308 */ /* 0x0005ea0000000800 */
[C---:B------:R-:W-:Y:S03]  /*7240*/  HMMA.16816.F32 R164, R92.reuse, R172, R164 ;  /* 0x000000ac5ca4723c */ /* 0x040fe600000018a4 */
[----:B------:R3:W-:Y:S05]  /*7250*/  MUFU.EX2 R23, R0 ;  /* 0x0000000000177308 */ /* 0x0007ea0000000800 */
[----:B------:R-:W-:Y:S01]  /*7260*/  HMMA.16816.F32 R168, R92, R174, R168 ;  /* 0x000000ae5ca8723c */ /* 0x000fe200000018a8 */
[----:B--2---:R-:W-:-:S07]  /*7270*/  SHF.R.U32.HI R5, RZ, 0x10, R2 ;  /* 0x00000010ff057819 */ /* 0x004fce0000011602 */
[----:B------:R-:W-:Y:S01]  /*7280*/  HMMA.16816.F32 R76, R92, R82, R108 ;  /* 0x000000525c4c723c */ /* 0x000fe2000000186c */
[----:B------:R-:W-:Y:S01]  /*7290*/  LOP3.LUT R5, R5, 0xff, RZ, 0xc0, !PT ;  /* 0x000000ff05057812 */ /* 0x000fe200078ec0ff */
[----:B---3--:R-:W-:-:S06]  /*72a0*/  FFMA.FTZ R0, R249, c[0x0][0x23c], -R12 ;  /* 0x00008f00f9007a23 */ /* 0x008fcc000001080c */
[C---:B-1----:R-:W-:Y:S01]  /*72b0*/  HMMA.16816.F32 R88, R92.reuse, R16, R180 ;  /* 0x000000105c58723c */ /* 0x042fe200000018b4 */
[----:B------:R1:W-:Y:S07]  /*72c0*/  MUFU.EX2 R11, R0 ;  /* 0x00000000000b7308 */ /* 0x0003ee0000000800 */
[----:B------:R-:W-:Y:S01]  /*72d0*/  HMMA.16816.F32 R92, R92, R18, R176 ;  /* 0x000000125c5c723c */ /* 0x000fe200000018b0 */
[----:B-1----:R-:W-:-:S04]  /*72e0*/  FFMA.FTZ R0, R245, c[0x0][0x23c], -R12 ;  /* 0x00008f00f5007a23 */ /* 0x002fc8000001080c */
[----:B------:R1:W2:Y:S02]  /*72f0*/  MUFU.EX2 R14, R0 ;  /* 0x00000000000e7308 */ /* 0x0002a40000000800 */
[----:B-1----:R-:W-:Y:S02]  /*7300*/  LOP3.LUT R0, R3, UR18, R100, 0x96, !PT ;  /* 0x0000001203007c12 */ /* 0x002fe4000f8e9664 */
[----:B------:R-:W-:Y:S02]  /*7310*/  SHF.R.U32.HI R3, RZ, 0x8, R4 ;  /* 0x00000008ff037819 */ /* 0x000fe40000011604 */
[----:B------:R-:W-:Y:S02]  /*7320*/  LOP3.LUT R2, R0, 0xffff, RZ, 0xc0, !PT ;  /* 0x0000ffff00027812 */ /* 0x000fe400078ec0ff */
[----:B------:R-:W-:Y:S01]  /*7330*/  PRMT R9, R6, 0x5410, R3 ;  /* 0x0000541006097816 */ /* 0x000fe20000000003 */
[----:B------:R-:W-:Y:S01]  /*7340*/  FFMA.FTZ R3, R248, c[0x0][0x23c], -R12 ;  /* 0x00008f00f8037a23 */ /* 0x000fe2000001080c */
[----:B------:R-:W-:-:S02]  /*7350*/  SHF.R.U32.HI R4, RZ, 0x10, R0 ;  /* 0x00000010ff047819 */ /* 0x000fc40000011600 */
[----:B------:R-:W-:Y:S01]  /*7360*/  LOP3.LUT R7, R0, 0xff, RZ, 0xc0, !PT ;  /* 0x000000ff00077812 */ /* 0x000fe200078ec0ff */
[----:B------:R1:W3:Y:S01]  /*7370*/  MUFU.EX2 R10, R3 ;  /* 0x00000003000a7308 */ /* 0x0002e20000000800 */
[----:B------:R-:W-:Y:S02]  /*7380*/  SHF.R.U32.HI R6, RZ, 0x18, R0 ;  /* 0x00000018ff067819 */ /* 0x000fe40000011600 */
[----:B------:R-:W-:Y:S02]  /*7390*/  SHF.R.U32.HI R2, RZ, 0x8, R2 ;  /* 0x00000008ff027819 */ /* 0x000fe40000011602 */
[----:B------:R-:W-:Y:S02]  /*73a0*/  LOP3.LUT R0, R4, 0xff, RZ, 0xc0, !PT ;  /* 0x000000ff04007812 */ /* 0x000fe400078ec0ff */
[----:B--2---:R-:W-:Y:S02]  /*73b0*/  F2FP.PACK_AB R4, R13, R14 ;  /* 0x0000000e0d04723e */ /* 0x004fe400000000ff */
[----:B-1----:R-:W-:-:S02]  /*73c0*/  PRMT R3, R5, 0x5410, R8 ;  /* 0x0000541005037816 */ /* 0x002fc40000000008 */
[----:B------:R-:W-:Y:S02]  /*73d0*/  PRMT R5, R7, 0x5410, R2 ;  /* 0x0000541007057816 */ /* 0x000fe40000000002 */
[----:B------:R-:W-:Y:S01]  /*73e0*/  PRMT R2, R0, 0x5410, R6 ;  /* 0x0000541000027816 */ /* 0x000fe20000000006 */
[--C-:B------:R-:W-:Y:S01]  /*73f0*/  HSET2.LE.AND R0, R9, R251.reuse, PT ;  /* 0x000000fb09007233 */ /* 0x100fe20003803000 */
[----:B------:R-:W-:Y:S01]  /*7400*/  F2FP.PACK_AB R6, R20, R15 ;  /* 0x0000000f1406723e */ /* 0x000fe200000000ff */
[--C-:B------:R-:W-:Y:S01]  /*7410*/  HSET2.LE.AND R3, R3, R251.reuse, PT ;  /* 0x000000fb03037233 */ /* 0x100fe20003803000 */
[----:B---3--:R-:W-:Y:S01]  /*7420*/  F2FP.PACK_AB R8, R10, R11 ;  /* 0x0000000b0a08723e */ /* 0x008fe200000000ff */
[--C-:B------:R-:W-:Y:S01]  /*7430*/  HSET2.LE.AND R7, R2, R251.reuse, PT ;  /* 0x000000fb02077233 */ /* 0x100fe20003803000 */
[----:B------:R-:W-:Y:S01]  /*7440*/  F2FP.PACK_AB R2, R23, R22 ;  /* 0x000000161702723e */ /* 0x000fe200000000ff */
[----:B------:R-:W-:Y:S01]  /*7450*/  HSET2.LE.AND R5, R5, R251, PT ;  /* 0x000000fb05057233 */ /* 0x000fe20003803000 */
[----:B------:R-:W-:Y:S01]  /*7460*/  LOP3.LUT R99, R3, R4, RZ, 0xc0, !PT ;  /* 0x0000000403637212 */ /* 0x000fe200078ec0ff */
[----:B------:R-:W-:Y:S01]  /*7470*/  FADD.FTZ R3, R31, R30 ;  /* 0x0000001e1f037221 */ /* 0x000fe20000010000 */
[----:B------:R-:W-:Y:S01]  /*7480*/  LOP3.LUT R98, R0, R2, RZ, 0xc0, !PT ;  /* 0x0000000200627212 */ /* 0x000fe200078ec0ff */
[----:B------:R-:W-:Y:S01]  /*7490*/  FADD.FTZ R0, R40, R44 ;  /* 0x0000002c28007221 */ /* 0x000fe20000010000 */
[----:B------:R-:W-:Y:S01]  /*74a0*/  LOP3.LUT R96, R5, R6, RZ, 0xc0, !PT ;  /* 0x0000000605607212 */ /* 0x000fe200078ec0ff */
[----:B------:R-:W-:Y:S01]  /*74b0*/  FADD.FTZ R2, R233, R41 ;  /* 0x00000029e9027221 */ /* 0x000fe20000010000 */
[----:B------:R-:W-:Y:S01]  /*74c0*/  LOP3.LUT R97, R7, R8, RZ, 0xc0, !PT ;  /* 0x0000000807617212 */ /* 0x000fe200078ec0ff */
        /* <DEDUP_REMOVED lines=75> */
[----:B------:R-:W-:Y:S01]  /*7980*/  UIADD3 UR25, UR30, -0x2, URZ ;  /* 0xfffffffe1e197890 */ /* 0x000fe2000fffe03f */
[----:B------:R-:W-:-:S04]  /*7990*/  DEPBAR.LE SB0, 0x0 ;  /* 0x000080000000791a */ /* 0x000fc80000000000 */
[----:B------:R-:W-:Y:S01]  /*79a0*/  USHF.R.S32.HI UR4, URZ, 0x1f, UR25 ;  /* 0x0000001f3f047899 */ /* 0x000fe20008011419 */
[----:B-1----:R-:W-:Y:S01]  /*79b0*/  IMAD.U32 R4, RZ, RZ, UR25 ;  /* 0x00000019ff047e24 */ /* 0x002fe2000f8e00ff */
[----:B------:R-:W-:Y:S01]  /*79c0*/  UIMAD UR5, UR22, UR25, URZ ;  /* 0x00000019160572a4 */ /* 0x000fe2000f8e023f */
[----:B------:R-:W-:Y:S01]  /*79d0*/  IMAD.U32 R6, RZ, RZ, UR32 ;  /* 0x00000020ff067e24 */ /* 0x000fe2000f8e00ff */
[----:B------:R-:W1:Y:S02]  /*79e0*/  S2R R106, SR_TID.X ;  /* 0x00000000006a7919 */ /* 0x000e640000002100 */
[----:B------:R-:W-:Y:S01]  /*79f0*/  UIMAD UR4, UR4, UR23, UR5 ;  /* 0x00000017040472a4 */ /* 0x000fe2000f8e0205 */
[----:B-1----:R-:W-:-:S05]  /*7a00*/  IMAD.SHL.U32 R106, R106, 0x2, RZ ;  /* 0x000000026a6a7824 */ /* 0x002fca00078e00ff */
[----:B------:R-:W-:Y:S01]  /*7a10*/  LOP3.LUT R106, R106, 0x6, RZ, 0xc0, !PT ;  /* 0x000000066a6a7812 */ /* 0x000fe200078ec0ff */
[----:B------:R-:W-:Y:S01]  /*7a20*/  BAR.SYNC.DEFER_BLOCKING 0x0 ;  /* 0x0000000000007b1d */ /* 0x000fe20000010000 */
[----:B--2---:R-:W-:-:S05]  /*7a30*/  IMAD.WIDE.U32 R4, R4, UR23, R210 ;  /* 0x0000001704047c25 */ /* 0x004fca000f8e00d2 */
[----:B------:R-:W-:Y:S01]  /*7a40*/  IADD3 R0, R5, UR4, RZ ;  /* 0x0000000405007c10 */ /* 0x000fe2000fffe0ff */
[----:B------:R-:W-:Y:S01]  /*7a50*/  IMAD.U32 R5, RZ, RZ, UR32 ;  /* 0x00000020ff057e24 */ /* 0x000fe2000f8e00ff */
[----:B------:R-:W-:Y:S01]  /*7a60*/  LEA R2, P0, R4, c[0x0][0x170], 0x1 ;  /* 0x00005c0004027a11 */ /* 0x000fe200078008ff */
[----:B------:R-:W-:-:S03]  /*7a70*/  UIADD3 UR4, UR30, -0x2, URZ ;  /* 0xfffffffe1e047890 */ /* 0x000fc6000fffe03f */
[----:B------:R-:W-:Y:S01]  /*7a80*/  LEA.HI.X R3, R4, c[0x0][0x174], R0, 0x1, P0 ;  /* 0x00005d0004037a11 */ /* 0x000fe200000f0c00 */
[----:B------:R-:W-:Y:S01]  /*7a90*/  IMAD.U32 R0, RZ, RZ, UR31 ;  /* 0x0000001fff007e24 */ /* 0x000fe2000f8e00ff */
[----:B------:R-:W-:Y:S01]  /*7aa0*/  LEA R4, P0, R5, R2, 0x1 ;  /* 0x0000000205047211 */ /* 0x000fe200078008ff */
[----:B------:R-:W-:Y:S02]  /*7ab0*/  UISETP.GT.AND UP0, UPT, UR4, UR19, UPT ;  /* 0x000000130400728c */ /* 0x000fe4000bf04270 */
[----:B------:R-:W-:Y:S01]  /*7ac0*/  @!PT LDS RZ, [RZ] ;  /* 0x00000000fffff984 */ /* 0x000fe20000000800 */
[----:B------:R-:W-:Y:S01]  /*7ad0*/  @!PT LDS RZ, [RZ] ;  /* 0x00000000fffff984 */ /* 0x000fe20000000800 */
[----:B------:R-:W-:Y:S01]  /*7ae0*/  @!PT LDS RZ, [RZ] ;  /* 0x00000000fffff984 */ /* 0x000fe20000000800 */
[----:B------:R1:W-:Y:S01]  /*7af0*/  LDGSTS.E.BYPASS.LTC128B.128 [R226+0x9000], [R2.64] ;  /* 0x0900000002e27fae */ /* 0x0003e2000b901d5a */
[----:B------:R-:W-:Y:S01]  /*7b00*/  LEA.HI.X R5, R6, R3, R0, 0x1, P0 ;  /* 0x0000000306057211 */ /* 0x000fe200000f0c00 */
[----:B------:R-:W-:Y:S02]  /*7b10*/  IMAD.U32 R0, RZ, RZ, UR4 ;  /* 0x00000004ff007e24 */ /* 0x000fe4000f8e00ff */
[----:B------:R1:W-:Y:S02]  /*7b20*/  LDGSTS.E.BYPASS.LTC128B.128 [R226+0xa000], [R2.64+0x40] ;  /* 0x0a00004002e27fae */ /* 0x0003e4000b901d5a */
[----:B------:R-:W-:-:S02]  /*7b30*/  IMAD R0, R0, 0x40, R106 ;  /* 0x0000004000007824 */ /* 0x000fc400078e026a */
[----:B------:R1:W-:Y:S03]  /*7b40*/  LDGSTS.E.BYPASS.LTC128B.128 [R226+0xb000], [R2.64+0x80] ;  /* 0x0b00008002e27fae */ /* 0x0003e6000b901d5a */
[C---:B------:R-:W-:Y:S01]  /*7b50*/  ISETP.GE.AND P3, PT, R0.reuse, R225, PT ;  /* 0x000000e10000720c */ /* 0x040fe20003f66270 */
[----:B------:R2:W-:Y:S01]  /*7b60*/  LDGSTS.E.BYPASS.LTC128B.128 [R226+0x9800], [R4.64] ;  /* 0x0980000004e27fae */ /* 0x0005e2000b901d5a */
[C---:B------:R-:W-:Y:S02]  /*7b70*/  ISETP.GE.AND P2, PT, R0.reuse, R224, PT ;  /* 0x000000e00000720c */ /* 0x040fe40003f46270 */
[C---:B------:R-:W-:Y:S01]  /*7b80*/  ISETP.GE.AND P4, PT, R0.reuse, R223, PT ;  /* 0x000000df0000720c */ /* 0x040fe20003f86270 */
[----:B------:R2:W-:Y:S01]  /*7b90*/  LDGSTS.E.BYPASS.LTC128B.128 [R226+0xa800], [R4.64+0x40] ;  /* 0x0a80004004e27fae */ /* 0x0005e2000b901d5a */
[C---:B------:R-:W-:Y:S02]  /*7ba0*/  ISETP.LT.OR P3, PT, R0.reuse, R221, P3 ;  /* 0x000000dd0000720c */ /* 0x040fe40001f61670 */
[C---:B------:R-:W-:Y:S01]  /*7bb0*/  ISETP.LT.OR P2, PT, R0.reuse, R220, P2 ;  /* 0x000000dc0000720c */ /* 0x040fe20001741670 */
[----:B------:R2:W-:Y:S01]  /*7bc0*/  LDGSTS.E.BYPASS.LTC128B.128 [R226+0xb800], [R4.64+0x80] ;  /* 0x0b80008004e27fae */ /* 0x0005e2000b901d5a */
[----:B------:R-:W-:-:S03]  /*7bd0*/  ISETP.LT.OR P4, PT, R0, R219, P4 ;  /* 0x000000db0000720c */ /* 0x000fc60002781670 */
[----:B------:R-:W-:Y:S04]  /*7be0*/  LDSM.16.M88.4 R8, [R216+0x1000] ;  /* 0x00100000d808783b */ /* 0x000fe80000000200 */
[----:B------:R-:W3:Y:S04]  /*7bf0*/  LDSM.16.M88.4 R24, [R213+0x6800] ;  /* 0x00680000d518783b */ /* 0x000ee80000000200 */
[----:B------:R-:W4:Y:S01]  /*7c00*/  LDSM.16.M88.4 R32, [R213+0x6000] ;  /* 0x00600000d520783b */ /* 0x000f220000000200 */
[----:B-1----:R-:W-:-:S03]  /*7c10*/  IADD3 R2, R0, 0x1, RZ ;  /* 0x0000000100027810 */ /* 0x002fc60007ffe0ff */
[----:B------:R-:W1:Y:S01]  /*7c20*/  LDSM.16.M88.4 R28, [R213+0x6400] ;  /* 0x00640000d51c783b */ /* 0x000e620000000200 */
[----:B------:R-:W-:Y:S02]  /*7c30*/  IADD3 R3, R0, 0x9, RZ ;  /* 0x0000000900037810 */ /* 0x000fe40007ffe0ff */
[C---:B------:R-:W-:Y:S01]  /*7c40*/  ISETP.GE.AND P6, PT, R2.reuse, R225, PT ;  /* 0x000000e10200720c */ /* 0x040fe20003fc6270 */
[----:B------:R-:W5:Y:S01]  /*7c50*/  LDSM.16.M88.4 R20, [R213+0x6c00] ;  /* 0x006c0000d514783b */ /* 0x000f620000000200 */
[C---:B------:R-:W-:Y:S02]  /*7c60*/  ISETP.GE.AND P5, PT, R2.reuse, R224, PT ;  /* 0x000000e00200720c */ /* 0x040fe40003fa6270 */
[C---:B------:R-:W-:Y:S01]  /*7c70*/  ISETP.GE.AND P1, PT, R2.reuse, R223, PT ;  /* 0x000000df0200720c */ /* 0x040fe20003f26270 */
[----:B------:R-:W1:Y:S01]  /*7c80*/  LDSM.16.M88.4 R12, [R216] ;  /* 0x00000000d80c783b */ /* 0x000e620000000200 */
[C---:B------:R-:W-:Y:S02]  /*7c90*/  ISETP.GE.AND P0, PT, R2.reuse, R222, PT ;  /* 0x000000de0200720c */ /* 0x040fe40003f06270 */
[C---:B------:R-:W-:Y:S01]  /*7ca0*/  ISETP.LT.OR P6, PT, R2.reuse, R221, P6 ;  /* 0x000000dd0200720c */ /* 0x040fe200037c1670 */
[----:B--2---:R-:W-:Y:S01]  /*7cb0*/  LDSM.16.M88.4 R4, [R217+0x1000] ;  /* 0x00100000d904783b */ /* 0x004fe20000000200 */
[----:B------:R-:W-:-:S02]  /*7cc0*/  ISETP.LT.OR P5, PT, R2, R220, P5 ;  /* 0x000000dc0200720c */ /* 0x000fc40002fa1670 */
[C---:B------:R-:W-:Y:S01]  /*7cd0*/  ISETP.LT.OR P1, PT, R2.reuse, R219, P1 ;  /* 0x000000db0200720c */ /* 0x040fe20000f21670 */
[----:B------:R-:W2:Y:S01]  /*7ce0*/  LDSM.16.M88.4 R40, [R215+0x6800] ;  /* 0x00680000d728783b */ /* 0x000ea20000000200 */
[----:B------:R-:W-:Y:S02]  /*7cf0*/  ISETP.LT.OR P0, PT, R2, R218, P0 ;  /* 0x000000da0200720c */ /* 0x000fe40000701670 */
[----:B------:R-:W-:Y:S01]  /*7d00*/  IADD3 R2, R0, 0x8, RZ ;  /* 0x0000000800027810 */ /* 0x000fe20007ffe0ff */
[----:B------:R-:W2:Y:S04]  /*7d10*/  LDSM.16.M88.4 R52, [R215+0x6000] ;  /* 0x00600000d734783b */ /* 0x000ea80000000200 */
[----:B------:R-:W2:Y:S04]  /*7d20*/  LDSM.16.M88.4 R44, [R215+0x6400] ;  /* 0x00640000d72c783b */ /* 0x000ea80000000200 */
[----:B------:R-:W2:Y:S01]  /*7d30*/  LDSM.16.M88.4 R36, [R215+0x6c00] ;  /* 0x006c0000d724783b */ /* 0x000ea20000000200 */
[C---:B---3--:R-:W-:Y:S03]  /*7d40*/  HMMA.16816.F32 R60, R8.reuse, R24, RZ ;  /* 0x00000018083c723c */ /* 0x048fe600000018ff */
[----:B------:R-:W3:Y:S04]  /*7d50*/  LDSM.16.M88.4 R16, [R217] ;  /* 0x00000000d910783b */ /* 0x000ee80000000200 */
[----:B------:R-:W0:Y:S01]  /*7d60*/  LDGDEPBAR ;  /* 0x00000000000079af */ /* 0x000e220000000000 */
[C---:B----4-:R-:W-:Y:S08]  /*7d70*/  HMMA.16816.F32 R180, R8.reuse, R32, RZ ;  /* 0x0000002008b4723c */ /* 0x050ff000000018ff */
[C---:B-1----:R-:W-:Y:S08]  /*7d80*/  HMMA.16816.F32 R108, R8.reuse, R28, RZ ;  /* 0x0000001c086c723c */ /* 0x042ff000000018ff */
[C---:B-----5:R-:W-:Y:S08]  /*7d90*/  HMMA.16816.F32 R48, R8.reuse, R20, RZ ;  /* 0x000000140830723c */ /* 0x060ff000000018ff */
[C---:B------:R-:W-:Y:S08]  /*7da0*/  HMMA.16816.F32 R176, R8.reuse, R34, RZ ;  /* 0x0000002208b0723c */ /* 0x040ff000000018ff */
[C---:B------:R-:W-:Y:S08]  /*7db0*/  HMMA.16816.F32 R64, R8.reuse, R30, RZ ;  /* 0x0000001e0840723c */ /* 0x040ff000000018ff */
[C---:B------:R-:W-:Y:S08]  /*7dc0*/  HMMA.16816.F32 R56, R8.reuse, R26, RZ ;  /* 0x0000001a0838723c */ /* 0x040ff000000018ff */
[----:B------:R-:W-:Y:S08]  /*7dd0*/  HMMA.16816.F32 R8, R8, R22, RZ ;  /* 0x000000160808723c */ /* 0x000ff000000018ff */
[C---:B------:R-:W-:Y:S08]  /*7de0*/  HMMA.16816.F32 R196, R12.reuse, R32, RZ ;  /* 0x000000200cc4723c */ /* 0x040ff000000018ff */
[C---:B------:R-:W-:Y:S08]  /*7df0*/  HMMA.16816.F32 R188, R12.reuse, R28, RZ ;  /* 0x0000001c0cbc723c */ /* 0x040ff000000018ff */
[C---:B------:R-:W-:Y:S01]  /*7e00*/  HMMA.16816.F32 R232, R12.reuse, R34, RZ ;  /* 0x000000220ce8723c */ /* 0x040fe200000018ff */
[----:B------:R-:W-:Y:S07]  /*7e10*/  LDSM.16.M88.4 R32, [R213+0x7c00] ;  /* 0x007c0000d520783b */ /* 0x000fee0000000200 */
[----:B------:R-:W-:Y:S08]  /*7e20*/  HMMA.16816.F32 R236, R12, R30, RZ ;  /* 0x0000001e0cec723c */ /* 0x000ff000000018ff */
[C---:B--2---:R-:W-:Y:S08]  /*7e30*/  HMMA.16816.F32 R200, R4.reuse, R40, R60 ;  /* 0x0000002804c8723c */ /* 0x044ff0000000183c */
        /* <DEDUP_REMOVED lines=8> */
[----:B------:R-:W-:Y:S04]  /*7ec0*/  LDSM.16.M88.4 R4, [R216+0x3000] ;  /* 0x00300000d804783b */ /* 0x000fe80000000200 */
[----:B------:R-:W1:Y:S03]  /*7ed0*/  LDSM.16.M88.4 R8, [R213+0x7000] ;  /* 0x00700000d508783b */ /* 0x000e660000000200 */
[C---:B------:R-:W-:Y:S08]  /*7ee0*/  HMMA.16816.F32 R192, R12.reuse, R24, RZ ;  /* 0x000000180cc0723c */ /* 0x040ff000000018ff */
[C---:B------:R-:W-:Y:S01]  /*7ef0*/  HMMA.16816.F32 R240, R12.reuse, R26, RZ ;  /* 0x0000001a0cf0723c */ /* 0x040fe200000018ff */
[----:B------:R-:W2:Y:S07]  /*7f00*/  LDSM.16.M88.4 R24, [R213+0x7400] ;  /* 0x00740000d518783b */ /* 0x000eae0000000200 */
[C---:B------:R-:W-:Y:S08]  /*7f10*/  HMMA.16816.F32 R184, R12.reuse, R20, RZ ;  /* 0x000000140cb8723c */ /* 0x040ff000000018ff */
[----:B------:R-:W-:Y:S01]  /*7f20*/  HMMA.16816.F32 R228, R12, R22, RZ ;  /* 0x000000160ce4723c */ /* 0x000fe200000018ff */
[----:B------:R-:W4:Y:S07]  /*7f30*/  LDSM.16.M88.4 R12, [R216+0x2000] ;  /* 0x00200000d80c783b */ /* 0x000f2e0000000200 */
[C---:B---3--:R-:W-:Y:S08]  /*7f40*/  HMMA.16816.F32 R28, R16.reuse, R52, R196 ;  /* 0x00000034101c723c */ /* 0x048ff000000018c4 */
[C---:B------:R-:W-:Y:S08]  /*7f50*/  HMMA.16816.F32 R20, R16.reuse, R44, R188 ;  /* 0x0000002c1014723c */ /* 0x040ff000000018bc */
[C---:B------:R-:W-:Y:S08]  /*7f60*/  HMMA.16816.F32 R52, R16.reuse, R54, R232 ;  /* 0x000000361034723c */ /* 0x040ff000000018e8 */
[C---:B------:R-:W-:Y:S08]  /*7f70*/  HMMA.16816.F32 R64, R16.reuse, R46, R236 ;  /* 0x0000002e1040723c */ /* 0x040ff000000018ec */
[C---:B------:R-:W-:Y:S08]  /*7f80*/  HMMA.16816.F32 R244, R16.reuse, R40, R192 ;  /* 0x0000002810f4723c */ /* 0x040ff000000018c0 */
[----:B------:R-:W-:Y:S08]  /*7f90*/  HMMA.16816.F32 R248, R16, R36, R184 ;  /* 0x0000002410f8723c */ /* 0x000ff000000018b8 */
[C---:B-1----:R-:W-:Y:S08]  /*7fa0*/  HMMA.16816.F32 R196, R4.reuse, R8, R208 ;  /* 0x0000000804c4723c */ /* 0x042ff000000018d0 */
[C---:B------:R-:W-:Y:S08]  /*7fb0*/  HMMA.16816.F32 R192, R4.reuse, R32, R180 ;  /* 0x0000002004c0723c */ /* 0x040ff000000018b4 */
[----:B------:R-:W-:Y:S08]  /*7fc0*/  HMMA.16816.F32 R188, R4, R10, R176 ;  /* 0x0000000a04bc723c */ /* 0x000ff000000018b0 */
[C---:B------:R-:W-:Y:S08]  /*7fd0*/  HMMA.16816.F32 R232, R16.reuse, R42, R240 ;  /* 0x0000002a10e8723c */ /* 0x040ff000000018f0 */
[----:B------:R-:W-:Y:S01]  /*7fe0*/  HMMA.16816.F32 R228, R16, R38, R228 ;  /* 0x0000002610e4723c */ /* 0x000fe200000018e4 */
[----:B------:R-:W-:Y:S07]  /*7ff0*/  LDSM.16.M88.4 R16, [R215+0x7400] ;  /* 0x00740000d710783b */ /* 0x000fee0000000200 */
[C---:B--2---:R-:W-:Y:S08]  /*8000*/  HMMA.16816.F32 R204, R4.reuse, R24, R204 ;  /* 0x0000001804cc723c */ /* 0x044ff000000018cc */
[C---:B------:R-:W-:Y:S08]  /*8010*/  HMMA.16816.F32 R208, R4.reuse, R48, R200 ;  /* 0x0000003004d0723c */ /* 0x040ff000000018c8 */
[C---:B------:R-:W-:Y:S08]  /*8020*/  HMMA.16816.F32 R184, R4.reuse, R26, R108 ;  /* 0x0000001a04b8723c */ /* 0x040ff0000000186c */
[C---:B------:R-:W-:Y:S08]  /*8030*/  HMMA.16816.F32 R180, R4.reuse, R50, R60 ;  /* 0x0000003204b4723c */ /* 0x040ff0000000183c */
[----:B------:R-:W-:Y:S01]  /*8040*/  HMMA.16816.F32 R176, R4, R34, R56 ;  /* 0x0000002204b0723c */ /* 0x000fe20000001838 */
[----:B------:R-:W1:Y:S07]  /*8050*/  LDSM.16.M88.4 R4, [R217+0x3000] ;  /* 0x00300000d904783b */ /* 0x000e6e0000000200 */
[C---:B----4-:R-:W-:Y:S01]  /*8060*/  HMMA.16816.F32 R108, R12.reuse, R8, R28 ;  /* 0x000000080c6c723c */ /* 0x050fe2000000181c */
        /* <DEDUP_REMOVED lines=8> */
[----:B------:R-:W-:Y:S08]  /*80f0*/  HMMA.16816.F32 R48, R12, R50, R232 ;  /* 0x000000320c30723c */ /* 0x000ff000000018e8 */
[----:B-1----:R-:W-:Y:S08]  /*8100*/  HMMA.16816.F32 R200, R4, R16, R204 ;  /* 0x0000001004c8723c */ /* 0x002ff000000018cc */
[----:B------:R-:W-:Y:S08]  /*8110*/  HMMA.16816.F32 R60, R12, R32, R248 ;  /* 0x000000200c3c723c */ /* 0x000ff000000018f8 */
[----:B--2---:R-:W-:Y:S08]  /*8120*/  HMMA.16816.F32 R64, R8, R20, R108 ;  /* 0x000000140840723c */ /* 0x004ff0000000186c */
[----:B---3--:R-:W-:Y:S08]  /*8130*/  HMMA.16816.F32 R204, R4, R26, R180 ;  /* 0x0000001a04cc723c */ /* 0x008ff000000018b4 */
[----:B------:R-:W-:Y:S01]  /*8140*/  HMMA.16816.F32 R56, R12, R34, R228 ;  /* 0x000000220c38723c */ /* 0x000fe200000018e4 */
[----:B------:R-:W-:Y:S04]  /*8150*/  LDSM.16.M88.4 R32, [R213+0x8000] ;  /* 0x00800000d520783b */ /* 0x000fe80000000200 */
[----:B------:R-:W-:Y:S03]  /*8160*/  LDSM.16.M88.4 R12, [R216+0x5000] ;  /* 0x00500000d80c783b */ /* 0x000fe60000000200 */
[----:B------:R-:W-:Y:S08]  /*8170*/  HMMA.16816.F32 R184, R4, R18, R184 ;  /* 0x0000001204b8723c */ /* 0x000ff000000018b8 */
[C---:B------:R-:W-:Y:S08]  /*8180*/  HMMA.16816.F32 R108, R8.reuse, R16, R44 ;  /* 0x00000010086c723c */ /* 0x040ff0000000182c */
[----:B------:R-:W-:Y:S01]  /*8190*/  HMMA.16816.F32 R180, R8, R18, R40 ;  /* 0x0000001208b4723c */ /* 0x000fe20000001828 */
[----:B------:R-:W1:Y:S07]  /*81a0*/  LDSM.16.M88.4 R16, [R216+0x4000] ;  /* 0x00400000d810783b */ /* 0x000e6e0000000200 */
[C---:B------:R-:W-:Y:S08]  /*81b0*/  HMMA.16816.F32 R240, R4.reuse, R30, R176 ;  /* 0x0000001e04f0723c */ /* 0x040ff000000018b0 */
[-C--:B------:R-:W-:Y:S08]  /*81c0*/  HMMA.16816.F32 R208, R4, R24.reuse, R208 ;  /* 0x0000001804d0723c */ /* 0x080ff000000018d0 */
[C---:B------:R-:W-:Y:S08]  /*81d0*/  HMMA.16816.F32 R176, R8.reuse, R24, R36 ;  /* 0x0000001808b0723c */ /* 0x040ff00000001824 */
[----:B------:R-:W-:Y:S01]  /*81e0*/  HMMA.16816.F32 R44, R8, R26, R48 ;  /* 0x0000001a082c723c */ /* 0x000fe20000001830 */
[----:B------:R-:W2:Y:S07]  /*81f0*/  LDSM.16.M88.4 R24, [R213+0x8400] ;  /* 0x00840000d518783b */ /* 0x000eae0000000200 */
[C---:B------:R-:W-:Y:S08]  /*8200*/  HMMA.16816.F32 R196, R4.reuse, R20, R196 ;  /* 0x0000001404c4723c */ /* 0x040ff000000018c4 */
[-C--:B------:R-:W-:Y:S08]  /*8210*/  HMMA.16816.F32 R188, R4, R22.reuse, R188 ;  /* 0x0000001604bc723c */ /* 0x080ff000000018bc */
[----:B------:R-:W-:Y:S01]  /*8220*/  HMMA.16816.F32 R52, R8, R22, R52 ;  /* 0x000000160834723c */ /* 0x000fe20000001834 */
[----:B------:R-:W3:Y:S07]  /*8230*/  LDSM.16.M88.4 R20, [R213+0x8800] ;  /* 0x00880000d514783b */ /* 0x000eee0000000200 */
[-C--:B------:R-:W-:Y:S01]  /*8240*/  HMMA.16816.F32 R236, R4, R28.reuse, R192 ;  /* 0x0000001c04ec723c */ /* 0x080fe200000018c0 */
[----:B------:R-:W-:Y:S07]  /*8250*/  LDSM.16.M88.4 R4, [R217+0x5000] ;  /* 0x00500000d904783b */ /* 0x000fee0000000200 */
[C---:B------:R-:W-:Y:S08]  /*8260*/  HMMA.16816.F32 R228, R8.reuse, R28, R60 ;  /* 0x0000001c08e4723c */ /* 0x040ff0000000183c */
[----:B------:R-:W-:Y:S01]  /*8270*/  HMMA.16816.F32 R232, R8, R30, R56 ;  /* 0x0000001e08e8723c */ /* 0x000fe20000001838 */
[----:B------:R-:W-:Y:S04]  /*8280*/  LDSM.16.M88.4 R28, [R215+0x8000] ;  /* 0x00800000d71c783b */ /* 0x000fe80000000200 */
[----:B------:R-:W4:Y:S03]  /*8290*/  LDSM.16.M88.4 R8, [R217+0x4000] ;  /* 0x00400000d908783b */ /* 0x000f260000000200 */
[-C--:B-1----:R-:W-:Y:S08]  /*82a0*/  HMMA.16816.F32 R36, R16, R32.reuse, R64 ;  /* 0x000000201024723c */ /* 0x082ff00000001840 */
[----:B------:R-:W-:Y:S08]  /*82b0*/  HMMA.16816.F32 R40, R12, R32, R196 ;  /* 0x000000200c28723c */ /* 0x000ff000000018c4 */
[----:B--2---:R-:W-:Y:S08]  /*82c0*/  HMMA.16816.F32 R56, R16, R24, R108 ;  /* 0x000000181038723c */ /* 0x004ff0000000186c */
[C---:B------:R-:W-:Y:S08]  /*82d0*/  HMMA.16816.F32 R48, R12.reuse, R34, R188 ;  /* 0x000000220c30723c */ /* 0x040ff000000018bc */
[-C--:B------:R-:W-:Y:S08]  /*82e0*/  HMMA.16816.F32 R64, R12, R26.reuse, R184 ;  /* 0x0000001a0c40723c */ /* 0x080ff000000018b8 */
[C---:B------:R-:W-:Y:S08]  /*82f0*/  HMMA.16816.F32 R108, R16.reuse, R26, R180 ;  /* 0x0000001a106c723c */ /* 0x040ff000000018b4 */
[-C--:B---3--:R-:W-:Y:S08]  /*8300*/  HMMA.16816.F32 R176, R16, R20.reuse, R176 ;  /* 0x0000001410b0723c */ /* 0x088ff000000018b0 */
[C---:B------:R-:W-:Y:S08]  /*8310*/  HMMA.16816.F32 R180, R12.reuse, R20, R208 ;  /* 0x000000140cb4723c */ /* 0x040ff000000018d0 */
[-C--:B------:R-:W-:Y:S08]  /*8320*/  HMMA.16816.F32 R188, R12, R22.reuse, R204 ;  /* 0x000000160cbc723c */ /* 0x080ff000000018cc */
[C---:B------:R-:W-:Y:S01]  /*8330*/  HMMA.16816.F32 R184, R16.reuse, R22, R44 ;  /* 0x0000001610b8723c */ /* 0x040fe2000000182c */
[----:B------:R-:W1:Y:S07]  /*8340*/  LDSM.16.M88.4 R20, [R215+0x8400] ;  /* 0x00840000d714783b */ /* 0x000e6e0000000200 */
[----:B------:R-:W-:Y:S08]  /*8350*/  HMMA.16816.F32 R52, R16, R34, R52 ;  /* 0x000000221034723c */ /* 0x000ff00000001834 */
[----:B----4-:R-:W-:Y:S08]  /*8360*/  HMMA.16816.F32 R32, R8, R28, R36 ;  /* 0x0000001c0820723c */ /* 0x010ff00000001824 */
[----:B------:R-:W-:Y:S08]  /*8370*/  HMMA.16816.F32 R60, R12, R24, R200 ;  /* 0x000000180c3c723c */ /* 0x000ff000000018c8 */
[C---:B------:R-:W-:Y:S08]  /*8380*/  HMMA.16816.F32 R24, R4.reuse, R28, R40 ;  /* 0x0000001c0418723c */ /* 0x040ff00000001828 */
[----:B------:R-:W-:Y:S01]  /*8390*/  HMMA.16816.F32 R44, R4, R30, R48 ;  /* 0x0000001e042c723c */ /* 0x000fe20000001830 */
[----:B------:R-:W-:-:S02]  /*83a0*/  FSEL R100, R32, -INF , !P3 ;  /* 0xff80000020647808 */ /* 0x000fc40005800000 */
[----:B------:R-:W-:Y:S02]  /*83b0*/  ISETP.GE.AND P3, PT, R0, R222, PT ;  /* 0x000000de0000720c */ /* 0x000fe40003f66270 */
[----:B------:R-:W-:Y:S02]  /*83c0*/  FSEL R107, R34, -INF , !P2 ;  /* 0xff800000226b7808 */ /* 0x000fe40005000000 */
[----:B------:R-:W-:Y:S01]  /*83d0*/  FSEL R106, R35, -INF , !P5 ;  /* 0xff800000236a7808 */ /* 0x000fe20006800000 */
[----:B------:R-:W-:Y:S01]  /*83e0*/  HMMA.16816.F32 R28, R8, R30, R52 ;  /* 0x0000001e081c723c */ /* 0x000fe20000001834 */
[----:B------:R-:W-:Y:S02]  /*83f0*/  ISETP.GE.AND P2, PT, R2, R225, PT ;  /* 0x000000e10200720c */ /* 0x000fe40003f46270 */
[----:B------:R-:W-:Y:S02]  /*8400*/  ISETP.GE.AND P5, PT, R3, R224, PT ;  /* 0x000000e00300720c */ /* 0x000fe40003fa6270 */
[----:B------:R-:W-:-:S02]  /*8410*/  ISETP.LT.OR P3, PT, R0, R218, P3 ;  /* 0x000000da0000720c */ /* 0x000fc40001f61670 */
[----:B------:R-:W-:Y:S01]  /*8420*/  ISETP.LT.OR P2, PT, R2, R221, P2 ;  /* 0x000000dd0200720c */ /* 0x000fe20001741670 */
[-C--:B-1----:R-:W-:Y:S01]  /*8430*/  HMMA.16816.F32 R40, R4, R20.reuse, R60 ;  /* 0x000000140428723c */ /* 0x082fe2000000183c */
[----:B------:R-:W-:Y:S02]  /*8440*/  FSEL R193, R24, -INF , !P4 ;  /* 0xff80000018c17808 */ /* 0x000fe40006000000 */
[----:B------:R-:W-:Y:S02]  /*8450*/  ISETP.GE.AND P4, PT, R2, R224, PT ;  /* 0x000000e00200720c */ /* 0x000fe40003f86270 */
[----:B------:R-:W-:Y:S02]  /*8460*/  ISETP.LT.OR P5, PT, R3, R220, P5 ;  /* 0x000000dc0300720c */ /* 0x000fe40002fa1670 */
[----:B------:R-:W-:Y:S01]  /*8470*/  FSEL R61, R33, -INF , !P6 ;  /* 0xff800000213d7808 */ /* 0x000fe20007000000 */
[----:B------:R-:W-:Y:S01]  /*8480*/  HMMA.16816.F32 R48, R8, R20, R56 ;  /* 0x000000140830723c */ /* 0x000fe20000001838 */
[----:B------:R-:W-:-:S02]  /*8490*/  ISETP.GE.AND P6, PT, R3, R225, PT ;  /* 0x000000e10300720c */ /* 0x000fc40003fc6270 */
[----:B------:R-:W-:Y:S02]  /*84a0*/  ISETP.LT.OR P4, PT, R2, R220, P4 ;  /* 0x000000dc0200720c */ /* 0x000fe40002781670 */
[----:B------:R-:W-:Y:S02]  /*84b0*/  ISETP.LT.OR P6, PT, R3, R221, P6 ;  /* 0x000000dd0300720c */ /* 0x000fe400037c1670 */
[----:B------:R-:W-:Y:S01]  /*84c0*/  FSEL R194, R26, -INF , !P3 ;  /* 0xff8000001ac27808 */ /* 0x000fe20005800000 */
[----:B------:R-:W-:Y:S01]  /*84d0*/  HMMA.16816.F32 R36, R4, R22, R64 ;  /* 0x000000160424723c */ /* 0x000fe20000001840 */
[----:B------:R-:W-:Y:S02]  /*84e0*/  FSEL R195, R25, -INF , !P1 ;  /* 0xff80000019c37808 */ /* 0x000fe40004800000 */
[----:B------:R-:W-:Y:S02]  /*84f0*/  FSEL R196, R27, -INF , !P0 ;  /* 0xff8000001bc47808 */ /* 0x000fe40004000000 */
[----:B------:R-:W1:Y:S01]  /*8500*/  LDSM.16.M88.4 R24, [R215+0x8800] ;  /* 0x00880000d718783b */ /* 0x000e620000000200 */
[----:B------:R-:W-:-:S02]  /*8510*/  FSEL R62, R28, -INF , !P2 ;  /* 0xff8000001c3e7808 */ /* 0x000fc40005000000 */
[----:B------:R-:W-:Y:S01]  /*8520*/  FSEL R101, R30, -INF , !P4 ;  /* 0xff8000001e657808 */ /* 0x000fe20006000000 */
[----:B------:R-:W-:Y:S01]  /*8530*/  HMMA.16816.F32 R32, R8, R22, R108 ;  /* 0x000000160820723c */ /* 0x000fe2000000186c */
[----:B------:R-:W-:Y:S01]  /*8540*/  FSEL R60, R29, -INF , !P6 ;  /* 0xff8000001d3c7808 */ /* 0x000fe20007000000 */
[----:B------:R-:W-:Y:S01]  /*8550*/  LDSM.16.M88.4 R20, [R215+0x8c00] ;  /* 0x008c0000d714783b */ /* 0x000fe20000000200 */
[----:B------:R-:W-:Y:S02]  /*8560*/  FSEL R63, R31, -INF , !P5 ;  /* 0xff8000001f3f7808 */ /* 0x000fe40006800000 */
[C---:B------:R-:W-:Y:S01]  /*8570*/  ISETP.GE.AND P3, PT, R2.reuse, R223, PT ;  /* 0x000000df0200720c */ /* 0x040fe20003f66270 */
[----:B------:R-:W2:Y:S01]  /*8580*/  LDSM.16.M88.4 R28, [R213+0x8c00] ;  /* 0x008c0000d51c783b */ /* 0x000ea20000000200 */
[----:B------:R-:W-:Y:S01]  /*8590*/  ISETP.GE.AND P1, PT, R2, R222, PT ;  /* 0x000000de0200720c */ /* 0x000fe20003f26270 */
[----:B------:R-:W-:-:S04]  /*85a0*/  DEPBAR.LE SB0, 0x0 ;  /* 0x000080000000791a */ /* 0x000fc80000000000 */
[----:B------:R-:W-:Y:S01]  /*85b0*/  BAR.SYNC.DEFER_BLOCKING 0x0 ;  /* 0x0000000000007b1d */ /* 0x000fe20000010000 */
[C---:B------:R-:W-:Y:S02]  /*85c0*/  ISETP.LT.OR P3, PT, R2.reuse, R219, P3 ;  /* 0x000000db0200720c */ /* 0x040fe40001f61670 */
[----:B------:R-:W-:Y:S02]  /*85d0*/  ISETP.LT.OR P1, PT, R2, R218, P1 ;  /* 0x000000da0200720c */ /* 0x000fe40000f21670 */
[----:B------:R-:W-:Y:S02]  /*85e0*/  IADD3 R2, R0, 0x10, RZ ;  /* 0x0000001000027810 */ /* 0x000fe40007ffe0ff */
[C---:B------:R-:W-:Y:S02]  /*85f0*/  ISETP.GE.AND P0, PT, R3.reuse, R223, PT ;  /* 0x000000df0300720c */ /* 0x040fe40003f06270 */
[----:B------:R-:W-:Y:S02]  /*8600*/  ISETP.GE.AND P2, PT, R3, R222, PT ;  /* 0x000000de0300720c */ /* 0x000fe40003f46270 */
[----:B------:R-:W-:-:S02]  /*8610*/  ISETP.GE.AND P4, PT, R2, R225, PT ;  /* 0x000000e10200720c */ /* 0x000fc40003f86270 */
[C---:B------:R-:W-:Y:S02]  /*8620*/  ISETP.LT.OR P0, PT, R3.reuse, R219, P0 ;  /* 0x000000db0300720c */ /* 0x040fe40000701670 */
[----:B------:R-:W-:Y:S02]  /*8630*/  ISETP.LT.OR P2, PT, R3, R218, P2 ;  /* 0x000000da0300720c */ /* 0x000fe40001741670 */
[----:B------:R-:W-:Y:S02]  /*8640*/  ISETP.LT.OR P4, PT, R2, R221, P4 ;  /* 0x000000dd0200720c */ /* 0x000fe40002781670 */
[----:B------:R-:W-:Y:S02]  /*8650*/  IADD3 R3, R0, 0x11, RZ ;  /* 0x0000001100037810 */ /* 0x000fe40007ffe0ff */
[----:B------:R-:W-:Y:S02]  /*8660*/  FSEL R192, R44, -INF , !P3 ;  /* 0xff8000002cc07808 */ /* 0x000fe40005800000 */
[----:B------:R-:W-:Y:S01]  /*8670*/  FSEL R66, R46, -INF , !P1 ;  /* 0xff8000002e427808 */ /* 0x000fe20004800000 */
[----:B-1----:R-:W-:Y:S01]  /*8680*/  HMMA.16816.F32 R56, R8, R24, R176 ;  /* 0x000000180838723c */ /* 0x002fe200000018b0 */
[----:B------:R-:W-:-:S02]  /*8690*/  FSEL R64, R45, -INF , !P0 ;  /* 0xff8000002d407808 */ /* 0x000fc40004000000 */
[----:B------:R-:W-:Y:S02]  /*86a0*/  FSEL R65, R47, -INF , !P2 ;  /* 0xff8000002f417808 */ /* 0x000fe40005000000 */
[----:B------:R-:W-:Y:S02]  /*86b0*/  FSEL R197, R48, -INF , !P4 ;  /* 0xff80000030c57808 */ /* 0x000fe40006000000 */
[C---:B------:R-:W-:Y:S01]  /*86c0*/  ISETP.GE.AND P3, PT, R2.reuse, R224, PT ;  /* 0x000000e00200720c */ /* 0x040fe20003f66270 */
[----:B------:R-:W-:Y:S01]  /*86d0*/  HMMA.16816.F32 R52, R4, R24, R180 ;  /* 0x000000180434723c */ /* 0x000fe200000018b4 */
[C---:B------:R-:W-:Y:S02]  /*86e0*/  ISETP.GE.AND P1, PT, R2.reuse, R223, PT ;  /* 0x000000df0200720c */ /* 0x040fe40003f26270 */
[----:B------:R-:W-:Y:S02]  /*86f0*/  ISETP.GE.AND P0, PT, R2, R222, PT ;  /* 0x000000de0200720c */ /* 0x000fe40003f06270 */
[----:B------:R-:W-:-:S02]  /*8700*/  ISETP.GE.AND P2, PT, R3, R225, PT ;  /* 0x000000e10300720c */ /* 0x000fc40003f46270 */
[C---:B------:R-:W-:Y:S01]  /*8710*/  ISETP.GE.AND P6, PT, R3.reuse, R224, PT ;  /* 0x000000e00300720c */ /* 0x040fe20003fc6270 */
[C---:B--2---:R-:W-:Y:S01]  /*8720*/  HMMA.16816.F32 R44, R16.reuse, R28, R228 ;  /* 0x0000001c102c723c */ /* 0x044fe200000018e4 */
[C---:B------:R-:W-:Y:S02]  /*8730*/  ISETP.GE.AND P5, PT, R3.reuse, R223, PT ;  /* 0x000000df0300720c */ /* 0x040fe40003fa6270 */
[----:B------:R-:W-:Y:S02]  /*8740*/  ISETP.GE.AND P4, PT, R3, R222, PT ;  /* 0x000000de0300720c */ /* 0x000fe40003f86270 */
[C---:B------:R-:W-:Y:S02]  /*8750*/  ISETP.LT.OR P3, PT, R2.reuse, R220, P3 ;  /* 0x000000dc0200720c */ /* 0x040fe40001f61670 */
[C---:B------:R-:W-:Y:S01]  /*8760*/  ISETP.LT.OR P1, PT, R2.reuse, R219, P1 ;  /* 0x000000db0200720c */ /* 0x040fe20000f21670 */
[----:B------:R-:W-:Y:S01]  /*8770*/  HMMA.16816.F32 R16, R16, R30, R232 ;  /* 0x0000001e1010723c */ /* 0x000fe200000018e8 */
[----:B------:R-:W-:-:S02]  /*8780*/  ISETP.LT.OR P0, PT, R2, R218, P0 ;  /* 0x000000da0200720c */ /* 0x000fc40000701670 */
[C---:B------:R-:W-:Y:S02]  /*8790*/  ISETP.LT.OR P2, PT, R3.reuse, R221, P2 ;  /* 0x000000dd0300720c */ /* 0x040fe40001741670 */
[C---:B------:R-:W-:Y:S02]  /*87a0*/  ISETP.LT.OR P6, PT, R3.reuse, R220, P6 ;  /* 0x000000dc0300720c */ /* 0x040fe400037c1670 */
[C---:B------:R-:W-:Y:S02]  /*87b0*/  ISETP.LT.OR P5, PT, R3.reuse, R219, P5 ;  /* 0x000000db0300720c */ /* 0x040fe40002fa1670 */
[----:B------:R-:W-:Y:S02]  /*87c0*/  ISETP.LT.OR P4, PT, R3, R218, P4 ;  /* 0x000000da0300720c */ /* 0x000fe40002781670 */
[C---:B------:R-:W-:Y:S02]  /*87d0*/  IADD3 R2, R0.reuse, 0x18, RZ ;  /* 0x0000001800027810 */ /* 0x040fe40007ffe0ff */
[----:B------:R-:W-:-:S02]  /*87e0*/  IADD3 R3, R0, 0x19, RZ ;  /* 0x0000001900037810 */ /* 0x000fc40007ffe0ff */
[----:B------:R-:W-:Y:S02]  /*87f0*/  FSEL R198, R50, -INF , !P3 ;  /* 0xff80000032c67808 */ /* 0x000fe40005800000 */
[----:B------:R-:W-:Y:S02]  /*8800*/  FSEL R199, R40, -INF , !P1 ;  /* 0xff80000028c77808 */ /* 0x000fe40004800000 */
[----:B------:R-:W-:Y:S02]  /*8810*/  FSEL R200, R42, -INF , !P0 ;  /* 0xff8000002ac87808 */ /* 0x000fe40004000000 */
[----:B------:R-:W-:Y:S02]  /*8820*/  FSEL R176, R49, -INF , !P2 ;  /* 0xff80000031b07808 */ /* 0x000fe40005000000 */
[----:B------:R-:W-:Y:S02]  /*8830*/  FSEL R111, R51, -INF , !P6 ;  /* 0xff800000336f7808 */ /* 0x000fe40007000000 */
[C---:B------:R-:W-:Y:S01]  /*8840*/  ISETP.GE.AND P3, PT, R2.reuse, R225, PT ;  /* 0x000000e10200720c */ /* 0x040fe20003f66270 */
[----:B------:R-:W-:Y:S01]  /*8850*/  HMMA.16816.F32 R48, R8, R26, R184 ;  /* 0x0000001a0830723c */ /* 0x000fe200000018b8 */
[----:B------:R-:W-:-:S02]  /*8860*/  ISETP.GE.AND P1, PT, R2, R224, PT ;  /* 0x000000e00200720c */ /* 0x000fc40003f26270 */
[CC--:B------:R-:W-:Y:S02]  /*8870*/  ISETP.GE.AND P0, PT, R2.reuse, R223.reuse, PT ;  /* 0x000000df0200720c */ /* 0x0c0fe40003f06270 */
[C---:B------:R-:W-:Y:S02]  /*8880*/  ISETP.GE.AND P2, PT, R2.reuse, R222, PT ;  /* 0x000000de0200720c */ /* 0x040fe40003f46270 */
[----:B------:R-:W-:Y:S01]  /*8890*/  ISETP.GE.AND P6, PT, R3, R223, PT ;  /* 0x000000df0300720c */ /* 0x000fe20003fc6270 */
[----:B------:R-:W-:Y:S01]  /*88a0*/  HMMA.16816.F32 R24, R4, R26, R188 ;  /* 0x0000001a0418723c */ /* 0x000fe200000018bc */
[----:B------:R-:W-:Y:S02]  /*88b0*/  FSEL R177, R41, -INF , !P5 ;  /* 0xff80000029b17808 */ /* 0x000fe40006800000 */
[----:B------:R-:W-:Y:S02]  /*88c0*/  FSEL R182, R43, -INF , !P4 ;  /* 0xff8000002bb67808 */ /* 0x000fe40006000000 */
[----:B------:R-:W-:-:S02]  /*88d0*/  ISETP.LT.OR P3, PT, R2, R221, P3 ;  /* 0x000000dd0200720c */ /* 0x000fc40001f61670 */
[C---:B------:R-:W-:Y:S01]  /*88e0*/  ISETP.LT.OR P1, PT, R2.reuse, R220, P1 ;  /* 0x000000dc0200720c */ /* 0x040fe20000f21670 */
[C---:B------:R-:W-:Y:S01]  /*88f0*/  HMMA.16816.F32 R40, R12.reuse, R28, R236 ;  /* 0x0000001c0c28723c */ /* 0x040fe200000018ec */
[CC--:B------:R-:W-:Y:S02]  /*8900*/  ISETP.LT.OR P0, PT, R2.reuse, R219.reuse, P0 ;  /* 0x000000db0200720c */ /* 0x0c0fe40000701670 */
[----:B------:R-:W-:Y:S02]  /*8910*/  ISETP.LT.OR P2, PT, R2, R218, P2 ;  /* 0x000000da0200720c */ /* 0x000fe40001741670 */
[----:B------:R-:W-:Y:S02]  /*8920*/  ISETP.LT.OR P6, PT, R3, R219, P6 ;  /* 0x000000db0300720c */ /* 0x000fe400037c1670 */
[----:B------:R-:W-:Y:S01]  /*8930*/  IADD3 R2, R0, 0x20, RZ ;  /* 0x0000002000027810 */ /* 0x000fe20007ffe0ff */
[----:B------:R-:W-:Y:S01]  /*8940*/  HMMA.16816.F32 R12, R12, R30, R240 ;  /* 0x0000001e0c0c723c */ /* 0x000fe200000018f0 */
        /* <DEDUP_REMOVED lines=19> */
[C---:B------:R-:W-:Y:S02]  /*8a80*/  IADD3 R3, R0.reuse, 0x21, RZ ;  /* 0x0000002100037810 */ /* 0x040fe40007ffe0ff */
[----:B------:R-:W-:Y:S02]  /*8a90*/  IADD3 R2, R0, 0x28, RZ ;  /* 0x0000002800027810 */ /* 0x000fe40007ffe0ff */
[----:B------:R-:W-:Y:S02]  /*8aa0*/  FSEL R180, R39, -INF , !P3 ;  /* 0xff80000027b47808 */ /* 0x000fe40005800000 */
[----:B------:R-:W-:Y:S01]  /*8ab0*/  FSEL R67, R33, -INF , !P5 ;  /* 0xff80000021437808 */ /* 0x000fe20006800000 */
[----:B------:R-:W-:Y:S01]  /*8ac0*/  HMMA.16816.F32 R36, R8, R20, R44 ;  /* 0x000000140824723c */ /* 0x000fe2000000182c */
[----:B------:R-:W-:Y:S02]  /*8ad0*/  FSEL R108, R35, -INF , !P4 ;  /* 0xff800000236c7808 */ /* 0x000fe40006000000 */
[----:B------:R-:W-:-:S02]  /*8ae0*/  FSEL R185, R56, -INF , !P1 ;  /* 0xff80000038b97808 */ /* 0x000fc40004800000 */
[----:B------:R-:W-:Y:S02]  /*8af0*/  FSEL R189, R58, -INF , !P0 ;  /* 0xff8000003abd7808 */ /* 0x000fe40004000000 */
[C---:B------:R-:W-:Y:S01]  /*8b00*/  ISETP.GE.AND P4, PT, R3.reuse, R225, PT ;  /* 0x000000e10300720c */ /* 0x040fe20003f86270 */
[C---:B------:R-:W-:Y:S01]  /*8b10*/  HMMA.16816.F32 R32, R4.reuse, R20, R40 ;  /* 0x000000140420723c */ /* 0x040fe20000001828 */
[C---:B------:R-:W-:Y:S02]  /*8b20*/  ISETP.GE.AND P5, PT, R3.reuse, R224, PT ;  /* 0x000000e00300720c */ /* 0x040fe40003fa6270 */
[C---:B------:R-:W-:Y:S02]  /*8b30*/  ISETP.GE.AND P3, PT, R3.reuse, R223, PT ;  /* 0x000000df0300720c */ /* 0x040fe40003f66270 */
[C---:B------:R-:W-:Y:S02]  /*8b40*/  ISETP.GE.AND P1, PT, R3.reuse, R222, PT ;  /* 0x000000de0300720c */ /* 0x040fe40003f26270 */
[----:B------:R-:W-:Y:S01]  /*8b50*/  ISETP.GE.AND P0, PT, R2, R225, PT ;  /* 0x000000e10200720c */ /* 0x000fe20003f06270 */
[----:B------:R-:W-:Y:S01]  /*8b60*/  HMMA.16816.F32 R4, R4, R22, R12 ;  /* 0x000000160404723c */ /* 0x000fe2000000180c */
[----:B------:R-:W-:-:S02]  /*8b70*/  ISETP.LT.OR P4, PT, R3, R221, P4 ;  /* 0x000000dd0300720c */ /* 0x000fc40002781670 */
[C---:B------:R-:W-:Y:S02]  /*8b80*/  ISETP.LT.OR P5, PT, R3.reuse, R220, P5 ;  /* 0x000000dc0300720c */ /* 0x040fe40002fa1670 */
[C---:B------:R-:W-:Y:S02]  /*8b90*/  ISETP.LT.OR P3, PT, R3.reuse, R219, P3 ;  /* 0x000000db0300720c */ /* 0x040fe40001f61670 */
[----:B------:R-:W-:Y:S01]  /*8ba0*/  ISETP.LT.OR P1, PT, R3, R218, P1 ;  /* 0x000000da0300720c */ /* 0x000fe20000f21670 */
[----:B------:R-:W-:Y:S01]  /*8bb0*/  HMMA.16816.F32 R8, R8, R22, R16 ;  /* 0x000000160808723c */ /* 0x000fe20000001810 */
        /* <DEDUP_REMOVED lines=8> */
[----:B------:R-:W-:-:S02]  /*8c40*/  FSEL R183, R48, -INF , !P0 ;  /* 0xff80000030b77808 */ /* 0x000fc40004000000 */
[C---:B------:R-:W-:Y:S02]  /*8c50*/  ISETP.GE.AND P2, PT, R2.reuse, R224, PT ;  /* 0x000000e00200720c */ /* 0x040fe40003f46270 */
[C---:B------:R-:W-:Y:S02]  /*8c60*/  ISETP.GE.AND P6, PT, R2.reuse, R223, PT ;  /* 0x000000df0200720c */ /* 0x040fe40003fc6270 */
[----:B------:R-:W-:Y:S02]  /*8c70*/  ISETP.GE.AND P4, PT, R2, R222, PT ;  /* 0x000000de0200720c */ /* 0x000fe40003f86270 */
[C---:B------:R-:W-:Y:S02]  /*8c80*/  ISETP.GE.AND P5, PT, R3.reuse, R225, PT ;  /* 0x000000e10300720c */ /* 0x040fe40003fa6270 */
[C---:B------:R-:W-:Y:S02]  /*8c90*/  ISETP.GE.AND P3, PT, R3.reuse, R224, PT ;  /* 0x000000e00300720c */ /* 0x040fe40003f66270 */
[----:B------:R-:W-:-:S02]  /*8ca0*/  ISETP.GE.AND P1, PT, R3, R223, PT ;  /* 0x000000df0300720c */ /* 0x000fc40003f26270 */
[C---:B------:R-:W-:Y:S02]  /*8cb0*/  ISETP.GE.AND P0, PT, R3.reuse, R222, PT ;  /* 0x000000de0300720c */ /* 0x040fe40003f06270 */
[C---:B------:R-:W-:Y:S02]  /*8cc0*/  ISETP.LT.OR P2, PT, R2.reuse, R220, P2 ;  /* 0x000000dc0200720c */ /* 0x040fe40001741670 */
[C---:B------:R-:W-:Y:S02]  /*8cd0*/  ISETP.LT.OR P6, PT, R2.reuse, R219, P6 ;  /* 0x000000db0200720c */ /* 0x040fe400037c1670 */
        /* <DEDUP_REMOVED lines=27> */
[----:B------:R-:W-:Y:S02]  /*8e90*/  FSEL R186, R51, -INF , !P3 ;  /* 0xff80000033ba7808 */ /* 0x000fe40005800000 */
[----:B------:R-:W-:Y:S02]  /*8ea0*/  FSEL R228, R36, -INF , !P2 ;  /* 0xff80000024e47808 */ /* 0x000fe40005000000 */
[----:B------:R-:W-:Y:S02]  /*8eb0*/  FSEL R238, R34, -INF , !P1 ;  /* 0xff80000022ee7808 */ /* 0x000fe40004800000 */
[C---:B------:R-:W-:Y:S02]  /*8ec0*/  ISETP.GE.AND P5, PT, R3.reuse, R224, PT ;  /* 0x000000e00300720c */ /* 0x040fe40003fa6270 */
[C---:B------:R-:W-:Y:S02]  /*8ed0*/  ISETP.GE.AND P3, PT, R3.reuse, R223, PT ;  /* 0x000000df0300720c */ /* 0x040fe40003f66270 */
[----:B------:R-:W-:-:S02]  /*8ee0*/  ISETP.GE.AND P2, PT, R3, R222, PT ;  /* 0x000000de0300720c */ /* 0x000fc40003f46270 */
[----:B------:R-:W-:Y:S02]  /*8ef0*/  ISETP.GE.AND P1, PT, R2, R223, PT ;  /* 0x000000df0200720c */ /* 0x000fe40003f26270 */
[----:B------:R-:W-:Y:S02]  /*8f00*/  FSEL R236, R6, -INF , !P0 ;  /* 0xff80000006ec7808 */ /* 0x000fe40004000000 */
[----:B------:R-:W-:Y:S02]  /*8f10*/  PLOP3.LUT P0, PT, PT, PT, UP0, 0x80, 0x0 ;  /* 0x000000000000781c */ /* 0x000fe40003f0f008 */
        /* <DEDUP_REMOVED lines=27> */
[----:B------:R-:W-:Y:S02]  /*90d0*/  FSEL R207, R9, -INF , !P5 ;  /* 0xff80000009cf7808 */ /* 0x000fe40006800000 */
[----:B------:R-:W-:Y:S01]  /*90e0*/  FSEL R211, R11, -INF , !P3 ;  /* 0xff8000000bd37808 */ /* 0x000fe20005800000 */
[----:B------:R-:W-:Y:S05]  /*90f0*/  @!P0 BRA `(.L_x_666) ;  /* 0x000001c000008947 */ /* 0x000fea0003800000 */
[----:B------:R-:W2:Y:S04]  /*9100*/  LDL.64 R244, [R1+0x68] ;  /* 0x0000680001f47983 */ /* 0x000ea80000100a00 */
[----:B------:R-:W3:Y:S01]  /*9110*/  LDL.64 R246, [R1+0x60] ;  /* 0x0000600001f67983 */ /* 0x000ee20000100a00 */
[----:B------:R-:W-:Y:S02]  /*9120*/  UIADD3 UR32, UR30, -0x3, URZ ;  /* 0xfffffffd1e207890 */ /* 0x000fe4000fffe03f */
[----:B------:R-:W-:-:S02]  /*9130*/  ULDC.64 UR4, c[0x0][0x198] ;  /* 0x0000660000047ab9 */ /* 0x000fc40000000a00 */
[----:B------:R-:W-:Y:S02]  /*9140*/  USHF.R.S32.HI UR31, URZ, 0x1f, UR32 ;  /* 0x0000001f3f1f7899 */ /* 0x000fe40008011420 */
[----:B------:R-:W-:Y:S02]  /*9150*/  UIMAD.WIDE.U32 UR34, UR32, UR4, URZ ;  /* 0x00000004202272a5 */ /* 0x000fe4000f8e003f */
[----:B------:R-:W-:-:S04]  /*9160*/  UIMAD UR31, UR31, UR4, URZ ;  /* 0x000000041f1f72a4 */ /* 0x000fc8000f8e023f */
[----:B------:R-:W-:Y:S01]  /*9170*/  UIMAD UR5, UR32, UR5, UR31 ;  /* 0x00000005200572a4 */ /* 0x000fe2000f8e021f */
[----:B------:R-:W-:Y:S02]  /*9180*/  IMAD.U32 R0, RZ, RZ, UR34 ;  /* 0x00000022ff007e24 */ /* 0x000fe4000f8e00ff */
[----:B------:R-:W-:Y:S01]  /*9190*/  IMAD.U32 R4, RZ, RZ, UR34 ;  /* 0x00000022ff047e24 */ /* 0x000fe2000f8e00ff */
[----:B------:R-:W-:-:S06]  /*91a0*/  UIADD3 UR5, UR35, UR5, URZ ;  /* 0x0000000523057290 */ /* 0x000fcc000fffe03f */
[----:B------:R-:W-:Y:S01]  /*91b0*/  IMAD.U32 R3, RZ, RZ, UR5 ;  /* 0x00000005ff037e24 */ /* 0x000fe2000f8e00ff */
        /* <DEDUP_REMOVED lines=16> */
.L_x_666:
[----:B------:R-:W2:Y:S04]  /*92c0*/  LDL R0, [R1+0x28] ;  /* 0x0000280001007983 */ /* 0x000ea80000100800 */
[----:B-1----:R-:W3:Y:S04]  /*92d0*/  LDL R4, [R1+0xc] ;  /* 0x00000c0001047983 */ /* 0x002ee80000100800 */
[----:B------:R-:W4:Y:S04]  /*92e0*/  LDL.LU R3, [R1+0x20] ;  /* 0x0000200001037983 */ /* 0x000f280000300800 */
[----:B------:R-:W5:Y:S04]  /*92f0*/  LDL.LU R2, [R1+0x48] ;  /* 0x0000480001027983 */ /* 0x000f680000300800 */
[----:B------:R-:W5:Y:S04]  /*9300*/  LDL R13, [R1+0x8] ;  /* 0x00000800010d7983 */ /* 0x000f680000100800 */
[----:B------:R-:W5:Y:S04]  /*9310*/  LDL.64 R36, [R1] ;  /* 0x0000000001247983 */ /* 0x000f680000100a00 */
[----:B------:R-:W5:Y:S01]  /*9320*/  LDL R14, [R1+0x2c] ;  /* 0x00002c00010e7983 */ /* 0x000f620000100800 */
[----:B------:R-:W-:Y:S01]  /*9330*/  USHF.L.U32 UR4, UR25, 0x1, URZ ;  /* 0x0000000119047899 */ /* 0x000fe2000800063f */
[----:B------:R-:W-:Y:S01]  /*9340*/  FMNMX.FTZ R7, R105, R100, !PT ;  /* 0x0000006469077209 */ /* 0x000fe20007810000 */
[----:B------:R-:W-:-:S02]  /*9350*/  IMAD.MOV.U32 R46, RZ, RZ, R252 ;  /* 0x000000ffff2e7224 */ /* 0x000fc400078e00fc */
[----:B------:R-:W-:-:S04]  /*9360*/  IMAD.MOV.U32 R47, RZ, RZ, R227 ;  /* 0x000000ffff2f7224 */ /* 0x000fc800078e00e3 */
[----:B------:R-:W-:Y:S02]  /*9370*/  IMAD.MOV.U32 R249, RZ, RZ, R47 ;  /* 0x000000fffff97224 */ /* 0x000fe400078e002f */
[----:B--2---:R-:W-:-:S04]  /*9380*/  IMAD.WIDE.U32 R50, R0, -0x2daee0ad, RZ ;  /* 0xd2511f5300327825 */ /* 0x004fc800078e00ff */
[----:B------:R-:W-:Y:S02]  /*9390*/  IMAD.U32 R0, RZ, RZ, UR29 ;  /* 0x0000001dff007e24 */ /* 0x000fe4000f8e00ff */
[----:B---3--:R-:W-:-:S03]  /*93a0*/  IMAD.WIDE.U32 R240, R4, -0x326172a9, RZ ;  /* 0xcd9e8d5704f07825 */ /* 0x008fc600078e00ff */
[----:B------:R-:W-:Y:S01]  /*93b0*/  LOP3.LUT R0, R51, UR4, R0, 0x96, !PT ;  /* 0x0000000433007c12 */ /* 0x000fe2000f8e9600 */
[----:B----4-:R-:W-:Y:S01]  /*93c0*/  IMAD.MOV.U32 R11, RZ, RZ, R3 ;  /* 0x000000ffff0b7224 */ /* 0x010fe200078e0003 */
[----:B------:R-:W-:Y:S01]  /*93d0*/  UIADD3 UR4, UR4, 0x1, URZ ;  /* 0x0000000104047890 */ /* 0x000fe2000fffe03f */
[----:B-----5:R-:W-:Y:S02]  /*93e0*/  IMAD.MOV.U32 R12, RZ, RZ, R2 ;  /* 0x000000ffff0c7224 */ /* 0x020fe400078e0002 */
[----:B------:R-:W-:Y:S01]  /*93f0*/  IMAD.WIDE.U32 R4, R0, -0x326172a9, RZ ;  /* 0xcd9e8d5700047825 */ /* 0x000fe200078e00ff */
[----:B------:R-:W-:-:S03]  /*9400*/  LOP3.LUT R0, R241, R13, RZ, 0x3c, !PT ;  /* 0x0000000df1007212 */ /* 0x000fc600078e3cff */
[----:B------:R-:W-:Y:S01]  /*9410*/  IMAD.MOV.U32 R16, RZ, RZ, R12 ;  /* 0x000000ffff107224 */ /* 0x000fe200078e000c */
[----:B------:R-:W-:Y:S01]  /*9420*/  LOP3.LUT R2, R5, UR16, R240, 0x96, !PT ;  /* 0x0000001005027c12 */ /* 0x000fe2000f8e96f0 */
[----:B------:R-:W-:Y:S01]  /*9430*/  IMAD.MOV.U32 R31, RZ, RZ, R11 ;  /* 0x000000ffff1f7224 */ /* 0x000fe200078e000b */
[----:B------:R-:W-:Y:S01]  /*9440*/  LOP3.LUT R8, R37, UR14, R4, 0x96, !PT ;  /* 0x0000000e25087c12 */ /* 0x000fe2000f8e9604 */
[----:B------:R-:W-:Y:S01]  /*9450*/  IMAD R44, R0, -0x2daee0ad, RZ ;  /* 0xd2511f53002c7824 */ /* 0x000fe200078e02ff */
[----:B------:R-:W-:Y:S01]  /*9460*/  FMNMX.FTZ R0, R104, R107, !PT ;  /* 0x0000006b68007209 */ /* 0x000fe20007810000 */
[----:B------:R-:W-:-:S03]  /*9470*/  IMAD.WIDE.U32 R2, R2, -0x2daee0ad, RZ ;  /* 0xd2511f5302027825 */ /* 0x000fc600078e00ff */
        /* <DEDUP_REMOVED lines=11> */
[----:B------:R-:W-:Y:S02]  /*9530*/  LOP3.LUT R3, R7, UR12, R36, 0x96, !PT ;  /* 0x0000000c07037c12 */ /* 0x000fe4000f8e9624 */
[----:B------:R-:W-:Y:S01]  /*9540*/  FMNMX.FTZ R7, R63, R0, !PT ;  /* 0x000000003f077209 */ /* 0x000fe20007810000 */
[----:B------:R-:W-:Y:S01]  /*9550*/  IMAD.MOV.U32 R38, RZ, RZ, R31 ;  /* 0x000000ffff267224 */ /* 0x000fe200078e001f */
[----:B------:R-:W-:Y:S01]  /*9560*/  LOP3.LUT R10, R35, UR10, R6, 0x96, !PT ;  /* 0x0000000a230a7c12 */ /* 0x000fe2000f8e9606 */
[----:B------:R-:W-:Y:S01]  /*9570*/  IMAD.WIDE.U32 R2, R3, -0x2daee0ad, RZ ;  /* 0xd2511f5303027825 */ /* 0x000fe200078e00ff */
[----:B------:R-:W-:Y:S02]  /*9580*/  FMNMX.FTZ R0, R197, R9, !PT ;  /* 0x00000009c5007209 */ /* 0x000fe40007810000 */
[----:B------:R-:W-:Y:S01]  /*9590*/  FMNMX.FTZ R6, R198, R7, !PT ;  /* 0x00000007c6067209 */ /* 0x000fe20007810000 */
[----:B------:R-:W-:Y:S01]  /*95a0*/  IMAD.WIDE.U32 R32, R10, -0x2daee0ad, RZ ;  /* 0xd2511f530a207825 */ /* 0x000fe200078e00ff */
[----:B------:R-:W-:-:S02]  /*95b0*/  LOP3.LUT R9, R3, UR9, R8, 0x96, !PT ;  /* 0x0000000903097c12 */ /* 0x000fc4000f8e9608 */
[----:B------:R-:W-:Y:S01]  /*95c0*/  FMNMX.FTZ R3, R176, R0, !PT ;  /* 0x00000000b0037209 */ /* 0x000fe20007810000 */
[----:B------:R-:W-:Y:S01]  /*95d0*/  IMAD.MOV.U32 R39, RZ, RZ, R16 ;  /* 0x000000ffff277224 */ /* 0x000fe200078e0010 */
[----:B------:R-:W-:Y:S01]  /*95e0*/  FMNMX.FTZ R0, R111, R6, !PT ;  /* 0x000000066f007209 */ /* 0x000fe20007810000 */
[----:B------:R-:W-:Y:S01]  /*95f0*/  IMAD.WIDE.U32 R22, R9, -0x326172a9, RZ ;  /* 0xcd9e8d5709167825 */ /* 0x000fe200078e00ff */
[----:B------:R-:W-:Y:S02]  /*9600*/  FMNMX.FTZ R6, R103, R193, !PT ;  /* 0x000000c167067209 */ /* 0x000fe40007810000 */
[----:B------:R-:W-:Y:S02]  /*9610*/  LOP3.LUT R8, R243, R13, RZ, 0x3c, !PT ;  /* 0x0000000df3087212 */ /* 0x000fe400078e3cff */
[----:B------:R-:W-:Y:S02]  /*9620*/  FMNMX.FTZ R7, R109, R3, !PT ;  /* 0x000000036d077209 */ /* 0x000fe40007810000 */
[----:B------:R-:W-:Y:S01]  /*9630*/  FMNMX.FTZ R3, R110, R0, !PT ;  /* 0x000000006e037209 */ /* 0x000fe20007810000 */
[----:B------:R-:W-:Y:S01]  /*9640*/  IMAD.WIDE.U32 R42, R8, -0x2daee0ad, RZ ;  /* 0xd2511f53082a7825 */ /* 0x000fe200078e00ff */
[----:B------:R-:W-:-:S02]  /*9650*/  FMNMX.FTZ R0, R195, R6, !PT ;  /* 0x00000006c3007209 */ /* 0x000fc40007810000 */
[----:B------:R-:W-:Y:S02]  /*9660*/  FMNMX.FTZ R6, R67, R7, !PT ;  /* 0x0000000743067209 */ /* 0x000fe40007810000 */
[----:B------:R-:W-:Y:S02]  /*9670*/  FMNMX.FTZ R3, R108, R3, !PT ;  /* 0x000000036c037209 */ /* 0x000fe40007810000 */
[----:B------:R-:W-:Y:S02]  /*9680*/  LOP3.LUT R8, R33, UR7, R2, 0x96, !PT ;  /* 0x0000000721087c12 */ /* 0x000fe4000f8e9602 */
[----:B------:R-:W-:Y:S02]  /*9690*/  FMNMX.FTZ R0, R192, R0, !PT ;  /* 0x00000000c0007209 */ /* 0x000fe40007810000 */
[----:B------:R-:W-:Y:S02]  /*96a0*/  FMNMX.FTZ R2, R185, R6, !PT ;  /* 0x00000006b9027209 */ /* 0x000fe40007810000 */
[----:B------:R-:W-:-:S02]  /*96b0*/  FMNMX.FTZ R3, R189, R3, !PT ;  /* 0x00000003bd037209 */ /* 0x000fc40007810000 */
[----:B------:R-:W-:Y:S02]  /*96c0*/  LOP3.LUT R6, R43, UR15, R50, 0x96, !PT ;  /* 0x0000000f2b067c12 */ /* 0x000fe4000f8e9632 */
[----:B------:R-:W-:Y:S02]  /*96d0*/  FMNMX.FTZ R7, R64, R0, !PT ;  /* 0x0000000040077209 */ /* 0x000fe40007810000 */
[----:B------:R-:W-:Y:S01]  /*96e0*/  FMNMX.FTZ R2, R184, R2, !PT ;  /* 0x00000002b8027209 */ /* 0x000fe20007810000 */
[----:B------:R-:W-:Y:S01]  /*96f0*/  IMAD.WIDE.U32 R40, R6, -0x326172a9, RZ ;  /* 0xcd9e8d5706287825 */ /* 0x000fe200078e00ff */
[----:B------:R-:W-:Y:S02]  /*9700*/  FMNMX.FTZ R0, R188, R3, !PT ;  /* 0x00000003bc007209 */ /* 0x000fe40007810000 */
[----:B------:R-:W-:Y:S02]  /*9710*/  LOP3.LUT R13, R5, UR16, R242, 0x96, !PT ;  /* 0x00000010050d7c12 */ /* 0x000fe4000f8e96f2 */
[----:B------:R-:W-:Y:S01]  /*9720*/  FMNMX.FTZ R5, R183, R2, !PT ;  /* 0x00000002b7057209 */ /* 0x000fe20007810000 */
[----:B------:R-:W-:Y:S01]  /*9730*/  IMAD.WIDE.U32 R2, R8, -0x326172a9, RZ ;  /* 0xcd9e8d5708027825 */ /* 0x000fe200078e00ff */
[----:B------:R-:W-:-:S02]  /*9740*/  FMNMX.FTZ R0, R187, R0, !PT ;  /* 0x00000000bb007209 */ /* 0x000fc40007810000 */
[----:B------:R-:W-:Y:S02]  /*9750*/  LOP3.LUT R12, R41, UR14, R4, 0x96, !PT ;  /* 0x0000000e290c7c12 */ /* 0x000fe4000f8e9604 */
[----:B------:R-:W-:Y:S02]  /*9760*/  FMNMX.FTZ R4, R45, R5, !PT ;  /* 0x000000052d047209 */ /* 0x000fe40007810000 */
[----:B------:R-:W-:Y:S02]  /*9770*/  FMNMX.FTZ R5, R186, R0, !PT ;  /* 0x00000000ba057209 */ /* 0x000fe40007810000 */
[----:B------:R-:W-:Y:S02]  /*9780*/  FMNMX.FTZ R6, R199, R7, !PT ;  /* 0x00000007c7067209 */ /* 0x000fe40007810000 */
[----:B------:R-:W-:Y:S02]  /*9790*/  LOP3.LUT R0, R3, UR17, R22, 0x96, !PT ;  /* 0x0000001103007c12 */ /* 0x000fe4000f8e9616 */
[----:B------:R-:W-:-:S02]  /*97a0*/  LOP3.LUT R7, R2, 0xffff, RZ, 0xc0, !PT ;  /* 0x0000ffff02077812 */ /* 0x000fc400078ec0ff */
        /* <DEDUP_REMOVED lines=11> */
[----:B------:R-:W-:-:S02]  /*9860*/  FMNMX.FTZ R2, R179, R2, !PT ;  /* 0x00000002b3027209 */ /* 0x000fc40007810000 */
[----:B------:R-:W-:Y:S02]  /*9870*/  SHF.R.U32.HI R7, RZ, 0x8, R7 ;  /* 0x00000008ff077819 */ /* 0x000fe40000011607 */
[----:B------:R-:W-:Y:S02]  /*9880*/  FMNMX.FTZ R5, R207, R3, !PT ;  /* 0x00000003cf057209 */ /* 0x000fe40007810000 */
[----:B------:R-:W-:Y:S02]  /*9890*/  FMNMX.FTZ R4, R211, R4, !PT ;  /* 0x00000004d3047209 */ /* 0x000fe40007810000 */
[----:B------:R-:W-:Y:S02]  /*98a0*/  LOP3.LUT R6, R8, 0xff, RZ, 0xc0, !PT ;  /* 0x000000ff08067812 */ /* 0x000fe400078ec0ff */
[----:B------:R-:W-:Y:S01]  /*98b0*/  FMNMX.FTZ R8, R202, R2, !PT ;  /* 0x00000002ca087209 */ /* 0x000fe20007810000 */
[----:B------:R-:W1:Y:S01]  /*98c0*/  SHFL.BFLY PT, R11, R4, 0x2, 0x1f ;  /* 0x0c401f00040b7f89 */ /* 0x000e6200000e0000 */
[----:B------:R-:W-:-:S02]  /*98d0*/  PRMT R19, R10, 0x5410, R7 ;  /* 0x000054100a137816 */ /* 0x000fc40000000007 */
[--C-:B------:R-:W-:Y:S01]  /*98e0*/  SHF.R.U32.HI R2, RZ, 0x10, R0.reuse ;  /* 0x00000010ff027819 */ /* 0x100fe20000011600 */
[----:B------:R-:W2:Y:S01]  /*98f0*/  SHFL.BFLY PT, R10, R5, 0x2, 0x1f ;  /* 0x0c401f00050a7f89 */ /* 0x000ea200000e0000 */
[----:B------:R-:W-:Y:S02]  /*9900*/  PRMT R22, R6, 0x5410, R9 ;  /* 0x0000541006167816 */ /* 0x000fe40000000009 */
[C---:B------:R-:W-:Y:S02]  /*9910*/  LOP3.LUT R3, R0.reuse, 0xffff, RZ, 0xc0, !PT ;  /* 0x0000ffff00037812 */ /* 0x040fe400078ec0ff */
[----:B------:R-:W-:Y:S02]  /*9920*/  LOP3.LUT R7, R0, 0xff, RZ, 0xc0, !PT ;  /* 0x000000ff00077812 */ /* 0x000fe400078ec0ff */
[----:B------:R-:W-:Y:S02]  /*9930*/  SHF.R.U32.HI R6, RZ, 0x18, R0 ;  /* 0x00000018ff067819 */ /* 0x000fe40000011600 */
[----:B------:R-:W-:-:S02]  /*9940*/  LOP3.LUT R0, R2, 0xff, RZ, 0xc0, !PT ;  /* 0x000000ff02007812 */ /* 0x000fc400078ec0ff */
[----:B------:R-:W-:Y:S02]  /*9950*/  FMNMX.FTZ R2, R201, R8, !PT ;  /* 0x00000008c9027209 */ /* 0x000fe40007810000 */
[----:B------:R-:W-:Y:S02]  /*9960*/  SHF.R.U32.HI R3, RZ, 0x8, R3 ;  /* 0x00000008ff037819 */ /* 0x000fe40000011603 */
[----:B------:R-:W-:Y:S02]  /*9970*/  PRMT R15, R0, 0x5410, R6 ;  /* 0x00005410000f7816 */ /* 0x000fe40000000006 */
[----:B------:R-:W-:Y:S02]  /*9980*/  FMNMX.FTZ R0, R190, R2, !PT ;  /* 0x00000002be007209 */ /* 0x000fe40007810000 */
[----:B------:R-:W-:Y:S01]  /*9990*/  PRMT R14, R7, 0x5410, R3 ;  /* 0x00005410070e7816 */ /* 0x000fe20000000003 */
[----:B------:R-:W-:Y:S01]  /*99a0*/  IMAD.WIDE.U32 R2, R13, -0x2daee0ad, RZ ;  /* 0xd2511f530d027825 */ /* 0x000fe200078e00ff */
[----:B------:R-:W-:-:S02]  /*99b0*/  FMNMX.FTZ R0, R191, R0, !PT ;  /* 0x00000000bf007209 */ /* 0x000fc40007810000 */
[----:B-1----:R-:W-:Y:S01]  /*99c0*/  FMNMX.FTZ R8, R4, R11, !PT ;  /* 0x0000000b04087209 */ /* 0x002fe20007810000 */
[----:B------:R-:W-:Y:S01]  /*99d0*/  IMAD.WIDE.U32 R6, R12, -0x2daee0ad, RZ ;  /* 0xd2511f530c067825 */ /* 0x000fe200078e00ff */
[----:B------:R-:W-:-:S04]  /*99e0*/  LOP3.LUT R9, R3, UR13, R42, 0x96, !PT ;  /* 0x0000000d03097c12 */ /* 0x000fc8000f8e962a */
[----:B------:R-:W-:Y:S02]  /*99f0*/  LOP3.LUT R12, R7, UR11, R2, 0x96, !PT ;  /* 0x0000000b070c7c12 */ /* 0x000fe4000f8e9602 */
[----:B------:R-:W-:Y:S02]  /*9a00*/  FMNMX.FTZ R2, R234, R0, !PT ;  /* 0x00000000ea027209 */ /* 0x000fe40007810000 */
[----:B------:R-:W-:Y:S01]  /*9a10*/  FMNMX.FTZ R0, R102, R194, !PT ;  /* 0x000000c266007209 */ /* 0x000fe20007810000 */
[----:B------:R-:W-:Y:S01]  /*9a20*/  IMAD.WIDE.U32 R24, R12, -0x326172a9, RZ ;  /* 0xcd9e8d570c187825 */ /* 0x000fe200078e00ff */
[----:B--2---:R-:W-:Y:S02]  /*9a30*/  FMNMX.FTZ R7, R5, R10, !PT ;  /* 0x0000000a05077209 */ /* 0x004fe40007810000 */
[----:B------:R-:W-:Y:S01]  /*9a40*/  FMNMX.FTZ R3, R196, R0, !PT ;  /* 0x00000000c4037209 */ /* 0x000fe20007810000 */
[----:B------:R-:W-:Y:S01]  /*9a50*/  IMAD.WIDE.U32 R4, R9, -0x326172a9, RZ ;  /* 0xcd9e8d5709047825 */ /* 0x000fe200078e00ff */
[----:B------:R-:W-:Y:S01]  /*9a60*/  FMNMX.FTZ R2, R231, R2, !PT ;  /* 0x00000002e7027209 */ /* 0x000fe20007810000 */
[----:B------:R-:W1:Y:S01]  /*9a70*/  SHFL.BFLY PT, R10, R7, 0x1, 0x1f ;  /* 0x0c201f00070a7f89 */ /* 0x000e6200000e0000 */
[----:B------:R-:W-:-:S02]  /*9a80*/  FMNMX.FTZ R3, R66, R3, !PT ;  /* 0x0000000342037209 */ /* 0x000fc40007810000 */
[----:B------:R-:W-:Y:S02]  /*9a90*/  FMNMX.FTZ R0, R232, R2, !PT ;  /* 0x00000002e8007209 */ /* 0x000fe40007810000 */
[----:B------:R-:W-:Y:S02]  /*9aa0*/  FMNMX.FTZ R3, R65, R3, !PT ;  /* 0x0000000341037209 */ /* 0x000fe40007810000 */
[----:B------:R-:W-:Y:S02]  /*9ab0*/  LOP3.LUT R2, R5, UR12, R40, 0x96, !PT ;  /* 0x0000000c05027c12 */ /* 0x000fe4000f8e9628 */
[----:B------:R-:W-:Y:S02]  /*9ac0*/  FMNMX.FTZ R5, R200, R3, !PT ;  /* 0x00000003c8057209 */ /* 0x000fe40007810000 */
[----:B------:R-:W-:Y:S01]  /*9ad0*/  LOP3.LUT R4, R25, UR10, R4, 0x96, !PT ;  /* 0x0000000a19047c12 */ /* 0x000fe2000f8e9604 */
[----:B------:R-:W-:Y:S01]  /*9ae0*/  IMAD.WIDE.U32 R2, R2, -0x2daee0ad, RZ ;  /* 0xd2511f5302027825 */ /* 0x000fe200078e00ff */
[----:B------:R-:W-:-:S02]  /*9af0*/  FMNMX.FTZ R5, R182, R5, !PT ;  /* 0x00000005b6057209 */ /* 0x000fc40007810000 */
[----:B------:R-:W-:Y:S01]  /*9b00*/  FMNMX.FTZ R0, R233, R0, !PT ;  /* 0x00000000e9007209 */ /* 0x000fe20007810000 */
[----:B------:R-:W-:Y:S01]  /*9b10*/  IMAD.WIDE.U32 R26, R4, -0x2daee0ad, RZ ;  /* 0xd2511f53041a7825 */ /* 0x000fe200078e00ff */
[----:B------:R-:W-:Y:S02]  /*9b20*/  LOP3.LUT R11, R3, UR9, R6, 0x96, !PT ;  /* 0x00000009030b7c12 */ /* 0x000fe4000f8e9606 */
[----:B------:R-:W-:Y:S01]  /*9b30*/  FMNMX.FTZ R3, R181, R5, !PT ;  /* 0x00000005b5037209 */ /* 0x000fe20007810000 */
[----:B------:R-:W2:Y:S01]  /*9b40*/  SHFL.BFLY PT, R9, R0, 0x2, 0x1f ;  /* 0x0c401f0000097f89 */ /* 0x000ea200000e0000 */
[----:B------:R-:W-:Y:S01]  /*9b50*/  LOP3.LUT R6, R27, UR7, R2, 0x96, !PT ;  /* 0x000000071b067c12 */ /* 0x000fe2000f8e9602 */
[----:B------:R-:W-:Y:S01]  /*9b60*/  IMAD.WIDE.U32 R20, R11, -0x326172a9, RZ ;  /* 0xcd9e8d570b147825 */ /* 0x000fe200078e00ff */
[----:B------:R-:W-:Y:S01]  /*9b70*/  FMNMX.FTZ R3, R180, R3, !PT ;  /* 0x00000003b4037209 */ /* 0x000fe20007810000 */
[----:B------:R-:W3:Y:S01]  /*9b80*/  SHFL.BFLY PT, R5, R8, 0x1, 0x1f ;  /* 0x0c201f0008057f89 */ /* 0x000ee200000e0000 */
[----:B-1----:R-:W-:-:S02]  /*9b90*/  FMNMX.FTZ R246, R7, R10, !PT ;  /* 0x0000000a07f67209 */ /* 0x002fc40007810000 */
[----:B------:R-:W-:Y:S02]  /*9ba0*/  FMNMX.FTZ R3, R206, R3, !PT ;  /* 0x00000003ce037209 */ /* 0x000fe40007810000 */
[C---:B------:R-:W-:Y:S01]  /*9bb0*/  FSETP.NEU.FTZ.AND P4, PT, R246.reuse, -INF , PT ;  /* 0xff800000f600780b */ /* 0x040fe20003f9d000 */
[----:B------:R-:W-:Y:S01]  /*9bc0*/  FMUL.FTZ R28, R246, c[0x0][0x23c] ;  /* 0x00008f00f61c7a20 */ /* 0x000fe20000410000 */
[----:B------:R-:W-:-:S04]  /*9bd0*/  FMNMX.FTZ R2, R205, R3, !PT ;  /* 0x00000003cd027209 */ /* 0x000fc80007810000 */
[----:B------:R-:W-:Y:S02]  /*9be0*/  FMNMX.FTZ R2, R204, R2, !PT ;  /* 0x00000002cc027209 */ /* 0x000fe40007810000 */
[----:B------:R-:W-:Y:S02]  /*9bf0*/  FSEL R28, R28, RZ, P4 ;  /* 0x000000ff1c1c7208 */ /* 0x000fe40002000000 */
[----:B------:R-:W-:-:S04]  /*9c00*/  FMNMX.FTZ R2, R203, R2, !PT ;  /* 0x00000002cb027209 */ /* 0x000fc80007810000 */
[----:B------:R-:W-:Y:S01]  /*9c10*/  FMNMX.FTZ R4, R238, R2, !PT ;  /* 0x00000002ee047209 */ /* 0x000fe20007810000 */
[----:B------:R-:W-:Y:S01]  /*9c20*/  IMAD.WIDE.U32 R2, R6, -0x326172a9, RZ ;  /* 0xcd9e8d5706027825 */ /* 0x000fe200078e00ff */
[----:B--2---:R-:W-:Y:S02]  /*9c30*/  FMNMX.FTZ R0, R0, R9, !PT ;  /* 0x0000000900007209 */ /* 0x004fe40007810000 */
[----:B------:R-:W-:Y:S02]  /*9c40*/  FMNMX.FTZ R6, R237, R4, !PT ;  /* 0x00000004ed067209 */ /* 0x000fe40007810000 */
[----:B------:R-:W-:Y:S01]  /*9c50*/  LOP3.LUT R4, R2, 0xffff, RZ, 0xc0, !PT ;  /* 0x0000ffff02047812 */ /* 0x000fe200078ec0ff */
[----:B------:R-:W1:Y:S01]  /*9c60*/  SHFL.BFLY PT, R9, R0, 0x1, 0x1f ;  /* 0x0c201f0000097f89 */ /* 0x000e6200000e0000 */
[----:B------:R-:W-:Y:S02]  /*9c70*/  FMNMX.FTZ R6, R236, R6, !PT ;  /* 0x00000006ec067209 */ /* 0x000fe40007810000 */
[----:B------:R-:W-:-:S02]  /*9c80*/  SHF.R.U32.HI R7, RZ, 0x8, R4 ;  /* 0x00000008ff077819 */ /* 0x000fc40000011604 */
[----:B------:R-:W-:Y:S01]  /*9c90*/  FMNMX.FTZ R4, R235, R6, !PT ;  /* 0x00000006eb047209 */ /* 0x000fe20007810000 */
[--C-:B------:R-:W-:Y:S01]  /*9ca0*/  FFMA.FTZ R6, R62, c[0x0][0x23c], -R28.reuse ;  /* 0x00008f003e067a23 */ /* 0x100fe2000001081c */
[----:B---3--:R-:W-:Y:S01]  /*9cb0*/  FMNMX.FTZ R245, R8, R5, !PT ;  /* 0x0000000508f57209 */ /* 0x008fe20007810000 */
[----:B------:R-:W-:Y:S02]  /*9cc0*/  FFMA.FTZ R5, R100, c[0x0][0x23c], -R28 ;  /* 0x00008f0064057a23 */ /* 0x000fe4000001081c */
[----:B------:R-:W2:Y:S01]  /*9cd0*/  SHFL.BFLY PT, R8, R4, 0x2, 0x1f ;  /* 0x0c401f0004087f89 */ /* 0x000ea200000e0000 */
[----:B------:R3:W-:Y:S01]  /*9ce0*/  MUFU.EX2 R49, R6 ;  /* 0x0000000600317308 */ /* 0x0007e20000000800 */
[C---:B------:R-:W-:Y:S01]  /*9cf0*/  FMUL.FTZ R29, R245.reuse, c[0x0][0x23c] ;  /* 0x00008f00f51d7a20 */ /* 0x040fe20000410000 */
[----:B------:R-:W-:Y:S01]  /*9d00*/  FSETP.NEU.FTZ.AND P3, PT, R245, -INF , PT ;  /* 0xff800000f500780b */ /* 0x000fe20003f7d000 */
[----:B------:R-:W4:Y:S03]  /*9d10*/  LDC.U8 R100, c[0x0][0x2d8] ;  /* 0x0000b600ff647b82 */ /* 0x000f260000000000 */
[----:B------:R-:W-:-:S02]  /*9d20*/  FSEL R29, R29, RZ, P3 ;  /* 0x000000ff1d1d7208 */ /* 0x000fc40001800000 */
[----:B------:R5:W4:Y:S01]  /*9d30*/  MUFU.EX2 R17, R5 ;  /* 0x0000000500117308 */ /* 0x000b220000000800 */
[----:B-1----:R-:W-:Y:S01]  /*9d40*/  FMNMX.FTZ R244, R0, R9, !PT ;  /* 0x0000000900f47209 */ /* 0x002fe20007810000 */
[----:B---3--:R-:W-:-:S03]  /*9d50*/  FFMA.FTZ R6, R60, c[0x0][0x23c], -R28 ;  /* 0x00008f003c067a23 */ /* 0x008fc6000001081c */
[C---:B------:R-:W-:Y:S01]  /*9d60*/  FSETP.NEU.FTZ.AND P2, PT, R244.reuse, -INF , PT ;  /* 0xff800000f400780b */ /* 0x040fe20003f5d000 */
[----:B------:R-:W-:Y:S02]  /*9d70*/  FMUL.FTZ R30, R244, c[0x0][0x23c] ;  /* 0x00008f00f41e7a20 */ /* 0x000fe40000410000 */
[----:B------:R1:W-:Y:S01]  /*9d80*/  MUFU.EX2 R247, R6 ;  /* 0x0000000600f77308 */ /* 0x0003e20000000800 */
[----:B--2---:R-:W-:Y:S01]  /*9d90*/  FMNMX.FTZ R0, R4, R8, !PT ;  /* 0x0000000804007209 */ /* 0x004fe20007810000 */
[----:B-----5:R-:W-:Y:S01]  /*9da0*/  FFMA.FTZ R5, R61, c[0x0][0x23c], -R28 ;  /* 0x00008f003d057a23 */ /* 0x020fe2000001081c */
[----:B------:R-:W-:Y:S01]  /*9db0*/  FSEL R30, R30, RZ, P2 ;  /* 0x000000ff1e1e7208 */ /* 0x000fe20001000000 */
[----:B------:R-:W-:Y:S01]  /*9dc0*/  FFMA.FTZ R4, R101, c[0x0][0x23c], -R29 ;  /* 0x00008f0065047a23 */ /* 0x000fe2000001081d */
[----:B----4-:R-:W-:-:S03]  /*9dd0*/  MOV R101, R17 ;  /* 0x0000001100657202 */ /* 0x010fc60000000f00 */
[----:B------:R2:W-:Y:S01]  /*9de0*/  MUFU.EX2 R250, R5 ;  /* 0x0000000500fa7308 */ /* 0x0005e20000000800 */
[----:B------:R-:W-:-:S05]  /*9df0*/  PRMT R100, R100, 0x7054, R100 ;  /* 0x0000705464647816 */ /* 0x000fca0000000064 */
[--C-:B------:R-:W-:Y:S01]  /*9e00*/  HSET2.LE.AND R10, R19, R100.reuse, PT ;  /* 0x00000064130a7233 */ /* 0x100fe20003803000 */
[----:B------:R-:W-:Y:S01]  /*9e10*/  IMAD.MOV.U32 R19, RZ, RZ, R37 ;  /* 0x000000ffff137224 */ /* 0x000fe200078e0025 */
[----:B-1----:R-:W1:Y:S01]  /*9e20*/  SHFL.BFLY PT, R6, R0, 0x1, 0x1f ;  /* 0x0c201f0000067f89 */ /* 0x002e6200000e0000 */
[--C-:B------:R-:W-:Y:S02]  /*9e30*/  HSET2.LE.AND R11, R22, R100.reuse, PT ;  /* 0x00000064160b7233 */ /* 0x100fe40003803000 */
[----:B------:R-:W-:Y:S01]  /*9e40*/  HSET2.LE.AND R9, R15, R100, PT ;  /* 0x000000640f097233 */ /* 0x000fe20003803000 */
[----:B--2---:R-:W-:-:S04]  /*9e50*/  LOP3.LUT R5, R2, 0xff, RZ, 0xc0, !PT ;  /* 0x000000ff02057812 */ /* 0x004fc800078ec0ff */
[----:B------:R-:W-:Y:S02]  /*9e60*/  PRMT R12, R5, 0x5410, R7 ;  /* 0x00005410050c7816 */ /* 0x000fe40000000007 */
[--C-:B------:R-:W-:Y:S02]  /*9e70*/  SHF.R.U32.HI R5, RZ, 0x10, R2.reuse ;  /* 0x00000010ff057819 */ /* 0x100fe40000011602 */
[----:B------:R-:W-:Y:S02]  /*9e80*/  SHF.R.U32.HI R2, RZ, 0x18, R2 ;  /* 0x00000018ff027819 */ /* 0x000fe40000011602 */
[----:B------:R-:W-:Y:S01]  /*9e90*/  LOP3.LUT R7, R5, 0xff, RZ, 0xc0, !PT ;  /* 0x000000ff05077812 */ /* 0x000fe200078ec0ff */
[----:B------:R-:W-:Y:S02]  /*9ea0*/  FFMA.FTZ R5, R107, c[0x0][0x23c], -R29 ;  /* 0x00008f006b057a23 */ /* 0x000fe4000001081d */
[----:B------:R-:W-:Y:S01]  /*9eb0*/  IMAD.MOV.U32 R107, RZ, RZ, R38 ;  /* 0x000000ffff6b7224 */ /* 0x000fe200078e0026 */
[----:B------:R-:W-:Y:S01]  /*9ec0*/  PRMT R18, R7, 0x5410, R2 ;  /* 0x0000541007127816 */ /* 0x000fe20000000002 */
[----:B------:R2:W-:Y:S01]  /*9ed0*/  MUFU.EX2 R48, R5 ;  /* 0x0000000500307308 */ /* 0x0005e20000000800 */
[----:B------:R-:W-:-:S02]  /*9ee0*/  LOP3.LUT R2, R3, UR17, R20, 0x96, !PT ;  /* 0x0000001103027c12 */ /* 0x000fc4000f8e9614 */
[----:B-1----:R-:W-:Y:S01]  /*9ef0*/  FMNMX.FTZ R227, R0, R6, !PT ;  /* 0x0000000600e37209 */ /* 0x002fe20007810000 */
[----:B------:R-:W-:Y:S01]  /*9f00*/  FFMA.FTZ R0, R192, c[0x0][0x23c], -R30 ;  /* 0x00008f00c0007a23 */ /* 0x000fe2000001081e */
[----:B------:R-:W-:Y:S02]  /*9f10*/  LOP3.LUT R3, R2, 0xffff, RZ, 0xc0, !PT ;  /* 0x0000ffff02037812 */ /* 0x000fe400078ec0ff */
[C---:B------:R-:W-:Y:S01]  /*9f20*/  FSETP.NEU.FTZ.AND P1, PT, R227.reuse, -INF , PT ;  /* 0xff800000e300780b */ /* 0x040fe20003f3d000 */
[----:B------:R1:W3:Y:S01]  /*9f30*/  MUFU.EX2 R7, R4 ;  /* 0x0000000400077308 */ /* 0x0002e20000000800 */
[----:B------:R-:W-:Y:S01]  /*9f40*/  FMUL.FTZ R31, R227, c[0x0][0x23c] ;  /* 0x00008f00e31f7a20 */ /* 0x000fe20000410000 */
[----:B------:R-:W-:-:S04]  /*9f50*/  MOV R192, R39 ;  /* 0x0000002700c07202 */ /* 0x000fc80000000f00 */
[----:B------:R-:W-:Y:S01]  /*9f60*/  FSEL R31, R31, RZ, P1 ;  /* 0x000000ff1f1f7208 */ /* 0x000fe20000800000 */
[--C-:B--2---:R-:W-:Y:S02]  /*9f70*/  FFMA.FTZ R5, R106, c[0x0][0x23c], -R29.reuse ;  /* 0x00008f006a057a23 */ /* 0x104fe4000001081d */
[----:B------:R2:W-:Y:S01]  /*9f80*/  MUFU.EX2 R106, R0 ;  /* 0x00000000006a7308 */ /* 0x0005e20000000800 */
[----:B-1----:R-:W-:-:S07]  /*9f90*/  FFMA.FTZ R4, R63, c[0x0][0x23c], -R29 ;  /* 0x00008f003f047a23 */ /* 0x002fce000001081d */
[----:B------:R1:W-:Y:S08]  /*9fa0*/  MUFU.EX2 R251, R5 ;  /* 0x0000000500fb7308 */ /* 0x0003f00000000800 */
[----:B------:R4:W-:Y:S01]  /*9fb0*/  MUFU.EX2 R239, R4 ;  /* 0x0000000400ef7308 */ /* 0x0009e20000000800 */
[----:B--2---:R-:W-:Y:S02]  /*9fc0*/  FSEL R0, R246, RZ, P4 ;  /* 0x000000fff6007208 */ /* 0x004fe40002000000 */
[----:B-1----:R-:W-:-:S02]  /*9fd0*/  SHF.R.U32.HI R5, RZ, 0x8, R3 ;  /* 0x00000008ff057819 */ /* 0x002fc40000011603 */
[----:B------:R-:W-:-:S04]  /*9fe0*/  LOP3.LUT R3, R2, 0xff, RZ, 0xc0, !PT ;  /* 0x000000ff02037812 */ /* 0x000fc800078ec0ff */
[----:B------:R-:W-:Y:S01]  /*9ff0*/  PRMT R17, R3, 0x5410, R5 ;  /* 0x0000541003117816 */ /* 0x000fe20000000005 */
[----:B------:R-:W-:Y:S01]  /*a000*/  FFMA.FTZ R3, R193, c[0x0][0x23c], -R30 ;  /* 0x00008f00c1037a23 */ /* 0x000fe2000001081e */
[----:B----4-:R-:W-:Y:S01]  /*a010*/  SHF.R.U32.HI R4, RZ, 0x10, R2 ;  /* 0x00000010ff047819 */ /* 0x010fe20000011602 */
[----:B------:R-:W-:Y:S01]  /*a020*/  FADD.FTZ R5, R105, -R0 ;  /* 0x8000000069057221 */ /* 0x000fe20000010000 */
[----:B------:R-:W-:Y:S01]  /*a030*/  MOV R105, R49 ;  /* 0x0000003100697202 */ /* 0x000fe20000000f00 */
[----:B------:R1:W-:Y:S01]  /*a040*/  MUFU.EX2 R252, R3 ;  /* 0x0000000300fc7308 */ /* 0x0003e20000000800 */
[----:B------:R-:W-:Y:S02]  /*a050*/  FFMA.FTZ R0, R194, c[0x0][0x23c], -R31 ;  /* 0x00008f00c2007a23 */ /* 0x000fe4000001081f */
[----:B---3--:R-:W-:Y:S02]  /*a060*/  IMAD.MOV.U32 R193, RZ, RZ, R7 ;  /* 0x000000ffffc17224 */ /* 0x008fe400078e0007 */
[----:B------:R-:W-:Y:S01]  /*a070*/  FMUL.FTZ R5, R5, c[0x0][0x23c] ;  /* 0x00008f0005057a20 */ /* 0x000fe20000410000 */
[----:B-1----:R-:W-:-:S02]  /*a080*/  SHF.R.U32.HI R3, RZ, 0x18, R2 ;  /* 0x00000018ff037819 */ /* 0x002fc40000011602 */
[----:B------:R-:W-:Y:S01]  /*a090*/  LOP3.LUT R2, R4, 0xff, RZ, 0xc0, !PT ;  /* 0x000000ff04027812 */ /* 0x000fe200078ec0ff */
[--C-:B------:R-:W-:Y:S02]  /*a0a0*/  FFMA.FTZ R4, R195, c[0x0][0x23c], -R30.reuse ;  /* 0x00008f00c3047a23 */ /* 0x100fe4000001081e */
[----:B------:R1:W-:Y:S01]  /*a0b0*/  MUFU.EX2 R195, R0 ;  /* 0x0000000000c37308 */ /* 0x0003e20000000800 */
[----:B------:R-:W-:Y:S01]  /*a0c0*/  PRMT R16, R2, 0x5410, R3 ;  /* 0x0000541002107816 */ /* 0x000fe20000000003 */
[----:B------:R-:W-:Y:S01]  /*a0d0*/  FFMA.FTZ R2, R64, c[0x0][0x23c], -R30 ;  /* 0x00008f0040027a23 */ /* 0x000fe2000001081e */
[----:B------:R-:W-:Y:S01]  /*a0e0*/  FSEL R3, R244, RZ, P2 ;  /* 0x000000fff4037208 */ /* 0x000fe20001000000 */
[----:B------:R-:W-:-:S04]  /*a0f0*/  IMAD.MOV.U32 R64, RZ, RZ, R46 ;  /* 0x000000ffff407224 */ /* 0x000fc800078e002e */
[----:B------:R2:W-:Y:S01]  /*a100*/  MUFU.EX2 R248, R2 ;  /* 0x0000000200f87308 */ /* 0x0005e20000000800 */
[----:B------:R-:W-:Y:S02]  /*a110*/  FADD.FTZ R3, R103, -R3 ;  /* 0x8000000367037221 */ /* 0x000fe40000010000 */
[----:B------:R-:W-:Y:S02]  /*a120*/  IMAD.MOV.U32 R103, RZ, RZ, R48 ;  /* 0x000000ffff677224 */ /* 0x000fe400078e0030 */
[----:B------:R-:W-:-:S03]  /*a130*/  FMUL.FTZ R3, R3, c[0x0][0x23c] ;  /* 0x00008f0003037a20 */ /* 0x000fc60000410000 */
[----:B------:R3:W4:Y:S01]  /*a140*/  MUFU.EX2 R8, R4 ;  /* 0x0000000400087308 */ /* 0x0007220000000800 */
[----:B-1----:R-:W-:Y:S01]  /*a150*/  FFMA.FTZ R0, R196, c[0x0][0x23c], -R31 ;  /* 0x00008f00c4007a23 */ /* 0x002fe2000001081f */
[----:B--2---:R-:W-:-:S06]  /*a160*/  FSEL R2, R245, RZ, P3 ;  /* 0x000000fff5027208 */ /* 0x004fcc0001800000 */
[----:B------:R-:W1:Y:S01]  /*a170*/  MUFU.EX2 R48, R5 ;  /* 0x0000000500307308 */ /* 0x000e620000000800 */
[----:B---3--:R-:W-:Y:S01]  /*a180*/  FADD.FTZ R4, R104, -R2 ;  /* 0x8000000268047221 */ /* 0x008fe20000010000 */
[----:B------:R-:W-:-:S06]  /*a190*/  FSEL R2, R227, RZ, P1 ;  /* 0x000000ffe3027208 */ /* 0x000fcc0000800000 */
[----:B------:R-:W2:Y:S01]  /*a1a0*/  MUFU.EX2 R46, R3 ;  /* 0x00000003002e7308 */ /* 0x000ea20000000800 */
[----:B------:R-:W-:Y:S02]  /*a1b0*/  FMUL.FTZ R4, R4, c[0x0][0x23c] ;  /* 0x00008f0004047a20 */ /* 0x000fe40000410000 */
[----:B------:R-:W-:Y:S02]  /*a1c0*/  FADD.FTZ R7, R102, -R2 ;  /* 0x8000000266077221 */ /* 0x000fe40000010000 */
[----:B------:R-:W-:-:S03]  /*a1d0*/  FFMA.FTZ R2, R66, c[0x0][0x23c], -R31 ;  /* 0x00008f0042027a23 */ /* 0x000fc6000001081f */
[----:B------:R3:W-:Y:S01]  /*a1e0*/  MUFU.EX2 R102, R0 ;  /* 0x0000000000667308 */ /* 0x0007e20000000800 */
[----:B----4-:R-:W-:Y:S01]  /*a1f0*/  IMAD.MOV.U32 R66, RZ, RZ, R8 ;  /* 0x000000ffff427224 */ /* 0x010fe200078e0008 */
[----:B------:R-:W-:Y:S01]  /*a200*/  HSET2.LE.AND R8, R14, R100, PT ;  /* 0x000000640e087233 */ /* 0x000fe20003803000 */
[----:B------:R-:W-:Y:S02]  /*a210*/  FMUL.FTZ R49, R7, c[0x0][0x23c] ;  /* 0x00008f0007317a20 */ /* 0x000fe40000410000 */
[-C--:B-1----:R-:W-:Y:S02]  /*a220*/  FMUL.FTZ R112, R112, R48.reuse ;  /* 0x0000003070707220 */ /* 0x082fe40000410000 */
[----:B------:R-:W-:Y:S01]  /*a230*/  FMUL.FTZ R113, R113, R48 ;  /* 0x0000003071717220 */ /* 0x000fe20000410000 */
[----:B------:R1:W-:Y:S01]  /*a240*/  MUFU.EX2 R104, R2 ;  /* 0x0000000200687308 */ /* 0x0003e20000000800 */
[-C--:B--2---:R-:W-:Y:S01]  /*a250*/  FMUL.FTZ R116, R116, R46.reuse ;  /* 0x0000002e74747220 */ /* 0x084fe20000410000 */
[----:B------:R-:W-:Y:S01]  /*a260*/  LOP3.LUT R3, R23, UR8, R34, 0x96, !PT ;  /* 0x0000000817037c12 */ /* 0x000fe2000f8e9622 */
[----:B------:R-:W-:-:S02]  /*a270*/  FMUL.FTZ R117, R117, R46 ;  /* 0x0000002e75757220 */ /* 0x000fc40000410000 */
[-C--:B------:R-:W-:Y:S02]  /*a280*/  FMUL.FTZ R120, R120, R46.reuse ;  /* 0x0000002e78787220 */ /* 0x080fe40000410000 */
[----:B------:R-:W-:Y:S01]  /*a290*/  FMUL.FTZ R121, R121, R46 ;  /* 0x0000002e79797220 */ /* 0x000fe20000410000 */
[----:B---3--:R-:W-:Y:S01]  /*a2a0*/  F2FP.PACK_AB R0, R247, R105 ;  /* 0x00000069f700723e */ /* 0x008fe200000000ff */
[----:B------:R-:W2:Y:S01]  /*a2b0*/  MUFU.EX2 R47, R4 ;  /* 0x00000004002f7308 */ /* 0x000ea20000000800 */
[----:B------:R-:W-:Y:S02]  /*a2c0*/  FMUL.FTZ R124, R124, R48 ;  /* 0x000000307c7c7220 */ /* 0x000fe40000410000 */
[----:B------:R-:W-:Y:S01]  /*a2d0*/  LOP3.LUT R10, R10, R0, RZ, 0xc0, !PT ;  /* 0x000000000a0a7212 */ /* 0x000fe200078ec0ff */
[-C--:B------:R-:W-:Y:S01]  /*a2e0*/  FMUL.FTZ R125, R125, R48.reuse ;  /* 0x000000307d7d7220 */ /* 0x080fe20000410000 */
[----:B------:R-:W-:Y:S01]  /*a2f0*/  F2FP.PACK_AB R0, R239, R193 ;  /* 0x000000c1ef00723e */ /* 0x000fe200000000ff */
[----:B------:R-:W-:-:S02]  /*a300*/  FMUL.FTZ R128, R128, R48 ;  /* 0x0000003080807220 */ /* 0x000fc40000410000 */
[----:B-1----:R-:W-:Y:S01]  /*a310*/  FFMA.FTZ R2, R65, c[0x0][0x23c], -R31 ;  /* 0x00008f0041027a23 */ /* 0x002fe2000001081f */
[----:B------:R-:W-:Y:S01]  /*a320*/  LOP3.LUT R11, R11, R0, RZ, 0xc0, !PT ;  /* 0x000000000b0b7212 */ /* 0x000fe200078ec0ff */
[----:B------:R-:W1:Y:S01]  /*a330*/  MUFU.EX2 R49, R49 ;  /* 0x0000003100317308 */ /* 0x000e620000000800 */
[----:B------:R-:W-:Y:S01]  /*a340*/  F2FP.PACK_AB R0, R250, R101 ;  /* 0x00000065fa00723e */ /* 0x000fe200000000ff */
[----:B------:R-:W-:Y:S02]  /*a350*/  FMUL.FTZ R129, R129, R48 ;  /* 0x0000003081817220 */ /* 0x000fe40000410000 */
[----:B------:R-:W-:Y:S01]  /*a360*/  FMUL.FTZ R132, R132, R46 ;  /* 0x0000002e84847220 */ /* 0x000fe20000410000 */
[----:B------:R-:W-:Y:S01]  /*a370*/  LOP3.LUT R8, R8, R0, RZ, 0xc0, !PT ;  /* 0x0000000008087212 */ /* 0x000fe200078ec0ff */
[----:B--2---:R-:W-:Y:S01]  /*a380*/  FMUL.FTZ R114, R114, R47 ;  /* 0x0000002f72727220 */ /* 0x004fe20000410000 */
[----:B------:R-:W-:Y:S01]  /*a390*/  F2FP.PACK_AB R0, R251, R103 ;  /* 0x00000067fb00723e */ /* 0x000fe200000000ff */
[----:B------:R2:W3:Y:S01]  /*a3a0*/  MUFU.EX2 R65, R2 ;  /* 0x0000000200417308 */ /* 0x0004e20000000800 */
[----:B------:R-:W-:-:S02]  /*a3b0*/  FMUL.FTZ R115, R115, R47 ;  /* 0x0000002f73737220 */ /* 0x000fc40000410000 */
[----:B------:R-:W-:Y:S01]  /*a3c0*/  LOP3.LUT R9, R9, R0, RZ, 0xc0, !PT ;  /* 0x0000000009097212 */ /* 0x000fe200078ec0ff */
[----:B------:R-:W-:Y:S01]  /*a3d0*/  HSET2.LE.AND R0, R12, R100, PT ;  /* 0x000000640c007233 */ /* 0x000fe20003803000 */
[-C--:B------:R-:W-:Y:S01]  /*a3e0*/  FMUL.FTZ R126, R126, R47.reuse ;  /* 0x0000002f7e7e7220 */ /* 0x080fe20000410000 */
[----:B------:R-:W4:Y:S01]  /*a3f0*/  LDSM.16.MT88.4 R12, [R212+0x9000] ;  /* 0x00900000d40c783b */ /* 0x000f220000004200 */
[----:B------:R-:W-:Y:S02]  /*a400*/  FMUL.FTZ R127, R127, R47 ;  /* 0x0000002f7f7f7220 */ /* 0x000fe40000410000 */
[-C--:B-1----:R-:W-:Y:S02]  /*a410*/  FMUL.FTZ R118, R118, R49.reuse ;  /* 0x0000003176767220 */ /* 0x082fe40000410000 */
[-C--:B------:R-:W-:Y:S02]  /*a420*/  FMUL.FTZ R119, R119, R49.reuse ;  /* 0x0000003177777220 */ /* 0x080fe40000410000 */
[----:B------:R-:W-:-:S02]  /*a430*/  FMUL.FTZ R122, R122, R49 ;  /* 0x000000317a7a7220 */ /* 0x000fc40000410000 */
[----:B------:R-:W-:Y:S01]  /*a440*/  FMUL.FTZ R123, R123, R49 ;  /* 0x000000317b7b7220 */ /* 0x000fe20000410000 */
[----:B--2---:R-:W-:Y:S01]  /*a450*/  F2FP.PACK_AB R2, R248, R106 ;  /* 0x0000006af802723e */ /* 0x004fe200000000ff */
[-C--:B------:R-:W-:Y:S02]  /*a460*/  FMUL.FTZ R130, R130, R47.reuse ;  /* 0x0000002f82827220 */ /* 0x080fe40000410000 */
[----:B------:R-:W-:Y:S01]  /*a470*/  FMUL.FTZ R131, R131, R47 ;  /* 0x0000002f83837220 */ /* 0x000fe20000410000 */
[----:B------:R-:W-:Y:S01]  /*a480*/  LOP3.LUT R6, R0, R2, RZ, 0xc0, !PT ;  /* 0x0000000200067212 */ /* 0x000fe200078ec0ff */
[--C-:B------:R-:W-:Y:S01]  /*a490*/  HSET2.LE.AND R0, R18, R100.reuse, PT ;  /* 0x0000006412007233 */ /* 0x100fe20003803000 */
[----:B---3--:R-:W-:Y:S01]  /*a4a0*/  F2FP.PACK_AB R2, R65, R104 ;  /* 0x000000684102723e */ /* 0x008fe200000000ff */
[----:B------:R-:W-:Y:S02]  /*a4b0*/  IMAD.MOV.U32 R18, RZ, RZ, R36 ;  /* 0x000000ffff127224 */ /* 0x000fe400078e0024 */
[----:B------:R-:W-:Y:S01]  /*a4c0*/  FMUL.FTZ R133, R133, R46 ;  /* 0x0000002e85857220 */ /* 0x000fe20000410000 */
[----:B------:R-:W-:Y:S01]  /*a4d0*/  LOP3.LUT R7, R0, R2, RZ, 0xc0, !PT ;  /* 0x0000000200077212 */ /* 0x000fe200078ec0ff */
[----:B------:R-:W-:Y:S01]  /*a4e0*/  HSET2.LE.AND R0, R17, R100, PT ;  /* 0x0000006411007233 */ /* 0x000fe20003803000 */
[----:B------:R-:W-:Y:S01]  /*a4f0*/  F2FP.PACK_AB R2, R66, R252 ;  /* 0x000000fc4202723e */ /* 0x000fe200000000ff */
[----:B------:R-:W-:-:S02]  /*a500*/  FMUL.FTZ R134, R134, R49 ;  /* 0x0000003186867220 */ /* 0x000fc40000410000 */
[----:B------:R-:W-:Y:S01]  /*a510*/  FMUL.FTZ R135, R135, R49 ;  /* 0x0000003187877220 */ /* 0x000fe20000410000 */
[----:B------:R-:W-:Y:S01]  /*a520*/  LOP3.LUT R4, R0, R2, RZ, 0xc0, !PT ;  /* 0x0000000200047212 */ /* 0x000fe200078ec0ff */
[----:B------:R-:W-:Y:S01]  /*a530*/  HSET2.LE.AND R2, R16, R100, PT ;  /* 0x0000006410027233 */ /* 0x000fe20003803000 */
[----:B------:R-:W-:Y:S01]  /*a540*/  F2FP.PACK_AB R0, R102, R195 ;  /* 0x000000c36600723e */ /* 0x000fe200000000ff */
[-C--:B------:R-:W-:Y:S02]  /*a550*/  FMUL.FTZ R136, R136, R46.reuse ;  /* 0x0000002e88887220 */ /* 0x080fe40000410000 */
[----:B------:R-:W-:Y:S01]  /*a560*/  FMUL.FTZ R137, R137, R46 ;  /* 0x0000002e89897220 */ /* 0x000fe20000410000 */
[----:B------:R-:W-:Y:S01]  /*a570*/  LOP3.LUT R5, R2, R0, RZ, 0xc0, !PT ;  /* 0x0000000002057212 */ /* 0x000fe200078ec0ff */
[-C--:B------:R-:W-:Y:S01]  /*a580*/  FMUL.FTZ R138, R138, R49.reuse ;  /* 0x000000318a8a7220 */ /* 0x080fe20000410000 */
[----:B------:R-:W-:Y:S01]  /*a590*/  LOP3.LUT R2, R21, UR8, R24, 0x96, !PT ;  /* 0x0000000815027c12 */ /* 0x000fe2000f8e9618 */
[----:B------:R-:W-:Y:S01]  /*a5a0*/  FMUL.FTZ R139, R139, R49 ;  /* 0x000000318b8b7220 */ /* 0x000fe20000410000 */
[----:B------:R-:W-:Y:S01]  /*a5b0*/  LDSM.16.MT88.4 R20, [R214+0x9400] ;  /* 0x00940000d614783b */ /* 0x000fe20000004200 */
[----:B------:R-:W-:-:S02]  /*a5c0*/  FMUL.FTZ R140, R140, R48 ;  /* 0x000000308c8c7220 */ /* 0x000fc40000410000 */
[-C--:B------:R-:W-:Y:S01]  /*a5d0*/  FMUL.FTZ R141, R141, R48.reuse ;  /* 0x000000308d8d7220 */ /* 0x080fe20000410000 */
[-C--:B----4-:R-:W-:Y:S01]  /*a5e0*/  HMMA.16816.F32 R36, R8, R12.reuse, R112 ;  /* 0x0000000c0824723c */ /* 0x090fe20000001870 */
[-C--:B------:R-:W-:Y:S02]  /*a5f0*/  FMUL.FTZ R142, R142, R47.reuse ;  /* 0x0000002f8e8e7220 */ /* 0x080fe40000410000 */
[-C--:B------:R-:W-:Y:S02]  /*a600*/  FMUL.FTZ R143, R143, R47.reuse ;  /* 0x0000002f8f8f7220 */ /* 0x080fe40000410000 */
[-C--:B------:R-:W-:Y:S02]  /*a610*/  FMUL.FTZ R144, R144, R48.reuse ;  /* 0x0000003090907220 */ /* 0x080fe40000410000 */
[----:B------:R-:W-:Y:S01]  /*a620*/  FMUL.FTZ R145, R145, R48 ;  /* 0x0000003091917220 */ /* 0x000fe20000410000 */
[----:B------:R-:W-:Y:S01]  /*a630*/  HMMA.16816.F32 R116, R4, R12, R116 ;  /* 0x0000000c0474723c */ /* 0x000fe20000001874 */
[----:B------:R-:W-:-:S02]  /*a640*/  FMUL.FTZ R146, R146, R47 ;  /* 0x0000002f92927220 */ /* 0x000fc40000410000 */
[----:B------:R-:W-:Y:S02]  /*a650*/  FMUL.FTZ R147, R147, R47 ;  /* 0x0000002f93937220 */ /* 0x000fe40000410000 */
[-C--:B------:R-:W-:Y:S02]  /*a660*/  FMUL.FTZ R148, R148, R46.reuse ;  /* 0x0000002e94947220 */ /* 0x080fe40000410000 */
[-C--:B------:R-:W-:Y:S01]  /*a670*/  FMUL.FTZ R149, R149, R46.reuse ;  /* 0x0000002e95957220 */ /* 0x080fe20000410000 */
[----:B------:R-:W-:Y:S01]  /*a680*/  HMMA.16816.F32 R120, R4, R14, R120 ;  /* 0x0000000e0478723c */ /* 0x000fe20000001878 */
[-C--:B------:R-:W-:Y:S02]  /*a690*/  FMUL.FTZ R150, R150, R49.reuse ;  /* 0x0000003196967220 */ /* 0x080fe40000410000 */
[----:B------:R-:W-:Y:S02]  /*a6a0*/  FMUL.FTZ R151, R151, R49 ;  /* 0x0000003197977220 */ /* 0x000fe40000410000 */
[----:B------:R-:W-:-:S02]  /*a6b0*/  FMUL.FTZ R152, R152, R46 ;  /* 0x0000002e98987220 */ /* 0x000fc40000410000 */
[----:B------:R-:W-:Y:S01]  /*a6c0*/  FMUL.FTZ R153, R153, R46 ;  /* 0x0000002e99997220 */ /* 0x000fe20000410000 */
[----:B------:R-:W-:Y:S01]  /*a6d0*/  HMMA.16816.F32 R52, R8, R14, R124 ;  /* 0x0000000e0834723c */ /* 0x000fe2000000187c */
[----:B------:R-:W1:Y:S01]  /*a6e0*/  LDSM.16.MT88.4 R12, [R214+0x9000] ;  /* 0x00900000d60c783b */ /* 0x000e620000004200 */
[-C--:B------:R-:W-:Y:S02]  /*a6f0*/  FMUL.FTZ R154, R154, R49.reuse ;  /* 0x000000319a9a7220 */ /* 0x080fe40000410000 */
[----:B------:R-:W-:Y:S02]  /*a700*/  FMUL.FTZ R155, R155, R49 ;  /* 0x000000319b9b7220 */ /* 0x000fe40000410000 */
[-C--:B------:R-:W-:Y:S01]  /*a710*/  FMUL.FTZ R156, R156, R48.reuse ;  /* 0x000000309c9c7220 */ /* 0x080fe20000410000 */
[----:B------:R-:W-:Y:S01]  /*a720*/  MOV R127, R195 ;  /* 0x000000c3007f7202 */ /* 0x000fe20000000f00 */
[----:B------:R-:W-:Y:S02]  /*a730*/  FMUL.FTZ R157, R157, R48 ;  /* 0x000000309d9d7220 */ /* 0x000fe40000410000 */
[----:B------:R-:W-:-:S02]  /*a740*/  FMUL.FTZ R158, R158, R47 ;  /* 0x0000002f9e9e7220 */ /* 0x000fc40000410000 */
[-C--:B------:R-:W-:Y:S02]  /*a750*/  FMUL.FTZ R159, R159, R47.reuse ;  /* 0x0000002f9f9f7220 */ /* 0x080fe40000410000 */
[-C--:B------:R-:W-:Y:S02]  /*a760*/  FMUL.FTZ R160, R160, R48.reuse ;  /* 0x00000030a0a07220 */ /* 0x080fe40000410000 */
[----:B------:R-:W-:Y:S02]  /*a770*/  FMUL.FTZ R161, R161, R48 ;  /* 0x00000030a1a17220 */ /* 0x000fe40000410000 */
        /* <DEDUP_REMOVED lines=12> */
[----:B-1----:R-:W-:Y:S01]  /*a840*/  HMMA.16816.F32 R128, R8, R12, R128 ;  /* 0x0000000c0880723c */ /* 0x002fe20000001880 */
[-C--:B------:R-:W-:Y:S02]  /*a850*/  FMUL.FTZ R174, R174, R47.reuse ;  /* 0x0000002faeae7220 */ /* 0x080fe40000410000 */
[----:B------:R-:W-:Y:S02]  /*a860*/  FMUL.FTZ R175, R175, R47 ;  /* 0x0000002fafaf7220 */ /* 0x000fe40000410000 */
[----:B------:R-:W-:-:S02]  /*a870*/  FFMA.FTZ R0, R197, c[0x0][0x23c], -R28 ;  /* 0x00008f00c5007a23 */ /* 0x000fc4000001081c */
[----:B------:R-:W-:Y:S01]  /*a880*/  IMAD.MOV.U32 R115, RZ, RZ, R248 ;  /* 0x000000ffff737224 */ /* 0x000fe200078e00f8 */
[C---:B------:R-:W-:Y:S01]  /*a890*/  HMMA.16816.F32 R132, R4.reuse, R12, R132 ;  /* 0x0000000c0484723c */ /* 0x040fe20000001884 */
[----:B------:R1:W-:Y:S01]  /*a8a0*/  MUFU.EX2 R248, R0 ;  /* 0x0000000000f87308 */ /* 0x0003e20000000800 */
[----:B------:R-:W-:Y:S02]  /*a8b0*/  IMAD.MOV.U32 R126, RZ, RZ, R249 ;  /* 0x000000ffff7e7224 */ /* 0x000fe400078e00f9 */
[----:B------:R-:W-:Y:S02]  /*a8c0*/  IMAD.MOV.U32 R125, RZ, RZ, R250 ;  /* 0x000000ffff7d7224 */ /* 0x000fe400078e00fa */
[-C--:B------:R-:W-:Y:S02]  /*a8d0*/  FMUL.FTZ R72, R72, R46.reuse ;  /* 0x0000002e48487220 */ /* 0x080fe40000410000 */
[----:B------:R-:W-:Y:S01]  /*a8e0*/  HMMA.16816.F32 R136, R4, R14, R136 ;  /* 0x0000000e0488723c */ /* 0x000fe20000001888 */
[----:B------:R-:W-:-:S02]  /*a8f0*/  FMUL.FTZ R73, R73, R46 ;  /* 0x0000002e49497220 */ /* 0x000fc40000410000 */
[-C--:B------:R-:W-:Y:S02]  /*a900*/  FMUL.FTZ R74, R74, R49.reuse ;  /* 0x000000314a4a7220 */ /* 0x080fe40000410000 */
[-C--:B------:R-:W-:Y:S02]  /*a910*/  FMUL.FTZ R75, R75, R49.reuse ;  /* 0x000000314b4b7220 */ /* 0x080fe40000410000 */
[-C--:B------:R-:W-:Y:S01]  /*a920*/  FMUL.FTZ R76, R76, R46.reuse ;  /* 0x0000002e4c4c7220 */ /* 0x080fe20000410000 */
[----:B------:R-:W-:Y:S01]  /*a930*/  HMMA.16816.F32 R56, R8, R14, R140 ;  /* 0x0000000e0838723c */ /* 0x000fe2000000188c */
[----:B------:R-:W2:Y:S01]  /*a940*/  LDSM.16.MT88.4 R12, [R212+0xa000] ;  /* 0x00a00000d40c783b */ /* 0x000ea20000004200 */
[----:B-1----:R-:W-:Y:S02]  /*a950*/  FFMA.FTZ R0, R176, c[0x0][0x23c], -R28 ;  /* 0x00008f00b0007a23 */ /* 0x002fe4000001081c */
[----:B------:R-:W-:Y:S02]  /*a960*/  FMUL.FTZ R77, R77, R46 ;  /* 0x0000002e4d4d7220 */ /* 0x000fe40000410000 */
[----:B------:R1:W-:Y:S01]  /*a970*/  MUFU.EX2 R249, R0 ;  /* 0x0000000000f97308 */ /* 0x0003e20000000800 */
[-C--:B------:R-:W-:Y:S01]  /*a980*/  FMUL.FTZ R78, R78, R49.reuse ;  /* 0x000000314e4e7220 */ /* 0x080fe20000410000 */
        /* <DEDUP_REMOVED lines=8> */
[----:B-1----:R-:W-:Y:S02]  /*aa10*/  FFMA.FTZ R0, R109, c[0x0][0x23c], -R28 ;  /* 0x00008f006d007a23 */ /* 0x002fe4000001081c */
[-C--:B------:R-:W-:Y:S02]  /*aa20*/  FMUL.FTZ R94, R94, R49.reuse ;  /* 0x000000315e5e7220 */ /* 0x080fe40000410000 */
[----:B------:R1:W-:Y:S01]  /*aa30*/  MUFU.EX2 R250, R0 ;  /* 0x0000000000fa7308 */ /* 0x0003e20000000800 */
[----:B------:R-:W-:Y:S02]  /*aa40*/  FMUL.FTZ R95, R95, R49 ;  /* 0x000000315f5f7220 */ /* 0x000fe40000410000 */
[----:B------:R-:W-:Y:S02]  /*aa50*/  IMAD.MOV.U32 R112, RZ, RZ, R251 ;  /* 0x000000ffff707224 */ /* 0x000fe400078e00fb */
[-C--:B------:R-:W-:Y:S02]  /*aa60*/  FMUL.FTZ R68, R68, R48.reuse ;  /* 0x0000003044447220 */ /* 0x080fe40000410000 */
[----:B------:R-:W-:-:S02]  /*aa70*/  FMUL.FTZ R69, R69, R48 ;  /* 0x0000003045457220 */ /* 0x000fc40000410000 */
[-C--:B------:R-:W-:Y:S02]  /*aa80*/  FMUL.FTZ R70, R70, R47.reuse ;  /* 0x0000002f46467220 */ /* 0x080fe40000410000 */
[-C--:B------:R-:W-:Y:S02]  /*aa90*/  FMUL.FTZ R71, R71, R47.reuse ;  /* 0x0000002f47477220 */ /* 0x080fe40000410000 */
[-C--:B------:R-:W-:Y:S01]  /*aaa0*/  FMUL.FTZ R80, R80, R48.reuse ;  /* 0x0000003050507220 */ /* 0x080fe20000410000 */
[----:B--2---:R-:W-:Y:S01]  /*aab0*/  HMMA.16816.F32 R144, R8, R12, R144 ;  /* 0x0000000c0890723c */ /* 0x004fe20000001890 */
[----:B------:R-:W-:Y:S02]  /*aac0*/  FMUL.FTZ R81, R81, R48 ;  /* 0x0000003051517220 */ /* 0x000fe40000410000 */
[----:B-1----:R-:W-:Y:S02]  /*aad0*/  FFMA.FTZ R0, R67, c[0x0][0x23c], -R28 ;  /* 0x00008f0043007a23 */ /* 0x002fe4000001081c */
[----:B------:R-:W-:-:S02]  /*aae0*/  FMUL.FTZ R82, R82, R47 ;  /* 0x0000002f52527220 */ /* 0x000fc40000410000 */
[----:B------:R1:W2:Y:S01]  /*aaf0*/  MUFU.EX2 R251, R0 ;  /* 0x0000000000fb7308 */ /* 0x0002a20000000800 */
[C---:B------:R-:W-:Y:S01]  /*ab00*/  HMMA.16816.F32 R148, R4.reuse, R12, R148 ;  /* 0x0000000c0494723c */ /* 0x040fe20000001894 */
[-C--:B------:R-:W-:Y:S02]  /*ab10*/  FMUL.FTZ R83, R83, R47.reuse ;  /* 0x0000002f53537220 */ /* 0x080fe40000410000 */
[-C--:B------:R-:W-:Y:S02]  /*ab20*/  FMUL.FTZ R84, R84, R48.reuse ;  /* 0x0000003054547220 */ /* 0x080fe40000410000 */
[----:B------:R-:W-:Y:S02]  /*ab30*/  FMUL.FTZ R85, R85, R48 ;  /* 0x0000003055557220 */ /* 0x000fe40000410000 */
[-C--:B------:R-:W-:Y:S01]  /*ab40*/  FMUL.FTZ R86, R86, R47.reuse ;  /* 0x0000002f56567220 */ /* 0x080fe20000410000 */
[----:B------:R-:W-:Y:S01]  /*ab50*/  HMMA.16816.F32 R152, R4, R14, R152 ;  /* 0x0000000e0498723c */ /* 0x000fe20000001898 */
[----:B------:R-:W-:-:S02]  /*ab60*/  FMUL.FTZ R87, R87, R47 ;  /* 0x0000002f57577220 */ /* 0x000fc40000410000 */
[-C--:B------:R-:W-:Y:S02]  /*ab70*/  FMUL.FTZ R96, R96, R48.reuse ;  /* 0x0000003060607220 */ /* 0x080fe40000410000 */
[----:B------:R-:W-:Y:S02]  /*ab80*/  FMUL.FTZ R97, R97, R48 ;  /* 0x0000003061617220 */ /* 0x000fe40000410000 */
[----:B-1----:R-:W-:Y:S01]  /*ab90*/  FFMA.FTZ R0, R198, c[0x0][0x23c], -R29 ;  /* 0x00008f00c6007a23 */ /* 0x002fe2000001081d */
[----:B------:R-:W-:Y:S01]  /*aba0*/  HMMA.16816.F32 R60, R8, R14, R156 ;  /* 0x0000000e083c723c */ /* 0x000fe2000000189c */
[----:B------:R-:W1:Y:S01]  /*abb0*/  LDSM.16.MT88.4 R12, [R214+0xa000] ;  /* 0x00a00000d60c783b */ /* 0x000e620000004200 */
[-C--:B------:R-:W-:Y:S02]  /*abc0*/  FMUL.FTZ R98, R98, R47.reuse ;  /* 0x0000002f62627220 */ /* 0x080fe40000410000 */
[----:B------:R-:W-:Y:S02]  /*abd0*/  FMUL.FTZ R99, R99, R47 ;  /* 0x0000002f63637220 */ /* 0x000fe40000410000 */
[----:B------:R-:W-:Y:S01]  /*abe0*/  IMAD.MOV.U32 R113, RZ, RZ, R247 ;  /* 0x000000ffff717224 */ /* 0x000fe200078e00f7 */
[----:B------:R-:W-:Y:S01]  /*abf0*/  MOV R157, R19 ;  /* 0x00000013009d7202 */ /* 0x000fe20000000f00 */
[----:B------:R-:W-:Y:S01]  /*ac00*/  IMAD.MOV.U32 R156, RZ, RZ, R18 ;  /* 0x000000ffff9c7224 */ /* 0x000fe200078e0012 */
[----:B------:R3:W-:Y:S01]  /*ac10*/  MUFU.EX2 R247, R0 ;  /* 0x0000000000f77308 */ /* 0x0007e20000000800 */
[----:B------:R-:W4:Y:S01]  /*ac20*/  LDSM.16.MT88.4 R16, [R214+0xb000] ;  /* 0x00b00000d610783b */ /* 0x000f220000004200 */
[----:B------:R-:W-:-:S02]  /*ac30*/  IMAD.MOV.U32 R142, RZ, RZ, R242 ;  /* 0x000000ffff8e7224 */ /* 0x000fc400078e00f2 */
[----:B------:R-:W-:Y:S02]  /*ac40*/  IMAD.MOV.U32 R143, RZ, RZ, R243 ;  /* 0x000000ffff8f7224 */ /* 0x000fe400078e00f3 */
[----:B------:R-:W-:Y:S02]  /*ac50*/  IMAD.MOV.U32 R141, RZ, RZ, R241 ;  /* 0x000000ffff8d7224 */ /* 0x000fe400078e00f1 */
[----:B------:R-:W-:Y:S02]  /*ac60*/  IMAD.MOV.U32 R114, RZ, RZ, R239 ;  /* 0x000000ffff727224 */ /* 0x000fe400078e00ef */
[----:B------:R-:W-:Y:S02]  /*ac70*/  IMAD.MOV.U32 R143, RZ, RZ, R66 ;  /* 0x000000ffff8f7224 */ /* 0x000fe400078e0042 */
[----:B------:R-:W-:Y:S02]  /*ac80*/  IMAD.MOV.U32 R124, RZ, RZ, R112 ;  /* 0x000000ffff7c7224 */ /* 0x000fe400078e0070 */
[----:B------:R-:W-:Y:S01]  /*ac90*/  IMAD.MOV.U32 R66, RZ, RZ, R64 ;  /* 0x000000ffff427224 */ /* 0x000fe200078e0040 */
[----:B------:R-:W-:Y:S01]  /*aca0*/  MOV R64, R107 ;  /* 0x0000006b00407202 */ /* 0x000fe20000000f00 */
[----:B---3--:R-:W-:-:S02]  /*acb0*/  FFMA.FTZ R0, R111, c[0x0][0x23c], -R29 ;  /* 0x00008f006f007a23 */ /* 0x008fc4000001081d */
[----:B------:R-:W-:Y:S02]  /*acc0*/  IMAD.MOV.U32 R141, RZ, RZ, R105 ;  /* 0x000000ffff8d7224 */ /* 0x000fe400078e0069 */
[----:B------:R3:W-:Y:S01]  /*acd0*/  MUFU.EX2 R242, R0 ;  /* 0x0000000000f27308 */ /* 0x0007e20000000800 */
[----:B------:R-:W-:Y:S02]  /*ace0*/  IMAD.MOV.U32 R159, RZ, RZ, R106 ;  /* 0x000000ffff9f7224 */ /* 0x000fe400078e006a */
[----:B------:R-:W-:-:S04]  /*acf0*/  IMAD.MOV.U32 R112, RZ, RZ, R104 ;  /* 0x000000ffff707224 */ /* 0x000fc800078e0068 */
[----:B------:R-:W-:Y:S01]  /*ad00*/  IMAD.MOV.U32 R158, RZ, RZ, R112 ;  /* 0x000000ffff9e7224 */ /* 0x000fe200078e0070 */
[----:B-1----:R-:W-:Y:S01]  /*ad10*/  HMMA.16816.F32 R160, R8, R12, R160 ;  /* 0x0000000c08a0723c */ /* 0x002fe200000018a0 */
[----:B---3--:R-:W-:-:S07]  /*ad20*/  FFMA.FTZ R0, R110, c[0x0][0x23c], -R29 ;  /* 0x00008f006e007a23 */ /* 0x008fce000001081d */
[C---:B------:R-:W-:Y:S01]  /*ad30*/  HMMA.16816.F32 R164, R4.reuse, R12, R164 ;  /* 0x0000000c04a4723c */ /* 0x040fe200000018a4 */
[----:B------:R1:W-:Y:S07]  /*ad40*/  MUFU.EX2 R243, R0 ;  /* 0x0000000000f37308 */ /* 0x0003ee0000000800 */
[-C--:B------:R-:W-:Y:S08]  /*ad50*/  HMMA.16816.F32 R168, R4, R14.reuse, R168 ;  /* 0x0000000e04a8723c */ /* 0x080ff000000018a8 */
[----:B------:R-:W-:Y:S01]  /*ad60*/  HMMA.16816.F32 R172, R8, R14, R172 ;  /* 0x0000000e08ac723c */ /* 0x000fe200000018ac */
[----:B------:R-:W3:Y:S07]  /*ad70*/  LDSM.16.MT88.4 R12, [R212+0xb000] ;  /* 0x00b00000d40c783b */ /* 0x000eee0000004200 */
[C---:B----4-:R-:W-:Y:S08]  /*ad80*/  HMMA.16816.F32 R88, R4.reuse, R16, R88 ;  /* 0x000000100458723c */ /* 0x050ff00000001858 */
[----:B------:R-:W-:Y:S08]  /*ad90*/  HMMA.16816.F32 R92, R4, R18, R92 ;  /* 0x00000012045c723c */ /* 0x000ff0000000185c */
[C---:B------:R-:W-:Y:S08]  /*ada0*/  HMMA.16816.F32 R84, R8.reuse, R16, R84 ;  /* 0x000000100854723c */ /* 0x040ff00000001854 */
[----:B------:R-:W-:Y:S08]  /*adb0*/  HMMA.16816.F32 R96, R8, R18, R96 ;  /* 0x000000120860723c */ /* 0x000ff00000001860 */
[C---:B---3--:R-:W-:Y:S08]  /*adc0*/  HMMA.16816.F32 R72, R4.reuse, R12, R72 ;  /* 0x0000000c0448723c */ /* 0x048ff00000001848 */
[----:B------:R-:W-:Y:S07]  /*add0*/  HMMA.16816.F32 R76, R4, R14, R76 ;  /* 0x0000000e044c723c */ /* 0x000fee000000184c */
[----:B------:R-:W-:Y:S01]  /*ade0*/  IMAD.WIDE.U32 R4, R3, -0x2daee0ad, RZ ;  /* 0xd2511f5303047825 */ /* 0x000fe200078e00ff */
[----:B------:R-:W-:Y:S03]  /*adf0*/  HMMA.16816.F32 R68, R8, R12, R68 ;  /* 0x0000000c0844723c */ /* 0x000fe60000001844 */
[----:B------:R-:W-:Y:S01]  /*ae00*/  IMAD.WIDE.U32 R2, R2, -0x2daee0ad, RZ ;  /* 0xd2511f5302027825 */ /* 0x000fe200078e00ff */
[----:B------:R-:W-:-:S02]  /*ae10*/  SHF.R.U32.HI R7, RZ, 0x18, R4 ;  /* 0x00000018ff077819 */ /* 0x000fc40000011604 */
[----:B------:R-:W-:Y:S02]  /*ae20*/  LOP3.LUT R6, R5, UR18, R32, 0x96, !PT ;  /* 0x0000001205067c12 */ /* 0x000fe4000f8e9620 */
[----:B------:R-:W-:Y:S01]  /*ae30*/  HMMA.16816.F32 R80, R8, R14, R80 ;  /* 0x0000000e0850723c */ /* 0x000fe20000001850 */
[C---:B------:R-:W-:Y:S01]  /*ae40*/  LOP3.LUT R13, R2.reuse, 0xff, RZ, 0xc0, !PT ;  /* 0x000000ff020d7812 */ /* 0x040fe200078ec0ff */
[----:B------:R-:W-:Y:S01]  /*ae50*/  LDSM.16.MT88.4 R32, [R214+0xb400] ;  /* 0x00b40000d620783b */ /* 0x000fe20000004200 */
[----:B------:R-:W-:Y:S02]  /*ae60*/  SHF.R.U32.HI R12, RZ, 0x18, R2 ;  /* 0x00000018ff0c7819 */ /* 0x000fe40000011602 */
[----:B-1----:R-:W-:Y:S02]  /*ae70*/  LOP3.LUT R0, R3, UR18, R26, 0x96, !PT ;  /* 0x0000001203007c12 */ /* 0x002fe4000f8e961a */
[----:B------:R-:W-:Y:S01]  /*ae80*/  SHF.R.U32.HI R8, RZ, 0x10, R4 ;  /* 0x00000010ff087819 */ /* 0x000fe20000011604 */
[----:B------:R-:W-:Y:S01]  /*ae90*/  LDSM.16.MT88.4 R24, [R212+0xb400] ;  /* 0x00b40000d418783b */ /* 0x000fe20000004200 */
[----:B------:R-:W-:Y:S01]  /*aea0*/  LOP3.LUT R9, R2, 0xffff, RZ, 0xc0, !PT ;  /* 0x0000ffff02097812 */ /* 0x000fe200078ec0ff */
[----:B------:R-:W-:Y:S01]  /*aeb0*/  FFMA.FTZ R3, R108, c[0x0][0x23c], -R29 ;  /* 0x00008f006c037a23 */ /* 0x000fe2000001081d */
[----:B------:R-:W-:-:S02]  /*aec0*/  SHF.R.U32.HI R10, RZ, 0x10, R2 ;  /* 0x00000010ff0a7819 */ /* 0x000fc40000011602 */
[----:B------:R-:W-:Y:S01]  /*aed0*/  LOP3.LUT R2, R8, 0xff, RZ, 0xc0, !PT ;  /* 0x000000ff08027812 */ /* 0x000fe200078ec0ff */
[----:B------:R1:W3:Y:S01]  /*aee0*/  MUFU.EX2 R241, R3 ;  /* 0x0000000300f17308 */ /* 0x0002e20000000800 */
[C---:B------:R-:W-:Y:S02]  /*aef0*/  LOP3.LUT R5, R4.reuse, 0xffff, RZ, 0xc0, !PT ;  /* 0x0000ffff04057812 */ /* 0x040fe400078ec0ff */
[----:B------:R-:W-:Y:S01]  /*af00*/  LOP3.LUT R11, R4, 0xff, RZ, 0xc0, !PT ;  /* 0x000000ff040b7812 */ /* 0x000fe200078ec0ff */
[----:B------:R-:W-:Y:S01]  /*af10*/  FFMA.FTZ R4, R199, c[0x0][0x23c], -R30 ;  /* 0x00008f00c7047a23 */ /* 0x000fe2000001081e */
[----:B------:R-:W-:Y:S02]  /*af20*/  PRMT R8, R2, 0x5410, R7 ;  /* 0x0000541002087816 */ /* 0x000fe40000000007 */
[----:B------:R-:W-:Y:S01]  /*af30*/  LOP3.LUT R2, R6, 0xffff, RZ, 0xc0, !PT ;  /* 0x0000ffff06027812 */ /* 0x000fe200078ec0ff */
[----:B------:R4:W-:Y:S03]  /*af40*/  MUFU.EX2 R240, R4 ;  /* 0x0000000400f07308 */ /* 0x0009e60000000800 */
[----:B------:R-:W-:-:S02]  /*af50*/  SHF.R.U32.HI R7, RZ, 0x8, R2 ;  /* 0x00000008ff077819 */ /* 0x000fc40000011602 */
[----:B------:R-:W-:Y:S02]  /*af60*/  LOP3.LUT R2, R6, 0xff, RZ, 0xc0, !PT ;  /* 0x000000ff06027812 */ /* 0x000fe400078ec0ff */
[----:B-1----:R-:W-:Y:S02]  /*af70*/  SHF.R.U32.HI R3, RZ, 0x8, R5 ;  /* 0x00000008ff037819 */ /* 0x002fe40000011605 */
[----:B------:R-:W-:Y:S02]  /*af80*/  PRMT R7, R2, 0x5410, R7 ;  /* 0x0000541002077816 */ /* 0x000fe40000000007 */
[----:B------:R-:W-:Y:S01]  /*af90*/  PRMT R11, R11, 0x5410, R3 ;  /* 0x000054100b0b7816 */ /* 0x000fe20000000003 */
[----:B------:R-:W-:Y:S01]  /*afa0*/  FFMA.FTZ R3, R177, c[0x0][0x23c], -R30 ;  /* 0x00008f00b1037a23 */ /* 0x000fe2000001081e */
[----:B------:R-:W-:Y:S02]  /*afb0*/  LOP3.LUT R2, R0, 0xffff, RZ, 0xc0, !PT ;  /* 0x0000ffff00027812 */ /* 0x000fe400078ec0ff */
[----:B----4-:R-:W-:Y:S01]  /*afc0*/  LOP3.LUT R4, R10, 0xff, RZ, 0xc0, !PT ;  /* 0x000000ff0a047812 */ /* 0x010fe200078ec0ff */
[----:B------:R1:W-:Y:S01]  /*afd0*/  MUFU.EX2 R199, R3 ;  /* 0x0000000300c77308 */ /* 0x0003e20000000800 */
[----:B------:R-:W-:-:S02]  /*afe0*/  SHF.R.U32.HI R5, RZ, 0x8, R9 ;  /* 0x00000008ff057819 */ /* 0x000fc40000011609 */
[----:B------:R-:W-:Y:S01]  /*aff0*/  PRMT R19, R4, 0x5410, R12 ;  /* 0x0000541004137816 */ /* 0x000fe2000000000c */
[----:B------:R-:W-:Y:S01]  /*b000*/  FFMA.FTZ R4, R178, c[0x0][0x23c], -R30 ;  /* 0x00008f00b2047a23 */ /* 0x000fe2000001081e */
[----:B------:R-:W-:Y:S02]  /*b010*/  PRMT R18, R13, 0x5410, R5 ;  /* 0x000054100d127816 */ /* 0x000fe40000000005 */
[----:B------:R-:W4:Y:S01]  /*b020*/  LDSM.16.MT88.4 R12, [R212+0x9400] ;  /* 0x00940000d40c783b */ /* 0x000f220000004200 */
[----:B------:R5:W-:Y:S01]  /*b030*/  MUFU.EX2 R198, R4 ;  /* 0x0000000400c67308 */ /* 0x000be20000000800 */
[--C-:B-1----:R-:W-:Y:S02]  /*b040*/  SHF.R.U32.HI R3, RZ, 0x10, R6.reuse ;  /* 0x00000010ff037819 */ /* 0x102fe40000011606 */
[----:B------:R-:W-:Y:S02]  /*b050*/  SHF.R.U32.HI R6, RZ, 0x18, R6 ;  /* 0x00000018ff067819 */ /* 0x000fe40000011606 */
[----:B------:R-:W-:-:S02]  /*b060*/  LOP3.LUT R5, R3, 0xff, RZ, 0xc0, !PT ;  /* 0x000000ff03057812 */ /* 0x000fc400078ec0ff */
[----:B------:R-:W-:Y:S02]  /*b070*/  LOP3.LUT R3, R0, 0xff, RZ, 0xc0, !PT ;  /* 0x000000ff00037812 */ /* 0x000fe400078ec0ff */
[----:B-----5:R-:W-:Y:S01]  /*b080*/  SHF.R.U32.HI R4, RZ, 0x8, R2 ;  /* 0x00000008ff047819 */ /* 0x020fe20000011602 */
[----:B------:R-:W-:Y:S01]  /*b090*/  FFMA.FTZ R2, R179, c[0x0][0x23c], -R30 ;  /* 0x00008f00b3027a23 */ /* 0x000fe2000001081e */
[----:B------:R-:W-:Y:S01]  /*b0a0*/  PRMT R6, R5, 0x5410, R6 ;  /* 0x0000541005067816 */ /* 0x000fe20000000006 */
[----:B------:R-:W-:Y:S01]  /*b0b0*/  FFMA.FTZ R5, R200, c[0x0][0x23c], -R31 ;  /* 0x00008f00c8057a23 */ /* 0x000fe2000001081f */
[----:B------:R-:W-:Y:S01]  /*b0c0*/  PRMT R17, R3, 0x5410, R4 ;  /* 0x0000541003117816 */ /* 0x000fe20000000004 */
[----:B------:R1:W5:Y:S01]  /*b0d0*/  MUFU.EX2 R239, R2 ;  /* 0x0000000200ef7308 */ /* 0x0003620000000800 */
[----:B------:R-:W-:Y:S01]  /*b0e0*/  SHF.R.U32.HI R4, RZ, 0x18, R0 ;  /* 0x00000018ff047819 */ /* 0x000fe20000011600 */
[----:B------:R-:W-:-:S06]  /*b0f0*/  IMAD.MOV.U32 R200, RZ, RZ, R65 ;  /* 0x000000ffffc87224 */ /* 0x000fcc00078e0041 */
[----:B------:R3:W-:Y:S01]  /*b100*/  MUFU.EX2 R195, R5 ;  /* 0x0000000500c37308 */ /* 0x0007e20000000800 */
[----:B-1----:R-:W-:Y:S01]  /*b110*/  SHF.R.U32.HI R2, RZ, 0x10, R0 ;  /* 0x00000010ff027819 */ /* 0x002fe20000011600 */
[----:B------:R-:W-:-:S03]  /*b120*/  HSET2.LE.AND R0, R11, R100, PT ;  /* 0x000000640b007233 */ /* 0x000fc60003803000 */
[----:B------:R-:W-:Y:S02]  /*b130*/  LOP3.LUT R3, R2, 0xff, RZ, 0xc0, !PT ;  /* 0x000000ff02037812 */ /* 0x000fe400078ec0ff */
[----:B--2---:R-:W-:Y:S02]  /*b140*/  F2FP.PACK_AB R2, R251, R250 ;  /* 0x000000fafb02723e */ /* 0x004fe400000000ff */
[----:B------:R-:W-:Y:S01]  /*b150*/  PRMT R16, R3, 0x5410, R4 ;  /* 0x0000541003107816 */ /* 0x000fe20000000004 */
[--C-:B------:R-:W-:Y:S01]  /*b160*/  FFMA.FTZ R4, R181, c[0x0][0x23c], -R31.reuse ;  /* 0x00008f00b5047a23 */ /* 0x100fe2000001081f */
[----:B------:R-:W-:Y:S01]  /*b170*/  LOP3.LUT R10, R0, R2, RZ, 0xc0, !PT ;  /* 0x00000002000a7212 */ /* 0x000fe200078ec0ff */
[----:B---3--:R-:W-:Y:S01]  /*b180*/  FFMA.FTZ R5, R180, c[0x0][0x23c], -R31 ;  /* 0x00008f00b4057a23 */ /* 0x008fe2000001081f */
[--C-:B------:R-:W-:Y:S01]  /*b190*/  HSET2.LE.AND R0, R8, R100.reuse, PT ;  /* 0x0000006408007233 */ /* 0x100fe20003803000 */
[----:B------:R-:W-:Y:S01]  /*b1a0*/  F2FP.PACK_AB R2, R241, R243 ;  /* 0x000000f3f102723e */ /* 0x000fe200000000ff */
[----:B------:R1:W-:Y:S01]  /*b1b0*/  MUFU.EX2 R196, R4 ;  /* 0x0000000400c47308 */ /* 0x0003e20000000800 */
[----:B------:R-:W-:-:S02]  /*b1c0*/  HSET2.LE.AND R3, R7, R100, PT ;  /* 0x0000006407037233 */ /* 0x000fc40003803000 */
[----:B------:R-:W-:Y:S01]  /*b1d0*/  LOP3.LUT R11, R0, R2, RZ, 0xc0, !PT ;  /* 0x00000002000b7212 */ /* 0x000fe200078ec0ff */
[----:B------:R-:W-:Y:S01]  /*b1e0*/  HSET2.LE.AND R0, R6, R100, PT ;  /* 0x0000006406007233 */ /* 0x000fe20003803000 */
[----:B------:R-:W-:-:S03]  /*b1f0*/  F2FP.PACK_AB R2, R242, R247 ;  /* 0x000000f7f202723e */ /* 0x000fc600000000ff */
[----:B------:R-:W2:Y:S01]  /*b200*/  MUFU.EX2 R197, R5 ;  /* 0x0000000500c57308 */ /* 0x000ea20000000800 */
[----:B------:R-:W-:Y:S01]  /*b210*/  LOP3.LUT R9, R0, R2, RZ, 0xc0, !PT ;  /* 0x0000000200097212 */ /* 0x000fe200078ec0ff */
[----:B------:R-:W-:Y:S01]  /*b220*/  HSET2.LE.AND R0, R18, R100, PT ;  /* 0x0000006412007233 */ /* 0x000fe20003803000 */
[----:B-----5:R-:W-:-:S04]  /*b230*/  F2FP.PACK_AB R2, R239, R198 ;  /* 0x000000c6ef02723e */ /* 0x020fc800000000ff */
[----:B------:R-:W-:Y:S01]  /*b240*/  LOP3.LUT R6, R0, R2, RZ, 0xc0, !PT ;  /* 0x0000000200067212 */ /* 0x000fe200078ec0ff */
[----:B------:R-:W-:Y:S01]  /*b250*/  HSET2.LE.AND R0, R19, R100, PT ;  /* 0x0000006413007233 */ /* 0x000fe20003803000 */
[----:B-1----:R-:W-:-:S04]  /*b260*/  F2FP.PACK_AB R4, R249, R248 ;  /* 0x000000f8f904723e */ /* 0x002fc800000000ff */
[----:B------:R-:W-:Y:S01]  /*b270*/  LOP3.LUT R8, R3, R4, RZ, 0xc0, !PT ;  /* 0x0000000403087212 */ /* 0x000fe200078ec0ff */
[----:B------:R-:W-:Y:S01]  /*b280*/  FFMA.FTZ R3, R182, c[0x0][0x23c], -R31 ;  /* 0x00008f00b6037a23 */ /* 0x000fe2000001081f */
[----:B--2---:R-:W-:-:S03]  /*b290*/  F2FP.PACK_AB R2, R197, R196 ;  /* 0x000000c4c502723e */ /* 0x004fc600000000ff */
[----:B------:R-:W1:Y:S01]  /*b2a0*/  MUFU.EX2 R194, R3 ;  /* 0x0000000300c27308 */ /* 0x000e620000000800 */
[----:B------:R-:W-:Y:S01]  /*b2b0*/  LOP3.LUT R7, R0, R2, RZ, 0xc0, !PT ;  /* 0x0000000200077212 */ /* 0x000fe200078ec0ff */
[--C-:B------:R-:W-:Y:S01]  /*b2c0*/  HSET2.LE.AND R0, R17, R100.reuse, PT ;  /* 0x0000006411007233 */ /* 0x100fe20003803000 */
[----:B------:R-:W-:Y:S01]  /*b2d0*/  F2FP.PACK_AB R2, R199, R240 ;  /* 0x000000f0c702723e */ /* 0x000fe200000000ff */
[C---:B----4-:R-:W-:Y:S03]  /*b2e0*/  HMMA.16816.F32 R36, R8.reuse, R12, R36 ;  /* 0x0000000c0824723c */ /* 0x050fe60000001824 */
[----:B------:R-:W-:Y:S01]  /*b2f0*/  LOP3.LUT R4, R0, R2, RZ, 0xc0, !PT ;  /* 0x0000000200047212 */ /* 0x000fe200078ec0ff */
[----:B------:R-:W-:Y:S02]  /*b300*/  HSET2.LE.AND R0, R16, R100, PT ;  /* 0x0000006410007233 */ /* 0x000fe40003803000 */
[----:B------:R-:W2:Y:S02]  /*b310*/  LDSM.16.MT88.4 R16, [R212+0xa400] ;  /* 0x00a40000d410783b */ /* 0x000ea40000004200 */
[----:B------:R-:W-:Y:S01]  /*b320*/  HMMA.16816.F32 R52, R8, R14, R52 ;  /* 0x0000000e0834723c */ /* 0x000fe20000001834 */
[----:B-1----:R-:W-:-:S04]  /*b330*/  F2FP.PACK_AB R2, R194, R195 ;  /* 0x000000c3c202723e */ /* 0x002fc800000000ff */
[----:B------:R-:W-:Y:S01]  /*b340*/  LOP3.LUT R5, R0, R2, RZ, 0xc0, !PT ;  /* 0x0000000200057212 */ /* 0x000fe200078ec0ff */
[----:B------:R-:W-:Y:S02]  /*b350*/  IMAD.U32 R0, RZ, RZ, UR29 ;  /* 0x0000001dff007e24 */ /* 0x000fe4000f8e00ff */
[----:B------:R-:W-:Y:S03]  /*b360*/  HMMA.16816.F32 R104, R8, R26, R80 ;  /* 0x0000001a0868723c */ /* 0x000fe60000001850 */
[----:B------:R-:W-:-:S05]  /*b370*/  LOP3.LUT R0, R51, UR4, R0, 0x96, !PT ;  /* 0x0000000433007c12 */ /* 0x000fca000f8e9600 */
[----:B------:R-:W-:Y:S01]  /*b380*/  HMMA.16816.F32 R116, R4, R12, R116 ;  /* 0x0000000c0474723c */ /* 0x000fe20000001874 */
[----:B------:R-:W-:-:S05]  /*b390*/  IMAD.WIDE.U32 R2, R0, -0x326172a9, RZ ;  /* 0xcd9e8d5700027825 */ /* 0x000fca00078e00ff */
[----:B------:R-:W-:Y:S01]  /*b3a0*/  LOP3.LUT R0, R3, UR16, R140, 0x96, !PT ;  /* 0x0000001003007c12 */ /* 0x000fe2000f8e968c */
[----:B------:R-:W-:Y:S01]  /*b3b0*/  IMAD.MOV.U32 R140, RZ, RZ, R193 ;  /* 0x000000ffff8c7224 */ /* 0x000fe200078e00c1 */
[C---:B------:R-:W-:Y:S01]  /*b3c0*/  HMMA.16816.F32 R120, R4.reuse, R14, R120 ;  /* 0x0000000e0478723c */ /* 0x040fe20000001878 */
[----:B------:R-:W1:Y:S07]  /*b3d0*/  LDSM.16.MT88.4 R12, [R214+0xa400] ;  /* 0x00a40000d60c783b */ /* 0x000e6e0000004200 */
[C---:B------:R-:W-:Y:S08]  /*b3e0*/  HMMA.16816.F32 R132, R4.reuse, R20, R132 ;  /* 0x000000140484723c */ /* 0x040ff00000001884 */
[C---:B------:R-:W-:Y:S08]  /*b3f0*/  HMMA.16816.F32 R136, R4.reuse, R22, R136 ;  /* 0x000000160488723c */ /* 0x040ff00000001888 */
[C---:B--2---:R-:W-:Y:S08]  /*b400*/  HMMA.16816.F32 R148, R4.reuse, R16, R148 ;  /* 0x000000100494723c */ /* 0x044ff00000001894 */
[C---:B------:R-:W-:Y:S08]  /*b410*/  HMMA.16816.F32 R152, R4.reuse, R18, R152 ;  /* 0x000000120498723c */ /* 0x040ff00000001898 */
[C---:B------:R-:W-:Y:S08]  /*b420*/  HMMA.16816.F32 R72, R4.reuse, R24, R72 ;  /* 0x000000180448723c */ /* 0x040ff00000001848 */
[C---:B-1----:R-:W-:Y:S08]  /*b430*/  HMMA.16816.F32 R164, R4.reuse, R12, R164 ;  /* 0x0000000c04a4723c */ /* 0x042ff000000018a4 */
[C---:B------:R-:W-:Y:S08]  /*b440*/  HMMA.16816.F32 R168, R4.reuse, R14, R168 ;  /* 0x0000000e04a8723c */ /* 0x040ff000000018a8 */
[C---:B------:R-:W-:Y:S08]  /*b450*/  HMMA.16816.F32 R76, R4.reuse, R26, R76 ;  /* 0x0000001a044c723c */ /* 0x040ff0000000184c */
[C---:B------:R-:W-:Y:S08]  /*b460*/  HMMA.16816.F32 R88, R4.reuse, R32, R88 ;  /* 0x000000200458723c */ /* 0x040ff00000001858 */
[----:B------:R-:W-:Y:S07]  /*b470*/  HMMA.16816.F32 R92, R4, R34, R92 ;  /* 0x00000022045c723c */ /* 0x000fee000000185c */
[----:B------:R-:W-:Y:S01]  /*b480*/  LOP3.LUT R4, R157, UR14, R2, 0x96, !PT ;  /* 0x0000000e9d047c12 */ /* 0x000fe2000f8e9602 */
[----:B------:R-:W-:Y:S01]  /*b490*/  HMMA.16816.F32 R160, R8, R12, R160 ;  /* 0x0000000c08a0723c */ /* 0x000fe200000018a0 */
[----:B------:R-:W-:Y:S01]  /*b4a0*/  LOP3.LUT R5, R3, UR16, R142, 0x96, !PT ;  /* 0x0000001003057c12 */ /* 0x000fe2000f8e968e */
[----:B------:R-:W-:Y:S01]  /*b4b0*/  FFMA.FTZ R7, R184, c[0x0][0x23c], -R28 ;  /* 0x00008f00b8077a23 */ /* 0x000fe2000001081c */
[----:B------:R-:W-:Y:S01]  /*b4c0*/  MOV R142, R102 ;  /* 0x00000066008e7202 */ /* 0x000fe20000000f00 */
[----:B------:R-:W-:-:S02]  /*b4d0*/  IMAD.MOV.U32 R102, RZ, RZ, R192 ;  /* 0x000000ffff667224 */ /* 0x000fc400078e00c0 */
[----:B------:R1:W-:Y:S01]  /*b4e0*/  MUFU.EX2 R192, R7 ;  /* 0x0000000700c07308 */ /* 0x0003e20000000800 */
[----:B------:R-:W-:Y:S01]  /*b4f0*/  LOP3.LUT R12, R41, UR14, R2, 0x96, !PT ;  /* 0x0000000e290c7c12 */ /* 0x000fe2000f8e9602 */
[----:B------:R-:W-:Y:S01]  /*b500*/  HMMA.16816.F32 R144, R8, R16, R144 ;  /* 0x000000100890723c */ /* 0x000fe20000001890 */
[----:B------:R-:W-:-:S04]  /*b510*/  IMAD.WIDE.U32 R2, R0, -0x2daee0ad, RZ ;  /* 0xd2511f5300027825 */ /* 0x000fc800078e00ff */
[----:B------:R-:W-:Y:S01]  /*b520*/  FFMA.FTZ R0, R185, c[0x0][0x23c], -R28 ;  /* 0x00008f00b9007a23 */ /* 0x000fe2000001081c */
[----:B------:R-:W-:Y:S01]  /*b530*/  LOP3.LUT R3, R3, UR13, R44, 0x96, !PT ;  /* 0x0000000d03037c12 */ /* 0x000fe2000f8e962c */
[----:B------:R-:W-:Y:S01]  /*b540*/  IMAD.WIDE.U32 R16, R4, -0x2daee0ad, RZ ;  /* 0xd2511f5304107825 */ /* 0x000fe200078e00ff */
[----:B------:R-:W-:Y:S01]  /*b550*/  HMMA.16816.F32 R172, R8, R14, R172 ;  /* 0x0000000e08ac723c */ /* 0x000fe200000018ac */
[----:B------:R2:W-:Y:S02]  /*b560*/  MUFU.EX2 R193, R0 ;  /* 0x0000000000c17308 */ /* 0x0005e40000000800 */
[----:B------:R-:W-:-:S04]  /*b570*/  IMAD.WIDE.U32 R4, R5, -0x2daee0ad, RZ ;  /* 0xd2511f5305047825 */ /* 0x000fc800078e00ff */
[----:B------:R-:W-:Y:S01]  /*b580*/  IMAD.WIDE.U32 R12, R12, -0x2daee0ad, RZ ;  /* 0xd2511f530c0c7825 */ /* 0x000fe200078e00ff */
[----:B------:R-:W-:Y:S01]  /*b590*/  LOP3.LUT R6, R5, UR13, R42, 0x96, !PT ;  /* 0x0000000d05067c12 */ /* 0x000fe2000f8e962a */
[C---:B------:R-:W-:Y:S02]  /*b5a0*/  HMMA.16816.F32 R128, R8.reuse, R20, R128 ;  /* 0x000000140880723c */ /* 0x040fe40000001880 */
[----:B------:R-:W-:Y:S02]  /*b5b0*/  FFMA.FTZ R5, R45, c[0x0][0x23c], -R28 ;  /* 0x00008f002d057a23 */ /* 0x000fe4000001081c */
[----:B-1----:R-:W-:Y:S02]  /*b5c0*/  IMAD.WIDE.U32 R6, R6, -0x326172a9, RZ ;  /* 0xcd9e8d5706067825 */ /* 0x002fe400078e00ff */
[----:B------:R-:W-:Y:S01]  /*b5d0*/  MUFU.EX2 R184, R5 ;  /* 0x0000000500b87308 */ /* 0x000fe20000000800 */
[----:B--2---:R-:W-:Y:S01]  /*b5e0*/  LOP3.LUT R0, R17, UR11, R2, 0x96, !PT ;  /* 0x0000000b11007c12 */ /* 0x004fe2000f8e9602 */
[----:B------:R-:W-:Y:S01]  /*b5f0*/  IMAD.WIDE.U32 R2, R3, -0x326172a9, RZ ;  /* 0xcd9e8d5703027825 */ /* 0x000fe200078e00ff */
[----:B------:R-:W-:Y:S01]  /*b600*/  HMMA.16816.F32 R56, R8, R22, R56 ;  /* 0x000000160838723c */ /* 0x000fe20000001838 */
[----:B------:R-:W1:Y:S02]  /*b610*/  LDSM.16.MT88.4 R20, [R214+0xa800] ;  /* 0x00a80000d614783b */ /* 0x000e640000004200 */
[----:B------:R-:W-:Y:S01]  /*b620*/  IMAD.WIDE.U32 R50, R0, -0x326172a9, RZ ;  /* 0xcd9e8d5700327825 */ /* 0x000fe200078e00ff */
[----:B------:R-:W-:-:S02]  /*b630*/  LOP3.LUT R3, R3, UR12, R156, 0x96, !PT ;  /* 0x0000000c03037c12 */ /* 0x000fc4000f8e969c */
[----:B------:R-:W-:Y:S01]  /*b640*/  MOV R156, R114 ;  /* 0x00000072009c7202 */ /* 0x000fe20000000f00 */
[----:B------:R-:W-:Y:S01]  /*b650*/  FFMA.FTZ R0, R183, c[0x0][0x23c], -R28 ;  /* 0x00008f00b7007a23 */ /* 0x000fe2000001081c */
[----:B------:R-:W-:Y:S01]  /*b660*/  LOP3.LUT R14, R51, UR10, R2, 0x96, !PT ;  /* 0x0000000a330e7c12 */ /* 0x000fe2000f8e9602 */
[----:B------:R-:W-:Y:S01]  /*b670*/  IMAD.WIDE.U32 R2, R3, -0x2daee0ad, RZ ;  /* 0xd2511f5303027825 */ /* 0x000fe200078e00ff */
[----:B------:R-:W-:Y:S01]  /*b680*/  HMMA.16816.F32 R60, R8, R18, R60 ;  /* 0x00000012083c723c */ /* 0x000fe2000000183c */
[----:B------:R2:W-:Y:S02]  /*b690*/  MUFU.EX2 R185, R0 ;  /* 0x0000000000b97308 */ /* 0x0005e40000000800 */
[----:B------:R-:W-:-:S04]  /*b6a0*/  IMAD.WIDE.U32 R44, R14, -0x2daee0ad, RZ ;  /* 0xd2511f530e2c7825 */ /* 0x000fc800078e00ff */
[----:B------:R-:W-:Y:S01]  /*b6b0*/  IMAD.MOV.U32 R157, RZ, RZ, R113 ;  /* 0x000000ffff9d7224 */ /* 0x000fe200078e0071 */
[----:B------:R-:W-:Y:S01]  /*b6c0*/  LOP3.LUT R2, R45, UR7, R2, 0x96, !PT ;  /* 0x000000072d027c12 */ /* 0x000fe2000f8e9602 */
[----:B------:R-:W-:Y:S01]  /*b6d0*/  HMMA.16816.F32 R68, R8, R24, R68 ;  /* 0x000000180844723c */ /* 0x000fe20000001844 */
[----:B--2---:R-:W-:-:S07]  /*b6e0*/  LOP3.LUT R0, R13, UR11, R4, 0x96, !PT ;  /* 0x0000000b0d007c12 */ /* 0x004fce000f8e9604 */
[C---:B------:R-:W-:Y:S01]  /*b6f0*/  HMMA.16816.F32 R84, R8.reuse, R32, R84 ;  /* 0x000000200854723c */ /* 0x040fe20000001854 */
[----:B------:R-:W-:Y:S01]  /*b700*/  LOP3.LUT R4, R7, UR12, R40, 0x96, !PT ;  /* 0x0000000c07047c12 */ /* 0x000fe2000f8e9628 */
[----:B------:R-:W-:Y:S01]  /*b710*/  FFMA.FTZ R7, R189, c[0x0][0x23c], -R29 ;  /* 0x00008f00bd077a23 */ /* 0x000fe2000001081d */
[----:B------:R-:W-:Y:S01]  /*b720*/  LOP3.LUT R13, R3, UR9, R16, 0x96, !PT ;  /* 0x00000009030d7c12 */ /* 0x000fe2000f8e9610 */
[----:B------:R-:W-:Y:S02]  /*b730*/  IMAD.WIDE.U32 R42, R0, -0x326172a9, RZ ;  /* 0xcd9e8d57002a7825 */ /* 0x000fe400078e00ff */
[----:B------:R2:W-:Y:S02]  /*b740*/  MUFU.EX2 R183, R7 ;  /* 0x0000000700b77308 */ /* 0x0005e40000000800 */
[----:B------:R-:W-:Y:S01]  /*b750*/  IMAD.WIDE.U32 R4, R4, -0x2daee0ad, RZ ;  /* 0xd2511f5304047825 */ /* 0x000fe200078e00ff */
[----:B------:R-:W-:Y:S01]  /*b760*/  LOP3.LUT R0, R43, UR10, R6, 0x96, !PT ;  /* 0x0000000a2b007c12 */ /* 0x000fe2000f8e9606 */
[----:B------:R-:W-:Y:S01]  /*b770*/  HMMA.16816.F32 R80, R8, R34, R96 ;  /* 0x000000220850723c */ /* 0x000fe20000001860 */
[----:B------:R-:W3:Y:S01]  /*b780*/  LDSM.16.MT88.4 R32, [R212+0xb800] ;  /* 0x00b80000d420783b */ /* 0x000ee20000004200 */
[----:B------:R-:W-:Y:S01]  /*b790*/  IMAD.WIDE.U32 R2, R2, -0x326172a9, RZ ;  /* 0xcd9e8d5702027825 */ /* 0x000fe200078e00ff */
[----:B------:R-:W-:-:S03]  /*b7a0*/  LOP3.LUT R14, R5, UR9, R12, 0x96, !PT ;  /* 0x00000009050e7c12 */ /* 0x000fc6000f8e960c */
[----:B------:R-:W-:Y:S01]  /*b7b0*/  IMAD.WIDE.U32 R40, R0, -0x2daee0ad, RZ ;  /* 0xd2511f5300287825 */ /* 0x000fe200078e00ff */
[C---:B------:R-:W-:Y:S02]  /*b7c0*/  LOP3.LUT R6, R2.reuse, 0xffff, RZ, 0xc0, !PT ;  /* 0x0000ffff02067812 */ /* 0x040fe400078ec0ff */
[----:B------:R-:W-:Y:S01]  /*b7d0*/  SHF.R.U32.HI R5, RZ, 0x10, R2 ;  /* 0x00000010ff057819 */ /* 0x000fe20000011602 */
[----:B------:R-:W-:Y:S01]  /*b7e0*/  IMAD.WIDE.U32 R26, R13, -0x326172a9, RZ ;  /* 0xcd9e8d570d1a7825 */ /* 0x000fe200078e00ff */
[----:B------:R-:W-:Y:S02]  /*b7f0*/  LOP3.LUT R9, R2, 0xff, RZ, 0xc0, !PT ;  /* 0x000000ff02097812 */ /* 0x000fe400078ec0ff */
[----:B--2---:R-:W-:Y:S01]  /*b800*/  SHF.R.U32.HI R7, RZ, 0x8, R6 ;  /* 0x00000008ff077819 */ /* 0x004fe20000011606 */
[--C-:B------:R-:W-:Y:S01]  /*b810*/  FFMA.FTZ R0, R188, c[0x0][0x23c], -R29.reuse ;  /* 0x00008f00bc007a23 */ /* 0x100fe2000001081d */
[----:B------:R-:W-:Y:S01]  /*b820*/  LOP3.LUT R6, R5, 0xff, RZ, 0xc0, !PT ;  /* 0x000000ff05067812 */ /* 0x000fe200078ec0ff */
[----:B------:R-:W-:Y:S01]  /*b830*/  FFMA.FTZ R5, R187, c[0x0][0x23c], -R29 ;  /* 0x00008f00bb057a23 */ /* 0x000fe2000001081d */
[----:B------:R-:W-:Y:S01]  /*b840*/  SHF.R.U32.HI R8, RZ, 0x18, R2 ;  /* 0x00000018ff087819 */ /* 0x000fe20000011602 */
[----:B------:R2:W-:Y:S01]  /*b850*/  MUFU.EX2 R182, R0 ;  /* 0x0000000000b67308 */ /* 0x0005e20000000800 */
[----:B------:R-:W-:Y:S01]  /*b860*/  LOP3.LUT R2, R41, UR7, R4, 0x96, !PT ;  /* 0x0000000729027c12 */ /* 0x000fe2000f8e9604 */
[----:B------:R-:W-:Y:S01]  /*b870*/  IMAD.WIDE.U32 R24, R14, -0x326172a9, RZ ;  /* 0xcd9e8d570e187825 */ /* 0x000fe200078e00ff */
[----:B------:R-:W-:-:S02]  /*b880*/  PRMT R10, R6, 0x5410, R8 ;  /* 0x00005410060a7816 */ /* 0x000fc40000000008 */
[----:B------:R-:W-:Y:S01]  /*b890*/  PRMT R11, R9, 0x5410, R7 ;  /* 0x00005410090b7816 */ /* 0x000fe20000000007 */
[----:B------:R-:W-:Y:S01]  /*b8a0*/  IMAD.MOV.U32 R189, RZ, RZ, R115 ;  /* 0x000000ffffbd7224 */ /* 0x000fe200078e0073 */
[----:B------:R-:W-:Y:S01]  /*b8b0*/  MOV R97, R103 ;  /* 0x0000006700617202 */ /* 0x000fe20000000f00 */
[----:B------:R4:W-:Y:S01]  /*b8c0*/  MUFU.EX2 R180, R5 ;  /* 0x0000000500b47308 */ /* 0x0009e20000000800 */
[----:B------:R-:W-:Y:S02]  /*b8d0*/  IMAD.MOV.U32 R99, RZ, RZ, R66 ;  /* 0x000000ffff637224 */ /* 0x000fe400078e0042 */
[----:B------:R-:W-:Y:S02]  /*b8e0*/  IMAD.MOV.U32 R96, RZ, RZ, R64 ;  /* 0x000000ffff607224 */ /* 0x000fe400078e0040 */
[----:B------:R-:W-:Y:S02]  /*b8f0*/  IMAD.MOV.U32 R98, RZ, RZ, R102 ;  /* 0x000000ffff627224 */ /* 0x000fe400078e0066 */
[----:B------:R-:W-:Y:S01]  /*b900*/  IMAD.MOV.U32 R188, RZ, RZ, R101 ;  /* 0x000000ffffbc7224 */ /* 0x000fe200078e0065 */
[----:B--2---:R-:W-:Y:S01]  /*b910*/  LOP3.LUT R0, R3, UR17, R26, 0x96, !PT ;  /* 0x0000001103007c12 */ /* 0x004fe2000f8e961a */
[----:B------:R-:W-:-:S03]  /*b920*/  IMAD.WIDE.U32 R2, R2, -0x326172a9, RZ ;  /* 0xcd9e8d5702027825 */ /* 0x000fc600078e00ff */
[----:B------:R-:W-:Y:S01]  /*b930*/  LOP3.LUT R4, R0, 0xffff, RZ, 0xc0, !PT ;  /* 0x0000ffff00047812 */ /* 0x000fe200078ec0ff */
[----:B------:R-:W-:Y:S01]  /*b940*/  IMAD.MOV.U32 R187, RZ, RZ, R157 ;  /* 0x000000ffffbb7224 */ /* 0x000fe200078e009d */
[----:B------:R-:W-:Y:S01]  /*b950*/  SHF.R.U32.HI R6, RZ, 0x10, R0 ;  /* 0x00000010ff067819 */ /* 0x000fe20000011600 */
[----:B----4-:R-:W-:Y:S01]  /*b960*/  FFMA.FTZ R5, R186, c[0x0][0x23c], -R29 ;  /* 0x00008f00ba057a23 */ /* 0x010fe2000001081d */
[----:B------:R-:W-:Y:S02]  /*b970*/  LOP3.LUT R8, R0, 0xff, RZ, 0xc0, !PT ;  /* 0x000000ff00087812 */ /* 0x000fe400078ec0ff */
[----:B------:R-:W-:Y:S01]  /*b980*/  SHF.R.U32.HI R7, RZ, 0x8, R4 ;  /* 0x00000008ff077819 */ /* 0x000fe20000011604 */
[----:B------:R2:W4:Y:S01]  /*b990*/  MUFU.EX2 R181, R5 ;  /* 0x0000000500b57308 */ /* 0x0005220000000800 */
[----:B------:R-:W-:Y:S01]  /*b9a0*/  LOP3.LUT R4, R6, 0xff, RZ, 0xc0, !PT ;  /* 0x000000ff06047812 */ /* 0x000fe200078ec0ff */
[----:B------:R-:W-:Y:S01]  /*b9b0*/  FFMA.FTZ R6, R202, c[0x0][0x23c], -R30 ;  /* 0x00008f00ca067a23 */ /* 0x000fe2000001081e */
[----:B------:R-:W-:Y:S01]  /*b9c0*/  PRMT R12, R8, 0x5410, R7 ;  /* 0x00005410080c7816 */ /* 0x000fe20000000007 */
[----:B------:R-:W-:Y:S01]  /*b9d0*/  IMAD.MOV.U32 R202, RZ, RZ, R159 ;  /* 0x000000ffffca7224 */ /* 0x000fe200078e009f */
[----:B------:R-:W-:-:S02]  /*b9e0*/  LOP3.LUT R8, R2, 0xff, RZ, 0xc0, !PT ;  /* 0x000000ff02087812 */ /* 0x000fc400078ec0ff */
[----:B------:R-:W-:Y:S01]  /*b9f0*/  MOV R186, R158 ;  /* 0x0000009e00ba7202 */ /* 0x000fe20000000f00 */
[----:B------:R-:W-:Y:S01]  /*ba00*/  MUFU.EX2 R179, R6 ;  /* 0x0000000600b37308 */ /* 0x000fe20000000800 */
[----:B--2---:R-:W-:Y:S02]  /*ba10*/  SHF.R.U32.HI R5, RZ, 0x18, R0 ;  /* 0x00000018ff057819 */ /* 0x004fe40000011600 */
[----:B------:R-:W-:Y:S02]  /*ba20*/  LOP3.LUT R0, R2, 0xffff, RZ, 0xc0, !PT ;  /* 0x0000ffff02007812 */ /* 0x000fe400078ec0ff */
[----:B------:R-:W-:Y:S01]  /*ba30*/  PRMT R9, R4, 0x5410, R5 ;  /* 0x0000541004097816 */ /* 0x000fe20000000005 */
[----:B------:R-:W-:Y:S01]  /*ba40*/  FFMA.FTZ R4, R201, c[0x0][0x23c], -R30 ;  /* 0x00008f00c9047a23 */ /* 0x000fe2000001081e */
[----:B------:R-:W-:Y:S01]  /*ba50*/  SHF.R.U32.HI R7, RZ, 0x8, R0 ;  /* 0x00000008ff077819 */ /* 0x000fe20000011600 */
[----:B------:R-:W-:Y:S01]  /*ba60*/  IMAD.MOV.U32 R201, RZ, RZ, R140 ;  /* 0x000000ffffc97224 */ /* 0x000fe200078e008c */
[----:B------:R-:W-:Y:S01]  /*ba70*/  SHF.R.U32.HI R0, RZ, 0x10, R2 ;  /* 0x00000010ff007819 */ /* 0x000fe20000011602 */
[----:B------:R2:W5:Y:S01]  /*ba80*/  MUFU.EX2 R178, R4 ;  /* 0x0000000400b27308 */ /* 0x0005620000000800 */
[----:B------:R-:W-:-:S02]  /*ba90*/  PRMT R17, R8, 0x5410, R7 ;  /* 0x0000541008117816 */ /* 0x000fc40000000007 */
[----:B------:R-:W-:Y:S01]  /*baa0*/  LOP3.LUT R5, R0, 0xff, RZ, 0xc0, !PT ;  /* 0x000000ff00057812 */ /* 0x000fe200078ec0ff */
[----:B------:R-:W-:Y:S02]  /*bab0*/  FFMA.FTZ R0, R190, c[0x0][0x23c], -R30 ;  /* 0x00008f00be007a23 */ /* 0x000fe4000001081e */
[----:B------:R-:W-:Y:S02]  /*bac0*/  IMAD.MOV.U32 R190, RZ, RZ, R141 ;  /* 0x000000ffffbe7224 */ /* 0x000fe400078e008d */
[----:B------:R1:W-:Y:S01]  /*bad0*/  MUFU.EX2 R176, R0 ;  /* 0x0000000000b07308 */ /* 0x0003e20000000800 */
[----:B--2---:R-:W-:Y:S02]  /*bae0*/  SHF.R.U32.HI R4, RZ, 0x18, R2 ;  /* 0x00000018ff047819 */ /* 0x004fe40000011602 */
[----:B------:R-:W-:Y:S02]  /*baf0*/  LOP3.LUT R2, R3, UR17, R24, 0x96, !PT ;  /* 0x0000001103027c12 */ /* 0x000fe4000f8e9618 */
[----:B------:R-:W-:-:S02]  /*bb00*/  PRMT R16, R5, 0x5410, R4 ;  /* 0x0000541005107816 */ /* 0x000fc40000000004 */
[C---:B------:R-:W-:Y:S02]  /*bb10*/  LOP3.LUT R3, R2.reuse, 0xffff, RZ, 0xc0, !PT ;  /* 0x0000ffff02037812 */ /* 0x040fe400078ec0ff */
[--C-:B-1----:R-:W-:Y:S02]  /*bb20*/  SHF.R.U32.HI R0, RZ, 0x10, R2.reuse ;  /* 0x00000010ff007819 */ /* 0x102fe40000011602 */
[----:B------:R-:W-:Y:S02]  /*bb30*/  LOP3.LUT R5, R2, 0xff, RZ, 0xc0, !PT ;  /* 0x000000ff02057812 */ /* 0x000fe400078ec0ff */
[----:B------:R-:W-:Y:S01]  /*bb40*/  SHF.R.U32.HI R4, RZ, 0x18, R2 ;  /* 0x00000018ff047819 */ /* 0x000fe20000011602 */
[----:B------:R-:W-:Y:S01]  /*bb50*/  FFMA.FTZ R2, R191, c[0x0][0x23c], -R30 ;  /* 0x00008f00bf027a23 */ /* 0x000fe2000001081e */
[----:B------:R-:W-:Y:S01]  /*bb60*/  LOP3.LUT R0, R0, 0xff, RZ, 0xc0, !PT ;  /* 0x000000ff00007812 */ /* 0x000fe200078ec0ff */
[----:B------:R-:W-:Y:S01]  /*bb70*/  IMAD.MOV.U32 R191, RZ, RZ, R142 ;  /* 0x000000ffffbf7224 */ /* 0x000fe200078e008e */
[----:B------:R-:W-:Y:S01]  /*bb80*/  SHF.R.U32.HI R3, RZ, 0x8, R3 ;  /* 0x00000008ff037819 */ /* 0x000fe20000011603 */
[----:B------:R1:W-:Y:S01]  /*bb90*/  MUFU.EX2 R177, R2 ;  /* 0x0000000200b17308 */ /* 0x0003e20000000800 */
[----:B------:R-:W-:Y:S01]  /*bba0*/  PRMT R6, R0, 0x5410, R4 ;  /* 0x0000541000067816 */ /* 0x000fe20000000004 */
[--C-:B------:R-:W-:Y:S01]  /*bbb0*/  HSET2.LE.AND R0, R11, R100.reuse, PT ;  /* 0x000000640b007233 */ /* 0x100fe20003803000 */
[----:B------:R-:W-:Y:S01]  /*bbc0*/  PRMT R7, R5, 0x5410, R3 ;  /* 0x0000541005077816 */ /* 0x000fe20000000003 */
[----:B------:R-:W-:Y:S01]  /*bbd0*/  HSET2.LE.AND R3, R10, R100, PT ;  /* 0x000000640a037233 */ /* 0x000fe20003803000 */
[----:B------:R-:W-:Y:S01]  /*bbe0*/  FFMA.FTZ R5, R205, c[0x0][0x23c], -R31 ;  /* 0x00008f00cd057a23 */ /* 0x000fe2000001081f */
[----:B----4-:R-:W-:Y:S01]  /*bbf0*/  F2FP.PACK_AB R4, R181, R180 ;  /* 0x000000b4b504723e */ /* 0x010fe200000000ff */
[----:B------:R-:W-:-:S02]  /*bc00*/  IMAD.MOV.U32 R205, RZ, RZ, R124 ;  /* 0x000000ffffcd7224 */ /* 0x000fc400078e007c */
[----:B------:R-:W-:Y:S01]  /*bc10*/  MUFU.EX2 R110, R5 ;  /* 0x00000005006e7308 */ /* 0x000fe20000000800 */
[----:B------:R-:W-:Y:S01]  /*bc20*/  LOP3.LUT R11, R3, R4, RZ, 0xc0, !PT ;  /* 0x00000004030b7212 */ /* 0x000fe200078ec0ff */
[----:B------:R-:W-:Y:S02]  /*bc30*/  FFMA.FTZ R3, R204, c[0x0][0x23c], -R31 ;  /* 0x00008f00cc037a23 */ /* 0x000fe4000001081f */
[----:B------:R-:W-:Y:S02]  /*bc40*/  IMAD.MOV.U32 R204, RZ, RZ, R125 ;  /* 0x000000ffffcc7224 */ /* 0x000fe400078e007d */
[--C-:B-1----:R-:W-:Y:S02]  /*bc50*/  FFMA.FTZ R2, R206, c[0x0][0x23c], -R31.reuse ;  /* 0x00008f00ce027a23 */ /* 0x102fe4000001081f */
[----:B------:R1:W-:Y:S01]  /*bc60*/  MUFU.EX2 R108, R3 ;  /* 0x00000003006c7308 */ /* 0x0003e20000000800 */
[----:B------:R-:W-:Y:S02]  /*bc70*/  MOV R206, R143 ;  /* 0x0000008f00ce7202 */ /* 0x000fe40000000f00 */
[----:B------:R-:W-:Y:S05]  /*bc80*/  LDSM.16.MT88.4 R140, [R214+0x9c00] ;  /* 0x009c0000d68c783b */ /* 0x000fea0000004200 */
[----:B------:R2:W4:Y:S01]  /*bc90*/  MUFU.EX2 R109, R2 ;  /* 0x00000002006d7308 */ /* 0x0005220000000800 */
[----:B-1----:R-:W-:-:S02]  /*bca0*/  FFMA.FTZ R3, R203, c[0x0][0x23c], -R31 ;  /* 0x00008f00cb037a23 */ /* 0x002fc4000001081f */
[----:B------:R-:W-:-:S05]  /*bcb0*/  IMAD.MOV.U32 R203, RZ, RZ, R126 ;  /* 0x000000ffffcb7224 */ /* 0x000fca00078e007e */
[----:B------:R-:W1:Y:S01]  /*bcc0*/  MUFU.EX2 R111, R3 ;  /* 0x00000003006f7308 */ /* 0x000e620000000800 */
[----:B--2---:R-:W-:-:S04]  /*bcd0*/  F2FP.PACK_AB R2, R184, R185 ;  /* 0x000000b9b802723e */ /* 0x004fc800000000ff */
[----:B------:R-:W-:Y:S01]  /*bce0*/  LOP3.LUT R10, R0, R2, RZ, 0xc0, !PT ;  /* 0x00000002000a7212 */ /* 0x000fe200078ec0ff */
[--C-:B------:R-:W-:Y:S01]  /*bcf0*/  HSET2.LE.AND R0, R12, R100.reuse, PT ;  /* 0x000000640c007233 */ /* 0x100fe20003803000 */
[----:B------:R-:W-:Y:S01]  /*bd00*/  F2FP.PACK_AB R2, R192, R193 ;  /* 0x000000c1c002723e */ /* 0x000fe200000000ff */
[----:B------:R-:W2:Y:S03]  /*bd10*/  LDSM.16.MT88.4 R12, [R212+0x9800] ;  /* 0x00980000d40c783b */ /* 0x000ea60000004200 */
[----:B------:R-:W-:Y:S01]  /*bd20*/  LOP3.LUT R8, R0, R2, RZ, 0xc0, !PT ;  /* 0x0000000200087212 */ /* 0x000fe200078ec0ff */
[----:B------:R-:W-:Y:S01]  /*bd30*/  HSET2.LE.AND R0, R9, R100, PT ;  /* 0x0000006409007233 */ /* 0x000fe20003803000 */
[----:B------:R-:W-:-:S04]  /*bd40*/  F2FP.PACK_AB R2, R182, R183 ;  /* 0x000000b7b602723e */ /* 0x000fc800000000ff */
[----:B------:R-:W-:Y:S01]  /*bd50*/  LOP3.LUT R9, R0, R2, RZ, 0xc0, !PT ;  /* 0x0000000200097212 */ /* 0x000fe200078ec0ff */
[----:B------:R-:W-:Y:S01]  /*bd60*/  HSET2.LE.AND R0, R7, R100, PT ;  /* 0x0000006407007233 */ /* 0x000fe20003803000 */
[----:B-----5:R-:W-:-:S04]  /*bd70*/  F2FP.PACK_AB R2, R178, R179 ;  /* 0x000000b3b202723e */ /* 0x020fc800000000ff */
[----:B------:R-:W-:Y:S01]  /*bd80*/  LOP3.LUT R4, R0, R2, RZ, 0xc0, !PT ;  /* 0x0000000200047212 */ /* 0x000fe200078ec0ff */
[--C-:B------:R-:W-:Y:S01]  /*bd90*/  HSET2.LE.AND R0, R6, R100.reuse, PT ;  /* 0x0000006406007233 */ /* 0x100fe20003803000 */
[----:B----4-:R-:W-:Y:S01]  /*bda0*/  F2FP.PACK_AB R2, R110, R109 ;  /* 0x0000006d6e02723e */ /* 0x010fe200000000ff */
[----:B------:R-:W-:Y:S03]  /*bdb0*/  HMMA.16816.F32 R160, R8, R20, R160 ;  /* 0x0000001408a0723c */ /* 0x000fe600000018a0 */
[----:B------:R-:W-:Y:S01]  /*bdc0*/  LOP3.LUT R5, R0, R2, RZ, 0xc0, !PT ;  /* 0x0000000200057212 */ /* 0x000fe200078ec0ff */
[----:B------:R-:W-:Y:S01]  /*bdd0*/  HSET2.LE.AND R0, R17, R100, PT ;  /* 0x0000006411007233 */ /* 0x000fe20003803000 */
[----:B------:R-:W-:-:S03]  /*bde0*/  F2FP.PACK_AB R2, R177, R176 ;  /* 0x000000b0b102723e */ /* 0x000fc600000000ff */
[----:B---3--:R-:W-:Y:S01]  /*bdf0*/  HMMA.16816.F32 R68, R8, R32, R68 ;  /* 0x000000200844723c */ /* 0x008fe20000001844 */
[----:B------:R-:W-:Y:S01]  /*be00*/  LOP3.LUT R6, R0, R2, RZ, 0xc0, !PT ;  /* 0x0000000200067212 */ /* 0x000fe200078ec0ff */
[----:B------:R-:W-:Y:S01]  /*be10*/  HSET2.LE.AND R0, R16, R100, PT ;  /* 0x0000006410007233 */ /* 0x000fe20003803000 */
[----:B-1----:R-:W-:Y:S01]  /*be20*/  F2FP.PACK_AB R2, R111, R108 ;  /* 0x0000006c6f02723e */ /* 0x002fe200000000ff */
[----:B------:R-:W1:Y:S03]  /*be30*/  LDSM.16.MT88.4 R16, [R214+0x9800] ;  /* 0x00980000d610783b */ /* 0x000e660000004200 */
[----:B------:R-:W-:Y:S01]  /*be40*/  LOP3.LUT R7, R0, R2, RZ, 0xc0, !PT ;  /* 0x0000000200077212 */ /* 0x000fe200078ec0ff */
[----:B------:R-:W-:Y:S01]  /*be50*/  FFMA.FTZ R0, R228, c[0x0][0x23c], -R28 ;  /* 0x00008f00e4007a23 */ /* 0x000fe2000001081c */
[----:B------:R-:W-:Y:S01]  /*be60*/  LOP3.LUT R2, R27, UR8, R50, 0x96, !PT ;  /* 0x000000081b027c12 */ /* 0x000fe2000f8e9632 */
[----:B------:R-:W-:-:S02]  /*be70*/  IMAD.MOV.U32 R228, RZ, RZ, R127 ;  /* 0x000000ffffe47224 */ /* 0x000fc400078e007f */
[----:B------:R3:W-:Y:S01]  /*be80*/  MUFU.EX2 R51, R0 ;  /* 0x0000000000337308 */ /* 0x0007e20000000800 */
[----:B------:R-:W-:Y:S01]  /*be90*/  LDSM.16.MT88.4 R124, [R212+0x9c00] ;  /* 0x009c0000d47c783b */ /* 0x000fe20000004200 */
[-C--:B--2---:R-:W-:Y:S01]  /*bea0*/  HMMA.16816.F32 R112, R8, R12.reuse, R36 ;  /* 0x0000000c0870723c */ /* 0x084fe20000001824 */
[----:B------:R-:W-:Y:S02]  /*beb0*/  IMAD.WIDE.U32 R2, R2, -0x2daee0ad, RZ ;  /* 0xd2511f5302027825 */ /* 0x000fe400078e00ff */
[----:B------:R-:W-:Y:S05]  /*bec0*/  LDSM.16.MT88.4 R36, [R214+0xb800] ;  /* 0x00b80000d624783b */ /* 0x000fea0000004200 */
[----:B------:R-:W-:Y:S01]  /*bed0*/  HMMA.16816.F32 R116, R4, R12, R116 ;  /* 0x0000000c0474723c */ /* 0x000fe20000001874 */
[----:B---3--:R-:W-:-:S07]  /*bee0*/  FFMA.FTZ R0, R209, c[0x0][0x23c], -R28 ;  /* 0x00008f00d1007a23 */ /* 0x008fce000001081c */
[-C--:B------:R-:W-:Y:S01]  /*bef0*/  HMMA.16816.F32 R120, R4, R14.reuse, R120 ;  /* 0x0000000e0478723c */ /* 0x080fe20000001878 */
[----:B------:R2:W-:Y:S07]  /*bf00*/  MUFU.EX2 R102, R0 ;  /* 0x0000000000667308 */ /* 0x0005ee0000000800 */
[----:B------:R-:W-:Y:S01]  /*bf10*/  HMMA.16816.F32 R64, R8, R14, R52 ;  /* 0x0000000e0840723c */ /* 0x000fe20000001834 */
[----:B------:R-:W3:Y:S07]  /*bf20*/  LDSM.16.MT88.4 R12, [R212+0xa800] ;  /* 0x00a80000d40c783b */ /* 0x000eee0000004200 */
[----:B-1----:R-:W-:Y:S01]  /*bf30*/  HMMA.16816.F32 R132, R4, R16, R132 ;  /* 0x000000100484723c */ /* 0x002fe20000001884 */
[----:B--2---:R-:W-:-:S04]  /*bf40*/  FFMA.FTZ R0, R208, c[0x0][0x23c], -R28 ;  /* 0x00008f00d0007a23 */ /* 0x004fc8000001081c */
[----:B------:R-:W-:Y:S03]  /*bf50*/  MUFU.EX2 R103, R0 ;  /* 0x0000000000677308 */ /* 0x000fe60000000800 */
[C---:B------:R-:W-:Y:S08]  /*bf60*/  HMMA.16816.F32 R136, R4.reuse, R18, R136 ;  /* 0x000000120488723c */ /* 0x040ff00000001888 */
[C---:B------:R-:W-:Y:S07]  /*bf70*/  HMMA.16816.F32 R164, R4.reuse, R20, R164 ;  /* 0x0000001404a4723c */ /* 0x040fee00000018a4 */
[----:B------:R-:W-:Y:S01]  /*bf80*/  FFMA.FTZ R21, R98, R47, R97 ;  /* 0x0000002f62157223 */ /* 0x000fe20000010061 */
[----:B------:R-:W-:Y:S01]  /*bf90*/  HMMA.16816.F32 R168, R4, R22, R168 ;  /* 0x0000001604a8723c */ /* 0x000fe200000018a8 */
[----:B------:R-:W-:-:S07]  /*bfa0*/  FFMA.FTZ R20, R99, R46, R252 ;  /* 0x0000002e63147223 */ /* 0x000fce00000100fc */
[C---:B------:R-:W-:Y:S08]  /*bfb0*/  HMMA.16816.F32 R72, R4.reuse, R32, R72 ;  /* 0x000000200448723c */ /* 0x040ff00000001848 */
[C---:B---3--:R-:W-:Y:S08]  /*bfc0*/  HMMA.16816.F32 R148, R4.reuse, R12, R148 ;  /* 0x0000000c0494723c */ /* 0x048ff00000001894 */
[C---:B------:R-:W-:Y:S08]  /*bfd0*/  HMMA.16816.F32 R152, R4.reuse, R14, R152 ;  /* 0x0000000e0498723c */ /* 0x040ff00000001898 */
[C---:B------:R-:W-:Y:S08]  /*bfe0*/  HMMA.16816.F32 R76, R4.reuse, R34, R76 ;  /* 0x00000022044c723c */ /* 0x040ff0000000184c */
[C---:B------:R-:W-:Y:S08]  /*bff0*/  HMMA.16816.F32 R88, R4.reuse, R36, R88 ;  /* 0x000000240458723c */ /* 0x040ff00000001858 */
[----:B------:R-:W-:Y:S07]  /*c000*/  HMMA.16816.F32 R52, R4, R38, R92 ;  /* 0x000000260434723c */ /* 0x000fee000000185c */
[----:B------:R-:W-:Y:S01]  /*c010*/  LOP3.LUT R6, R25, UR8, R42, 0x96, !PT ;  /* 0x0000000819067c12 */ /* 0x000fe2000f8e962a */
[----:B------:R-:W-:Y:S01]  /*c020*/  HMMA.16816.F32 R128, R8, R16, R128 ;  /* 0x000000100880723c */ /* 0x000fe20000001880 */
[----:B------:R-:W-:Y:S01]  /*c030*/  LOP3.LUT R4, R3, UR18, R44, 0x96, !PT ;  /* 0x0000001203047c12 */ /* 0x000fe2000f8e962c */
[----:B------:R-:W-:-:S04]  /*c040*/  FFMA.FTZ R5, R207, c[0x0][0x23c], -R28 ;  /* 0x00008f00cf057a23 */ /* 0x000fc8000001081c */
[----:B------:R1:W-:Y:S01]  /*c050*/  MUFU.EX2 R101, R5 ;  /* 0x0000000500657308 */ /* 0x0003e20000000800 */
[----:B------:R-:W-:Y:S01]  /*c060*/  LOP3.LUT R17, R2, 0xff, RZ, 0xc0, !PT ;  /* 0x000000ff02117812 */ /* 0x000fe200078ec0ff */
[----:B------:R-:W-:Y:S01]  /*c070*/  HMMA.16816.F32 R144, R8, R12, R144 ;  /* 0x0000000c0890723c */ /* 0x000fe20000001890 */
[----:B------:R-:W-:-:S06]  /*c080*/  SHF.R.U32.HI R16, RZ, 0x10, R2 ;  /* 0x00000010ff107819 */ /* 0x000fcc0000011602 */
[----:B------:R-:W-:Y:S01]  /*c090*/  LOP3.LUT R13, R2, 0xffff, RZ, 0xc0, !PT ;  /* 0x0000ffff020d7812 */ /* 0x000fe200078ec0ff */
[----:B------:R-:W-:Y:S01]  /*c0a0*/  HMMA.16816.F32 R60, R8, R14, R60 ;  /* 0x0000000e083c723c */ /* 0x000fe2000000183c */
[----:B-1----:R-:W-:-:S06]  /*c0b0*/  FFMA.FTZ R5, R210, c[0x0][0x23c], -R29 ;  /* 0x00008f00d2057a23 */ /* 0x002fcc000001081d */
[----:B------:R-:W-:Y:S01]  /*c0c0*/  SHF.R.U32.HI R15, RZ, 0x18, R2 ;  /* 0x00000018ff0f7819 */ /* 0x000fe20000011602 */
[----:B------:R-:W-:Y:S01]  /*c0d0*/  IMAD.WIDE.U32 R2, R6, -0x2daee0ad, RZ ;  /* 0xd2511f5306027825 */ /* 0x000fe200078e00ff */
[C---:B------:R-:W-:Y:S01]  /*c0e0*/  HMMA.16816.F32 R56, R8.reuse, R18, R56 ;  /* 0x000000120838723c */ /* 0x040fe20000001838 */
[----:B------:R1:W-:Y:S03]  /*c0f0*/  MUFU.EX2 R45, R5 ;  /* 0x00000005002d7308 */ /* 0x0003e60000000800 */
[----:B------:R-:W-:Y:S02]  /*c100*/  LOP3.LUT R0, R3, UR18, R40, 0x96, !PT ;  /* 0x0000001203007c12 */ /* 0x000fe4000f8e9628 */
[----:B------:R-:W-:Y:S01]  /*c110*/  LOP3.LUT R6, R2, 0xffff, RZ, 0xc0, !PT ;  /* 0x0000ffff02067812 */ /* 0x000fe200078ec0ff */
[----:B------:R-:W-:Y:S01]  /*c120*/  FFMA.FTZ R3, R230, c[0x0][0x23c], -R29 ;  /* 0x00008f00e6037a23 */ /* 0x000fe2000001081d */
[----:B------:R-:W-:Y:S01]  /*c130*/  LOP3.LUT R14, R2, 0xff, RZ, 0xc0, !PT ;  /* 0x000000ff020e7812 */ /* 0x000fe200078ec0ff */
[C---:B------:R-:W-:Y:S01]  /*c140*/  HMMA.16816.F32 R40, R8.reuse, R22, R172 ;  /* 0x000000160828723c */ /* 0x040fe200000018ac */
[--C-:B------:R-:W-:Y:S01]  /*c150*/  SHF.R.U32.HI R12, RZ, 0x10, R2.reuse ;  /* 0x00000010ff0c7819 */ /* 0x100fe20000011602 */
[----:B------:R2:W-:Y:S01]  /*c160*/  MUFU.EX2 R44, R3 ;  /* 0x00000003002c7308 */ /* 0x0005e20000000800 */
[----:B------:R-:W-:Y:S01]  /*c170*/  SHF.R.U32.HI R7, RZ, 0x18, R2 ;  /* 0x00000018ff077819 */ /* 0x000fe20000011602 */
[----:B------:R-:W-:Y:S01]  /*c180*/  FFMA.FTZ R18, R235, c[0x0][0x23c], -R31 ;  /* 0x00008f00eb127a23 */ /* 0x000fe2000001081f */
[----:B------:R-:W-:Y:S01]  /*c190*/  SHF.R.U32.HI R2, RZ, 0x8, R13 ;  /* 0x00000008ff027819 */ /* 0x000fe2000001160d */
[----:B------:R-:W-:Y:S01]  /*c1a0*/  LDSM.16.MT88.4 R172, [R214+0xac00] ;  /* 0x00ac0000d6ac783b */ /* 0x000fe20000004200 */
[----:B------:R-:W-:Y:S01]  /*c1b0*/  FFMA.FTZ R22, R96, R48, R188 ;  /* 0x0000003060167223 */ /* 0x000fe200000100bc */
[----:B-1----:R-:W-:Y:S01]  /*c1c0*/  SHF.R.U32.HI R5, RZ, 0x18, R4 ;  /* 0x00000018ff057819 */ /* 0x002fe20000011604 */
[----:B------:R-:W-:Y:S01]  /*c1d0*/  IMAD.MOV.U32 R188, RZ, RZ, R156 ;  /* 0x000000ffffbc7224 */ /* 0x000fe200078e009c */
[----:B------:R-:W-:Y:S01]  /*c1e0*/  PRMT R24, R17, 0x5410, R2 ;  /* 0x0000541011187816 */ /* 0x000fe20000000002 */
[----:B------:R-:W-:Y:S01]  /*c1f0*/  MUFU.EX2 R18, R18 ;  /* 0x0000001200127308 */ /* 0x000fe20000000800 */
[----:B------:R-:W-:Y:S01]  /*c200*/  LOP3.LUT R2, R16, 0xff, RZ, 0xc0, !PT ;  /* 0x000000ff10027812 */ /* 0x000fe200078ec0ff */
[----:B------:R-:W-:Y:S01]  /*c210*/  FFMA.FTZ R16, R236, c[0x0][0x23c], -R31 ;  /* 0x00008f00ec107a23 */ /* 0x000fe2000001081f */
[C---:B------:R-:W-:Y:S01]  /*c220*/  HMMA.16816.F32 R84, R8.reuse, R36, R84 ;  /* 0x000000240854723c */ /* 0x040fe20000001854 */
[----:B------:R-:W1:Y:S01]  /*c230*/  LDSM.16.MT88.4 R156, [R212+0xac00] ;  /* 0x00ac0000d49c783b */ /* 0x000e620000004200 */
[----:B------:R-:W-:Y:S01]  /*c240*/  PRMT R19, R2, 0x5410, R15 ;  /* 0x0000541002137816 */ /* 0x000fe2000000000f */
[----:B------:R-:W-:Y:S01]  /*c250*/  FFMA.FTZ R15, R237, c[0x0][0x23c], -R31 ;  /* 0x00008f00ed0f7a23 */ /* 0x000fe2000001081f */
[----:B------:R-:W-:Y:S01]  /*c260*/  LOP3.LUT R2, R12, 0xff, RZ, 0xc0, !PT ;  /* 0x000000ff0c027812 */ /* 0x000fe200078ec0ff */
[----:B--2---:R-:W-:Y:S01]  /*c270*/  FFMA.FTZ R3, R229, c[0x0][0x23c], -R29 ;  /* 0x00008f00e5037a23 */ /* 0x004fe2000001081d */
[----:B------:R-:W-:Y:S02]  /*c280*/  MUFU.EX2 R16, R16 ;  /* 0x0000001000107308 */ /* 0x000fe40000000800 */
[C---:B------:R-:W-:Y:S01]  /*c290*/  HMMA.16816.F32 R36, R8.reuse, R38, R80 ;  /* 0x000000260824723c */ /* 0x040fe20000001850 */
[----:B------:R-:W2:Y:S05]  /*c2a0*/  LDSM.16.MT88.4 R80, [R212+0xbc00] ;  /* 0x00bc0000d450783b */ /* 0x000eaa0000004200 */
[----:B------:R3:W-:Y:S02]  /*c2b0*/  MUFU.EX2 R50, R3 ;  /* 0x0000000300327308 */ /* 0x0007e40000000800 */
[----:B------:R-:W-:Y:S01]  /*c2c0*/  HMMA.16816.F32 R32, R8, R34, R104 ;  /* 0x000000220820723c */ /* 0x000fe20000001868 */
[----:B------:R-:W4:Y:S05]  /*c2d0*/  LDSM.16.MT88.4 R8, [R214+0xbc00] ;  /* 0x00bc0000d608783b */ /* 0x000f2a0000004200 */
[----:B------:R-:W-:Y:S01]  /*c2e0*/  MUFU.EX2 R15, R15 ;  /* 0x0000000f000f7308 */ /* 0x000fe20000000800 */
[----:B------:R-:W-:Y:S01]  /*c2f0*/  MOV R104, R245 ;  /* 0x000000f500687202 */ /* 0x000fe20000000f00 */
[----:B------:R-:W-:Y:S01]  /*c300*/  IMAD.MOV.U32 R105, RZ, RZ, R246 ;  /* 0x000000ffff697224 */ /* 0x000fe200078e00f6 */
[----:B---3--:R-:W-:-:S02]  /*c310*/  SHF.R.U32.HI R3, RZ, 0x8, R6 ;  /* 0x00000008ff037819 */ /* 0x008fc40000011606 */
[----:B------:R-:W-:Y:S02]  /*c320*/  SHF.R.U32.HI R6, RZ, 0x10, R4 ;  /* 0x00000010ff067819 */ /* 0x000fe40000011604 */
[----:B------:R-:W-:Y:S02]  /*c330*/  PRMT R13, R14, 0x5410, R3 ;  /* 0x000054100e0d7816 */ /* 0x000fe40000000003 */
[----:B------:R-:W-:Y:S01]  /*c340*/  PRMT R14, R2, 0x5410, R7 ;  /* 0x00005410020e7816 */ /* 0x000fe20000000007 */
[----:B------:R-:W-:Y:S01]  /*c350*/  FFMA.FTZ R2, R211, c[0x0][0x23c], -R29 ;  /* 0x00008f00d3027a23 */ /* 0x000fe2000001081d */
[C---:B------:R-:W-:Y:S01]  /*c360*/  LOP3.LUT R3, R4.reuse, 0xffff, RZ, 0xc0, !PT ;  /* 0x0000ffff04037812 */ /* 0x040fe200078ec0ff */
[--C-:B------:R-:W-:Y:S01]  /*c370*/  HSET2.LE.AND R13, R13, R100.reuse, PT ;  /* 0x000000640d0d7233 */ /* 0x100fe20003803000 */
[----:B------:R-:W-:Y:S01]  /*c380*/  LOP3.LUT R7, R4, 0xff, RZ, 0xc0, !PT ;  /* 0x000000ff04077812 */ /* 0x000fe200078ec0ff */
[----:B------:R3:W5:Y:S01]  /*c390*/  MUFU.EX2 R28, R2 ;  /* 0x00000002001c7308 */ /* 0x0007620000000800 */
[----:B------:R-:W-:Y:S01]  /*c3a0*/  FFMA.FTZ R4, R234, c[0x0][0x23c], -R30 ;  /* 0x00008f00ea047a23 */ /* 0x000fe2000001081e */
[----:B------:R-:W-:Y:S01]  /*c3b0*/  SHF.R.U32.HI R3, RZ, 0x8, R3 ;  /* 0x00000008ff037819 */ /* 0x000fe20000011603 */
[----:B------:R-:W-:-:S03]  /*c3c0*/  HSET2.LE.AND R14, R14, R100, PT ;  /* 0x000000640e0e7233 */ /* 0x000fc60003803000 */
[----:B------:R-:W-:Y:S01]  /*c3d0*/  PRMT R17, R7, 0x5410, R3 ;  /* 0x0000541007117816 */ /* 0x000fe20000000003 */
[----:B------:R-:W-:Y:S01]  /*c3e0*/  FFMA.FTZ R3, R231, c[0x0][0x23c], -R30 ;  /* 0x00008f00e7037a23 */ /* 0x000fe2000001081e */
[----:B------:R1:W-:Y:S01]  /*c3f0*/  MUFU.EX2 R27, R4 ;  /* 0x00000004001b7308 */ /* 0x0003e20000000800 */
[----:B---3--:R-:W-:-:S07]  /*c400*/  LOP3.LUT R2, R6, 0xff, RZ, 0xc0, !PT ;  /* 0x000000ff06027812 */ /* 0x008fce00078ec0ff */
[----:B------:R3:W2:Y:S01]  /*c410*/  MUFU.EX2 R26, R3 ;  /* 0x00000003001a7308 */ /* 0x0006a20000000800 */
[----:B------:R-:W-:Y:S02]  /*c420*/  LOP3.LUT R6, R0, 0xff, RZ, 0xc0, !PT ;  /* 0x000000ff00067812 */ /* 0x000fe400078ec0ff */
[----:B------:R-:W-:Y:S02]  /*c430*/  PRMT R12, R2, 0x5410, R5 ;  /* 0x00005410020c7816 */ /* 0x000fe40000000005 */
[----:B------:R-:W-:Y:S02]  /*c440*/  LOP3.LUT R2, R0, 0xffff, RZ, 0xc0, !PT ;  /* 0x0000ffff00027812 */ /* 0x000fe400078ec0ff */
[--C-:B-1----:R-:W-:Y:S02]  /*c450*/  SHF.R.U32.HI R4, RZ, 0x10, R0.reuse ;  /* 0x00000010ff047819 */ /* 0x102fe40000011600 */
[----:B------:R-:W-:Y:S02]  /*c460*/  SHF.R.U32.HI R5, RZ, 0x18, R0 ;  /* 0x00000018ff057819 */ /* 0x000fe40000011600 */
[----:B------:R-:W-:Y:S01]  /*c470*/  LOP3.LUT R0, R4, 0xff, RZ, 0xc0, !PT ;  /* 0x000000ff04007812 */ /* 0x000fe200078ec0ff */
[----:B------:R-:W-:Y:S01]  /*c480*/  HSET2.LE.AND R4, R17, R100, PT ;  /* 0x0000006411047233 */ /* 0x000fe20003803000 */
[----:B------:R-:W-:-:S02]  /*c490*/  SHF.R.U32.HI R2, RZ, 0x8, R2 ;  /* 0x00000008ff027819 */ /* 0x000fc40000011602 */
[----:B------:R-:W-:Y:S01]  /*c4a0*/  PRMT R5, R0, 0x5410, R5 ;  /* 0x0000541000057816 */ /* 0x000fe20000000005 */
[----:B---3--:R-:W-:Y:S01]  /*c4b0*/  FFMA.FTZ R3, R232, c[0x0][0x23c], -R30 ;  /* 0x00008f00e8037a23 */ /* 0x008fe2000001081e */
[----:B------:R-:W-:Y:S01]  /*c4c0*/  PRMT R7, R6, 0x5410, R2 ;  /* 0x0000541006077816 */ /* 0x000fe20000000002 */
[----:B------:R-:W-:Y:S01]  /*c4d0*/  FFMA.FTZ R0, R233, c[0x0][0x23c], -R30 ;  /* 0x00008f00e9007a23 */ /* 0x000fe2000001081e */
[--C-:B------:R-:W-:Y:S01]  /*c4e0*/  HSET2.LE.AND R6, R12, R100.reuse, PT ;  /* 0x000000640c067233 */ /* 0x100fe20003803000 */
[----:B------:R-:W-:Y:S01]  /*c4f0*/  FFMA.FTZ R2, R238, c[0x0][0x23c], -R31 ;  /* 0x00008f00ee027a23 */ /* 0x000fe2000001081f */
[----:B------:R1:W-:Y:S01]  /*c500*/  MUFU.EX2 R25, R3 ;  /* 0x0000000300197308 */ /* 0x0003e20000000800 */
[--C-:B------:R-:W-:Y:S02]  /*c510*/  HSET2.LE.AND R7, R7, R100.reuse, PT ;  /* 0x0000006407077233 */ /* 0x100fe40003803000 */
[----:B------:R-:W-:Y:S01]  /*c520*/  HSET2.LE.AND R12, R5, R100, PT ;  /* 0x00000064050c7233 */ /* 0x000fe20003803000 */
[----:B-----5:R-:W-:-:S04]  /*c530*/  F2FP.PACK_AB R5, R28, R45 ;  /* 0x0000002d1c05723e */ /* 0x020fc800000000ff */
[----:B------:R3:W-:Y:S01]  /*c540*/  MUFU.EX2 R23, R0 ;  /* 0x0000000000177308 */ /* 0x0007e20000000800 */
[----:B-1----:R-:W-:-:S07]  /*c550*/  HSET2.LE.AND R3, R19, R100, PT ;  /* 0x0000006413037233 */ /* 0x002fce0003803000 */
[----:B------:R1:W5:Y:S01]  /*c560*/  MUFU.EX2 R19, R2 ;  /* 0x0000000200137308 */ /* 0x0003620000000800 */
[----:B------:R-:W-:Y:S01]  /*c570*/  LOP3.LUT R99, R3, R5, RZ, 0xc0, !PT ;  /* 0x0000000503637212 */ /* 0x000fe200078ec0ff */
[----:B------:R-:W-:Y:S01]  /*c580*/  FADD.FTZ R3, R204, R22 ;  /* 0x00000016cc037221 */ /* 0x000fe20000010000 */
[----:B---3--:R-:W-:-:S03]  /*c590*/  HSET2.LE.AND R0, R24, R100, PT ;  /* 0x0000006418007233 */ /* 0x008fc60003803000 */
[----:B------:R-:W-:-:S04]  /*c5a0*/  FADD.FTZ R3, R190, R3 ;  /* 0x00000003be037221 */ /* 0x000fc80000010000 */
[----:B------:R-:W-:Y:S01]  /*c5b0*/  FADD.FTZ R3, R187, R3 ;  /* 0x00000003bb037221 */ /* 0x000fe20000010000 */
[----:B-1----:R-:W-:-:S03]  /*c5c0*/  F2FP.PACK_AB R2, R101, R103 ;  /* 0x000000676502723e */ /* 0x002fc600000000ff */
[----:B------:R-:W-:Y:S01]  /*c5d0*/  FADD.FTZ R3, R248, R3 ;  /* 0x00000003f8037221 */ /* 0x000fe20000010000 */
[----:B------:R-:W-:Y:S01]  /*c5e0*/  LOP3.LUT R98, R0, R2, RZ, 0xc0, !PT ;  /* 0x0000000200627212 */ /* 0x000fe200078ec0ff */
[----:B------:R-:W-:Y:S01]  /*c5f0*/  FADD.FTZ R2, R205, R21 ;  /* 0x00000015cd027221 */ /* 0x000fe20000010000 */
[----:B------:R-:W-:Y:S01]  /*c600*/  F2FP.PACK_AB R0, R102, R51 ;  /* 0x000000336600723e */ /* 0x000fe200000000ff */
[----:B------:R-:W-:Y:S02]  /*c610*/  FADD.FTZ R3, R249, R3 ;  /* 0x00000003f9037221 */ /* 0x000fe40000010000 */
[----:B------:R-:W-:Y:S01]  /*c620*/  FADD.FTZ R2, R201, R2 ;  /* 0x00000002c9027221 */ /* 0x000fe20000010000 */
[----:B------:R-:W-:Y:S01]  /*c630*/  LOP3.LUT R96, R4, R0, RZ, 0xc0, !PT ;  /* 0x0000000004607212 */ /* 0x000fe200078ec0ff */
[----:B------:R-:W-:Y:S01]  /*c640*/  FADD.FTZ R4, R206, R20 ;  /* 0x00000014ce047221 */ /* 0x000fe20000010000 */
[----:B------:R-:W-:Y:S01]  /*c650*/  F2FP.PACK_AB R0, R50, R44 ;  /* 0x0000002c3200723e */ /* 0x000fe200000000ff */
[----:B------:R-:W-:-:S02]  /*c660*/  FADD.FTZ R2, R188, R2 ;  /* 0x00000002bc027221 */ /* 0x000fc40000010000 */
[----:B------:R-:W-:Y:S01]  /*c670*/  FADD.FTZ R3, R250, R3 ;  /* 0x00000003fa037221 */ /* 0x000fe20000010000 */
[----:B------:R-:W-:Y:S01]  /*c680*/  LOP3.LUT R97, R6, R0, RZ, 0xc0, !PT ;  /* 0x0000000006617212 */ /* 0x000fe200078ec0ff */
[----:B------:R-:W-:Y:S01]  /*c690*/  FADD.FTZ R2, R247, R2 ;  /* 0x00000002f7027221 */ /* 0x000fe20000010000 */
[----:B--2---:R-:W-:Y:S01]  /*c6a0*/  F2FP.PACK_AB R0, R26, R27 ;  /* 0x0000001b1a00723e */ /* 0x004fe200000000ff */
[----:B------:R-:W-:Y:S02]  /*c6b0*/  FADD.FTZ R3, R251, R3 ;  /* 0x00000003fb037221 */ /* 0x000fe40000010000 */
[----:B------:R-:W-:Y:S01]  /*c6c0*/  FADD.FTZ R2, R242, R2 ;  /* 0x00000002f2027221 */ /* 0x000fe20000010000 */
[----:B------:R-:W-:Y:S01]  /*c6d0*/  LOP3.LUT R92, R7, R0, RZ, 0xc0, !PT ;  /* 0x00000000075c7212 */ /* 0x000fe200078ec0ff */
[----:B------:R-:W-:Y:S01]  /*c6e0*/  FADD.FTZ R3, R193, R3 ;  /* 0x00000003c1037221 */ /* 0x000fe20000010000 */
[----:B-----5:R-:W-:Y:S01]  /*c6f0*/  F2FP.PACK_AB R0, R15, R19 ;  /* 0x000000130f00723e */ /* 0x020fe200000000ff */
[----:B------:R-:W-:Y:S01]  /*c700*/  FADD.FTZ R2, R243, R2 ;  /* 0x00000002f3027221 */ /* 0x000fe20000010000 */
[----:B------:R-:W-:Y:S02]  /*c710*/  HMMA.16816.F32 R112, R96, R124, R112 ;  /* 0x0000007c6070723c */ /* 0x000fe40000001870 */
[----:B------:R-:W-:-:S02]  /*c720*/  LOP3.LUT R93, R12, R0, RZ, 0xc0, !PT ;  /* 0x000000000c5d7212 */ /* 0x000fc400078ec0ff */
[----:B------:R-:W-:-:S04]  /*c730*/  F2FP.PACK_AB R0, R23, R25 ;  /* 0x000000191700723e */ /* 0x000fc800000000ff */
[----:B------:R-:W-:Y:S01]  /*c740*/  LOP3.LUT R94, R13, R0, RZ, 0xc0, !PT ;  /* 0x000000000d5e7212 */ /* 0x000fe200078ec0ff */
[----:B------:R-:W-:Y:S01]  /*c750*/  HMMA.16816.F32 R128, R96, R140, R128 ;  /* 0x0000008c6080723c */ /* 0x000fe20000001880 */
[----:B------:R-:W-:-:S04]  /*c760*/  F2FP.PACK_AB R0, R18, R16 ;  /* 0x000000101200723e */ /* 0x000fc800000000ff */
[----:B------:R-:W-:Y:S01]  /*c770*/  LOP3.LUT R95, R14, R0, RZ, 0xc0, !PT ;  /* 0x000000000e5f7212 */ /* 0x000fe200078ec0ff */
[----:B------:R-:W-:Y:S02]  /*c780*/  FFMA.FTZ R0, R203, R49, R228 ;  /* 0x00000031cb007223 */ /* 0x000fe400000100e4 */
[----:B------:R-:W-:Y:S02]  /*c790*/  HMMA.16816.F32 R144, R96, R156, R144 ;  /* 0x0000009c6090723c */ /* 0x000fe40000001890 */
        /* <DEDUP_REMOVED lines=54> */
[----:B------:R1:W-:Y:S01]  /*cb00*/  STL [R1+0x20], R249 ;  /* 0x000020f901007387 */ /* 0x0003e20000100800 */
[----:B------:R-:W-:Y:S01]  /*cb10*/  FADD.FTZ R252, R18, R0 ;  /* 0x0000000012fc7221 */ /* 0x000fe20000010000 */
[----:B------:R-:W-:Y:S01]  /*cb20*/  HMMA.16816.F32 R160, R96, R172, R160 ;  /* 0x000000ac60a0723c */ /* 0x000fe200000018a0 */
[----:B------:R-:W-:Y:S01]  /*cb30*/  IMAD.MOV.U32 R102, RZ, RZ, R227 ;  /* 0x000000ffff667224 */ /* 0x000fe200078e00e3 */
[----:B------:R1:W-:Y:S01]  /*cb40*/  STL [R1+0x48], R251 ;  /* 0x000048fb01007387 */ /* 0x0003e20000100800 */
[----:B------:R-:W-:-:S03]  /*cb50*/  IMAD.MOV.U32 R103, RZ, RZ, R244 ;  /* 0x000000ffff677224 */ /* 0x000fc600078e00f4 */
[----:B------:R1:W-:Y:S02]  /*cb60*/  STL [R1+0x4c], R250 ;  /* 0x00004cfa01007387 */ /* 0x0003e40000100800 */
[----:B------:R-:W-:Y:S02]  /*cb70*/  HMMA.16816.F32 R68, R96, R80, R68 ;  /* 0x000000506044723c */ /* 0x000fe40000001844 */
[----:B------:R1:W-:Y:S06]  /*cb80*/  STL [R1+0x50], R252 ;  /* 0x000050fc01007387 */ /* 0x0003ec0000100800 */
[----:B----4-:R-:W-:Y:S08]  /*cb90*/  HMMA.16816.F32 R88, R92, R8, R88 ;  /* 0x000000085c58723c */ /* 0x010ff00000001858 */
[C---:B------:R-:W-:Y:S08]  /*cba0*/  HMMA.16816.F32 R124, R96.reuse, R126, R64 ;  /* 0x0000007e607c723c */ /* 0x040ff00000001840 */
        /* <DEDUP_REMOVED lines=8> */
[----:B-1----:R-:W2:Y:S04]  /*cc30*/  LDL.64 R186, [R1+0x58] ;  /* 0x0000580001ba7983 */ /* 0x002ea80000100a00 */
[----:B------:R-:W3:Y:S01]  /*cc40*/  LDL.64 R188, [R1+0x10] ;  /* 0x0000100001bc7983 */ /* 0x000ee20000100a00 */
[----:B------:R-:W-:Y:S01]  /*cc50*/  UIADD3 UR25, UR30, -0x3, URZ ;  /* 0xfffffffd1e197890 */ /* 0x000fe2000fffe03f */
[----:B------:R-:W-:-:S04]  /*cc60*/  DEPBAR.LE SB0, 0x0 ;  /* 0x000080000000791a */ /* 0x000fc80000000000 */
[----:B------:R-:W-:Y:S02]  /*cc70*/  USHF.R.S32.HI UR31, URZ, 0x1f, UR25 ;  /* 0x0000001f3f1f7899 */ /* 0x000fe40008011419 */
[----:B------:R-:W-:Y:S02]  /*cc80*/  ULDC.64 UR4, c[0x0][0x1a0] ;  /* 0x0000680000047ab9 */ /* 0x000fe40000000a00 */
[----:B------:R-:W-:Y:S02]  /*cc90*/  UIMAD UR31, UR31, UR4, URZ ;  /* 0x000000041f1f72a4 */ /* 0x000fe4000f8e023f */
[----:B------:R-:W-:Y:S02]  /*cca0*/  UIMAD.WIDE.U32 UR32, UR25, UR4, URZ ;  /* 0x00000004192072a5 */ /* 0x000fe4000f8e003f */
[----:B------:R-:W-:Y:S02]  /*ccb0*/  UIMAD UR5, UR25, UR5, UR31 ;  /* 0x00000005190572a4 */ /* 0x000fe4000f8e021f */
[----:B------:R-:W-:-:S02]  /*ccc0*/  UIADD3 UR4, UR30, -0x3, URZ ;  /* 0xfffffffd1e047890 */ /* 0x000fc4000fffe03f */
[----:B------:R-:W-:Y:S01]  /*ccd0*/  UIADD3 UR5, UR33, UR5, URZ ;  /* 0x0000000521057290 */ /* 0x000fe2000fffe03f */
[----:B------:R-:W-:Y:S01]  /*cce0*/  IMAD.U32 R4, RZ, RZ, UR32 ;  /* 0x00000020ff047e24 */ /* 0x000fe2000f8e00ff */
[----:B------:R-:W-:Y:S01]  /*ccf0*/  UISETP.GT.AND UP0, UPT, UR4, UR19, UPT ;  /* 0x000000130400728c */ /* 0x000fe2000bf04270 */
[----:B------:R-:W-:-:S03]  /*cd00*/  IMAD.U32 R5, RZ, RZ, UR33 ;  /* 0x00000021ff057e24 */ /* 0x000fc6000f8e00ff */
[----:B------:R-:W-:Y:S01]  /*cd10*/  IMAD.U32 R3, RZ, RZ, UR5 ;  /* 0x00000005ff037e24 */ /* 0x000fe2000f8e00ff */
[----:B------:R-:W-:Y:S01]  /*cd20*/  BAR.SYNC.DEFER_BLOCKING 0x0 ;  /* 0x0000000000007b1d */ /* 0x000fe20000010000 */
        /* <DEDUP_REMOVED lines=9> */
[----:B------:R1:W-:Y:S01]  /*cdc0*/  LDGSTS.E.BYPASS.LTC128B.128 [R226+0x9000], [R2.64] ;  /* 0x0900000002e27fae */ /* 0x0003e2000b901d5a */
[----:B------:R-:W-:-:S03]  /*cdd0*/  PLOP3.LUT P0, PT, PT, PT, UP0, 0x80, 0x0 ;  /* 0x000000000000781c */ /* 0x000fc60003f0f008 */
        /* <DEDUP_REMOVED lines=8> */
[----:B------:R-:W-:Y:S04]  /*ce60*/  LDSM.16.M88.4 R20, [R213+0x6800] ;  /* 0x00680000d514783b */ /* 0x000fe80000000200 */
[----:B------:R-:W-:Y:S04]  /*ce70*/  LDSM.16.M88.4 R16, [R213+0x6c00] ;  /* 0x006c0000d510783b */ /* 0x000fe80000000200 */
[----:B------:R-:W-:Y:S04]  /*ce80*/  LDSM.16.M88.4 R44, [R215+0x6000] ;  /* 0x00600000d72c783b */ /* 0x000fe80000000200 */
[----:B--2---:R-:W2:Y:S04]  /*ce90*/  LDSM.16.M88.4 R4, [R216+0x1000] ;  /* 0x00100000d804783b */ /* 0x004ea80000000200 */
[----:B------:R-:W5:Y:S04]  /*cea0*/  LDSM.16.M88.4 R12, [R217+0x1000] ;  /* 0x00100000d90c783b */ /* 0x000f680000000200 */
[----:B------:R-:W1:Y:S04]  /*ceb0*/  LDSM.16.M88.4 R40, [R215+0x6400] ;  /* 0x00640000d728783b */ /* 0x000e680000000200 */
[----:B------:R-:W1:Y:S04]  /*cec0*/  LDSM.16.M88.4 R36, [R215+0x6800] ;  /* 0x00680000d724783b */ /* 0x000e680000000200 */
[----:B------:R-:W1:Y:S01]  /*ced0*/  LDSM.16.M88.4 R32, [R215+0x6c00] ;  /* 0x006c0000d720783b */ /* 0x000e620000000200 */
[C---:B---3--:R-:W-:Y:S03]  /*cee0*/  HMMA.16816.F32 R228, R8.reuse, R28, RZ ;  /* 0x0000001c08e4723c */ /* 0x048fe600000018ff */
[----:B------:R-:W0:Y:S05]  /*cef0*/  LDGDEPBAR ;  /* 0x00000000000079af */ /* 0x000e2a0000000000 */
[C---:B------:R-:W-:Y:S08]  /*cf00*/  HMMA.16816.F32 R208, R8.reuse, R30, RZ ;  /* 0x0000001e08d0723c */ /* 0x040ff000000018ff */
[----:B----4-:R-:W-:Y:S08]  /*cf10*/  HMMA.16816.F32 R204, R8, R24, RZ ;  /* 0x0000001808cc723c */ /* 0x010ff000000018ff */
[C---:B--2---:R-:W-:Y:S08]  /*cf20*/  HMMA.16816.F32 R60, R4.reuse, R28, RZ ;  /* 0x0000001c043c723c */ /* 0x044ff000000018ff */
[C---:B------:R-:W-:Y:S08]  /*cf30*/  HMMA.16816.F32 R56, R4.reuse, R30, RZ ;  /* 0x0000001e0438723c */ /* 0x040ff000000018ff */
[C---:B------:R-:W-:Y:S08]  /*cf40*/  HMMA.16816.F32 R52, R4.reuse, R24, RZ ;  /* 0x000000180434723c */ /* 0x040ff000000018ff */
[C---:B------:R-:W-:Y:S08]  /*cf50*/  HMMA.16816.F32 R48, R4.reuse, R20, RZ ;  /* 0x000000140430723c */ /* 0x040ff000000018ff */
[C---:B------:R-:W-:Y:S08]  /*cf60*/  HMMA.16816.F32 R28, R4.reuse, R16, RZ ;  /* 0x00000010041c723c */ /* 0x040ff000000018ff */
[C---:B------:R-:W-:Y:S08]  /*cf70*/  HMMA.16816.F32 R64, R4.reuse, R26, RZ ;  /* 0x0000001a0440723c */ /* 0x040ff000000018ff */
[C---:B------:R-:W-:Y:S08]  /*cf80*/  HMMA.16816.F32 R100, R4.reuse, R22, RZ ;  /* 0x000000160464723c */ /* 0x040ff000000018ff */
[----:B------:R-:W-:Y:S08]  /*cf90*/  HMMA.16816.F32 R4, R4, R18, RZ ;  /* 0x000000120404723c */ /* 0x000ff000000018ff */
[C---:B------:R-:W-:Y:S01]  /*cfa0*/  HMMA.16816.F32 R200, R8.reuse, R26, RZ ;  /* 0x0000001a08c8723c */ /* 0x040fe200000018ff */
[----:B------:R-:W-:Y:S07]  /*cfb0*/  LDSM.16.M88.4 R24, [R213+0x7400] ;  /* 0x00740000d518783b */ /* 0x000fee0000000200 */
[C---:B------:R-:W-:Y:S08]  /*cfc0*/  HMMA.16816.F32 R196, R8.reuse, R20, RZ ;  /* 0x0000001408c4723c */ /* 0x040ff000000018ff */
[C---:B------:R-:W-:Y:S01]  /*cfd0*/  HMMA.16816.F32 R192, R8.reuse, R22, RZ ;  /* 0x0000001608c0723c */ /* 0x040fe200000018ff */
[----:B------:R-:W-:Y:S07]  /*cfe0*/  LDSM.16.M88.4 R20, [R213+0x7800] ;  /* 0x00780000d514783b */ /* 0x000fee0000000200 */
[C---:B------:R-:W-:Y:S08]  /*cff0*/  HMMA.16816.F32 R188, R8.reuse, R16, RZ ;  /* 0x0000001008bc723c */ /* 0x040ff000000018ff */
[----:B------:R-:W-:Y:S01]  /*d000*/  HMMA.16816.F32 R108, R8, R18, RZ ;  /* 0x00000012086c723c */ /* 0x000fe200000018ff */
[----:B------:R-:W2:Y:S07]  /*d010*/  LDSM.16.M88.4 R8, [R217] ;  /* 0x00000000d908783b */ /* 0x000eae0000000200 */
[C---:B-----5:R-:W-:Y:S08]  /*d020*/  HMMA.16816.F32 R104, R12.reuse, R44, R60 ;  /* 0x0000002c0c68723c */ /* 0x060ff0000000183c */
[C---:B-1----:R-:W-:Y:S08]  /*d030*/  HMMA.16816.F32 R180, R12.reuse, R40, R52 ;  /* 0x000000280cb4723c */ /* 0x042ff00000001834 */
[C---:B------:R-:W-:Y:S08]  /*d040*/  HMMA.16816.F32 R184, R12.reuse, R36, R48 ;  /* 0x000000240cb8723c */ /* 0x040ff00000001830 */
[C---:B------:R-:W-:Y:S01]  /*d050*/  HMMA.16816.F32 R176, R12.reuse, R32, R28 ;  /* 0x000000200cb0723c */ /* 0x040fe2000000181c */
[----:B------:R-:W-:Y:S07]  /*d060*/  LDSM.16.M88.4 R28, [R213+0x7000] ;  /* 0x00700000d51c783b */ /* 0x000fee0000000200 */
[C---:B------:R-:W-:Y:S08]  /*d070*/  HMMA.16816.F32 R48, R12.reuse, R46, R56 ;  /* 0x0000002e0c30723c */ /* 0x040ff00000001838 */
[C---:B------:R-:W-:Y:S08]  /*d080*/  HMMA.16816.F32 R16, R12.reuse, R42, R64 ;  /* 0x0000002a0c10723c */ /* 0x040ff00000001840 */
[C---:B------:R-:W-:Y:S08]  /*d090*/  HMMA.16816.F32 R60, R12.reuse, R38, R100 ;  /* 0x000000260c3c723c */ /* 0x040ff00000001864 */
[----:B------:R-:W-:Y:S01]  /*d0a0*/  HMMA.16816.F32 R52, R12, R34, R4 ;  /* 0x000000220c34723c */ /* 0x000fe20000001804 */
[----:B------:R-:W1:Y:S04]  /*d0b0*/  LDSM.16.M88.4 R4, [R216+0x3000] ;  /* 0x00300000d804783b */ /* 0x000e680000000200 */
[----:B------:R-:W3:Y:S03]  /*d0c0*/  LDSM.16.M88.4 R12, [R213+0x7c00] ;  /* 0x007c0000d50c783b */ /* 0x000ee60000000200 */
        /* <DEDUP_REMOVED lines=9> */
[----:B------:R-:W2:Y:S04]  /*d160*/  LDSM.16.M88.4 R8, [R216+0x2000] ;  /* 0x00200000d808783b */ /* 0x000ea80000000200 */
[----:B------:R-:W-:Y:S03]  /*d170*/  LDSM.16.M88.4 R32, [R215+0x7000] ;  /* 0x00700000d720783b */ /* 0x000fe60000000200 */
[C---:B-1----:R-:W-:Y:S08]  /*d180*/  HMMA.16816.F32 R104, R4.reuse, R28, R104 ;  /* 0x0000001c0468723c */ /* 0x042ff00000001868 */
[C---:B------:R-:W-:Y:S08]  /*d190*/  HMMA.16816.F32 R100, R4.reuse, R24, R180 ;  /* 0x000000180464723c */ /* 0x040ff000000018b4 */
[C---:B------:R-:W-:Y:S08]  /*d1a0*/  HMMA.16816.F32 R184, R4.reuse, R20, R184 ;  /* 0x0000001404b8723c */ /* 0x040ff000000018b8 */
[C---:B---3--:R-:W-:Y:S08]  /*d1b0*/  HMMA.16816.F32 R196, R4.reuse, R12, R176 ;  /* 0x0000000c04c4723c */ /* 0x048ff000000018b0 */
[C---:B------:R-:W-:Y:S01]  /*d1c0*/  HMMA.16816.F32 R64, R4.reuse, R30, R48 ;  /* 0x0000001e0440723c */ /* 0x040fe20000001830 */
[----:B------:R-:W-:Y:S07]  /*d1d0*/  LDSM.16.M88.4 R48, [R215+0x7800] ;  /* 0x00780000d730783b */ /* 0x000fee0000000200 */
[C---:B------:R-:W-:Y:S01]  /*d1e0*/  HMMA.16816.F32 R56, R4.reuse, R26, R16 ;  /* 0x0000001a0438723c */ /* 0x040fe20000001810 */
[----:B------:R-:W-:Y:S07]  /*d1f0*/  LDSM.16.M88.4 R16, [R217+0x2000] ;  /* 0x00200000d910783b */ /* 0x000fee0000000200 */
        /* <DEDUP_REMOVED lines=8> */
[C---:B------:R-:W-:Y:S08]  /*d280*/  HMMA.16816.F32 R204, R8.reuse, R22, R192 ;  /* 0x0000001608cc723c */ /* 0x040ff000000018c0 */
[----:B------:R-:W-:Y:S08]  /*d290*/  HMMA.16816.F32 R192, R8, R14, R108 ;  /* 0x0000000e08c0723c */ /* 0x000ff0000000186c */
[C---:B-1----:R-:W-:Y:S08]  /*d2a0*/  HMMA.16816.F32 R188, R4.reuse, R32, R104 ;  /* 0x0000002004bc723c */ /* 0x042ff00000001868 */
[C---:B------:R-:W-:Y:S08]  /*d2b0*/  HMMA.16816.F32 R176, R4.reuse, R34, R64 ;  /* 0x0000002204b0723c */ /* 0x040ff00000001840 */
[----:B---3--:R-:W-:Y:S08]  /*d2c0*/  HMMA.16816.F32 R108, R4, R52, R100 ;  /* 0x00000034046c723c */ /* 0x008ff00000001864 */
[C---:B------:R-:W-:Y:S01]  /*d2d0*/  HMMA.16816.F32 R232, R8.reuse, R20, R232 ;  /* 0x0000001408e8723c */ /* 0x040fe200000018e8 */
[----:B------:R-:W-:Y:S07]  /*d2e0*/  LDSM.16.M88.4 R20, [R213+0x8400] ;  /* 0x00840000d514783b */ /* 0x000fee0000000200 */
[----:B------:R-:W-:Y:S01]  /*d2f0*/  HMMA.16816.F32 R200, R8, R12, R240 ;  /* 0x0000000c08c8723c */ /* 0x000fe200000018f0 */
[----:B------:R-:W-:Y:S04]  /*d300*/  LDSM.16.M88.4 R8, [R213+0x8000] ;  /* 0x00800000d508783b */ /* 0x000fe80000000200 */
[----:B------:R-:W-:Y:S03]  /*d310*/  LDSM.16.M88.4 R12, [R216+0x4000] ;  /* 0x00400000d80c783b */ /* 0x000fe60000000200 */
[C---:B------:R-:W-:Y:S08]  /*d320*/  HMMA.16816.F32 R104, R4.reuse, R54, R56 ;  /* 0x000000360468723c */ /* 0x040ff00000001838 */
[C---:B------:R-:W-:Y:S08]  /*d330*/  HMMA.16816.F32 R100, R4.reuse, R48, R184 ;  /* 0x000000300464723c */ /* 0x040ff000000018b8 */
[C---:B------:R-:W-:Y:S01]  /*d340*/  HMMA.16816.F32 R64, R4.reuse, R50, R40 ;  /* 0x000000320440723c */ /* 0x040fe20000001828 */
[----:B------:R-:W-:Y:S07]  /*d350*/  LDSM.16.M88.4 R40, [R213+0x8800] ;  /* 0x00880000d528783b */ /* 0x000fee0000000200 */
[C---:B------:R-:W-:Y:S08]  /*d360*/  HMMA.16816.F32 R60, R4.reuse, R44, R196 ;  /* 0x0000002c043c723c */ /* 0x040ff000000018c4 */
[----:B------:R-:W-:Y:S01]  /*d370*/  HMMA.16816.F32 R28, R4, R46, R36 ;  /* 0x0000002e041c723c */ /* 0x000fe20000001824 */
[----:B------:R-:W1:Y:S04]  /*d380*/  LDSM.16.M88.4 R4, [R216+0x5000] ;  /* 0x00500000d804783b */ /* 0x000e680000000200 */
[----:B------:R-:W2:Y:S03]  /*d390*/  LDSM.16.M88.4 R36, [R213+0x8c00] ;  /* 0x008c0000d524783b */ /* 0x000ea60000000200 */
        /* <DEDUP_REMOVED lines=15> */
[C---:B--2---:R-:W-:Y:S08]  /*d490*/  HMMA.16816.F32 R104, R4.reuse, R36, R60 ;  /* 0x000000240468723c */ /* 0x044ff0000000183c */
[----:B------:R-:W-:Y:S01]  /*d4a0*/  HMMA.16816.F32 R100, R4, R38, R28 ;  /* 0x000000260464723c */ /* 0x000fe2000000181c */
[----:B------:R-:W-:Y:S04]  /*d4b0*/  LDSM.16.M88.4 R4, [R217+0x5000] ;  /* 0x00500000d904783b */ /* 0x000fe80000000200 */
[----:B------:R-:W-:Y:S03]  /*d4c0*/  LDSM.16.M88.4 R28, [R215+0x8000] ;  /* 0x00800000d71c783b */ /* 0x000fe60000000200 */
[C---:B------:R-:W-:Y:S08]  /*d4d0*/  HMMA.16816.F32 R52, R12.reuse, R20, R56 ;  /* 0x000000140c34723c */ /* 0x040ff00000001838 */
[C---:B------:R-:W-:Y:S01]  /*d4e0*/  HMMA.16816.F32 R48, R12.reuse, R22, R180 ;  /* 0x000000160c30723c */ /* 0x040fe200000018b4 */
[----:B------:R-:W1:Y:S07]  /*d4f0*/  LDSM.16.M88.4 R20, [R215+0x8800] ;  /* 0x00880000d714783b */ /* 0x000e6e0000000200 */
[C---:B------:R-:W-:Y:S01]  /*d500*/  HMMA.16816.F32 R64, R12.reuse, R8, R24 ;  /* 0x000000080c40723c */ /* 0x040fe20000001818 */
[----:B------:R-:W2:Y:S07]  /*d510*/  LDSM.16.M88.4 R24, [R215+0x8400] ;  /* 0x00840000d718783b */ /* 0x000eae0000000200 */
[----:B------:R-:W-:Y:S01]  /*d520*/  HMMA.16816.F32 R60, R12, R10, R32 ;  /* 0x0000000a0c3c723c */ /* 0x000fe20000001820 */
[----:B------:R-:W3:Y:S01]  /*d530*/  LDSM.16.M88.4 R8, [R217+0x4000] ;  /* 0x00400000d908783b */ /* 0x000ee20000000200 */
[----:B------:R-:W-:-:S06]  /*d540*/  DEPBAR.LE SB0, 0x0 ;  /* 0x000080000000791a */ /* 0x000fcc0000000000 */
        /* <DEDUP_REMOVED lines=8> */
[C---:B--2---:R-:W-:Y:S08]  /*d5d0*/  HMMA.16816.F32 R188, R4.reuse, R24, R188 ;  /* 0x0000001804bc723c */ /* 0x044ff000000018bc */
[C---:B------:R-:W-:Y:S08]  /*d5e0*/  HMMA.16816.F32 R184, R4.reuse, R26, R184 ;  /* 0x0000001a04b8723c */ /* 0x040ff000000018b8 */
[C---:B------:R-:W-:Y:S08]  /*d5f0*/  HMMA.16816.F32 R176, R4.reuse, R20, R176 ;  /* 0x0000001404b0723c */ /* 0x040ff000000018b0 */
[----:B------:R-:W-:Y:S08]  /*d600*/  HMMA.16816.F32 R104, R4, R18, R100 ;  /* 0x000000120468723c */ /* 0x000ff00000001864 */
        /* <DEDUP_REMOVED lines=12> */
[----:B------:R-:W-:-:S02]  /*d6d0*/  UIADD3 UR31, UR30, -0x4, URZ ;  /* 0xfffffffc1e1f7890 */ /* 0x000fc4000fffe03f */
[----:B------:R-:W-:Y:S02]  /*d6e0*/  ULDC.64 UR4, c[0x0][0x198] ;  /* 0x0000660000047ab9 */ /* 0x000fe40000000a00 */
[----:B------:R-:W-:Y:S02]  /*d6f0*/  USHF.R.S32.HI UR30, URZ, 0x1f, UR31 ;  /* 0x0000001f3f1e7899 */ /* 0x000fe4000801141f */
[----:B------:R-:W-:Y:S02]  /*d700*/  UIMAD.WIDE.U32 UR32, UR31, UR4, URZ ;  /* 0x000000041f2072a5 */ /* 0x000fe4000f8e003f */
[----:B------:R-:W-:-:S04]  /*d710*/  UIMAD UR30, UR30, UR4, URZ ;  /* 0x000000041e1e72a4 */ /* 0x000fc8000f8e023f */
[----:B------:R-:W-:Y:S01]  /*d720*/  UIMAD UR5, UR31, UR5, UR30 ;  /* 0x000000051f0572a4 */ /* 0x000fe2000f8e021e */
[----:B------:R-:W-:Y:S02]  /*d730*/  IMAD.U32 R0, RZ, RZ, UR32 ;  /* 0x00000020ff007e24 */ /* 0x000fe4000f8e00ff */
[----:B------:R-:W-:Y:S01]  /*d740*/  IMAD.U32 R4, RZ, RZ, UR32 ;  /* 0x00000020ff047e24 */ /* 0x000fe2000f8e00ff */
[----:B------:R-:W-:-:S06]  /*d750*/  UIADD3 UR5, UR33, UR5, URZ ;  /* 0x0000000521057290 */ /* 0x000fcc000fffe03f */
[----:B--2---:R-:W-:Y:S01]  /*d760*/  IMAD.U32 R3, RZ, RZ, UR5 ;  /* 0x00000005ff037e24 */ /* 0x004fe2000f8e00ff */
[----:B------:R-:W-:-:S04]  /*d770*/  LEA R0, P0, R0, R2, 0x6 ;  /* 0x0000000200007211 */ /* 0x000fc800078030ff */
        /* <DEDUP_REMOVED lines=15> */
.L_x_667:
[----:B-1----:R-:W2:Y:S04]  /*d870*/  LDL R2, [R1+0xc] ;  /* 0x00000c0001027983 */ /* 0x002ea80000100800 */
[----:B------:R-:W3:Y:S04]  /*d880*/  LDL R0, [R1+0x28] ;  /* 0x0000280001007983 */ /* 0x000ee80000100800 */
[----:B------:R-:W4:Y:S04]  /*d890*/  LDL.LU.64 R6, [R1] ;  /* 0x0000000001067983 */ /* 0x000f280000300a00 */
[----:B------:R-:W5:Y:S04]  /*d8a0*/  LDL R4, [R1+0x2c] ;  /* 0x00002c0001047983 */ /* 0x000f680000100800 */
[----:B------:R-:W4:Y:S04]  /*d8b0*/  LDL R5, [R1+0x8] ;  /* 0x0000080001057983 */ /* 0x000f280000100800 */
[----:B------:R-:W1:Y:S02]  /*d8c0*/  S2R R8, SR_TID.X ;  /* 0x0000000000087919 */ /* 0x000e640000002100 */
[----:B-1----:R-:W-:-:S05]  /*d8d0*/  IMAD.SHL.U32 R8, R8, 0x2, RZ ;  /* 0x0000000208087824 */ /* 0x002fca00078e00ff */
[----:B------:R-:W-:Y:S01]  /*d8e0*/  LOP3.LUT R8, R8, 0x6, RZ, 0xc0, !PT ;  /* 0x0000000608087812 */ /* 0x000fe200078ec0ff */
[----:B------:R-:W-:Y:S01]  /*d8f0*/  USHF.L.U32 UR4, UR25, 0x1, URZ ;  /* 0x0000000119047899 */ /* 0x000fe2000800063f */
[----:B--2---:R-:W-:Y:S02]  /*d900*/  IMAD.MOV.U32 R3, RZ, RZ, R2 ;  /* 0x000000ffff037224 */ /* 0x004fe400078e0002 */
[----:B---3--:R-:W-:Y:S02]  /*d910*/  IMAD.MOV.U32 R2, RZ, RZ, R0 ;  /* 0x000000ffff027224 */ /* 0x008fe400078e0000 */
[----:B------:R-:W-:-:S04]  /*d920*/  IMAD.U32 R0, RZ, RZ, UR25 ;  /* 0x00000019ff007e24 */ /* 0x000fc8000f8e00ff */
[----:B------:R-:W-:-:S05]  /*d930*/  IMAD R0, R0, 0x40, R8 ;  /* 0x0000004000007824 */ /* 0x000fca00078e0208 */
[C---:B------:R-:W-:Y:S01]  /*d940*/  ISETP.GE.AND P1, PT, R0.reuse, R225, PT ;  /* 0x000000e10000720c */ /* 0x040fe20003f26270 */
[----:B------:R-:W-:Y:S01]  /*d950*/  IMAD.MOV.U32 R8, RZ, RZ, R2 ;  /* 0x000000ffff087224 */ /* 0x000fe200078e0002 */
[C---:B------:R-:W-:Y:S02]  /*d960*/  IADD3 R2, R0.reuse, 0x1, RZ ;  /* 0x0000000100027810 */ /* 0x040fe40007ffe0ff */
[----:B------:R-:W-:Y:S02]  /*d970*/  ISETP.LT.OR P1, PT, R0, R221, P1 ;  /* 0x000000dd0000720c */ /* 0x000fe40000f21670 */
[----:B------:R-:W-:Y:S02]  /*d980*/  ISETP.GE.AND P6, PT, R2, R225, PT ;  /* 0x000000e10200720c */ /* 0x000fe40003fc6270 */
[----:B------:R-:W-:Y:S02]  /*d990*/  FSEL R16, R64, -INF , !P1 ;  /* 0xff80000040107808 */ /* 0x000fe40004800000 */
[----:B------:R-:W-:-:S02]  /*d9a0*/  ISETP.GE.AND P5, PT, R2, R224, PT ;  /* 0x000000e00200720c */ /* 0x000fc40003fa6270 */
[CC--:B------:R-:W-:Y:S02]  /*d9b0*/  ISETP.GE.AND P4, PT, R2.reuse, R223.reuse, PT ;  /* 0x000000df0200720c */ /* 0x0c0fe40003f86270 */
[----:B------:R-:W-:Y:S02]  /*d9c0*/  ISETP.GE.AND P2, PT, R2, R222, PT ;  /* 0x000000de0200720c */ /* 0x000fe40003f46270 */
[C---:B------:R-:W-:Y:S02]  /*d9d0*/  ISETP.GE.AND P3, PT, R0.reuse, R224, PT ;  /* 0x000000e00000720c */ /* 0x040fe40003f66270 */
[C---:B------:R-:W-:Y:S02]  /*d9e0*/  ISETP.GE.AND P0, PT, R0.reuse, R223, PT ;  /* 0x000000df0000720c */ /* 0x040fe40003f06270 */
[----:B------:R-:W-:Y:S01]  /*d9f0*/  ISETP.GE.AND P1, PT, R0, R222, PT ;  /* 0x000000de0000720c */ /* 0x000fe20003f26270 */
[----:B----4-:R-:W-:Y:S01]  /*da00*/  IMAD.MOV.U32 R201, RZ, RZ, R7 ;  /* 0x000000ffffc97224 */ /* 0x010fe200078e0007 */
[C---:B------:R-:W-:Y:S01]  /*da10*/  ISETP.LT.OR P6, PT, R2.reuse, R221, P6 ;  /* 0x000000dd0200720c */ /* 0x040fe200037c1670 */
[----:B------:R-:W-:Y:S01]  /*da20*/  IMAD.MOV.U32 R7, RZ, RZ, R3 ;  /* 0x000000ffff077224 */ /* 0x000fe200078e0003 */
[----:B------:R-:W-:-:S02]  /*da30*/  ISETP.LT.OR P5, PT, R2, R220, P5 ;  /* 0x000000dc0200720c */ /* 0x000fc40002fa1670 */
[CC--:B------:R-:W-:Y:S02]  /*da40*/  ISETP.LT.OR P4, PT, R2.reuse, R219.reuse, P4 ;  /* 0x000000db0200720c */ /* 0x0c0fe40002781670 */
[----:B------:R-:W-:Y:S02]  /*da50*/  ISETP.LT.OR P2, PT, R2, R218, P2 ;  /* 0x000000da0200720c */ /* 0x000fe40001741670 */
[C---:B------:R-:W-:Y:S02]  /*da60*/  ISETP.LT.OR P3, PT, R0.reuse, R220, P3 ;  /* 0x000000dc0000720c */ /* 0x040fe40001f61670 */
[C---:B------:R-:W-:Y:S02]  /*da70*/  ISETP.LT.OR P0, PT, R0.reuse, R219, P0 ;  /* 0x000000db0000720c */ /* 0x040fe40000701670 */
[C---:B------:R-:W-:Y:S02]  /*da80*/  ISETP.LT.OR P1, PT, R0.reuse, R218, P1 ;  /* 0x000000da0000720c */ /* 0x040fe40000f21670 */
        /* <DEDUP_REMOVED lines=70> */
[----:B------:R-:W-:Y:S01]  /*def0*/  ISETP.GE.AND P1, PT, R3, R222, PT ;  /* 0x000000de0300720c */ /* 0x000fe20003f26270 */
[----:B------:R-:W-:Y:S01]  /*df00*/  IMAD.MOV.U32 R200, RZ, RZ, R6 ;  /* 0x000000ffffc87224 */ /* 0x000fe200078e0006 */
[C---:B------:R-:W-:Y:S01]  /*df10*/  ISETP.LT.OR P6, PT, R2.reuse, R220, P6 ;  /* 0x000000dc0200720c */ /* 0x040fe200037c1670 */
[----:B-----5:R-:W-:Y:S01]  /*df20*/  IMAD.MOV.U32 R6, RZ, RZ, R4 ;  /* 0x000000ffff067224 */ /* 0x020fe200078e0004 */
[----:B------:R-:W-:-:S02]  /*df30*/  ISETP.LT.OR P2, PT, R2, R219, P2 ;  /* 0x000000db0200720c */ /* 0x000fc40001741670 */
[----:B------:R-:W-:Y:S02]  /*df40*/  ISETP.LT.OR P3, PT, R2, R218, P3 ;  /* 0x000000da0200720c */ /* 0x000fe40001f61670 */
[C---:B------:R-:W-:Y:S02]  /*df50*/  ISETP.LT.OR P4, PT, R3.reuse, R221, P4 ;  /* 0x000000dd0300720c */ /* 0x040fe40002781670 */
[C---:B------:R-:W-:Y:S02]  /*df60*/  ISETP.LT.OR P5, PT, R3.reuse, R220, P5 ;  /* 0x000000dc0300720c */ /* 0x040fe40002fa1670 */
[C---:B------:R-:W-:Y:S02]  /*df70*/  ISETP.LT.OR P0, PT, R3.reuse, R219, P0 ;  /* 0x000000db0300720c */ /* 0x040fe40000701670 */
[----:B------:R-:W-:Y:S02]  /*df80*/  ISETP.LT.OR P1, PT, R3, R218, P1 ;  /* 0x000000da0300720c */ /* 0x000fe40000f21670 */
[----:B------:R-:W-:-:S02]  /*df90*/  IADD3 R2, R0, 0x20, RZ ;  /* 0x0000002000027810 */ /* 0x000fc40007ffe0ff */
[C---:B------:R-:W-:Y:S02]  /*dfa0*/  IADD3 R4, R0.reuse, 0x21, RZ ;  /* 0x0000002100047810 */ /* 0x040fe40007ffe0ff */
[----:B------:R-:W-:Y:S02]  /*dfb0*/  IADD3 R3, R0, 0x28, RZ ;  /* 0x0000002800037810 */ /* 0x000fe40007ffe0ff */
[----:B------:R-:W-:Y:S02]  /*dfc0*/  FSEL R189, R50, -INF , !P6 ;  /* 0xff80000032bd7808 */ /* 0x000fe40007000000 */
        /* <DEDUP_REMOVED lines=9> */
[----:B------:R-:W-:Y:S02]  /*e060*/  ISETP.GE.AND P0, PT, R4, R224, PT ;  /* 0x000000e00400720c */ /* 0x000fe40003f06270 */
[----:B------:R-:W-:Y:S02]  /*e070*/  ISETP.GE.AND P1, PT, R3, R225, PT ;  /* 0x000000e10300720c */ /* 0x000fe40003f26270 */
[C---:B------:R-:W-:Y:S02]  /*e080*/  ISETP.LT.OR P6, PT, R2.reuse, R221, P6 ;  /* 0x000000dd0200720c */ /* 0x040fe400037c1670 */
        /* <DEDUP_REMOVED lines=10> */
[C---:B------:R-:W-:Y:S02]  /*e130*/  ISETP.GE.AND P5, PT, R4.reuse, R225, PT ;  /* 0x000000e10400720c */ /* 0x040fe40003fa6270 */
[C---:B------:R-:W-:Y:S02]  /*e140*/  ISETP.GE.AND P0, PT, R4.reuse, R223, PT ;  /* 0x000000df0400720c */ /* 0x040fe40003f06270 */
[----:B------:R-:W-:Y:S02]  /*e150*/  ISETP.GE.AND P6, PT, R4, R222, PT ;  /* 0x000000de0400720c */ /* 0x000fe40003fc6270 */
[----:B------:R-:W-:Y:S01]  /*e160*/  ISETP.GE.AND P1, PT, R2, R224, PT ;  /* 0x000000e00200720c */ /* 0x000fe20003f26270 */
[----:B------:R-:W-:Y:S01]  /*e170*/  IMAD.MOV.U32 R30, RZ, RZ, R5 ;  /* 0x000000ffff1e7224 */ /* 0x000fe200078e0005 */
[----:B------:R-:W-:-:S02]  /*e180*/  ISETP.LT.OR P5, PT, R4, R221, P5 ;  /* 0x000000dd0400720c */ /* 0x000fc40002fa1670 */
[C---:B------:R-:W-:Y:S02]  /*e190*/  ISETP.LT.OR P0, PT, R4.reuse, R219, P0 ;  /* 0x000000db0400720c */ /* 0x040fe40000701670 */
[----:B------:R-:W-:Y:S02]  /*e1a0*/  ISETP.LT.OR P6, PT, R4, R218, P6 ;  /* 0x000000da0400720c */ /* 0x000fe400037c1670 */
[----:B------:R-:W-:Y:S02]  /*e1b0*/  ISETP.LT.OR P1, PT, R2, R220, P1 ;  /* 0x000000dc0200720c */ /* 0x000fe40000f21670 */
[C---:B------:R-:W-:Y:S02]  /*e1c0*/  IADD3 R5, R0.reuse, 0x30, RZ ;  /* 0x0000003000057810 */ /* 0x040fe40007ffe0ff */
[----:B------:R-:W-:Y:S02]  /*e1d0*/  IADD3 R4, R0, 0x31, RZ ;  /* 0x0000003100047810 */ /* 0x000fe40007ffe0ff */
[----:B------:R-:W-:-:S02]  /*e1e0*/  FSEL R238, R43, -INF , !P1 ;  /* 0xff8000002bee7808 */ /* 0x000fc40004800000 */
[----:B------:R-:W-:Y:S02]  /*e1f0*/  FSEL R248, R178, -INF , !P4 ;  /* 0xff800000b2f87808 */ /* 0x000fe40006000000 */
[CC--:B------:R-:W-:Y:S02]  /*e200*/  ISETP.GE.AND P1, PT, R5.reuse, R225.reuse, PT ;  /* 0x000000e10500720c */ /* 0x0c0fe40003f26270 */
[----:B------:R-:W-:Y:S02]  /*e210*/  ISETP.GE.AND P4, PT, R4, R225, PT ;  /* 0x000000e10400720c */ /* 0x000fe40003f86270 */
[----:B------:R-:W-:Y:S02]  /*e220*/  FSEL R239, R176, -INF , !P3 ;  /* 0xff800000b0ef7808 */ /* 0x000fe40005800000 */
[C---:B------:R-:W-:Y:S02]  /*e230*/  ISETP.GE.AND P3, PT, R5.reuse, R224, PT ;  /* 0x000000e00500720c */ /* 0x040fe40003f66270 */
[----:B------:R-:W-:-:S02]  /*e240*/  ISETP.LT.OR P1, PT, R5, R221, P1 ;  /* 0x000000dd0500720c */ /* 0x000fc40000f21670 */
[----:B------:R-:W-:Y:S02]  /*e250*/  ISETP.LT.OR P4, PT, R4, R221, P4 ;  /* 0x000000dd0400720c */ /* 0x000fe40002781670 */
[----:B------:R-:W-:Y:S02]  /*e260*/  FSEL R235, R46, -INF , !P2 ;  /* 0xff8000002eeb7808 */ /* 0x000fe40005000000 */
[----:B------:R-:W-:Y:S02]  /*e270*/  FSEL R232, R45, -INF , !P5 ;  /* 0xff8000002de87808 */ /* 0x000fe40006800000 */
[----:B------:R-:W-:Y:S02]  /*e280*/  ISETP.LT.OR P3, PT, R5, R220, P3 ;  /* 0x000000dc0500720c */ /* 0x000fe40001f61670 */
[----:B------:R-:W-:Y:S02]  /*e290*/  ISETP.GE.AND P2, PT, R3, R224, PT ;  /* 0x000000e00300720c */ /* 0x000fe40003f46270 */
[----:B------:R-:W-:-:S02]  /*e2a0*/  ISETP.GE.AND P5, PT, R2, R225, PT ;  /* 0x000000e10200720c */ /* 0x000fc40003fa6270 */
[----:B------:R-:W-:Y:S02]  /*e2b0*/  FSEL R229, R32, -INF , !P1 ;  /* 0xff80000020e57808 */ /* 0x000fe40004800000 */
[----:B------:R-:W-:Y:S02]  /*e2c0*/  FSEL R228, R33, -INF , !P4 ;  /* 0xff80000021e47808 */ /* 0x000fe40006000000 */
[C---:B------:R-:W-:Y:S02]  /*e2d0*/  ISETP.GE.AND P1, PT, R2.reuse, R223, PT ;  /* 0x000000df0200720c */ /* 0x040fe40003f26270 */
[----:B------:R-:W-:Y:S02]  /*e2e0*/  ISETP.GE.AND P4, PT, R2, R222, PT ;  /* 0x000000de0200720c */ /* 0x000fe40003f86270 */
[----:B------:R-:W-:Y:S02]  /*e2f0*/  FSEL R206, R34, -INF , !P3 ;  /* 0xff80000022ce7808 */ /* 0x000fe40005800000 */
[----:B------:R-:W-:-:S02]  /*e300*/  ISETP.LT.OR P2, PT, R3, R220, P2 ;  /* 0x000000dc0300720c */ /* 0x000fc40001741670 */
[----:B------:R-:W-:Y:S02]  /*e310*/  ISETP.LT.OR P5, PT, R2, R221, P5 ;  /* 0x000000dd0200720c */ /* 0x000fe40002fa1670 */
[----:B------:R-:W-:Y:S02]  /*e320*/  ISETP.GE.AND P3, PT, R4, R224, PT ;  /* 0x000000e00400720c */ /* 0x000fe40003f66270 */
[C---:B------:R-:W-:Y:S02]  /*e330*/  ISETP.LT.OR P1, PT, R2.reuse, R219, P1 ;  /* 0x000000db0200720c */ /* 0x040fe40000f21670 */
[----:B------:R-:W-:Y:S02]  /*e340*/  ISETP.LT.OR P4, PT, R2, R218, P4 ;  /* 0x000000da0200720c */ /* 0x000fe40002781670 */
[----:B------:R-:W-:Y:S02]  /*e350*/  IADD3 R2, R0, 0x38, RZ ;  /* 0x0000003800027810 */ /* 0x000fe40007ffe0ff */
[----:B------:R-:W-:-:S02]  /*e360*/  FSEL R237, R42, -INF , !P2 ;  /* 0xff8000002aed7808 */ /* 0x000fc40005000000 */
[----:B------:R-:W-:Y:S02]  /*e370*/  FSEL R234, R41, -INF , !P5 ;  /* 0xff80000029ea7808 */ /* 0x000fe40006800000 */
[----:B------:R-:W-:Y:S02]  /*e380*/  ISETP.LT.OR P3, PT, R4, R220, P3 ;  /* 0x000000dc0400720c */ /* 0x000fe40001f61670 */
[C---:B------:R-:W-:Y:S02]  /*e390*/  ISETP.GE.AND P2, PT, R3.reuse, R223, PT ;  /* 0x000000df0300720c */ /* 0x040fe40003f46270 */
[----:B------:R-:W-:Y:S02]  /*e3a0*/  ISETP.GE.AND P5, PT, R3, R222, PT ;  /* 0x000000de0300720c */ /* 0x000fe40003fa6270 */
[----:B------:R-:W-:Y:S02]  /*e3b0*/  IADD3 R0, R0, 0x39, RZ ;  /* 0x0000003900007810 */ /* 0x000fe40007ffe0ff */
[----:B------:R-:W-:-:S02]  /*e3c0*/  FSEL R240, R177, -INF , !P0 ;  /* 0xff800000b1f07808 */ /* 0x000fc40004000000 */
[----:B------:R-:W-:Y:S02]  /*e3d0*/  ISETP.GE.AND P0, PT, R2, R225, PT ;  /* 0x000000e10200720c */ /* 0x000fe40003f06270 */
[----:B------:R-:W-:Y:S01]  /*e3e0*/  FSEL R204, R35, -INF , !P3 ;  /* 0xff80000023cc7808 */ /* 0x000fe20005800000 */
[----:B------:R-:W-:Y:S01]  /*e3f0*/  IMAD.WIDE.U32 R242, R8, -0x2daee0ad, RZ ;  /* 0xd2511f5308f27825 */ /* 0x000fe200078e00ff */
[C---:B------:R-:W-:Y:S02]  /*e400*/  ISETP.LT.OR P2, PT, R3.reuse, R219, P2 ;  /* 0x000000db0300720c */ /* 0x040fe40001741670 */
[----:B------:R-:W-:Y:S01]  /*e410*/  ISETP.LT.OR P5, PT, R3, R218, P5 ;  /* 0x000000da0300720c */ /* 0x000fe20002fa1670 */
[----:B------:R-:W-:Y:S01]  /*e420*/  IMAD.U32 R3, RZ, RZ, UR29 ;  /* 0x0000001dff037e24 */ /* 0x000fe2000f8e00ff */
[----:B------:R-:W-:Y:S02]  /*e430*/  ISETP.GE.AND P3, PT, R0, R225, PT ;  /* 0x000000e10000720c */ /* 0x000fe40003f66270 */
[----:B------:R-:W-:-:S02]  /*e440*/  ISETP.LT.OR P0, PT, R2, R221, P0 ;  /* 0x000000dd0200720c */ /* 0x000fc40000701670 */
[----:B------:R-:W-:Y:S02]  /*e450*/  ISETP.LT.OR P3, PT, R0, R221, P3 ;  /* 0x000000dd0000720c */ /* 0x000fe40001f61670 */
[----:B------:R-:W-:Y:S02]  /*e460*/  FSEL R56, R12, -INF , !P0 ;  /* 0xff8000000c387808 */ /* 0x000fe40004000000 */
[----:B------:R-:W-:Y:S02]  /*e470*/  LOP3.LUT R3, R243, UR4, R3, 0x96, !PT ;  /* 0x00000004f3037c12 */ /* 0x000fe4000f8e9603 */
[----:B------:R-:W-:Y:S01]  /*e480*/  ISETP.GE.AND P0, PT, R5, R223, PT ;  /* 0x000000df0500720c */ /* 0x000fe20003f06270 */
[----:B------:R-:W-:Y:S01]  /*e490*/  IMAD.WIDE.U32 R50, R7, -0x326172a9, RZ ;  /* 0xcd9e8d5707327825 */ /* 0x000fe200078e00ff */
[----:B------:R-:W-:Y:S02]  /*e4a0*/  FSEL R33, R13, -INF , !P3 ;  /* 0xff8000000d217808 */ /* 0x000fe40005800000 */
[----:B------:R-:W-:Y:S01]  /*e4b0*/  ISETP.GE.AND P3, PT, R5, R222, PT ;  /* 0x000000de0500720c */ /* 0x000fe20003f66270 */
[----:B------:R-:W-:Y:S01]  /*e4c0*/  IMAD.MOV.U32 R31, RZ, RZ, R6 ;  /* 0x000000ffff1f7224 */ /* 0x000fe200078e0006 */
[----:B------:R-:W-:Y:S01]  /*e4d0*/  FSEL R241, R180, -INF , !P2 ;  /* 0xff800000b4f17808 */ /* 0x000fe20005000000 */
[----:B------:R-:W-:Y:S01]  /*e4e0*/  IMAD.WIDE.U32 R6, R3, -0x326172a9, RZ ;  /* 0xcd9e8d5703067825 */ /* 0x000fe200078e00ff */
[----:B------:R-:W-:-:S02]  /*e4f0*/  ISETP.LT.OR P0, PT, R5, R219, P0 ;  /* 0x000000db0500720c */ /* 0x000fc40000701670 */
[----:B------:R-:W-:Y:S02]  /*e500*/  ISETP.GE.AND P2, PT, R2, R224, PT ;  /* 0x000000e00200720c */ /* 0x000fe40003f46270 */
[----:B------:R-:W-:Y:S02]  /*e510*/  ISETP.LT.OR P3, PT, R5, R218, P3 ;  /* 0x000000da0500720c */ /* 0x000fe40001f61670 */
[----:B------:R-:W-:Y:S02]  /*e520*/  LOP3.LUT R5, R51, R30, RZ, 0x3c, !PT ;  /* 0x0000001e33057212 */ /* 0x000fe400078e3cff */
[----:B------:R-:W-:Y:S02]  /*e530*/  FSEL R199, R108, -INF , !P0 ;  /* 0xff8000006cc77808 */ /* 0x000fe40004000000 */
[----:B------:R-:W-:Y:S02]  /*e540*/  ISETP.LT.OR P2, PT, R2, R220, P2 ;  /* 0x000000dc0200720c */ /* 0x000fe40001741670 */
[----:B------:R-:W-:-:S02]  /*e550*/  FSEL R247, R181, -INF , !P1 ;  /* 0xff800000b5f77808 */ /* 0x000fc40004800000 */
[-C--:B------:R-:W-:Y:S02]  /*e560*/  ISETP.GE.AND P0, PT, R2, R223.reuse, PT ;  /* 0x000000df0200720c */ /* 0x080fe40003f06270 */
[----:B------:R-:W-:Y:S02]  /*e570*/  LOP3.LUT R3, R7, UR16, R50, 0x96, !PT ;  /* 0x0000001007037c12 */ /* 0x000fe4000f8e9632 */
[----:B------:R-:W-:Y:S01]  /*e580*/  ISETP.GE.AND P1, PT, R4, R223, PT ;  /* 0x000000df0400720c */ /* 0x000fe20003f26270 */
[----:B------:R-:W-:Y:S01]  /*e590*/  IMAD R205, R5, -0x2daee0ad, RZ ;  /* 0xd2511f5305cd7824 */ /* 0x000fe200078e02ff */
[----:B------:R-:W-:Y:S01]  /*e5a0*/  FSEL R49, R14, -INF , !P2 ;  /* 0xff8000000e317808 */ /* 0x000fe20005000000 */
[----:B------:R-:W-:Y:S01]  /*e5b0*/  IMAD.WIDE.U32 R8, R3, -0x2daee0ad, RZ ;  /* 0xd2511f5303087825 */ /* 0x000fe200078e00ff */
[----:B------:R-:W-:Y:S02]  /*e5c0*/  ISETP.LT.OR P0, PT, R2, R219, P0 ;  /* 0x000000db0200720c */ /* 0x000fe40000701670 */
[----:B------:R-:W-:-:S02]  /*e5d0*/  LOP3.LUT R5, R201, UR14, R6, 0x96, !PT ;  /* 0x0000000ec9057c12 */ /* 0x000fc4000f8e9606 */
[----:B------:R-:W-:Y:S02]  /*e5e0*/  ISETP.GE.AND P2, PT, R0, R224, PT ;  /* 0x000000e00000720c */ /* 0x000fe40003f46270 */
[----:B------:R-:W-:Y:S01]  /*e5f0*/  ISETP.LT.OR P1, PT, R4, R219, P1 ;  /* 0x000000db0400720c */ /* 0x000fe20000f21670 */
[----:B------:R-:W-:Y:S01]  /*e600*/  IMAD.WIDE.U32 R10, R5, -0x2daee0ad, RZ ;  /* 0xd2511f53050a7825 */ /* 0x000fe200078e00ff */
[----:B------:R-:W-:Y:S02]  /*e610*/  FSEL R53, R104, -INF , !P0 ;  /* 0xff80000068357808 */ /* 0x000fe40004000000 */
[C---:B------:R-:W-:Y:S02]  /*e620*/  ISETP.LT.OR P2, PT, R0.reuse, R220, P2 ;  /* 0x000000dc0000720c */ /* 0x040fe40001741670 */
[----:B------:R-:W-:Y:S02]  /*e630*/  FSEL R54, R109, -INF , !P1 ;  /* 0xff8000006d367808 */ /* 0x000fe40004800000 */
[----:B------:R-:W-:-:S02]  /*e640*/  ISETP.GE.AND P0, PT, R0, R223, PT ;  /* 0x000000df0000720c */ /* 0x000fc40003f06270 */
[-C--:B------:R-:W-:Y:S02]  /*e650*/  ISETP.GE.AND P1, PT, R2, R222.reuse, PT ;  /* 0x000000de0200720c */ /* 0x080fe40003f26270 */
[----:B------:R-:W-:Y:S02]  /*e660*/  LOP3.LUT R3, R9, UR13, R205, 0x96, !PT ;  /* 0x0000000d09037c12 */ /* 0x000fe4000f8e96cd */
[----:B------:R-:W-:Y:S02]  /*e670*/  FSEL R48, R15, -INF , !P2 ;  /* 0xff8000000f307808 */ /* 0x000fe40005000000 */
[----:B------:R-:W-:Y:S02]  /*e680*/  ISETP.LT.OR P0, PT, R0, R219, P0 ;  /* 0x000000db0000720c */ /* 0x000fe40000701670 */
[----:B------:R-:W-:Y:S02]  /*e690*/  ISETP.GE.AND P2, PT, R4, R222, PT ;  /* 0x000000de0400720c */ /* 0x000fe40003f46270 */
[----:B------:R-:W-:Y:S01]  /*e6a0*/  ISETP.LT.OR P1, PT, R2, R218, P1 ;  /* 0x000000da0200720c */ /* 0x000fe20000f21670 */
[----:B------:R-:W-:Y:S01]  /*e6b0*/  IMAD.WIDE.U32 R2, R3, -0x326172a9, RZ ;  /* 0xcd9e8d5703027825 */ /* 0x000fe200078e00ff */
[----:B------:R-:W-:-:S02]  /*e6c0*/  LOP3.LUT R8, R11, UR11, R8, 0x96, !PT ;  /* 0x0000000b0b087c12 */ /* 0x000fc4000f8e9608 */
[----:B------:R-:W-:Y:S01]  /*e6d0*/  FSEL R12, R105, -INF , !P0 ;  /* 0xff800000690c7808 */ /* 0x000fe20004000000 */
[----:B------:R-:W-:Y:S01]  /*e6e0*/  IMAD.WIDE.U32 R108, R31, -0x326172a9, RZ ;  /* 0xcd9e8d571f6c7825 */ /* 0x000fe200078e00ff */
[----:B------:R-:W-:Y:S02]  /*e6f0*/  ISETP.LT.OR P2, PT, R4, R218, P2 ;  /* 0x000000da0400720c */ /* 0x000fe40001741670 */
[----:B------:R-:W-:Y:S01]  /*e700*/  ISETP.GE.AND P0, PT, R0, R222, PT ;  /* 0x000000de0000720c */ /* 0x000fe20003f06270 */
[----:B------:R-:W-:Y:S01]  /*e710*/  IMAD.WIDE.U32 R64, R8, -0x326172a9, RZ ;  /* 0xcd9e8d5708407825 */ /* 0x000fe200078e00ff */
[----:B------:R-:W-:Y:S02]  /*e720*/  FMNMX.FTZ R4, R246, R16, !PT ;  /* 0x00000010f6047209 */ /* 0x000fe40007810000 */
[----:B------:R-:W-:Y:S02]  /*e730*/  LOP3.LUT R3, R3, UR12, R200, 0x96, !PT ;  /* 0x0000000c03037c12 */ /* 0x000fe4000f8e96c8 */
[----:B------:R-:W-:-:S02]  /*e740*/  ISETP.LT.OR P0, PT, R0, R218, P0 ;  /* 0x000000da0000720c */ /* 0x000fc40000701670 */
[----:B------:R-:W-:Y:S02]  /*e750*/  FMNMX.FTZ R0, R245, R20, !PT ;  /* 0x00000014f5007209 */ /* 0x000fe40007810000 */
[----:B------:R-:W-:Y:S02]  /*e760*/  FMNMX.FTZ R4, R17, R4, !PT ;  /* 0x0000000411047209 */ /* 0x000fe40007810000 */
[----:B------:R-:W-:Y:S02]  /*e770*/  LOP3.LUT R5, R109, R30, RZ, 0x3c, !PT ;  /* 0x0000001e6d057212 */ /* 0x000fe400078e3cff */
[----:B------:R-:W-:Y:S01]  /*e780*/  LOP3.LUT R8, R65, UR10, R2, 0x96, !PT ;  /* 0x0000000a41087c12 */ /* 0x000fe2000f8e9602 */
[----:B------:R-:W-:Y:S01]  /*e790*/  IMAD.WIDE.U32 R2, R3, -0x2daee0ad, RZ ;  /* 0xd2511f5303027825 */ /* 0x000fe200078e00ff */
[----:B------:R-:W-:Y:S02]  /*e7a0*/  FMNMX.FTZ R0, R22, R0, !PT ;  /* 0x0000000016007209 */ /* 0x000fe40007810000 */
[----:B------:R-:W-:Y:S01]  /*e7b0*/  FMNMX.FTZ R4, R18, R4, !PT ;  /* 0x0000000412047209 */ /* 0x000fe20007810000 */
[----:B------:R-:W-:Y:S01]  /*e7c0*/  IMAD.WIDE.U32 R46, R5, -0x2daee0ad, RZ ;  /* 0xd2511f53052e7825 */ /* 0x000fe200078e00ff */
[----:B------:R-:W-:-:S02]  /*e7d0*/  LOP3.LUT R10, R3, UR9, R10, 0x96, !PT ;  /* 0x00000009030a7c12 */ /* 0x000fc4000f8e960a */
[----:B------:R-:W-:Y:S01]  /*e7e0*/  FMNMX.FTZ R0, R21, R0, !PT ;  /* 0x0000000015007209 */ /* 0x000fe20007810000 */
[----:B------:R-:W-:Y:S01]  /*e7f0*/  IMAD.WIDE.U32 R66, R8, -0x2daee0ad, RZ ;  /* 0xd2511f5308427825 */ /* 0x000fe200078e00ff */
[----:B------:R-:W-:Y:S02]  /*e800*/  FMNMX.FTZ R3, R19, R4, !PT ;  /* 0x0000000413037209 */ /* 0x000fe40007810000 */
[----:B------:R-:W-:Y:S02]  /*e810*/  LOP3.LUT R5, R47, UR15, R242, 0x96, !PT ;  /* 0x0000000f2f057c12 */ /* 0x000fe4000f8e96f2 */
[----:B------:R-:W-:Y:S02]  /*e820*/  LOP3.LUT R2, R67, UR7, R2, 0x96, !PT ;  /* 0x0000000743027c12 */ /* 0x000fe4000f8e9602 */
[----:B------:R-:W-:Y:S02]  /*e830*/  FMNMX.FTZ R0, R23, R0, !PT ;  /* 0x0000000017007209 */ /* 0x000fe40007810000 */
[----:B------:R-:W-:Y:S01]  /*e840*/  FMNMX.FTZ R3, R192, R3, !PT ;  /* 0x00000003c0037209 */ /* 0x000fe20007810000 */
[----:B------:R-:W-:Y:S01]  /*e850*/  IMAD.WIDE.U32 R40, R5, -0x326172a9, RZ ;  /* 0xcd9e8d5705287825 */ /* 0x000fe200078e00ff */
[----:B------:R-:W-:-:S02]  /*e860*/  FMNMX.FTZ R4, R244, R24, !PT ;  /* 0x00000018f4047209 */ /* 0x000fc40007810000 */
[----:B------:R-:W-:Y:S02]  /*e870*/  FMNMX.FTZ R0, R193, R0, !PT ;  /* 0x00000000c1007209 */ /* 0x000fe40007810000 */
[----:B------:R-:W-:Y:S01]  /*e880*/  FMNMX.FTZ R105, R188, R3, !PT ;  /* 0x00000003bc697209 */ /* 0x000fe20007810000 */
[----:B------:R-:W-:Y:S01]  /*e890*/  IMAD.WIDE.U32 R2, R2, -0x326172a9, RZ ;  /* 0xcd9e8d5702027825 */ /* 0x000fe200078e00ff */
[----:B------:R-:W-:-:S03]  /*e8a0*/  FMNMX.FTZ R4, R27, R4, !PT ;  /* 0x000000041b047209 */ /* 0x000fc60007810000 */
[----:B------:R-:W-:Y:S01]  /*e8b0*/  IMAD.WIDE.U32 R38, R10, -0x326172a9, RZ ;  /* 0xcd9e8d570a267825 */ /* 0x000fe200078e00ff */
[----:B------:R-:W-:Y:S02]  /*e8c0*/  FMNMX.FTZ R5, R190, R0, !PT ;  /* 0x00000000be057209 */ /* 0x000fe40007810000 */
[----:B------:R-:W-:Y:S02]  /*e8d0*/  FMNMX.FTZ R105, R101, R105, !PT ;  /* 0x0000006965697209 */ /* 0x000fe40007810000 */
[----:B------:R-:W-:Y:S02]  /*e8e0*/  LOP3.LUT R11, R7, UR16, R108, 0x96, !PT ;  /* 0x00000010070b7c12 */ /* 0x000fe4000f8e966c */
[----:B------:R-:W-:Y:S02]  /*e8f0*/  LOP3.LUT R10, R41, UR14, R6, 0x96, !PT ;  /* 0x0000000e290a7c12 */ /* 0x000fe4000f8e9606 */
[C---:B------:R-:W-:Y:S02]  /*e900*/  LOP3.LUT R6, R2.reuse, 0xffff, RZ, 0xc0, !PT ;  /* 0x0000ffff02067812 */ /* 0x040fe400078ec0ff */
[----:B------:R-:W-:-:S02]  /*e910*/  LOP3.LUT R8, R2, 0xff, RZ, 0xc0, !PT ;  /* 0x000000ff02087812 */ /* 0x000fc400078ec0ff */
[--C-:B------:R-:W-:Y:S02]  /*e920*/  SHF.R.U32.HI R7, RZ, 0x10, R2.reuse ;  /* 0x00000010ff077819 */ /* 0x100fe40000011602 */
[----:B------:R-:W-:Y:S02]  /*e930*/  SHF.R.U32.HI R9, RZ, 0x18, R2 ;  /* 0x00000018ff097819 */ /* 0x000fe40000011602 */
[----:B------:R-:W-:Y:S02]  /*e940*/  LOP3.LUT R0, R3, UR17, R38, 0x96, !PT ;  /* 0x0000001103007c12 */ /* 0x000fe4000f8e9626 */
        /* <DEDUP_REMOVED lines=9> */
[----:B------:R-:W-:Y:S02]  /*e9e0*/  LOP3.LUT R5, R7, 0xff, RZ, 0xc0, !PT ;  /* 0x000000ff07057812 */ /* 0x000fe400078ec0ff */
[----:B------:R-:W-:Y:S02]  /*e9f0*/  FMNMX.FTZ R7, R194, R2, !PT ;  /* 0x00000002c2077209 */ /* 0x000fe40007810000 */
[----:B------:R-:W-:Y:S02]  /*ea00*/  FMNMX.FTZ R2, R236, R3, !PT ;  /* 0x00000003ec027209 */ /* 0x000fe40007810000 */
[----:B------:R-:W-:Y:S02]  /*ea10*/  FMNMX.FTZ R105, R233, R105, !PT ;  /* 0x00000069e9697209 */ /* 0x000fe40007810000 */
[----:B------:R-:W-:Y:S02]  /*ea20*/  SHF.R.U32.HI R4, RZ, 0x8, R6 ;  /* 0x00000008ff047819 */ /* 0x000fe40000011606 */
[----:B------:R-:W-:-:S02]  /*ea30*/  FMNMX.FTZ R2, R237, R2, !PT ;  /* 0x00000002ed027209 */ /* 0x000fc40007810000 */
[----:B------:R-:W-:Y:S02]  /*ea40*/  FMNMX.FTZ R105, R234, R105, !PT ;  /* 0x00000069ea697209 */ /* 0x000fe40007810000 */
[----:B------:R-:W-:Y:S02]  /*ea50*/  PRMT R38, R8, 0x5410, R4 ;  /* 0x0000541008267816 */ /* 0x000fe40000000004 */
[----:B------:R-:W-:Y:S02]  /*ea60*/  LOP3.LUT R4, R0, 0xffff, RZ, 0xc0, !PT ;  /* 0x0000ffff00047812 */ /* 0x000fe400078ec0ff */
[----:B------:R-:W-:Y:S02]  /*ea70*/  FMNMX.FTZ R2, R238, R2, !PT ;  /* 0x00000002ee027209 */ /* 0x000fe40007810000 */
[----:B------:R-:W-:Y:S02]  /*ea80*/  FMNMX.FTZ R105, R229, R105, !PT ;  /* 0x00000069e5697209 */ /* 0x000fe40007810000 */
[----:B------:R-:W-:-:S02]  /*ea90*/  PRMT R15, R5, 0x5410, R9 ;  /* 0x00005410050f7816 */ /* 0x000fc40000000009 */
[----:B------:R-:W-:Y:S02]  /*eaa0*/  SHF.R.U32.HI R5, RZ, 0x8, R4 ;  /* 0x00000008ff057819 */ /* 0x000fe40000011604 */
[----:B------:R-:W-:Y:S02]  /*eab0*/  LOP3.LUT R6, R0, 0xff, RZ, 0xc0, !PT ;  /* 0x000000ff00067812 */ /* 0x000fe400078ec0ff */
[--C-:B------:R-:W-:Y:S02]  /*eac0*/  SHF.R.U32.HI R3, RZ, 0x10, R0.reuse ;  /* 0x00000010ff037819 */ /* 0x100fe40000011600 */
[----:B------:R-:W-:Y:S02]  /*ead0*/  SHF.R.U32.HI R4, RZ, 0x18, R0 ;  /* 0x00000018ff047819 */ /* 0x000fe40000011600 */
[----:B------:R-:W-:Y:S02]  /*eae0*/  FMNMX.FTZ R0, R206, R2, !PT ;  /* 0x00000002ce007209 */ /* 0x000fe40007810000 */
[----:B------:R-:W-:-:S02]  /*eaf0*/  FMNMX.FTZ R105, R228, R105, !PT ;  /* 0x00000069e4697209 */ /* 0x000fc40007810000 */
[----:B------:R-:W-:Y:S02]  /*eb00*/  FMNMX.FTZ R2, R191, R7, !PT ;  /* 0x00000007bf027209 */ /* 0x000fe40007810000 */
[----:B------:R-:W-:Y:S02]  /*eb10*/  FMNMX.FTZ R0, R204, R0, !PT ;  /* 0x00000000cc007209 */ /* 0x000fe40007810000 */
[----:B------:R-:W-:Y:S02]  /*eb20*/  FMNMX.FTZ R105, R56, R105, !PT ;  /* 0x0000006938697209 */ /* 0x000fe40007810000 */
[----:B------:R-:W-:Y:S02]  /*eb30*/  LOP3.LUT R3, R3, 0xff, RZ, 0xc0, !PT ;  /* 0x000000ff03037812 */ /* 0x000fe400078ec0ff */
[----:B------:R-:W-:Y:S02]  /*eb40*/  PRMT R14, R6, 0x5410, R5 ;  /* 0x00005410060e7816 */ /* 0x000fe40000000005 */
[----:B------:R-:W-:-:S02]  /*eb50*/  FMNMX.FTZ R6, R185, R2, !PT ;  /* 0x00000002b9067209 */ /* 0x000fc40007810000 */
[----:B------:R-:W-:Y:S02]  /*eb60*/  FMNMX.FTZ R0, R49, R0, !PT ;  /* 0x0000000031007209 */ /* 0x000fe40007810000 */
[----:B------:R-:W-:Y:S02]  /*eb70*/  FMNMX.FTZ R105, R33, R105, !PT ;  /* 0x0000006921697209 */ /* 0x000fe40007810000 */
[----:B------:R-:W-:Y:S01]  /*eb80*/  PRMT R13, R3, 0x5410, R4 ;  /* 0x00005410030d7816 */ /* 0x000fe20000000004 */
[----:B------:R-:W-:Y:S01]  /*eb90*/  IMAD.WIDE.U32 R2, R11, -0x2daee0ad, RZ ;  /* 0xd2511f530b027825 */ /* 0x000fe200078e00ff */
[----:B------:R-:W-:-:S03]  /*eba0*/  FMNMX.FTZ R6, R239, R6, !PT ;  /* 0x00000006ef067209 */ /* 0x000fc60007810000 */
[----:B------:R-:W-:Y:S01]  /*ebb0*/  IMAD.WIDE.U32 R4, R10, -0x2daee0ad, RZ ;  /* 0xd2511f530a047825 */ /* 0x000fe200078e00ff */
[----:B------:R-:W-:Y:S01]  /*ebc0*/  FMNMX.FTZ R0, R48, R0, !PT ;  /* 0x0000000030007209 */ /* 0x000fe20007810000 */
[----:B------:R-:W1:Y:S03]  /*ebd0*/  SHFL.BFLY PT, R8, R105, 0x2, 0x1f ;  /* 0x0c401f0069087f89 */ /* 0x000e6600000e0000 */
[----:B------:R-:W-:Y:S02]  /*ebe0*/  LOP3.LUT R7, R5, UR11, R2, 0x96, !PT ;  /* 0x0000000b05077c12 */ /* 0x000fe4000f8e9602 */
[----:B------:R-:W-:Y:S02]  /*ebf0*/  FMNMX.FTZ R2, R240, R6, !PT ;  /* 0x00000006f0027209 */ /* 0x000fe40007810000 */
[----:B------:R-:W2:Y:S01]  /*ec00*/  SHFL.BFLY PT, R6, R0, 0x2, 0x1f ;  /* 0x0c401f0000067f89 */ /* 0x000ea200000e0000 */
[----:B------:R-:W-:Y:S01]  /*ec10*/  LOP3.LUT R3, R3, UR13, R46, 0x96, !PT ;  /* 0x0000000d03037c12 */ /* 0x000fe2000f8e962e */
[----:B------:R-:W-:Y:S01]  /*ec20*/  IMAD.WIDE.U32 R44, R7, -0x326172a9, RZ ;  /* 0xcd9e8d57072c7825 */ /* 0x000fe200078e00ff */
[----:B------:R-:W-:-:S03]  /*ec30*/  FMNMX.FTZ R5, R241, R2, !PT ;  /* 0x00000002f1057209 */ /* 0x000fc60007810000 */
[----:B------:R-:W-:-:S05]  /*ec40*/  IMAD.WIDE.U32 R2, R3, -0x326172a9, RZ ;  /* 0xcd9e8d5703027825 */ /* 0x000fca00078e00ff */
[----:B------:R-:W-:Y:S02]  /*ec50*/  LOP3.LUT R10, R45, UR10, R2, 0x96, !PT ;  /* 0x0000000a2d0a7c12 */ /* 0x000fe4000f8e9602 */
[----:B------:R-:W-:Y:S02]  /*ec60*/  FMNMX.FTZ R2, R227, R28, !PT ;  /* 0x0000001ce3027209 */ /* 0x000fe40007810000 */
[----:B------:R-:W-:Y:S02]  /*ec70*/  FMNMX.FTZ R5, R247, R5, !PT ;  /* 0x00000005f7057209 */ /* 0x000fe40007810000 */
[----:B------:R-:W-:Y:S02]  /*ec80*/  FMNMX.FTZ R2, R29, R2, !PT ;  /* 0x000000021d027209 */ /* 0x000fe40007810000 */
[----:B-1----:R-:W-:Y:S02]  /*ec90*/  FMNMX.FTZ R105, R105, R8, !PT ;  /* 0x0000000869697209 */ /* 0x002fe40007810000 */
[----:B------:R-:W-:-:S02]  /*eca0*/  LOP3.LUT R9, R3, UR12, R40, 0x96, !PT ;  /* 0x0000000c03097c12 */ /* 0x000fc4000f8e9628 */
[----:B------:R-:W-:Y:S02]  /*ecb0*/  FMNMX.FTZ R2, R36, R2, !PT ;  /* 0x0000000224027209 */ /* 0x000fe40007810000 */
[----:B------:R-:W-:Y:S02]  /*ecc0*/  FMNMX.FTZ R3, R199, R5, !PT ;  /* 0x00000005c7037209 */ /* 0x000fe40007810000 */
[----:B--2---:R-:W-:Y:S02]  /*ecd0*/  FMNMX.FTZ R0, R0, R6, !PT ;  /* 0x0000000600007209 */ /* 0x004fe40007810000 */
[----:B------:R-:W1:Y:S01]  /*ece0*/  SHFL.BFLY PT, R6, R105, 0x1, 0x1f ;  /* 0x0c201f0069067f89 */ /* 0x000e6200000e0000 */
[----:B------:R-:W-:Y:S02]  /*ecf0*/  FMNMX.FTZ R2, R37, R2, !PT ;  /* 0x0000000225027209 */ /* 0x000fe40007810000 */
[----:B------:R-:W-:Y:S02]  /*ed00*/  FMNMX.FTZ R3, R54, R3, !PT ;  /* 0x0000000336037209 */ /* 0x000fe40007810000 */
[----:B------:R-:W-:-:S02]  /*ed10*/  FMNMX.FTZ R5, R196, R2, !PT ;  /* 0x00000002c4057209 */ /* 0x000fc40007810000 */
[----:B------:R-:W-:Y:S01]  /*ed20*/  FMNMX.FTZ R103, R53, R3, !PT ;  /* 0x0000000335677209 */ /* 0x000fe20007810000 */
[----:B------:R-:W-:Y:S01]  /*ed30*/  IMAD.WIDE.U32 R2, R9, -0x2daee0ad, RZ ;  /* 0xd2511f5309027825 */ /* 0x000fe200078e00ff */
[----:B------:R-:W-:Y:S01]  /*ed40*/  FMNMX.FTZ R5, R198, R5, !PT ;  /* 0x00000005c6057209 */ /* 0x000fe20007810000 */
[----:B------:R-:W2:Y:S03]  /*ed50*/  SHFL.BFLY PT, R104, R0, 0x1, 0x1f ;  /* 0x0c201f0000687f89 */ /* 0x000ea600000e0000 */
[----:B------:R-:W-:Y:S02]  /*ed60*/  LOP3.LUT R8, R3, UR9, R4, 0x96, !PT ;  /* 0x0000000903087c12 */ /* 0x000fe4000f8e9604 */
[----:B------:R-:W-:Y:S01]  /*ed70*/  FMNMX.FTZ R3, R186, R5, !PT ;  /* 0x00000005ba037209 */ /* 0x000fe20007810000 */
[----:B------:R-:W-:-:S03]  /*ed80*/  IMAD.WIDE.U32 R42, R10, -0x2daee0ad, RZ ;  /* 0xd2511f530a2a7825 */ /* 0x000fc600078e00ff */
[----:B------:R-:W-:Y:S02]  /*ed90*/  FMNMX.FTZ R3, R187, R3, !PT ;  /* 0x00000003bb037209 */ /* 0x000fe40007810000 */
[----:B------:R-:W-:Y:S02]  /*eda0*/  LOP3.LUT R4, R43, UR7, R2, 0x96, !PT ;  /* 0x000000072b047c12 */ /* 0x000fe4000f8e9602 */
[----:B------:R-:W-:Y:S02]  /*edb0*/  FSEL R65, R179, -INF , !P6 ;  /* 0xff800000b3417808 */ /* 0x000fe40007000000 */
[----:B------:R-:W-:Y:S02]  /*edc0*/  FMNMX.FTZ R2, R248, R3, !PT ;  /* 0x00000003f8027209 */ /* 0x000fe40007810000 */
[----:B-1----:R-:W-:Y:S02]  /*edd0*/  FMNMX.FTZ R105, R105, R6, !PT ;  /* 0x0000000669697209 */ /* 0x002fe40007810000 */
[----:B------:R-:W-:-:S02]  /*ede0*/  FSEL R210, R182, -INF , !P5 ;  /* 0xff800000b6d27808 */ /* 0x000fc40006800000 */
[----:B------:R-:W-:Y:S01]  /*edf0*/  FMNMX.FTZ R2, R65, R2, !PT ;  /* 0x0000000241027209 */ /* 0x000fe20007810000 */
[----:B------:R-:W-:Y:S01]  /*ee00*/  FMUL.FTZ R34, R105, c[0x0][0x23c] ;  /* 0x00008f0069227a20 */ /* 0x000fe20000410000 */
[----:B------:R-:W-:Y:S02]  /*ee10*/  FSEL R211, R183, -INF , !P4 ;  /* 0xff800000b7d37808 */ /* 0x000fe40006000000 */
[----:B------:R-:W-:Y:S02]  /*ee20*/  FMNMX.FTZ R2, R210, R2, !PT ;  /* 0x00000002d2027209 */ /* 0x000fe40007810000 */
[----:B------:R-:W-:Y:S02]  /*ee30*/  FSETP.NEU.FTZ.AND P4, PT, R105, -INF , PT ;  /* 0xff8000006900780b */ /* 0x000fe40003f9d000 */
[----:B------:R-:W-:Y:S02]  /*ee40*/  FMNMX.FTZ R103, R12, R103, !PT ;  /* 0x000000670c677209 */ /* 0x000fe40007810000 */
[----:B------:R-:W-:-:S02]  /*ee50*/  FSEL R242, R110, -INF , !P3 ;  /* 0xff8000006ef27808 */ /* 0x000fc40005800000 */
[----:B------:R-:W-:Y:S02]  /*ee60*/  FMNMX.FTZ R2, R211, R2, !PT ;  /* 0x00000002d3027209 */ /* 0x000fe40007810000 */
[----:B------:R-:W-:Y:S01]  /*ee70*/  FSEL R34, R34, RZ, P4 ;  /* 0x000000ff22227208 */ /* 0x000fe20002000000 */
[----:B------:R-:W1:Y:S01]  /*ee80*/  SHFL.BFLY PT, R7, R103, 0x2, 0x1f ;  /* 0x0c401f0067077f89 */ /* 0x000e6200000e0000 */
[----:B--2---:R-:W-:Y:S02]  /*ee90*/  FMNMX.FTZ R104, R0, R104, !PT ;  /* 0x0000006800687209 */ /* 0x004fe40007810000 */
[----:B------:R-:W-:Y:S01]  /*eea0*/  FMNMX.FTZ R102, R242, R2, !PT ;  /* 0x00000002f2667209 */ /* 0x000fe20007810000 */
[----:B------:R-:W-:Y:S02]  /*eeb0*/  FFMA.FTZ R0, R16, c[0x0][0x23c], -R34 ;  /* 0x00008f0010007a23 */ /* 0x000fe40000010822 */
[----:B------:R-:W-:-:S04]  /*eec0*/  IMAD.WIDE.U32 R2, R4, -0x326172a9, RZ ;  /* 0xcd9e8d5704027825 */ /* 0x000fc800078e00ff */
[----:B------:R-:W-:Y:S01]  /*eed0*/  IMAD.MOV.U32 R207, RZ, RZ, R249 ;  /* 0x000000ffffcf7224 */ /* 0x000fe200078e00f9 */
[----:B------:R-:W-:Y:S01]  /*eee0*/  FSEL R249, R111, -INF , !P2 ;  /* 0xff8000006ff97808 */ /* 0x000fe20005000000 */
[----:B------:R2:W-:Y:S01]  /*eef0*/  MUFU.EX2 R55, R0 ;  /* 0x0000000000377308 */ /* 0x0005e20000000800 */
[----:B------:R-:W-:Y:S01]  /*ef00*/  IMAD.MOV.U32 R197, RZ, RZ, R251 ;  /* 0x000000ffffc57224 */ /* 0x000fe200078e00fb */
[----:B------:R-:W-:Y:S02]  /*ef10*/  FSEL R251, R106, -INF , !P1 ;  /* 0xff8000006afb7808 */ /* 0x000fe40004800000 */
[----:B------:R-:W-:Y:S01]  /*ef20*/  FMNMX.FTZ R102, R249, R102, !PT ;  /* 0x00000066f9667209 */ /* 0x000fe20007810000 */
[----:B------:R-:W-:Y:S01]  /*ef30*/  IMAD.MOV.U32 R202, RZ, RZ, R250 ;  /* 0x000000ffffca7224 */ /* 0x000fe200078e00fa */
[----:B------:R-:W-:Y:S01]  /*ef40*/  FSEL R250, R107, -INF , !P0 ;  /* 0xff8000006bfa7808 */ /* 0x000fe20004000000 */
[----:B------:R-:W-:Y:S01]  /*ef50*/  FFMA.FTZ R4, R17, c[0x0][0x23c], -R34 ;  /* 0x00008f0011047a23 */ /* 0x000fe20000010822 */
[----:B------:R-:W-:Y:S01]  /*ef60*/  FMNMX.FTZ R102, R251, R102, !PT ;  /* 0x00000066fb667209 */ /* 0x000fe20007810000 */
[----:B------:R-:W-:Y:S01]  /*ef70*/  FMUL.FTZ R35, R104, c[0x0][0x23c] ;  /* 0x00008f0068237a20 */ /* 0x000fe20000410000 */
[----:B--2---:R-:W-:-:S04]  /*ef80*/  LOP3.LUT R0, R2, 0xffff, RZ, 0xc0, !PT ;  /* 0x0000ffff02007812 */ /* 0x004fc800078ec0ff */
[----:B------:R-:W-:Y:S01]  /*ef90*/  SHF.R.U32.HI R5, RZ, 0x8, R0 ;  /* 0x00000008ff057819 */ /* 0x000fe20000011600 */
[----:B------:R-:W-:Y:S01]  /*efa0*/  FFMA.FTZ R0, R18, c[0x0][0x23c], -R34 ;  /* 0x00008f0012007a23 */ /* 0x000fe20000010822 */
[----:B------:R-:W-:Y:S01]  /*efb0*/  FSETP.NEU.FTZ.AND P2, PT, R104, -INF , PT ;  /* 0xff8000006800780b */ /* 0x000fe20003f5d000 */
[----:B------:R2:W-:Y:S01]  /*efc0*/  MUFU.EX2 R203, R4 ;  /* 0x0000000400cb7308 */ /* 0x0005e20000000800 */
[----:B------:R-:W-:Y:S01]  /*efd0*/  FMNMX.FTZ R102, R250, R102, !PT ;  /* 0x00000066fa667209 */ /* 0x000fe20007810000 */
[----:B------:R-:W-:Y:S01]  /*efe0*/  IMAD.MOV.U32 R110, RZ, RZ, R12 ;  /* 0x000000ffff6e7224 */ /* 0x000fe200078e000c */
[----:B------:R-:W-:-:S05]  /*eff0*/  FSEL R35, R35, RZ, P2 ;  /* 0x000000ff23237208 */ /* 0x000fca0001000000 */
[----:B------:R3:W-:Y:S01]  /*f000*/  MUFU.EX2 R10, R0 ;  /* 0x00000000000a7308 */ /* 0x0007e20000000800 */
[----:B------:R-:W4:Y:S01]  /*f010*/  SHFL.BFLY PT, R6, R102, 0x2, 0x1f ;  /* 0x0c401f0066067f89 */ /* 0x000f2200000e0000 */
[----:B--2---:R-:W-:Y:S01]  /*f020*/  LOP3.LUT R4, R2, 0xff, RZ, 0xc0, !PT ;  /* 0x000000ff02047812 */ /* 0x004fe200078ec0ff */
[----:B------:R-:W-:-:S03]  /*f030*/  IMAD.WIDE.U32 R30, R8, -0x326172a9, RZ ;  /* 0xcd9e8d57081e7825 */ /* 0x000fc600078e00ff */
[----:B------:R-:W-:Y:S02]  /*f040*/  PRMT R12, R4, 0x5410, R5 ;  /* 0x00005410040c7816 */ /* 0x000fe40000000005 */
[----:B---3--:R-:W-:-:S04]  /*f050*/  SHF.R.U32.HI R0, RZ, 0x10, R2 ;  /* 0x00000010ff007819 */ /* 0x008fc80000011602 */
[----:B------:R-:W-:Y:S02]  /*f060*/  LOP3.LUT R5, R0, 0xff, RZ, 0xc0, !PT ;  /* 0x000000ff00057812 */ /* 0x000fe400078ec0ff */
[----:B------:R-:W-:Y:S01]  /*f070*/  SHF.R.U32.HI R0, RZ, 0x18, R2 ;  /* 0x00000018ff007819 */ /* 0x000fe20000011602 */
[----:B------:R-:W-:Y:S01]  /*f080*/  FFMA.FTZ R2, R20, c[0x0][0x23c], -R35 ;  /* 0x00008f0014027a23 */ /* 0x000fe20000010823 */
[----:B-1----:R-:W-:-:S03]  /*f090*/  FMNMX.FTZ R103, R103, R7, !PT ;  /* 0x0000000767677209 */ /* 0x002fc60007810000 */
[----:B------:R1:W-:Y:S02]  /*f0a0*/  MUFU.EX2 R52, R2 ;  /* 0x0000000200347308 */ /* 0x0003e40000000800 */
[----:B------:R-:W2:Y:S01]  /*f0b0*/  SHFL.BFLY PT, R7, R103, 0x1, 0x1f ;  /* 0x0c201f0067077f89 */ /* 0x000ea200000e0000 */
[----:B------:R-:W-:Y:S02]  /*f0c0*/  PRMT R18, R5, 0x5410, R0 ;  /* 0x0000541005127816 */ /* 0x000fe40000000000 */
[----:B-1----:R-:W-:Y:S01]  /*f0d0*/  LOP3.LUT R2, R3, UR17, R30, 0x96, !PT ;  /* 0x0000001103027c12 */ /* 0x002fe2000f8e961e */
[----:B------:R-:W-:-:S04]  /*f0e0*/  FFMA.FTZ R3, R21, c[0x0][0x23c], -R35 ;  /* 0x00008f0015037a23 */ /* 0x000fc80000010823 */
[----:B------:R1:W3:Y:S01]  /*f0f0*/  MUFU.EX2 R5, R3 ;  /* 0x0000000300057308 */ /* 0x0002e20000000800 */
[----:B----4-:R-:W-:Y:S01]  /*f100*/  FMNMX.FTZ R102, R102, R6, !PT ;  /* 0x0000000666667209 */ /* 0x010fe20007810000 */
[--C-:B------:R-:W-:Y:S01]  /*f110*/  FFMA.FTZ R0, R22, c[0x0][0x23c], -R35.reuse ;  /* 0x00008f0016007a23 */ /* 0x100fe20000010823 */
[----:B--2---:R-:W-:Y:S01]  /*f120*/  FMNMX.FTZ R103, R103, R7, !PT ;  /* 0x0000000767677209 */ /* 0x004fe20007810000 */
[----:B------:R-:W-:Y:S02]  /*f130*/  FFMA.FTZ R4, R19, c[0x0][0x23c], -R34 ;  /* 0x00008f0013047a23 */ /* 0x000fe40000010822 */
[----:B-1----:R-:W-:Y:S02]  /*f140*/  FFMA.FTZ R3, R23, c[0x0][0x23c], -R35 ;  /* 0x00008f0017037a23 */ /* 0x002fe40000010823 */
[----:B---3--:R-:W-:Y:S02]  /*f150*/  IMAD.MOV.U32 R23, RZ, RZ, R5 ;  /* 0x000000ffff177224 */ /* 0x008fe400078e0005 */
[----:B------:R-:W1:Y:S01]  /*f160*/  SHFL.BFLY PT, R5, R102, 0x1, 0x1f ;  /* 0x0c201f0066057f89 */ /* 0x000e6200000e0000 */
[----:B------:R2:W-:Y:S01]  /*f170*/  MUFU.EX2 R19, R0 ;  /* 0x0000000000137308 */ /* 0x0005e20000000800 */
[C---:B------:R-:W-:Y:S01]  /*f180*/  FMUL.FTZ R32, R103.reuse, c[0x0][0x23c] ;  /* 0x00008f0067207a20 */ /* 0x040fe20000410000 */
[----:B------:R-:W-:-:S04]  /*f190*/  FSETP.NEU.FTZ.AND P1, PT, R103, -INF , PT ;  /* 0xff8000006700780b */ /* 0x000fc80003f3d000 */
[----:B------:R-:W-:Y:S02]  /*f1a0*/  FSEL R32, R32, RZ, P1 ;  /* 0x000000ff20207208 */ /* 0x000fe40000800000 */
[----:B------:R3:W4:Y:S01]  /*f1b0*/  MUFU.EX2 R9, R4 ;  /* 0x0000000400097308 */ /* 0x0007220000000800 */
[----:B--2---:R-:W-:Y:S01]  /*f1c0*/  LOP3.LUT R0, R2, 0xffff, RZ, 0xc0, !PT ;  /* 0x0000ffff02007812 */ /* 0x004fe200078ec0ff */
[----:B------:R-:W-:-:S06]  /*f1d0*/  IMAD.MOV.U32 R209, RZ, RZ, R207 ;  /* 0x000000ffffd17224 */ /* 0x000fcc00078e00cf */
[----:B------:R2:W5:Y:S01]  /*f1e0*/  MUFU.EX2 R6, R3 ;  /* 0x0000000300067308 */ /* 0x0005620000000800 */
[----:B---3--:R-:W-:Y:S02]  /*f1f0*/  SHF.R.U32.HI R4, RZ, 0x8, R0 ;  /* 0x00000008ff047819 */ /* 0x008fe40000011600 */
[----:B------:R-:W-:Y:S01]  /*f200*/  LOP3.LUT R0, R2, 0xff, RZ, 0xc0, !PT ;  /* 0x000000ff02007812 */ /* 0x000fe200078ec0ff */
[----:B------:R-:W-:-:S03]  /*f210*/  IMAD.MOV.U32 R207, RZ, RZ, R197 ;  /* 0x000000ffffcf7224 */ /* 0x000fc600078e00c5 */
[----:B------:R-:W-:Y:S01]  /*f220*/  PRMT R17, R0, 0x5410, R4 ;  /* 0x0000541000117816 */ /* 0x000fe20000000004 */
[----:B------:R-:W-:Y:S01]  /*f230*/  FFMA.FTZ R0, R24, c[0x0][0x23c], -R32 ;  /* 0x00008f0018007a23 */ /* 0x000fe20000010820 */
[----:B------:R-:W3:Y:S01]  /*f240*/  LDC.U8 R197, c[0x0][0x2d8] ;  /* 0x0000b600ffc57b82 */ /* 0x000ee20000000000 */
[----:B------:R-:W-:Y:S01]  /*f250*/  IMAD.MOV.U32 R208, RZ, RZ, R202 ;  /* 0x000000ffffd07224 */ /* 0x000fe200078e00ca */
[----:B--2---:R-:W-:Y:S01]  /*f260*/  SHF.R.U32.HI R3, RZ, 0x10, R2 ;  /* 0x00000010ff037819 */ /* 0x004fe20000011602 */
[----:B------:R-:W-:Y:S01]  /*f270*/  IMAD.MOV.U32 R202, RZ, RZ, R252 ;  /* 0x000000ffffca7224 */ /* 0x000fe200078e00fc */
[----:B------:R-:W-:Y:S01]  /*f280*/  SHF.R.U32.HI R2, RZ, 0x18, R2 ;  /* 0x00000018ff027819 */ /* 0x000fe20000011602 */
[----:B------:R2:W-:Y:S01]  /*f290*/  MUFU.EX2 R252, R0 ;  /* 0x0000000000fc7308 */ /* 0x0005e20000000800 */
[----:B-1----:R-:W-:Y:S01]  /*f2a0*/  FMNMX.FTZ R102, R102, R5, !PT ;  /* 0x0000000566667209 */ /* 0x002fe20007810000 */
[----:B------:R-:W-:-:S03]  /*f2b0*/  IMAD.MOV.U32 R24, RZ, RZ, R33 ;  /* 0x000000ffff187224 */ /* 0x000fc600078e0021 */
[C---:B------:R-:W-:Y:S01]  /*f2c0*/  FSETP.NEU.FTZ.AND P0, PT, R102.reuse, -INF , PT ;  /* 0xff8000006600780b */ /* 0x040fe20003f1d000 */
[----:B------:R-:W-:Y:S01]  /*f2d0*/  FMUL.FTZ R33, R102, c[0x0][0x23c] ;  /* 0x00008f0066217a20 */ /* 0x000fe20000410000 */
[----:B--2---:R-:W-:-:S04]  /*f2e0*/  LOP3.LUT R0, R3, 0xff, RZ, 0xc0, !PT ;  /* 0x000000ff03007812 */ /* 0x004fc800078ec0ff */
[----:B------:R-:W-:Y:S01]  /*f2f0*/  PRMT R16, R0, 0x5410, R2 ;  /* 0x0000541000107816 */ /* 0x000fe20000000002 */
[--C-:B------:R-:W-:Y:S02]  /*f300*/  FFMA.FTZ R0, R26, c[0x0][0x23c], -R32.reuse ;  /* 0x00008f001a007a23 */ /* 0x100fe40000010820 */
[----:B------:R-:W-:Y:S02]  /*f310*/  FFMA.FTZ R3, R27, c[0x0][0x23c], -R32 ;  /* 0x00008f001b037a23 */ /* 0x000fe40000010820 */
[----:B------:R1:W-:Y:S01]  /*f320*/  MUFU.EX2 R27, R0 ;  /* 0x00000000001b7308 */ /* 0x0003e20000000800 */
[----:B------:R-:W-:Y:S01]  /*f330*/  FSEL R33, R33, RZ, P0 ;  /* 0x000000ff21217208 */ /* 0x000fe20000000000 */
[----:B------:R-:W-:Y:S01]  /*f340*/  IMAD.MOV.U32 R22, RZ, RZ, R10 ;  /* 0x000000ffff167224 */ /* 0x000fe200078e000a */
[----:B---3--:R-:W-:Y:S01]  /*f350*/  PRMT R197, R197, 0x7054, R197 ;  /* 0x00007054c5c57816 */ /* 0x008fe200000000c5 */
[----:B----4-:R-:W-:Y:S01]  /*f360*/  IMAD.MOV.U32 R26, RZ, RZ, R9 ;  /* 0x000000ffff1a7224 */ /* 0x010fe200078e0009 */
[----:B-1----:R-:W-:-:S05]  /*f370*/  FSEL R0, R105, RZ, P4 ;  /* 0x000000ff69007208 */ /* 0x002fca0002000000 */
[----:B------:R-:W-:Y:S02]  /*f380*/  FADD.FTZ R4, R246, -R0 ;  /* 0x80000000f6047221 */ /* 0x000fe40000010000 */
[----:B------:R-:W-:Y:S02]  /*f390*/  FFMA.FTZ R0, R28, c[0x0][0x23c], -R33 ;  /* 0x00008f001c007a23 */ /* 0x000fe40000010821 */
[----:B------:R-:W-:Y:S02]  /*f3a0*/  FFMA.FTZ R2, R25, c[0x0][0x23c], -R32 ;  /* 0x00008f0019027a23 */ /* 0x000fe40000010820 */
[----:B------:R1:W-:Y:S01]  /*f3b0*/  MUFU.EX2 R20, R0 ;  /* 0x0000000000147308 */ /* 0x0003e20000000800 */
[----:B------:R-:W-:Y:S01]  /*f3c0*/  HSET2.LE.AND R10, R38, R197, PT ;  /* 0x000000c5260a7233 */ /* 0x000fe20003803000 */
[----:B-----5:R-:W-:-:S06]  /*f3d0*/  IMAD.MOV.U32 R25, RZ, RZ, R6 ;  /* 0x000000ffff197224 */ /* 0x020fcc00078e0006 */
[----:B------:R-:W-:Y:S01]  /*f3e0*/  MUFU.EX2 R111, R3 ;  /* 0x00000003006f7308 */ /* 0x000fe20000000800 */
[----:B-1----:R-:W-:-:S07]  /*f3f0*/  FFMA.FTZ R0, R29, c[0x0][0x23c], -R33 ;  /* 0x00008f001d007a23 */ /* 0x002fce0000010821 */
[----:B------:R1:W2:Y:S01]  /*f400*/  MUFU.EX2 R3, R2 ;  /* 0x0000000200037308 */ /* 0x0002a20000000800 */
[----:B------:R-:W-:-:S07]  /*f410*/  HSET2.LE.AND R11, R15, R197, PT ;  /* 0x000000c50f0b7233 */ /* 0x000fce0003803000 */
[----:B------:R3:W-:Y:S01]  /*f420*/  MUFU.EX2 R246, R0 ;  /* 0x0000000000f67308 */ /* 0x0007e20000000800 */
[----:B-1----:R-:W-:Y:S02]  /*f430*/  FSEL R2, R104, RZ, P2 ;  /* 0x000000ff68027208 */ /* 0x002fe40001000000 */
[----:B---3--:R-:W-:-:S03]  /*f440*/  F2FP.PACK_AB R0, R26, R22 ;  /* 0x000000161a00723e */ /* 0x008fc600000000ff */
[----:B------:R-:W-:Y:S01]  /*f450*/  FADD.FTZ R5, R245, -R2 ;  /* 0x80000002f5057221 */ /* 0x000fe20000010000 */
[----:B------:R-:W-:Y:S02]  /*f460*/  LOP3.LUT R10, R10, R0, RZ, 0xc0, !PT ;  /* 0x000000000a0a7212 */ /* 0x000fe400078ec0ff */
[----:B------:R-:W-:Y:S02]  /*f470*/  F2FP.PACK_AB R0, R25, R23 ;  /* 0x000000171900723e */ /* 0x000fe400000000ff */
[----:B------:R-:W-:Y:S01]  /*f480*/  FSEL R2, R102, RZ, P0 ;  /* 0x000000ff66027208 */ /* 0x000fe20000000000 */
[--C-:B------:R-:W-:Y:S01]  /*f490*/  HSET2.LE.AND R8, R14, R197.reuse, PT ;  /* 0x000000c50e087233 */ /* 0x100fe20003803000 */
[----:B------:R-:W-:Y:S02]  /*f4a0*/  LOP3.LUT R11, R11, R0, RZ, 0xc0, !PT ;  /* 0x000000000b0b7212 */ /* 0x000fe400078ec0ff */
[----:B------:R-:W-:Y:S01]  /*f4b0*/  F2FP.PACK_AB R0, R203, R55 ;  /* 0x00000037cb00723e */ /* 0x000fe200000000ff */
[----:B------:R-:W-:Y:S01]  /*f4c0*/  FADD.FTZ R7, R227, -R2 ;  /* 0x80000002e3077221 */ /* 0x000fe20000010000 */
[----:B------:R-:W-:Y:S01]  /*f4d0*/  HSET2.LE.AND R9, R13, R197, PT ;  /* 0x000000c50d097233 */ /* 0x000fe20003803000 */
[----:B------:R-:W-:Y:S01]  /*f4e0*/  FFMA.FTZ R2, R36, c[0x0][0x23c], -R33 ;  /* 0x00008f0024027a23 */ /* 0x000fe20000010821 */
[----:B------:R-:W-:Y:S01]  /*f4f0*/  LOP3.LUT R8, R8, R0, RZ, 0xc0, !PT ;  /* 0x0000000008087212 */ /* 0x000fe200078ec0ff */
[----:B--2---:R-:W-:Y:S01]  /*f500*/  IMAD.MOV.U32 R28, RZ, RZ, R3 ;  /* 0x000000ffff1c7224 */ /* 0x004fe200078e0003 */
[----:B------:R-:W-:Y:S01]  /*f510*/  F2FP.PACK_AB R0, R19, R52 ;  /* 0x000000341300723e */ /* 0x000fe200000000ff */
[----:B------:R1:W-:Y:S01]  /*f520*/  MUFU.EX2 R245, R2 ;  /* 0x0000000200f57308 */ /* 0x0003e20000000800 */
[----:B------:R-:W-:-:S02]  /*f530*/  FSEL R3, R103, RZ, P1 ;  /* 0x000000ff67037208 */ /* 0x000fc40000800000 */
[----:B------:R-:W-:Y:S01]  /*f540*/  LOP3.LUT R9, R9, R0, RZ, 0xc0, !PT ;  /* 0x0000000009097212 */ /* 0x000fe200078ec0ff */
[----:B------:R-:W-:Y:S02]  /*f550*/  HSET2.LE.AND R0, R12, R197, PT ;  /* 0x000000c50c007233 */ /* 0x000fe40003803000 */
[----:B------:R-:W-:Y:S01]  /*f560*/  FADD.FTZ R3, R244, -R3 ;  /* 0x80000003f4037221 */ /* 0x000fe20000010000 */
[----:B------:R-:W2:Y:S01]  /*f570*/  LDSM.16.MT88.4 R12, [R212+0x9000] ;  /* 0x00900000d40c783b */ /* 0x000ea20000004200 */
[----:B-1----:R-:W-:-:S04]  /*f580*/  FFMA.FTZ R2, R37, c[0x0][0x23c], -R33 ;  /* 0x00008f0025027a23 */ /* 0x002fc80000010821 */
[----:B------:R1:W3:Y:S01]  /*f590*/  MUFU.EX2 R244, R2 ;  /* 0x0000000200f47308 */ /* 0x0002e20000000800 */
[----:B------:R-:W-:Y:S02]  /*f5a0*/  FMUL.FTZ R63, R7, c[0x0][0x23c] ;  /* 0x00008f00073f7a20 */ /* 0x000fe40000410000 */
[----:B------:R-:W-:Y:S02]  /*f5b0*/  FMUL.FTZ R4, R4, c[0x0][0x23c] ;  /* 0x00008f0004047a20 */ /* 0x000fe40000410000 */
[----:B------:R-:W-:Y:S02]  /*f5c0*/  FMUL.FTZ R5, R5, c[0x0][0x23c] ;  /* 0x00008f0005057a20 */ /* 0x000fe40000410000 */
[----:B------:R-:W-:Y:S01]  /*f5d0*/  FMUL.FTZ R3, R3, c[0x0][0x23c] ;  /* 0x00008f0003037a20 */ /* 0x000fe20000410000 */
[----:B------:R4:W5:Y:S01]  /*f5e0*/  MUFU.EX2 R61, R4 ;  /* 0x00000004003d7308 */ /* 0x0009620000000800 */
[----:B-1----:R-:W-:-:S07]  /*f5f0*/  F2FP.PACK_AB R2, R28, R27 ;  /* 0x0000001b1c02723e */ /* 0x002fce00000000ff */
[----:B------:R1:W1:Y:S01]  /*f600*/  MUFU.EX2 R60, R5 ;  /* 0x00000005003c7308 */ /* 0x0002620000000800 */
[----:B------:R-:W-:Y:S01]  /*f610*/  LOP3.LUT R6, R0, R2, RZ, 0xc0, !PT ;  /* 0x0000000200067212 */ /* 0x000fe200078ec0ff */
[----:B------:R-:W-:Y:S01]  /*f620*/  HSET2.LE.AND R0, R18, R197, PT ;  /* 0x000000c512007233 */ /* 0x000fe20003803000 */
[----:B---3--:R-:W-:-:S05]  /*f630*/  F2FP.PACK_AB R2, R244, R245 ;  /* 0x000000f5f402723e */ /* 0x008fca00000000ff */
[----:B------:R-:W3:Y:S01]  /*f640*/  MUFU.EX2 R62, R3 ;  /* 0x00000003003e7308 */ /* 0x000ee20000000800 */
[----:B------:R-:W-:Y:S01]  /*f650*/  LOP3.LUT R7, R0, R2, RZ, 0xc0, !PT ;  /* 0x0000000200077212 */ /* 0x000fe200078ec0ff */
[----:B------:R-:W-:-:S06]  /*f660*/  HSET2.LE.AND R0, R17, R197, PT ;  /* 0x000000c511007233 */ /* 0x000fcc0003803000 */
[----:B------:R-:W2:Y:S01]  /*f670*/  MUFU.EX2 R63, R63 ;  /* 0x0000003f003f7308 */ /* 0x000ea20000000800 */
[----:B------:R-:W-:-:S04]  /*f680*/  F2FP.PACK_AB R2, R111, R252 ;  /* 0x000000fc6f02723e */ /* 0x000fc800000000ff */
[----:B----4-:R-:W-:Y:S01]  /*f690*/  LOP3.LUT R4, R0, R2, RZ, 0xc0, !PT ;  /* 0x0000000200047212 */ /* 0x010fe200078ec0ff */
[----:B------:R-:W-:Y:S01]  /*f6a0*/  HSET2.LE.AND R2, R16, R197, PT ;  /* 0x000000c510027233 */ /* 0x000fe20003803000 */
[----:B------:R-:W-:Y:S01]  /*f6b0*/  F2FP.PACK_AB R0, R246, R20 ;  /* 0x00000014f600723e */ /* 0x000fe200000000ff */
[-C--:B-----5:R-:W-:Y:S02]  /*f6c0*/  FMUL.FTZ R112, R112, R61.reuse ;  /* 0x0000003d70707220 */ /* 0x0a0fe40000410000 */
[----:B------:R-:W-:Y:S01]  /*f6d0*/  FMUL.FTZ R113, R113, R61 ;  /* 0x0000003d71717220 */ /* 0x000fe20000410000 */
[----:B-1----:R-:W-:Y:S01]  /*f6e0*/  LOP3.LUT R5, R2, R0, RZ, 0xc0, !PT ;  /* 0x0000000002057212 */ /* 0x002fe200078ec0ff */
[-C--:B------:R-:W-:Y:S02]  /*f6f0*/  FMUL.FTZ R114, R114, R60.reuse ;  /* 0x0000003c72727220 */ /* 0x080fe40000410000 */
[----:B------:R-:W-:Y:S02]  /*f700*/  FMUL.FTZ R115, R115, R60 ;  /* 0x0000003c73737220 */ /* 0x000fe40000410000 */
[----:B---3--:R-:W-:-:S02]  /*f710*/  FMUL.FTZ R116, R116, R62 ;  /* 0x0000003e74747220 */ /* 0x008fc40000410000 */
[-C--:B------:R-:W-:Y:S02]  /*f720*/  FMUL.FTZ R117, R117, R62.reuse ;  /* 0x0000003e75757220 */ /* 0x080fe40000410000 */
[-C--:B--2---:R-:W-:Y:S02]  /*f730*/  FMUL.FTZ R118, R118, R63.reuse ;  /* 0x0000003f76767220 */ /* 0x084fe40000410000 */
[-C--:B------:R-:W-:Y:S02]  /*f740*/  FMUL.FTZ R119, R119, R63.reuse ;  /* 0x0000003f77777220 */ /* 0x080fe40000410000 */
[-C--:B------:R-:W-:Y:S02]  /*f750*/  FMUL.FTZ R120, R120, R62.reuse ;  /* 0x0000003e78787220 */ /* 0x080fe40000410000 */
[----:B------:R-:W-:Y:S02]  /*f760*/  FMUL.FTZ R121, R121, R62 ;  /* 0x0000003e79797220 */ /* 0x000fe40000410000 */
[----:B------:R-:W-:-:S02]  /*f770*/  FMUL.FTZ R122, R122, R63 ;  /* 0x0000003f7a7a7220 */ /* 0x000fc40000410000 */
[----:B------:R-:W-:Y:S02]  /*f780*/  FMUL.FTZ R123, R123, R63 ;  /* 0x0000003f7b7b7220 */ /* 0x000fe40000410000 */
[-C--:B------:R-:W-:Y:S02]  /*f790*/  FMUL.FTZ R124, R124, R61.reuse ;  /* 0x0000003d7c7c7220 */ /* 0x080fe40000410000 */
[-C--:B------:R-:W-:Y:S02]  /*f7a0*/  FMUL.FTZ R125, R125, R61.reuse ;  /* 0x0000003d7d7d7220 */ /* 0x080fe40000410000 */
[-C--:B------:R-:W-:Y:S02]  /*f7b0*/  FMUL.FTZ R126, R126, R60.reuse ;  /* 0x0000003c7e7e7220 */ /* 0x080fe40000410000 */
[----:B------:R-:W-:Y:S01]  /*f7c0*/  FMUL.FTZ R127, R127, R60 ;  /* 0x0000003c7f7f7220 */ /* 0x000fe20000410000 */
[-C--:B------:R-:W-:Y:S08]  /*f7d0*/  HMMA.16816.F32 R112, R8, R12.reuse, R112 ;  /* 0x0000000c0870723c */ /* 0x080ff00000001870 */
[C---:B------:R-:W-:Y:S08]  /*f7e0*/  HMMA.16816.F32 R116, R4.reuse, R12, R116 ;  /* 0x0000000c0474723c */ /* 0x040ff00000001874 */
[-C--:B------:R-:W-:Y:S08]  /*f7f0*/  HMMA.16816.F32 R120, R4, R14.reuse, R120 ;  /* 0x0000000e0478723c */ /* 0x080ff00000001878 */
[----:B------:R-:W-:Y:S01]  /*f800*/  HMMA.16816.F32 R124, R8, R14, R124 ;  /* 0x0000000e087c723c */ /* 0x000fe2000000187c */
[----:B------:R-:W1:Y:S01]  /*f810*/  LDSM.16.MT88.4 R12, [R214+0x9000] ;  /* 0x00900000d60c783b */ /* 0x000e620000004200 */
[----:B------:R-:W-:-:S02]  /*f820*/  FMUL.FTZ R128, R128, R61 ;  /* 0x0000003d80807220 */ /* 0x000fc40000410000 */
[----:B------:R-:W-:Y:S02]  /*f830*/  FMUL.FTZ R129, R129, R61 ;  /* 0x0000003d81817220 */ /* 0x000fe40000410000 */
[-C--:B------:R-:W-:Y:S02]  /*f840*/  FMUL.FTZ R130, R130, R60.reuse ;  /* 0x0000003c82827220 */ /* 0x080fe40000410000 */
[----:B------:R-:W-:Y:S02]  /*f850*/  FMUL.FTZ R131, R131, R60 ;  /* 0x0000003c83837220 */ /* 0x000fe40000410000 */
        /* <DEDUP_REMOVED lines=11> */
[----:B------:R-:W-:Y:S01]  /*f910*/  FMUL.FTZ R143, R143, R60 ;  /* 0x0000003c8f8f7220 */ /* 0x000fe20000410000 */
[-C--:B-1----:R-:W-:Y:S08]  /*f920*/  HMMA.16816.F32 R128, R8, R12.reuse, R128 ;  /* 0x0000000c0880723c */ /* 0x082ff00000001880 */
        /* <DEDUP_REMOVED lines=38> */
[----:B------:R-:W-:Y:S02]  /*fb90*/  FMUL.FTZ R173, R173, R61 ;  /* 0x0000003dadad7220 */ /* 0x000fe40000410000 */
[-C--:B------:R-:W-:Y:S02]  /*fba0*/  FMUL.FTZ R174, R174, R60.reuse ;  /* 0x0000003caeae7220 */ /* 0x080fe40000410000 */
[----:B------:R-:W-:Y:S01]  /*fbb0*/  FMUL.FTZ R175, R175, R60 ;  /* 0x0000003cafaf7220 */ /* 0x000fe20000410000 */
[-C--:B-1----:R-:W-:Y:S07]  /*fbc0*/  HMMA.16816.F32 R180, R8, R12.reuse, R160 ;  /* 0x0000000c08b4723c */ /* 0x082fee00000018a0 */
[----:B------:R-:W-:Y:S01]  /*fbd0*/  IMAD.MOV.U32 R163, RZ, RZ, R19 ;  /* 0x000000ffffa37224 */ /* 0x000fe200078e0013 */
[C---:B------:R-:W-:Y:S01]  /*fbe0*/  HMMA.16816.F32 R164, R4.reuse, R12, R164 ;  /* 0x0000000c04a4723c */ /* 0x040fe200000018a4 */
[----:B------:R-:W-:Y:S07]  /*fbf0*/  LDSM.16.MT88.4 R16, [R214+0xb000] ;  /* 0x00b00000d610783b */ /* 0x000fee0000004200 */
[-C--:B------:R-:W-:Y:S08]  /*fc00*/  HMMA.16816.F32 R168, R4, R14.reuse, R168 ;  /* 0x0000000e04a8723c */ /* 0x080ff000000018a8 */
[----:B------:R-:W-:Y:S01]  /*fc10*/  HMMA.16816.F32 R172, R8, R14, R172 ;  /* 0x0000000e08ac723c */ /* 0x000fe200000018ac */
[----:B------:R-:W1:Y:S01]  /*fc20*/  LDSM.16.MT88.4 R12, [R212+0xb000] ;  /* 0x00b00000d40c783b */ /* 0x000e620000004200 */
[----:B------:R-:W-:-:S04]  /*fc30*/  FFMA.FTZ R0, R192, c[0x0][0x23c], -R34 ;  /* 0x00008f00c0007a23 */ /* 0x000fc80000010822 */
[----:B------:R2:W-:Y:S01]  /*fc40*/  MUFU.EX2 R227, R0 ;  /* 0x0000000000e37308 */ /* 0x0005e20000000800 */
[----:B------:R-:W-:Y:S02]  /*fc50*/  IMAD.MOV.U32 R147, RZ, RZ, R228 ;  /* 0x000000ffff937224 */ /* 0x000fe400078e00e4 */
[----:B------:R-:W-:Y:S02]  /*fc60*/  IMAD.MOV.U32 R29, RZ, RZ, R229 ;  /* 0x000000ffff1d7224 */ /* 0x000fe400078e00e5 */
[----:B------:R-:W-:Y:S02]  /*fc70*/  FMUL.FTZ R72, R72, R62 ;  /* 0x0000003e48487220 */ /* 0x000fe40000410000 */
[----:B--2---:R-:W-:-:S04]  /*fc80*/  FFMA.FTZ R0, R188, c[0x0][0x23c], -R34 ;  /* 0x00008f00bc007a23 */ /* 0x004fc80000010822 */
[----:B------:R2:W-:Y:S01]  /*fc90*/  MUFU.EX2 R228, R0 ;  /* 0x0000000000e47308 */ /* 0x0005e20000000800 */
[-C--:B------:R-:W-:Y:S02]  /*fca0*/  FMUL.FTZ R73, R73, R62.reuse ;  /* 0x0000003e49497220 */ /* 0x080fe40000410000 */
[-C--:B------:R-:W-:Y:S02]  /*fcb0*/  FMUL.FTZ R74, R74, R63.reuse ;  /* 0x0000003f4a4a7220 */ /* 0x080fe40000410000 */
[----:B------:R-:W-:Y:S02]  /*fcc0*/  FMUL.FTZ R75, R75, R63 ;  /* 0x0000003f4b4b7220 */ /* 0x000fe40000410000 */
[-C--:B------:R-:W-:Y:S02]  /*fcd0*/  FMUL.FTZ R76, R76, R62.reuse ;  /* 0x0000003e4c4c7220 */ /* 0x080fe40000410000 */
[----:B------:R-:W-:Y:S02]  /*fce0*/  FMUL.FTZ R77, R77, R62 ;  /* 0x0000003e4d4d7220 */ /* 0x000fe40000410000 */
[----:B--2---:R-:W-:-:S02]  /*fcf0*/  FFMA.FTZ R0, R101, c[0x0][0x23c], -R34 ;  /* 0x00008f0065007a23 */ /* 0x004fc40000010822 */
[-C--:B------:R-:W-:Y:S02]  /*fd00*/  FMUL.FTZ R78, R78, R63.reuse ;  /* 0x0000003f4e4e7220 */ /* 0x080fe40000410000 */
[----:B------:R2:W-:Y:S01]  /*fd10*/  MUFU.EX2 R229, R0 ;  /* 0x0000000000e57308 */ /* 0x0005e20000000800 */
[-C--:B------:R-:W-:Y:S02]  /*fd20*/  FMUL.FTZ R79, R79, R63.reuse ;  /* 0x0000003f4f4f7220 */ /* 0x080fe40000410000 */
[-C--:B------:R-:W-:Y:S02]  /*fd30*/  FMUL.FTZ R88, R88, R62.reuse ;  /* 0x0000003e58587220 */ /* 0x080fe40000410000 */
[----:B------:R-:W-:Y:S02]  /*fd40*/  FMUL.FTZ R89, R89, R62 ;  /* 0x0000003e59597220 */ /* 0x000fe40000410000 */
[-C--:B------:R-:W-:Y:S02]  /*fd50*/  FMUL.FTZ R90, R90, R63.reuse ;  /* 0x0000003f5a5a7220 */ /* 0x080fe40000410000 */
[----:B------:R-:W-:-:S02]  /*fd60*/  FMUL.FTZ R91, R91, R63 ;  /* 0x0000003f5b5b7220 */ /* 0x000fc40000410000 */
[-C--:B------:R-:W-:Y:S02]  /*fd70*/  FMUL.FTZ R92, R92, R62.reuse ;  /* 0x0000003e5c5c7220 */ /* 0x080fe40000410000 */
[----:B------:R-:W-:Y:S02]  /*fd80*/  FMUL.FTZ R93, R93, R62 ;  /* 0x0000003e5d5d7220 */ /* 0x000fe40000410000 */
[-C--:B------:R-:W-:Y:S02]  /*fd90*/  FMUL.FTZ R94, R94, R63.reuse ;  /* 0x0000003f5e5e7220 */ /* 0x080fe40000410000 */
[----:B--2---:R-:W-:Y:S02]  /*fda0*/  FFMA.FTZ R0, R100, c[0x0][0x23c], -R34 ;  /* 0x00008f0064007a23 */ /* 0x004fe40000010822 */
[----:B------:R-:W-:Y:S02]  /*fdb0*/  FMUL.FTZ R95, R95, R63 ;  /* 0x0000003f5f5f7220 */ /* 0x000fe40000410000 */
[----:B------:R-:W-:-:S02]  /*fdc0*/  FMUL.FTZ R80, R80, R61 ;  /* 0x0000003d50507220 */ /* 0x000fc40000410000 */
[-C--:B------:R-:W-:Y:S02]  /*fdd0*/  FMUL.FTZ R81, R81, R61.reuse ;  /* 0x0000003d51517220 */ /* 0x080fe40000410000 */
[-C--:B------:R-:W-:Y:S02]  /*fde0*/  FMUL.FTZ R82, R82, R60.reuse ;  /* 0x0000003c52527220 */ /* 0x080fe40000410000 */
[-C--:B------:R-:W-:Y:S01]  /*fdf0*/  FMUL.FTZ R83, R83, R60.reuse ;  /* 0x0000003c53537220 */ /* 0x080fe20000410000 */
[----:B------:R-:W-:Y:S01]  /*fe00*/  LOP3.LUT R3, R39, UR8, R64, 0x96, !PT ;  /* 0x0000000827037c12 */ /* 0x000fe2000f8e9640 */
[-C--:B------:R-:W-:Y:S01]  /*fe10*/  FMUL.FTZ R84, R84, R61.reuse ;  /* 0x0000003d54547220 */ /* 0x080fe20000410000 */
[----:B------:R2:W3:Y:S01]  /*fe20*/  MUFU.EX2 R230, R0 ;  /* 0x0000000000e67308 */ /* 0x0004e20000000800 */
[----:B------:R-:W-:Y:S02]  /*fe30*/  FMUL.FTZ R85, R85, R61 ;  /* 0x0000003d55557220 */ /* 0x000fe40000410000 */
[----:B------:R-:W-:-:S02]  /*fe40*/  FMUL.FTZ R86, R86, R60 ;  /* 0x0000003c56567220 */ /* 0x000fc40000410000 */
[-C--:B------:R-:W-:Y:S01]  /*fe50*/  FMUL.FTZ R87, R87, R60.reuse ;  /* 0x0000003c57577220 */ /* 0x080fe20000410000 */
[----:B------:R-:W-:Y:S01]  /*fe60*/  LOP3.LUT R2, R31, UR8, R44, 0x96, !PT ;  /* 0x000000081f027c12 */ /* 0x000fe2000f8e962c */
[-C--:B------:R-:W-:Y:S02]  /*fe70*/  FMUL.FTZ R68, R68, R61.reuse ;  /* 0x0000003d44447220 */ /* 0x080fe40000410000 */
[-C--:B------:R-:W-:Y:S02]  /*fe80*/  FMUL.FTZ R69, R69, R61.reuse ;  /* 0x0000003d45457220 */ /* 0x080fe40000410000 */
[-C--:B------:R-:W-:Y:S02]  /*fe90*/  FMUL.FTZ R70, R70, R60.reuse ;  /* 0x0000003c46467220 */ /* 0x080fe40000410000 */
[----:B------:R-:W-:Y:S02]  /*fea0*/  FMUL.FTZ R71, R71, R60 ;  /* 0x0000003c47477220 */ /* 0x000fe40000410000 */
[----:B------:R-:W-:-:S02]  /*feb0*/  FMUL.FTZ R96, R96, R61 ;  /* 0x0000003d60607220 */ /* 0x000fc40000410000 */
[----:B--2---:R-:W-:Y:S02]  /*fec0*/  FFMA.FTZ R0, R193, c[0x0][0x23c], -R35 ;  /* 0x00008f00c1007a23 */ /* 0x004fe40000010823 */
[----:B------:R-:W-:Y:S02]  /*fed0*/  FMUL.FTZ R97, R97, R61 ;  /* 0x0000003d61617220 */ /* 0x000fe40000410000 */
[-C--:B------:R-:W-:Y:S02]  /*fee0*/  FMUL.FTZ R98, R98, R60.reuse ;  /* 0x0000003c62627220 */ /* 0x080fe40000410000 */
[----:B------:R-:W-:Y:S01]  /*fef0*/  FMUL.FTZ R99, R99, R60 ;  /* 0x0000003c63637220 */ /* 0x000fe20000410000 */
[----:B-1----:R-:W-:Y:S01]  /*ff00*/  HMMA.16816.F32 R72, R4, R12, R72 ;  /* 0x0000000c0448723c */ /* 0x002fe20000001848 */
[----:B------:R-:W-:Y:S02]  /*ff10*/  IMAD.MOV.U32 R146, RZ, RZ, R55 ;  /* 0x000000ffff927224 */ /* 0x000fe400078e0037 */
[----:B------:R-:W-:-:S02]  /*ff20*/  IMAD.MOV.U32 R144, RZ, RZ, R208 ;  /* 0x000000ffff907224 */ /* 0x000fc400078e00d0 */
[----:B------:R-:W-:Y:S01]  /*ff30*/  IMAD.MOV.U32 R106, RZ, RZ, R54 ;  /* 0x000000ffff6a7224 */ /* 0x000fe200078e0036 */
[----:B------:R1:W-:Y:S01]  /*ff40*/  MUFU.EX2 R208, R0 ;  /* 0x0000000000d07308 */ /* 0x0003e20000000800 */
[----:B------:R-:W-:Y:S01]  /*ff50*/  IMAD.MOV.U32 R162, RZ, RZ, R53 ;  /* 0x000000ffffa27224 */ /* 0x000fe200078e0035 */
[----:B------:R-:W-:Y:S01]  /*ff60*/  HMMA.16816.F32 R76, R4, R14, R76 ;  /* 0x0000000e044c723c */ /* 0x000fe2000000184c */
[----:B------:R-:W-:Y:S02]  /*ff70*/  IMAD.MOV.U32 R161, RZ, RZ, R52 ;  /* 0x000000ffffa17224 */ /* 0x000fe400078e0034 */
[----:B------:R-:W-:-:S05]  /*ff80*/  IMAD.MOV.U32 R21, RZ, RZ, R51 ;  /* 0x000000ffff157224 */ /* 0x000fca00078e0033 */
[----:B------:R-:W-:Y:S01]  /*ff90*/  HMMA.16816.F32 R88, R4, R16, R88 ;  /* 0x000000100458723c */ /* 0x000fe20000001858 */
[----:B------:R-:W-:Y:S02]  /*ffa0*/  IMAD.MOV.U32 R145, RZ, RZ, R209 ;  /* 0x000000ffff917224 */ /* 0x000fe400078e00d1 */
[----:B-1----:R-:W-:-:S05]  /*ffb0*/  FFMA.FTZ R0, R190, c[0x0][0x23c], -R35 ;  /* 0x00008f00be007a23 */ /* 0x002fca0000010823 */
[----:B------:R-:W-:Y:S01]  /*ffc0*/  HMMA.16816.F32 R92, R4, R18, R92 ;  /* 0x00000012045c723c */ /* 0x000fe2000000185c */
[----:B------:R1:W-:Y:S06]  /*ffd0*/  MUFU.EX2 R209, R0 ;  /* 0x0000000000d17308 */ /* 0x0003ec0000000800 */
[----:B------:R-:W-:Y:S01]  /*ffe0*/  IMAD.WIDE.U32 R4, R3, -0x2daee0ad, RZ ;  /* 0xd2511f5303047825 */ /* 0x000fe200078e00ff */
[----:B------:R-:W-:Y:S03]  /*fff0*/  HMMA.16816.F32 R52, R8, R14, R80 ;  /* 0x0000000e0834723c */ /* 0x000fe60000001850 */
[----:B------:R-:W-:-:S04]  /*10000*/  IMAD.WIDE.U32 R2, R2, -0x2daee0ad, RZ ;  /* 0xd2511f5302027825 */ /* 0x000fc800078e00ff */
[----:B------:R-:W-:Y:S02]  /*10010*/  IMAD.MOV.U32 R82, RZ, RZ, R56 ;  /* 0x000000ffff527224 */ /* 0x000fe400078e0038 */
[----:B------:R-:W-:Y:S01]  /*10020*/  IMAD.MOV.U32 R81, RZ, RZ, R20 ;  /* 0x000000ffff517224 */ /* 0x000fe200078e0014 */
[----:B------:R-:W-:Y:S01]  /*10030*/  HMMA.16816.F32 R56, R8, R16, R84 ;  /* 0x000000100838723c */ /* 0x000fe20000001854 */
[----:B------:R-:W-:Y:S02]  /*10040*/  IMAD.MOV.U32 R20, RZ, RZ, R50 ;  /* 0x000000ffff147224 */ /* 0x000fe400078e0032 */
[----:B-1----:R-:W-:-:S04]  /*10050*/  FFMA.FTZ R0, R189, c[0x0][0x23c], -R35 ;  /* 0x00008f00bd007a23 */ /* 0x002fc80000010823 */
[----:B------:R-:W-:Y:S01]  /*10060*/  IMAD.MOV.U32 R85, RZ, RZ, R49 ;  /* 0x000000ffff557224 */ /* 0x000fe200078e0031 */
[----:B------:R-:W-:Y:S01]  /*10070*/  HMMA.16816.F32 R68, R8, R12, R68 ;  /* 0x0000000c0844723c */ /* 0x000fe20000001844 */
[----:B------:R-:W-:Y:S01]  /*10080*/  IMAD.MOV.U32 R84, RZ, RZ, R48 ;  /* 0x000000ffff547224 */ /* 0x000fe200078e0030 */
[----:B------:R-:W-:Y:S01]  /*10090*/  SHF.R.U32.HI R7, RZ, 0x18, R4 ;  /* 0x00000018ff077819 */ /* 0x000fe20000011604 */
[----:B------:R-:W-:-:S05]  /*100a0*/  IMAD.MOV.U32 R83, RZ, RZ, R206 ;  /* 0x000000ffff537224 */ /* 0x000fca00078e00ce */
[----:B------:R-:W-:Y:S01]  /*100b0*/  HMMA.16816.F32 R48, R8, R18, R96 ;  /* 0x000000120830723c */ /* 0x000fe20000001860 */
[----:B------:R-:W-:Y:S02]  /*100c0*/  LOP3.LUT R13, R2, 0xff, RZ, 0xc0, !PT ;  /* 0x000000ff020d7812 */ /* 0x000fe400078ec0ff */
[----:B------:R-:W-:-:S04]  /*100d0*/  SHF.R.U32.HI R12, RZ, 0x18, R2 ;  /* 0x00000018ff0c7819 */ /* 0x000fc80000011602 */
[----:B------:R-:W-:Y:S02]  /*100e0*/  SHF.R.U32.HI R8, RZ, 0x10, R4 ;  /* 0x00000010ff087819 */ /* 0x000fe40000011604 */
[----:B------:R-:W-:Y:S02]  /*100f0*/  LOP3.LUT R9, R2, 0xffff, RZ, 0xc0, !PT ;  /* 0x0000ffff02097812 */ /* 0x000fe400078ec0ff */
[----:B------:R-:W-:Y:S01]  /*10100*/  SHF.R.U32.HI R10, RZ, 0x10, R2 ;  /* 0x00000010ff0a7819 */ /* 0x000fe20000011602 */
[----:B------:R1:W-:Y:S01]  /*10110*/  MUFU.EX2 R206, R0 ;  /* 0x0000000000ce7308 */ /* 0x0003e20000000800 */
[----:B------:R-:W-:Y:S02]  /*10120*/  LOP3.LUT R2, R8, 0xff, RZ, 0xc0, !PT ;  /* 0x000000ff08027812 */ /* 0x000fe400078ec0ff */
[----:B------:R-:W-:Y:S02]  /*10130*/  LOP3.LUT R6, R5, UR18, R66, 0x96, !PT ;  /* 0x0000001205067c12 */ /* 0x000fe4000f8e9642 */
[----:B------:R-:W-:-:S02]  /*10140*/  LOP3.LUT R5, R4, 0xffff, RZ, 0xc0, !PT ;  /* 0x0000ffff04057812 */ /* 0x000fc400078ec0ff */
[----:B------:R-:W-:Y:S01]  /*10150*/  LOP3.LUT R11, R4, 0xff, RZ, 0xc0, !PT ;  /* 0x000000ff040b7812 */ /* 0x000fe200078ec0ff */
[----:B------:R-:W-:Y:S01]  /*10160*/  FFMA.FTZ R4, R195, c[0x0][0x23c], -R32 ;  /* 0x00008f00c3047a23 */ /* 0x000fe20000010820 */
[----:B------:R-:W-:Y:S01]  /*10170*/  PRMT R8, R2, 0x5410, R7 ;  /* 0x0000541002087816 */ /* 0x000fe20000000007 */
[----:B------:R-:W-:Y:S01]  /*10180*/  IMAD.MOV.U32 R160, RZ, RZ, R207 ;  /* 0x000000ffffa07224 */ /* 0x000fe200078e00cf */
[----:B------:R-:W-:Y:S02]  /*10190*/  LOP3.LUT R2, R6, 0xffff, RZ, 0xc0, !PT ;  /* 0x0000ffff06027812 */ /* 0x000fe400078ec0ff */
[----:B-1----:R-:W-:Y:S01]  /*101a0*/  LOP3.LUT R0, R3, UR18, R42, 0x96, !PT ;  /* 0x0000001203007c12 */ /* 0x002fe2000f8e962a */
[----:B------:R-:W-:Y:S02]  /*101b0*/  FFMA.FTZ R3, R184, c[0x0][0x23c], -R35 ;  /* 0x00008f00b8037a23 */ /* 0x000fe40000010823 */
[----:B------:R-:W-:Y:S02]  /*101c0*/  IMAD.MOV.U32 R86, RZ, RZ, R202 ;  /* 0x000000ffff567224 */ /* 0x000fe400078e00ca */
[----:B------:R1:W2:Y:S01]  /*101d0*/  MUFU.EX2 R207, R3 ;  /* 0x0000000300cf7308 */ /* 0x0002a20000000800 */
[----:B------:R-:W-:-:S02]  /*101e0*/  SHF.R.U32.HI R7, RZ, 0x8, R2 ;  /* 0x00000008ff077819 */ /* 0x000fc40000011602 */
[----:B------:R-:W-:-:S05]  /*101f0*/  LOP3.LUT R2, R6, 0xff, RZ, 0xc0, !PT ;  /* 0x000000ff06027812 */ /* 0x000fca00078ec0ff */
[----:B------:R4:W-:Y:S01]  /*10200*/  MUFU.EX2 R202, R4 ;  /* 0x0000000400ca7308 */ /* 0x0009e20000000800 */
[----:B------:R-:W-:Y:S02]  /*10210*/  PRMT R7, R2, 0x5410, R7 ;  /* 0x0000541002077816 */ /* 0x000fe40000000007 */
[----:B-1----:R-:W-:-:S04]  /*10220*/  SHF.R.U32.HI R3, RZ, 0x8, R5 ;  /* 0x00000008ff037819 */ /* 0x002fc80000011605 */
[----:B------:R-:W-:Y:S02]  /*10230*/  PRMT R11, R11, 0x5410, R3 ;  /* 0x000054100b0b7816 */ /* 0x000fe40000000003 */
[----:B----4-:R-:W-:Y:S01]  /*10240*/  LOP3.LUT R4, R10, 0xff, RZ, 0xc0, !PT ;  /* 0x000000ff0a047812 */ /* 0x010fe200078ec0ff */
[----:B------:R-:W-:Y:S01]  /*10250*/  FFMA.FTZ R3, R194, c[0x0][0x23c], -R32 ;  /* 0x00008f00c2037a23 */ /* 0x000fe20000010820 */
[----:B------:R-:W-:Y:S02]  /*10260*/  LOP3.LUT R2, R0, 0xffff, RZ, 0xc0, !PT ;  /* 0x0000ffff00027812 */ /* 0x000fe400078ec0ff */
[----:B------:R-:W-:Y:S01]  /*10270*/  PRMT R19, R4, 0x5410, R12 ;  /* 0x0000541004137816 */ /* 0x000fe2000000000c */
[----:B------:R-:W-:Y:S01]  /*10280*/  FFMA.FTZ R4, R191, c[0x0][0x23c], -R32 ;  /* 0x00008f00bf047a23 */ /* 0x000fe20000010820 */
[----:B------:R-:W-:Y:S01]  /*10290*/  SHF.R.U32.HI R5, RZ, 0x8, R9 ;  /* 0x00000008ff057819 */ /* 0x000fe20000011609 */
[----:B------:R-:W-:Y:S02]  /*102a0*/  IMAD.MOV.U32 R80, RZ, RZ, R204 ;  /* 0x000000ffff507224 */ /* 0x000fe400078e00cc */
[----:B------:R-:W-:Y:S01]  /*102b0*/  IMAD.MOV.U32 R87, RZ, RZ, R203 ;  /* 0x000000ffff577224 */ /* 0x000fe200078e00cb */
[----:B------:R1:W-:Y:S01]  /*102c0*/  MUFU.EX2 R204, R3 ;  /* 0x0000000300cc7308 */ /* 0x0003e20000000800 */
[----:B------:R-:W-:Y:S01]  /*102d0*/  PRMT R18, R13, 0x5410, R5 ;  /* 0x000054100d127816 */ /* 0x000fe20000000005 */
[----:B------:R-:W-:Y:S01]  /*102e0*/  IMAD.MOV.U32 R99, RZ, RZ, R201 ;  /* 0x000000ffff637224 */ /* 0x000fe200078e00c9 */
[----:B------:R-:W4:Y:S05]  /*102f0*/  LDSM.16.MT88.4 R12, [R212+0x9400] ;  /* 0x00940000d40c783b */ /* 0x000f2a0000004200 */
[----:B------:R5:W-:Y:S01]  /*10300*/  MUFU.EX2 R203, R4 ;  /* 0x0000000400cb7308 */ /* 0x000be20000000800 */
[----:B-1----:R-:W-:-:S02]  /*10310*/  SHF.R.U32.HI R3, RZ, 0x10, R6 ;  /* 0x00000010ff037819 */ /* 0x002fc40000011606 */
[----:B------:R-:W-:Y:S02]  /*10320*/  SHF.R.U32.HI R6, RZ, 0x18, R6 ;  /* 0x00000018ff067819 */ /* 0x000fe40000011606 */
[----:B------:R-:W-:Y:S02]  /*10330*/  LOP3.LUT R5, R3, 0xff, RZ, 0xc0, !PT ;  /* 0x000000ff03057812 */ /* 0x000fe400078ec0ff */
[----:B-----5:R-:W-:Y:S01]  /*10340*/  SHF.R.U32.HI R4, RZ, 0x8, R2 ;  /* 0x00000008ff047819 */ /* 0x020fe20000011602 */
[----:B------:R-:W-:Y:S01]  /*10350*/  FFMA.FTZ R2, R185, c[0x0][0x23c], -R32 ;  /* 0x00008f00b9027a23 */ /* 0x000fe20000010820 */
[----:B------:R-:W-:-:S03]  /*10360*/  LOP3.LUT R3, R0, 0xff, RZ, 0xc0, !PT ;  /* 0x000000ff00037812 */ /* 0x000fc600078ec0ff */
[----:B------:R1:W5:Y:S01]  /*10370*/  MUFU.EX2 R201, R2 ;  /* 0x0000000200c97308 */ /* 0x0003620000000800 */
[----:B------:R-:W-:Y:S02]  /*10380*/  PRMT R17, R3, 0x5410, R4 ;  /* 0x0000541003117816 */ /* 0x000fe40000000004 */
[----:B------:R-:W-:Y:S01]  /*10390*/  PRMT R6, R5, 0x5410, R6 ;  /* 0x0000541005067816 */ /* 0x000fe20000000006 */
[----:B------:R-:W-:Y:S01]  /*103a0*/  FFMA.FTZ R5, R196, c[0x0][0x23c], -R33 ;  /* 0x00008f00c4057a23 */ /* 0x000fe20000010821 */
[----:B------:R-:W-:-:S03]  /*103b0*/  SHF.R.U32.HI R4, RZ, 0x18, R0 ;  /* 0x00000018ff047819 */ /* 0x000fc60000011600 */
[----:B------:R2:W-:Y:S01]  /*103c0*/  MUFU.EX2 R196, R5 ;  /* 0x0000000500c47308 */ /* 0x0005e20000000800 */
[----:B-1----:R-:W-:Y:S01]  /*103d0*/  SHF.R.U32.HI R2, RZ, 0x10, R0 ;  /* 0x00000010ff027819 */ /* 0x002fe20000011600 */
[----:B------:R-:W-:-:S03]  /*103e0*/  HSET2.LE.AND R0, R11, R197, PT ;  /* 0x000000c50b007233 */ /* 0x000fc60003803000 */
[----:B------:R-:W-:Y:S02]  /*103f0*/  LOP3.LUT R3, R2, 0xff, RZ, 0xc0, !PT ;  /* 0x000000ff02037812 */ /* 0x000fe400078ec0ff */
[----:B---3--:R-:W-:Y:S02]  /*10400*/  F2FP.PACK_AB R2, R230, R229 ;  /* 0x000000e5e602723e */ /* 0x008fe400000000ff */
[----:B------:R-:W-:Y:S01]  /*10410*/  PRMT R16, R3, 0x5410, R4 ;  /* 0x0000541003107816 */ /* 0x000fe20000000004 */
[--C-:B------:R-:W-:Y:S01]  /*10420*/  FFMA.FTZ R4, R186, c[0x0][0x23c], -R33.reuse ;  /* 0x00008f00ba047a23 */ /* 0x100fe20000010821 */
[----:B------:R-:W-:Y:S01]  /*10430*/  LOP3.LUT R10, R0, R2, RZ, 0xc0, !PT ;  /* 0x00000002000a7212 */ /* 0x000fe200078ec0ff */
[----:B--2---:R-:W-:Y:S01]  /*10440*/  FFMA.FTZ R5, R187, c[0x0][0x23c], -R33 ;  /* 0x00008f00bb057a23 */ /* 0x004fe20000010821 */
[----:B------:R-:W-:Y:S01]  /*10450*/  HSET2.LE.AND R0, R8, R197, PT ;  /* 0x000000c508007233 */ /* 0x000fe20003803000 */
[----:B------:R-:W-:Y:S01]  /*10460*/  F2FP.PACK_AB R2, R207, R206 ;  /* 0x000000cecf02723e */ /* 0x000fe200000000ff */
[----:B------:R-:W-:-:S02]  /*10470*/  IMAD.MOV.U32 R107, RZ, RZ, R199 ;  /* 0x000000ffff6b7224 */ /* 0x000fc400078e00c7 */
[----:B------:R-:W-:Y:S01]  /*10480*/  IMAD.MOV.U32 R98, RZ, RZ, R200 ;  /* 0x000000ffff627224 */ /* 0x000fe200078e00c8 */
[----:B------:R-:W-:Y:S01]  /*10490*/  MUFU.EX2 R199, R5 ;  /* 0x0000000500c77308 */ /* 0x000fe20000000800 */
[--C-:B------:R-:W-:Y:S01]  /*104a0*/  HSET2.LE.AND R3, R7, R197.reuse, PT ;  /* 0x000000c507037233 */ /* 0x100fe20003803000 */
[----:B------:R-:W-:Y:S01]  /*104b0*/  LOP3.LUT R11, R0, R2, RZ, 0xc0, !PT ;  /* 0x00000002000b7212 */ /* 0x000fe200078ec0ff */
[----:B------:R-:W-:Y:S01]  /*104c0*/  HSET2.LE.AND R0, R6, R197, PT ;  /* 0x000000c506007233 */ /* 0x000fe20003803000 */
[----:B------:R-:W-:-:S04]  /*104d0*/  F2FP.PACK_AB R2, R209, R208 ;  /* 0x000000d0d102723e */ /* 0x000fc800000000ff */
[----:B------:R1:W2:Y:S01]  /*104e0*/  MUFU.EX2 R200, R4 ;  /* 0x0000000400c87308 */ /* 0x0002a20000000800 */
[----:B------:R-:W-:Y:S01]  /*104f0*/  LOP3.LUT R9, R0, R2, RZ, 0xc0, !PT ;  /* 0x0000000200097212 */ /* 0x000fe200078ec0ff */
[----:B------:R-:W-:Y:S01]  /*10500*/  HSET2.LE.AND R0, R18, R197, PT ;  /* 0x000000c512007233 */ /* 0x000fe20003803000 */
[----:B-----5:R-:W-:Y:S02]  /*10510*/  F2FP.PACK_AB R2, R201, R203 ;  /* 0x000000cbc902723e */ /* 0x020fe400000000ff */
[----:B-1----:R-:W-:-:S04]  /*10520*/  F2FP.PACK_AB R4, R228, R227 ;  /* 0x000000e3e404723e */ /* 0x002fc800000000ff */
[----:B------:R-:W-:Y:S01]  /*10530*/  LOP3.LUT R8, R3, R4, RZ, 0xc0, !PT ;  /* 0x0000000403087212 */ /* 0x000fe200078ec0ff */
[----:B------:R-:W-:Y:S01]  /*10540*/  FFMA.FTZ R3, R198, c[0x0][0x23c], -R33 ;  /* 0x00008f00c6037a23 */ /* 0x000fe20000010821 */
[----:B------:R-:W-:-:S03]  /*10550*/  LOP3.LUT R6, R0, R2, RZ, 0xc0, !PT ;  /* 0x0000000200067212 */ /* 0x000fc600078ec0ff */
[----:B------:R-:W1:Y:S01]  /*10560*/  MUFU.EX2 R195, R3 ;  /* 0x0000000300c37308 */ /* 0x000e620000000800 */
[----:B------:R-:W-:Y:S01]  /*10570*/  HSET2.LE.AND R0, R19, R197, PT ;  /* 0x000000c513007233 */ /* 0x000fe20003803000 */
[----:B--2---:R-:W-:-:S04]  /*10580*/  F2FP.PACK_AB R2, R199, R200 ;  /* 0x000000c8c702723e */ /* 0x004fc800000000ff */
[----:B------:R-:W-:Y:S01]  /*10590*/  LOP3.LUT R7, R0, R2, RZ, 0xc0, !PT ;  /* 0x0000000200077212 */ /* 0x000fe200078ec0ff */
[----:B------:R-:W-:Y:S01]  /*105a0*/  HSET2.LE.AND R0, R17, R197, PT ;  /* 0x000000c511007233 */ /* 0x000fe20003803000 */
[----:B------:R-:W-:-:S04]  /*105b0*/  F2FP.PACK_AB R2, R204, R202 ;  /* 0x000000cacc02723e */ /* 0x000fc800000000ff */
[----:B------:R-:W-:Y:S01]  /*105c0*/  LOP3.LUT R4, R0, R2, RZ, 0xc0, !PT ;  /* 0x0000000200047212 */ /* 0x000fe200078ec0ff */
[----:B------:R-:W-:Y:S01]  /*105d0*/  HSET2.LE.AND R0, R16, R197, PT ;  /* 0x000000c510007233 */ /* 0x000fe20003803000 */
[----:B----4-:R-:W-:Y:S01]  /*105e0*/  HMMA.16816.F32 R36, R8, R12, R112 ;  /* 0x0000000c0824723c */ /* 0x010fe20000001870 */
[----:B------:R-:W-:Y:S01]  /*105f0*/  IMAD.MOV.U32 R193, RZ, RZ, R85 ;  /* 0x000000ffffc17224 */ /* 0x000fe200078e0055 */
[----:B-1----:R-:W-:Y:S01]  /*10600*/  F2FP.PACK_AB R2, R195, R196 ;  /* 0x000000c4c302723e */ /* 0x002fe200000000ff */
[----:B------:R-:W-:Y:S01]  /*10610*/  IMAD.MOV.U32 R96, RZ, RZ, R111 ;  /* 0x000000ffff607224 */ /* 0x000fe200078e006f */
[----:B------:R-:W1:Y:S02]  /*10620*/  LDSM.16.MT88.4 R16, [R212+0xa400] ;  /* 0x00a40000d410783b */ /* 0x000e640000004200 */
[----:B------:R-:W-:Y:S01]  /*10630*/  LOP3.LUT R5, R0, R2, RZ, 0xc0, !PT ;  /* 0x0000000200057212 */ /* 0x000fe200078ec0ff */
[----:B------:R-:W-:Y:S02]  /*10640*/  IMAD.MOV.U32 R114, RZ, RZ, R98 ;  /* 0x000000ffff727224 */ /* 0x000fe400078e0062 */
[----:B------:R-:W-:-:S02]  /*10650*/  IMAD.MOV.U32 R98, RZ, RZ, R87 ;  /* 0x000000ffff627224 */ /* 0x000fc400078e0057 */
[----:B------:R-:W-:Y:S02]  /*10660*/  IMAD.MOV.U32 R115, RZ, RZ, R99 ;  /* 0x000000ffff737224 */ /* 0x000fe400078e0063 */
[----:B------:R-:W-:Y:S02]  /*10670*/  IMAD.MOV.U32 R87, RZ, RZ, R110 ;  /* 0x000000ffff577224 */ /* 0x000fe400078e006e */
[----:B------:R-:W-:Y:S02]  /*10680*/  IMAD.MOV.U32 R112, RZ, RZ, R108 ;  /* 0x000000ffff707224 */ /* 0x000fe400078e006c */
[----:B------:R-:W-:Y:S01]  /*10690*/  IMAD.MOV.U32 R113, RZ, RZ, R109 ;  /* 0x000000ffff717224 */ /* 0x000fe200078e006d */
[----:B------:R-:W-:Y:S01]  /*106a0*/  HMMA.16816.F32 R116, R4, R12, R116 ;  /* 0x0000000c0474723c */ /* 0x000fe20000001874 */
[----:B------:R-:W-:Y:S02]  /*106b0*/  IMAD.MOV.U32 R85, RZ, RZ, R86 ;  /* 0x000000ffff557224 */ /* 0x000fe400078e0056 */
[----:B------:R-:W-:-:S02]  /*106c0*/  IMAD.MOV.U32 R45, RZ, RZ, R80 ;  /* 0x000000ffff2d7224 */ /* 0x000fc400078e0050 */
[----:B------:R-:W-:Y:S02]  /*106d0*/  IMAD.MOV.U32 R99, RZ, RZ, R81 ;  /* 0x000000ffff637224 */ /* 0x000fe400078e0051 */
[----:B------:R-:W-:Y:S01]  /*106e0*/  IMAD.MOV.U32 R42, RZ, RZ, R29 ;  /* 0x000000ffff2a7224 */ /* 0x000fe200078e001d */
[-C--:B------:R-:W-:Y:S01]  /*106f0*/  HMMA.16816.F32 R108, R8, R14.reuse, R124 ;  /* 0x0000000e086c723c */ /* 0x080fe2000000187c */
[----:B------:R-:W-:Y:S02]  /*10700*/  IMAD.MOV.U32 R100, RZ, RZ, R28 ;  /* 0x000000ffff647224 */ /* 0x000fe400078e001c */
[----:B------:R-:W-:Y:S01]  /*10710*/  IMAD.MOV.U32 R101, RZ, RZ, R25 ;  /* 0x000000ffff657224 */ /* 0x000fe200078e0019 */
[----:B------:R-:W2:Y:S01]  /*10720*/  LDSM.16.MT88.4 R28, [R214+0xb400] ;  /* 0x00b40000d61c783b */ /* 0x000ea20000004200 */
[----:B------:R-:W-:Y:S02]  /*10730*/  IMAD.MOV.U32 R188, RZ, RZ, R26 ;  /* 0x000000ffffbc7224 */ /* 0x000fe400078e001a */
[----:B------:R-:W-:Y:S01]  /*10740*/  IMAD.MOV.U32 R64, RZ, RZ, R27 ;  /* 0x000000ffff407224 */ /* 0x000fe200078e001b */
[----:B------:R-:W-:Y:S01]  /*10750*/  HMMA.16816.F32 R120, R4, R14, R120 ;  /* 0x0000000e0478723c */ /* 0x000fe20000001878 */
[----:B------:R-:W-:Y:S01]  /*10760*/  IMAD.MOV.U32 R86, RZ, RZ, R24 ;  /* 0x000000ffff567224 */ /* 0x000fe200078e0018 */
[----:B------:R-:W3:Y:S01]  /*10770*/  LDSM.16.MT88.4 R12, [R214+0xa400] ;  /* 0x00a40000d60c783b */ /* 0x000ee20000004200 */
[----:B------:R-:W-:-:S02]  /*10780*/  IMAD.MOV.U32 R80, RZ, RZ, R23 ;  /* 0x000000ffff507224 */ /* 0x000fc400078e0017 */
[----:B------:R-:W-:Y:S01]  /*10790*/  IMAD.MOV.U32 R81, RZ, RZ, R22 ;  /* 0x000000ffff517224 */ /* 0x000fe200078e0016 */
[----:B------:R-:W-:Y:S01]  /*107a0*/  LDSM.16.MT88.4 R24, [R212+0xb400] ;  /* 0x00b40000d418783b */ /* 0x000fe20000004200 */
[----:B------:R-:W-:Y:S02]  /*107b0*/  IMAD.MOV.U32 R126, RZ, RZ, R20 ;  /* 0x000000ffff7e7224 */ /* 0x000fe400078e0014 */
[----:B------:R-:W-:Y:S02]  /*107c0*/  IMAD.MOV.U32 R127, RZ, RZ, R21 ;  /* 0x000000ffff7f7224 */ /* 0x000fe400078e0015 */
[----:B------:R-:W4:Y:S01]  /*107d0*/  LDSM.16.MT88.4 R20, [R214+0x9400] ;  /* 0x00940000d614783b */ /* 0x000f220000004200 */
[----:B------:R-:W-:Y:S01]  /*107e0*/  UIADD3 UR4, UR4, 0x1, URZ ;  /* 0x0000000104047890 */ /* 0x000fe2000fffe03f */
[----:B------:R-:W-:-:S05]  /*107f0*/  IMAD.U32 R0, RZ, RZ, UR29 ;  /* 0x0000001dff007e24 */ /* 0x000fca000f8e00ff */
[----:B------:R-:W-:Y:S01]  /*10800*/  LOP3.LUT R0, R243, UR4, R0, 0x96, !PT ;  /* 0x00000004f3007c12 */ /* 0x000fe2000f8e9600 */
[----:B-1----:R-:W-:Y:S04]  /*10810*/  HMMA.16816.F32 R148, R4, R16, R148 ;  /* 0x000000100494723c */ /* 0x002fe80000001894 */
[----:B------:R-:W-:-:S04]  /*10820*/  IMAD.WIDE.U32 R2, R0, -0x326172a9, RZ ;  /* 0xcd9e8d5700027825 */ /* 0x000fc800078e00ff */
[----:B------:R-:W-:Y:S01]  /*10830*/  HMMA.16816.F32 R152, R4, R18, R152 ;  /* 0x000000120498723c */ /* 0x000fe20000001898 */
[----:B------:R-:W-:Y:S01]  /*10840*/  LOP3.LUT R0, R3, UR16, R126, 0x96, !PT ;  /* 0x0000001003007c12 */ /* 0x000fe2000f8e967e */
[----:B------:R-:W-:-:S06]  /*10850*/  IMAD.MOV.U32 R43, RZ, RZ, R147 ;  /* 0x000000ffff2b7224 */ /* 0x000fcc00078e0093 */
[----:B--2---:R-:W-:Y:S01]  /*10860*/  HMMA.16816.F32 R88, R4, R28, R88 ;  /* 0x0000001c0458723c */ /* 0x004fe20000001858 */
[----:B------:R-:W-:-:S07]  /*10870*/  IMAD.MOV.U32 R189, RZ, RZ, R146 ;  /* 0x000000ffffbd7224 */ /* 0x000fce00078e0092 */
[----:B---3--:R-:W-:Y:S01]  /*10880*/  HMMA.16816.F32 R164, R4, R12, R164 ;  /* 0x0000000c04a4723c */ /* 0x008fe200000018a4 */
[----:B------:R-:W-:-:S07]  /*10890*/  IMAD.MOV.U32 R66, RZ, RZ, R145 ;  /* 0x000000ffff427224 */ /* 0x000fce00078e0091 */
[C---:B----4-:R-:W-:Y:S08]  /*108a0*/  HMMA.16816.F32 R132, R4.reuse, R20, R132 ;  /* 0x000000140484723c */ /* 0x050ff00000001884 */
[C---:B------:R-:W-:Y:S08]  /*108b0*/  HMMA.16816.F32 R136, R4.reuse, R22, R136 ;  /* 0x000000160488723c */ /* 0x040ff00000001888 */
[C---:B------:R-:W-:Y:S08]  /*108c0*/  HMMA.16816.F32 R168, R4.reuse, R14, R168 ;  /* 0x0000000e04a8723c */ /* 0x040ff000000018a8 */
[C---:B------:R-:W-:Y:S08]  /*108d0*/  HMMA.16816.F32 R72, R4.reuse, R24, R72 ;  /* 0x000000180448723c */ /* 0x040ff00000001848 */
[C---:B------:R-:W-:Y:S08]  /*108e0*/  HMMA.16816.F32 R76, R4.reuse, R26, R76 ;  /* 0x0000001a044c723c */ /* 0x040ff0000000184c */
[----:B------:R-:W-:Y:S07]  /*108f0*/  HMMA.16816.F32 R92, R4, R30, R92 ;  /* 0x0000001e045c723c */ /* 0x000fee000000185c */
[----:B------:R-:W-:Y:S01]  /*10900*/  LOP3.LUT R4, R115, UR14, R2, 0x96, !PT ;  /* 0x0000000e73047c12 */ /* 0x000fe2000f8e9602 */
[----:B------:R-:W-:Y:S01]  /*10910*/  HMMA.16816.F32 R172, R8, R14, R172 ;  /* 0x0000000e08ac723c */ /* 0x000fe200000018ac */
[----:B------:R-:W-:-:S02]  /*10920*/  LOP3.LUT R5, R3, UR16, R112, 0x96, !PT ;  /* 0x0000001003057c12 */ /* 0x000fc4000f8e9670 */
[----:B------:R-:W-:Y:S01]  /*10930*/  LOP3.LUT R7, R41, UR14, R2, 0x96, !PT ;  /* 0x0000000e29077c12 */ /* 0x000fe2000f8e9602 */
[----:B------:R-:W-:-:S04]  /*10940*/  IMAD.WIDE.U32 R2, R0, -0x2daee0ad, RZ ;  /* 0xd2511f5300027825 */ /* 0x000fc800078e00ff */
[----:B------:R-:W-:Y:S01]  /*10950*/  IMAD.WIDE.U32 R14, R4, -0x2daee0ad, RZ ;  /* 0xd2511f53040e7825 */ /* 0x000fe200078e00ff */
[----:B------:R-:W-:-:S03]  /*10960*/  LOP3.LUT R4, R3, UR13, R205, 0x96, !PT ;  /* 0x0000000d03047c12 */ /* 0x000fc6000f8e96cd */
[----:B------:R-:W-:Y:S02]  /*10970*/  IMAD.MOV.U32 R67, RZ, RZ, R144 ;  /* 0x000000ffff437224 */ /* 0x000fe400078e0090 */
[----:B------:R-:W-:Y:S02]  /*10980*/  IMAD.MOV.U32 R194, RZ, RZ, R42 ;  /* 0x000000ffffc27224 */ /* 0x000fe400078e002a */
[----:B------:R-:W-:Y:S02]  /*10990*/  IMAD.MOV.U32 R190, RZ, RZ, R161 ;  /* 0x000000ffffbe7224 */ /* 0x000fe400078e00a1 */
[----:B------:R-:W-:Y:S01]  /*109a0*/  IMAD.MOV.U32 R42, RZ, RZ, R43 ;  /* 0x000000ffff2a7224 */ /* 0x000fe200078e002b */
[----:B------:R-:W-:Y:S01]  /*109b0*/  LOP3.LUT R0, R15, UR11, R2, 0x96, !PT ;  /* 0x0000000b0f007c12 */ /* 0x000fe2000f8e9602 */
[----:B------:R-:W-:Y:S02]  /*109c0*/  IMAD.MOV.U32 R44, RZ, RZ, R82 ;  /* 0x000000ffff2c7224 */ /* 0x000fe400078e0052 */
[----:B------:R-:W-:-:S02]  /*109d0*/  IMAD.MOV.U32 R43, RZ, RZ, R189 ;  /* 0x000000ffff2b7224 */ /* 0x000fc400078e00bd */
[----:B------:R-:W-:Y:S02]  /*109e0*/  IMAD.MOV.U32 R189, RZ, RZ, R66 ;  /* 0x000000ffffbd7224 */ /* 0x000fe400078e0042 */
[----:B------:R-:W-:Y:S02]  /*109f0*/  IMAD.MOV.U32 R66, RZ, RZ, R67 ;  /* 0x000000ffff427224 */ /* 0x000fe400078e0043 */
[----:B------:R-:W-:Y:S02]  /*10a00*/  IMAD.MOV.U32 R192, RZ, RZ, R84 ;  /* 0x000000ffffc07224 */ /* 0x000fe400078e0054 */
[----:B------:R-:W-:Y:S02]  /*10a10*/  IMAD.MOV.U32 R67, RZ, RZ, R190 ;  /* 0x000000ffff437224 */ /* 0x000fe400078e00be */
[----:B------:R-:W-:Y:S02]  /*10a20*/  IMAD.MOV.U32 R190, RZ, RZ, R44 ;  /* 0x000000ffffbe7224 */ /* 0x000fe400078e002c */
[----:B------:R-:W-:-:S02]  /*10a30*/  FFMA.FTZ R6, R231, c[0x0][0x23c], -R34 ;  /* 0x00008f00e7067a23 */ /* 0x000fc40000010822 */
[----:B------:R-:W-:Y:S02]  /*10a40*/  IMAD.MOV.U32 R44, RZ, RZ, R45 ;  /* 0x000000ffff2c7224 */ /* 0x000fe400078e002d */
[----:B------:R-:W-:-:S04]  /*10a50*/  IMAD.WIDE.U32 R2, R5, -0x2daee0ad, RZ ;  /* 0xd2511f5305027825 */ /* 0x000fc800078e00ff */
[----:B------:R-:W-:Y:S02]  /*10a60*/  IMAD.MOV.U32 R205, RZ, RZ, R80 ;  /* 0x000000ffffcd7224 */ /* 0x000fe400078e0050 */
[----:B------:R-:W-:Y:S02]  /*10a70*/  IMAD.MOV.U32 R231, RZ, RZ, R81 ;  /* 0x000000ffffe77224 */ /* 0x000fe400078e0051 */
[----:B------:R-:W-:Y:S02]  /*10a80*/  IMAD.MOV.U32 R45, RZ, RZ, R193 ;  /* 0x000000ffff2d7224 */ /* 0x000fe400078e00c1 */
[----:B------:R-:W-:Y:S01]  /*10a90*/  IMAD.WIDE.U32 R4, R4, -0x326172a9, RZ ;  /* 0xcd9e8d5704047825 */ /* 0x000fe200078e00ff */
[----:B------:R-:W-:Y:S03]  /*10aa0*/  HMMA.16816.F32 R180, R8, R12, R180 ;  /* 0x0000000c08b4723c */ /* 0x000fe600000018b4 */
[----:B------:R-:W-:-:S04]  /*10ab0*/  IMAD.WIDE.U32 R80, R0, -0x326172a9, RZ ;  /* 0xcd9e8d5700507825 */ /* 0x000fc800078e00ff */
[----:B------:R-:W-:Y:S01]  /*10ac0*/  IMAD.MOV.U32 R193, RZ, RZ, R192 ;  /* 0x000000ffffc17224 */ /* 0x000fe200078e00c0 */
[C---:B------:R-:W-:Y:S01]  /*10ad0*/  HMMA.16816.F32 R144, R8.reuse, R22, R176 ;  /* 0x000000160890723c */ /* 0x040fe200000018b0 */
[----:B------:R1:W-:Y:S01]  /*10ae0*/  MUFU.EX2 R192, R6 ;  /* 0x0000000600c07308 */ /* 0x0003e20000000800 */
[----:B------:R-:W-:Y:S01]  /*10af0*/  FFMA.FTZ R0, R232, c[0x0][0x23c], -R34 ;  /* 0x00008f00e8007a23 */ /* 0x000fe20000010822 */
[----:B------:R-:W-:Y:S01]  /*10b00*/  LOP3.LUT R12, R3, UR13, R46, 0x96, !PT ;  /* 0x0000000d030c7c12 */ /* 0x000fe2000f8e962e */
[----:B------:R-:W-:Y:S01]  /*10b10*/  IMAD.MOV.U32 R97, RZ, RZ, R163 ;  /* 0x000000ffff617224 */ /* 0x000fe200078e00a3 */
[----:B------:R-:W-:Y:S02]  /*10b20*/  LOP3.LUT R3, R5, UR12, R114, 0x96, !PT ;  /* 0x0000000c05037c12 */ /* 0x000fe4000f8e9672 */
[----:B------:R-:W-:Y:S01]  /*10b30*/  LOP3.LUT R4, R81, UR10, R4, 0x96, !PT ;  /* 0x0000000a51047c12 */ /* 0x000fe2000f8e9604 */
[----:B------:R-:W-:Y:S01]  /*10b40*/  HMMA.16816.F32 R176, R8, R18, R156 ;  /* 0x0000001208b0723c */ /* 0x000fe2000000189c */
[----:B------:R-:W-:-:S06]  /*10b50*/  IMAD.MOV.U32 R232, RZ, RZ, R96 ;  /* 0x000000ffffe87224 */ /* 0x000fcc00078e0060 */
[----:B------:R-:W-:Y:S02]  /*10b60*/  IMAD.MOV.U32 R158, RZ, RZ, R193 ;  /* 0x000000ffff9e7224 */ /* 0x000fe400078e00c1 */
[----:B-1----:R-:W-:Y:S01]  /*10b70*/  IMAD.WIDE.U32 R6, R7, -0x2daee0ad, RZ ;  /* 0xd2511f5307067825 */ /* 0x002fe200078e00ff */
[----:B------:R1:W-:Y:S04]  /*10b80*/  MUFU.EX2 R193, R0 ;  /* 0x0000000000c17308 */ /* 0x0003e80000000800 */
[----:B------:R-:W-:Y:S01]  /*10b90*/  LOP3.LUT R7, R7, UR11, R2, 0x96, !PT ;  /* 0x0000000b07077c12 */ /* 0x000fe2000f8e9602 */
[----:B------:R-:W-:-:S04]  /*10ba0*/  IMAD.WIDE.U32 R2, R3, -0x2daee0ad, RZ ;  /* 0xd2511f5303027825 */ /* 0x000fc800078e00ff */
[----:B-1----:R-:W-:Y:S02]  /*10bb0*/  FFMA.FTZ R0, R233, c[0x0][0x23c], -R34 ;  /* 0x00008f00e9007a23 */ /* 0x002fe40000010822 */
[----:B------:R-:W-:Y:S02]  /*10bc0*/  IMAD.MOV.U32 R233, RZ, RZ, R97 ;  /* 0x000000ffffe97224 */ /* 0x000fe400078e0061 */
[----:B------:R-:W-:Y:S01]  /*10bd0*/  IMAD.WIDE.U32 R96, R4, -0x2daee0ad, RZ ;  /* 0xd2511f5304607825 */ /* 0x000fe200078e00ff */
[----:B------:R-:W-:-:S03]  /*10be0*/  LOP3.LUT R15, R3, UR9, R14, 0x96, !PT ;  /* 0x00000009030f7c12 */ /* 0x000fc6000f8e960e */
[----:B------:R-:W-:Y:S01]  /*10bf0*/  IMAD.MOV.U32 R127, RZ, RZ, R194 ;  /* 0x000000ffff7f7224 */ /* 0x000fe200078e00c2 */
[----:B------:R-:W-:Y:S01]  /*10c00*/  LOP3.LUT R2, R97, UR7, R2, 0x96, !PT ;  /* 0x0000000761027c12 */ /* 0x000fe2000f8e9602 */
[----:B------:R1:W-:Y:S01]  /*10c10*/  MUFU.EX2 R194, R0 ;  /* 0x0000000000c27308 */ /* 0x0003e20000000800 */
[----:B------:R-:W-:-:S04]  /*10c20*/  IMAD.WIDE.U32 R4, R12, -0x326172a9, RZ ;  /* 0xcd9e8d570c047825 */ /* 0x000fc800078e00ff */
[----:B------:R-:W-:-:S04]  /*10c30*/  IMAD.WIDE.U32 R46, R7, -0x326172a9, RZ ;  /* 0xcd9e8d57072e7825 */ /* 0x000fc800078e00ff */
[----:B------:R-:W-:Y:S01]  /*10c40*/  IMAD.WIDE.U32 R2, R2, -0x326172a9, RZ ;  /* 0xcd9e8d5702027825 */ /* 0x000fe200078e00ff */
[----:B------:R-:W-:-:S03]  /*10c50*/  LOP3.LUT R7, R47, UR10, R4, 0x96, !PT ;  /* 0x0000000a2f077c12 */ /* 0x000fc6000f8e9604 */
[----:B-1----:R-:W-:Y:S02]  /*10c60*/  FFMA.FTZ R0, R234, c[0x0][0x23c], -R34 ;  /* 0x00008f00ea007a23 */ /* 0x002fe40000010822 */
[----:B------:R-:W-:Y:S02]  /*10c70*/  IMAD.MOV.U32 R234, RZ, RZ, R98 ;  /* 0x000000ffffea7224 */ /* 0x000fe400078e0062 */
[----:B------:R-:W-:Y:S02]  /*10c80*/  IMAD.MOV.U32 R98, RZ, RZ, R85 ;  /* 0x000000ffff627224 */ /* 0x000fe400078e0055 */
[----:B------:R-:W-:Y:S02]  /*10c90*/  IMAD.MOV.U32 R85, RZ, RZ, R107 ;  /* 0x000000ffff557224 */ /* 0x000fe400078e006b */
[----:B------:R1:W2:Y:S01]  /*10ca0*/  MUFU.EX2 R107, R0 ;  /* 0x00000000006b7308 */ /* 0x0002a20000000800 */
[----:B------:R-:W-:Y:S01]  /*10cb0*/  IMAD.MOV.U32 R82, RZ, RZ, R160 ;  /* 0x000000ffff527224 */ /* 0x000fe200078e00a0 */
[C---:B------:R-:W-:Y:S01]  /*10cc0*/  LOP3.LUT R4, R2.reuse, 0xffff, RZ, 0xc0, !PT ;  /* 0x0000ffff02047812 */ /* 0x040fe200078ec0ff */
[----:B------:R-:W-:Y:S01]  /*10cd0*/  IMAD.MOV.U32 R84, RZ, RZ, R162 ;  /* 0x000000ffff547224 */ /* 0x000fe200078e00a2 */
[----:B------:R-:W-:Y:S01]  /*10ce0*/  SHF.R.U32.HI R13, RZ, 0x10, R2 ;  /* 0x00000010ff0d7819 */ /* 0x000fe20000011602 */
[----:B------:R-:W-:Y:S01]  /*10cf0*/  HMMA.16816.F32 R160, R8, R16, R140 ;  /* 0x0000001008a0723c */ /* 0x000fe2000000188c */
[----:B------:R-:W-:Y:S01]  /*10d00*/  IMAD.MOV.U32 R159, RZ, RZ, R45 ;  /* 0x000000ffff9f7224 */ /* 0x000fe200078e002d */
[----:B------:R-:W-:-:S02]  /*10d10*/  LOP3.LUT R14, R2, 0xff, RZ, 0xc0, !PT ;  /* 0x000000ff020e7812 */ /* 0x000fc400078ec0ff */
[----:B------:R-:W-:-:S03]  /*10d20*/  SHF.R.U32.HI R12, RZ, 0x8, R4 ;  /* 0x00000008ff0c7819 */ /* 0x000fc60000011604 */
[----:B------:R-:W-:Y:S02]  /*10d30*/  IMAD.MOV.U32 R140, RZ, RZ, R44 ;  /* 0x000000ffff8c7224 */ /* 0x000fe400078e002c */
[----:B-1----:R-:W-:Y:S02]  /*10d40*/  FFMA.FTZ R0, R235, c[0x0][0x23c], -R35 ;  /* 0x00008f00eb007a23 */ /* 0x002fe40000010823 */
[----:B------:R-:W-:Y:S02]  /*10d50*/  IMAD.MOV.U32 R235, RZ, RZ, R86 ;  /* 0x000000ffffeb7224 */ /* 0x000fe400078e0056 */
[----:B------:R1:W-:Y:S01]  /*10d60*/  MUFU.EX2 R86, R0 ;  /* 0x0000000000567308 */ /* 0x0003e20000000800 */
[----:B------:R-:W-:Y:S01]  /*10d70*/  IMAD.WIDE.U32 R44, R15, -0x326172a9, RZ ;  /* 0xcd9e8d570f2c7825 */ /* 0x000fe200078e00ff */
[----:B------:R-:W-:Y:S02]  /*10d80*/  LOP3.LUT R5, R5, UR12, R40, 0x96, !PT ;  /* 0x0000000c05057c12 */ /* 0x000fe4000f8e9628 */
[----:B------:R-:W-:-:S02]  /*10d90*/  LOP3.LUT R4, R13, 0xff, RZ, 0xc0, !PT ;  /* 0x000000ff0d047812 */ /* 0x000fc400078ec0ff */
[----:B------:R-:W-:Y:S01]  /*10da0*/  SHF.R.U32.HI R2, RZ, 0x18, R2 ;  /* 0x00000018ff027819 */ /* 0x000fe20000011602 */
[----:B------:R-:W-:Y:S02]  /*10db0*/  IMAD.MOV.U32 R126, RZ, RZ, R42 ;  /* 0x000000ffff7e7224 */ /* 0x000fe400078e002a */
[----:B------:R-:W-:Y:S01]  /*10dc0*/  IMAD.MOV.U32 R125, RZ, RZ, R43 ;  /* 0x000000ffff7d7224 */ /* 0x000fe200078e002b */
[----:B------:R-:W-:Y:S01]  /*10dd0*/  PRMT R18, R4, 0x5410, R2 ;  /* 0x0000541004127816 */ /* 0x000fe20000000002 */
[----:B-1----:R-:W-:Y:S02]  /*10de0*/  FFMA.FTZ R0, R236, c[0x0][0x23c], -R35 ;  /* 0x00008f00ec007a23 */ /* 0x002fe40000010823 */
[----:B------:R-:W-:Y:S02]  /*10df0*/  IMAD.MOV.U32 R236, RZ, RZ, R87 ;  /* 0x000000ffffec7224 */ /* 0x000fe400078e0057 */
[----:B------:R1:W-:Y:S01]  /*10e00*/  MUFU.EX2 R87, R0 ;  /* 0x0000000000577308 */ /* 0x0003e20000000800 */
[----:B------:R-:W-:-:S02]  /*10e10*/  FFMA.FTZ R2, R237, c[0x0][0x23c], -R35 ;  /* 0x00008f00ed027a23 */ /* 0x000fc40000010823 */
[----:B------:R-:W-:-:S04]  /*10e20*/  IMAD.WIDE.U32 R4, R5, -0x2daee0ad, RZ ;  /* 0xd2511f5305047825 */ /* 0x000fc800078e00ff */
[----:B------:R-:W-:Y:S01]  /*10e30*/  IMAD.WIDE.U32 R42, R7, -0x2daee0ad, RZ ;  /* 0xd2511f53072a7825 */ /* 0x000fe200078e00ff */
[----:B------:R-:W-:Y:S02]  /*10e40*/  LOP3.LUT R6, R5, UR9, R6, 0x96, !PT ;  /* 0x0000000905067c12 */ /* 0x000fe4000f8e9606 */
[----:B-1----:R-:W-:Y:S01]  /*10e50*/  LOP3.LUT R0, R3, UR17, R44, 0x96, !PT ;  /* 0x0000001103007c12 */ /* 0x002fe2000f8e962c */
[----:B------:R-:W-:-:S03]  /*10e60*/  IMAD.MOV.U32 R44, RZ, RZ, R106 ;  /* 0x000000ffff2c7224 */ /* 0x000fc600078e006a */
[----:B------:R-:W-:Y:S01]  /*10e70*/  LOP3.LUT R3, R0, 0xffff, RZ, 0xc0, !PT ;  /* 0x0000ffff00037812 */ /* 0x000fe200078ec0ff */
[----:B------:R1:W-:Y:S01]  /*10e80*/  MUFU.EX2 R106, R2 ;  /* 0x00000002006a7308 */ /* 0x0003e20000000800 */
[----:B------:R-:W-:Y:S02]  /*10e90*/  FFMA.FTZ R5, R238, c[0x0][0x23c], -R35 ;  /* 0x00008f00ee057a23 */ /* 0x000fe40000010823 */
[----:B------:R-:W-:-:S05]  /*10ea0*/  IMAD.MOV.U32 R157, RZ, RZ, R101 ;  /* 0x000000ffff9d7224 */ /* 0x000fca00078e0065 */
[----:B------:R3:W4:Y:S01]  /*10eb0*/  MUFU.EX2 R101, R5 ;  /* 0x0000000500657308 */ /* 0x0007220000000800 */
[----:B-1----:R-:W-:Y:S02]  /*10ec0*/  LOP3.LUT R2, R43, UR7, R4, 0x96, !PT ;  /* 0x000000072b027c12 */ /* 0x002fe4000f8e9604 */
[----:B------:R-:W-:Y:S02]  /*10ed0*/  SHF.R.U32.HI R4, RZ, 0x8, R3 ;  /* 0x00000008ff047819 */ /* 0x000fe40000011603 */
[----:B------:R-:W-:Y:S01]  /*10ee0*/  LOP3.LUT R3, R0, 0xff, RZ, 0xc0, !PT ;  /* 0x000000ff00037812 */ /* 0x000fe200078ec0ff */
[----:B------:R-:W-:Y:S02]  /*10ef0*/  IMAD.MOV.U32 R237, RZ, RZ, R84 ;  /* 0x000000ffffed7224 */ /* 0x000fe400078e0054 */
[----:B---3--:R-:W-:Y:S01]  /*10f00*/  FFMA.FTZ R5, R239, c[0x0][0x23c], -R32 ;  /* 0x00008f00ef057a23 */ /* 0x008fe20000010820 */
[----:B------:R-:W-:Y:S01]  /*10f10*/  PRMT R15, R3, 0x5410, R4 ;  /* 0x00005410030f7816 */ /* 0x000fe20000000004 */
[----:B------:R-:W-:Y:S01]  /*10f20*/  IMAD.WIDE.U32 R2, R2, -0x326172a9, RZ ;  /* 0xcd9e8d5702027825 */ /* 0x000fe200078e00ff */
[----:B------:R-:W-:Y:S01]  /*10f30*/  SHF.R.U32.HI R7, RZ, 0x18, R0 ;  /* 0x00000018ff077819 */ /* 0x000fe20000011600 */
[----:B------:R1:W-:Y:S02]  /*10f40*/  MUFU.EX2 R84, R5 ;  /* 0x0000000500547308 */ /* 0x0003e40000000800 */
[----:B------:R-:W-:Y:S01]  /*10f50*/  IMAD.WIDE.U32 R40, R6, -0x326172a9, RZ ;  /* 0xcd9e8d5706287825 */ /* 0x000fe200078e00ff */
[----:B------:R-:W-:Y:S03]  /*10f60*/  HMMA.16816.F32 R128, R8, R20, R128 ;  /* 0x000000140880723c */ /* 0x000fe60000001880 */
[----:B------:R-:W-:Y:S01]  /*10f70*/  FFMA.FTZ R4, R240, c[0x0][0x23c], -R32 ;  /* 0x00008f00f0047a23 */ /* 0x000fe20000010820 */
[----:B------:R-:W-:Y:S01]  /*10f80*/  LOP3.LUT R6, R2, 0xff, RZ, 0xc0, !PT ;  /* 0x000000ff02067812 */ /* 0x000fe200078ec0ff */
[----:B------:R-:W-:-:S03]  /*10f90*/  IMAD.MOV.U32 R238, RZ, RZ, R85 ;  /* 0x000000ffffee7224 */ /* 0x000fc600078e0055 */
[----:B------:R-:W-:Y:S01]  /*10fa0*/  HMMA.16816.F32 R184, R8, R24, R68 ;  /* 0x0000001808b8723c */ /* 0x000fe20000001844 */
[----:B------:R3:W5:Y:S01]  /*10fb0*/  MUFU.EX2 R85, R4 ;  /* 0x0000000400557308 */ /* 0x0007620000000800 */
[----:B------:R-:W-:-:S06]  /*10fc0*/  IMAD.MOV.U32 R198, RZ, RZ, R100 ;  /* 0x000000ffffc67224 */ /* 0x000fcc00078e0064 */
[----:B------:R-:W-:Y:S01]  /*10fd0*/  HMMA.16816.F32 R52, R8, R26, R52 ;  /* 0x0000001a0834723c */ /* 0x000fe20000001834 */
[----:B-1----:R-:W-:Y:S01]  /*10fe0*/  SHF.R.U32.HI R5, RZ, 0x10, R0 ;  /* 0x00000010ff057819 */ /* 0x002fe20000011600 */
[----:B------:R-:W1:Y:S01]  /*10ff0*/  LDSM.16.MT88.4 R24, [R212+0x9800] ;  /* 0x00980000d418783b */ /* 0x000e620000004200 */
[----:B------:R-:W-:-:S05]  /*11000*/  LOP3.LUT R0, R2, 0xffff, RZ, 0xc0, !PT ;  /* 0x0000ffff02007812 */ /* 0x000fca00078ec0ff */
[----:B------:R-:W-:Y:S01]  /*11010*/  HMMA.16816.F32 R56, R8, R28, R56 ;  /* 0x0000001c0838723c */ /* 0x000fe20000001838 */
[----:B---3--:R-:W-:Y:S01]  /*11020*/  FFMA.FTZ R4, R241, c[0x0][0x23c], -R32 ;  /* 0x00008f00f1047a23 */ /* 0x008fe20000010820 */
[----:B------:R-:W-:-:S06]  /*11030*/  LOP3.LUT R5, R5, 0xff, RZ, 0xc0, !PT ;  /* 0x000000ff05057812 */ /* 0x000fcc00078ec0ff */
[----:B------:R-:W-:Y:S01]  /*11040*/  HMMA.16816.F32 R48, R8, R30, R48 ;  /* 0x0000001e0830723c */ /* 0x000fe20000001830 */
[----:B------:R-:W-:Y:S01]  /*11050*/  SHF.R.U32.HI R0, RZ, 0x8, R0 ;  /* 0x00000008ff007819 */ /* 0x000fe20000011600 */
[----:B------:R3:W-:Y:S01]  /*11060*/  MUFU.EX2 R100, R4 ;  /* 0x0000000400647308 */ /* 0x0007e20000000800 */
[----:B------:R-:W-:Y:S01]  /*11070*/  PRMT R19, R14, 0x5410, R12 ;  /* 0x000054100e137816 */ /* 0x000fe2000000000c */
[----:B------:R-:W-:Y:S01]  /*11080*/  IMAD.MOV.U32 R243, RZ, RZ, R64 ;  /* 0x000000fffff37224 */ /* 0x000fe200078e0040 */
[----:B------:R-:W1:Y:S02]  /*11090*/  LDSM.16.MT88.4 R20, [R214+0x9800] ;  /* 0x00980000d614783b */ /* 0x000e640000004200 */
[--C-:B------:R-:W-:Y:S02]  /*110a0*/  SHF.R.U32.HI R9, RZ, 0x10, R2.reuse ;  /* 0x00000010ff097819 */ /* 0x100fe40000011602 */
[----:B------:R-:W-:Y:S01]  /*110b0*/  SHF.R.U32.HI R8, RZ, 0x18, R2 ;  /* 0x00000018ff087819 */ /* 0x000fe20000011602 */
[----:B------:R-:W-:Y:S01]  /*110c0*/  IMAD.MOV.U32 R142, RZ, RZ, R67 ;  /* 0x000000ffff8e7224 */ /* 0x000fe200078e0043 */
[----:B------:R-:W-:Y:S01]  /*110d0*/  LOP3.LUT R2, R3, UR17, R40, 0x96, !PT ;  /* 0x0000001103027c12 */ /* 0x000fe2000f8e9628 */
[----:B------:R-:W-:Y:S01]  /*110e0*/  IMAD.MOV.U32 R143, RZ, RZ, R66 ;  /* 0x000000ffff8f7224 */ /* 0x000fe200078e0042 */
[----:B------:R-:W-:Y:S01]  /*110f0*/  PRMT R14, R5, 0x5410, R7 ;  /* 0x00005410050e7816 */ /* 0x000fe20000000007 */
[----:B------:R-:W-:Y:S01]  /*11100*/  LDSM.16.MT88.4 R28, [R212+0xb800] ;  /* 0x00b80000d41c783b */ /* 0x000fe20000004200 */
[----:B------:R-:W-:-:S02]  /*11110*/  SHF.R.U32.HI R3, RZ, 0x10, R2 ;  /* 0x00000010ff037819 */ /* 0x000fc40000011602 */
[----:B------:R-:W-:Y:S02]  /*11120*/  PRMT R17, R6, 0x5410, R0 ;  /* 0x0000541006117816 */ /* 0x000fe40000000000 */
[C---:B---3--:R-:W-:Y:S02]  /*11130*/  LOP3.LUT R4, R2.reuse, 0xffff, RZ, 0xc0, !PT ;  /* 0x0000ffff02047812 */ /* 0x048fe400078ec0ff */
[----:B------:R-:W-:Y:S02]  /*11140*/  LOP3.LUT R7, R2, 0xff, RZ, 0xc0, !PT ;  /* 0x000000ff02077812 */ /* 0x000fe400078ec0ff */
[----:B------:R-:W-:Y:S02]  /*11150*/  SHF.R.U32.HI R6, RZ, 0x18, R2 ;  /* 0x00000018ff067819 */ /* 0x000fe40000011602 */
[----:B------:R-:W-:Y:S02]  /*11160*/  LOP3.LUT R0, R9, 0xff, RZ, 0xc0, !PT ;  /* 0x000000ff09007812 */ /* 0x000fe400078ec0ff */
[----:B------:R-:W-:-:S02]  /*11170*/  LOP3.LUT R2, R3, 0xff, RZ, 0xc0, !PT ;  /* 0x000000ff03027812 */ /* 0x000fc400078ec0ff */
[----:B------:R-:W-:Y:S02]  /*11180*/  SHF.R.U32.HI R4, RZ, 0x8, R4 ;  /* 0x00000008ff047819 */ /* 0x000fe40000011604 */
[----:B------:R-:W-:Y:S01]  /*11190*/  PRMT R16, R0, 0x5410, R8 ;  /* 0x0000541000107816 */ /* 0x000fe20000000008 */
[--C-:B------:R-:W-:Y:S01]  /*111a0*/  HSET2.LE.AND R0, R19, R197.reuse, PT ;  /* 0x000000c513007233 */ /* 0x100fe20003803000 */
[----:B------:R-:W-:Y:S02]  /*111b0*/  PRMT R13, R2, 0x5410, R6 ;  /* 0x00005410020d7816 */ /* 0x000fe40000000006 */
[----:B--2---:R-:W-:Y:S01]  /*111c0*/  F2FP.PACK_AB R2, R107, R194 ;  /* 0x000000c26b02723e */ /* 0x004fe200000000ff */
[--C-:B------:R-:W-:Y:S01]  /*111d0*/  FFMA.FTZ R3, R248, c[0x0][0x23c], -R33.reuse ;  /* 0x00008f00f8037a23 */ /* 0x100fe20000010821 */
[----:B------:R-:W-:Y:S01]  /*111e0*/  PRMT R12, R7, 0x5410, R4 ;  /* 0x00005410070c7816 */ /* 0x000fe20000000004 */
[--C-:B------:R-:W-:Y:S01]  /*111f0*/  FFMA.FTZ R7, R65, c[0x0][0x23c], -R33.reuse ;  /* 0x00008f0041077a23 */ /* 0x100fe20000010821 */
[----:B------:R-:W-:Y:S01]  /*11200*/  LOP3.LUT R10, R0, R2, RZ, 0xc0, !PT ;  /* 0x00000002000a7212 */ /* 0x000fe200078ec0ff */
[----:B------:R-:W-:Y:S01]  /*11210*/  FFMA.FTZ R2, R210, c[0x0][0x23c], -R33 ;  /* 0x00008f00d2027a23 */ /* 0x000fe20000010821 */
[----:B------:R2:W-:Y:S01]  /*11220*/  MUFU.EX2 R64, R3 ;  /* 0x0000000300407308 */ /* 0x0005e20000000800 */
[----:B------:R-:W-:Y:S01]  /*11230*/  FFMA.FTZ R5, R247, c[0x0][0x23c], -R32 ;  /* 0x00008f00f7057a23 */ /* 0x000fe20000010820 */
[----:B------:R-:W-:-:S06]  /*11240*/  HSET2.LE.AND R0, R14, R197, PT ;  /* 0x000000c50e007233 */ /* 0x000fcc0003803000 */
[----:B------:R-:W3:Y:S01]  /*11250*/  MUFU.EX2 R47, R7 ;  /* 0x00000007002f7308 */ /* 0x000ee20000000800 */
[----:B----4-:R-:W-:-:S07]  /*11260*/  F2FP.PACK_AB R4, R101, R106 ;  /* 0x0000006a6504723e */ /* 0x010fce00000000ff */
[----:B------:R4:W-:Y:S01]  /*11270*/  MUFU.EX2 R65, R2 ;  /* 0x0000000200417308 */ /* 0x0009e20000000800 */
[----:B--2---:R-:W-:-:S07]  /*11280*/  HSET2.LE.AND R3, R18, R197, PT ;  /* 0x000000c512037233 */ /* 0x004fce0003803000 */
[----:B------:R2:W1:Y:S01]  /*11290*/  MUFU.EX2 R67, R5 ;  /* 0x0000000500437308 */ /* 0x0004620000000800 */
[----:B----4-:R-:W-:-:S04]  /*112a0*/  F2FP.PACK_AB R2, R87, R86 ;  /* 0x000000565702723e */ /* 0x010fc800000000ff */
[----:B------:R-:W-:Y:S01]  /*112b0*/  LOP3.LUT R9, R0, R2, RZ, 0xc0, !PT ;  /* 0x0000000200097212 */ /* 0x000fe200078ec0ff */
[--C-:B------:R-:W-:Y:S01]  /*112c0*/  HSET2.LE.AND R0, R12, R197.reuse, PT ;  /* 0x000000c50c007233 */ /* 0x100fe20003803000 */
[----:B-----5:R-:W-:Y:S02]  /*112d0*/  F2FP.PACK_AB R2, R85, R84 ;  /* 0x000000545502723e */ /* 0x020fe400000000ff */
[----:B------:R-:W-:Y:S01]  /*112e0*/  LOP3.LUT R11, R3, R4, RZ, 0xc0, !PT ;  /* 0x00000004030b7212 */ /* 0x000fe200078ec0ff */
[--C-:B--2---:R-:W-:Y:S01]  /*112f0*/  HSET2.LE.AND R5, R15, R197.reuse, PT ;  /* 0x000000c50f057233 */ /* 0x104fe20003803000 */
[----:B------:R-:W-:Y:S01]  /*11300*/  LOP3.LUT R4, R0, R2, RZ, 0xc0, !PT ;  /* 0x0000000200047212 */ /* 0x000fe200078ec0ff */
[----:B------:R-:W-:Y:S01]  /*11310*/  HSET2.LE.AND R0, R13, R197, PT ;  /* 0x000000c50d007233 */ /* 0x000fe20003803000 */
[----:B------:R-:W-:Y:S01]  /*11320*/  F2FP.PACK_AB R6, R193, R192 ;  /* 0x000000c0c106723e */ /* 0x000fe200000000ff */
[----:B------:R-:W-:Y:S01]  /*11330*/  FFMA.FTZ R3, R211, c[0x0][0x23c], -R33 ;  /* 0x00008f00d3037a23 */ /* 0x000fe20000010821 */
[----:B---3--:R-:W-:Y:S01]  /*11340*/  F2FP.PACK_AB R2, R47, R64 ;  /* 0x000000402f02723e */ /* 0x008fe200000000ff */
[----:B------:R-:W-:Y:S01]  /*11350*/  LDSM.16.MT88.4 R12, [R214+0xa800] ;  /* 0x00a80000d60c783b */ /* 0x000fe20000004200 */
[----:B------:R-:W-:-:S02]  /*11360*/  LOP3.LUT R8, R5, R6, RZ, 0xc0, !PT ;  /* 0x0000000605087212 */ /* 0x000fc400078ec0ff */
[----:B------:R-:W-:Y:S01]  /*11370*/  LOP3.LUT R5, R0, R2, RZ, 0xc0, !PT ;  /* 0x0000000200057212 */ /* 0x000fe200078ec0ff */
[--C-:B------:R-:W-:Y:S01]  /*11380*/  HSET2.LE.AND R0, R17, R197.reuse, PT ;  /* 0x000000c511007233 */ /* 0x100fe20003803000 */
[----:B-1----:R-:W-:Y:S01]  /*11390*/  F2FP.PACK_AB R2, R67, R100 ;  /* 0x000000644302723e */ /* 0x002fe200000000ff */
[----:B------:R-:W1:Y:S02]  /*113a0*/  MUFU.EX2 R66, R3 ;  /* 0x0000000300427308 */ /* 0x000e640000000800 */
[----:B------:R-:W-:Y:S01]  /*113b0*/  HMMA.16816.F32 R112, R8, R24, R36 ;  /* 0x000000180870723c */ /* 0x000fe20000001824 */
[----:B------:R-:W-:Y:S01]  /*113c0*/  LOP3.LUT R6, R0, R2, RZ, 0xc0, !PT ;  /* 0x0000000200067212 */ /* 0x000fe200078ec0ff */
[----:B------:R-:W-:Y:S01]  /*113d0*/  HSET2.LE.AND R0, R16, R197, PT ;  /* 0x000000c510007233 */ /* 0x000fe20003803000 */
[----:B------:R-:W-:Y:S04]  /*113e0*/  LDSM.16.MT88.4 R36, [R214+0xb800] ;  /* 0x00b80000d624783b */ /* 0x000fe80000004200 */
[----:B------:R-:W2:Y:S01]  /*113f0*/  LDSM.16.MT88.4 R16, [R212+0xa800] ;  /* 0x00a80000d410783b */ /* 0x000ea20000004200 */
[----:B-1----:R-:W-:-:S04]  /*11400*/  F2FP.PACK_AB R2, R66, R65 ;  /* 0x000000414202723e */ /* 0x002fc800000000ff */
[----:B------:R-:W-:Y:S01]  /*11410*/  LOP3.LUT R7, R0, R2, RZ, 0xc0, !PT ;  /* 0x0000000200077212 */ /* 0x000fe200078ec0ff */
[----:B------:R-:W-:-:S04]  /*11420*/  FFMA.FTZ R0, R238, c[0x0][0x23c], -R32 ;  /* 0x00008f00ee007a23 */ /* 0x000fc80000010820 */
[----:B------:R1:W-:Y:S01]  /*11430*/  MUFU.EX2 R40, R0 ;  /* 0x0000000000287308 */ /* 0x0003e20000000800 */
[----:B------:R-:W-:Y:S01]  /*11440*/  LOP3.LUT R2, R41, UR8, R46, 0x96, !PT ;  /* 0x0000000829027c12 */ /* 0x000fe2000f8e962e */
[----:B-1----:R-:W-:-:S06]  /*11450*/  FFMA.FTZ R0, R44, c[0x0][0x23c], -R32 ;  /* 0x00008f002c007a23 */ /* 0x002fcc0000010820 */
[----:B------:R1:W-:Y:S01]  /*11460*/  MUFU.EX2 R43, R0 ;  /* 0x00000000002b7308 */ /* 0x0003e20000000800 */
[----:B------:R-:W-:Y:S01]  /*11470*/  IMAD.WIDE.U32 R2, R2, -0x2daee0ad, RZ ;  /* 0xd2511f5302027825 */ /* 0x000fe200078e00ff */
[----:B------:R-:W-:Y:S03]  /*11480*/  HMMA.16816.F32 R116, R4, R24, R116 ;  /* 0x000000180474723c */ /* 0x000fe60000001874 */
[----:B-1----:R-:W-:-:S04]  /*11490*/  FFMA.FTZ R0, R237, c[0x0][0x23c], -R32 ;  /* 0x00008f00ed007a23 */ /* 0x002fc80000010820 */
[----:B------:R1:W-:Y:S01]  /*114a0*/  MUFU.EX2 R44, R0 ;  /* 0x00000000002c7308 */ /* 0x0003e20000000800 */
[----:B------:R-:W-:Y:S01]  /*114b0*/  HMMA.16816.F32 R120, R4, R26, R120 ;  /* 0x0000001a0478723c */ /* 0x000fe20000001878 */
[----:B------:R-:W-:Y:S02]  /*114c0*/  IMAD.MOV.U32 R124, RZ, RZ, R189 ;  /* 0x000000ffff7c7224 */ /* 0x000fe400078e00bd */
[----:B------:R-:W-:Y:S02]  /*114d0*/  IMAD.MOV.U32 R141, RZ, RZ, R190 ;  /* 0x000000ffff8d7224 */ /* 0x000fe400078e00be */
[----:B------:R-:W-:Y:S02]  /*114e0*/  IMAD.MOV.U32 R156, RZ, RZ, R188 ;  /* 0x000000ffff9c7224 */ /* 0x000fe400078e00bc */
[----:B-1----:R-:W-:-:S04]  /*114f0*/  FFMA.FTZ R0, R236, c[0x0][0x23c], -R32 ;  /* 0x00008f00ec007a23 */ /* 0x002fc80000010820 */
[----:B------:R1:W-:Y:S01]  /*11500*/  MUFU.EX2 R32, R0 ;  /* 0x0000000000207308 */ /* 0x0003e20000000800 */
[C---:B------:R-:W-:Y:S08]  /*11510*/  HMMA.16816.F32 R132, R4.reuse, R20, R132 ;  /* 0x000000140484723c */ /* 0x040ff00000001884 */
[----:B------:R-:W-:Y:S01]  /*11520*/  HMMA.16816.F32 R136, R4, R22, R136 ;  /* 0x000000160488723c */ /* 0x000fe20000001888 */
[----:B-1----:R-:W-:-:S07]  /*11530*/  FFMA.FTZ R0, R242, c[0x0][0x23c], -R33 ;  /* 0x00008f00f2007a23 */ /* 0x002fce0000010821 */
[C---:B--2---:R-:W-:Y:S08]  /*11540*/  HMMA.16816.F32 R148, R4.reuse, R16, R148 ;  /* 0x000000100494723c */ /* 0x044ff00000001894 */
[C---:B------:R-:W-:Y:S08]  /*11550*/  HMMA.16816.F32 R152, R4.reuse, R18, R152 ;  /* 0x000000120498723c */ /* 0x040ff00000001898 */
[C---:B------:R-:W-:Y:S08]  /*11560*/  HMMA.16816.F32 R164, R4.reuse, R12, R164 ;  /* 0x0000000c04a4723c */ /* 0x040ff000000018a4 */
[C---:B------:R-:W-:Y:S08]  /*11570*/  HMMA.16816.F32 R168, R4.reuse, R14, R168 ;  /* 0x0000000e04a8723c */ /* 0x040ff000000018a8 */
[C---:B------:R-:W-:Y:S08]  /*11580*/  HMMA.16816.F32 R72, R4.reuse, R28, R72 ;  /* 0x0000001c0448723c */ /* 0x040ff00000001848 */
[C---:B------:R-:W-:Y:S08]  /*11590*/  HMMA.16816.F32 R76, R4.reuse, R30, R76 ;  /* 0x0000001e044c723c */ /* 0x040ff0000000184c */
[C---:B------:R-:W-:Y:S08]  /*115a0*/  HMMA.16816.F32 R88, R4.reuse, R36, R88 ;  /* 0x000000240458723c */ /* 0x040ff00000001858 */
[----:B------:R-:W-:Y:S07]  /*115b0*/  HMMA.16816.F32 R68, R4, R38, R92 ;  /* 0x000000260444723c */ /* 0x000fee000000185c */
[----:B------:R-:W-:Y:S01]  /*115c0*/  FFMA.FTZ R4, R249, c[0x0][0x23c], -R33 ;  /* 0x00008f00f9047a23 */ /* 0x000fe20000010821 */
[----:B------:R-:W-:Y:S01]  /*115d0*/  HMMA.16816.F32 R108, R8, R26, R108 ;  /* 0x0000001a086c723c */ /* 0x000fe2000000186c */
[----:B------:R1:W-:Y:S01]  /*115e0*/  MUFU.EX2 R27, R0 ;  /* 0x00000000001b7308 */ /* 0x0003e20000000800 */
[----:B------:R-:W-:-:S02]  /*115f0*/  LOP3.LUT R6, R2, 0xffff, RZ, 0xc0, !PT ;  /* 0x0000ffff02067812 */ /* 0x000fc400078ec0ff */
[----:B------:R-:W-:-:S04]  /*11600*/  SHF.R.U32.HI R5, RZ, 0x10, R2 ;  /* 0x00000010ff057819 */ /* 0x000fc80000011602 */
[C---:B------:R-:W-:Y:S01]  /*11610*/  HMMA.16816.F32 R180, R8.reuse, R12, R180 ;  /* 0x0000000c08b4723c */ /* 0x040fe200000018b4 */
[----:B------:R2:W3:Y:S06]  /*11620*/  MUFU.EX2 R26, R4 ;  /* 0x00000004001a7308 */ /* 0x0004ec0000000800 */
[----:B------:R-:W-:Y:S01]  /*11630*/  SHF.R.U32.HI R12, RZ, 0x18, R2 ;  /* 0x00000018ff0c7819 */ /* 0x000fe20000011602 */
[----:B------:R-:W-:Y:S01]  /*11640*/  HMMA.16816.F32 R188, R8, R14, R172 ;  /* 0x0000000e08bc723c */ /* 0x000fe200000018ac */
[----:B-1----:R-:W-:Y:S01]  /*11650*/  LOP3.LUT R0, R3, UR18, R42, 0x96, !PT ;  /* 0x0000001203007c12 */ /* 0x002fe2000f8e962a */
[--C-:B------:R-:W-:Y:S01]  /*11660*/  FFMA.FTZ R7, R250, c[0x0][0x23c], -R33.reuse ;  /* 0x00008f00fa077a23 */ /* 0x100fe20000010821 */
[----:B------:R-:W-:Y:S04]  /*11670*/  LDSM.16.MT88.4 R172, [R214+0xac00] ;  /* 0x00ac0000d6ac783b */ /* 0x000fe80000004200 */
[----:B------:R-:W-:Y:S01]  /*11680*/  LOP3.LUT R15, R2, 0xff, RZ, 0xc0, !PT ;  /* 0x000000ff020f7812 */ /* 0x000fe200078ec0ff */
[----:B------:R-:W-:Y:S01]  /*11690*/  FFMA.FTZ R2, R251, c[0x0][0x23c], -R33 ;  /* 0x00008f00fb027a23 */ /* 0x000fe20000010821 */
[----:B--2---:R-:W-:-:S02]  /*116a0*/  LOP3.LUT R4, R0, 0xffff, RZ, 0xc0, !PT ;  /* 0x0000ffff00047812 */ /* 0x004fc400078ec0ff */
[----:B------:R-:W-:Y:S01]  /*116b0*/  LOP3.LUT R14, R0, 0xff, RZ, 0xc0, !PT ;  /* 0x000000ff000e7812 */ /* 0x000fe200078ec0ff */
[----:B------:R1:W-:Y:S01]  /*116c0*/  MUFU.EX2 R25, R2 ;  /* 0x0000000200197308 */ /* 0x0003e20000000800 */
[--C-:B------:R-:W-:Y:S02]  /*116d0*/  SHF.R.U32.HI R3, RZ, 0x10, R0.reuse ;  /* 0x00000010ff037819 */ /* 0x100fe40000011600 */
[----:B------:R-:W-:Y:S02]  /*116e0*/  SHF.R.U32.HI R13, RZ, 0x18, R0 ;  /* 0x00000018ff0d7819 */ /* 0x000fe40000011600 */
[----:B------:R-:W-:Y:S02]  /*116f0*/  SHF.R.U32.HI R0, RZ, 0x8, R6 ;  /* 0x00000008ff007819 */ /* 0x000fe40000011606 */
[----:B------:R-:W-:Y:S02]  /*11700*/  SHF.R.U32.HI R4, RZ, 0x8, R4 ;  /* 0x00000008ff047819 */ /* 0x000fe40000011604 */
[----:B------:R-:W-:-:S02]  /*11710*/  PRMT R0, R15, 0x5410, R0 ;  /* 0x000054100f007816 */ /* 0x000fc40000000000 */
[----:B------:R-:W-:Y:S02]  /*11720*/  PRMT R4, R14, 0x5410, R4 ;  /* 0x000054100e047816 */ /* 0x000fe40000000004 */
[----:B-1----:R-:W-:Y:S02]  /*11730*/  LOP3.LUT R2, R5, 0xff, RZ, 0xc0, !PT ;  /* 0x000000ff05027812 */ /* 0x002fe400078ec0ff */
[----:B------:R-:W-:Y:S02]  /*11740*/  LOP3.LUT R3, R3, 0xff, RZ, 0xc0, !PT ;  /* 0x000000ff03037812 */ /* 0x000fe400078ec0ff */
[----:B------:R-:W-:Y:S01]  /*11750*/  PRMT R2, R2, 0x5410, R12 ;  /* 0x0000541002027816 */ /* 0x000fe2000000000c */
[----:B------:R1:W2:Y:S01]  /*11760*/  MUFU.EX2 R24, R7 ;  /* 0x0000000700187308 */ /* 0x0002a20000000800 */
[--C-:B------:R-:W-:Y:S01]  /*11770*/  HSET2.LE.AND R5, R0, R197.reuse, PT ;  /* 0x000000c500057233 */ /* 0x100fe20003803000 */
[----:B------:R-:W-:Y:S01]  /*11780*/  PRMT R3, R3, 0x5410, R13 ;  /* 0x0000541003037816 */ /* 0x000fe2000000000d */
[----:B------:R-:W-:Y:S01]  /*11790*/  HSET2.LE.AND R0, R4, R197, PT ;  /* 0x000000c504007233 */ /* 0x000fe20003803000 */
[----:B------:R-:W-:Y:S01]  /*117a0*/  HMMA.16816.F32 R128, R8, R20, R128 ;  /* 0x000000140880723c */ /* 0x000fe20000001880 */
[----:B---3--:R-:W-:-:S07]  /*117b0*/  F2FP.PACK_AB R4, R26, R27 ;  /* 0x0000001b1a04723e */ /* 0x008fce00000000ff */
[----:B------:R-:W-:Y:S01]  /*117c0*/  HMMA.16816.F32 R160, R8, R16, R160 ;  /* 0x0000001008a0723c */ /* 0x000fe200000018a0 */
[----:B------:R-:W-:Y:S01]  /*117d0*/  IMAD.MOV.U32 R21, RZ, RZ, R127 ;  /* 0x000000ffff157224 */ /* 0x000fe200078e007f */
[--C-:B-1----:R-:W-:Y:S01]  /*117e0*/  HSET2.LE.AND R7, R2, R197.reuse, PT ;  /* 0x000000c502077233 */ /* 0x102fe20003803000 */
[----:B------:R-:W-:Y:S01]  /*117f0*/  F2FP.PACK_AB R2, R43, R40 ;  /* 0x000000282b02723e */ /* 0x000fe200000000ff */
[----:B------:R-:W-:-:S03]  /*11800*/  HSET2.LE.AND R3, R3, R197, PT ;  /* 0x000000c503037233 */ /* 0x000fc60003803000 */
[----:B------:R-:W-:Y:S01]  /*11810*/  LOP3.LUT R16, R45, UR8, R80, 0x96, !PT ;  /* 0x000000082d107c12 */ /* 0x000fe2000f8e9650 */
[C---:B------:R-:W-:Y:S01]  /*11820*/  HMMA.16816.F32 R144, R8.reuse, R22, R144 ;  /* 0x000000160890723c */ /* 0x040fe20000001890 */
[----:B------:R-:W-:Y:S01]  /*11830*/  LOP3.LUT R92, R0, R2, RZ, 0xc0, !PT ;  /* 0x00000002005c7212 */ /* 0x000fe200078ec0ff */
[----:B------:R-:W-:Y:S01]  /*11840*/  FFMA.FTZ R0, R21, c[0x0][0x23c], -R34 ;  /* 0x00008f0015007a23 */ /* 0x000fe20000010822 */
[----:B------:R-:W-:Y:S01]  /*11850*/  F2FP.PACK_AB R6, R32, R44 ;  /* 0x0000002c2006723e */ /* 0x000fe200000000ff */
[----:B------:R-:W-:Y:S01]  /*11860*/  IMAD.MOV.U32 R20, RZ, RZ, R126 ;  /* 0x000000ffff147224 */ /* 0x000fe200078e007e */
[----:B------:R-:W-:Y:S01]  /*11870*/  LOP3.LUT R93, R3, R4, RZ, 0xc0, !PT ;  /* 0x00000004035d7212 */ /* 0x000fe200078ec0ff */
[----:B------:R1:W-:Y:S01]  /*11880*/  MUFU.EX2 R21, R0 ;  /* 0x0000000000157308 */ /* 0x0003e20000000800 */
[----:B------:R-:W-:Y:S01]  /*11890*/  IMAD.WIDE.U32 R2, R16, -0x2daee0ad, RZ ;  /* 0xd2511f5310027825 */ /* 0x000fe200078e00ff */
[----:B------:R-:W-:Y:S03]  /*118a0*/  HMMA.16816.F32 R176, R8, R18, R176 ;  /* 0x0000001208b0723c */ /* 0x000fe600000018b0 */
[----:B------:R-:W-:-:S02]  /*118b0*/  IMAD.MOV.U32 R248, RZ, RZ, R141 ;  /* 0x000000fffff87224 */ /* 0x000fc400078e008d */
[----:B------:R-:W-:Y:S01]  /*118c0*/  IMAD.MOV.U32 R240, RZ, RZ, R142 ;  /* 0x000000fffff07224 */ /* 0x000fe200078e008e */
[----:B------:R-:W-:Y:S02]  /*118d0*/  LDSM.16.MT88.4 R12, [R214+0xbc00] ;  /* 0x00bc0000d60c783b */ /* 0x000fe40000004200 */
[----:B------:R-:W-:Y:S01]  /*118e0*/  HMMA.16816.F32 R184, R8, R28, R184 ;  /* 0x0000001c08b8723c */ /* 0x000fe200000018b8 */
[----:B-1----:R-:W-:-:S07]  /*118f0*/  FFMA.FTZ R0, R20, c[0x0][0x23c], -R34 ;  /* 0x00008f0014007a23 */ /* 0x002fce0000010822 */
[----:B------:R-:W-:Y:S01]  /*11900*/  HMMA.16816.F32 R52, R8, R30, R52 ;  /* 0x0000001e0834723c */ /* 0x000fe20000001834 */
[----:B------:R1:W3:Y:S01]  /*11910*/  MUFU.EX2 R20, R0 ;  /* 0x0000000000147308 */ /* 0x0002e20000000800 */
[----:B------:R-:W-:-:S06]  /*11920*/  FFMA.FTZ R4, R248, c[0x0][0x23c], -R34 ;  /* 0x00008f00f8047a23 */ /* 0x000fcc0000010822 */
[----:B------:R-:W-:Y:S01]  /*11930*/  HMMA.16816.F32 R56, R8, R36, R56 ;  /* 0x000000240838723c */ /* 0x000fe20000001838 */
[----:B------:R-:W-:Y:S01]  /*11940*/  IMAD.MOV.U32 R247, RZ, RZ, R235 ;  /* 0x000000fffff77224 */ /* 0x000fe200078e00eb */
[----:B------:R-:W-:-:S06]  /*11950*/  LOP3.LUT R94, R5, R6, RZ, 0xc0, !PT ;  /* 0x00000006055e7212 */ /* 0x000fcc00078ec0ff */
[----:B------:R-:W-:Y:S01]  /*11960*/  HMMA.16816.F32 R48, R8, R38, R48 ;  /* 0x000000260830723c */ /* 0x000fe20000001830 */
[----:B-1----:R-:W-:Y:S02]  /*11970*/  LOP3.LUT R0, R3, UR18, R96, 0x96, !PT ;  /* 0x0000001203007c12 */ /* 0x002fe4000f8e9660 */
[----:B------:R-:W-:-:S04]  /*11980*/  LOP3.LUT R3, R2, 0xffff, RZ, 0xc0, !PT ;  /* 0x0000ffff02037812 */ /* 0x000fc800078ec0ff */
[----:B--2---:R-:W-:Y:S01]  /*11990*/  F2FP.PACK_AB R8, R24, R25 ;  /* 0x000000191808723e */ /* 0x004fe200000000ff */
[----:B------:R-:W-:Y:S01]  /*119a0*/  FFMA.FTZ R23, R82, R60, R240 ;  /* 0x0000003c52177223 */ /* 0x000fe200000100f0 */
[----:B------:R-:W-:Y:S02]  /*119b0*/  LOP3.LUT R5, R2, 0xff, RZ, 0xc0, !PT ;  /* 0x000000ff02057812 */ /* 0x000fe400078ec0ff */
[----:B------:R-:W-:Y:S01]  /*119c0*/  LOP3.LUT R95, R7, R8, RZ, 0xc0, !PT ;  /* 0x00000008075f7212 */ /* 0x000fe200078ec0ff */
[----:B------:R-:W-:Y:S01]  /*119d0*/  IMAD.MOV.U32 R240, RZ, RZ, R83 ;  /* 0x000000fffff07224 */ /* 0x000fe200078e0053 */
[----:B------:R-:W-:Y:S01]  /*119e0*/  SHF.R.U32.HI R3, RZ, 0x8, R3 ;  /* 0x00000008ff037819 */ /* 0x000fe20000011603 */
[----:B------:R1:W-:Y:S01]  /*119f0*/  MUFU.EX2 R18, R4 ;  /* 0x0000000400127308 */ /* 0x0003e20000000800 */
[----:B------:R-:W-:Y:S01]  /*11a00*/  SHF.R.U32.HI R7, RZ, 0x10, R2 ;  /* 0x00000010ff077819 */ /* 0x000fe20000011602 */
[----:B------:R-:W-:Y:S01]  /*11a10*/  FFMA.FTZ R6, R247, c[0x0][0x23c], -R34 ;  /* 0x00008f00f7067a23 */ /* 0x000fe20000010822 */
[----:B------:R-:W-:Y:S01]  /*11a20*/  PRMT R8, R5, 0x5410, R3 ;  /* 0x0000541005087816 */ /* 0x000fe20000000003 */
[----:B------:R-:W-:Y:S01]  /*11a30*/  IMAD.MOV.U32 R239, RZ, RZ, R140 ;  /* 0x000000ffffef7224 */ /* 0x000fe200078e008c */
[----:B------:R-:W-:Y:S01]  /*11a40*/  LDSM.16.MT88.4 R80, [R212+0xbc00] ;  /* 0x00bc0000d450783b */ /* 0x000fe20000004200 */
[----:B------:R-:W-:-:S02]  /*11a50*/  FFMA.FTZ R3, R240, c[0x0][0x23c], -R35 ;  /* 0x00008f00f0037a23 */ /* 0x000fc40000010823 */
[----:B------:R2:W4:Y:S01]  /*11a60*/  MUFU.EX2 R17, R6 ;  /* 0x0000000600117308 */ /* 0x0005220000000800 */
[----:B-1----:R-:W-:Y:S02]  /*11a70*/  SHF.R.U32.HI R4, RZ, 0x18, R2 ;  /* 0x00000018ff047819 */ /* 0x002fe40000011602 */
[----:B------:R-:W-:-:S05]  /*11a80*/  LOP3.LUT R2, R7, 0xff, RZ, 0xc0, !PT ;  /* 0x000000ff07027812 */ /* 0x000fca00078ec0ff */
[----:B------:R1:W-:Y:S01]  /*11a90*/  MUFU.EX2 R9, R3 ;  /* 0x0000000300097308 */ /* 0x0003e20000000800 */
[----:B--2---:R-:W-:Y:S01]  /*11aa0*/  PRMT R6, R2, 0x5410, R4 ;  /* 0x0000541002067816 */ /* 0x004fe20000000004 */
[----:B------:R-:W-:-:S06]  /*11ab0*/  FFMA.FTZ R2, R239, c[0x0][0x23c], -R35 ;  /* 0x00008f00ef027a23 */ /* 0x000fcc0000010823 */
[----:B------:R2:W5:Y:S01]  /*11ac0*/  MUFU.EX2 R11, R2 ;  /* 0x00000002000b7308 */ /* 0x0005620000000800 */
[----:B-1----:R-:W-:Y:S01]  /*11ad0*/  LOP3.LUT R3, R0, 0xffff, RZ, 0xc0, !PT ;  /* 0x0000ffff00037812 */ /* 0x002fe200078ec0ff */
[----:B------:R-:W-:-:S03]  /*11ae0*/  IMAD.MOV.U32 R237, RZ, RZ, R158 ;  /* 0x000000ffffed7224 */ /* 0x000fc600078e009e */
[----:B------:R-:W-:Y:S01]  /*11af0*/  SHF.R.U32.HI R3, RZ, 0x8, R3 ;  /* 0x00000008ff037819 */ /* 0x000fe20000011603 */
[----:B------:R-:W-:Y:S01]  /*11b00*/  IMAD.MOV.U32 R238, RZ, RZ, R159 ;  /* 0x000000ffffee7224 */ /* 0x000fe200078e009f */
[----:B--2---:R-:W-:-:S03]  /*11b10*/  LOP3.LUT R2, R0, 0xff, RZ, 0xc0, !PT ;  /* 0x000000ff00027812 */ /* 0x004fc600078ec0ff */
[----:B------:R-:W-:Y:S01]  /*11b20*/  FFMA.FTZ R4, R238, c[0x0][0x23c], -R35 ;  /* 0x00008f00ee047a23 */ /* 0x000fe20000010823 */
[----:B------:R-:W-:Y:S02]  /*11b30*/  PRMT R3, R2, 0x5410, R3 ;  /* 0x0000541002037816 */ /* 0x000fe40000000003 */
[--C-:B------:R-:W-:Y:S01]  /*11b40*/  SHF.R.U32.HI R2, RZ, 0x10, R0.reuse ;  /* 0x00000010ff027819 */ /* 0x100fe20000011600 */
[----:B------:R-:W-:Y:S01]  /*11b50*/  FFMA.FTZ R5, R237, c[0x0][0x23c], -R35 ;  /* 0x00008f00ed057a23 */ /* 0x000fe20000010823 */
[----:B------:R-:W-:Y:S02]  /*11b60*/  SHF.R.U32.HI R0, RZ, 0x18, R0 ;  /* 0x00000018ff007819 */ /* 0x000fe40000011600 */
[----:B------:R-:W-:Y:S01]  /*11b70*/  LOP3.LUT R2, R2, 0xff, RZ, 0xc0, !PT ;  /* 0x000000ff02027812 */ /* 0x000fe200078ec0ff */
[----:B------:R5:W-:Y:S03]  /*11b80*/  MUFU.EX2 R16, R4 ;  /* 0x0000000400107308 */ /* 0x000be60000000800 */
[----:B------:R-:W-:-:S05]  /*11b90*/  PRMT R2, R2, 0x5410, R0 ;  /* 0x0000541002027816 */ /* 0x000fca0000000000 */
[----:B------:R1:W2:Y:S01]  /*11ba0*/  MUFU.EX2 R10, R5 ;  /* 0x00000005000a7308 */ /* 0x0002a20000000800 */
[--C-:B------:R-:W-:Y:S02]  /*11bb0*/  HSET2.LE.AND R0, R3, R197.reuse, PT ;  /* 0x000000c503007233 */ /* 0x100fe40003803000 */
[--C-:B------:R-:W-:Y:S01]  /*11bc0*/  HSET2.LE.AND R3, R2, R197.reuse, PT ;  /* 0x000000c502037233 */ /* 0x100fe20003803000 */
[----:B---3--:R-:W-:Y:S01]  /*11bd0*/  F2FP.PACK_AB R2, R20, R21 ;  /* 0x000000151402723e */ /* 0x008fe200000000ff */
[----:B------:R-:W-:Y:S02]  /*11be0*/  IMAD.MOV.U32 R210, RZ, RZ, R124 ;  /* 0x000000ffffd27224 */ /* 0x000fe400078e007c */
[----:B------:R-:W-:Y:S01]  /*11bf0*/  IMAD.MOV.U32 R211, RZ, RZ, R125 ;  /* 0x000000ffffd37224 */ /* 0x000fe200078e007d */
[----:B------:R-:W-:Y:S01]  /*11c00*/  LOP3.LUT R96, R0, R2, RZ, 0xc0, !PT ;  /* 0x0000000200607212 */ /* 0x000fe200078ec0ff */
[----:B------:R-:W-:Y:S01]  /*11c10*/  IMAD.MOV.U32 R241, RZ, RZ, R143 ;  /* 0x000000fffff17224 */ /* 0x000fe200078e008f */
[----:B----4-:R-:W-:Y:S01]  /*11c20*/  F2FP.PACK_AB R0, R17, R18 ;  /* 0x000000121100723e */ /* 0x010fe200000000ff */
[----:B------:R-:W-:Y:S01]  /*11c30*/  IMAD.MOV.U32 R237, RZ, RZ, R98 ;  /* 0x000000ffffed7224 */ /* 0x000fe200078e0062 */
[----:B-----5:R-:W-:Y:S01]  /*11c40*/  F2FP.PACK_AB R4, R11, R9 ;  /* 0x000000090b04723e */ /* 0x020fe200000000ff */
[----:B------:R-:W-:Y:S01]  /*11c50*/  IMAD.MOV.U32 R238, RZ, RZ, R99 ;  /* 0x000000ffffee7224 */ /* 0x000fe200078e0063 */
[----:B------:R-:W-:-:S02]  /*11c60*/  HSET2.LE.AND R6, R6, R197, PT ;  /* 0x000000c506067233 */ /* 0x000fc40003803000 */
[----:B-1----:R-:W-:Y:S01]  /*11c70*/  HSET2.LE.AND R5, R8, R197, PT ;  /* 0x000000c508057233 */ /* 0x002fe20003803000 */
[----:B------:R-:W-:Y:S01]  /*11c80*/  IMAD.MOV.U32 R236, RZ, RZ, R234 ;  /* 0x000000ffffec7224 */ /* 0x000fe200078e00ea */
[----:B--2---:R-:W-:Y:S01]  /*11c90*/  F2FP.PACK_AB R2, R10, R16 ;  /* 0x000000100a02723e */ /* 0x004fe200000000ff */
[----:B------:R-:W-:Y:S02]  /*11ca0*/  FFMA.FTZ R22, R210, R61, R211 ;  /* 0x0000003dd2167223 */ /* 0x000fe400000100d3 */
[----:B------:R-:W-:Y:S01]  /*11cb0*/  IMAD.MOV.U32 R235, RZ, RZ, R233 ;  /* 0x000000ffffeb7224 */ /* 0x000fe200078e00e9 */
[----:B------:R-:W-:Y:S01]  /*11cc0*/  LOP3.LUT R98, R5, R0, RZ, 0xc0, !PT ;  /* 0x0000000005627212 */ /* 0x000fe200078ec0ff */
[----:B------:R-:W-:Y:S01]  /*11cd0*/  IMAD.MOV.U32 R234, RZ, RZ, R232 ;  /* 0x000000ffffea7224 */ /* 0x000fe200078e00e8 */
[----:B------:R-:W-:Y:S01]  /*11ce0*/  LOP3.LUT R97, R3, R4, RZ, 0xc0, !PT ;  /* 0x0000000403617212 */ /* 0x000fe200078ec0ff */
[----:B------:R-:W-:Y:S01]  /*11cf0*/  FFMA.FTZ R19, R241, R62, R252 ;  /* 0x0000003ef1137223 */ /* 0x000fe200000100fc */
[----:B------:R-:W1:Y:S01]  /*11d00*/  LDSM.16.MT88.4 R140, [R214+0x9c00] ;  /* 0x009c0000d68c783b */ /* 0x000e620000004200 */
[----:B------:R-:W-:Y:S01]  /*11d10*/  FFMA.FTZ R0, R237, R63, R238 ;  /* 0x0000003fed007223 */ /* 0x000fe200000100ee */
[----:B------:R-:W-:Y:S01]  /*11d20*/  LOP3.LUT R99, R6, R2, RZ, 0xc0, !PT ;  /* 0x0000000206637212 */ /* 0x000fe200078ec0ff */
[----:B------:R-:W-:Y:S01]  /*11d30*/  IMAD.MOV.U32 R233, RZ, RZ, R231 ;  /* 0x000000ffffe97224 */ /* 0x000fe200078e00e7 */
[----:B------:R-:W2:Y:S01]  /*11d40*/  LDSM.16.MT88.4 R124, [R212+0x9c00] ;  /* 0x009c0000d47c783b */ /* 0x000ea20000004200 */
[----:B------:R-:W-:-:S02]  /*11d50*/  FADD.FTZ R4, R236, R22 ;  /* 0x00000016ec047221 */ /* 0x000fc40000010000 */
[----:B------:R-:W-:Y:S02]  /*11d60*/  IMAD.MOV.U32 R232, RZ, RZ, R205 ;  /* 0x000000ffffe87224 */ /* 0x000fe400078e00cd */
[----:B------:R-:W-:Y:S02]  /*11d70*/  FADD.FTZ R3, R235, R23 ;  /* 0x00000017eb037221 */ /* 0x000fe40000010000 */
[----:B------:R-:W-:Y:S02]  /*11d80*/  IMAD.MOV.U32 R231, RZ, RZ, R243 ;  /* 0x000000ffffe77224 */ /* 0x000fe400078e00f3 */
[----:B------:R-:W-:Y:S02]  /*11d90*/  FADD.FTZ R2, R234, R19 ;  /* 0x00000013ea027221 */ /* 0x000fe40000010000 */
[----:B------:R-:W-:Y:S02]  /*11da0*/  FADD.FTZ R0, R246, R0 ;  /* 0x00000000f6007221 */ /* 0x000fe40000010000 */
[----:B------:R-:W-:-:S02]  /*11db0*/  IMAD.MOV.U32 R205, RZ, RZ, R156 ;  /* 0x000000ffffcd7224 */ /* 0x000fc400078e009c */
[----:B------:R-:W-:Y:S02]  /*11dc0*/  FADD.FTZ R7, R233, R4 ;  /* 0x00000004e9077221 */ /* 0x000fe40000010000 */
[----:B------:R-:W-:Y:S02]  /*11dd0*/  IMAD.MOV.U32 R243, RZ, RZ, R157 ;  /* 0x000000fffff37224 */ /* 0x000fe400078e009d */
[----:B------:R-:W-:Y:S01]  /*11de0*/  FADD.FTZ R6, R232, R3 ;  /* 0x00000003e8067221 */ /* 0x000fe20000010000 */
[----:B------:R-:W3:Y:S01]  /*11df0*/  LDSM.16.MT88.4 R156, [R212+0xac00] ;  /* 0x00ac0000d49c783b */ /* 0x000ee20000004200 */
        /* <DEDUP_REMOVED lines=54> */
[C---:B-1----:R-:W-:Y:S01]  /*12160*/  HMMA.16816.F32 R132, R92.reuse, R140, R132 ;  /* 0x0000008c5c84723c */ /* 0x042fe20000001884 */
[----:B------:R1:W-:Y:S04]  /*12170*/  STL [R1+0x20], R5 ;  /* 0x0000200501007387 */ /* 0x0003e80000100800 */
[----:B------:R1:W-:Y:S03]  /*12180*/  STL [R1+0x48], R3 ;  /* 0x0000480301007387 */ /* 0x0003e60000100800 */
[----:B------:R-:W-:Y:S01]  /*12190*/  HMMA.16816.F32 R136, R92, R142, R136 ;  /* 0x0000008e5c88723c */ /* 0x000fe20000001888 */
[----:B------:R1:W-:Y:S04]  /*121a0*/  STL [R1+0x50], R0 ;  /* 0x0000500001007387 */ /* 0x0003e80000100800 */
[----:B------:R1:W-:Y:S03]  /*121b0*/  STL [R1+0x4c], R2 ;  /* 0x00004c0201007387 */ /* 0x0003e60000100800 */
[----:B------:R-:W-:Y:S08]  /*121c0*/  HMMA.16816.F32 R128, R96, R140, R128 ;  /* 0x0000008c6080723c */ /* 0x000ff00000001880 */
[C---:B--2---:R-:W-:Y:S08]  /*121d0*/  HMMA.16816.F32 R116, R92.reuse, R124, R116 ;  /* 0x0000007c5c74723c */ /* 0x044ff00000001874 */
[C---:B------:R-:W-:Y:S08]  /*121e0*/  HMMA.16816.F32 R120, R92.reuse, R126, R120 ;  /* 0x0000007e5c78723c */ /* 0x040ff00000001878 */
[C---:B---3--:R-:W-:Y:S08]  /*121f0*/  HMMA.16816.F32 R148, R92.reuse, R156, R148 ;  /* 0x0000009c5c94723c */ /* 0x048ff00000001894 */
[C---:B------:R-:W-:Y:S08]  /*12200*/  HMMA.16816.F32 R152, R92.reuse, R158, R152 ;  /* 0x0000009e5c98723c */ /* 0x040ff00000001898 */
[C---:B------:R-:W-:Y:S08]  /*12210*/  HMMA.16816.F32 R164, R92.reuse, R172, R164 ;  /* 0x000000ac5ca4723c */ /* 0x040ff000000018a4 */
[C---:B------:R-:W-:Y:S08]  /*12220*/  HMMA.16816.F32 R168, R92.reuse, R174, R168 ;  /* 0x000000ae5ca8723c */ /* 0x040ff000000018a8 */
[C---:B------:R-:W-:Y:S08]  /*12230*/  HMMA.16816.F32 R72, R92.reuse, R80, R72 ;  /* 0x000000505c48723c */ /* 0x040ff00000001848 */
[C---:B------:R-:W-:Y:S08]  /*12240*/  HMMA.16816.F32 R76, R92.reuse, R82, R76 ;  /* 0x000000525c4c723c */ /* 0x040ff0000000184c */
[----:B------:R-:W-:Y:S08]  /*12250*/  HMMA.16816.F32 R88, R92, R12, R88 ;  /* 0x0000000c5c58723c */ /* 0x000ff00000001858 */
[----:B------:R-:W-:Y:S08]  /*12260*/  HMMA.16816.F32 R140, R96, R142, R144 ;  /* 0x0000008e608c723c */ /* 0x000ff00000001890 */
        /* <DEDUP_REMOVED lines=11> */
.L_x_665:
[----:B-1----:R-:W-:-:S06]  /*12320*/  UISETP.GT.AND UP0, UPT, UR25, UR19, UPT ;  /* 0x000000131900728c */ /* 0x002fcc000bf04270 */
[----:B------:R-:W-:-:S13]  /*12330*/  PLOP3.LUT P0, PT, PT, PT, UP0, 0x80, 0x0 ;  /* 0x000000000000781c */ /* 0x000fda0003f0f008 */
[----:B------:R-:W-:Y:S05]  /*12340*/  @!P0 BRA `(.L_x_668) ;  /* 0x00005d1000008947 */ /* 0x000fea0003800000 */
[----:B------:R-:W2:Y:S01]  /*12350*/  LDL.LU R9, [R1+0x2c] ;  /* 0x00002c0001097983 */ /* 0x000ea20000300800 */
[----:B------:R-:W1:Y:S01]  /*12360*/  LDC.U8 R0, c[0x0][0x2d8] ;  /* 0x0000b600ff007b82 */ /* 0x000e620000000000 */
[----:B------:R-:W-:Y:S01]  /*12370*/  UMOV UR30, 0x5 ;  /* 0x00000005001e7882 */ /* 0x000fe20000000000 */
[----:B------:R-:W-:Y:S01]  /*12380*/  MOV R100, R104 ;  /* 0x0000006800647202 */ /* 0x000fe20000000f00 */
[----:B------:R-:W3:Y:S01]  /*12390*/  LDL.LU R2, [R1+0x8] ;  /* 0x0000080001027983 */ /* 0x000ee20000300800 */
[----:B------:R-:W-:Y:S01]  /*123a0*/  ULDC.64 UR4, c[0x0][0x1a0] ;  /* 0x0000680000047ab9 */ /* 0x000fe20000000a00 */
[----:B------:R-:W-:Y:S01]  /*123b0*/  MOV R3, R105 ;  /* 0x0000006900037202 */ /* 0x000fe20000000f00 */
[----:B------:R-:W-:Y:S01]  /*123c0*/  USHF.L.U32 UR32, UR4, 0x5, URZ ;  /* 0x0000000504207899 */ /* 0x000fe2000800063f */
[----:B------:R-:W4:Y:S01]  /*123d0*/  LDL.LU R8, [R1+0x28] ;  /* 0x0000280001087983 */ /* 0x000f220000300800 */
[----:B------:R-:W-:Y:S01]  /*123e0*/  USHF.L.U64.HI UR5, UR4, UR30, UR5 ;  /* 0x0000001e04057299 */ /* 0x000fe20008010205 */
[----:B------:R-:W-:-:S02]  /*123f0*/  MOV R107, R102 ;  /* 0x00000066006b7202 */ /* 0x000fc40000000f00 */
[----:B------:R-:W5:Y:S01]  /*12400*/  LDL.LU.64 R6, [R1+0x10] ;  /* 0x0000100001067983 */ /* 0x000f620000300a00 */
[----:B------:R-:W-:Y:S01]  /*12410*/  MOV R106, R103 ;  /* 0x00000067006a7202 */ /* 0x000fe20000000f00 */
[----:B------:R-:W-:Y:S02]  /*12420*/  USHF.L.U64.HI UR31, UR32, 0x1, UR5 ;  /* 0x00000001201f7899 */ /* 0x000fe40008010205 */
[----:B------:R-:W5:Y:S01]  /*12430*/  LDL.LU.64 R4, [R1+0x58] ;  /* 0x0000580001047983 */ /* 0x000f620000300a00 */
[----:B------:R-:W-:-:S03]  /*12440*/  USHF.L.U32 UR32, UR32, 0x1, URZ ;  /* 0x0000000120207899 */ /* 0x000fc6000800063f */
[----:B------:R-:W2:Y:S01]  /*12450*/  LDL.LU R10, [R1+0xc] ;  /* 0x00000c00010a7983 */ /* 0x000ea20000300800 */
[----:B-1----:R-:W-:Y:S01]  /*12460*/  PRMT R0, R0, 0x7054, R0 ;  /* 0x0000705400007816 */ /* 0x002fe20000000000 */
[----:B--2---:R-:W-:-:S04]  /*12470*/  IMAD.WIDE.U32 R12, R10, -0x326172a9, RZ ;  /* 0xcd9e8d570a0c7825 */ /* 0x004fc800078e00ff */
[----:B------:R-:W-:Y:S01]  /*12480*/  IMAD.WIDE.U32 R10, R9, -0x326172a9, RZ ;  /* 0xcd9e8d57090a7825 */ /* 0x000fe200078e00ff */
[-C--:B---3--:R-:W-:Y:S01]  /*12490*/  LOP3.LUT R0, R13, R2.reuse, RZ, 0x3c, !PT ;  /* 0x000000020d007212 */ /* 0x088fe200078e3cff */
[----:B------:R4:W-:Y:S03]  /*124a0*/  STL.64 [R1+0x40], R12 ;  /* 0x0000400c01007387 */ /* 0x0009e60000100a00 */
[----:B------:R-:W-:Y:S01]  /*124b0*/  LOP3.LUT R2, R11, R2, RZ, 0x3c, !PT ;  /* 0x000000020b027212 */ /* 0x000fe200078e3cff */
[----:B------:R1:W-:Y:S01]  /*124c0*/  STL.64 [R1+0x38], R10 ;  /* 0x0000380a01007387 */ /* 0x0003e20000100a00 */
[----:B-----5:R-:W-:Y:S01]  /*124d0*/  MOV R5, R7 ;  /* 0x0000000700057202 */ /* 0x020fe20000000f00 */
[----:B----4-:R-:W-:-:S04]  /*124e0*/  IMAD.WIDE.U32 R12, R8, -0x2daee0ad, RZ ;  /* 0xd2511f53080c7825 */ /* 0x010fc800078e00ff */
[----:B-1----:R-:W-:Y:S01]  /*124f0*/  IMAD.WIDE.U32 R10, R0, -0x2daee0ad, RZ ;  /* 0xd2511f53000a7825 */ /* 0x002fe200078e00ff */
[----:B------:R1:W-:Y:S03]  /*12500*/  STL.64 [R1+0x18], R12 ;  /* 0x0000180c01007387 */ /* 0x0003e60000100a00 */
[----:B------:R-:W-:Y:S01]  /*12510*/  IMAD.WIDE.U32 R8, R2, -0x2daee0ad, RZ ;  /* 0xd2511f5302087825 */ /* 0x000fe200078e00ff */
[----:B------:R1:W-:Y:S04]  /*12520*/  STL.64 [R1+0x30], R10 ;  /* 0x0000300a01007387 */ /* 0x0003e80000100a00 */
[----:B------:R1:W-:Y:S04]  /*12530*/  STL.64 [R1+0x58], R4 ;  /* 0x0000580401007387 */ /* 0x0003e80000100a00 */
[----:B------:R1:W-:Y:S01]  /*12540*/  STL.64 [R1+0x28], R8 ;  /* 0x0000280801007387 */ /* 0x0003e20000100a00 */
[----:B------:R-:W-:Y:S05]  /*12550*/  BRA `(.L_x_669) ;  /* 0x000001d000007947 */ /* 0x000fea0003800000 */
.L_x_671:
[----:B------:R-:W2:Y:S01]  /*12560*/  LDL.64 R228, [R1+0x68] ;  /* 0x0000680001e47983 */ /* 0x000ea20000100a00 */
[----:B------:R-:W-:Y:S02]  /*12570*/  ULDC.64 UR4, c[0x0][0x198] ;  /* 0x0000660000047ab9 */ /* 0x000fe40000000a00 */
[----:B------:R-:W-:Y:S01]  /*12580*/  UIADD3 UR33, UR25, -0x2, URZ ;  /* 0xfffffffe19217890 */ /* 0x000fe2000fffe03f */
[----:B------:R-:W3:Y:S03]  /*12590*/  LDL.64 R104, [R1+0x60] ;  /* 0x0000600001687983 */ /* 0x000ee60000100a00 */
[----:B------:R-:W-:Y:S02]  /*125a0*/  USHF.R.S32.HI UR25, URZ, 0x1f, UR33 ;  /* 0x0000001f3f197899 */ /* 0x000fe40008011421 */
[----:B------:R-:W-:Y:S02]  /*125b0*/  UIMAD.WIDE.U32 UR34, UR33, UR4, URZ ;  /* 0x00000004212272a5 */ /* 0x000fe4000f8e003f */
[----:B------:R-:W-:Y:S04]  /*125c0*/  UIMAD UR25, UR25, UR4, URZ ;  /* 0x00000004191972a4 */ /* 0x000fe8000f8e023f */
[----:B------:R-:W-:Y:S01]  /*125d0*/  UIMAD UR25, UR33, UR5, UR25 ;  /* 0x00000005211972a4 */ /* 0x000fe2000f8e0219 */
[----:B------:R-:W-:Y:S02]  /*125e0*/  IMAD.U32 R0, RZ, RZ, UR34 ;  /* 0x00000022ff007e24 */ /* 0x000fe4000f8e00ff */
[----:B------:R-:W-:Y:S01]  /*125f0*/  IMAD.U32 R101, RZ, RZ, UR34 ;  /* 0x00000022ff657e24 */ /* 0x000fe2000f8e00ff */
[----:B------:R-:W-:Y:S06]  /*12600*/  UIADD3 UR25, UR35, UR25, URZ ;  /* 0x0000001923197290 */ /* 0x000fec000fffe03f */
[----:B------:R-:W-:Y:S01]  /*12610*/  IMAD.U32 R2, RZ, RZ, UR25 ;  /* 0x00000019ff027e24 */ /* 0x000fe2000f8e00ff */
        /* <DEDUP_REMOVED lines=17> */
.L_x_669:
[----:B-1----:R-:W2:Y:S01]  /*12730*/  LDL.64 R4, [R1+0x58] ;  /* 0x0000580001047983 */ /* 0x002ea20000100a00 */
[----:B------:R-:W-:Y:S04]  /*12740*/  DEPBAR.LE SB0, 0x0 ;  /* 0x000080000000791a */ /* 0x000fe80000000000 */
[----:B------:R-:W-:Y:S01]  /*12750*/  UIADD3 UR30, UR25, -0x1, URZ ;  /* 0xffffffff191e7890 */ /* 0x000fe2000fffe03f */
[----:B------:R-:W-:Y:S03]  /*12760*/  BAR.SYNC.DEFER_BLOCKING 0x0 ;  /* 0x0000000000007b1d */ /* 0x000fe60000010000 */
[----:B------:R-:W-:Y:S02]  /*12770*/  USHF.R.S32.HI UR5, URZ, 0x1f, UR30 ;  /* 0x0000001f3f057899 */ /* 0x000fe4000801141e */
[----:B------:R-:W-:Y:S01]  /*12780*/  UIMAD UR4, UR22, UR30, URZ ;  /* 0x0000001e160472a4 */ /* 0x000fe2000f8e023f */
[----:B------:R-:W-:Y:S01]  /*12790*/  IMAD.U32 R6, RZ, RZ, UR30 ;  /* 0x0000001eff067e24 */ /* 0x000fe2000f8e00ff */
[----:B------:R-:W-:Y:S02]  /*127a0*/  UISETP.GT.AND UP0, UPT, UR30, UR19, UPT ;  /* 0x000000131e00728c */ /* 0x000fe4000bf04270 */
[----:B------:R-:W-:Y:S01]  /*127b0*/  UIMAD UR4, UR5, UR23, UR4 ;  /* 0x00000017050472a4 */ /* 0x000fe2000f8e0204 */
[----:B--2---:R-:W-:Y:S05]  /*127c0*/  IMAD.WIDE.U32 R6, R6, UR23, R4 ;  /* 0x0000001706067c25 */ /* 0x004fea000f8e0004 */
[C---:B------:R-:W-:Y:S02]  /*127d0*/  LEA R4, P0, R6.reuse, c[0x0][0x170], 0x1 ;  /* 0x00005c0006047a11 */ /* 0x040fe400078008ff */
[----:B------:R-:W-:Y:S04]  /*127e0*/  IADD3 R0, R7, UR4, RZ ;  /* 0x0000000407007c10 */ /* 0x000fe8000fffe0ff */
[----:B------:R-:W-:Y:S02]  /*127f0*/  LEA.HI.X R5, R6, c[0x0][0x174], R0, 0x1, P0 ;  /* 0x00005d0006057a11 */ /* 0x000fe400000f0c00 */
[----:B------:R-:W-:Y:S03]  /*12800*/  IADD3 R6, P0, R4, UR32, RZ ;  /* 0x0000002004067c10 */ /* 0x000fe6000ff1e0ff */
[----:B------:R-:W-:Y:S01]  /*12810*/  @!PT LDS RZ, [RZ] ;  /* 0x00000000fffff984 */ /* 0x000fe20000000800 */
[----:B------:R-:W-:Y:S01]  /*12820*/  @!PT LDS RZ, [RZ] ;  /* 0x00000000fffff984 */ /* 0x000fe20000000800 */
[----:B------:R-:W-:Y:S01]  /*12830*/  @!PT LDS RZ, [RZ] ;  /* 0x00000000fffff984 */ /* 0x000fe20000000800 */
[----:B------:R1:W-:Y:S01]  /*12840*/  LDGSTS.E.BYPASS.LTC128B.128 [R226+0x9000], [R4.64] ;  /* 0x0900000004e27fae */ /* 0x0003e2000b901d5a */
[----:B------:R-:W-:Y:S02]  /*12850*/  IADD3.X R7, R5, UR31, RZ, P0, !PT ;  /* 0x0000001f05077c10 */ /* 0x000fe400087fe4ff */
[----:B------:R-:W-:Y:S03]  /*12860*/  PLOP3.LUT P0, PT, PT, PT, UP0, 0x80, 0x0 ;  /* 0x000000000000781c */ /* 0x000fe60003f0f008 */
[----:B------:R1:W-:Y:S06]  /*12870*/  LDGSTS.E.BYPASS.LTC128B.128 [R226+0xa000], [R4.64+0x40] ;  /* 0x0a00004004e27fae */ /* 0x0003ec000b901d5a */
[----:B------:R1:W-:Y:S06]  /*12880*/  LDGSTS.E.BYPASS.LTC128B.128 [R226+0xb000], [R4.64+0x80] ;  /* 0x0b00008004e27fae */ /* 0x0003ec000b901d5a */
[----:B------:R1:W-:Y:S06]  /*12890*/  LDGSTS.E.BYPASS.LTC128B.128 [R226+0x9800], [R6.64] ;  /* 0x0980000006e27fae */ /* 0x0003ec000b901d5a */
[----:B------:R1:W-:Y:S06]  /*128a0*/  LDGSTS.E.BYPASS.LTC128B.128 [R226+0xa800], [R6.64+0x40] ;  /* 0x0a80004006e27fae */ /* 0x0003ec000b901d5a */
[----:B------:R1:W-:Y:S06]  /*128b0*/  LDGSTS.E.BYPASS.LTC128B.128 [R226+0xb800], [R6.64+0x80] ;  /* 0x0b80008006e27fae */ /* 0x0003ec000b901d5a */
[----:B------:R-:W-:Y:S06]  /*128c0*/  LDSM.16.M88.4 R64, [R216] ;  /* 0x00000000d840783b */ /* 0x000fec0000000200 */
[----:B------:R-:W1:Y:S06]  /*128d0*/  LDSM.16.M88.4 R16, [R213+0x6000] ;  /* 0x00600000d510783b */ /* 0x000e6c0000000200 */
[----:B------:R-:W2:Y:S06]  /*128e0*/  LDSM.16.M88.4 R60, [R216+0x1000] ;  /* 0x00100000d83c783b */ /* 0x000eac0000000200 */
[----:B------:R-:W3:Y:S06]  /*128f0*/  LDSM.16.M88.4 R32, [R213+0x6400] ;  /* 0x00640000d520783b */ /* 0x000eec0000000200 */
[----:B------:R-:W0:Y:S06]  /*12900*/  LDGDEPBAR ;  /* 0x00000000000079af */ /* 0x000e2c0000000000 */
[----:B------:R-:W4:Y:S06]  /*12910*/  LDSM.16.M88.4 R48, [R213+0x6800] ;  /* 0x00680000d530783b */ /* 0x000f2c0000000200 */
[----:B------:R-:W5:Y:S06]  /*12920*/  LDSM.16.M88.4 R108, [R213+0x6c00] ;  /* 0x006c0000d56c783b */ /* 0x000f6c0000000200 */
        /* <DEDUP_REMOVED lines=9> */
[----:B------:R-:W-:Y:S05]  /*129c0*/  LDSM.16.M88.4 R196, [R216+0x2000] ;  /* 0x00200000d8c4783b */ /* 0x000fea0000000200 */
[-C--:B---3--:R-:W-:Y:S01]  /*129d0*/  HMMA.16816.F32 R20, R64, R32.reuse, RZ ;  /* 0x000000204014723c */ /* 0x088fe200000018ff */
[----:B------:R-:W-:Y:S06]  /*129e0*/  LDSM.16.M88.4 R200, [R213+0x7000] ;  /* 0x00700000d5c8783b */ /* 0x000fec0000000200 */
[----:B------:R-:W-:Y:S01]  /*129f0*/  LDSM.16.M88.4 R204, [R216+0x3000] ;  /* 0x00300000d8cc783b */ /* 0x000fe20000000200 */
[C---:B------:R-:W-:Y:S05]  /*12a00*/  HMMA.16816.F32 R24, R60.reuse, R32, RZ ;  /* 0x000000203c18723c */ /* 0x040fea00000018ff */
[----:B------:R-:W-:Y:S03]  /*12a10*/  LDSM.16.M88.4 R208, [R213+0x7400] ;  /* 0x00740000d5d0783b */ /* 0x000fe60000000200 */
[-C--:B------:R-:W-:Y:S08]  /*12a20*/  HMMA.16816.F32 R28, R60, R34.reuse, RZ ;  /* 0x000000223c1c723c */ /* 0x080ff000000018ff */
[C---:B------:R-:W-:Y:S08]  /*12a30*/  HMMA.16816.F32 R32, R64.reuse, R34, RZ ;  /* 0x000000224020723c */ /* 0x040ff000000018ff */
[-C--:B----4-:R-:W-:Y:S08]  /*12a40*/  HMMA.16816.F32 R36, R64, R48.reuse, RZ ;  /* 0x000000304024723c */ /* 0x090ff000000018ff */
[C---:B------:R-:W-:Y:S08]  /*12a50*/  HMMA.16816.F32 R40, R60.reuse, R48, RZ ;  /* 0x000000303c28723c */ /* 0x040ff000000018ff */
[-C--:B------:R-:W-:Y:S08]  /*12a60*/  HMMA.16816.F32 R44, R60, R50.reuse, RZ ;  /* 0x000000323c2c723c */ /* 0x080ff000000018ff */
[C---:B------:R-:W-:Y:S08]  /*12a70*/  HMMA.16816.F32 R48, R64.reuse, R50, RZ ;  /* 0x000000324030723c */ /* 0x040ff000000018ff */
[-C--:B-----5:R-:W-:Y:S08]  /*12a80*/  HMMA.16816.F32 R52, R64, R108.reuse, RZ ;  /* 0x0000006c4034723c */ /* 0x0a0ff000000018ff */
        /* <DEDUP_REMOVED lines=19> */
[-C--:B---3--:R-:W-:Y:S08]  /*12bc0*/  HMMA.16816.F32 R52, R176, R108.reuse, R52 ;  /* 0x0000006cb034723c */ /* 0x088ff00000001834 */
[C---:B------:R-:W-:Y:S08]  /*12bd0*/  HMMA.16816.F32 R56, R184.reuse, R108, R56 ;  /* 0x0000006cb838723c */ /* 0x040ff00000001838 */
[-C--:B------:R-:W-:Y:S01]  /*12be0*/  HMMA.16816.F32 R60, R184, R110.reuse, R60 ;  /* 0x0000006eb83c723c */ /* 0x080fe2000000183c */
[----:B------:R-:W-:Y:S07]  /*12bf0*/  LDSM.16.M88.4 R184, [R217+0x3000] ;  /* 0x00300000d9b8783b */ /* 0x000fee0000000200 */
[----:B------:R-:W-:Y:S01]  /*12c00*/  HMMA.16816.F32 R64, R176, R110, R64 ;  /* 0x0000006eb040723c */ /* 0x000fe20000001840 */
[----:B------:R-:W-:Y:S06]  /*12c10*/  LDSM.16.M88.4 R108, [R217+0x2000] ;  /* 0x00200000d96c783b */ /* 0x000fec0000000200 */
[----:B------:R-:W3:Y:S01]  /*12c20*/  LDSM.16.M88.4 R176, [R215+0x7000] ;  /* 0x00700000d7b0783b */ /* 0x000ee20000000200 */
        /* <DEDUP_REMOVED lines=15> */
[-C--:B--2---:R-:W-:Y:S08]  /*12d20*/  HMMA.16816.F32 R52, R196, R188.reuse, R52 ;  /* 0x000000bcc434723c */ /* 0x084ff00000001834 */
[C---:B------:R-:W-:Y:S08]  /*12d30*/  HMMA.16816.F32 R56, R204.reuse, R188, R56 ;  /* 0x000000bccc38723c */ /* 0x040ff00000001838 */
[-C--:B------:R-:W-:Y:S01]  /*12d40*/  HMMA.16816.F32 R60, R204, R190.reuse, R60 ;  /* 0x000000becc3c723c */ /* 0x080fe2000000183c */
[----:B------:R-:W-:Y:S07]  /*12d50*/  LDSM.16.M88.4 R204, [R216+0x5000] ;  /* 0x00500000d8cc783b */ /* 0x000fee0000000200 */
[----:B------:R-:W-:Y:S01]  /*12d60*/  HMMA.16816.F32 R64, R196, R190, R64 ;  /* 0x000000bec440723c */ /* 0x000fe20000001840 */
[----:B------:R-:W-:Y:S06]  /*12d70*/  LDSM.16.M88.4 R188, [R216+0x4000] ;  /* 0x00400000d8bc783b */ /* 0x000fec0000000200 */
        /* <DEDUP_REMOVED lines=22> */
[----:B------:R-:W-:Y:S01]  /*12ee0*/  LDSM.16.M88.4 R200, [R215+0x8400] ;  /* 0x00840000d7c8783b */ /* 0x000fe20000000200 */
[-C--:B--2---:R-:W-:Y:S08]  /*12ef0*/  HMMA.16816.F32 R4, R188, R196.reuse, R4 ;  /* 0x000000c4bc04723c */ /* 0x084ff00000001804 */
[C---:B------:R-:W-:Y:S08]  /*12f00*/  HMMA.16816.F32 R8, R204.reuse, R196, R8 ;  /* 0x000000c4cc08723c */ /* 0x040ff00000001808 */
[-C--:B------:R-:W-:Y:S08]  /*12f10*/  HMMA.16816.F32 R12, R204, R198.reuse, R12 ;  /* 0x000000c6cc0c723c */ /* 0x080ff0000000180c */
[C---:B------:R-:W-:Y:S01]  /*12f20*/  HMMA.16816.F32 R16, R188.reuse, R198, R16 ;  /* 0x000000c6bc10723c */ /* 0x040fe20000001810 */
[----:B------:R-:W2:Y:S07]  /*12f30*/  LDSM.16.M88.4 R196, [R217+0x5000] ;  /* 0x00500000d9c4783b */ /* 0x000eae0000000200 */
[-C--:B---3--:R-:W-:Y:S08]  /*12f40*/  HMMA.16816.F32 R20, R188, R176.reuse, R20 ;  /* 0x000000b0bc14723c */ /* 0x088ff00000001814 */
[C---:B------:R-:W-:Y:S08]  /*12f50*/  HMMA.16816.F32 R24, R204.reuse, R176, R24 ;  /* 0x000000b0cc18723c */ /* 0x040ff00000001818 */
[-C--:B------:R-:W-:Y:S08]  /*12f60*/  HMMA.16816.F32 R28, R204, R178.reuse, R28 ;  /* 0x000000b2cc1c723c */ /* 0x080ff0000000181c */
[C---:B------:R-:W-:Y:S01]  /*12f70*/  HMMA.16816.F32 R32, R188.reuse, R178, R32 ;  /* 0x000000b2bc20723c */ /* 0x040fe20000001820 */
[----:B------:R-:W3:Y:S01]  /*12f80*/  LDSM.16.M88.4 R176, [R215+0x8c00] ;  /* 0x008c0000d7b0783b */ /* 0x000ee20000000200 */
[----:B------:R-:W-:Y:S05]  /*12f90*/  DEPBAR.LE SB0, 0x0 ;  /* 0x000080000000791a */ /* 0x000fea0000000000 */
[----:B------:R-:W-:Y:S01]  /*12fa0*/  BAR.SYNC.DEFER_BLOCKING 0x0 ;  /* 0x0000000000007b1d */ /* 0x000fe20000010000 */
[-C--:B-1----:R-:W-:Y:S08]  /*12fb0*/  HMMA.16816.F32 R36, R188, R108.reuse, R36 ;  /* 0x0000006cbc24723c */ /* 0x082ff00000001824 */
[C---:B------:R-:W-:Y:S08]  /*12fc0*/  HMMA.16816.F32 R40, R204.reuse, R108, R40 ;  /* 0x0000006ccc28723c */ /* 0x040ff00000001828 */
[-C--:B------:R-:W-:Y:S08]  /*12fd0*/  HMMA.16816.F32 R44, R204, R110.reuse, R44 ;  /* 0x0000006ecc2c723c */ /* 0x080ff0000000182c */
[C---:B------:R-:W-:Y:S08]  /*12fe0*/  HMMA.16816.F32 R48, R188.reuse, R110, R48 ;  /* 0x0000006ebc30723c */ /* 0x040ff00000001830 */
[-C--:B------:R-:W-:Y:S08]  /*12ff0*/  HMMA.16816.F32 R52, R188, R180.reuse, R52 ;  /* 0x000000b4bc34723c */ /* 0x080ff00000001834 */
[C---:B------:R-:W-:Y:S08]  /*13000*/  HMMA.16816.F32 R56, R204.reuse, R180, R56 ;  /* 0x000000b4cc38723c */ /* 0x040ff00000001838 */
[-C--:B------:R-:W-:Y:S08]  /*13010*/  HMMA.16816.F32 R60, R204, R182.reuse, R60 ;  /* 0x000000b6cc3c723c */ /* 0x080ff0000000183c */
[----:B------:R-:W-:Y:S08]  /*13020*/  HMMA.16816.F32 R64, R188, R182, R64 ;  /* 0x000000b6bc40723c */ /* 0x000ff00000001840 */
[-C--:B------:R-:W-:Y:S08]  /*13030*/  HMMA.16816.F32 R4, R184, R192.reuse, R4 ;  /* 0x000000c0b804723c */ /* 0x080ff00000001804 */
[C---:B--2---:R-:W-:Y:S08]  /*13040*/  HMMA.16816.F32 R8, R196.reuse, R192, R8 ;  /* 0x000000c0c408723c */ /* 0x044ff00000001808 */
        /* <DEDUP_REMOVED lines=13> */
[----:B------:R-:W-:Y:S01]  /*13120*/  HMMA.16816.F32 R64, R184, R178, R64 ;  /* 0x000000b2b840723c */ /* 0x000fe20000001840 */
[----:B------:R-:W-:-:S07]  /*13130*/  @P0 BRA `(.L_x_671) ;  /* 0xfffff42000000947 */ /* 0x000fce000383ffff */
.L_x_670:
[----:B------:R-:W2:Y:S01]  /*13140*/  S2R R2, SR_TID.X ;  /* 0x0000000000027919 */ /* 0x000ea20000002100 */
[----:B------:R-:W-:Y:S01]  /*13150*/  IMAD.U32 R0, RZ, RZ, UR30 ;  /* 0x0000001eff007e24 */ /* 0x000fe2000f8e00ff */
[----:B------:R-:W-:Y:S02]  /*13160*/  USHF.L.U32 UR4, UR30, 0x1, URZ ;  /* 0x000000011e047899 */ /* 0x000fe4000800063f */
[----:B------:R-:W-:Y:S02]  /*13170*/  UISETP.GT.AND UP0, UPT, UR30, UR19, UPT ;  /* 0x000000131e00728c */ /* 0x000fe4000bf04270 */
[----:B------:R-:W-:Y:S02]  /*13180*/  UMOV UR25, UR30 ;  /* 0x0000001e00197c82 */ /* 0x000fe40008000000 */
[----:B------:R-:W-:Y:S04]  /*13190*/  STL [R1+0x9c], R226 ;  /* 0x00009ce201007387 */ /* 0x000fe80000100800 */
[----:B------:R-:W-:Y:S04]  /*131a0*/  STL [R1+0x98], R217 ;  /* 0x000098d901007387 */ /* 0x000fe80000100800 */
[----:B------:R-:W-:Y:S04]  /*131b0*/  STL [R1+0x94], R216 ;  /* 0x000094d801007387 */ /* 0x000fe80000100800 */
[----:B------:R3:W-:Y:S01]  /*131c0*/  STL [R1+0x90], R215 ;  /* 0x000090d701007387 */ /* 0x0007e20000100800 */
[----:B--2---:R-:W-:Y:S03]  /*131d0*/  IMAD.SHL.U32 R2, R2, 0x2, RZ ;  /* 0x0000000202027824 */ /* 0x004fe600078e00ff */
[----:B------:R2:W-:Y:S02]  /*131e0*/  STL [R1+0x8c], R213 ;  /* 0x00008cd501007387 */ /* 0x0005e40000100800 */
[----:B------:R-:W-:Y:S02]  /*131f0*/  LOP3.LUT R2, R2, 0x6, RZ, 0xc0, !PT ;  /* 0x0000000602027812 */ /* 0x000fe400078ec0ff */
[----:B------:R-:W4:Y:S03]  /*13200*/  LDL.64 R232, [R1+0x18] ;  /* 0x0000180001e87983 */ /* 0x000f260000100a00 */
[----:B------:R-:W-:Y:S03]  /*13210*/  IMAD R0, R0, 0x40, R2 ;  /* 0x0000004000007824 */ /* 0x000fe600078e0202 */
[----:B------:R-:W-:Y:S02]  /*13220*/  STL [R1+0xa0], R221 ;  /* 0x0000a0dd01007387 */ /* 0x000fe40000100800 */
[C---:B-1----:R-:W-:Y:S02]  /*13230*/  IADD3 R105, R0.reuse, 0x1, RZ ;  /* 0x0000000100697810 */ /* 0x042fe40007ffe0ff */
[CC--:B------:R-:W-:Y:S02]  /*13240*/  ISETP.GE.AND P3, PT, R0.reuse, R221.reuse, PT ;  /* 0x000000dd0000720c */ /* 0x0c0fe40003f66270 */
[C---:B------:R-:W-:Y:S02]  /*13250*/  ISETP.GE.AND P2, PT, R105.reuse, R221, PT ;  /* 0x000000dd6900720c */ /* 0x040fe40003f46270 */
[CC--:B------:R-:W-:Y:S02]  /*13260*/  ISETP.GE.AND P0, PT, R105.reuse, R220.reuse, PT ;  /* 0x000000dc6900720c */ /* 0x0c0fe40003f06270 */
[C---:B------:R-:W-:Y:S02]  /*13270*/  ISETP.GE.AND P1, PT, R0.reuse, R220, PT ;  /* 0x000000dc0000720c */ /* 0x040fe40003f26270 */
[C---:B------:R-:W-:Y:S02]  /*13280*/  IADD3 R104, R0.reuse, 0x8, RZ ;  /* 0x0000000800687810 */ /* 0x040fe40007ffe0ff */
[C---:B------:R-:W-:Y:S02]  /*13290*/  IADD3 R103, R0.reuse, 0x9, RZ ;  /* 0x0000000900677810 */ /* 0x040fe40007ffe0ff */
[CC--:B------:R-:W-:Y:S02]  /*132a0*/  ISETP.GE.OR P3, PT, R0.reuse, R225.reuse, !P3 ;  /* 0x000000e10000720c */ /* 0x0c0fe40005f66670 */
[C---:B------:R-:W-:Y:S02]  /*132b0*/  ISETP.GE.OR P2, PT, R105.reuse, R225, !P2 ;  /* 0x000000e16900720c */ /* 0x040fe40005746670 */
[-C--:B------:R-:W-:Y:S02]  /*132c0*/  ISETP.GE.OR P0, PT, R105, R224.reuse, !P0 ;  /* 0x000000e06900720c */ /* 0x080fe40004706670 */
[----:B------:R-:W-:Y:S02]  /*132d0*/  ISETP.GE.OR P1, PT, R0, R224, !P1 ;  /* 0x000000e00000720c */ /* 0x000fe40004f26670 */
[----:B------:R-:W-:Y:S02]  /*132e0*/  FSEL R177, R4, -INF , !P3 ;  /* 0xff80000004b17808 */ /* 0x000fe40005800000 */
[----:B------:R-:W-:Y:S02]  /*132f0*/  FSEL R179, R5, -INF , !P2 ;  /* 0xff80000005b37808 */ /* 0x000fe40005000000 */
[----:B------:R-:W-:Y:S02]  /*13300*/  FSEL R180, R7, -INF , !P0 ;  /* 0xff80000007b47808 */ /* 0x000fe40004000000 */
[-C--:B------:R-:W-:Y:S02]  /*13310*/  ISETP.GE.AND P3, PT, R104, R221.reuse, PT ;  /* 0x000000dd6800720c */ /* 0x080fe40003f66270 */
[C---:B------:R-:W-:Y:S02]  /*13320*/  ISETP.GE.AND P2, PT, R103.reuse, R221, PT ;  /* 0x000000dd6700720c */ /* 0x040fe40003f46270 */
[CC--:B------:R-:W-:Y:S02]  /*13330*/  ISETP.GE.AND P0, PT, R103.reuse, R220.reuse, PT ;  /* 0x000000dc6700720c */ /* 0x0c0fe40003f06270 */
[----:B------:R-:W-:Y:S02]  /*13340*/  FSEL R178, R6, -INF , !P1 ;  /* 0xff80000006b27808 */ /* 0x000fe40004800000 */
[C---:B------:R-:W-:Y:S02]  /*13350*/  ISETP.GE.AND P1, PT, R104.reuse, R220, PT ;  /* 0x000000dc6800720c */ /* 0x040fe40003f26270 */
[-C--:B------:R-:W-:Y:S02]  /*13360*/  ISETP.GE.OR P3, PT, R104, R225.reuse, !P3 ;  /* 0x000000e16800720c */ /* 0x080fe40005f66670 */
[C---:B------:R-:W-:Y:S02]  /*13370*/  ISETP.GE.OR P2, PT, R103.reuse, R225, !P2 ;  /* 0x000000e16700720c */ /* 0x040fe40005746670 */
[-C--:B------:R-:W-:Y:S02]  /*13380*/  ISETP.GE.OR P0, PT, R103, R224.reuse, !P0 ;  /* 0x000000e06700720c */ /* 0x080fe40004706670 */
[C---:B------:R-:W-:Y:S02]  /*13390*/  IADD3 R102, R0.reuse, 0x10, RZ ;  /* 0x0000001000667810 */ /* 0x040fe40007ffe0ff */
[----:B------:R-:W-:Y:S02]  /*133a0*/  IADD3 R101, R0, 0x11, RZ ;  /* 0x0000001100657810 */ /* 0x000fe40007ffe0ff */
[----:B------:R-:W-:Y:S02]  /*133b0*/  ISETP.GE.OR P1, PT, R104, R224, !P1 ;  /* 0x000000e06800720c */ /* 0x000fe40004f26670 */
[----:B------:R-:W-:Y:S02]  /*133c0*/  FSEL R109, R16, -INF , !P3 ;  /* 0xff800000106d7808 */ /* 0x000fe40005800000 */
[----:B------:R-:W-:Y:S02]  /*133d0*/  FSEL R110, R17, -INF , !P2 ;  /* 0xff800000116e7808 */ /* 0x000fe40005000000 */
[-C--:B------:R-:W-:Y:S02]  /*133e0*/  ISETP.GE.AND P3, PT, R102, R221.reuse, PT ;  /* 0x000000dd6600720c */ /* 0x080fe40003f66270 */
[----:B------:R-:W-:Y:S02]  /*133f0*/  ISETP.GE.AND P2, PT, R101, R221, PT ;  /* 0x000000dd6500720c */ /* 0x000fe40003f46270 */
[----:B------:R-:W-:Y:S02]  /*13400*/  FSEL R111, R19, -INF , !P0 ;  /* 0xff800000136f7808 */ /* 0x000fe40004000000 */
[C---:B------:R-:W-:Y:S02]  /*13410*/  ISETP.GE.AND P0, PT, R101.reuse, R220, PT ;  /* 0x000000dc6500720c */ /* 0x040fe40003f06270 */
[----:B------:R-:W-:Y:S02]  /*13420*/  FSEL R176, R18, -INF , !P1 ;  /* 0xff80000012b07808 */ /* 0x000fe40004800000 */
[C---:B------:R-:W-:Y:S02]  /*13430*/  IADD3 R19, R0.reuse, 0x18, RZ ;  /* 0x0000001800137810 */ /* 0x040fe40007ffe0ff */
[----:B------:R-:W-:Y:S02]  /*13440*/  IADD3 R18, R0, 0x19, RZ ;  /* 0x0000001900127810 */ /* 0x000fe40007ffe0ff */
[-C--:B------:R-:W-:Y:S02]  /*13450*/  ISETP.GE.OR P3, PT, R102, R225.reuse, !P3 ;  /* 0x000000e16600720c */ /* 0x080fe40005f66670 */
[C---:B------:R-:W-:Y:S02]  /*13460*/  ISETP.GE.OR P2, PT, R101.reuse, R225, !P2 ;  /* 0x000000e16500720c */ /* 0x040fe40005746670 */
[----:B------:R-:W-:Y:S02]  /*13470*/  ISETP.GE.OR P0, PT, R101, R224, !P0 ;  /* 0x000000e06500720c */ /* 0x000fe40004706670 */
[----:B------:R-:W-:Y:S02]  /*13480*/  FSEL R203, R20, -INF , !P3 ;  /* 0xff80000014cb7808 */ /* 0x000fe40005800000 */
[----:B------:R-:W-:Y:S02]  /*13490*/  FSEL R205, R21, -INF , !P2 ;  /* 0xff80000015cd7808 */ /* 0x000fe40005000000 */
[----:B------:R-:W-:Y:S02]  /*134a0*/  FSEL R209, R23, -INF , !P0 ;  /* 0xff80000017d17808 */ /* 0x000fe40004000000 */
[CC--:B------:R-:W-:Y:S02]  /*134b0*/  ISETP.GE.AND P3, PT, R19.reuse, R221.reuse, PT ;  /* 0x000000dd1300720c */ /* 0x0c0fe40003f66270 */
[C---:B------:R-:W-:Y:S02]  /*134c0*/  ISETP.GE.AND P2, PT, R18.reuse, R221, PT ;  /* 0x000000dd1200720c */ /* 0x040fe40003f46270 */
[----:B------:R-:W-:Y:S02]  /*134d0*/  ISETP.GE.AND P0, PT, R18, R220, PT ;  /* 0x000000dc1200720c */ /* 0x000fe40003f06270 */
[C---:B------:R-:W-:Y:S02]  /*134e0*/  IADD3 R17, R0.reuse, 0x20, RZ ;  /* 0x0000002000117810 */ /* 0x040fe40007ffe0ff */
[----:B------:R-:W-:Y:S02]  /*134f0*/  IADD3 R16, R0, 0x21, RZ ;  /* 0x0000002100107810 */ /* 0x000fe40007ffe0ff */
[-C--:B------:R-:W-:Y:S02]  /*13500*/  ISETP.GE.OR P3, PT, R19, R225.reuse, !P3 ;  /* 0x000000e11300720c */ /* 0x080fe40005f66670 */
[C---:B------:R-:W-:Y:S02]  /*13510*/  ISETP.GE.OR P2, PT, R18.reuse, R225, !P2 ;  /* 0x000000e11200720c */ /* 0x040fe40005746670 */
        /* <DEDUP_REMOVED lines=18> */
[CC--:B------:R-:W-:Y:S02]  /*13640*/  ISETP.GE.OR P2, PT, R6.reuse, R225.reuse, !P2 ;  /* 0x000000e10600720c */ /* 0x0c0fe40005746670 */
[----:B------:R-:W-:Y:S02]  /*13650*/  ISETP.GE.OR P0, PT, R6, R224, !P0 ;  /* 0x000000e00600720c */ /* 0x000fe40004706670 */
[----:B------:R-:W-:Y:S02]  /*13660*/  ISETP.GE.OR P3, PT, R7, R225, !P3 ;  /* 0x000000e10700720c */ /* 0x000fe40005f66670 */
[C---:B------:R-:W-:Y:S02]  /*13670*/  IADD3 R5, R0.reuse, 0x30, RZ ;  /* 0x0000003000057810 */ /* 0x040fe40007ffe0ff */
[----:B------:R-:W-:Y:S02]  /*13680*/  IADD3 R4, R0, 0x31, RZ ;  /* 0x0000003100047810 */ /* 0x000fe40007ffe0ff */
[----:B------:R-:W-:Y:S02]  /*13690*/  FSEL R229, R48, -INF , !P3 ;  /* 0xff80000030e57808 */ /* 0x000fe40005800000 */
[----:B------:R-:W-:Y:S02]  /*136a0*/  FSEL R230, R49, -INF , !P2 ;  /* 0xff80000031e67808 */ /* 0x000fe40005000000 */
[----:B------:R-:W-:Y:S02]  /*136b0*/  FSEL R237, R51, -INF , !P0 ;  /* 0xff80000033ed7808 */ /* 0x000fe40004000000 */
[C---:B------:R-:W-:Y:S02]  /*136c0*/  ISETP.GE.AND P0, PT, R0.reuse, R219, PT ;  /* 0x000000db0000720c */ /* 0x040fe40003f06270 */
[----:B------:R-:W-:Y:S02]  /*136d0*/  ISETP.GE.AND P3, PT, R0, R218, PT ;  /* 0x000000da0000720c */ /* 0x000fe40003f66270 */
[CC--:B------:R-:W-:Y:S02]  /*136e0*/  ISETP.GE.AND P4, PT, R5.reuse, R220.reuse, PT ;  /* 0x000000dc0500720c */ /* 0x0c0fe40003f86270 */
        /* <DEDUP_REMOVED lines=9> */
[-C--:B------:R-:W-:Y:S02]  /*13780*/  ISETP.GE.AND P1, PT, R102, R220.reuse, PT ;  /* 0x000000dc6600720c */ /* 0x080fe40003f26270 */
[----:B------:R-:W-:Y:S02]  /*13790*/  ISETP.GE.AND P2, PT, R0, R220, PT ;  /* 0x000000dc0000720c */ /* 0x000fe40003f46270 */
[C---:B------:R-:W-:Y:S02]  /*137a0*/  ISETP.GE.AND P4, PT, R105.reuse, R219, PT ;  /* 0x000000db6900720c */ /* 0x040fe40003f86270 */
[-C--:B------:R-:W-:Y:S02]  /*137b0*/  ISETP.GE.OR P1, PT, R102, R224.reuse, !P1 ;  /* 0x000000e06600720c */ /* 0x080fe40004f26670 */
[----:B------:R-:W-:Y:S02]  /*137c0*/  ISETP.GE.OR P4, PT, R105, R223, !P4 ;  /* 0x000000df6900720c */ /* 0x000fe40006786670 */
[----:B------:R-:W-:Y:S02]  /*137d0*/  ISETP.GE.OR P2, PT, R0, R224, !P2 ;  /* 0x000000e00000720c */ /* 0x000fe40005746670 */
[----:B------:R-:W-:Y:S02]  /*137e0*/  FSEL R21, R9, -INF , !P4 ;  /* 0xff80000009157808 */ /* 0x000fe40006000000 */
[----:B------:R-:W-:Y:S02]  /*137f0*/  FSEL R207, R22, -INF , !P1 ;  /* 0xff80000016cf7808 */ /* 0x000fe40004800000 */
[----:B------:R-:W-:Y:S02]  /*13800*/  ISETP.GE.AND P1, PT, R19, R220, PT ;  /* 0x000000dc1300720c */ /* 0x000fe40003f26270 */
[----:B------:R-:W-:Y:S02]  /*13810*/  FSEL R249, R67, -INF , !P2 ;  /* 0xff80000043f97808 */ /* 0x000fe40005000000 */
[----:B------:R-:W-:Y:S02]  /*13820*/  ISETP.GE.AND P4, PT, R101, R219, PT ;  /* 0x000000db6500720c */ /* 0x000fe40003f86270 */
[C---:B------:R-:W-:Y:S02]  /*13830*/  ISETP.GE.AND P2, PT, R104.reuse, R218, PT ;  /* 0x000000da6800720c */ /* 0x040fe40003f46270 */
[----:B------:R-:W-:Y:S02]  /*13840*/  ISETP.GE.OR P1, PT, R19, R224, !P1 ;  /* 0x000000e01300720c */ /* 0x000fe40004f26670 */
[----:B------:R-:W-:Y:S02]  /*13850*/  ISETP.GE.OR P4, PT, R101, R223, !P4 ;  /* 0x000000df6500720c */ /* 0x000fe40006786670 */
[----:B------:R-:W-:Y:S02]  /*13860*/  ISETP.GE.OR P2, PT, R104, R222, !P2 ;  /* 0x000000de6800720c */ /* 0x000fe40005746670 */
[----:B------:R-:W-:Y:S02]  /*13870*/  ISETP.GE.AND P5, PT, R4, R221, PT ;  /* 0x000000dd0400720c */ /* 0x000fe40003fa6270 */
[----:B------:R-:W-:Y:S02]  /*13880*/  FSEL R22, R10, -INF , !P3 ;  /* 0xff8000000a167808 */ /* 0x000fe40005800000 */
[----:B------:R-:W-:Y:S02]  /*13890*/  FSEL R200, R34, -INF , !P1 ;  /* 0xff80000022c87808 */ /* 0x000fe40004800000 */
[----:B------:R-:W-:Y:S02]  /*138a0*/  FSEL R211, R25, -INF , !P4 ;  /* 0xff80000019d37808 */ /* 0x000fe40006000000 */
[CC--:B------:R-:W-:Y:S02]  /*138b0*/  ISETP.GE.AND P4, PT, R17.reuse, R219.reuse, PT ;  /* 0x000000db1100720c */ /* 0x0c0fe40003f86270 */
[----:B------:R-:W-:Y:S02]  /*138c0*/  ISETP.GE.AND P3, PT, R102, R218, PT ;  /* 0x000000da6600720c */ /* 0x000fe40003f66270 */
[----:B------:R-:W-:Y:S02]  /*138d0*/  FSEL R34, R14, -INF , !P2 ;  /* 0xff8000000e227808 */ /* 0x000fe40005000000 */
[----:B------:R-:W-:Y:S02]  /*138e0*/  ISETP.GE.AND P2, PT, R18, R219, PT ;  /* 0x000000db1200720c */ /* 0x000fe40003f46270 */
[----:B------:R-:W-:Y:S02]  /*138f0*/  ISETP.GE.OR P5, PT, R4, R225, !P5 ;  /* 0x000000e10400720c */ /* 0x000fe40006fa6670 */
[-C--:B------:R-:W-:Y:S02]  /*13900*/  ISETP.GE.OR P4, PT, R17, R223.reuse, !P4 ;  /* 0x000000df1100720c */ /* 0x080fe40006786670 */
[----:B------:R-:W-:Y:S02]  /*13910*/  ISETP.GE.OR P3, PT, R102, R222, !P3 ;  /* 0x000000de6600720c */ /* 0x000fe40005f66670 */
[----:B------:R-:W-:Y:S02]  /*13920*/  ISETP.GE.OR P2, PT, R18, R223, !P2 ;  /* 0x000000df1200720c */ /* 0x000fe40005746670 */
[----:B------:R-:W-:Y:S02]  /*13930*/  FSEL R35, R53, -INF , !P5 ;  /* 0xff80000035237808 */ /* 0x000fe40006800000 */
[----:B------:R-:W-:Y:S02]  /*13940*/  ISETP.GE.AND P5, PT, R2, R220, PT ;  /* 0x000000dc0200720c */ /* 0x000fe40003fa6270 */
[----:B------:R-:W-:Y:S02]  /*13950*/  FSEL R204, R29, -INF , !P2 ;  /* 0xff8000001dcc7808 */ /* 0x000fe40005000000 */
[----:B------:R-:W-:Y:S02]  /*13960*/  FSEL R227, R26, -INF , !P3 ;  /* 0xff8000001ae37808 */ /* 0x000fe40005800000 */
[-C--:B------:R-:W-:Y:S02]  /*13970*/  ISETP.GE.AND P3, PT, R17, R218.reuse, PT ;  /* 0x000000da1100720c */ /* 0x080fe40003f66270 */
[----:B------:R-:W-:Y:S02]  /*13980*/  FSEL R238, R40, -INF , !P4 ;  /* 0xff80000028ee7808 */ /* 0x000fe40006000000 */
[----:B------:R-:W-:Y:S01]  /*13990*/  ISETP.GE.AND P4, PT, R6, R218, PT ;  /* 0x000000da0600720c */ /* 0x000fe20003f86270 */
[----:B------:R-:W1:Y:S01]  /*139a0*/  LDC.U8 R40, c[0x0][0x2d8] ;  /* 0x0000b600ff287b82 */ /* 0x000e620000000000 */
[----:B------:R-:W-:Y:S02]  /*139b0*/  ISETP.GE.AND P2, PT, R7, R219, PT ;  /* 0x000000db0700720c */ /* 0x000fe40003f46270 */
[----:B------:R-:W-:Y:S02]  /*139c0*/  ISETP.GE.OR P5, PT, R2, R224, !P5 ;  /* 0x000000e00200720c */ /* 0x000fe40006fa6670 */
[----:B------:R-:W-:Y:S02]  /*139d0*/  ISETP.GE.AND P1, PT, R17, R220, PT ;  /* 0x000000dc1100720c */ /* 0x000fe40003f26270 */
[----:B------:R-:W-:Y:S02]  /*139e0*/  ISETP.GE.AND P6, PT, R5, R221, PT ;  /* 0x000000dd0500720c */ /* 0x000fe40003fc6270 */
[-C--:B------:R-:W-:Y:S02]  /*139f0*/  ISETP.GE.OR P3, PT, R17, R222.reuse, !P3 ;  /* 0x000000de1100720c */ /* 0x080fe40005f66670 */
[----:B------:R-:W-:Y:S02]  /*13a00*/  ISETP.GE.OR P4, PT, R6, R222, !P4 ;  /* 0x000000de0600720c */ /* 0x000fe40006786670 */
[----:B------:R-:W-:Y:S02]  /*13a10*/  ISETP.GE.OR P2, PT, R7, R223, !P2 ;  /* 0x000000df0700720c */ /* 0x000fe40005746670 */
[----:B------:R-:W-:Y:S02]  /*13a20*/  FSEL R49, R66, -INF , !P5 ;  /* 0xff80000042317808 */ /* 0x000fe40006800000 */
[----:B------:R-:W-:Y:S02]  /*13a30*/  ISETP.GE.AND P5, PT, R103, R219, PT ;  /* 0x000000db6700720c */ /* 0x000fe40003fa6270 */
[----:B------:R-:W-:Y:S02]  /*13a40*/  ISETP.GE.OR P1, PT, R17, R224, !P1 ;  /* 0x000000e01100720c */ /* 0x000fe40004f26670 */
[----:B------:R-:W-:Y:S02]  /*13a50*/  ISETP.GE.OR P6, PT, R5, R225, !P6 ;  /* 0x000000e10500720c */ /* 0x000fe400077c6670 */
[----:B------:R-:W-:Y:S02]  /*13a60*/  FSEL R243, R42, -INF , !P3 ;  /* 0xff8000002af37808 */ /* 0x000fe40005800000 */
[----:B---3--:R-:W-:Y:S02]  /*13a70*/  FSEL R215, R47, -INF , !P4 ;  /* 0xff8000002fd77808 */ /* 0x008fe40006000000 */
[-C--:B------:R-:W-:Y:S02]  /*13a80*/  ISETP.GE.AND P3, PT, R5, R218.reuse, PT ;  /* 0x000000da0500720c */ /* 0x080fe40003f66270 */
[----:B------:R-:W-:Y:S02]  /*13a90*/  FSEL R247, R44, -INF , !P2 ;  /* 0xff8000002cf77808 */ /* 0x000fe40005000000 */
[----:B------:R-:W-:Y:S02]  /*13aa0*/  ISETP.GE.AND P2, PT, R4, R218, PT ;  /* 0x000000da0400720c */ /* 0x000fe40003f46270 */
[----:B------:R-:W-:Y:S02]  /*13ab0*/  ISETP.GE.AND P4, PT, R0, R219, PT ;  /* 0x000000db0000720c */ /* 0x000fe40003f86270 */
[----:B------:R-:W-:Y:S02]  /*13ac0*/  ISETP.GE.OR P5, PT, R103, R223, !P5 ;  /* 0x000000df6700720c */ /* 0x000fe40006fa6670 */
[----:B------:R-:W-:Y:S02]  /*13ad0*/  FSEL R244, R38, -INF , !P1 ;  /* 0xff80000026f47808 */ /* 0x000fe40004800000 */
[----:B------:R-:W-:Y:S01]  /*13ae0*/  FSEL R52, R52, -INF , !P6 ;  /* 0xff80000034347808 */ /* 0x000fe20007000000 */
[----:B------:R-:W-:Y:S01]  /*13af0*/  LDSM.16.MT88.4 R36, [R214+0x9000] ;  /* 0x00900000d624783b */ /* 0x000fe20000004200 */
[----:B------:R-:W-:Y:S02]  /*13b00*/  ISETP.GE.AND P6, PT, R0, R221, PT ;  /* 0x000000dd0000720c */ /* 0x000fe40003fc6270 */
[----:B------:R-:W-:Y:S02]  /*13b10*/  ISETP.GE.AND P1, PT, R7, R220, PT ;  /* 0x000000dc0700720c */ /* 0x000fe40003f26270 */
[-C--:B------:R-:W-:Y:S02]  /*13b20*/  ISETP.GE.OR P3, PT, R5, R222.reuse, !P3 ;  /* 0x000000de0500720c */ /* 0x080fe40005f66670 */
[----:B------:R-:W-:Y:S02]  /*13b30*/  ISETP.GE.OR P2, PT, R4, R222, !P2 ;  /* 0x000000de0400720c */ /* 0x000fe40005746670 */
[C---:B------:R-:W-:Y:S02]  /*13b40*/  ISETP.GE.OR P4, PT, R0.reuse, R223, !P4 ;  /* 0x000000df0000720c */ /* 0x040fe40006786670 */
[----:B------:R-:W-:Y:S02]  /*13b50*/  FSEL R33, R13, -INF , !P5 ;  /* 0xff8000000d217808 */ /* 0x000fe40006800000 */
[----:B------:R-:W-:Y:S02]  /*13b60*/  ISETP.GE.AND P5, PT, R19, R219, PT ;  /* 0x000000db1300720c */ /* 0x000fe40003fa6270 */
[----:B------:R-:W-:Y:S02]  /*13b70*/  ISETP.GE.OR P1, PT, R7, R224, !P1 ;  /* 0x000000e00700720c */ /* 0x000fe40004f26670 */
[----:B------:R-:W-:Y:S02]  /*13b80*/  ISETP.GE.OR P6, PT, R0, R225, !P6 ;  /* 0x000000e10000720c */ /* 0x000fe400077c6670 */
[----:B------:R-:W-:Y:S02]  /*13b90*/  FSEL R216, R61, -INF , !P4 ;  /* 0xff8000003dd87808 */ /* 0x000fe40006000000 */
[----:B------:R-:W-:Y:S02]  /*13ba0*/  FSEL R61, R58, -INF , !P3 ;  /* 0xff8000003a3d7808 */ /* 0x000fe40005800000 */
[----:B------:R-:W-:Y:S02]  /*13bb0*/  FSEL R242, R59, -INF , !P2 ;  /* 0xff8000003bf27808 */ /* 0x000fe40005000000 */
[----:B------:R-:W-:Y:S01]  /*13bc0*/  ISETP.GE.OR P5, PT, R19, R223, !P5 ;  /* 0x000000df1300720c */ /* 0x000fe20006fa6670 */
[----:B------:R-:W3:Y:S01]  /*13bd0*/  LDL.64 R58, [R1+0x40] ;  /* 0x00004000013a7983 */ /* 0x000ee20000100a00 */
[----:B------:R-:W-:Y:S02]  /*13be0*/  FSEL R235, R50, -INF , !P1 ;  /* 0xff80000032eb7808 */ /* 0x000fe40004800000 */
[----:B------:R-:W-:Y:S02]  /*13bf0*/  FSEL R50, R65, -INF , !P6 ;  /* 0xff80000041327808 */ /* 0x000fe40007000000 */
[----:B------:R-:W-:Y:S02]  /*13c00*/  ISETP.GE.AND P6, PT, R104, R219, PT ;  /* 0x000000db6800720c */ /* 0x000fe40003fc6270 */
[----:B------:R-:W-:Y:S02]  /*13c10*/  FSEL R202, R28, -INF , !P5 ;  /* 0xff8000001cca7808 */ /* 0x000fe40006800000 */
[----:B------:R-:W-:Y:S01]  /*13c20*/  ISETP.GE.AND P5, PT, R16, R218, PT ;  /* 0x000000da1000720c */ /* 0x000fe20003fa6270 */
[----:B------:R-:W3:Y:S01]  /*13c30*/  LDL.64 R28, [R1+0x30] ;  /* 0x00003000011c7983 */ /* 0x000ee20000100a00 */
[----:B------:R-:W-:Y:S02]  /*13c40*/  ISETP.GE.OR P6, PT, R104, R223, !P6 ;  /* 0x000000df6800720c */ /* 0x000fe400077c6670 */
[----:B------:R-:W-:Y:S02]  /*13c50*/  ISETP.GE.OR P5, PT, R16, R222, !P5 ;  /* 0x000000de1000720c */ /* 0x000fe40006fa6670 */
[----:B------:R-:W-:Y:S02]  /*13c60*/  FSEL R32, R12, -INF , !P6 ;  /* 0xff8000000c207808 */ /* 0x000fe40007000000 */
[----:B------:R-:W-:Y:S02]  /*13c70*/  ISETP.GE.AND P6, PT, R101, R218, PT ;  /* 0x000000da6500720c */ /* 0x000fe40003fc6270 */
[----:B------:R-:W-:Y:S02]  /*13c80*/  FSEL R245, R43, -INF , !P5 ;  /* 0xff8000002bf57808 */ /* 0x000fe40006800000 */
[----:B------:R-:W4:Y:S01]  /*13c90*/  LDL.64 R42, [R1+0x28] ;  /* 0x00002800012a7983 */ /* 0x000f220000100a00 */
[----:B------:R-:W-:Y:S02]  /*13ca0*/  ISETP.GE.OR P6, PT, R101, R222, !P6 ;  /* 0x000000de6500720c */ /* 0x000fe400077c6670 */
[----:B------:R-:W-:Y:S02]  /*13cb0*/  ISETP.GE.AND P1, PT, R2, R221, PT ;  /* 0x000000dd0200720c */ /* 0x000fe40003f26270 */
[----:B------:R-:W-:Y:S02]  /*13cc0*/  FSEL R228, R27, -INF , !P6 ;  /* 0xff8000001be47808 */ /* 0x000fe40007000000 */
[----:B------:R-:W-:Y:S02]  /*13cd0*/  ISETP.GE.AND P6, PT, R16, R219, PT ;  /* 0x000000db1000720c */ /* 0x000fe40003fc6270 */
[----:B------:R-:W-:Y:S02]  /*13ce0*/  ISETP.GE.OR P1, PT, R2, R225, !P1 ;  /* 0x000000e10200720c */ /* 0x000fe40004f26670 */
[----:B------:R-:W-:Y:S02]  /*13cf0*/  ISETP.GE.OR P6, PT, R16, R223, !P6 ;  /* 0x000000df1000720c */ /* 0x000fe400077c6670 */
[----:B------:R-:W3:Y:S01]  /*13d00*/  LDL.64 R16, [R1+0x38] ;  /* 0x0000380001107983 */ /* 0x000ee20000100a00 */
[----:B--2---:R-:W-:Y:S02]  /*13d10*/  FSEL R213, R64, -INF , !P1 ;  /* 0xff80000040d57808 */ /* 0x004fe40004800000 */
[C---:B------:R-:W-:Y:S02]  /*13d20*/  ISETP.GE.AND P1, PT, R105.reuse, R218, PT ;  /* 0x000000da6900720c */ /* 0x040fe40003f26270 */
[----:B------:R-:W-:Y:S02]  /*13d30*/  FSEL R20, R8, -INF , !P0 ;  /* 0xff80000008147808 */ /* 0x000fe40004000000 */
        /* <DEDUP_REMOVED lines=16> */
[----:B------:R-:W-:Y:S02]  /*13e40*/  FSEL R15, R15, -INF , !P0 ;  /* 0xff8000000f0f7808 */ /* 0x000fe40004000000 */
[----:B------:R-:W-:Y:S02]  /*13e50*/  FMNMX.FTZ R105, R240, R105, !PT ;  /* 0x00000069f0697209 */ /* 0x000fe40007810000 */
[----:B------:R-:W-:Y:S02]  /*13e60*/  ISETP.GE.AND P0, PT, R19, R218, PT ;  /* 0x000000da1300720c */ /* 0x000fe40003f06270 */
[----:B------:R-:W-:Y:S02]  /*13e70*/  FMNMX.FTZ R8, R209, R8, !PT ;  /* 0x00000008d1087209 */ /* 0x000fe40007810000 */
[----:B------:R-:W-:Y:S02]  /*13e80*/  FMNMX.FTZ R105, R241, R105, !PT ;  /* 0x00000069f1697209 */ /* 0x000fe40007810000 */
[----:B------:R-:W-:Y:S02]  /*13e90*/  ISETP.GE.OR P0, PT, R19, R222, !P0 ;  /* 0x000000de1300720c */ /* 0x000fe40004706670 */
[----:B------:R-:W-:Y:S02]  /*13ea0*/  FMNMX.FTZ R8, R200, R8, !PT ;  /* 0x00000008c8087209 */ /* 0x000fe40007810000 */
[----:B------:R-:W-:Y:S02]  /*13eb0*/  FMNMX.FTZ R105, R229, R105, !PT ;  /* 0x00000069e5697209 */ /* 0x000fe40007810000 */
[----:B------:R-:W-:Y:S02]  /*13ec0*/  FSEL R206, R30, -INF , !P0 ;  /* 0xff8000001ece7808 */ /* 0x000fe40004000000 */
[----:B------:R-:W-:Y:S02]  /*13ed0*/  FMNMX.FTZ R8, R201, R8, !PT ;  /* 0x00000008c9087209 */ /* 0x000fe40007810000 */
[C---:B------:R-:W-:Y:S02]  /*13ee0*/  ISETP.GE.AND P0, PT, R7.reuse, R218, PT ;  /* 0x000000da0700720c */ /* 0x040fe40003f06270 */
[----:B------:R-:W-:Y:S02]  /*13ef0*/  FMNMX.FTZ R105, R230, R105, !PT ;  /* 0x00000069e6697209 */ /* 0x000fe40007810000 */
[----:B------:R-:W-:Y:S02]  /*13f00*/  ISETP.GE.OR P0, PT, R7, R222, !P0 ;  /* 0x000000de0700720c */ /* 0x000fe40004706670 */
[----:B------:R-:W-:Y:S02]  /*13f10*/  FMNMX.FTZ R7, R244, R8, !PT ;  /* 0x00000008f4077209 */ /* 0x000fe40007810000 */
[----:B------:R-:W-:Y:S02]  /*13f20*/  FMNMX.FTZ R105, R52, R105, !PT ;  /* 0x0000006934697209 */ /* 0x000fe40007810000 */
[----:B------:R-:W-:Y:S02]  /*13f30*/  FSEL R23, R11, -INF , !P1 ;  /* 0xff8000000b177808 */ /* 0x000fe40004800000 */
[----:B------:R-:W-:Y:S02]  /*13f40*/  ISETP.GE.AND P1, PT, R102, R219, PT ;  /* 0x000000db6600720c */ /* 0x000fe40003f26270 */
[----:B------:R-:W-:Y:S02]  /*13f50*/  FMNMX.FTZ R7, R248, R7, !PT ;  /* 0x00000007f8077209 */ /* 0x000fe40007810000 */
        /* <DEDUP_REMOVED lines=9> */
[----:B------:R-:W-:Y:S01]  /*13ff0*/  FMNMX.FTZ R7, R48, R7, !PT ;  /* 0x0000000730077209 */ /* 0x000fe20007810000 */
[----:B------:R-:W2:Y:S01]  /*14000*/  SHFL.BFLY PT, R8, R105, 0x2, 0x1f ;  /* 0x0c401f0069087f89 */ /* 0x000ea200000e0000 */
[----:B------:R-:W-:Y:S02]  /*14010*/  FSEL R208, R31, -INF , !P1 ;  /* 0xff8000001fd07808 */ /* 0x000fe40004800000 */
[----:B------:R-:W-:Y:S02]  /*14020*/  ISETP.GE.AND P1, PT, R6, R219, PT ;  /* 0x000000db0600720c */ /* 0x000fe40003f26270 */
[----:B------:R-:W-:Y:S02]  /*14030*/  FMNMX.FTZ R104, R246, R7, !PT ;  /* 0x00000007f6687209 */ /* 0x000fe40007810000 */
[----:B------:R-:W-:Y:S02]  /*14040*/  ISETP.GE.OR P1, PT, R6, R223, !P1 ;  /* 0x000000df0600720c */ /* 0x000fe40004f26670 */
[----:B------:R-:W-:Y:S02]  /*14050*/  FMNMX.FTZ R6, R20, R106, !PT ;  /* 0x0000006a14067209 */ /* 0x000fe40007810000 */
[----:B------:R-:W-:Y:S02]  /*14060*/  FMNMX.FTZ R104, R49, R104, !PT ;  /* 0x0000006831687209 */ /* 0x000fe40007810000 */
[----:B------:R-:W-:Y:S02]  /*14070*/  FMNMX.FTZ R6, R21, R6, !PT ;  /* 0x0000000615067209 */ /* 0x000fe40007810000 */
[----:B------:R-:W-:Y:S02]  /*14080*/  FMNMX.FTZ R104, R249, R104, !PT ;  /* 0x00000068f9687209 */ /* 0x000fe40007810000 */
[----:B------:R-:W-:Y:S02]  /*14090*/  FSEL R239, R41, -INF , !P6 ;  /* 0xff80000029ef7808 */ /* 0x000fe40007000000 */
[CC--:B------:R-:W-:Y:S01]  /*140a0*/  ISETP.GE.AND P6, PT, R5.reuse, R219.reuse, PT ;  /* 0x000000db0500720c */ /* 0x0c0fe20003fc6270 */
[----:B------:R-:W1:Y:S01]  /*140b0*/  SHFL.BFLY PT, R7, R104, 0x2, 0x1f ;  /* 0x0c401f0068077f89 */ /* 0x000e6200000e0000 */
[----:B------:R-:W-:Y:S01]  /*140c0*/  ISETP.GE.AND P5, PT, R4, R219, PT ;  /* 0x000000db0400720c */ /* 0x000fe20003fa6270 */
[----:B------:R-:W1:Y:S01]  /*140d0*/  LDC.U8 R41, c[0x0][0x2d8] ;  /* 0x0000b600ff297b82 */ /* 0x000e620000000000 */
[----:B------:R-:W-:Y:S02]  /*140e0*/  ISETP.GE.OR P6, PT, R5, R223, !P6 ;  /* 0x000000df0500720c */ /* 0x000fe400077c6670 */
[----:B------:R-:W-:Y:S02]  /*140f0*/  FMNMX.FTZ R5, R32, R6, !PT ;  /* 0x0000000620057209 */ /* 0x000fe40007810000 */
[----:B--2---:R-:W-:Y:S02]  /*14100*/  FMNMX.FTZ R105, R105, R8, !PT ;  /* 0x0000000869697209 */ /* 0x004fe40007810000 */
[----:B------:R-:W-:Y:S02]  /*14110*/  FMNMX.FTZ R6, R33, R5, !PT ;  /* 0x0000000521067209 */ /* 0x000fe40007810000 */
[----:B------:R-:W-:Y:S02]  /*14120*/  FMNMX.FTZ R5, R22, R107, !PT ;  /* 0x0000006b16057209 */ /* 0x000fe40007810000 */
[----:B------:R-:W-:Y:S02]  /*14130*/  ISETP.GE.OR P5, PT, R4, R223, !P5 ;  /* 0x000000df0400720c */ /* 0x000fe40006fa6670 */
[----:B------:R-:W-:Y:S02]  /*14140*/  FMNMX.FTZ R5, R23, R5, !PT ;  /* 0x0000000517057209 */ /* 0x000fe40007810000 */
[----:B------:R-:W-:Y:S02]  /*14150*/  FSEL R250, R45, -INF , !P1 ;  /* 0xff8000002dfa7808 */ /* 0x000fe40004800000 */
[----:B------:R-:W-:Y:S02]  /*14160*/  FMNMX.FTZ R4, R34, R5, !PT ;  /* 0x0000000522047209 */ /* 0x000fe40007810000 */
[----:B------:R-:W2:Y:S01]  /*14170*/  SHFL.BFLY PT, R5, R105, 0x1, 0x1f ;  /* 0x0c201f0069057f89 */ /* 0x000ea200000e0000 */
[----:B------:R-:W-:Y:S02]  /*14180*/  FSEL R251, R46, -INF , !P0 ;  /* 0xff8000002efb7808 */ /* 0x000fe40004000000 */
[----:B------:R-:W-:Y:S02]  /*14190*/  FMNMX.FTZ R4, R15, R4, !PT ;  /* 0x000000040f047209 */ /* 0x000fe40007810000 */
[C---:B------:R-:W-:Y:S02]  /*141a0*/  ISETP.GE.AND P0, PT, R2.reuse, R218, PT ;  /* 0x000000da0200720c */ /* 0x040fe40003f06270 */
[----:B------:R-:W-:Y:S02]  /*141b0*/  FMNMX.FTZ R4, R227, R4, !PT ;  /* 0x00000004e3047209 */ /* 0x000fe40007810000 */
[C---:B------:R-:W-:Y:S02]  /*141c0*/  ISETP.GE.AND P1, PT, R2.reuse, R219, PT ;  /* 0x000000db0200720c */ /* 0x040fe40003f26270 */
[C---:B------:R-:W-:Y:S02]  /*141d0*/  ISETP.GE.OR P0, PT, R2.reuse, R222, !P0 ;  /* 0x000000de0200720c */ /* 0x040fe40004706670 */
[----:B------:R-:W-:Y:S02]  /*141e0*/  ISETP.GE.OR P1, PT, R2, R223, !P1 ;  /* 0x000000df0200720c */ /* 0x000fe40004f26670 */
[----:B------:R-:W-:Y:S02]  /*141f0*/  FMNMX.FTZ R2, R228, R4, !PT ;  /* 0x00000004e4027209 */ /* 0x000fe40007810000 */
[----:B-1----:R-:W-:Y:S02]  /*14200*/  FMNMX.FTZ R104, R104, R7, !PT ;  /* 0x0000000768687209 */ /* 0x002fe40007810000 */
[----:B------:R-:W-:Y:S02]  /*14210*/  FMNMX.FTZ R2, R206, R2, !PT ;  /* 0x00000002ce027209 */ /* 0x000fe40007810000 */
[----:B------:R-:W-:Y:S01]  /*14220*/  FSEL R31, R60, -INF , !P1 ;  /* 0xff8000003c1f7808 */ /* 0x000fe20004800000 */
[----:B------:R-:W1:Y:S01]  /*14230*/  SHFL.BFLY PT, R4, R104, 0x1, 0x1f ;  /* 0x0c201f0068047f89 */ /* 0x000e6200000e0000 */
[----:B------:R-:W-:Y:S02]  /*14240*/  FMNMX.FTZ R2, R208, R2, !PT ;  /* 0x00000002d0027209 */ /* 0x000fe40007810000 */
[----:B--2---:R-:W-:Y:S02]  /*14250*/  FMNMX.FTZ R105, R105, R5, !PT ;  /* 0x0000000569697209 */ /* 0x004fe40007810000 */
[----:B------:R-:W-:Y:S02]  /*14260*/  FMNMX.FTZ R2, R243, R2, !PT ;  /* 0x00000002f3027209 */ /* 0x000fe40007810000 */
[----:B------:R-:W-:Y:S01]  /*14270*/  FSEL R217, R62, -INF , !P0 ;  /* 0xff8000003ed97808 */ /* 0x000fe20004000000 */
[----:B------:R-:W-:Y:S01]  /*14280*/  FMUL.FTZ R184, R105, c[0x0][0x23c] ;  /* 0x00008f0069b87a20 */ /* 0x000fe20000410000 */
[----:B------:R-:W-:Y:S02]  /*14290*/  FMNMX.FTZ R2, R245, R2, !PT ;  /* 0x00000002f5027209 */ /* 0x000fe40007810000 */
[----:B------:R-:W-:Y:S02]  /*142a0*/  FSETP.NEU.FTZ.AND P3, PT, R105, -INF , PT ;  /* 0xff8000006900780b */ /* 0x000fe40003f7d000 */
[----:B------:R-:W-:Y:S02]  /*142b0*/  FMNMX.FTZ R2, R251, R2, !PT ;  /* 0x00000002fb027209 */ /* 0x000fe40007810000 */
[----:B------:R-:W-:Y:S02]  /*142c0*/  FSEL R184, R184, RZ, P3 ;  /* 0x000000ffb8b87208 */ /* 0x000fe40001800000 */
[----:B------:R-:W-:Y:S02]  /*142d0*/  FMNMX.FTZ R2, R215, R2, !PT ;  /* 0x00000002d7027209 */ /* 0x000fe40007810000 */
[C---:B------:R-:W-:Y:S02]  /*142e0*/  ISETP.GE.AND P1, PT, R0.reuse, R218, PT ;  /* 0x000000da0000720c */ /* 0x040fe40003f26270 */
[----:B------:R-:W-:Y:S02]  /*142f0*/  FMNMX.FTZ R2, R61, R2, !PT ;  /* 0x000000023d027209 */ /* 0x000fe40007810000 */
[----:B------:R-:W-:Y:S02]  /*14300*/  ISETP.GE.OR P1, PT, R0, R222, !P1 ;  /* 0x000000de0000720c */ /* 0x000fe40004f26670 */
[----:B-1----:R-:W-:Y:S01]  /*14310*/  FMNMX.FTZ R104, R104, R4, !PT ;  /* 0x0000000468687209 */ /* 0x002fe20007810000 */
[--C-:B------:R-:W-:Y:S01]  /*14320*/  FFMA.FTZ R4, R110, c[0x0][0x23c], -R184.reuse ;  /* 0x00008f006e047a23 */ /* 0x100fe200000108b8 */
[----:B------:R-:W-:Y:S01]  /*14330*/  FMNMX.FTZ R0, R242, R2, !PT ;  /* 0x00000002f2007209 */ /* 0x000fe20007810000 */
[----:B------:R-:W-:Y:S01]  /*14340*/  FFMA.FTZ R2, R109, c[0x0][0x23c], -R184 ;  /* 0x00008f006d027a23 */ /* 0x000fe200000108b8 */
[----:B------:R-:W-:Y:S01]  /*14350*/  FMNMX.FTZ R6, R210, R6, !PT ;  /* 0x00000006d2067209 */ /* 0x000fe20007810000 */
[C---:B------:R-:W-:Y:S01]  /*14360*/  FMUL.FTZ R185, R104.reuse, c[0x0][0x23c] ;  /* 0x00008f0068b97a20 */ /* 0x040fe20000410000 */
[----:B------:R1:W-:Y:S01]  /*14370*/  MUFU.EX2 R109, R4 ;  /* 0x00000004006d7308 */ /* 0x0003e20000000800 */
[----:B------:R-:W-:Y:S02]  /*14380*/  FSETP.NEU.FTZ.AND P2, PT, R104, -INF , PT ;  /* 0xff8000006800780b */ /* 0x000fe40003f5d000 */
[----:B------:R-:W-:Y:S02]  /*14390*/  FMNMX.FTZ R6, R211, R6, !PT ;  /* 0x00000006d3067209 */ /* 0x000fe40007810000 */
[----:B------:R-:W-:Y:S02]  /*143a0*/  FSEL R185, R185, RZ, P2 ;  /* 0x000000ffb9b97208 */ /* 0x000fe40001000000 */
[----:B------:R-:W-:Y:S02]  /*143b0*/  FMNMX.FTZ R103, R202, R6, !PT ;  /* 0x00000006ca677209 */ /* 0x000fe40007810000 */
[----:B------:R-:W-:Y:S01]  /*143c0*/  FSEL R56, R56, -INF , !P6 ;  /* 0xff80000038387808 */ /* 0x000fe20007000000 */
[----:B------:R2:W2:Y:S01]  /*143d0*/  MUFU.EX2 R221, R2 ;  /* 0x0000000200dd7308 */ /* 0x0004a20000000800 */
[----:B------:R-:W-:Y:S02]  /*143e0*/  FMNMX.FTZ R103, R204, R103, !PT ;  /* 0x00000067cc677209 */ /* 0x000fe40007810000 */
[----:B------:R-:W-:Y:S02]  /*143f0*/  FMNMX.FTZ R0, R217, R0, !PT ;  /* 0x00000000d9007209 */ /* 0x000fe40007810000 */
[----:B------:R-:W-:Y:S02]  /*14400*/  FMNMX.FTZ R103, R238, R103, !PT ;  /* 0x00000067ee677209 */ /* 0x000fe40007810000 */
[----:B------:R-:W-:Y:S02]  /*14410*/  PRMT R40, R40, 0x7054, R41 ;  /* 0x0000705428287816 */ /* 0x000fe40000000029 */
[----:B------:R-:W-:Y:S02]  /*14420*/  FMNMX.FTZ R103, R239, R103, !PT ;  /* 0x00000067ef677209 */ /* 0x000fe40007810000 */
[----:B------:R-:W-:Y:S01]  /*14430*/  FSEL R234, R57, -INF , !P5 ;  /* 0xff80000039ea7808 */ /* 0x000fe20006800000 */
[----:B------:R-:W-:Y:S01]  /*14440*/  IMAD.MOV.U32 R57, RZ, RZ, R56 ;  /* 0x000000ffff397224 */ /* 0x000fe200078e0038 */
[----:B------:R-:W-:Y:S01]  /*14450*/  FSEL R108, R63, -INF , !P1 ;  /* 0xff8000003f6c7808 */ /* 0x000fe20004800000 */
[--C-:B-1----:R-:W-:Y:S01]  /*14460*/  FFMA.FTZ R4, R176, c[0x0][0x23c], -R185.reuse ;  /* 0x00008f00b0047a23 */ /* 0x102fe200000108b9 */
[----:B------:R-:W-:Y:S02]  /*14470*/  FMNMX.FTZ R103, R247, R103, !PT ;  /* 0x00000067f7677209 */ /* 0x000fe40007810000 */
[----:B------:R-:W-:Y:S01]  /*14480*/  FMNMX.FTZ R0, R108, R0, !PT ;  /* 0x000000006c007209 */ /* 0x000fe20007810000 */
[----:B------:R1:W-:Y:S01]  /*14490*/  MUFU.EX2 R25, R4 ;  /* 0x0000000400197308 */ /* 0x0003e20000000800 */
[----:B------:R-:W-:Y:S04]  /*144a0*/  FMNMX.FTZ R103, R250, R103, !PT ;  /* 0x00000067fa677209 */ /* 0x000fe80007810000 */
[----:B------:R-:W-:Y:S01]  /*144b0*/  FMNMX.FTZ R103, R57, R103, !PT ;  /* 0x0000006739677209 */ /* 0x000fe20007810000 */
[----:B--2---:R-:W2:Y:S03]  /*144c0*/  SHFL.BFLY PT, R2, R0, 0x2, 0x1f ;  /* 0x0c401f0000027f89 */ /* 0x004ea600000e0000 */
[----:B------:R-:W-:Y:S04]  /*144d0*/  FMNMX.FTZ R103, R234, R103, !PT ;  /* 0x00000067ea677209 */ /* 0x000fe80007810000 */
[----:B------:R-:W-:Y:S04]  /*144e0*/  FMNMX.FTZ R103, R31, R103, !PT ;  /* 0x000000671f677209 */ /* 0x000fe80007810000 */
[----:B------:R-:W-:Y:S05]  /*144f0*/  FMNMX.FTZ R103, R216, R103, !PT ;  /* 0x00000067d8677209 */ /* 0x000fea0007810000 */
[----:B------:R-:W2:Y:S01]  /*14500*/  SHFL.BFLY PT, R5, R103, 0x2, 0x1f ;  /* 0x0c401f0067057f89 */ /* 0x000ea200000e0000 */
[--C-:B-1----:R-:W-:Y:S04]  /*14510*/  FFMA.FTZ R4, R111, c[0x0][0x23c], -R185.reuse ;  /* 0x00008f006f047a23 */ /* 0x102fe800000108b9 */
[----:B------:R1:W-:Y:S01]  /*14520*/  MUFU.EX2 R27, R4 ;  /* 0x00000004001b7308 */ /* 0x0003e20000000800 */
[----:B--2---:R-:W-:Y:S01]  /*14530*/  FMNMX.FTZ R0, R0, R2, !PT ;  /* 0x0000000200007209 */ /* 0x004fe20007810000 */
[--C-:B------:R-:W-:Y:S08]  /*14540*/  FFMA.FTZ R2, R177, c[0x0][0x23c], -R184.reuse ;  /* 0x00008f00b1027a23 */ /* 0x100ff000000108b8 */
[----:B------:R2:W-:Y:S01]  /*14550*/  MUFU.EX2 R226, R2 ;  /* 0x0000000200e27308 */ /* 0x0005e20000000800 */
[----:B------:R-:W-:Y:S05]  /*14560*/  FMNMX.FTZ R103, R103, R5, !PT ;  /* 0x0000000567677209 */ /* 0x000fea0007810000 */
[----:B------:R-:W4:Y:S01]  /*14570*/  SHFL.BFLY PT, R5, R103, 0x1, 0x1f ;  /* 0x0c201f0067057f89 */ /* 0x000f2200000e0000 */
[----:B-1----:R-:W-:Y:S04]  /*14580*/  FFMA.FTZ R4, R179, c[0x0][0x23c], -R184 ;  /* 0x00008f00b3047a23 */ /* 0x002fe800000108b8 */
[----:B------:R-:W1:Y:S03]  /*14590*/  MUFU.EX2 R26, R4 ;  /* 0x00000004001a7308 */ /* 0x000e660000000800 */
[----:B--2---:R-:W2:Y:S01]  /*145a0*/  SHFL.BFLY PT, R2, R0, 0x1, 0x1f ;  /* 0x0c201f0000027f89 */ /* 0x004ea200000e0000 */
[----:B----4-:R-:W-:Y:S02]  /*145b0*/  LOP3.LUT R7, R43, UR15, R232, 0x96, !PT ;  /* 0x0000000f2b077c12 */ /* 0x010fe4000f8e96e8 */
[----:B------:R-:W-:Y:S01]  /*145c0*/  FMNMX.FTZ R103, R103, R5, !PT ;  /* 0x0000000567677209 */ /* 0x000fe20007810000 */
[--C-:B------:R-:W-:Y:S01]  /*145d0*/  FFMA.FTZ R5, R178, c[0x0][0x23c], -R185.reuse ;  /* 0x00008f00b2057a23 */ /* 0x100fe200000108b9 */
[----:B------:R-:W-:Y:S01]  /*145e0*/  F2FP.PACK_AB R178, R109, R221 ;  /* 0x000000dd6db2723e */ /* 0x000fe200000000ff */
[----:B------:R-:W-:Y:S01]  /*145f0*/  IMAD.WIDE.U32 R192, R7, -0x326172a9, RZ ;  /* 0xcd9e8d5707c07825 */ /* 0x000fe200078e00ff */
[C---:B------:R-:W-:Y:S01]  /*14600*/  FSETP.NEU.FTZ.AND P1, PT, R103.reuse, -INF , PT ;  /* 0xff8000006700780b */ /* 0x040fe20003f3d000 */
[----:B------:R4:W-:Y:S01]  /*14610*/  MUFU.EX2 R60, R5 ;  /* 0x00000005003c7308 */ /* 0x0009e20000000800 */
[----:B-1----:R-:W-:Y:S01]  /*14620*/  F2FP.PACK_AB R176, R26, R226 ;  /* 0x000000e21ab0723e */ /* 0x002fe200000000ff */
[----:B------:R-:W-:Y:S02]  /*14630*/  IMAD.U32 R4, RZ, RZ, UR29 ;  /* 0x0000001dff047e24 */ /* 0x000fe4000f8e00ff */
[----:B------:R-:W-:Y:S01]  /*14640*/  FMUL.FTZ R186, R103, c[0x0][0x23c] ;  /* 0x00008f0067ba7a20 */ /* 0x000fe20000410000 */
[----:B--2---:R-:W-:Y:S02]  /*14650*/  FMNMX.FTZ R102, R0, R2, !PT ;  /* 0x0000000200667209 */ /* 0x004fe40007810000 */
[----:B------:R-:W-:Y:S01]  /*14660*/  LOP3.LUT R6, R233, UR4, R4, 0x96, !PT ;  /* 0x00000004e9067c12 */ /* 0x000fe2000f8e9604 */
[----:B------:R-:W-:Y:S01]  /*14670*/  FFMA.FTZ R4, R180, c[0x0][0x23c], -R185 ;  /* 0x00008f00b4047a23 */ /* 0x000fe200000108b9 */
[----:B------:R-:W-:Y:S01]  /*14680*/  FSEL R186, R186, RZ, P1 ;  /* 0x000000ffbaba7208 */ /* 0x000fe20000800000 */
[----:B------:R-:W-:Y:S01]  /*14690*/  FMUL.FTZ R187, R102, c[0x0][0x23c] ;  /* 0x00008f0066bb7a20 */ /* 0x000fe20000410000 */
[----:B------:R-:W-:Y:S01]  /*146a0*/  UIADD3 UR4, UR4, 0x1, URZ ;  /* 0x0000000104047890 */ /* 0x000fe2000fffe03f */
[----:B------:R-:W-:Y:S01]  /*146b0*/  IMAD.WIDE.U32 R8, R6, -0x326172a9, RZ ;  /* 0xcd9e8d5706087825 */ /* 0x000fe200078e00ff */
[----:B------:R1:W2:Y:S01]  /*146c0*/  MUFU.EX2 R24, R4 ;  /* 0x0000000400187308 */ /* 0x0002a20000000800 */
[----:B------:R-:W-:Y:S02]  /*146d0*/  FSETP.NEU.FTZ.AND P0, PT, R102, -INF , PT ;  /* 0xff8000006600780b */ /* 0x000fe40003f1d000 */
[----:B------:R-:W-:Y:S01]  /*146e0*/  FFMA.FTZ R2, R20, c[0x0][0x23c], -R186 ;  /* 0x00008f0014027a23 */ /* 0x000fe200000108ba */
[----:B---3--:R-:W-:Y:S02]  /*146f0*/  LOP3.LUT R0, R9, UR16, R58, 0x96, !PT ;  /* 0x0000001009007c12 */ /* 0x008fe4000f8e963a */
[----:B------:R-:W-:Y:S02]  /*14700*/  FSEL R187, R187, RZ, P0 ;  /* 0x000000ffbbbb7208 */ /* 0x000fe40000000000 */
[----:B------:R-:W-:Y:S01]  /*14710*/  LOP3.LUT R6, R9, UR16, R16, 0x96, !PT ;  /* 0x0000001009067c12 */ /* 0x000fe2000f8e9610 */
[----:B------:R-:W-:Y:S01]  /*14720*/  IMAD.WIDE.U32 R12, R0, -0x2daee0ad, RZ ;  /* 0xd2511f53000c7825 */ /* 0x000fe200078e00ff */
[----:B----4-:R-:W-:Y:S01]  /*14730*/  LOP3.LUT R5, R29, UR15, R232, 0x96, !PT ;  /* 0x0000000f1d057c12 */ /* 0x010fe2000f8e96e8 */
[----:B------:R3:W-:Y:S01]  /*14740*/  MUFU.EX2 R18, R2 ;  /* 0x0000000200127308 */ /* 0x0007e20000000800 */
[----:B------:R-:W-:Y:S01]  /*14750*/  LOP3.LUT R7, R193, UR14, R8, 0x96, !PT ;  /* 0x0000000ec1077c12 */ /* 0x000fe2000f8e9608 */
[----:B------:R-:W-:Y:S02]  /*14760*/  FFMA.FTZ R0, R21, c[0x0][0x23c], -R186 ;  /* 0x00008f0015007a23 */ /* 0x000fe400000108ba */
[----:B------:R-:W-:Y:S04]  /*14770*/  IMAD.WIDE.U32 R194, R5, -0x326172a9, RZ ;  /* 0xcd9e8d5705c27825 */ /* 0x000fe800078e00ff */
[----:B------:R-:W-:Y:S02]  /*14780*/  IMAD.WIDE.U32 R10, R6, -0x2daee0ad, RZ ;  /* 0xd2511f53060a7825 */ /* 0x000fe400078e00ff */
[----:B------:R4:W4:Y:S02]  /*14790*/  MUFU.EX2 R236, R0 ;  /* 0x0000000000ec7308 */ /* 0x0009240000000800 */
[----:B------:R-:W-:Y:S01]  /*147a0*/  IMAD.WIDE.U32 R6, R7, -0x2daee0ad, RZ ;  /* 0xd2511f5307067825 */ /* 0x000fe200078e00ff */
[----:B-1----:R-:W-:Y:S02]  /*147b0*/  LOP3.LUT R4, R195, UR14, R8, 0x96, !PT ;  /* 0x0000000ec3047c12 */ /* 0x002fe4000f8e9608 */
[----:B------:R-:W-:Y:S02]  /*147c0*/  LOP3.LUT R8, R13, UR13, R28, 0x96, !PT ;  /* 0x0000000d0d087c12 */ /* 0x000fe4000f8e961c */
[----:B--2---:R-:W-:Y:S01]  /*147d0*/  F2FP.PACK_AB R177, R24, R60 ;  /* 0x0000003c18b1723e */ /* 0x004fe200000000ff */
[----:B------:R-:W-:Y:S05]  /*147e0*/  IMAD.WIDE.U32 R4, R4, -0x2daee0ad, RZ ;  /* 0xd2511f5304047825 */ /* 0x000fea00078e00ff */
[----:B------:R-:W-:Y:S02]  /*147f0*/  LOP3.LUT R5, R5, UR11, R12, 0x96, !PT ;  /* 0x0000000b05057c12 */ /* 0x000fe4000f8e960c */
[----:B---3--:R-:W-:Y:S03]  /*14800*/  LOP3.LUT R2, R11, UR13, R42, 0x96, !PT ;  /* 0x0000000d0b027c12 */ /* 0x008fe6000f8e962a */
        /* <DEDUP_REMOVED lines=29> */
[----:B------:R-:W-:Y:S02]  /*149e0*/  LOP3.LUT R4, R5, UR17, R66, 0x96, !PT ;  /* 0x0000001105047c12 */ /* 0x000fe4000f8e9642 */
[----:B------:R-:W-:Y:S01]  /*149f0*/  SHF.R.U32.HI R5, RZ, 0x8, R2 ;  /* 0x00000008ff057819 */ /* 0x000fe20000011602 */
[----:B------:R-:W-:Y:S01]  /*14a00*/  MUFU.EX2 R62, R8 ;  /* 0x00000008003e7308 */ /* 0x000fe20000000800 */
[----:B------:R-:W-:Y:S02]  /*14a10*/  LOP3.LUT R2, R9, 0xff, RZ, 0xc0, !PT ;  /* 0x000000ff09027812 */ /* 0x000fe400078ec0ff */
[----:B------:R-:W-:Y:S01]  /*14a20*/  PRMT R13, R13, 0x5410, R5 ;  /* 0x000054100d0d7816 */ /* 0x000fe20000000005 */
[----:B--2---:R-:W-:Y:S01]  /*14a30*/  FFMA.FTZ R0, R33, c[0x0][0x23c], -R186 ;  /* 0x00008f0021007a23 */ /* 0x004fe200000108ba */
[----:B------:R-:W-:Y:S05]  /*14a40*/  PRMT R12, R2, 0x5410, R12 ;  /* 0x00005410020c7816 */ /* 0x000fea000000000c */
[----:B------:R1:W-:Y:S01]  /*14a50*/  MUFU.EX2 R30, R0 ;  /* 0x00000000001e7308 */ /* 0x0003e20000000800 */
[--C-:B------:R-:W-:Y:S01]  /*14a60*/  HSET2.LE.AND R179, R12, R40.reuse, PT ;  /* 0x000000280cb37233 */ /* 0x100fe20003803000 */
[----:B----4-:R-:W-:Y:S01]  /*14a70*/  LOP3.LUT R7, R191, UR7, R10, 0x96, !PT ;  /* 0x00000007bf077c12 */ /* 0x010fe2000f8e960a */
[----:B------:R-:W-:Y:S01]  /*14a80*/  IMAD.MOV.U32 R191, RZ, RZ, R213 ;  /* 0x000000ffffbf7224 */ /* 0x000fe200078e00d5 */
[----:B------:R-:W-:Y:S03]  /*14a90*/  LOP3.LUT R10, R11, UR9, R6, 0x96, !PT ;  /* 0x000000090b0a7c12 */ /* 0x000fe6000f8e9606 */
[----:B------:R-:W-:Y:S04]  /*14aa0*/  IMAD.WIDE.U32 R6, R7, -0x326172a9, RZ ;  /* 0xcd9e8d5707067825 */ /* 0x000fe800078e00ff */
[----:B------:R-:W-:Y:S01]  /*14ab0*/  IMAD.WIDE.U32 R196, R10, -0x326172a9, RZ ;  /* 0xcd9e8d570ac47825 */ /* 0x000fe200078e00ff */
[--C-:B------:R-:W-:Y:S02]  /*14ac0*/  SHF.R.U32.HI R11, RZ, 0x10, R6.reuse ;  /* 0x00000010ff0b7819 */ /* 0x100fe40000011606 */
[C---:B------:R-:W-:Y:S02]  /*14ad0*/  LOP3.LUT R10, R6.reuse, 0xffff, RZ, 0xc0, !PT ;  /* 0x0000ffff060a7812 */ /* 0x040fe400078ec0ff */
[----:B------:R-:W-:Y:S02]  /*14ae0*/  LOP3.LUT R14, R6, 0xff, RZ, 0xc0, !PT ;  /* 0x000000ff060e7812 */ /* 0x000fe400078ec0ff */
[----:B------:R-:W-:Y:S02]  /*14af0*/  SHF.R.U32.HI R9, RZ, 0x18, R6 ;  /* 0x00000018ff097819 */ /* 0x000fe40000011606 */
[----:B------:R-:W-:Y:S02]  /*14b00*/  LOP3.LUT R6, R7, UR17, R196, 0x96, !PT ;  /* 0x0000001107067c12 */ /* 0x000fe4000f8e96c4 */
[----:B-1----:R-:W-:Y:S02]  /*14b10*/  FSEL R0, R105, RZ, P3 ;  /* 0x000000ff69007208 */ /* 0x002fe40001800000 */
[----:B------:R-:W-:Y:S02]  /*14b20*/  LOP3.LUT R5, R11, 0xff, RZ, 0xc0, !PT ;  /* 0x000000ff0b057812 */ /* 0x000fe400078ec0ff */
[----:B------:R-:W-:Y:S01]  /*14b30*/  LOP3.LUT R110, R197, UR8, R110, 0x96, !PT ;  /* 0x00000008c56e7c12 */ /* 0x000fe2000f8e966e */
[----:B------:R-:W-:Y:S01]  /*14b40*/  FADD.FTZ R2, -R0, R3 ;  /* 0x0000000300027221 */ /* 0x000fe20000010100 */
[----:B------:R-:W-:Y:S01]  /*14b50*/  PRMT R183, R5, 0x5410, R9 ;  /* 0x0000541005b77816 */ /* 0x000fe20000000009 */
[----:B------:R-:W-:Y:S01]  /*14b60*/  FFMA.FTZ R3, R15, c[0x0][0x23c], -R187 ;  /* 0x00008f000f037a23 */ /* 0x000fe200000108bb */
[----:B------:R-:W-:Y:S01]  /*14b70*/  LOP3.LUT R0, R4, 0xffff, RZ, 0xc0, !PT ;  /* 0x0000ffff04007812 */ /* 0x000fe200078ec0ff */
[----:B------:R-:W-:Y:S01]  /*14b80*/  FMUL.FTZ R2, R2, c[0x0][0x23c] ;  /* 0x00008f0002027a20 */ /* 0x000fe20000410000 */
[----:B------:R-:W-:Y:S01]  /*14b90*/  SHF.R.U32.HI R7, RZ, 0x8, R10 ;  /* 0x00000008ff077819 */ /* 0x000fe2000001160a */
[----:B------:R1:W-:Y:S01]  /*14ba0*/  MUFU.EX2 R63, R3 ;  /* 0x00000003003f7308 */ /* 0x0003e20000000800 */
[----:B------:R-:W-:Y:S01]  /*14bb0*/  LOP3.LUT R8, R4, 0xff, RZ, 0xc0, !PT ;  /* 0x000000ff04087812 */ /* 0x000fe200078ec0ff */
[--C-:B------:R-:W-:Y:S01]  /*14bc0*/  HSET2.LE.AND R183, R183, R40.reuse, PT ;  /* 0x00000028b7b77233 */ /* 0x100fe20003803000 */
[----:B------:R-:W-:Y:S02]  /*14bd0*/  PRMT R14, R14, 0x5410, R7 ;  /* 0x000054100e0e7816 */ /* 0x000fe40000000007 */
[----:B------:R-:W-:Y:S03]  /*14be0*/  SHF.R.U32.HI R7, RZ, 0x18, R4 ;  /* 0x00000018ff077819 */ /* 0x000fe60000011604 */
[--C-:B------:R-:W-:Y:S01]  /*14bf0*/  HSET2.LE.AND R182, R14, R40.reuse, PT ;  /* 0x000000280eb67233 */ /* 0x100fe20003803000 */
[----:B-1----:R-:W-:Y:S02]  /*14c00*/  SHF.R.U32.HI R3, RZ, 0x8, R0 ;  /* 0x00000008ff037819 */ /* 0x002fe40000011600 */
[----:B------:R-:W-:Y:S02]  /*14c10*/  FSEL R0, R104, RZ, P2 ;  /* 0x000000ff68007208 */ /* 0x000fe40001000000 */
[----:B------:R-:W-:Y:S02]  /*14c20*/  PRMT R10, R8, 0x5410, R3 ;  /* 0x00005410080a7816 */ /* 0x000fe40000000003 */
[----:B------:R-:W-:Y:S01]  /*14c30*/  LOP3.LUT R8, R6, 0xff, RZ, 0xc0, !PT ;  /* 0x000000ff06087812 */ /* 0x000fe200078ec0ff */
[----:B------:R-:W-:Y:S01]  /*14c40*/  FADD.FTZ R0, -R0, R100 ;  /* 0x0000006400007221 */ /* 0x000fe20000010100 */
[----:B------:R-:W-:Y:S01]  /*14c50*/  SHF.R.U32.HI R3, RZ, 0x10, R4 ;  /* 0x00000010ff037819 */ /* 0x000fe20000011604 */
[----:B------:R-:W1:Y:S03]  /*14c60*/  MUFU.EX2 R100, R2 ;  /* 0x0000000200647308 */ /* 0x000e660000000800 */
[----:B------:R-:W-:Y:S02]  /*14c70*/  LOP3.LUT R5, R3, 0xff, RZ, 0xc0, !PT ;  /* 0x000000ff03057812 */ /* 0x000fe400078ec0ff */
[----:B------:R-:W-:Y:S02]  /*14c80*/  FSEL R3, R102, RZ, P0 ;  /* 0x000000ff66037208 */ /* 0x000fe40000000000 */
[----:B------:R-:W-:Y:S02]  /*14c90*/  PRMT R9, R5, 0x5410, R7 ;  /* 0x0000541005097816 */ /* 0x000fe40000000007 */
[----:B------:R-:W-:Y:S02]  /*14ca0*/  SHF.R.U32.HI R7, RZ, 0x18, R6 ;  /* 0x00000018ff077819 */ /* 0x000fe40000011606 */
[----:B------:R-:W-:Y:S02]  /*14cb0*/  F2FP.PACK_AB R5, R27, R25 ;  /* 0x000000191b05723e */ /* 0x000fe400000000ff */
[----:B------:R-:W-:Y:S02]  /*14cc0*/  PLOP3.LUT P0, PT, PT, PT, UP0, 0x80, 0x0 ;  /* 0x000000000000781c */ /* 0x000fe40003f0f008 */
[----:B------:R-:W-:Y:S02]  /*14cd0*/  LOP3.LUT R179, R179, R5, RZ, 0xc0, !PT ;  /* 0x00000005b3b37212 */ /* 0x000fe400078ec0ff */
[----:B------:R-:W-:Y:S01]  /*14ce0*/  F2FP.PACK_AB R5, R236, R18 ;  /* 0x00000012ec05723e */ /* 0x000fe200000000ff */
[----:B-1----:R-:W-:Y:S01]  /*14cf0*/  FMUL.FTZ R32, R100, R140 ;  /* 0x0000008c64207220 */ /* 0x002fe20000410000 */
[----:B------:R-:W-:Y:S01]  /*14d00*/  LOP3.LUT R2, R6, 0xffff, RZ, 0xc0, !PT ;  /* 0x0000ffff06027812 */ /* 0x000fe200078ec0ff */
[----:B------:R-:W-:Y:S02]  /*14d10*/  FMUL.FTZ R33, R100, R141 ;  /* 0x0000008d64217220 */ /* 0x000fe40000410000 */
[----:B------:R-:W-:Y:S01]  /*14d20*/  IMAD.MOV.U32 R140, RZ, RZ, R63 ;  /* 0x000000ffff8c7224 */ /* 0x000fe200078e003f */
[----:B------:R-:W-:Y:S01]  /*14d30*/  SHF.R.U32.HI R4, RZ, 0x8, R2 ;  /* 0x00000008ff047819 */ /* 0x000fe20000011602 */
[----:B------:R-:W-:Y:S01]  /*14d40*/  FMUL.FTZ R2, R0, c[0x0][0x23c] ;  /* 0x00008f0000027a20 */ /* 0x000fe20000410000 */
[----:B------:R-:W-:Y:S01]  /*14d50*/  FSEL R0, R103, RZ, P1 ;  /* 0x000000ff67007208 */ /* 0x000fe20000800000 */
[----:B------:R-:W-:Y:S01]  /*14d60*/  IMAD.MOV.U32 R141, RZ, RZ, R109 ;  /* 0x000000ffff8d7224 */ /* 0x000fe200078e006d */
[----:B------:R-:W-:Y:S01]  /*14d70*/  PRMT R8, R8, 0x5410, R4 ;  /* 0x0000541008087816 */ /* 0x000fe20000000004 */
[----:B------:R-:W-:Y:S01]  /*14d80*/  FMUL.FTZ R65, R100, R173 ;  /* 0x000000ad64417220 */ /* 0x000fe20000410000 */
[----:B------:R1:W2:Y:S01]  /*14d90*/  MUFU.EX2 R101, R2 ;  /* 0x0000000200657308 */ /* 0x0002a20000000800 */
[----:B------:R-:W-:Y:S01]  /*14da0*/  FADD.FTZ R0, -R0, R106 ;  /* 0x0000006a00007221 */ /* 0x000fe20000010100 */
[--C-:B------:R-:W-:Y:S01]  /*14db0*/  HSET2.LE.AND R4, R13, R40.reuse, PT ;  /* 0x000000280d047233 */ /* 0x100fe20003803000 */
[----:B------:R-:W-:Y:S01]  /*14dc0*/  IMAD.MOV.U32 R106, RZ, RZ, R16 ;  /* 0x000000ffff6a7224 */ /* 0x000fe200078e0010 */
[--C-:B------:R-:W-:Y:S01]  /*14dd0*/  HSET2.LE.AND R180, R8, R40.reuse, PT ;  /* 0x0000002808b47233 */ /* 0x100fe20003803000 */
[----:B------:R-:W-:Y:S01]  /*14de0*/  FMUL.FTZ R0, R0, c[0x0][0x23c] ;  /* 0x00008f0000007a20 */ /* 0x000fe20000410000 */
[----:B------:R-:W-:Y:S01]  /*14df0*/  F2FP.PACK_AB R8, R63, R62 ;  /* 0x0000003e3f08723e */ /* 0x000fe200000000ff */
[----:B------:R-:W-:Y:S01]  /*14e00*/  FMUL.FTZ R16, R100, R124 ;  /* 0x0000007c64107220 */ /* 0x000fe20000410000 */
[----:B------:R-:W-:Y:S01]  /*14e10*/  LOP3.LUT R178, R4, R178, RZ, 0xc0, !PT ;  /* 0x000000b204b27212 */ /* 0x000fe200078ec0ff */
[----:B------:R-:W-:Y:S01]  /*14e20*/  IMAD.MOV.U32 R124, RZ, RZ, R30 ;  /* 0x000000ffff7c7224 */ /* 0x000fe200078e001e */
[----:B------:R-:W-:Y:S01]  /*14e30*/  LOP3.LUT R180, R180, R5, RZ, 0xc0, !PT ;  /* 0x00000005b4b47212 */ /* 0x000fe200078ec0ff */
[C---:B------:R-:W-:Y:S01]  /*14e40*/  FMUL.FTZ R5, R100.reuse, R113 ;  /* 0x0000007164057220 */ /* 0x040fe20000410000 */
[----:B------:R-:W-:Y:S01]  /*14e50*/  LOP3.LUT R183, R183, R8, RZ, 0xc0, !PT ;  /* 0x00000008b7b77212 */ /* 0x000fe200078ec0ff */
[C---:B------:R-:W-:Y:S01]  /*14e60*/  FMUL.FTZ R68, R100.reuse, R68 ;  /* 0x0000004464447220 */ /* 0x040fe20000410000 */
[--C-:B------:R-:W-:Y:S01]  /*14e70*/  HSET2.LE.AND R4, R9, R40.reuse, PT ;  /* 0x0000002809047233 */ /* 0x100fe20003803000 */
[C---:B------:R-:W-:Y:S02]  /*14e80*/  FMUL.FTZ R69, R100.reuse, R69 ;  /* 0x0000004564457220 */ /* 0x040fe40000410000 */
[C---:B------:R-:W-:Y:S02]  /*14e90*/  FMUL.FTZ R80, R100.reuse, R80 ;  /* 0x0000005064507220 */ /* 0x040fe40000410000 */
[----:B------:R-:W-:Y:S01]  /*14ea0*/  FMUL.FTZ R81, R100, R81 ;  /* 0x0000005164517220 */ /* 0x000fe20000410000 */
[----:B------:R-:W-:Y:S01]  /*14eb0*/  LOP3.LUT R177, R4, R177, RZ, 0xc0, !PT ;  /* 0x000000b104b17212 */ /* 0x000fe200078ec0ff */
[C---:B------:R-:W-:Y:S02]  /*14ec0*/  FMUL.FTZ R4, R100.reuse, R112 ;  /* 0x0000007064047220 */ /* 0x040fe40000410000 */
[C---:B------:R-:W-:Y:S02]  /*14ed0*/  FMUL.FTZ R84, R100.reuse, R84 ;  /* 0x0000005464547220 */ /* 0x040fe40000410000 */
[----:B-1----:R-:W-:Y:S01]  /*14ee0*/  FADD.FTZ R2, -R3, R107 ;  /* 0x0000006b03027221 */ /* 0x002fe20000010100 */
[----:B------:R-:W-:Y:S01]  /*14ef0*/  SHF.R.U32.HI R3, RZ, 0x10, R6 ;  /* 0x00000010ff037819 */ /* 0x000fe20000011606 */
[----:B------:R-:W-:Y:S02]  /*14f00*/  IMAD.MOV.U32 R107, RZ, RZ, R17 ;  /* 0x000000ffff6b7224 */ /* 0x000fe400078e0011 */
[----:B------:R-:W-:Y:S01]  /*14f10*/  FMUL.FTZ R17, R100, R125 ;  /* 0x0000007d64117220 */ /* 0x000fe20000410000 */
[----:B------:R-:W-:Y:S01]  /*14f20*/  LOP3.LUT R6, R3, 0xff, RZ, 0xc0, !PT ;  /* 0x000000ff03067812 */ /* 0x000fe200078ec0ff */
[----:B------:R-:W-:Y:S01]  /*14f30*/  IMAD.MOV.U32 R125, RZ, RZ, R35 ;  /* 0x000000ffff7d7224 */ /* 0x000fe200078e0023 */
[----:B------:R1:W4:Y:S01]  /*14f40*/  MUFU.EX2 R3, R0 ;  /* 0x0000000000037308 */ /* 0x0003220000000800 */
[C---:B--2---:R-:W-:Y:S01]  /*14f50*/  FMUL.FTZ R34, R101.reuse, R142 ;  /* 0x0000008e65227220 */ /* 0x044fe20000410000 */
[----:B------:R-:W-:Y:S01]  /*14f60*/  PRMT R6, R6, 0x5410, R7 ;  /* 0x0000541006067816 */ /* 0x000fe20000000007 */
[C---:B------:R-:W-:Y:S02]  /*14f70*/  FMUL.FTZ R7, R101.reuse, R115 ;  /* 0x0000007365077220 */ /* 0x040fe40000410000 */
[C---:B------:R-:W-:Y:S02]  /*14f80*/  FMUL.FTZ R35, R101.reuse, R143 ;  /* 0x0000008f65237220 */ /* 0x040fe40000410000 */
[C---:B------:R-:W-:Y:S01]  /*14f90*/  FMUL.FTZ R51, R101.reuse, R159 ;  /* 0x0000009f65337220 */ /* 0x040fe20000410000 */
[--C-:B------:R-:W-:Y:S01]  /*14fa0*/  HSET2.LE.AND R181, R6, R40.reuse, PT ;  /* 0x0000002806b57233 */ /* 0x100fe20003803000 */
[----:B------:R-:W-:Y:S01]  /*14fb0*/  FMUL.FTZ R66, R101, R174 ;  /* 0x000000ae65427220 */ /* 0x000fe20000410000 */
[----:B------:R-:W-:Y:S01]  /*14fc0*/  F2FP.PACK_AB R6, R231, R19 ;  /* 0x00000013e706723e */ /* 0x000fe200000000ff */
[C---:B------:R-:W-:Y:S02]  /*14fd0*/  FMUL.FTZ R70, R101.reuse, R70 ;  /* 0x0000004665467220 */ /* 0x040fe40000410000 */
[----:B------:R-:W-:Y:S01]  /*14fe0*/  FMUL.FTZ R71, R101, R71 ;  /* 0x0000004765477220 */ /* 0x000fe20000410000 */
[----:B------:R-:W-:Y:S01]  /*14ff0*/  LOP3.LUT R181, R181, R6, RZ, 0xc0, !PT ;  /* 0x00000006b5b57212 */ /* 0x000fe200078ec0ff */
[C---:B------:R-:W-:Y:S02]  /*15000*/  FMUL.FTZ R6, R101.reuse, R114 ;  /* 0x0000007265067220 */ /* 0x040fe40000410000 */
[C---:B------:R-:W-:Y:S01]  /*15010*/  FMUL.FTZ R82, R101.reuse, R82 ;  /* 0x0000005265527220 */ /* 0x040fe20000410000 */
[----:B------:R-:W-:Y:S01]  /*15020*/  LDSM.16.MT88.4 R112, [R214+0xa000] ;  /* 0x00a00000d670783b */ /* 0x000fe20000004200 */
[C---:B------:R-:W-:Y:S02]  /*15030*/  FMUL.FTZ R83, R101.reuse, R83 ;  /* 0x0000005365537220 */ /* 0x040fe40000410000 */
[----:B------:R-:W-:Y:S02]  /*15040*/  FMUL.FTZ R85, R100, R85 ;  /* 0x0000005564557220 */ /* 0x000fe40000410000 */
[----:B------:R-:W-:Y:S02]  /*15050*/  FMUL.FTZ R86, R101, R86 ;  /* 0x0000005665567220 */ /* 0x000fe40000410000 */
[----:B-1----:R-:W-:Y:S01]  /*15060*/  FMUL.FTZ R0, R2, c[0x0][0x23c] ;  /* 0x00008f0002007a20 */ /* 0x002fe20000410000 */
[----:B------:R-:W-:Y:S01]  /*15070*/  HSET2.LE.AND R2, R10, R40, PT ;  /* 0x000000280a027233 */ /* 0x000fe20003803000 */
[C---:B----4-:R-:W-:Y:S02]  /*15080*/  FMUL.FTZ R8, R3.reuse, R116 ;  /* 0x0000007403087220 */ /* 0x050fe40000410000 */
[C---:B------:R-:W-:Y:S02]  /*15090*/  FMUL.FTZ R9, R3.reuse, R117 ;  /* 0x0000007503097220 */ /* 0x040fe40000410000 */
[----:B------:R-:W-:Y:S01]  /*150a0*/  FMUL.FTZ R12, R3, R120 ;  /* 0x00000078030c7220 */ /* 0x000fe20000410000 */
[----:B------:R-:W1:Y:S01]  /*150b0*/  MUFU.EX2 R0, R0 ;  /* 0x0000000000007308 */ /* 0x000e620000000800 */
[----:B------:R-:W-:Y:S01]  /*150c0*/  IMAD.MOV.U32 R120, RZ, RZ, R18 ;  /* 0x000000ffff787224 */ /* 0x000fe200078e0012 */
[----:B------:R-:W-:Y:S01]  /*150d0*/  LOP3.LUT R176, R2, R176, RZ, 0xc0, !PT ;  /* 0x000000b002b07212 */ /* 0x000fe200078ec0ff */
[----:B------:R-:W-:Y:S01]  /*150e0*/  FMUL.FTZ R18, R101, R126 ;  /* 0x0000007e65127220 */ /* 0x000fe20000410000 */
[----:B------:R-:W-:Y:S01]  /*150f0*/  F2FP.PACK_AB R2, R30, R252 ;  /* 0x000000fc1e02723e */ /* 0x000fe200000000ff */
[C---:B------:R-:W-:Y:S02]  /*15100*/  FMUL.FTZ R45, R3.reuse, R153 ;  /* 0x00000099032d7220 */ /* 0x040fe40000410000 */
[C---:B------:R-:W-:Y:S01]  /*15110*/  FMUL.FTZ R13, R3.reuse, R121 ;  /* 0x00000079030d7220 */ /* 0x040fe20000410000 */
[----:B------:R-:W-:Y:S01]  /*15120*/  LOP3.LUT R182, R182, R2, RZ, 0xc0, !PT ;  /* 0x00000002b6b67212 */ /* 0x000fe200078ec0ff */
[----:B------:R-:W-:Y:S01]  /*15130*/  FFMA.FTZ R2, R198, c[0x0][0x23c], -R184 ;  /* 0x00008f00c6027a23 */ /* 0x000fe200000108b8 */
[-C--:B---3--:R-:W-:Y:S01]  /*15140*/  HMMA.16816.F32 R4, R176, R20.reuse, R4 ;  /* 0x00000014b004723c */ /* 0x088fe20000001804 */
[----:B------:R-:W-:Y:S02]  /*15150*/  IMAD.MOV.U32 R116, RZ, RZ, R42 ;  /* 0x000000ffff747224 */ /* 0x000fe400078e002a */
[----:B------:R-:W-:Y:S02]  /*15160*/  IMAD.MOV.U32 R117, RZ, RZ, R43 ;  /* 0x000000ffff757224 */ /* 0x000fe400078e002b */
[C---:B------:R-:W-:Y:S02]  /*15170*/  FMUL.FTZ R41, R3.reuse, R149 ;  /* 0x0000009503297220 */ /* 0x040fe40000410000 */
[----:B------:R-:W-:Y:S02]  /*15180*/  FMUL.FTZ R44, R3, R152 ;  /* 0x00000098032c7220 */ /* 0x000fe40000410000 */
[----:B------:R-:W-:Y:S03]  /*15190*/  IMAD.MOV.U32 R121, RZ, RZ, R50 ;  /* 0x000000ffff797224 */ /* 0x000fe600078e0032 */
[C---:B------:R-:W-:Y:S02]  /*151a0*/  FMUL.FTZ R50, R101.reuse, R158 ;  /* 0x0000009e65327220 */ /* 0x040fe40000410000 */
[C---:B-1----:R-:W-:Y:S02]  /*151b0*/  FMUL.FTZ R10, R0.reuse, R118 ;  /* 0x00000076000a7220 */ /* 0x042fe40000410000 */
[C---:B------:R-:W-:Y:S02]  /*151c0*/  FMUL.FTZ R11, R0.reuse, R119 ;  /* 0x00000077000b7220 */ /* 0x040fe40000410000 */
[C---:B------:R-:W-:Y:S02]  /*151d0*/  FMUL.FTZ R14, R0.reuse, R122 ;  /* 0x0000007a000e7220 */ /* 0x040fe40000410000 */
[----:B------:R-:W-:Y:S02]  /*151e0*/  IMAD.MOV.U32 R122, RZ, RZ, R27 ;  /* 0x000000ffff7a7224 */ /* 0x000fe400078e001b */
[C---:B------:R-:W-:Y:S01]  /*151f0*/  FMUL.FTZ R27, R0.reuse, R135 ;  /* 0x00000087001b7220 */ /* 0x040fe20000410000 */
[C---:B------:R-:W-:Y:S01]  /*15200*/  HMMA.16816.F32 R8, R180.reuse, R20, R8 ;  /* 0x00000014b408723c */ /* 0x040fe20000001808 */
[----:B------:R-:W-:Y:S02]  /*15210*/  FMUL.FTZ R15, R0, R123 ;  /* 0x0000007b000f7220 */ /* 0x000fe40000410000 */
[----:B------:R-:W-:Y:S02]  /*15220*/  IMAD.MOV.U32 R119, RZ, RZ, R19 ;  /* 0x000000ffff777224 */ /* 0x000fe400078e0013 */
[----:B------:R-:W-:Y:S02]  /*15230*/  FMUL.FTZ R19, R101, R127 ;  /* 0x0000007f65137220 */ /* 0x000fe40000410000 */
[C---:B------:R-:W-:Y:S01]  /*15240*/  FMUL.FTZ R20, R100.reuse, R128 ;  /* 0x0000008064147220 */ /* 0x040fe20000410000 */
[-C--:B------:R-:W-:Y:S01]  /*15250*/  HMMA.16816.F32 R12, R180, R22.reuse, R12 ;  /* 0x00000016b40c723c */ /* 0x080fe2000000180c */
[----:B------:R-:W-:Y:S03]  /*15260*/  IMAD.MOV.U32 R128, RZ, RZ, R28 ;  /* 0x000000ffff807224 */ /* 0x000fe600078e001c */
[C---:B------:R-:W-:Y:S02]  /*15270*/  FMUL.FTZ R28, R3.reuse, R136 ;  /* 0x00000088031c7220 */ /* 0x040fe40000410000 */
[----:B------:R-:W-:Y:S01]  /*15280*/  FMUL.FTZ R21, R100, R129 ;  /* 0x0000008164157220 */ /* 0x000fe20000410000 */
[----:B------:R1:W-:Y:S01]  /*15290*/  MUFU.EX2 R136, R2 ;  /* 0x0000000200887308 */ /* 0x0003e20000000800 */
[C---:B------:R-:W-:Y:S01]  /*152a0*/  FMUL.FTZ R47, R0.reuse, R155 ;  /* 0x0000009b002f7220 */ /* 0x040fe20000410000 */
[C---:B------:R-:W-:Y:S03]  /*152b0*/  HMMA.16816.F32 R16, R176.reuse, R22, R16 ;  /* 0x00000016b010723c */ /* 0x040fe60000001810 */
[----:B------:R-:W-:Y:S02]  /*152c0*/  IMAD.MOV.U32 R118, RZ, RZ, R25 ;  /* 0x000000ffff767224 */ /* 0x000fe400078e0019 */
[----:B------:R-:W-:Y:S02]  /*152d0*/  FMUL.FTZ R25, R3, R133 ;  /* 0x0000008503197220 */ /* 0x000fe40000410000 */
[C---:B------:R-:W-:Y:S02]  /*152e0*/  FMUL.FTZ R22, R101.reuse, R130 ;  /* 0x0000008265167220 */ /* 0x040fe40000410000 */
[----:B------:R-:W-:Y:S03]  /*152f0*/  FMUL.FTZ R23, R101, R131 ;  /* 0x0000008365177220 */ /* 0x000fe60000410000 */
[----:B------:R-:W-:Y:S02]  /*15300*/  IMAD.MOV.U32 R131, RZ, RZ, R52 ;  /* 0x000000ffff837224 */ /* 0x000fe400078e0034 */
[----:B------:R-:W-:Y:S01]  /*15310*/  IMAD.MOV.U32 R130, RZ, RZ, R24 ;  /* 0x000000ffff827224 */ /* 0x000fe200078e0018 */
[----:B------:R-:W2:Y:S01]  /*15320*/  LDSM.16.MT88.4 R52, [R212+0xa000] ;  /* 0x00a00000d434783b */ /* 0x000ea20000004200 */
[----:B------:R-:W-:Y:S01]  /*15330*/  FMUL.FTZ R24, R3, R132 ;  /* 0x0000008403187220 */ /* 0x000fe20000410000 */
[-C--:B------:R-:W-:Y:S01]  /*15340*/  HMMA.16816.F32 R20, R176, R36.reuse, R20 ;  /* 0x00000024b014723c */ /* 0x080fe20000001814 */
[----:B------:R-:W-:Y:S02]  /*15350*/  IMAD.MOV.U32 R133, RZ, RZ, R26 ;  /* 0x000000ffff857224 */ /* 0x000fe400078e001a */
[C---:B------:R-:W-:Y:S02]  /*15360*/  FMUL.FTZ R26, R0.reuse, R134 ;  /* 0x00000086001a7220 */ /* 0x040fe40000410000 */
[----:B-1----:R-:W-:Y:S02]  /*15370*/  FFMA.FTZ R2, R199, c[0x0][0x23c], -R184 ;  /* 0x00008f00c7027a23 */ /* 0x002fe400000108b8 */
[----:B------:R-:W-:Y:S02]  /*15380*/  IMAD.MOV.U32 R123, RZ, RZ, R31 ;  /* 0x000000ffff7b7224 */ /* 0x000fe400078e001f */
[----:B------:R-:W-:Y:S01]  /*15390*/  IMAD.MOV.U32 R129, RZ, RZ, R29 ;  /* 0x000000ffff817224 */ /* 0x000fe200078e001d */
[----:B------:R1:W-:Y:S01]  /*153a0*/  MUFU.EX2 R56, R2 ;  /* 0x0000000200387308 */ /* 0x0003e20000000800 */
[C---:B------:R-:W-:Y:S01]  /*153b0*/  HMMA.16816.F32 R24, R180.reuse, R36, R24 ;  /* 0x00000024b418723c */ /* 0x040fe20000001818 */
[C---:B------:R-:W-:Y:S02]  /*153c0*/  FMUL.FTZ R29, R3.reuse, R137 ;  /* 0x00000089031d7220 */ /* 0x040fe40000410000 */
[C---:B------:R-:W-:Y:S02]  /*153d0*/  FMUL.FTZ R30, R0.reuse, R138 ;  /* 0x0000008a001e7220 */ /* 0x040fe40000410000 */
[C---:B------:R-:W-:Y:S02]  /*153e0*/  FMUL.FTZ R31, R0.reuse, R139 ;  /* 0x0000008b001f7220 */ /* 0x040fe40000410000 */
[----:B------:R-:W-:Y:S02]  /*153f0*/  FMUL.FTZ R46, R0, R154 ;  /* 0x0000009a002e7220 */ /* 0x000fe40000410000 */
[C---:B------:R-:W-:Y:S03]  /*15400*/  FMUL.FTZ R36, R100.reuse, R144 ;  /* 0x0000009064247220 */ /* 0x040fe60000410000 */
[----:B------:R-:W-:Y:S01]  /*15410*/  FMUL.FTZ R37, R100, R145 ;  /* 0x0000009164257220 */ /* 0x000fe20000410000 */
[-C--:B------:R-:W-:Y:S01]  /*15420*/  HMMA.16816.F32 R28, R180, R38.reuse, R28 ;  /* 0x00000026b41c723c */ /* 0x080fe2000000181c */
[----:B------:R-:W-:Y:S02]  /*15430*/  IMAD.MOV.U32 R134, RZ, RZ, R40 ;  /* 0x000000ffff867224 */ /* 0x000fe400078e0028 */
[----:B------:R-:W-:Y:S02]  /*15440*/  FMUL.FTZ R40, R3, R148 ;  /* 0x0000009403287220 */ /* 0x000fe40000410000 */
[C---:B------:R-:W-:Y:S02]  /*15450*/  FMUL.FTZ R42, R0.reuse, R150 ;  /* 0x00000096002a7220 */ /* 0x040fe40000410000 */
[----:B------:R-:W-:Y:S01]  /*15460*/  FMUL.FTZ R43, R0, R151 ;  /* 0x00000097002b7220 */ /* 0x000fe20000410000 */
[C---:B------:R-:W-:Y:S01]  /*15470*/  HMMA.16816.F32 R32, R176.reuse, R38, R32 ;  /* 0x00000026b020723c */ /* 0x040fe20000001820 */
[----:B------:R-:W-:Y:S03]  /*15480*/  IMAD.MOV.U32 R127, RZ, RZ, R49 ;  /* 0x000000ffff7f7224 */ /* 0x000fe600078e0031 */
[----:B-1----:R-:W-:Y:S02]  /*15490*/  FFMA.FTZ R2, R200, c[0x0][0x23c], -R185 ;  /* 0x00008f00c8027a23 */ /* 0x002fe400000108b9 */
[----:B------:R-:W-:Y:S02]  /*154a0*/  IMAD.MOV.U32 R132, RZ, RZ, R48 ;  /* 0x000000ffff847224 */ /* 0x000fe400078e0030 */
[C---:B------:R-:W-:Y:S01]  /*154b0*/  FMUL.FTZ R38, R101.reuse, R146 ;  /* 0x0000009265267220 */ /* 0x040fe20000410000 */
[----:B------:R1:W3:Y:S03]  /*154c0*/  MUFU.EX2 R135, R2 ;  /* 0x0000000200877308 */ /* 0x0002e60000000800 */
[----:B------:R-:W-:Y:S02]  /*154d0*/  FMUL.FTZ R39, R101, R147 ;  /* 0x0000009365277220 */ /* 0x000fe40000410000 */
[C---:B------:R-:W-:Y:S02]  /*154e0*/  FMUL.FTZ R48, R100.reuse, R156 ;  /* 0x0000009c64307220 */ /* 0x040fe40000410000 */
[----:B------:R-:W-:Y:S02]  /*154f0*/  FMUL.FTZ R49, R100, R157 ;  /* 0x0000009d64317220 */ /* 0x000fe40000410000 */
[----:B------:R-:W-:Y:S01]  /*15500*/  IMAD.MOV.U32 R156, RZ, RZ, R120 ;  /* 0x000000ffff9c7224 */ /* 0x000fe200078e0078 */
[-C--:B--2---:R-:W-:Y:S01]  /*15510*/  HMMA.16816.F32 R36, R176, R52.reuse, R36 ;  /* 0x00000034b024723c */ /* 0x084fe20000001824 */
[----:B------:R-:W-:Y:S02]  /*15520*/  IMAD.MOV.U32 R199, RZ, RZ, R119 ;  /* 0x000000ffffc77224 */ /* 0x000fe400078e0077 */
[----:B------:R-:W-:Y:S02]  /*15530*/  IMAD.MOV.U32 R145, RZ, RZ, R118 ;  /* 0x000000ffff917224 */ /* 0x000fe400078e0076 */
[----:B------:R-:W-:Y:S02]  /*15540*/  IMAD.MOV.U32 R120, RZ, RZ, R58 ;  /* 0x000000ffff787224 */ /* 0x000fe400078e003a */
[----:B------:R-:W-:Y:S01]  /*15550*/  FMUL.FTZ R58, R0, R166 ;  /* 0x000000a6003a7220 */ /* 0x000fe20000410000 */
[C---:B------:R-:W-:Y:S01]  /*15560*/  HMMA.16816.F32 R40, R180.reuse, R52, R40 ;  /* 0x00000034b428723c */ /* 0x040fe20000001828 */
[----:B------:R-:W-:Y:S03]  /*15570*/  IMAD.MOV.U32 R166, RZ, RZ, R116 ;  /* 0x000000ffffa67224 */ /* 0x000fe600078e0074 */
[----:B------:R-:W-:Y:S02]  /*15580*/  IMAD.MOV.U32 R139, RZ, RZ, R62 ;  /* 0x000000ffff8b7224 */ /* 0x000fe400078e003e */
[----:B-1----:R-:W-:Y:S02]  /*15590*/  FFMA.FTZ R2, R201, c[0x0][0x23c], -R185 ;  /* 0x00008f00c9027a23 */ /* 0x002fe400000108b9 */
[C---:B------:R-:W-:Y:S01]  /*155a0*/  FMUL.FTZ R52, R100.reuse, R160 ;  /* 0x000000a064347220 */ /* 0x040fe20000410000 */
[-C--:B------:R-:W-:Y:S01]  /*155b0*/  HMMA.16816.F32 R44, R180, R54.reuse, R44 ;  /* 0x00000036b42c723c */ /* 0x080fe2000000182c */
[----:B------:R1:W2:Y:S02]  /*155c0*/  MUFU.EX2 R126, R2 ;  /* 0x00000002007e7308 */ /* 0x0002a40000000800 */
[----:B------:R-:W-:Y:S02]  /*155d0*/  FMUL.FTZ R53, R100, R161 ;  /* 0x000000a164357220 */ /* 0x000fe40000410000 */
[C---:B------:R-:W-:Y:S02]  /*155e0*/  FMUL.FTZ R62, R0.reuse, R170 ;  /* 0x000000aa003e7220 */ /* 0x040fe40000410000 */
[----:B------:R-:W-:Y:S01]  /*155f0*/  IMAD.MOV.U32 R170, RZ, RZ, R106 ;  /* 0x000000ffffaa7224 */ /* 0x000fe200078e006a */
[C---:B------:R-:W-:Y:S01]  /*15600*/  HMMA.16816.F32 R48, R176.reuse, R54, R48 ;  /* 0x00000036b030723c */ /* 0x040fe20000001830 */
[C---:B------:R-:W-:Y:S03]  /*15610*/  FMUL.FTZ R63, R0.reuse, R171 ;  /* 0x000000ab003f7220 */ /* 0x040fe60000410000 */
[----:B------:R-:W-:Y:S01]  /*15620*/  IMAD.MOV.U32 R171, RZ, RZ, R107 ;  /* 0x000000ffffab7224 */ /* 0x000fe200078e006b */
[----:B------:R-:W-:Y:S01]  /*15630*/  LOP3.LUT R106, R67, UR8, R64, 0x96, !PT ;  /* 0x00000008436a7c12 */ /* 0x000fe2000f8e9640 */
[----:B------:R-:W-:Y:S02]  /*15640*/  IMAD.MOV.U32 R138, RZ, RZ, R252 ;  /* 0x000000ffff8a7224 */ /* 0x000fe400078e00fc */
[C---:B------:R-:W-:Y:S04]  /*15650*/  FMUL.FTZ R54, R101.reuse, R162 ;  /* 0x000000a265367220 */ /* 0x040fe80000410000 */
[----:B------:R-:W-:Y:S02]  /*15660*/  FMUL.FTZ R55, R101, R163 ;  /* 0x000000a365377220 */ /* 0x000fe40000410000 */
[----:B---3--:R-:W-:Y:S02]  /*15670*/  IMAD.MOV.U32 R162, RZ, RZ, R135 ;  /* 0x000000ffffa27224 */ /* 0x008fe400078e0087 */
[----:B------:R-:W-:Y:S02]  /*15680*/  IMAD.MOV.U32 R159, RZ, RZ, R131 ;  /* 0x000000ffff9f7224 */ /* 0x000fe400078e0083 */
[----:B-1----:R-:W-:Y:S01]  /*15690*/  FFMA.FTZ R2, R203, c[0x0][0x23c], -R184 ;  /* 0x00008f00cb027a23 */ /* 0x002fe200000108b8 */
[-C--:B------:R-:W-:Y:S01]  /*156a0*/  HMMA.16816.F32 R52, R176, R112.reuse, R52 ;  /* 0x00000070b034723c */ /* 0x080fe20000001834 */
[----:B------:R-:W-:Y:S02]  /*156b0*/  IMAD.MOV.U32 R203, RZ, RZ, R121 ;  /* 0x000000ffffcb7224 */ /* 0x000fe400078e0079 */
[----:B------:R1:W-:Y:S01]  /*156c0*/  MUFU.EX2 R153, R2 ;  /* 0x0000000200997308 */ /* 0x0003e20000000800 */
[----:B------:R-:W-:Y:S02]  /*156d0*/  IMAD.MOV.U32 R121, RZ, RZ, R59 ;  /* 0x000000ffff797224 */ /* 0x000fe400078e003b */
[----:B------:R-:W-:Y:S02]  /*156e0*/  FMUL.FTZ R59, R0, R167 ;  /* 0x000000a7003b7220 */ /* 0x000fe40000410000 */
[----:B------:R-:W-:Y:S02]  /*156f0*/  IMAD.MOV.U32 R167, RZ, RZ, R117 ;  /* 0x000000ffffa77224 */ /* 0x000fe400078e0075 */
[----:B------:R-:W3:Y:S02]  /*15700*/  LDSM.16.MT88.4 R116, [R212+0xb000] ;  /* 0x00b00000d474783b */ /* 0x000ee40000004200 */
[----:B------:R-:W-:Y:S02]  /*15710*/  IMAD.MOV.U32 R163, RZ, RZ, R56 ;  /* 0x000000ffffa37224 */ /* 0x000fe400078e0038 */
[C---:B------:R-:W-:Y:S02]  /*15720*/  FMUL.FTZ R56, R3.reuse, R164 ;  /* 0x000000a403387220 */ /* 0x040fe40000410000 */
[----:B--2---:R-:W-:Y:S02]  /*15730*/  IMAD.MOV.U32 R164, RZ, RZ, R126 ;  /* 0x000000ffffa47224 */ /* 0x004fe400078e007e */
[----:B------:R-:W-:Y:S02]  /*15740*/  IMAD.MOV.U32 R126, RZ, RZ, R125 ;  /* 0x000000ffff7e7224 */ /* 0x000fe400078e007d */
[----:B------:R-:W-:Y:S02]  /*15750*/  IMAD.MOV.U32 R125, RZ, RZ, R124 ;  /* 0x000000ffff7d7224 */ /* 0x000fe400078e007c */
[----:B------:R-:W-:Y:S02]  /*15760*/  IMAD.MOV.U32 R124, RZ, RZ, R123 ;  /* 0x000000ffff7c7224 */ /* 0x000fe400078e007b */
[----:B------:R-:W-:Y:S02]  /*15770*/  IMAD.MOV.U32 R123, RZ, RZ, R57 ;  /* 0x000000ffff7b7224 */ /* 0x000fe400078e0039 */
[----:B------:R-:W-:Y:S02]  /*15780*/  FMUL.FTZ R57, R3, R165 ;  /* 0x000000a503397220 */ /* 0x000fe40000410000 */
[----:B-1----:R-:W-:Y:S02]  /*15790*/  FFMA.FTZ R2, R205, c[0x0][0x23c], -R184 ;  /* 0x00008f00cd027a23 */ /* 0x002fe400000108b8 */
[----:B------:R-:W-:Y:S02]  /*157a0*/  IMAD.WIDE.U32 R106, R106, -0x2daee0ad, RZ ;  /* 0xd2511f536a6a7825 */ /* 0x000fe400078e00ff */
[----:B------:R1:W-:Y:S01]  /*157b0*/  MUFU.EX2 R155, R2 ;  /* 0x00000002009b7308 */ /* 0x0003e20000000800 */
[C---:B------:R-:W-:Y:S01]  /*157c0*/  HMMA.16816.F32 R56, R180.reuse, R112, R56 ;  /* 0x00000070b438723c */ /* 0x040fe20000001838 */
[----:B------:R-:W-:Y:S01]  /*157d0*/  IMAD.MOV.U32 R149, RZ, RZ, R126 ;  /* 0x000000ffff957224 */ /* 0x000fe200078e007e */
[----:B------:R-:W-:Y:S01]  /*157e0*/  SHF.R.U32.HI R126, RZ, 0x18, R106 ;  /* 0x00000018ff7e7819 */ /* 0x000fe2000001166a */
[----:B------:R-:W-:Y:S01]  /*157f0*/  IMAD.MOV.U32 R147, RZ, RZ, R125 ;  /* 0x000000ffff937224 */ /* 0x000fe200078e007d */
[----:B------:R-:W-:Y:S01]  /*15800*/  LOP3.LUT R109, R107, UR18, R188, 0x96, !PT ;  /* 0x000000126b6d7c12 */ /* 0x000fe2000f8e96bc */
[----:B------:R-:W-:Y:S01]  /*15810*/  IMAD.MOV.U32 R148, RZ, RZ, R124 ;  /* 0x000000ffff947224 */ /* 0x000fe200078e007c */
[C---:B------:R-:W-:Y:S01]  /*15820*/  LOP3.LUT R111, R106.reuse, 0xffff, RZ, 0xc0, !PT ;  /* 0x0000ffff6a6f7812 */ /* 0x040fe200078ec0ff */
[----:B------:R-:W-:Y:S01]  /*15830*/  IMAD.MOV.U32 R137, RZ, RZ, R61 ;  /* 0x000000ffff897224 */ /* 0x000fe200078e003d */
[----:B------:R-:W-:Y:S01]  /*15840*/  SHF.R.U32.HI R124, RZ, 0x10, R106 ;  /* 0x00000010ff7c7819 */ /* 0x000fe2000001166a */
[----:B------:R-:W-:Y:S03]  /*15850*/  FMUL.FTZ R61, R3, R169 ;  /* 0x000000a9033d7220 */ /* 0x000fe60000410000 */
[----:B------:R-:W-:Y:S01]  /*15860*/  LOP3.LUT R125, R106, 0xff, RZ, 0xc0, !PT ;  /* 0x000000ff6a7d7812 */ /* 0x000fe200078ec0ff */
[----:B------:R-:W-:Y:S01]  /*15870*/  IMAD.WIDE.U32 R106, R110, -0x2daee0ad, RZ ;  /* 0xd2511f536e6a7825 */ /* 0x000fe200078e00ff */
[----:B------:R-:W-:Y:S02]  /*15880*/  LOP3.LUT R110, R124, 0xff, RZ, 0xc0, !PT ;  /* 0x000000ff7c6e7812 */ /* 0x000fe400078ec0ff */
[----:B------:R-:W-:Y:S01]  /*15890*/  SHF.R.U32.HI R111, RZ, 0x8, R111 ;  /* 0x00000008ff6f7819 */ /* 0x000fe2000001166f */
[----:B------:R-:W-:Y:S01]  /*158a0*/  IMAD.MOV.U32 R161, RZ, RZ, R136 ;  /* 0x000000ffffa17224 */ /* 0x000fe200078e0088 */
[----:B------:R-:W-:Y:S01]  /*158b0*/  PRMT R124, R110, 0x5410, R126 ;  /* 0x000054106e7c7816 */ /* 0x000fe2000000007e */
[----:B------:R-:W-:Y:S01]  /*158c0*/  IMAD.MOV.U32 R136, RZ, RZ, R60 ;  /* 0x000000ffff887224 */ /* 0x000fe200078e003c */
[----:B------:R-:W-:Y:S01]  /*158d0*/  PRMT R125, R125, 0x5410, R111 ;  /* 0x000054107d7d7816 */ /* 0x000fe2000000006f */
[----:B------:R-:W-:Y:S02]  /*158e0*/  FMUL.FTZ R60, R3, R168 ;  /* 0x000000a8033c7220 */ /* 0x000fe40000410000 */
[----:B-1----:R-:W-:Y:S02]  /*158f0*/  FFMA.FTZ R2, R207, c[0x0][0x23c], -R185 ;  /* 0x00008f00cf027a23 */ /* 0x002fe400000108b9 */
[----:B------:R-:W-:Y:S01]  /*15900*/  IMAD.MOV.U32 R143, RZ, RZ, R123 ;  /* 0x000000ffff8f7224 */ /* 0x000fe200078e007b */
[----:B------:R-:W-:Y:S01]  /*15910*/  LOP3.LUT R123, R106, 0xff, RZ, 0xc0, !PT ;  /* 0x000000ff6a7b7812 */ /* 0x000fe200078ec0ff */
[----:B------:R1:W-:Y:S01]  /*15920*/  MUFU.EX2 R154, R2 ;  /* 0x00000002009a7308 */ /* 0x0003e20000000800 */
[-C--:B------:R-:W-:Y:S01]  /*15930*/  HMMA.16816.F32 R60, R180, R114.reuse, R60 ;  /* 0x00000072b43c723c */ /* 0x080fe2000000183c */
[----:B------:R-:W-:Y:S01]  /*15940*/  IMAD.MOV.U32 R142, RZ, RZ, R122 ;  /* 0x000000ffff8e7224 */ /* 0x000fe200078e007a */
[----:B------:R-:W-:Y:S01]  /*15950*/  SHF.R.U32.HI R122, RZ, 0x10, R106 ;  /* 0x00000010ff7a7819 */ /* 0x000fe2000001166a */
[----:B------:R-:W-:Y:S02]  /*15960*/  FMUL.FTZ R64, R100, R172 ;  /* 0x000000ac64407220 */ /* 0x000fe40000410000 */
[----:B------:R-:W-:Y:S01]  /*15970*/  IMAD.MOV.U32 R172, RZ, RZ, R120 ;  /* 0x000000ffffac7224 */ /* 0x000fe200078e0078 */
[----:B------:R-:W-:Y:S01]  /*15980*/  LOP3.LUT R120, R106, 0xffff, RZ, 0xc0, !PT ;  /* 0x0000ffff6a787812 */ /* 0x000fe200078ec0ff */
[----:B------:R-:W-:Y:S01]  /*15990*/  IMAD.MOV.U32 R173, RZ, RZ, R121 ;  /* 0x000000ffffad7224 */ /* 0x000fe200078e0079 */
[----:B------:R-:W-:Y:S01]  /*159a0*/  SHF.R.U32.HI R121, RZ, 0x18, R106 ;  /* 0x00000018ff797819 */ /* 0x000fe2000001166a */
[----:B------:R-:W-:Y:S03]  /*159b0*/  FFMA.FTZ R106, R206, c[0x0][0x23c], -R187 ;  /* 0x00008f00ce6a7a23 */ /* 0x000fe600000108bb */
[----:B------:R-:W-:Y:S02]  /*159c0*/  IMAD.MOV.U32 R152, RZ, RZ, R246 ;  /* 0x000000ffff987224 */ /* 0x000fe400078e00f6 */
[----:B------:R-:W-:Y:S01]  /*159d0*/  FMUL.FTZ R67, R101, R175 ;  /* 0x000000af65437220 */ /* 0x000fe20000410000 */
[----:B------:R2:W-:Y:S01]  /*159e0*/  MUFU.EX2 R246, R106 ;  /* 0x0000006a00f67308 */ /* 0x0005e20000000800 */
[----:B------:R-:W-:Y:S02]  /*159f0*/  IMAD.MOV.U32 R165, RZ, RZ, R134 ;  /* 0x000000ffffa57224 */ /* 0x000fe400078e0086 */
[----:B------:R-:W-:Y:S02]  /*15a00*/  IMAD.MOV.U32 R158, RZ, RZ, R130 ;  /* 0x000000ffff9e7224 */ /* 0x000fe400078e0082 */
[----:B------:R-:W-:Y:S01]  /*15a10*/  IMAD.MOV.U32 R168, RZ, RZ, R128 ;  /* 0x000000ffffa87224 */ /* 0x000fe200078e0080 */
[C---:B------:R-:W-:Y:S01]  /*15a20*/  HMMA.16816.F32 R64, R176.reuse, R114, R64 ;  /* 0x00000072b040723c */ /* 0x040fe20000001840 */
[----:B------:R-:W4:Y:S01]  /*15a30*/  LDSM.16.MT88.4 R112, [R214+0xb000] ;  /* 0x00b00000d670783b */ /* 0x000f220000004200 */
[----:B-1----:R-:W-:Y:S02]  /*15a40*/  FFMA.FTZ R2, R209, c[0x0][0x23c], -R185 ;  /* 0x00008f00d1027a23 */ /* 0x002fe400000108b9 */
[----:B------:R-:W-:Y:S02]  /*15a50*/  IMAD.MOV.U32 R169, RZ, RZ, R129 ;  /* 0x000000ffffa97224 */ /* 0x000fe400078e0081 */
[----:B------:R1:W1:Y:S01]  /*15a60*/  MUFU.EX2 R160, R2 ;  /* 0x0000000200a07308 */ /* 0x0002620000000800 */
[----:B------:R-:W-:Y:S01]  /*15a70*/  IMAD.MOV.U32 R144, RZ, RZ, R133 ;  /* 0x000000ffff907224 */ /* 0x000fe200078e0085 */
[-C--:B---3--:R-:W-:Y:S01]  /*15a80*/  HMMA.16816.F32 R68, R176, R116.reuse, R68 ;  /* 0x00000074b044723c */ /* 0x088fe20000001844 */
[----:B------:R-:W-:Y:S01]  /*15a90*/  IMAD.MOV.U32 R150, RZ, RZ, R249 ;  /* 0x000000ffff967224 */ /* 0x000fe200078e00f9 */
[----:B------:R-:W-:Y:S02]  /*15aa0*/  LDSM.16.MT88.4 R128, [R214+0x9400] ;  /* 0x00940000d680783b */ /* 0x000fe40000004200 */
[C---:B------:R-:W-:Y:S02]  /*15ab0*/  FMUL.FTZ R72, R3.reuse, R72 ;  /* 0x0000004803487220 */ /* 0x040fe40000410000 */
[C---:B------:R-:W-:Y:S02]  /*15ac0*/  FMUL.FTZ R73, R3.reuse, R73 ;  /* 0x0000004903497220 */ /* 0x040fe40000410000 */
[C---:B------:R-:W-:Y:S04]  /*15ad0*/  FMUL.FTZ R74, R0.reuse, R74 ;  /* 0x0000004a004a7220 */ /* 0x040fe80000410000 */
[----:B------:R-:W-:Y:S01]  /*15ae0*/  FMUL.FTZ R75, R0, R75 ;  /* 0x0000004b004b7220 */ /* 0x000fe20000410000 */
[----:B--2---:R-:W-:Y:S01]  /*15af0*/  LOP3.LUT R106, R122, 0xff, RZ, 0xc0, !PT ;  /* 0x000000ff7a6a7812 */ /* 0x004fe200078ec0ff */
[----:B------:R-:W-:Y:S02]  /*15b00*/  FFMA.FTZ R110, R208, c[0x0][0x23c], -R187 ;  /* 0x00008f00d06e7a23 */ /* 0x000fe400000108bb */
[----:B------:R-:W-:Y:S02]  /*15b10*/  IMAD.MOV.U32 R200, RZ, RZ, R242 ;  /* 0x000000ffffc87224 */ /* 0x000fe400078e00f2 */
[----:B------:R2:W-:Y:S01]  /*15b20*/  MUFU.EX2 R242, R110 ;  /* 0x0000006e00f27308 */ /* 0x0005e20000000800 */
[C---:B------:R-:W-:Y:S01]  /*15b30*/  HMMA.16816.F32 R72, R180.reuse, R116, R72 ;  /* 0x00000074b448723c */ /* 0x040fe20000001848 */
[C---:B------:R-:W-:Y:S02]  /*15b40*/  FMUL.FTZ R76, R3.reuse, R76 ;  /* 0x0000004c034c7220 */ /* 0x040fe40000410000 */
[--C-:B-1----:R-:W-:Y:S02]  /*15b50*/  FFMA.FTZ R2, R202, c[0x0][0x23c], -R186.reuse ;  /* 0x00008f00ca027a23 */ /* 0x102fe400000108ba */
[----:B------:R-:W-:Y:S02]  /*15b60*/  FMUL.FTZ R77, R3, R77 ;  /* 0x0000004d034d7220 */ /* 0x000fe40000410000 */
[C---:B------:R-:W-:Y:S02]  /*15b70*/  FMUL.FTZ R78, R0.reuse, R78 ;  /* 0x0000004e004e7220 */ /* 0x040fe40000410000 */
[----:B------:R1:W-:Y:S03]  /*15b80*/  MUFU.EX2 R252, R2 ;  /* 0x0000000200fc7308 */ /* 0x0003e60000000800 */
[----:B------:R-:W-:Y:S02]  /*15b90*/  FMUL.FTZ R79, R0, R79 ;  /* 0x0000004f004f7220 */ /* 0x000fe40000410000 */
[----:B------:R-:W-:Y:S01]  /*15ba0*/  IMAD.MOV.U32 R201, RZ, RZ, R127 ;  /* 0x000000ffffc97224 */ /* 0x000fe200078e007f */
[----:B------:R-:W-:Y:S01]  /*15bb0*/  PRMT R127, R106, 0x5410, R121 ;  /* 0x000054106a7f7816 */ /* 0x000fe20000000079 */
[----:B------:R-:W-:Y:S02]  /*15bc0*/  FFMA.FTZ R106, R210, c[0x0][0x23c], -R186 ;  /* 0x00008f00d26a7a23 */ /* 0x000fe400000108ba */
[----:B------:R-:W-:Y:S01]  /*15bd0*/  IMAD.MOV.U32 R151, RZ, RZ, R236 ;  /* 0x000000ffff977224 */ /* 0x000fe200078e00ec */
[-C--:B------:R-:W-:Y:S01]  /*15be0*/  HMMA.16816.F32 R76, R180, R118.reuse, R76 ;  /* 0x00000076b44c723c */ /* 0x080fe2000000184c */
[----:B------:R3:W-:Y:S01]  /*15bf0*/  MUFU.EX2 R236, R106 ;  /* 0x0000006a00ec7308 */ /* 0x0007e20000000800 */
[----:B------:R-:W-:Y:S01]  /*15c00*/  IMAD.MOV.U32 R157, RZ, RZ, R132 ;  /* 0x000000ffff9d7224 */ /* 0x000fe200078e0084 */
[--C-:B------:R-:W-:Y:S01]  /*15c10*/  HSET2.LE.AND R127, R127, R165.reuse, PT ;  /* 0x000000a57f7f7233 */ /* 0x100fe20003803000 */
[----:B------:R-:W-:Y:S01]  /*15c20*/  LDSM.16.MT88.4 R132, [R212+0xa400] ;  /* 0x00a40000d484783b */ /* 0x000fe20000004200 */
[----:B------:R-:W-:Y:S01]  /*15c30*/  IMAD.MOV.U32 R202, RZ, RZ, R215 ;  /* 0x000000ffffca7224 */ /* 0x000fe200078e00d7 */
[----:B--2---:R-:W-:Y:S01]  /*15c40*/  SHF.R.U32.HI R110, RZ, 0x10, R109 ;  /* 0x00000010ff6e7819 */ /* 0x004fe2000001166d */
[----:B------:R-:W-:Y:S01]  /*15c50*/  IMAD.MOV.U32 R198, RZ, RZ, R234 ;  /* 0x000000ffffc67224 */ /* 0x000fe200078e00ea */
[C---:B------:R-:W-:Y:S01]  /*15c60*/  HMMA.16816.F32 R80, R176.reuse, R118, R80 ;  /* 0x00000076b050723c */ /* 0x040fe20000001850 */
[----:B------:R-:W-:Y:S03]  /*15c70*/  IMAD.MOV.U32 R175, RZ, RZ, R233 ;  /* 0x000000ffffaf7224 */ /* 0x000fe600078e00e9 */
[----:B------:R-:W-:Y:S01]  /*15c80*/  FMUL.FTZ R87, R101, R87 ;  /* 0x0000005765577220 */ /* 0x000fe20000410000 */
[----:B------:R-:W-:Y:S01]  /*15c90*/  LOP3.LUT R110, R110, 0xff, RZ, 0xc0, !PT ;  /* 0x000000ff6e6e7812 */ /* 0x000fe200078ec0ff */
[----:B------:R-:W-:Y:S01]  /*15ca0*/  IMAD.MOV.U32 R174, RZ, RZ, R232 ;  /* 0x000000ffffae7224 */ /* 0x000fe200078e00e8 */
[----:B-1----:R-:W-:Y:S01]  /*15cb0*/  LOP3.LUT R2, R107, UR18, R190, 0x96, !PT ;  /* 0x000000126b027c12 */ /* 0x002fe2000f8e96be */
[----:B------:R-:W-:Y:S01]  /*15cc0*/  FFMA.FTZ R107, R204, c[0x0][0x23c], -R186 ;  /* 0x00008f00cc6b7a23 */ /* 0x000fe200000108ba */
[----:B------:R-:W-:Y:S02]  /*15cd0*/  LOP3.LUT R119, R109, 0xff, RZ, 0xc0, !PT ;  /* 0x000000ff6d777812 */ /* 0x000fe400078ec0ff */
[-C--:B----4-:R-:W-:Y:S01]  /*15ce0*/  HMMA.16816.F32 R84, R176, R112.reuse, R84 ;  /* 0x00000070b054723c */ /* 0x090fe20000001854 */
[----:B------:R1:W-:Y:S01]  /*15cf0*/  MUFU.EX2 R249, R107 ;  /* 0x0000006b00f97308 */ /* 0x0003e20000000800 */
[----:B------:R-:W-:Y:S01]  /*15d00*/  SHF.R.U32.HI R116, RZ, 0x10, R2 ;  /* 0x00000010ff747819 */ /* 0x000fe20000011602 */
[C---:B------:R-:W-:Y:S01]  /*15d10*/  FMUL.FTZ R88, R3.reuse, R88 ;  /* 0x0000005803587220 */ /* 0x040fe20000410000 */
[----:B------:R-:W-:Y:S01]  /*15d20*/  SHF.R.U32.HI R118, RZ, 0x18, R109 ;  /* 0x00000018ff767819 */ /* 0x000fe2000001166d */
[----:B------:R-:W-:Y:S01]  /*15d30*/  FMUL.FTZ R89, R3, R89 ;  /* 0x0000005903597220 */ /* 0x000fe20000410000 */
[----:B------:R-:W-:Y:S01]  /*15d40*/  LOP3.LUT R117, R2, 0xff, RZ, 0xc0, !PT ;  /* 0x000000ff02757812 */ /* 0x000fe200078ec0ff */
[----:B---3--:R-:W-:Y:S01]  /*15d50*/  FFMA.FTZ R106, R211, c[0x0][0x23c], -R186 ;  /* 0x00008f00d36a7a23 */ /* 0x008fe200000108ba */
[----:B------:R-:W-:Y:S01]  /*15d60*/  SHF.R.U32.HI R111, RZ, 0x18, R2 ;  /* 0x00000018ff6f7819 */ /* 0x000fe20000011602 */
[C---:B------:R-:W-:Y:S02]  /*15d70*/  FMUL.FTZ R90, R0.reuse, R90 ;  /* 0x0000005a005a7220 */ /* 0x040fe40000410000 */
[----:B------:R2:W3:Y:S01]  /*15d80*/  MUFU.EX2 R234, R106 ;  /* 0x0000006a00ea7308 */ /* 0x0004e20000000800 */
[----:B------:R-:W-:Y:S01]  /*15d90*/  FMUL.FTZ R91, R0, R91 ;  /* 0x0000005b005b7220 */ /* 0x000fe20000410000 */
[----:B------:R-:W-:Y:S01]  /*15da0*/  PRMT R110, R110, 0x5410, R118 ;  /* 0x000054106e6e7816 */ /* 0x000fe20000000076 */
[--C-:B------:R-:W-:Y:S01]  /*15db0*/  HSET2.LE.AND R118, R125, R165.reuse, PT ;  /* 0x000000a57d767233 */ /* 0x100fe20003803000 */
[C---:B------:R-:W-:Y:S02]  /*15dc0*/  FMUL.FTZ R92, R3.reuse, R92 ;  /* 0x0000005c035c7220 */ /* 0x040fe40000410000 */
[----:B------:R-:W-:Y:S02]  /*15dd0*/  FMUL.FTZ R93, R3, R93 ;  /* 0x0000005d035d7220 */ /* 0x000fe40000410000 */
[C---:B------:R-:W-:Y:S01]  /*15de0*/  HMMA.16816.F32 R88, R180.reuse, R112, R88 ;  /* 0x00000070b458723c */ /* 0x040fe20000001858 */
[C---:B------:R-:W-:Y:S02]  /*15df0*/  FMUL.FTZ R94, R0.reuse, R94 ;  /* 0x0000005e005e7220 */ /* 0x040fe40000410000 */
[----:B------:R-:W-:Y:S02]  /*15e00*/  FMUL.FTZ R95, R0, R95 ;  /* 0x0000005f005f7220 */ /* 0x000fe40000410000 */
[C---:B------:R-:W-:Y:S01]  /*15e10*/  FMUL.FTZ R96, R100.reuse, R96 ;  /* 0x0000006064607220 */ /* 0x040fe20000410000 */
[----:B-1----:R-:W-:Y:S01]  /*15e20*/  SHF.R.U32.HI R107, RZ, 0x8, R120 ;  /* 0x00000008ff6b7819 */ /* 0x002fe20000011678 */
[----:B------:R-:W-:Y:S02]  /*15e30*/  FMUL.FTZ R97, R100, R97 ;  /* 0x0000006164617220 */ /* 0x000fe40000410000 */
[----:B------:R-:W-:Y:S01]  /*15e40*/  FMUL.FTZ R98, R101, R98 ;  /* 0x0000006265627220 */ /* 0x000fe20000410000 */
[-C--:B------:R-:W-:Y:S01]  /*15e50*/  HMMA.16816.F32 R92, R180, R114.reuse, R92 ;  /* 0x00000072b45c723c */ /* 0x080fe2000000185c */
[----:B------:R-:W-:Y:S01]  /*15e60*/  LDSM.16.MT88.4 R180, [R212+0xbc00] ;  /* 0x00bc0000d4b4783b */ /* 0x000fe20000004200 */
[----:B------:R-:W-:Y:S01]  /*15e70*/  PRMT R126, R123, 0x5410, R107 ;  /* 0x000054107b7e7816 */ /* 0x000fe2000000006b */
[----:B------:R-:W-:Y:S01]  /*15e80*/  FMUL.FTZ R99, R101, R99 ;  /* 0x0000006365637220 */ /* 0x000fe20000410000 */
[----:B------:R-:W-:Y:S01]  /*15e90*/  LOP3.LUT R107, R109, 0xffff, RZ, 0xc0, !PT ;  /* 0x0000ffff6d6b7812 */ /* 0x000fe200078ec0ff */
[----:B------:R-:W-:Y:S01]  /*15ea0*/  IMAD.MOV.U32 R146, RZ, RZ, R231 ;  /* 0x000000ffff927224 */ /* 0x000fe200078e00e7 */
[----:B------:R-:W-:Y:S01]  /*15eb0*/  LOP3.LUT R109, R2, 0xffff, RZ, 0xc0, !PT ;  /* 0x0000ffff026d7812 */ /* 0x000fe200078ec0ff */
[--C-:B--2---:R-:W-:Y:S01]  /*15ec0*/  HSET2.LE.AND R106, R124, R165.reuse, PT ;  /* 0x000000a57c6a7233 */ /* 0x104fe20003803000 */
[----:B------:R-:W-:Y:S01]  /*15ed0*/  LOP3.LUT R2, R116, 0xff, RZ, 0xc0, !PT ;  /* 0x000000ff74027812 */ /* 0x000fe200078ec0ff */
[----:B------:R-:W1:Y:S01]  /*15ee0*/  LDSM.16.MT88.4 R120, [R212+0x9400] ;  /* 0x00940000d478783b */ /* 0x000e620000004200 */
[----:B------:R-:W-:Y:S02]  /*15ef0*/  HMMA.16816.F32 R96, R176, R114, R96 ;  /* 0x00000072b060723c */ /* 0x000fe40000001860 */
[----:B------:R-:W-:Y:S01]  /*15f00*/  PRMT R111, R2, 0x5410, R111 ;  /* 0x00005410026f7816 */ /* 0x000fe2000000006f */
[----:B------:R-:W-:Y:S01]  /*15f10*/  FFMA.FTZ R2, R227, c[0x0][0x23c], -R187 ;  /* 0x00008f00e3027a23 */ /* 0x000fe200000108bb */
[----:B------:R-:W-:Y:S01]  /*15f20*/  SHF.R.U32.HI R107, RZ, 0x8, R107 ;  /* 0x00000008ff6b7819 */ /* 0x000fe2000001166b */
[----:B------:R-:W-:Y:S01]  /*15f30*/  IMAD.MOV.U32 R174, RZ, RZ, R172 ;  /* 0x000000ffffae7224 */ /* 0x000fe200078e00ac */
[----:B------:R-:W-:Y:S01]  /*15f40*/  SHF.R.U32.HI R109, RZ, 0x8, R109 ;  /* 0x00000008ff6d7819 */ /* 0x000fe2000001166d */
[----:B------:R2:W-:Y:S01]  /*15f50*/  MUFU.EX2 R233, R2 ;  /* 0x0000000200e97308 */ /* 0x0005e20000000800 */
[----:B------:R-:W-:Y:S01]  /*15f60*/  PRMT R116, R119, 0x5410, R107 ;  /* 0x0000541077747816 */ /* 0x000fe2000000006b */
[----:B------:R-:W-:Y:S01]  /*15f70*/  FFMA.FTZ R107, R228, c[0x0][0x23c], -R187 ;  /* 0x00008f00e46b7a23 */ /* 0x000fe200000108bb */
[----:B------:R-:W4:Y:S02]  /*15f80*/  LDSM.16.MT88.4 R112, [R214+0xa400] ;  /* 0x00a40000d670783b */ /* 0x000f240000004200 */
[----:B------:R-:W-:Y:S01]  /*15f90*/  F2FP.PACK_AB R119, R164, R162 ;  /* 0x000000a2a477723e */ /* 0x000fe200000000ff */
[--C-:B------:R-:W-:Y:S01]  /*15fa0*/  HSET2.LE.AND R116, R116, R165.reuse, PT ;  /* 0x000000a574747233 */ /* 0x100fe20003803000 */
[----:B------:R-:W-:Y:S01]  /*15fb0*/  PRMT R109, R117, 0x5410, R109 ;  /* 0x00005410756d7816 */ /* 0x000fe2000000006d */
[--C-:B------:R-:W-:Y:S01]  /*15fc0*/  HSET2.LE.AND R125, R111, R165.reuse, PT ;  /* 0x000000a56f7d7233 */ /* 0x100fe20003803000 */
[----:B------:R-:W-:Y:S01]  /*15fd0*/  LOP3.LUT R119, R106, R119, RZ, 0xc0, !PT ;  /* 0x000000776a777212 */ /* 0x000fe200078ec0ff */
[----:B------:R1:W1:Y:S01]  /*15fe0*/  MUFU.EX2 R232, R107 ;  /* 0x0000006b00e87308 */ /* 0x0002620000000800 */
[--C-:B------:R-:W-:Y:S01]  /*15ff0*/  HSET2.LE.AND R106, R110, R165.reuse, PT ;  /* 0x000000a56e6a7233 */ /* 0x100fe20003803000 */
[----:B------:R-:W-:Y:S01]  /*16000*/  F2FP.PACK_AB R117, R160, R154 ;  /* 0x0000009aa075723e */ /* 0x000fe200000000ff */
[--C-:B------:R-:W-:Y:S01]  /*16010*/  HSET2.LE.AND R124, R109, R165.reuse, PT ;  /* 0x000000a56d7c7233 */ /* 0x100fe20003803000 */
[----:B------:R-:W-:Y:S02]  /*16020*/  IMAD.MOV.U32 R172, RZ, RZ, R170 ;  /* 0x000000ffffac7224 */ /* 0x000fe400078e00aa */
[----:B------:R-:W-:Y:S01]  /*16030*/  LOP3.LUT R117, R106, R117, RZ, 0xc0, !PT ;  /* 0x000000756a757212 */ /* 0x000fe200078ec0ff */
[----:B------:R-:W-:Y:S01]  /*16040*/  IMAD.MOV.U32 R170, RZ, RZ, R168 ;  /* 0x000000ffffaa7224 */ /* 0x000fe200078e00a8 */
[----:B---3--:R-:W-:Y:S01]  /*16050*/  F2FP.PACK_AB R106, R234, R236 ;  /* 0x000000ecea6a723e */ /* 0x008fe200000000ff */
[----:B------:R-:W-:Y:S02]  /*16060*/  IMAD.MOV.U32 R168, RZ, RZ, R166 ;  /* 0x000000ffffa87224 */ /* 0x000fe400078e00a6 */
[----:B------:R-:W-:Y:S01]  /*16070*/  IMAD.MOV.U32 R166, RZ, RZ, R203 ;  /* 0x000000ffffa67224 */ /* 0x000fe200078e00cb */
[----:B------:R-:W-:Y:S01]  /*16080*/  LOP3.LUT R124, R124, R106, RZ, 0xc0, !PT ;  /* 0x0000006a7c7c7212 */ /* 0x000fe200078ec0ff */
[----:B------:R-:W-:Y:S01]  /*16090*/  FFMA.FTZ R106, R240, c[0x0][0x23c], -R184 ;  /* 0x00008f00f06a7a23 */ /* 0x000fe200000108b8 */
[----:B--2---:R-:W-:Y:S01]  /*160a0*/  F2FP.PACK_AB R2, R163, R161 ;  /* 0x000000a1a302723e */ /* 0x004fe200000000ff */
[----:B------:R-:W-:Y:S02]  /*160b0*/  IMAD.MOV.U32 R203, RZ, RZ, R201 ;  /* 0x000000ffffcb7224 */ /* 0x000fe400078e00c9 */
[----:B------:R-:W-:Y:S01]  /*160c0*/  MUFU.EX2 R211, R106 ;  /* 0x0000006a00d37308 */ /* 0x000fe20000000800 */
[----:B------:R-:W-:Y:S01]  /*160d0*/  LOP3.LUT R118, R118, R2, RZ, 0xc0, !PT ;  /* 0x0000000276767212 */ /* 0x000fe200078ec0ff */
[----:B------:R-:W-:Y:S01]  /*160e0*/  IMAD.MOV.U32 R201, RZ, RZ, R159 ;  /* 0x000000ffffc97224 */ /* 0x000fe200078e009f */
[----:B------:R-:W-:Y:S01]  /*160f0*/  F2FP.PACK_AB R2, R155, R153 ;  /* 0x000000999b02723e */ /* 0x000fe200000000ff */
[----:B------:R-:W-:Y:S02]  /*16100*/  IMAD.MOV.U32 R159, RZ, RZ, R157 ;  /* 0x000000ffff9f7224 */ /* 0x000fe400078e009d */
[----:B------:R-:W-:Y:S01]  /*16110*/  IMAD.MOV.U32 R157, RZ, RZ, R144 ;  /* 0x000000ffff9d7224 */ /* 0x000fe200078e0090 */
[----:B------:R-:W-:Y:S01]  /*16120*/  LOP3.LUT R116, R116, R2, RZ, 0xc0, !PT ;  /* 0x0000000274747212 */ /* 0x000fe200078ec0ff */
[--C-:B-1----:R-:W-:Y:S01]  /*16130*/  HSET2.LE.AND R107, R126, R165.reuse, PT ;  /* 0x000000a57e6b7233 */ /* 0x102fe20003803000 */
[----:B------:R-:W-:Y:S01]  /*16140*/  F2FP.PACK_AB R2, R242, R246 ;  /* 0x000000f6f202723e */ /* 0x000fe200000000ff */
[----:B------:R-:W-:Y:S01]  /*16150*/  IMAD.MOV.U32 R144, RZ, RZ, R221 ;  /* 0x000000ffff907224 */ /* 0x000fe200078e00dd */
[----:B------:R-:W-:Y:S01]  /*16160*/  F2FP.PACK_AB R126, R249, R252 ;  /* 0x000000fcf97e723e */ /* 0x000fe200000000ff */
[----:B------:R1:W5:Y:S01]  /*16170*/  LDL.LU R221, [R1+0xa0] ;  /* 0x0000a00001dd7983 */ /* 0x0003620000300800 */
[----:B------:R-:W-:Y:S01]  /*16180*/  LOP3.LUT R127, R127, R2, RZ, 0xc0, !PT ;  /* 0x000000027f7f7212 */ /* 0x000fe200078ec0ff */
[-C--:B------:R-:W-:Y:S01]  /*16190*/  HMMA.16816.F32 R4, R116, R120.reuse, R4 ;  /* 0x000000787404723c */ /* 0x080fe20000001804 */
[----:B------:R-:W-:Y:S01]  /*161a0*/  FFMA.FTZ R2, R229, c[0x0][0x23c], -R184 ;  /* 0x00008f00e5027a23 */ /* 0x000fe200000108b8 */
[----:B------:R-:W-:Y:S01]  /*161b0*/  LOP3.LUT R126, R107, R126, RZ, 0xc0, !PT ;  /* 0x0000007e6b7e7212 */ /* 0x000fe200078ec0ff */
[----:B------:R-:W-:Y:S01]  /*161c0*/  IMAD.MOV.U32 R240, RZ, RZ, R162 ;  /* 0x000000fffff07224 */ /* 0x000fe200078e00a2 */
[----:B------:R-:W-:Y:S01]  /*161d0*/  F2FP.PACK_AB R107, R232, R233 ;  /* 0x000000e9e86b723e */ /* 0x000fe200000000ff */
[----:B------:R2:W-:Y:S03]  /*161e0*/  MUFU.EX2 R231, R2 ;  /* 0x0000000200e77308 */ /* 0x0005e60000000800 */
[----:B------:R-:W-:Y:S07]  /*161f0*/  LOP3.LUT R125, R125, R107, RZ, 0xc0, !PT ;  /* 0x0000006b7d7d7212 */ /* 0x000fee00078ec0ff */
[C---:B------:R-:W-:Y:S08]  /*16200*/  HMMA.16816.F32 R8, R124.reuse, R120, R8 ;  /* 0x000000787c08723c */ /* 0x040ff00000001808 */
[-C--:B------:R-:W-:Y:S01]  /*16210*/  HMMA.16816.F32 R12, R124, R122.reuse, R12 ;  /* 0x0000007a7c0c723c */ /* 0x080fe2000000180c */
[----:B--2---:R-:W-:Y:S07]  /*16220*/  FFMA.FTZ R2, R230, c[0x0][0x23c], -R184 ;  /* 0x00008f00e6027a23 */ /* 0x004fee00000108b8 */
[C---:B------:R-:W-:Y:S01]  /*16230*/  HMMA.16816.F32 R16, R116.reuse, R122, R16 ;  /* 0x0000007a7410723c */ /* 0x040fe20000001810 */
[----:B------:R-:W2:Y:S01]  /*16240*/  LDSM.16.MT88.4 R120, [R212+0xb400] ;  /* 0x00b40000d478783b */ /* 0x000ea20000004200 */
[----:B------:R3:W-:Y:S06]  /*16250*/  MUFU.EX2 R230, R2 ;  /* 0x0000000200e67308 */ /* 0x0007ec0000000800 */
[-C--:B------:R-:W-:Y:S08]  /*16260*/  HMMA.16816.F32 R20, R116, R128.reuse, R20 ;  /* 0x000000807414723c */ /* 0x080ff00000001814 */
[C---:B------:R-:W-:Y:S08]  /*16270*/  HMMA.16816.F32 R24, R124.reuse, R128, R24 ;  /* 0x000000807c18723c */ /* 0x040ff00000001818 */
[-C--:B------:R-:W-:Y:S01]  /*16280*/  HMMA.16816.F32 R28, R124, R130.reuse, R28 ;  /* 0x000000827c1c723c */ /* 0x080fe2000000181c */
[--C-:B---3--:R-:W-:Y:S03]  /*16290*/  FFMA.FTZ R2, R235, c[0x0][0x23c], -R185.reuse ;  /* 0x00008f00eb027a23 */ /* 0x108fe600000108b9 */
[----:B------:R-:W-:Y:S04]  /*162a0*/  IMAD.MOV.U32 R235, RZ, RZ, R164 ;  /* 0x000000ffffeb7224 */ /* 0x000fe800078e00a4 */
[C---:B------:R-:W-:Y:S01]  /*162b0*/  HMMA.16816.F32 R32, R116.reuse, R130, R32 ;  /* 0x000000827420723c */ /* 0x040fe20000001820 */
[----:B------:R3:W-:Y:S07]  /*162c0*/  MUFU.EX2 R229, R2 ;  /* 0x0000000200e57308 */ /* 0x0007ee0000000800 */
[-C--:B------:R-:W-:Y:S08]  /*162d0*/  HMMA.16816.F32 R36, R116, R132.reuse, R36 ;  /* 0x000000847424723c */ /* 0x080ff00000001824 */
[C---:B------:R-:W-:Y:S08]  /*162e0*/  HMMA.16816.F32 R40, R124.reuse, R132, R40 ;  /* 0x000000847c28723c */ /* 0x040ff00000001828 */
[-C--:B------:R-:W-:Y:S01]  /*162f0*/  HMMA.16816.F32 R44, R124, R134.reuse, R44 ;  /* 0x000000867c2c723c */ /* 0x080fe2000000182c */
[----:B---3--:R-:W-:Y:S03]  /*16300*/  FFMA.FTZ R2, R237, c[0x0][0x23c], -R185 ;  /* 0x00008f00ed027a23 */ /* 0x008fe600000108b9 */
[----:B------:R-:W-:Y:S01]  /*16310*/  IMAD.MOV.U32 R237, RZ, RZ, R163 ;  /* 0x000000ffffed7224 */ /* 0x000fe200078e00a3 */
[----:B------:R3:W1:Y:S03]  /*16320*/  MUFU.EX2 R228, R2 ;  /* 0x0000000200e47308 */ /* 0x0006660000000800 */
[C---:B------:R-:W-:Y:S08]  /*16330*/  HMMA.16816.F32 R48, R116.reuse, R134, R48 ;  /* 0x000000867430723c */ /* 0x040ff00000001830 */
[-C--:B----4-:R-:W-:Y:S08]  /*16340*/  HMMA.16816.F32 R52, R116, R112.reuse, R52 ;  /* 0x000000707434723c */ /* 0x090ff00000001834 */
[C---:B------:R-:W-:Y:S01]  /*16350*/  HMMA.16816.F32 R56, R124.reuse, R112, R56 ;  /* 0x000000707c38723c */ /* 0x040fe20000001838 */
[----:B---3--:R-:W-:Y:S07]  /*16360*/  IMAD.U32 R2, RZ, RZ, UR29 ;  /* 0x0000001dff027e24 */ /* 0x008fee000f8e00ff */
[-C--:B------:R-:W-:Y:S01]  /*16370*/  HMMA.16816.F32 R60, R124, R114.reuse, R60 ;  /* 0x000000727c3c723c */ /* 0x080fe2000000183c */
[----:B------:R-:W-:Y:S03]  /*16380*/  LOP3.LUT R106, R175, UR4, R2, 0x96, !PT ;  /* 0x00000004af6a7c12 */ /* 0x000fe6000f8e9602 */
[----:B------:R-:W-:Y:S02]  /*16390*/  FFMA.FTZ R2, R241, c[0x0][0x23c], -R184 ;  /* 0x00008f00f1027a23 */ /* 0x000fe400000108b8 */
[----:B------:R-:W-:Y:S02]  /*163a0*/  IMAD.MOV.U32 R175, RZ, RZ, R173 ;  /* 0x000000ffffaf7224 */ /* 0x000fe400078e00ad */
[C---:B------:R-:W-:Y:S01]  /*163b0*/  HMMA.16816.F32 R64, R116.reuse, R114, R64 ;  /* 0x000000727440723c */ /* 0x040fe20000001840 */
[----:B------:R-:W-:Y:S01]  /*163c0*/  IMAD.WIDE.U32 R112, R106, -0x326172a9, RZ ;  /* 0xcd9e8d576a707825 */ /* 0x000fe200078e00ff */
[----:B------:R3:W-:Y:S03]  /*163d0*/  MUFU.EX2 R227, R2 ;  /* 0x0000000200e37308 */ /* 0x0007e60000000800 */
[----:B------:R-:W-:Y:S01]  /*163e0*/  FFMA.FTZ R106, R244, c[0x0][0x23c], -R185 ;  /* 0x00008f00f46a7a23 */ /* 0x000fe200000108b9 */
[----:B------:R-:W-:Y:S01]  /*163f0*/  LOP3.LUT R107, R113, UR16, R172, 0x96, !PT ;  /* 0x00000010716b7c12 */ /* 0x000fe2000f8e96ac */
[----:B------:R-:W-:Y:S01]  /*16400*/  IMAD.MOV.U32 R173, RZ, RZ, R171 ;  /* 0x000000ffffad7224 */ /* 0x000fe200078e00ab */
[----:B------:R-:W-:Y:S01]  /*16410*/  LOP3.LUT R109, R193, UR14, R112, 0x96, !PT ;  /* 0x0000000ec16d7c12 */ /* 0x000fe2000f8e9670 */
[----:B------:R-:W-:Y:S01]  /*16420*/  IMAD.MOV.U32 R171, RZ, RZ, R169 ;  /* 0x000000ffffab7224 */ /* 0x000fe200078e00a9 */
[-C--:B--2---:R-:W-:Y:S02]  /*16430*/  HMMA.16816.F32 R68, R116, R120.reuse, R68 ;  /* 0x000000787444723c */ /* 0x084fe40000001844 */
[----:B------:R-:W-:Y:S01]  /*16440*/  IMAD.MOV.U32 R169, RZ, RZ, R167 ;  /* 0x000000ffffa97224 */ /* 0x000fe200078e00a7 */
[----:B------:R2:W-:Y:S01]  /*16450*/  MUFU.EX2 R210, R106 ;  /* 0x0000006a00d27308 */ /* 0x0005e20000000800 */
[----:B------:R-:W-:Y:S01]  /*16460*/  IMAD.MOV.U32 R167, RZ, RZ, R166 ;  /* 0x000000ffffa77224 */ /* 0x000fe200078e00a6 */
[----:B------:R-:W-:Y:S01]  /*16470*/  LOP3.LUT R110, R195, UR14, R112, 0x96, !PT ;  /* 0x0000000ec36e7c12 */ /* 0x000fe2000f8e9670 */
[----:B------:R-:W-:Y:S02]  /*16480*/  IMAD.MOV.U32 R166, RZ, RZ, R203 ;  /* 0x000000ffffa67224 */ /* 0x000fe400078e00cb */
[----:B------:R-:W-:Y:S01]  /*16490*/  IMAD.MOV.U32 R203, RZ, RZ, R201 ;  /* 0x000000ffffcb7224 */ /* 0x000fe200078e00c9 */
[C---:B------:R-:W-:Y:S03]  /*164a0*/  HMMA.16816.F32 R72, R124.reuse, R120, R72 ;  /* 0x000000787c48723c */ /* 0x040fe60000001848 */
[----:B------:R-:W-:Y:S02]  /*164b0*/  IMAD.MOV.U32 R201, RZ, RZ, R159 ;  /* 0x000000ffffc97224 */ /* 0x000fe400078e009f */
[----:B------:R-:W-:Y:S02]  /*164c0*/  IMAD.MOV.U32 R159, RZ, RZ, R157 ;  /* 0x000000ffff9f7224 */ /* 0x000fe400078e009d */
[----:B------:R-:W-:Y:S01]  /*164d0*/  IMAD.MOV.U32 R157, RZ, RZ, R152 ;  /* 0x000000ffff9d7224 */ /* 0x000fe200078e0098 */
[----:B---3--:R-:W-:Y:S01]  /*164e0*/  LOP3.LUT R2, R113, UR16, R174, 0x96, !PT ;  /* 0x0000001071027c12 */ /* 0x008fe2000f8e96ae */
[----:B------:R-:W-:Y:S01]  /*164f0*/  IMAD.MOV.U32 R152, RZ, RZ, R200 ;  /* 0x000000ffff987224 */ /* 0x000fe200078e00c8 */
[----:B------:R-:W3:Y:S01]  /*16500*/  LDSM.16.MT88.4 R112, [R214+0xb400] ;  /* 0x00b40000d670783b */ /* 0x000ee20000004200 */
[-C--:B------:R-:W-:Y:S01]  /*16510*/  HMMA.16816.F32 R76, R124, R122.reuse, R76 ;  /* 0x0000007a7c4c723c */ /* 0x080fe2000000184c */
[----:B------:R-:W-:Y:S02]  /*16520*/  IMAD.MOV.U32 R200, RZ, RZ, R151 ;  /* 0x000000ffffc87224 */ /* 0x000fe400078e0097 */
[----:B------:R-:W-:Y:S02]  /*16530*/  IMAD.MOV.U32 R151, RZ, RZ, R226 ;  /* 0x000000ffff977224 */ /* 0x000fe400078e00e2 */
[----:B------:R-:W-:Y:S02]  /*16540*/  IMAD.WIDE.U32 R130, R107, -0x2daee0ad, RZ ;  /* 0xd2511f536b827825 */ /* 0x000fe400078e00ff */
[----:B------:R4:W5:Y:S01]  /*16550*/  LDL.LU R226, [R1+0x9c] ;  /* 0x00009c0001e27983 */ /* 0x0009620000300800 */
[C---:B------:R-:W-:Y:S01]  /*16560*/  HMMA.16816.F32 R80, R116.reuse, R122, R80 ;  /* 0x0000007a7450723c */ /* 0x040fe20000001850 */
[----:B--2---:R-:W-:Y:S03]  /*16570*/  IMAD.WIDE.U32 R106, R109, -0x2daee0ad, RZ ;  /* 0xd2511f536d6a7825 */ /* 0x004fe600078e00ff */
[----:B------:R-:W-:Y:S01]  /*16580*/  LOP3.LUT R109, R131, UR13, R168, 0x96, !PT ;  /* 0x0000000d836d7c12 */ /* 0x000fe2000f8e96a8 */
[----:B------:R-:W-:Y:S01]  /*16590*/  IMAD.MOV.U32 R205, RZ, RZ, R167 ;  /* 0x000000ffffcd7224 */ /* 0x000fe200078e00a7 */
[----:B------:R-:W-:Y:S01]  /*165a0*/  LOP3.LUT R107, R107, UR11, R130, 0x96, !PT ;  /* 0x0000000b6b6b7c12 */ /* 0x000fe2000f8e9682 */
[----:B------:R-:W-:Y:S02]  /*165b0*/  IMAD.MOV.U32 R167, RZ, RZ, R166 ;  /* 0x000000ffffa77224 */ /* 0x000fe400078e00a6 */
[----:B------:R-:W-:Y:S03]  /*165c0*/  IMAD.MOV.U32 R166, RZ, RZ, R203 ;  /* 0x000000ffffa67224 */ /* 0x000fe600078e00cb */
[----:B------:R-:W-:Y:S02]  /*165d0*/  IMAD.MOV.U32 R203, RZ, RZ, R201 ;  /* 0x000000ffffcb7224 */ /* 0x000fe400078e00c9 */
[----:B------:R-:W-:Y:S02]  /*165e0*/  IMAD.MOV.U32 R201, RZ, RZ, R157 ;  /* 0x000000ffffc97224 */ /* 0x000fe400078e009d */
[----:B------:R-:W-:Y:S02]  /*165f0*/  IMAD.MOV.U32 R157, RZ, RZ, R152 ;  /* 0x000000ffff9d7224 */ /* 0x000fe400078e0098 */
[----:B------:R-:W-:Y:S02]  /*16600*/  IMAD.MOV.U32 R152, RZ, RZ, R200 ;  /* 0x000000ffff987224 */ /* 0x000fe400078e00c8 */
[----:B------:R-:W-:Y:S02]  /*16610*/  IMAD.MOV.U32 R200, RZ, RZ, R151 ;  /* 0x000000ffffc87224 */ /* 0x000fe400078e0097 */
[----:B------:R-:W-:Y:S02]  /*16620*/  IMAD.MOV.U32 R151, RZ, RZ, R150 ;  /* 0x000000ffff977224 */ /* 0x000fe400078e0096 */
[----:B------:R-:W-:Y:S02]  /*16630*/  IMAD.MOV.U32 R150, RZ, RZ, R217 ;  /* 0x000000ffff967224 */ /* 0x000fe400078e00d9 */
[----:B------:R-:W-:Y:S01]  /*16640*/  IMAD.WIDE.U32 R132, R2, -0x2daee0ad, RZ ;  /* 0xd2511f5302847825 */ /* 0x000fe200078e00ff */
[----:B------:R4:W5:Y:S03]  /*16650*/  LDL.LU R217, [R1+0x98] ;  /* 0x0000980001d97983 */ /* 0x0009660000300800 */
[----:B------:R-:W-:Y:S01]  /*16660*/  FFMA.FTZ R2, R248, c[0x0][0x23c], -R185 ;  /* 0x00008f00f8027a23 */ /* 0x000fe200000108b9 */
[-C--:B---3--:R-:W-:Y:S01]  /*16670*/  HMMA.16816.F32 R84, R116, R112.reuse, R84 ;  /* 0x000000707454723c */ /* 0x088fe20000001854 */
[----:B------:R-:W-:Y:S01]  /*16680*/  IMAD.MOV.U32 R207, RZ, RZ, R205 ;  /* 0x000000ffffcf7224 */ /* 0x000fe200078e00cd */
[----:B------:R-:W-:Y:S01]  /*16690*/  LOP3.LUT R128, R133, UR13, R170, 0x96, !PT ;  /* 0x0000000d85807c12 */ /* 0x000fe2000f8e96aa */
[----:B------:R-:W-:Y:S01]  /*166a0*/  IMAD.MOV.U32 R205, RZ, RZ, R167 ;  /* 0x000000ffffcd7224 */ /* 0x000fe200078e00a7 */
[----:B------:R2:W3:Y:S01]  /*166b0*/  MUFU.EX2 R209, R2 ;  /* 0x0000000200d17308 */ /* 0x0004e20000000800 */
[----:B------:R-:W-:Y:S02]  /*166c0*/  IMAD.MOV.U32 R167, RZ, RZ, R166 ;  /* 0x000000ffffa77224 */ /* 0x000fe400078e00a6 */
[----:B------:R-:W-:Y:S01]  /*166d0*/  IMAD.MOV.U32 R166, RZ, RZ, R203 ;  /* 0x000000ffffa67224 */ /* 0x000fe200078e00cb */
[C---:B------:R-:W-:Y:S01]  /*166e0*/  HMMA.16816.F32 R88, R124.reuse, R112, R88 ;  /* 0x000000707c58723c */ /* 0x040fe20000001858 */
[----:B------:R-:W-:Y:S03]  /*166f0*/  IMAD.MOV.U32 R203, RZ, RZ, R201 ;  /* 0x000000ffffcb7224 */ /* 0x000fe600078e00c9 */
[----:B------:R-:W-:Y:S02]  /*16700*/  IMAD.MOV.U32 R201, RZ, RZ, R157 ;  /* 0x000000ffffc97224 */ /* 0x000fe400078e009d */
[----:B------:R-:W-:Y:S02]  /*16710*/  IMAD.MOV.U32 R157, RZ, RZ, R152 ;  /* 0x000000ffff9d7224 */ /* 0x000fe400078e0098 */
[-C--:B------:R-:W-:Y:S01]  /*16720*/  HMMA.16816.F32 R92, R124, R114.reuse, R92 ;  /* 0x000000727c5c723c */ /* 0x080fe2000000185c */
[----:B------:R-:W-:Y:S01]  /*16730*/  IMAD.MOV.U32 R152, RZ, RZ, R200 ;  /* 0x000000ffff987224 */ /* 0x000fe200078e00c8 */
[----:B------:R-:W-:Y:S02]  /*16740*/  LDSM.16.MT88.4 R124, [R214+0x9800] ;  /* 0x00980000d67c783b */ /* 0x000fe40000004200 */
[----:B------:R-:W-:Y:S02]  /*16750*/  IMAD.MOV.U32 R200, RZ, RZ, R151 ;  /* 0x000000ffffc87224 */ /* 0x000fe400078e0097 */
[----:B------:R-:W-:Y:S02]  /*16760*/  IMAD.MOV.U32 R151, RZ, RZ, R150 ;  /* 0x000000ffff977224 */ /* 0x000fe400078e0096 */
[----:B------:R-:W-:Y:S01]  /*16770*/  HMMA.16816.F32 R96, R116, R114, R96 ;  /* 0x000000727460723c */ /* 0x000fe20000001860 */
[----:B------:R-:W-:Y:S01]  /*16780*/  IMAD.MOV.U32 R150, RZ, RZ, R149 ;  /* 0x000000ffff967224 */ /* 0x000fe200078e0095 */
[----:B------:R-:W1:Y:S02]  /*16790*/  LDSM.16.MT88.4 R116, [R212+0x9800] ;  /* 0x00980000d474783b */ /* 0x000e640000004200 */
[----:B------:R-:W-:Y:S02]  /*167a0*/  IMAD.MOV.U32 R149, RZ, RZ, R148 ;  /* 0x000000ffff957224 */ /* 0x000fe400078e0094 */
[----:B------:R-:W-:Y:S02]  /*167b0*/  IMAD.MOV.U32 R148, RZ, RZ, R143 ;  /* 0x000000ffff947224 */ /* 0x000fe400078e008f */
[----:B------:R-:W-:Y:S04]  /*167c0*/  IMAD.MOV.U32 R143, RZ, RZ, R142 ;  /* 0x000000ffff8f7224 */ /* 0x000fe800078e008e */
[----:B------:R-:W-:Y:S02]  /*167d0*/  IMAD.MOV.U32 R142, RZ, RZ, R141 ;  /* 0x000000ffff8e7224 */ /* 0x000fe400078e008d */
[----:B------:R-:W-:Y:S02]  /*167e0*/  IMAD.MOV.U32 R141, RZ, RZ, R140 ;  /* 0x000000ffff8d7224 */ /* 0x000fe400078e008c */
[----:B------:R-:W-:Y:S02]  /*167f0*/  IMAD.MOV.U32 R140, RZ, RZ, R139 ;  /* 0x000000ffff8c7224 */ /* 0x000fe400078e008b */
[----:B------:R-:W-:Y:S02]  /*16800*/  IMAD.MOV.U32 R139, RZ, RZ, R138 ;  /* 0x000000ffff8b7224 */ /* 0x000fe400078e008a */
[----:B------:R-:W-:Y:S02]  /*16810*/  IMAD.MOV.U32 R138, RZ, RZ, R216 ;  /* 0x000000ffff8a7224 */ /* 0x000fe400078e00d8 */
[----:B------:R-:W-:Y:S01]  /*16820*/  IMAD.MOV.U32 R168, RZ, RZ, R152 ;  /* 0x000000ffffa87224 */ /* 0x000fe200078e0098 */
[----:B------:R4:W5:Y:S01]  /*16830*/  LDL.LU R216, [R1+0x94] ;  /* 0x0000940001d87983 */ /* 0x0009620000300800 */
[----:B------:R-:W-:Y:S02]  /*16840*/  IMAD.MOV.U32 R196, RZ, RZ, R167 ;  /* 0x000000ffffc47224 */ /* 0x000fe400078e00a7 */
[----:B------:R-:W-:Y:S01]  /*16850*/  IMAD.MOV.U32 R167, RZ, RZ, R138 ;  /* 0x000000ffffa77224 */ /* 0x000fe200078e008a */
[----:B------:R4:W5:Y:S01]  /*16860*/  LDL.LU R215, [R1+0x90] ;  /* 0x0000900001d77983 */ /* 0x0009620000300800 */
[----:B------:R-:W-:Y:S02]  /*16870*/  IMAD.MOV.U32 R152, RZ, RZ, R139 ;  /* 0x000000ffff987224 */ /* 0x000fe400078e008b */
[----:B------:R-:W-:Y:S01]  /*16880*/  IMAD.WIDE.U32 R138, R107, -0x326172a9, RZ ;  /* 0xcd9e8d576b8a7825 */ /* 0x000fe200078e00ff */
[----:B------:R4:W5:Y:S03]  /*16890*/  LDL.LU R213, [R1+0x8c] ;  /* 0x00008c0001d57983 */ /* 0x0009660000300800 */
[----:B------:R-:W-:Y:S02]  /*168a0*/  FFMA.FTZ R107, R238, c[0x0][0x23c], -R186 ;  /* 0x00008f00ee6b7a23 */ /* 0x000fe400000108ba */
[----:B------:R-:W-:Y:S02]  /*168b0*/  IMAD.WIDE.U32 R110, R110, -0x2daee0ad, RZ ;  /* 0xd2511f536e6e7825 */ /* 0x000fe400078e00ff */
[----:B------:R1:W-:Y:S02]  /*168c0*/  MUFU.EX2 R208, R107 ;  /* 0x0000006b00d07308 */ /* 0x0003e40000000800 */
[----:B------:R-:W-:Y:S01]  /*168d0*/  IMAD.WIDE.U32 R120, R128, -0x326172a9, RZ ;  /* 0xcd9e8d5780787825 */ /* 0x000fe200078e00ff */
[----:B------:R-:W-:Y:S03]  /*168e0*/  LOP3.LUT R111, R111, UR11, R132, 0x96, !PT ;  /* 0x0000000b6f6f7c12 */ /* 0x000fe6000f8e9684 */
[----:B------:R-:W-:Y:S01]  /*168f0*/  IMAD.WIDE.U32 R128, R109, -0x326172a9, RZ ;  /* 0xcd9e8d576d807825 */ /* 0x000fe200078e00ff */
[----:B--2---:R-:W-:Y:S03]  /*16900*/  LOP3.LUT R2, R121, UR12, R194, 0x96, !PT ;  /* 0x0000000c79027c12 */ /* 0x004fe6000f8e96c2 */
[----:B------:R-:W-:Y:S02]  /*16910*/  IMAD.MOV.U32 R197, RZ, RZ, R166 ;  /* 0x000000ffffc57224 */ /* 0x000fe400078e00a6 */
[----:B------:R-:W-:Y:S02]  /*16920*/  IMAD.MOV.U32 R166, RZ, RZ, R137 ;  /* 0x000000ffffa67224 */ /* 0x000fe400078e0089 */
[----:B------:R-:W-:Y:S02]  /*16930*/  IMAD.MOV.U32 R175, RZ, RZ, R200 ;  /* 0x000000ffffaf7224 */ /* 0x000fe400078e00c8 */
[----:B------:R-:W-:Y:S02]  /*16940*/  IMAD.MOV.U32 R200, RZ, RZ, R136 ;  /* 0x000000ffffc87224 */ /* 0x000fe400078e0088 */
[----:B------:R-:W-:Y:S04]  /*16950*/  IMAD.WIDE.U32 R136, R111, -0x326172a9, RZ ;  /* 0xcd9e8d576f887825 */ /* 0x000fe800078e00ff */
[----:B------:R-:W-:Y:S01]  /*16960*/  IMAD.MOV.U32 R188, RZ, RZ, R207 ;  /* 0x000000ffffbc7224 */ /* 0x000fe200078e00cf */
[----:B------:R-:W-:Y:S01]  /*16970*/  LOP3.LUT R109, R137, UR10, R120, 0x96, !PT ;  /* 0x0000000a896d7c12 */ /* 0x000fe2000f8e9678 */
[----:B------:R-:W-:Y:S01]  /*16980*/  IMAD.MOV.U32 R169, RZ, RZ, R151 ;  /* 0x000000ffffa97224 */ /* 0x000fe200078e0097 */
[----:B-1----:R-:W-:Y:S01]  /*16990*/  LOP3.LUT R107, R139, UR10, R128, 0x96, !PT ;  /* 0x0000000a8b6b7c12 */ /* 0x002fe2000f8e9680 */
[----:B------:R-:W-:Y:S01]  /*169a0*/  IMAD.MOV.U32 R151, RZ, RZ, R140 ;  /* 0x000000ffff977224 */ /* 0x000fe200078e008c */
[----:B------:R-:W-:Y:S01]  /*169b0*/  LOP3.LUT R120, R129, UR12, R192, 0x96, !PT ;  /* 0x0000000c81787c12 */ /* 0x000fe2000f8e96c0 */
[----:B------:R-:W-:Y:S01]  /*169c0*/  IMAD.WIDE.U32 R128, R2, -0x2daee0ad, RZ ;  /* 0xd2511f5302807825 */ /* 0x000fe200078e00ff */
[----:B------:R-:W2:Y:S03]  /*169d0*/  LDL.LU R137, [R1+0x20] ;  /* 0x0000200001897983 */ /* 0x000ea60000300800 */
[----:B------:R-:W-:Y:S01]  /*169e0*/  FFMA.FTZ R2, R239, c[0x0][0x23c], -R186 ;  /* 0x00008f00ef027a23 */ /* 0x000fe200000108ba */
[----:B------:R-:W-:Y:S01]  /*169f0*/  LOP3.LUT R111, R129, UR9, R110, 0x96, !PT ;  /* 0x00000009816f7c12 */ /* 0x000fe2000f8e966e */
[----:B------:R-:W-:Y:S02]  /*16a00*/  IMAD.WIDE.U32 R134, R109, -0x2daee0ad, RZ ;  /* 0xd2511f536d867825 */ /* 0x000fe400078e00ff */
[----:B------:R1:W1:Y:S02]  /*16a10*/  MUFU.EX2 R207, R2 ;  /* 0x0000000200cf7308 */ /* 0x0002640000000800 */
[----:B------:R-:W-:Y:S04]  /*16a20*/  IMAD.WIDE.U32 R120, R120, -0x2daee0ad, RZ ;  /* 0xd2511f5378787825 */ /* 0x000fe800078e00ff */
[----:B------:R-:W-:Y:S02]  /*16a30*/  IMAD.MOV.U32 R173, RZ, RZ, R150 ;  /* 0x000000ffffad7224 */ /* 0x000fe400078e0096 */
[----:B------:R-:W-:Y:S02]  /*16a40*/  IMAD.MOV.U32 R150, RZ, RZ, R141 ;  /* 0x000000ffff967224 */ /* 0x000fe400078e008d */
[----:B------:R-:W-:Y:S01]  /*16a50*/  IMAD.WIDE.U32 R140, R107, -0x2daee0ad, RZ ;  /* 0xd2511f536b8c7825 */ /* 0x000fe200078e00ff */
[----:B------:R-:W-:Y:S03]  /*16a60*/  LOP3.LUT R107, R135, UR7, R128, 0x96, !PT ;  /* 0x00000007876b7c12 */ /* 0x000fe6000f8e9680 */
[----:B------:R-:W-:Y:S01]  /*16a70*/  IMAD.MOV.U32 R189, RZ, RZ, R205 ;  /* 0x000000ffffbd7224 */ /* 0x000fe200078e00cd */
[----:B------:R-:W-:Y:S01]  /*16a80*/  LOP3.LUT R110, R141, UR7, R120, 0x96, !PT ;  /* 0x000000078d6e7c12 */ /* 0x000fe2000f8e9678 */
[----:B------:R-:W-:Y:S01]  /*16a90*/  IMAD.MOV.U32 R171, RZ, RZ, R149 ;  /* 0x000000ffffab7224 */ /* 0x000fe200078e0095 */
[----:B------:R-:W-:Y:S01]  /*16aa0*/  LOP3.LUT R120, R121, UR9, R106, 0x96, !PT ;  /* 0x0000000979787c12 */ /* 0x000fe2000f8e966a */
[----:B------:R-:W-:Y:S04]  /*16ab0*/  IMAD.WIDE.U32 R106, R107, -0x326172a9, RZ ;  /* 0xcd9e8d576b6a7825 */ /* 0x000fe800078e00ff */
[----:B------:R-:W-:Y:S01]  /*16ac0*/  IMAD.MOV.U32 R149, RZ, RZ, R142 ;  /* 0x000000ffff957224 */ /* 0x000fe200078e008e */
[--C-:B------:R-:W-:Y:S01]  /*16ad0*/  SHF.R.U32.HI R128, RZ, 0x10, R106.reuse ;  /* 0x00000010ff807819 */ /* 0x100fe2000001166a */
[--C-:B-1----:R-:W-:Y:S01]  /*16ae0*/  FFMA.FTZ R2, R243, c[0x0][0x23c], -R187.reuse ;  /* 0x00008f00f3027a23 */ /* 0x102fe200000108bb */
[----:B------:R-:W-:Y:S01]  /*16af0*/  SHF.R.U32.HI R129, RZ, 0x18, R106 ;  /* 0x00000018ff817819 */ /* 0x000fe2000001166a */
[----:B------:R-:W-:Y:S01]  /*16b00*/  IMAD.MOV.U32 R170, RZ, RZ, R148 ;  /* 0x000000ffffaa7224 */ /* 0x000fe200078e0094 */
[C---:B------:R-:W-:Y:S01]  /*16b10*/  LOP3.LUT R121, R106.reuse, 0xff, RZ, 0xc0, !PT ;  /* 0x000000ff6a797812 */ /* 0x040fe200078ec0ff */
[----:B------:R1:W-:Y:S01]  /*16b20*/  MUFU.EX2 R206, R2 ;  /* 0x0000000200ce7308 */ /* 0x0003e20000000800 */
[----:B------:R-:W-:Y:S01]  /*16b30*/  LOP3.LUT R109, R106, 0xffff, RZ, 0xc0, !PT ;  /* 0x0000ffff6a6d7812 */ /* 0x000fe200078ec0ff */
[----:B------:R-:W-:Y:S01]  /*16b40*/  FFMA.FTZ R106, R245, c[0x0][0x23c], -R187 ;  /* 0x00008f00f56a7a23 */ /* 0x000fe200000108bb */
[----:B------:R-:W-:Y:S01]  /*16b50*/  LOP3.LUT R113, R128, 0xff, RZ, 0xc0, !PT ;  /* 0x000000ff80717812 */ /* 0x000fe200078ec0ff */
[----:B------:R-:W-:Y:S02]  /*16b60*/  IMAD.MOV.U32 R148, RZ, RZ, R143 ;  /* 0x000000ffff947224 */ /* 0x000fe400078e008f */
[----:B------:R-:W-:Y:S01]  /*16b70*/  IMAD.WIDE.U32 R142, R111, -0x326172a9, RZ ;  /* 0xcd9e8d576f8e7825 */ /* 0x000fe200078e00ff */
[----:B------:R-:W-:Y:S03]  /*16b80*/  PRMT R113, R113, 0x5410, R129 ;  /* 0x0000541071717816 */ /* 0x000fe60000000081 */
[----:B------:R3:W3:Y:S01]  /*16b90*/  MUFU.EX2 R205, R106 ;  /* 0x0000006a00cd7308 */ /* 0x0006e20000000800 */
[----:B------:R-:W-:Y:S01]  /*16ba0*/  IMAD.WIDE.U32 R110, R110, -0x326172a9, RZ ;  /* 0xcd9e8d576e6e7825 */ /* 0x000fe200078e00ff */
[--C-:B------:R-:W-:Y:S03]  /*16bb0*/  HSET2.LE.AND R115, R113, R165.reuse, PT ;  /* 0x000000a571737233 */ /* 0x100fe60003803000 */
[----:B------:R-:W-:Y:S01]  /*16bc0*/  IMAD.WIDE.U32 R132, R120, -0x326172a9, RZ ;  /* 0xcd9e8d5778847825 */ /* 0x000fe200078e00ff */
[C---:B------:R-:W-:Y:S02]  /*16bd0*/  LOP3.LUT R112, R110.reuse, 0xffff, RZ, 0xc0, !PT ;  /* 0x0000ffff6e707812 */ /* 0x040fe400078ec0ff */
[--C-:B------:R-:W-:Y:S01]  /*16be0*/  SHF.R.U32.HI R120, RZ, 0x10, R110.reuse ;  /* 0x00000010ff787819 */ /* 0x100fe2000001166e */
[----:B------:R-:W-:Y:S01]  /*16bf0*/  IMAD.MOV.U32 R172, RZ, RZ, R201 ;  /* 0x000000ffffac7224 */ /* 0x000fe200078e00c9 */
[----:B------:R-:W-:Y:S01]  /*16c00*/  LOP3.LUT R123, R110, 0xff, RZ, 0xc0, !PT ;  /* 0x000000ff6e7b7812 */ /* 0x000fe200078ec0ff */
[----:B------:R-:W-:Y:S01]  /*16c10*/  IMAD.MOV.U32 R174, RZ, RZ, R203 ;  /* 0x000000ffffae7224 */ /* 0x000fe200078e00cb */
[----:B------:R-:W-:Y:S01]  /*16c20*/  SHF.R.U32.HI R122, RZ, 0x18, R110 ;  /* 0x00000018ff7a7819 */ /* 0x000fe2000001166e */
[----:B------:R-:W-:Y:S01]  /*16c30*/  IMAD.MOV.U32 R243, RZ, RZ, R150 ;  /* 0x000000fffff37224 */ /* 0x000fe200078e0096 */
[----:B-1----:R-:W-:Y:S01]  /*16c40*/  LOP3.LUT R2, R107, UR17, R142, 0x96, !PT ;  /* 0x000000116b027c12 */ /* 0x002fe2000f8e968e */
[----:B------:R-:W-:Y:S01]  /*16c50*/  FFMA.FTZ R107, R247, c[0x0][0x23c], -R186 ;  /* 0x00008f00f76b7a23 */ /* 0x000fe200000108ba */
[----:B------:R-:W-:Y:S01]  /*16c60*/  LOP3.LUT R110, R111, UR17, R132, 0x96, !PT ;  /* 0x000000116f6e7c12 */ /* 0x000fe2000f8e9684 */
[----:B------:R-:W-:Y:S01]  /*16c70*/  IMAD.MOV.U32 R241, RZ, RZ, R161 ;  /* 0x000000fffff17224 */ /* 0x000fe200078e00a1 */
[----:B------:R-:W-:Y:S01]  /*16c80*/  LOP3.LUT R111, R120, 0xff, RZ, 0xc0, !PT ;  /* 0x000000ff786f7812 */ /* 0x000fe200078ec0ff */
[----:B------:R1:W-:Y:S01]  /*16c90*/  MUFU.EX2 R204, R107 ;  /* 0x0000006b00cc7308 */ /* 0x0003e20000000800 */
[----:B------:R-:W-:Y:S01]  /*16ca0*/  SHF.R.U32.HI R112, RZ, 0x8, R112 ;  /* 0x00000008ff707819 */ /* 0x000fe20000011670 */
[----:B------:R-:W-:Y:S01]  /*16cb0*/  IMAD.MOV.U32 R244, RZ, RZ, R160 ;  /* 0x000000fffff47224 */ /* 0x000fe200078e00a0 */
[----:B------:R-:W-:Y:S01]  /*16cc0*/  LOP3.LUT R120, R2, 0xff, RZ, 0xc0, !PT ;  /* 0x000000ff02787812 */ /* 0x000fe200078ec0ff */
[----:B------:R-:W-:Y:S01]  /*16cd0*/  IMAD.MOV.U32 R245, RZ, RZ, R147 ;  /* 0x000000fffff57224 */ /* 0x000fe200078e0093 */
[----:B---3--:R-:W-:Y:S01]  /*16ce0*/  SHF.R.U32.HI R106, RZ, 0x8, R109 ;  /* 0x00000008ff6a7819 */ /* 0x008fe2000001166d */
[----:B------:R-:W-:Y:S01]  /*16cf0*/  IMAD.MOV.U32 R248, RZ, RZ, R155 ;  /* 0x000000fffff87224 */ /* 0x000fe200078e009b */
[----:B------:R-:W-:Y:S01]  /*16d00*/  SHF.R.U32.HI R109, RZ, 0x10, R2 ;  /* 0x00000010ff6d7819 */ /* 0x000fe20000011602 */
[----:B------:R-:W-:Y:S01]  /*16d10*/  IMAD.MOV.U32 R238, RZ, RZ, R154 ;  /* 0x000000ffffee7224 */ /* 0x000fe200078e009a */
[----:B------:R-:W-:Y:S01]  /*16d20*/  PRMT R130, R121, 0x5410, R106 ;  /* 0x0000541079827816 */ /* 0x000fe2000000006a */
[----:B------:R-:W-:Y:S01]  /*16d30*/  FFMA.FTZ R121, R250, c[0x0][0x23c], -R186 ;  /* 0x00008f00fa797a23 */ /* 0x000fe200000108ba */
[----:B------:R-:W-:Y:S01]  /*16d40*/  LOP3.LUT R106, R2, 0xffff, RZ, 0xc0, !PT ;  /* 0x0000ffff026a7812 */ /* 0x000fe200078ec0ff */
[----:B------:R-:W-:Y:S01]  /*16d50*/  IMAD.MOV.U32 R247, RZ, RZ, R148 ;  /* 0x000000fffff77224 */ /* 0x000fe200078e0094 */
[----:B------:R-:W-:Y:S01]  /*16d60*/  PRMT R123, R123, 0x5410, R112 ;  /* 0x000054107b7b7816 */ /* 0x000fe20000000070 */
[----:B------:R-:W3:Y:S01]  /*16d70*/  MUFU.EX2 R203, R121 ;  /* 0x0000007900cb7308 */ /* 0x000ee20000000800 */
[----:B------:R-:W-:Y:S01]  /*16d80*/  SHF.R.U32.HI R106, RZ, 0x8, R106 ;  /* 0x00000008ff6a7819 */ /* 0x000fe2000001166a */
[--C-:B------:R-:W-:Y:S01]  /*16d90*/  HSET2.LE.AND R114, R130, R165.reuse, PT ;  /* 0x000000a582727233 */ /* 0x100fe20003803000 */
[----:B------:R-:W-:Y:S01]  /*16da0*/  PRMT R132, R111, 0x5410, R122 ;  /* 0x000054106f847816 */ /* 0x000fe2000000007a */
[--C-:B------:R-:W-:Y:S01]  /*16db0*/  HSET2.LE.AND R122, R123, R165.reuse, PT ;  /* 0x000000a57b7a7233 */ /* 0x100fe20003803000 */
[----:B------:R-:W-:Y:S01]  /*16dc0*/  PRMT R112, R120, 0x5410, R106 ;  /* 0x0000541078707816 */ /* 0x000fe2000000006a */
[----:B------:R-:W3:Y:S01]  /*16dd0*/  LDSM.16.MT88.4 R128, [R212+0xa800] ;  /* 0x00a80000d480783b */ /* 0x000ee20000004200 */
[----:B------:R-:W-:Y:S01]  /*16de0*/  SHF.R.U32.HI R106, RZ, 0x10, R110 ;  /* 0x00000010ff6a7819 */ /* 0x000fe2000001166e */
[--C-:B------:R-:W-:Y:S01]  /*16df0*/  HSET2.LE.AND R123, R132, R165.reuse, PT ;  /* 0x000000a5847b7233 */ /* 0x100fe20003803000 */
[----:B------:R-:W-:Y:S01]  /*16e00*/  LOP3.LUT R111, R110, 0xff, RZ, 0xc0, !PT ;  /* 0x000000ff6e6f7812 */ /* 0x000fe200078ec0ff */
[--C-:B------:R-:W-:Y:S01]  /*16e10*/  HSET2.LE.AND R112, R112, R165.reuse, PT ;  /* 0x000000a570707233 */ /* 0x100fe20003803000 */
[----:B-1----:R-:W-:Y:S01]  /*16e20*/  SHF.R.U32.HI R107, RZ, 0x18, R2 ;  /* 0x00000018ff6b7819 */ /* 0x002fe20000011602 */
[----:B------:R-:W-:Y:S01]  /*16e30*/  IMAD.MOV.U32 R239, RZ, RZ, R153 ;  /* 0x000000ffffef7224 */ /* 0x000fe200078e0099 */
[----:B------:R-:W-:Y:S01]  /*16e40*/  LOP3.LUT R2, R109, 0xff, RZ, 0xc0, !PT ;  /* 0x000000ff6d027812 */ /* 0x000fe200078ec0ff */
[----:B------:R-:W-:Y:S03]  /*16e50*/  IMAD.MOV.U32 R250, RZ, RZ, R149 ;  /* 0x000000fffffa7224 */ /* 0x000fe600078e0095 */
[----:B------:R-:W-:Y:S01]  /*16e60*/  PRMT R120, R2, 0x5410, R107 ;  /* 0x0000541002787816 */ /* 0x000fe2000000006b */
[----:B------:R-:W-:Y:S01]  /*16e70*/  FFMA.FTZ R2, R251, c[0x0][0x23c], -R187 ;  /* 0x00008f00fb027a23 */ /* 0x000fe200000108bb */
[----:B------:R-:W-:Y:S01]  /*16e80*/  LOP3.LUT R107, R106, 0xff, RZ, 0xc0, !PT ;  /* 0x000000ff6a6b7812 */ /* 0x000fe200078ec0ff */
[----:B------:R-:W-:Y:S01]  /*16e90*/  IMAD.MOV.U32 R251, RZ, RZ, R151 ;  /* 0x000000fffffb7224 */ /* 0x000fe200078e0097 */
[----:B------:R-:W-:Y:S01]  /*16ea0*/  F2FP.PACK_AB R106, R228, R229 ;  /* 0x000000e5e46a723e */ /* 0x000fe200000000ff */
[----:B------:R1:W-:Y:S01]  /*16eb0*/  MUFU.EX2 R201, R2 ;  /* 0x0000000200c97308 */ /* 0x0003e20000000800 */
[--C-:B------:R-:W-:Y:S02]  /*16ec0*/  HSET2.LE.AND R113, R120, R165.reuse, PT ;  /* 0x000000a578717233 */ /* 0x100fe40003803000 */
[----:B------:R-:W-:Y:S02]  /*16ed0*/  LOP3.LUT R115, R115, R106, RZ, 0xc0, !PT ;  /* 0x0000006a73737212 */ /* 0x000fe400078ec0ff */
[----:B------:R-:W-:Y:S04]  /*16ee0*/  F2FP.PACK_AB R106, R209, R210 ;  /* 0x000000d2d16a723e */ /* 0x000fe800000000ff */
[----:B------:R-:W-:Y:S02]  /*16ef0*/  LOP3.LUT R113, R113, R106, RZ, 0xc0, !PT ;  /* 0x0000006a71717212 */ /* 0x000fe400078ec0ff */
[----:B------:R-:W-:Y:S02]  /*16f00*/  LOP3.LUT R106, R133, UR8, R138, 0x96, !PT ;  /* 0x00000008856a7c12 */ /* 0x000fe4000f8e968a */
[----:B-1----:R-:W-:Y:S02]  /*16f10*/  LOP3.LUT R2, R110, 0xffff, RZ, 0xc0, !PT ;  /* 0x0000ffff6e027812 */ /* 0x002fe400078ec0ff */
[----:B------:R-:W-:Y:S02]  /*16f20*/  SHF.R.U32.HI R110, RZ, 0x18, R110 ;  /* 0x00000018ff6e7819 */ /* 0x000fe4000001166e */
[----:B------:R-:W-:Y:S01]  /*16f30*/  SHF.R.U32.HI R109, RZ, 0x8, R2 ;  /* 0x00000008ff6d7819 */ /* 0x000fe20000011602 */
[----:B------:R-:W-:Y:S01]  /*16f40*/  FFMA.FTZ R2, R202, c[0x0][0x23c], -R187 ;  /* 0x00008f00ca027a23 */ /* 0x000fe200000108bb */
[----:B------:R-:W-:Y:S02]  /*16f50*/  PRMT R107, R107, 0x5410, R110 ;  /* 0x000054106b6b7816 */ /* 0x000fe4000000006e */
[----:B------:R-:W-:Y:S01]  /*16f60*/  PRMT R109, R111, 0x5410, R109 ;  /* 0x000054106f6d7816 */ /* 0x000fe2000000006d */
[----:B------:R1:W1:Y:S01]  /*16f70*/  MUFU.EX2 R202, R2 ;  /* 0x0000000200ca7308 */ /* 0x0002620000000800 */
[----:B------:R-:W-:Y:S01]  /*16f80*/  LOP3.LUT R110, R143, UR8, R136, 0x96, !PT ;  /* 0x000000088f6e7c12 */ /* 0x000fe2000f8e9688 */
[--C-:B------:R-:W-:Y:S01]  /*16f90*/  HSET2.LE.AND R121, R107, R165.reuse, PT ;  /* 0x000000a56b797233 */ /* 0x100fe20003803000 */
[----:B------:R-:W-:Y:S01]  /*16fa0*/  F2FP.PACK_AB R107, R207, R208 ;  /* 0x000000d0cf6b723e */ /* 0x000fe200000000ff */
[--C-:B------:R-:W-:Y:S01]  /*16fb0*/  HSET2.LE.AND R120, R109, R165.reuse, PT ;  /* 0x000000a56d787233 */ /* 0x100fe20003803000 */
[----:B------:R-:W-:Y:S01]  /*16fc0*/  F2FP.PACK_AB R109, R205, R206 ;  /* 0x000000cecd6d723e */ /* 0x000fe200000000ff */
[----:B------:R-:W-:Y:S01]  /*16fd0*/  IMAD.WIDE.U32 R110, R110, -0x2daee0ad, RZ ;  /* 0xd2511f536e6e7825 */ /* 0x000fe200078e00ff */
[----:B------:R-:W2:Y:S02]  /*16fe0*/  LDL.LU R136, [R1+0x48] ;  /* 0x0000480001887983 */ /* 0x000ea40000300800 */
[----:B------:R-:W-:Y:S01]  /*16ff0*/  LOP3.LUT R120, R120, R107, RZ, 0xc0, !PT ;  /* 0x0000006b78787212 */ /* 0x000fe200078ec0ff */
[----:B------:R-:W-:Y:S01]  /*17000*/  IMAD.WIDE.U32 R106, R106, -0x2daee0ad, RZ ;  /* 0xd2511f536a6a7825 */ /* 0x000fe200078e00ff */
[----:B------:R-:W-:Y:S01]  /*17010*/  LOP3.LUT R121, R121, R109, RZ, 0xc0, !PT ;  /* 0x0000006d79797212 */ /* 0x000fe200078ec0ff */
[----:B------:R-:W2:Y:S01]  /*17020*/  LDL.LU R135, [R1+0x4c] ;  /* 0x00004c0001877983 */ /* 0x000ea20000300800 */
[----:B------:R-:W-:Y:S02]  /*17030*/  SHF.R.U32.HI R133, RZ, 0x18, R110 ;  /* 0x00000018ff857819 */ /* 0x000fe4000001166e */
[----:B------:R-:W-:Y:S02]  /*17040*/  LOP3.LUT R132, R106, 0xff, RZ, 0xc0, !PT ;  /* 0x000000ff6a847812 */ /* 0x000fe400078ec0ff */
[----:B------:R-:W-:Y:S02]  /*17050*/  LOP3.LUT R109, R111, UR18, R134, 0x96, !PT ;  /* 0x000000126f6d7c12 */ /* 0x000fe4000f8e9686 */
[----:B------:R-:W-:Y:S02]  /*17060*/  LOP3.LUT R111, R110, 0xffff, RZ, 0xc0, !PT ;  /* 0x0000ffff6e6f7812 */ /* 0x000fe400078ec0ff */
[----:B-1----:R-:W-:Y:S04]  /*17070*/  F2FP.PACK_AB R2, R230, R231 ;  /* 0x000000e7e602723e */ /* 0x002fe800000000ff */
[----:B------:R-:W-:Y:S02]  /*17080*/  LOP3.LUT R114, R114, R2, RZ, 0xc0, !PT ;  /* 0x0000000272727212 */ /* 0x000fe400078ec0ff */
[----:B------:R-:W-:Y:S04]  /*17090*/  F2FP.PACK_AB R2, R227, R211 ;  /* 0x000000d3e302723e */ /* 0x000fe800000000ff */
[----:B------:R-:W-:Y:S02]  /*170a0*/  LOP3.LUT R112, R112, R2, RZ, 0xc0, !PT ;  /* 0x0000000270707212 */ /* 0x000fe400078ec0ff */
[----:B---3--:R-:W-:Y:S04]  /*170b0*/  F2FP.PACK_AB R2, R203, R204 ;  /* 0x000000cccb02723e */ /* 0x008fe800000000ff */
[----:B------:R-:W-:Y:S01]  /*170c0*/  LOP3.LUT R122, R122, R2, RZ, 0xc0, !PT ;  /* 0x000000027a7a7212 */ /* 0x000fe200078ec0ff */
[-C--:B------:R-:W-:Y:S01]  /*170d0*/  HMMA.16816.F32 R4, R112, R116.reuse, R4 ;  /* 0x000000747004723c */ /* 0x080fe20000001804 */
[----:B------:R-:W-:Y:S04]  /*170e0*/  F2FP.PACK_AB R2, R202, R201 ;  /* 0x000000c9ca02723e */ /* 0x000fe800000000ff */
[----:B------:R-:W-:Y:S01]  /*170f0*/  LOP3.LUT R123, R123, R2, RZ, 0xc0, !PT ;  /* 0x000000027b7b7212 */ /* 0x000fe200078ec0ff */
[----:B------:R-:W-:Y:S02]  /*17100*/  FFMA.FTZ R2, R191, c[0x0][0x23c], -R184 ;  /* 0x00008f00bf027a23 */ /* 0x000fe400000108b8 */
[----:B------:R-:W-:Y:S04]  /*17110*/  IMAD.MOV.U32 R191, RZ, RZ, R188 ;  /* 0x000000ffffbf7224 */ /* 0x000fe800078e00bc */
        /* <DEDUP_REMOVED lines=10> */
[----:B------:R-:W1:Y:S03]  /*171c0*/  LDSM.16.MT88.4 R116, [R214+0xa800] ;  /* 0x00a80000d674783b */ /* 0x000e660000004200 */
[----:B------:R-:W-:Y:S02]  /*171d0*/  IMAD.MOV.U32 R167, RZ, RZ, R166 ;  /* 0x000000ffffa77224 */ /* 0x000fe400078e00a6 */
[----:B------:R-:W-:Y:S02]  /*171e0*/  IMAD.MOV.U32 R166, RZ, RZ, R200 ;  /* 0x000000ffffa67224 */ /* 0x000fe400078e00c8 */
[-C--:B------:R-:W-:Y:S01]  /*171f0*/  HMMA.16816.F32 R20, R112, R124.reuse, R20 ;  /* 0x0000007c7014723c */ /* 0x080fe20000001814 */
[----:B------:R3:W-:Y:S07]  /*17200*/  MUFU.EX2 R200, R2 ;  /* 0x0000000200c87308 */ /* 0x0007ee0000000800 */
[C---:B------:R-:W-:Y:S08]  /*17210*/  HMMA.16816.F32 R24, R120.reuse, R124, R24 ;  /* 0x0000007c7818723c */ /* 0x040ff00000001818 */
[-C--:B------:R-:W-:Y:S08]  /*17220*/  HMMA.16816.F32 R28, R120, R126.reuse, R28 ;  /* 0x0000007e781c723c */ /* 0x080ff0000000181c */
[C---:B------:R-:W-:Y:S01]  /*17230*/  HMMA.16816.F32 R32, R112.reuse, R126, R32 ;  /* 0x0000007e7020723c */ /* 0x040fe20000001820 */
[----:B------:R-:W4:Y:S03]  /*17240*/  LDSM.16.MT88.4 R124, [R212+0xb800] ;  /* 0x00b80000d47c783b */ /* 0x000f260000004200 */
[----:B---3--:R-:W-:Y:S02]  /*17250*/  FFMA.FTZ R2, R191, c[0x0][0x23c], -R184 ;  /* 0x00008f00bf027a23 */ /* 0x008fe400000108b8 */
        /* <DEDUP_REMOVED lines=8> */
[----:B------:R-:W-:Y:S01]  /*172e0*/  IMAD.MOV.U32 R156, RZ, RZ, R199 ;  /* 0x000000ffff9c7224 */ /* 0x000fe200078e00c7 */
[----:B------:R-:W-:Y:S01]  /*172f0*/  LOP3.LUT R129, R106, 0xffff, RZ, 0xc0, !PT ;  /* 0x0000ffff6a817812 */ /* 0x000fe200078ec0ff */
[-C--:B------:R-:W-:Y:S01]  /*17300*/  HMMA.16816.F32 R44, R120, R130.reuse, R44 ;  /* 0x00000082782c723c */ /* 0x080fe2000000182c */
[----:B------:R3:W-:Y:S03]  /*17310*/  MUFU.EX2 R199, R2 ;  /* 0x0000000200c77308 */ /* 0x0007e60000000800 */
[----:B------:R-:W-:Y:S04]  /*17320*/  LOP3.LUT R128, R110, 0xff, RZ, 0xc0, !PT ;  /* 0x000000ff6e807812 */ /* 0x000fe800078ec0ff */
[C---:B------:R-:W-:Y:S07]  /*17330*/  HMMA.16816.F32 R48, R112.reuse, R130, R48 ;  /* 0x000000827030723c */ /* 0x040fee0000001830 */
[----:B------:R-:W-:Y:S01]  /*17340*/  SHF.R.U32.HI R130, RZ, 0x10, R110 ;  /* 0x00000010ff827819 */ /* 0x000fe2000001166e */
[-C--:B-1----:R-:W-:Y:S01]  /*17350*/  HMMA.16816.F32 R52, R112, R116.reuse, R52 ;  /* 0x000000747034723c */ /* 0x082fe20000001834 */
[--C-:B------:R-:W-:Y:S03]  /*17360*/  SHF.R.U32.HI R131, RZ, 0x18, R106.reuse ;  /* 0x00000018ff837819 */ /* 0x100fe6000001166a */
[----:B------:R-:W-:Y:S02]  /*17370*/  SHF.R.U32.HI R110, RZ, 0x8, R111 ;  /* 0x00000008ff6e7819 */ /* 0x000fe4000001166f */
[----:B------:R-:W-:Y:S01]  /*17380*/  SHF.R.U32.HI R111, RZ, 0x10, R106 ;  /* 0x00000010ff6f7819 */ /* 0x000fe2000001166a */
[----:B------:R-:W-:Y:S01]  /*17390*/  FFMA.FTZ R106, R172, c[0x0][0x23c], -R187 ;  /* 0x00008f00ac6a7a23 */ /* 0x000fe200000108bb */
[C---:B------:R-:W-:Y:S01]  /*173a0*/  HMMA.16816.F32 R56, R120.reuse, R116, R56 ;  /* 0x000000747838723c */ /* 0x040fe20000001838 */
[----:B---3--:R-:W-:Y:S03]  /*173b0*/  FFMA.FTZ R2, R188, c[0x0][0x23c], -R185 ;  /* 0x00008f00bc027a23 */ /* 0x008fe600000108b9 */
[----:B------:R-:W-:Y:S01]  /*173c0*/  IMAD.MOV.U32 R188, RZ, RZ, R189 ;  /* 0x000000ffffbc7224 */ /* 0x000fe200078e00bd */
[----:B------:R-:W-:Y:S01]  /*173d0*/  PRMT R134, R128, 0x5410, R110 ;  /* 0x0000541080867816 */ /* 0x000fe2000000006e */
[----:B------:R-:W-:Y:S01]  /*173e0*/  IMAD.MOV.U32 R189, RZ, RZ, R196 ;  /* 0x000000ffffbd7224 */ /* 0x000fe200078e00c4 */
[----:B------:R-:W-:Y:S01]  /*173f0*/  LOP3.LUT R111, R111, 0xff, RZ, 0xc0, !PT ;  /* 0x000000ff6f6f7812 */ /* 0x000fe200078ec0ff */
[-C--:B------:R-:W-:Y:S01]  /*17400*/  HMMA.16816.F32 R60, R120, R118.reuse, R60 ;  /* 0x00000076783c723c */ /* 0x080fe2000000183c */
[----:B------:R-:W-:Y:S03]  /*17410*/  IMAD.MOV.U32 R196, RZ, RZ, R174 ;  /* 0x000000ffffc47224 */ /* 0x000fe600078e00ae */
[----:B------:R-:W-:Y:S01]  /*17420*/  IMAD.MOV.U32 R174, RZ, RZ, R198 ;  /* 0x000000ffffae7224 */ /* 0x000fe200078e00c6 */
[----:B------:R-:W-:Y:S01]  /*17430*/  LOP3.LUT R110, R109, 0xff, RZ, 0xc0, !PT ;  /* 0x000000ff6d6e7812 */ /* 0x000fe200078ec0ff */
[----:B------:R1:W-:Y:S01]  /*17440*/  MUFU.EX2 R198, R2 ;  /* 0x0000000200c67308 */ /* 0x0003e20000000800 */
[----:B------:R-:W-:Y:S01]  /*17450*/  PRMT R131, R111, 0x5410, R131 ;  /* 0x000054106f837816 */ /* 0x000fe20000000083 */
[C---:B------:R-:W-:Y:S01]  /*17460*/  HMMA.16816.F32 R64, R112.reuse, R118, R64 ;  /* 0x000000767040723c */ /* 0x040fe20000001840 */
[----:B------:R-:W3:Y:S03]  /*17470*/  LDSM.16.MT88.4 R116, [R214+0xb800] ;  /* 0x00b80000d674783b */ /* 0x000ee60000004200 */
[----:B------:R-:W-:Y:S01]  /*17480*/  SHF.R.U32.HI R111, RZ, 0x18, R109 ;  /* 0x00000018ff6f7819 */ /* 0x000fe2000001166d */
[--C-:B------:R-:W-:Y:S03]  /*17490*/  HSET2.LE.AND R179, R131, R165.reuse, PT ;  /* 0x000000a583b37233 */ /* 0x100fe60003803000 */
[-C--:B----4-:R-:W-:Y:S08]  /*174a0*/  HMMA.16816.F32 R68, R112, R124.reuse, R68 ;  /* 0x0000007c7044723c */ /* 0x090ff00000001844 */
[C---:B------:R-:W-:Y:S01]  /*174b0*/  HMMA.16816.F32 R72, R120.reuse, R124, R72 ;  /* 0x0000007c7848723c */ /* 0x040fe20000001848 */
[----:B-1----:R-:W-:Y:S06]  /*174c0*/  FFMA.FTZ R2, R191, c[0x0][0x23c], -R185 ;  /* 0x00008f00bf027a23 */ /* 0x002fec00000108b9 */
[----:B------:R-:W-:Y:S01]  /*174d0*/  LOP3.LUT R125, R130, 0xff, RZ, 0xc0, !PT ;  /* 0x000000ff827d7812 */ /* 0x000fe200078ec0ff */
[-C--:B------:R-:W-:Y:S01]  /*174e0*/  HMMA.16816.F32 R76, R120, R126.reuse, R76 ;  /* 0x0000007e784c723c */ /* 0x080fe2000000184c */
[----:B------:R-:W4:Y:S03]  /*174f0*/  LDL.LU R130, [R1+0x50] ;  /* 0x0000500001827983 */ /* 0x000f260000300800 */
[----:B------:R-:W-:Y:S01]  /*17500*/  IMAD.MOV.U32 R191, RZ, RZ, R197 ;  /* 0x000000ffffbf7224 */ /* 0x000fe200078e00c5 */
[----:B------:R-:W-:Y:S01]  /*17510*/  SHF.R.U32.HI R124, RZ, 0x8, R129 ;  /* 0x00000008ff7c7819 */ /* 0x000fe20000011681 */
[----:B------:R1:W-:Y:S01]  /*17520*/  MUFU.EX2 R197, R2 ;  /* 0x0000000200c57308 */ /* 0x0003e20000000800 */
[----:B------:R-:W-:Y:S01]  /*17530*/  PRMT R133, R125, 0x5410, R133 ;  /* 0x000054107d857816 */ /* 0x000fe20000000085 */
[C---:B------:R-:W-:Y:S01]  /*17540*/  HMMA.16816.F32 R80, R112.reuse, R126, R80 ;  /* 0x0000007e7050723c */ /* 0x040fe20000001850 */
[----:B------:R-:W-:Y:S02]  /*17550*/  PRMT R132, R132, 0x5410, R124 ;  /* 0x0000541084847816 */ /* 0x000fe4000000007c */
[----:B------:R-:W2:Y:S03]  /*17560*/  LDSM.16.MT88.4 R124, [R212+0x9c00] ;  /* 0x009c0000d47c783b */ /* 0x000ea60000004200 */
[--C-:B------:R-:W-:Y:S02]  /*17570*/  HSET2.LE.AND R178, R132, R165.reuse, PT ;  /* 0x000000a584b27233 */ /* 0x100fe40003803000 */
[-C--:B---3--:R-:W-:Y:S08]  /*17580*/  HMMA.16816.F32 R84, R112, R116.reuse, R84 ;  /* 0x000000747054723c */ /* 0x088ff00000001854 */
[C---:B------:R-:W-:Y:S01]  /*17590*/  HMMA.16816.F32 R88, R120.reuse, R116, R88 ;  /* 0x000000747858723c */ /* 0x040fe20000001858 */
[----:B-1----:R-:W-:Y:S03]  /*175a0*/  FFMA.FTZ R2, R188, c[0x0][0x23c], -R184 ;  /* 0x00008f00bc027a23 */ /* 0x002fe600000108b8 */
[----:B------:R-:W-:Y:S04]  /*175b0*/  IMAD.MOV.U32 R188, RZ, RZ, R189 ;  /* 0x000000ffffbc7224 */ /* 0x000fe800078e00bd */
[-C--:B------:R-:W-:Y:S01]  /*175c0*/  HMMA.16816.F32 R92, R120, R118.reuse, R92 ;  /* 0x00000076785c723c */ /* 0x080fe2000000185c */
[----:B------:R-:W-:Y:S02]  /*175d0*/  IMAD.MOV.U32 R189, RZ, RZ, R196 ;  /* 0x000000ffffbd7224 */ /* 0x000fe400078e00c4 */
[----:B------:R1:W-:Y:S01]  /*175e0*/  MUFU.EX2 R196, R2 ;  /* 0x0000000200c47308 */ /* 0x0003e20000000800 */
[----:B------:R-:W-:Y:S04]  /*175f0*/  FFMA.FTZ R184, R191, c[0x0][0x23c], -R184 ;  /* 0x00008f00bfb87a23 */ /* 0x000fe800000108b8 */
[----:B------:R-:W-:Y:S05]  /*17600*/  HMMA.16816.F32 R96, R112, R118, R96 ;  /* 0x000000767060723c */ /* 0x000fea0000001860 */
[----:B------:R-:W-:Y:S01]  /*17610*/  MUFU.EX2 R195, R184 ;  /* 0x000000b800c37308 */ /* 0x000fe20000000800 */
[--C-:B-1----:R-:W-:Y:S02]  /*17620*/  FFMA.FTZ R2, R188, c[0x0][0x23c], -R185.reuse ;  /* 0x00008f00bc027a23 */ /* 0x102fe400000108b9 */
[----:B------:R-:W-:Y:S07]  /*17630*/  FFMA.FTZ R185, R189, c[0x0][0x23c], -R185 ;  /* 0x00008f00bdb97a23 */ /* 0x000fee00000108b9 */
[----:B------:R-:W-:Y:S10]  /*17640*/  MUFU.EX2 R188, R106 ;  /* 0x0000006a00bc7308 */ /* 0x000ff40000000800 */
[----:B------:R1:W-:Y:S10]  /*17650*/  MUFU.EX2 R194, R2 ;  /* 0x0000000200c27308 */ /* 0x0003f40000000800 */
[----:B------:R-:W3:Y:S01]  /*17660*/  MUFU.EX2 R193, R185 ;  /* 0x000000b900c17308 */ /* 0x000ee20000000800 */
[--C-:B-1----:R-:W-:Y:S09]  /*17670*/  FFMA.FTZ R2, R175, c[0x0][0x23c], -R186.reuse ;  /* 0x00008f00af027a23 */ /* 0x102ff200000108ba */
[----:B------:R1:W-:Y:S02]  /*17680*/  MUFU.EX2 R192, R2 ;  /* 0x0000000200c07308 */ /* 0x0003e40000000800 */
[----:B-1----:R-:W-:Y:S08]  /*17690*/  FFMA.FTZ R2, R174, c[0x0][0x23c], -R186 ;  /* 0x00008f00ae027a23 */ /* 0x002ff000000108ba */
[----:B------:R1:W1:Y:S02]  /*176a0*/  MUFU.EX2 R191, R2 ;  /* 0x0000000200bf7308 */ /* 0x0002640000000800 */
[----:B-1----:R-:W-:Y:S01]  /*176b0*/  LOP3.LUT R2, R107, UR18, R140, 0x96, !PT ;  /* 0x000000126b027c12 */ /* 0x002fe2000f8e968c */
[----:B------:R-:W-:Y:S01]  /*176c0*/  FFMA.FTZ R107, R173, c[0x0][0x23c], -R187 ;  /* 0x00008f00ad6b7a23 */ /* 0x000fe200000108bb */
[----:B------:R-:W1:Y:S06]  /*176d0*/  LDSM.16.MT88.4 R140, [R214+0x9c00] ;  /* 0x009c0000d68c783b */ /* 0x000e6c0000004200 */
[----:B------:R2:W-:Y:S02]  /*176e0*/  MUFU.EX2 R189, R107 ;  /* 0x0000006b00bd7308 */ /* 0x0005e40000000800 */
[----:B------:R-:W-:Y:S01]  /*176f0*/  LDSM.16.MT88.4 R172, [R214+0xac00] ;  /* 0x00ac0000d6ac783b */ /* 0x000fe20000004200 */
[----:B--2---:R-:W-:Y:S04]  /*17700*/  LOP3.LUT R107, R109, 0xffff, RZ, 0xc0, !PT ;  /* 0x0000ffff6d6b7812 */ /* 0x004fe800078ec0ff */
[----:B------:R-:W-:Y:S01]  /*17710*/  SHF.R.U32.HI R106, RZ, 0x8, R107 ;  /* 0x00000008ff6a7819 */ /* 0x000fe2000001166b */
[--C-:B------:R-:W-:Y:S02]  /*17720*/  FFMA.FTZ R107, R171, c[0x0][0x23c], -R186.reuse ;  /* 0x00008f00ab6b7a23 */ /* 0x100fe400000108ba */
[----:B------:R-:W-:Y:S01]  /*17730*/  FFMA.FTZ R186, R170, c[0x0][0x23c], -R186 ;  /* 0x00008f00aaba7a23 */ /* 0x000fe200000108ba */
[----:B------:R-:W-:Y:S01]  /*17740*/  PRMT R129, R110, 0x5410, R106 ;  /* 0x000054106e817816 */ /* 0x000fe2000000006a */
[----:B------:R2:W-:Y:S01]  /*17750*/  MUFU.EX2 R185, R107 ;  /* 0x0000006b00b97308 */ /* 0x0005e20000000800 */
[C---:B------:R-:W-:Y:S02]  /*17760*/  LOP3.LUT R106, R2.reuse, 0xffff, RZ, 0xc0, !PT ;  /* 0x0000ffff026a7812 */ /* 0x040fe400078ec0ff */
[----:B------:R-:W-:Y:S02]  /*17770*/  SHF.R.U32.HI R110, RZ, 0x10, R109 ;  /* 0x00000010ff6e7819 */ /* 0x000fe4000001166d */
[----:B------:R-:W-:Y:S02]  /*17780*/  LOP3.LUT R109, R2, 0xff, RZ, 0xc0, !PT ;  /* 0x000000ff026d7812 */ /* 0x000fe400078ec0ff */
[----:B------:R-:W-:Y:S02]  /*17790*/  LOP3.LUT R110, R110, 0xff, RZ, 0xc0, !PT ;  /* 0x000000ff6e6e7812 */ /* 0x000fe400078ec0ff */
[----:B------:R-:W-:Y:S01]  /*177a0*/  SHF.R.U32.HI R106, RZ, 0x8, R106 ;  /* 0x00000008ff6a7819 */ /* 0x000fe2000001166a */
[----:B------:R-:W1:Y:S01]  /*177b0*/  MUFU.EX2 R186, R186 ;  /* 0x000000ba00ba7308 */ /* 0x000e620000000800 */
[----:B------:R-:W-:Y:S01]  /*177c0*/  PRMT R128, R110, 0x5410, R111 ;  /* 0x000054106e807816 */ /* 0x000fe2000000006f */
[--C-:B------:R-:W-:Y:S01]  /*177d0*/  HSET2.LE.AND R110, R134, R165.reuse, PT ;  /* 0x000000a5866e7233 */ /* 0x100fe20003803000 */
[----:B------:R-:W-:Y:S01]  /*177e0*/  PRMT R176, R109, 0x5410, R106 ;  /* 0x000054106db07816 */ /* 0x000fe2000000006a */
[--C-:B------:R-:W-:Y:S01]  /*177f0*/  HSET2.LE.AND R111, R133, R165.reuse, PT ;  /* 0x000000a5856f7233 */ /* 0x100fe20003803000 */
[----:B------:R-:W-:Y:S01]  /*17800*/  FFMA.FTZ R106, R101, R136, R167 ;  /* 0x00000088656a7223 */ /* 0x000fe200000100a7 */
[--C-:B------:R-:W-:Y:S01]  /*17810*/  HSET2.LE.AND R109, R128, R165.reuse, PT ;  /* 0x000000a5806d7233 */ /* 0x100fe20003803000 */
[----:B------:R-:W-:Y:S01]  /*17820*/  FFMA.FTZ R101, R3, R135, R166 ;  /* 0x0000008703657223 */ /* 0x000fe200000100a6 */
[----:B---3--:R-:W-:Y:S01]  /*17830*/  F2FP.PACK_AB R3, R193, R194 ;  /* 0x000000c2c103723e */ /* 0x008fe200000000ff */
[--C-:B------:R-:W-:Y:S01]  /*17840*/  HSET2.LE.AND R176, R176, R165.reuse, PT ;  /* 0x000000a5b0b07233 */ /* 0x100fe20003803000 */
[----:B------:R-:W-:Y:S02]  /*17850*/  IMAD.MOV.U32 R167, RZ, RZ, R158 ;  /* 0x000000ffffa77224 */ /* 0x000fe400078e009e */
[----:B------:R-:W-:Y:S01]  /*17860*/  LOP3.LUT R109, R109, R3, RZ, 0xc0, !PT ;  /* 0x000000036d6d7212 */ /* 0x000fe200078ec0ff */
[----:B------:R-:W-:Y:S01]  /*17870*/  IMAD.MOV.U32 R166, RZ, RZ, R157 ;  /* 0x000000ffffa67224 */ /* 0x000fe200078e009d */
[----:B--2---:R-:W-:Y:S01]  /*17880*/  SHF.R.U32.HI R107, RZ, 0x10, R2 ;  /* 0x00000010ff6b7819 */ /* 0x004fe20000011602 */
[----:B------:R-:W-:Y:S01]  /*17890*/  FADD.FTZ R106, R167, R106 ;  /* 0x0000006aa76a7221 */ /* 0x000fe20000010000 */
[----:B------:R-:W-:Y:S01]  /*178a0*/  SHF.R.U32.HI R2, RZ, 0x18, R2 ;  /* 0x00000018ff027819 */ /* 0x000fe20000011602 */
[----:B------:R-:W-:Y:S01]  /*178b0*/  FADD.FTZ R101, R166, R101 ;  /* 0x00000065a6657221 */ /* 0x000fe20000010000 */
[----:B------:R-:W-:Y:S04]  /*178c0*/  LOP3.LUT R107, R107, 0xff, RZ, 0xc0, !PT ;  /* 0x000000ff6b6b7812 */ /* 0x000fe800078ec0ff */
[----:B------:R-:W-:Y:S01]  /*178d0*/  PRMT R177, R107, 0x5410, R2 ;  /* 0x000054106bb17816 */ /* 0x000fe20000000002 */
[--C-:B------:R-:W-:Y:S02]  /*178e0*/  FFMA.FTZ R2, R169, c[0x0][0x23c], -R187.reuse ;  /* 0x00008f00a9027a23 */ /* 0x100fe400000108bb */
[----:B------:R-:W-:Y:S01]  /*178f0*/  FFMA.FTZ R187, R108, c[0x0][0x23c], -R187 ;  /* 0x00008f006cbb7a23 */ /* 0x000fe200000108bb */
[--C-:B------:R-:W-:Y:S01]  /*17900*/  HSET2.LE.AND R108, R129, R165.reuse, PT ;  /* 0x000000a5816c7233 */ /* 0x100fe20003803000 */
[----:B------:R2:W-:Y:S01]  /*17910*/  MUFU.EX2 R184, R2 ;  /* 0x0000000200b87308 */ /* 0x0005e20000000800 */
[----:B------:R-:W-:Y:S01]  /*17920*/  HSET2.LE.AND R177, R177, R165, PT ;  /* 0x000000a5b1b17233 */ /* 0x000fe20003803000 */
[----:B------:R-:W-:Y:S01]  /*17930*/  FFMA.FTZ R107, R100, R137, R168 ;  /* 0x00000089646b7223 */ /* 0x000fe200000100a8 */
[----:B------:R-:W-:Y:S01]  /*17940*/  F2FP.PACK_AB R100, R191, R192 ;  /* 0x000000c0bf64723e */ /* 0x000fe200000000ff */
[----:B------:R-:W-:Y:S03]  /*17950*/  IMAD.MOV.U32 R168, RZ, RZ, R159 ;  /* 0x000000ffffa87224 */ /* 0x000fe600078e009f */
[----:B------:R-:W-:Y:S01]  /*17960*/  LOP3.LUT R176, R176, R100, RZ, 0xc0, !PT ;  /* 0x00000064b0b07212 */ /* 0x000fe200078ec0ff */
[----:B------:R-:W-:Y:S02]  /*17970*/  IMAD.MOV.U32 R100, RZ, RZ, R152 ;  /* 0x000000ffff647224 */ /* 0x000fe400078e0098 */
[----:B------:R-:W3:Y:S01]  /*17980*/  MUFU.EX2 R187, R187 ;  /* 0x000000bb00bb7308 */ /* 0x000ee20000000800 */
[----:B------:R-:W-:Y:S01]  /*17990*/  FADD.FTZ R107, R168, R107 ;  /* 0x0000006ba86b7221 */ /* 0x000fe20000010000 */
[----:B--2---:R-:W-:Y:S04]  /*179a0*/  F2FP.PACK_AB R2, R199, R200 ;  /* 0x000000c8c702723e */ /* 0x004fe800000000ff */
[----:B------:R-:W-:Y:S02]  /*179b0*/  LOP3.LUT R110, R110, R2, RZ, 0xc0, !PT ;  /* 0x000000026e6e7212 */ /* 0x000fe400078ec0ff */
[----:B------:R-:W-:Y:S04]  /*179c0*/  F2FP.PACK_AB R2, R195, R196 ;  /* 0x000000c4c302723e */ /* 0x000fe800000000ff */
[----:B------:R-:W-:Y:S02]  /*179d0*/  LOP3.LUT R108, R108, R2, RZ, 0xc0, !PT ;  /* 0x000000026c6c7212 */ /* 0x000fe400078ec0ff */
[----:B-1----:R-:W-:Y:S02]  /*179e0*/  F2FP.PACK_AB R2, R186, R185 ;  /* 0x000000b9ba02723e */ /* 0x002fe400000000ff */
[----:B---3--:R-:W-:Y:S02]  /*179f0*/  F2FP.PACK_AB R3, R187, R184 ;  /* 0x000000b8bb03723e */ /* 0x008fe400000000ff */
[----:B------:R-:W-:Y:S01]  /*17a00*/  LOP3.LUT R178, R178, R2, RZ, 0xc0, !PT ;  /* 0x00000002b2b27212 */ /* 0x000fe200078ec0ff */
[----:B------:R-:W-:Y:S01]  /*17a10*/  IMAD.MOV.U32 R2, RZ, RZ, R145 ;  /* 0x000000ffff027224 */ /* 0x000fe200078e0091 */
[----:B------:R-:W-:Y:S01]  /*17a20*/  LOP3.LUT R179, R179, R3, RZ, 0xc0, !PT ;  /* 0x00000003b3b37212 */ /* 0x000fe200078ec0ff */
[----:B------:R-:W-:Y:S02]  /*17a30*/  IMAD.MOV.U32 R3, RZ, RZ, R144 ;  /* 0x000000ffff037224 */ /* 0x000fe400078e0090 */
        /* <DEDUP_REMOVED lines=8> */
[----:B------:R-:W-:Y:S02]  /*17ac0*/  IMAD.MOV.U32 R107, RZ, RZ, R102 ;  /* 0x000000ffff6b7224 */ /* 0x000fe400078e0066 */
[----:B------:R-:W-:Y:S02]  /*17ad0*/  FADD.FTZ R3, R241, R3 ;  /* 0x00000003f1037221 */ /* 0x000fe40000010000 */
[----:B------:R-:W-:Y:S02]  /*17ae0*/  IMAD.MOV.U32 R106, RZ, RZ, R103 ;  /* 0x000000ffff6a7224 */ /* 0x000fe400078e0067 */
[----:B------:R-:W-:Y:S02]  /*17af0*/  FADD.FTZ R3, R237, R3 ;  /* 0x00000003ed037221 */ /* 0x000fe40000010000 */
[----:B----4-:R-:W-:Y:S01]  /*17b00*/  FFMA.FTZ R190, R0, R130, R156 ;  /* 0x0000008200be7223 */ /* 0x010fe2000001009c */
[----:B------:R-:W-:Y:S01]  /*17b10*/  F2FP.PACK_AB R0, R197, R198 ;  /* 0x000000c6c500723e */ /* 0x000fe200000000ff */
[----:B------:R-:W1:Y:S03]  /*17b20*/  LDSM.16.MT88.4 R156, [R212+0xac00] ;  /* 0x00ac0000d49c783b */ /* 0x000e660000004200 */
[----:B------:R-:W-:Y:S02]  /*17b30*/  LOP3.LUT R111, R111, R0, RZ, 0xc0, !PT ;  /* 0x000000006f6f7212 */ /* 0x000fe400078ec0ff */
[----:B------:R-:W-:Y:S04]  /*17b40*/  F2FP.PACK_AB R0, R188, R189 ;  /* 0x000000bdbc00723e */ /* 0x000fe800000000ff */
[----:B------:R-:W-:Y:S01]  /*17b50*/  LOP3.LUT R177, R177, R0, RZ, 0xc0, !PT ;  /* 0x00000000b1b17212 */ /* 0x000fe200078ec0ff */
[-C--:B------:R-:W-:Y:S01]  /*17b60*/  HMMA.16816.F32 R112, R108, R124.reuse, R4 ;  /* 0x0000007c6c70723c */ /* 0x080fe20000001804 */
[----:B------:R-:W2:Y:S01]  /*17b70*/  LDSM.16.MT88.4 R4, [R214+0xbc00] ;  /* 0x00bc0000d604783b */ /* 0x000ea20000004200 */
[----:B------:R-:W-:Y:S04]  /*17b80*/  IMAD.MOV.U32 R0, RZ, RZ, R146 ;  /* 0x000000ffff007224 */ /* 0x000fe800078e0092 */
[----:B------:R-:W-:Y:S02]  /*17b90*/  FADD.FTZ R0, R0, R190 ;  /* 0x000000be00007221 */ /* 0x000fe40000010000 */
        /* <DEDUP_REMOVED lines=33> */
[----:B------:R-:W-:Y:S02]  /*17db0*/  IMAD.MOV.U32 R100, RZ, RZ, R104 ;  /* 0x000000ffff647224 */ /* 0x000fe400078e0068 */
[-C--:B------:R-:W-:Y:S01]  /*17dc0*/  HMMA.16816.F32 R152, R176, R158.reuse, R44 ;  /* 0x0000009eb098723c */ /* 0x080fe2000000182c */
[----:B------:R-:W-:Y:S04]  /*17dd0*/  FADD.FTZ R0, R246, R0 ;  /* 0x00000000f6007221 */ /* 0x000fe80000010000 */
[----:B------:R-:W-:Y:S03]  /*17de0*/  FADD.FTZ R0, R242, R0 ;  /* 0x00000000f2007221 */ /* 0x000fe60000010000 */
[C---:B------:R-:W-:Y:S01]  /*17df0*/  HMMA.16816.F32 R156, R108.reuse, R158, R48 ;  /* 0x0000009e6c9c723c */ /* 0x040fe20000001830 */
[----:B------:R-:W-:Y:S04]  /*17e00*/  FADD.FTZ R0, R206, R0 ;  /* 0x00000000ce007221 */ /* 0x000fe80000010000 */
[----:B------:R-:W-:Y:S02]  /*17e10*/  FADD.FTZ R8, R205, R0 ;  /* 0x00000000cd087221 */ /* 0x000fe40000010000 */
[----:B------:R-:W-:Y:S01]  /*17e20*/  FADD.FTZ R0, R204, R9 ;  /* 0x00000009cc007221 */ /* 0x000fe20000010000 */
        /* <DEDUP_REMOVED lines=35> */
.L_x_668:
[----:B------:R-:W2:Y:S01]  /*18060*/  LDL.LU R5, [R1+0x20] ;  /* 0x0000200001057983 */ /* 0x000ea20000300800 */
[----:B------:R-:W1:Y:S01]  /*18070*/  S2UR UR7, SR_CTAID.Y ;  /* 0x00000000000779c3 */ /* 0x000e620000002600 */
[----:B------:R-:W-:-:S02]  /*18080*/  UISETP.NE.AND UP4, UPT, UR24, -0x1, UPT ;  /* 0xffffffff1800788c */ /* 0x000fc4000bf85270 */
[----:B------:R-:W3:Y:S01]  /*18090*/  LDL.LU R4, [R1+0x48] ;  /* 0x0000480001047983 */ /* 0x000ee20000300800 */
[----:B------:R-:W-:-:S03]  /*180a0*/  ULDC.64 UR4, c[0x0][0x1e8] ;  /* 0x00007a0000047ab9 */ /* 0x000fc60000000a00 */
[----:B------:R-:W4:Y:S04]  /*180b0*/  LDL.LU R8, [R1+0x4c] ;  /* 0x00004c0001087983 */ /* 0x000f280000300800 */
[----:B------:R-:W5:Y:S01]  /*180c0*/  LDL.LU R7, [R1+0x50] ;  /* 0x0000500001077983 */ /* 0x000f620000300800 */
[----:B------:R-:W-:Y:S01]  /*180d0*/  ULDC.U8 UR11, c[0x0][0x329] ;  /* 0x0000ca40000b7ab9 */ /* 0x000fe20000000000 */
[----:B------:R-:W-:Y:S01]  /*180e0*/  BSSY B0, `(.L_x_672) ;  /* 0x0000170000007945 */ /* 0x000fe20003800000 */
[----:B------:R-:W-:Y:S02]  /*180f0*/  UISETP.NE.AND UP3, UPT, UR11, URZ, UPT ;  /* 0x0000003f0b00728c */ /* 0x000fe4000bf65270 */
[----:B------:R-:W-:Y:S02]  /*18100*/  ULDC.U8 UR10, c[0x0][0x328] ;  /* 0x0000ca00000a7ab9 */ /* 0x000fe40000000000 */
[----:B------:R-:W-:-:S02]  /*18110*/  @UP4 UIMAD.WIDE.U32 UR14, UR24, UR4, URZ ;  /* 0x00000004180e42a5 */ /* 0x000fc4000f8e003f */
[----:B------:R-:W-:Y:S02]  /*18120*/  UISETP.NE.AND UP2, UPT, UR10, URZ, UPT ;  /* 0x0000003f0a00728c */ /* 0x000fe4000bf45270 */
[----:B------:R-:W-:Y:S02]  /*18130*/  @UP4 UIMAD UR8, UR24, UR5, UR15 ;  /* 0x00000005180842a4 */ /* 0x000fe4000f8e020f */
[----:B-1----:R-:W-:Y:S02]  /*18140*/  @!UP4 USHF.R.S32.HI UR12, URZ, 0x1f, UR7 ;  /* 0x0000001f3f0cc899 */ /* 0x002fe40008011407 */
[----:B------:R-:W-:Y:S01]  /*18150*/  @!UP3 UISETP.NE.AND UP1, UPT, UR10, URZ, UPT ;  /* 0x0000003f0a00b28c */ /* 0x000fe2000bf25270 */
[----:B------:R-:W1:Y:S01]  /*18160*/  S2UR UR10, SR_CTAID.X ;  /* 0x00000000000a79c3 */ /* 0x000e620000002500 */
[----:B------:R-:W-:Y:S02]  /*18170*/  ULDC.64 UR4, c[0x0][0x1e0] ;  /* 0x0000780000047ab9 */ /* 0x000fe40000000a00 */
[----:B------:R-:W-:-:S02]  /*18180*/  UISETP.EQ.AND UP2, UPT, UR11, URZ, UP2 ;  /* 0x0000003f0b00728c */ /* 0x000fc40009742270 */
[----:B------:R-:W-:Y:S02]  /*18190*/  @!UP4 UIMAD UR12, UR12, UR4, URZ ;  /* 0x000000040c0cc2a4 */ /* 0x000fe4000f8e023f */
[----:B------:R-:W-:Y:S01]  /*181a0*/  ULDC UR9, c[0x0][0x214] ;  /* 0x0000850000097ab9 */ /* 0x000fe20000000800 */
[----:B------:R-:W1:Y:S01]  /*181b0*/  S2UR UR11, SR_CTAID.Z ;  /* 0x00000000000b79c3 */ /* 0x000e620000002700 */
        /* <DEDUP_REMOVED lines=17> */
[----:B------:R-:W-:Y:S02]  /*182d0*/  UIMAD UR15, UR11, UR15, UR4 ;  /* 0x0000000f0b0f72a4 */ /* 0x000fe4000f8e0204 */
        /* <DEDUP_REMOVED lines=11> */
[----:B---3--:R-:W2:Y:S01]  /*18390*/  SHFL.BFLY PT, R0, R4, 0x2, 0x1f ;  /* 0x0c401f0004007f89 */ /* 0x008ea200000e0000 */
[----:B-1----:R-:W-:-:S03]  /*183a0*/  FADD.FTZ R2, R2, R5 ;  /* 0x0000000502027221 */ /* 0x002fc60000010000 */
[----:B-----5:R-:W-:Y:S01]  /*183b0*/  SHFL.BFLY PT, R5, R7, 0x2, 0x1f ;  /* 0x0c401f0007057f89 */ /* 0x020fe200000e0000 */
[----:B--2---:R-:W-:-:S03]  /*183c0*/  FADD.FTZ R0, R0, R4 ;  /* 0x0000000400007221 */ /* 0x004fc60000010000 */
[----:B------:R-:W1:Y:S04]  /*183d0*/  SHFL.BFLY PT, R3, R2, 0x1, 0x1f ;  /* 0x0c201f0002037f89 */ /* 0x000e6800000e0000 */
[----:B----4-:R-:W2:Y:S04]  /*183e0*/  SHFL.BFLY PT, R4, R8, 0x2, 0x1f ;  /* 0x0c401f0008047f89 */ /* 0x010ea800000e0000 */
[----:B------:R-:W3:Y:S01]  /*183f0*/  SHFL.BFLY PT, R6, R0, 0x1, 0x1f ;  /* 0x0c201f0000067f89 */ /* 0x000ee200000e0000 */
[----:B-1----:R-:W-:Y:S01]  /*18400*/  FADD.FTZ R50, R2, R3 ;  /* 0x0000000302327221 */ /* 0x002fe20000010000 */
[----:B------:R-:W-:Y:S01]  /*18410*/  MOV R3, 0x3f800000 ;  /* 0x3f80000000037802 */ /* 0x000fe20000000f00 */
[----:B------:R-:W-:-:S02]  /*18420*/  FADD.FTZ R2, R5, R7 ;  /* 0x0000000705027221 */ /* 0x000fc40000010000 */
[----:B--2---:R-:W-:Y:S01]  /*18430*/  FADD.FTZ R4, R4, R8 ;  /* 0x0000000804047221 */ /* 0x004fe20000010000 */
[----:B------:R-:W-:Y:S01]  /*18440*/  FSETP.NE.FTZ.AND P5, PT, R50, RZ, PT ;  /* 0x000000ff3200720b */ /* 0x000fe20003fb5000 */
[----:B---3--:R-:W-:-:S03]  /*18450*/  FADD.FTZ R49, R0, R6 ;  /* 0x0000000600317221 */ /* 0x008fc60000010000 */
[----:B------:R-:W1:Y:S01]  /*18460*/  SHFL.BFLY PT, R5, R4, 0x1, 0x1f ;  /* 0x0c201f0004057f89 */ /* 0x000e6200000e0000 */
[----:B------:R-:W-:-:S03]  /*18470*/  MOV R0, 0x3f800000 ;  /* 0x3f80000000007802 */ /* 0x000fc60000000f00 */
[----:B------:R-:W2:Y:S01]  /*18480*/  SHFL.BFLY PT, R6, R2, 0x1, 0x1f ;  /* 0x0c201f0002067f89 */ /* 0x000ea200000e0000 */
[----:B------:R-:W-:-:S04]  /*18490*/  FSETP.NE.FTZ.AND P4, PT, R49, RZ, PT ;  /* 0x000000ff3100720b */ /* 0x000fc80003f95000 */
[----:B------:R-:W3:Y:S09]  /*184a0*/  @P5 MUFU.RCP R0, R50 ;  /* 0x0000003200005308 */ /* 0x000ef20000001000 */
[----:B------:R-:W4:Y:S01]  /*184b0*/  @P4 MUFU.RCP R3, R49 ;  /* 0x0000003100034308 */ /* 0x000f220000001000 */
[----:B-1----:R-:W-:-:S02]  /*184c0*/  FADD.FTZ R101, R4, R5 ;  /* 0x0000000504657221 */ /* 0x002fc40000010000 */
[----:B---3--:R-:W-:Y:S02]  /*184d0*/  FMUL.FTZ R0, R0, c[0x0][0x2dc] ;  /* 0x0000b70000007a20 */ /* 0x008fe40000410000 */
[----:B--2---:R-:W-:Y:S01]  /*184e0*/  FADD.FTZ R100, R2, R6 ;  /* 0x0000000602647221 */ /* 0x004fe20000010000 */
[----:B------:R-:W-:Y:S01]  /*184f0*/  FSETP.NE.FTZ.AND P3, PT, R101, RZ, PT ;  /* 0x000000ff6500720b */ /* 0x000fe20003f75000 */
[----:B------:R-:W-:Y:S01]  /*18500*/  FMUL.FTZ R21, R0, R69 ;  /* 0x0000004500157220 */ /* 0x000fe20000410000 */
[----:B------:R-:W-:Y:S01]  /*18510*/  MOV R2, 0x3f800000 ;  /* 0x3f80000000027802 */ /* 0x000fe20000000f00 */
[----:B------:R-:W1:Y:S01]  /*18520*/  S2R R69, SR_TID.X ;  /* 0x0000000000457919 */ /* 0x000e620000002100 */
[----:B------:R-:W-:Y:S01]  /*18530*/  FSETP.NE.FTZ.AND P2, PT, R100, RZ, PT ;  /* 0x000000ff6400720b */ /* 0x000fe20003f55000 */
[C---:B------:R-:W-:Y:S02]  /*18540*/  FMUL.FTZ R112, R0.reuse, R112 ;  /* 0x0000007000707220 */ /* 0x040fe40000410000 */
[----:B------:R-:W-:-:S02]  /*18550*/  FMUL.FTZ R46, R0, R113 ;  /* 0x00000071002e7220 */ /* 0x000fc40000410000 */
[C---:B------:R-:W-:Y:S02]  /*18560*/  FMUL.FTZ R124, R0.reuse, R124 ;  /* 0x0000007c007c7220 */ /* 0x040fe40000410000 */
[----:B------:R-:W-:Y:S01]  /*18570*/  FMUL.FTZ R44, R0, R125 ;  /* 0x0000007d002c7220 */ /* 0x000fe20000410000 */
[----:B------:R-:W-:Y:S01]  /*18580*/  F2FP.PACK_AB R46, R46, R112 ;  /* 0x000000702e2e723e */ /* 0x000fe200000000ff */
[----:B------:R-:W2:Y:S01]  /*18590*/  @P3 MUFU.RCP R2, R101 ;  /* 0x0000006500023308 */ /* 0x000ea20000001000 */
[C---:B------:R-:W-:Y:S02]  /*185a0*/  FMUL.FTZ R128, R0.reuse, R128 ;  /* 0x0000008000807220 */ /* 0x040fe40000410000 */
[----:B------:R-:W-:Y:S01]  /*185b0*/  FMUL.FTZ R42, R0, R129 ;  /* 0x00000081002a7220 */ /* 0x000fe20000410000 */
        /* <DEDUP_REMOVED lines=8> */
[----:B-1----:R-:W-:Y:S01]  /*18640*/  SHF.R.S32.HI R5, RZ, 0x1f, R69 ;  /* 0x0000001fff057819 */ /* 0x002fe20000011445 */
[----:B------:R-:W-:Y:S01]  /*18650*/  FMUL.FTZ R33, R0, R157 ;  /* 0x0000009d00217220 */ /* 0x000fe20000410000 */
[----:B------:R-:W-:Y:S01]  /*18660*/  F2FP.PACK_AB R36, R36, R144 ;  /* 0x000000902424723e */ /* 0x000fe200000000ff */
[C---:B------:R-:W-:Y:S01]  /*18670*/  FMUL.FTZ R160, R0.reuse, R160 ;  /* 0x000000a000a07220 */ /* 0x040fe20000410000 */
[----:B------:R-:W-:Y:S01]  /*18680*/  LEA.HI R4, R5, R69, RZ, 0x2 ;  /* 0x0000004505047211 */ /* 0x000fe200078f10ff */
        /* <DEDUP_REMOVED lines=10> */
[C---:B------:R-:W-:Y:S01]  /*18730*/  FMUL.FTZ R84, R0.reuse, R84 ;  /* 0x0000005400547220 */ /* 0x040fe20000410000 */
[----:B------:R-:W-:Y:S01]  /*18740*/  LEA.HI R68, R5, R69, RZ, 0x5 ;  /* 0x0000004505447211 */ /* 0x000fe200078f28ff */
[----:B------:R-:W-:Y:S01]  /*18750*/  FMUL.FTZ R12, R0, R85 ;  /* 0x00000055000c7220 */ /* 0x000fe20000410000 */
[----:B------:R-:W-:Y:S01]  /*18760*/  F2FP.PACK_AB R16, R16, R80 ;  /* 0x000000501010723e */ /* 0x000fe200000000ff */
[C---:B------:R-:W-:Y:S01]  /*18770*/  FMUL.FTZ R96, R0.reuse, R96 ;  /* 0x0000006000607220 */ /* 0x040fe20000410000 */
[----:B------:R-:W-:Y:S01]  /*18780*/  SHF.R.S32.HI R17, RZ, 0x5, R68 ;  /* 0x00000005ff117819 */ /* 0x000fe20000011444 */
[----:B------:R-:W-:Y:S01]  /*18790*/  FMUL.FTZ R8, R0, R97 ;  /* 0x0000006100087220 */ /* 0x000fe20000410000 */
[----:B------:R-:W-:Y:S01]  /*187a0*/  MOV R0, 0x3f800000 ;  /* 0x3f80000000007802 */ /* 0x000fe20000000f00 */
[----:B----4-:R-:W-:Y:S01]  /*187b0*/  FMUL.FTZ R3, R3, c[0x0][0x2dc] ;  /* 0x0000b70003037a20 */ /* 0x010fe20000410000 */
[----:B------:R-:W-:Y:S01]  /*187c0*/  F2FP.PACK_AB R12, R12, R84 ;  /* 0x000000540c0c723e */ /* 0x000fe200000000ff */
[----:B--2---:R-:W-:Y:S01]  /*187d0*/  FMUL.FTZ R2, R2, c[0x0][0x2dc] ;  /* 0x0000b70002027a20 */ /* 0x004fe20000410000 */
[----:B------:R-:W-:Y:S01]  /*187e0*/  F2FP.PACK_AB R8, R8, R96 ;  /* 0x000000600808723e */ /* 0x000fe200000000ff */
[C---:B------:R-:W-:Y:S01]  /*187f0*/  FMUL.FTZ R114, R3.reuse, R114 ;  /* 0x0000007203727220 */ /* 0x040fe20000410000 */
[----:B------:R-:W1:Y:S01]  /*18800*/  @P2 MUFU.RCP R0, R100 ;  /* 0x0000006400002308 */ /* 0x000e620000001000 */
[----:B------:R-:W-:-:S02]  /*18810*/  FMUL.FTZ R45, R3, R115 ;  /* 0x00000073032d7220 */ /* 0x000fc40000410000 */
[C---:B------:R-:W-:Y:S02]  /*18820*/  FMUL.FTZ R126, R3.reuse, R126 ;  /* 0x0000007e037e7220 */ /* 0x040fe40000410000 */
        /* <DEDUP_REMOVED lines=69> */
[----:B-1----:R-:W-:Y:S01]  /*18c80*/  FMUL.FTZ R0, R0, c[0x0][0x2dc] ;  /* 0x0000b70000007a20 */ /* 0x002fe20000410000 */
[----:B------:R-:W-:Y:S02]  /*18c90*/  F2FP.PACK_AB R10, R10, R88 ;  /* 0x000000580a0a723e */ /* 0x000fe400000000ff */
[----:B------:R-:W-:Y:S01]  /*18ca0*/  LEA.HI R2, R2, R3, RZ, 0x3 ;  /* 0x0000000302027211 */ /* 0x000fe200078f18ff */
[----:B------:R-:W-:Y:S01]  /*18cb0*/  FMUL.FTZ R118, R0, R118 ;  /* 0x0000007600767220 */ /* 0x000fe20000410000 */
[----:B------:R-:W-:Y:S01]  /*18cc0*/  F2FP.PACK_AB R6, R6, R92 ;  /* 0x0000005c0606723e */ /* 0x000fe200000000ff */
[----:B------:R-:W-:Y:S01]  /*18cd0*/  FMUL.FTZ R119, R0, R119 ;  /* 0x0000007700777220 */ /* 0x000fe20000410000 */
[----:B------:R-:W-:Y:S01]  /*18ce0*/  LOP3.LUT R2, R2, 0xfffffff8, RZ, 0xc0, !PT ;  /* 0xfffffff802027812 */ /* 0x000fe200078ec0ff */
[----:B------:R-:W-:-:S02]  /*18cf0*/  FMUL.FTZ R122, R0, R122 ;  /* 0x0000007a007a7220 */ /* 0x000fc40000410000 */
[C---:B------:R-:W-:Y:S01]  /*18d00*/  FMUL.FTZ R123, R0.reuse, R123 ;  /* 0x0000007b007b7220 */ /* 0x040fe20000410000 */
[----:B------:R-:W-:Y:S01]  /*18d10*/  IADD3 R2, R3, -R2, RZ ;  /* 0x8000000203027210 */ /* 0x000fe20007ffe0ff */
[----:B------:R-:W-:Y:S01]  /*18d20*/  FMUL.FTZ R134, R0, R134 ;  /* 0x0000008600867220 */ /* 0x000fe20000410000 */
[----:B------:R-:W-:Y:S01]  /*18d30*/  LOP3.LUT R3, R4, 0xfffffffc, RZ, 0xc0, !PT ;  /* 0xfffffffc04037812 */ /* 0x000fe200078ec0ff */
        /* <DEDUP_REMOVED lines=116> */
[----:B------:R3:W4:Y:S04]  /*19480*/  LDS.128 R28, [R226] ;  /* 0x00000000e21c7984 */ /* 0x0007280000000c00 */
        /* <DEDUP_REMOVED lines=16> */
[----:B---34-:R-:W3:Y:S01]  /*19590*/  LDL.LU R106, [R1+0x88] ;  /* 0x00008800016a7983 */ /* 0x018ee20000300800 */
[----:B------:R-:W-:-:S04]  /*195a0*/  SHF.R.S32.HI R0, RZ, 0x1f, R17 ;  /* 0x0000001fff007819 */ /* 0x000fc80000011411 */
[----:B------:R-:W-:-:S04]  /*195b0*/  LEA.HI R0, R0, R17, RZ, 0x2 ;  /* 0x0000001100007211 */ /* 0x000fc800078f10ff */
[----:B------:R-:W-:-:S05]  /*195c0*/  LOP3.LUT R0, R0, 0xffffffc, RZ, 0xc0, !PT ;  /* 0x0ffffffc00007812 */ /* 0x000fca00078ec0ff */
[----:B------:R-:W-:-:S04]  /*195d0*/  IMAD.IADD R0, R17, 0x1, -R0 ;  /* 0x0000000111007824 */ /* 0x000fc800078e0a00 */
[----:B---3--:R-:W-:-:S05]  /*195e0*/  IMAD R0, R0, 0x10, R106 ;  /* 0x0000001000007824 */ /* 0x008fca00078e026a */
        /* <DEDUP_REMOVED lines=31> */
.L_x_673:
[----:B---34-:R-:W-:Y:S05]  /*197e0*/  BSYNC B0 ;  /* 0x0000000000007941 */ /* 0x018fea0003800000 */
.L_x_672:
[----:B------:R-:W3:Y:S04]  /*197f0*/  LDL.LU.64 R4, [R1+0x78] ;  /* 0x0000780001047983 */ /* 0x000ee80000300a00 */
[----:B------:R-:W4:Y:S04]  /*19800*/  S2R R3, SR_TID.X ;  /* 0x0000000000037919 */ /* 0x000f280000002100 */
[----:B------:R-:W2:Y:S01]  /*19810*/  S2R R8, SR_CTAID.Z ;  /* 0x0000000000087919 */ /* 0x000ea20000002700 */
[----:B------:R-:W-:-:S02]  /*19820*/  USHF.R.S32.HI UR7, URZ, 0x1f, UR11 ;  /* 0x0000001f3f077899 */ /* 0x000fc4000801140b */
[----:B------:R-:W-:Y:S01]  /*19830*/  ULDC.64 UR4, c[0x0][0x1f0] ;  /* 0x00007c0000047ab9 */ /* 0x000fe20000000a00 */
[----:B------:R1:W5:Y:S01]  /*19840*/  LDL.64 R12, [R1+0x70] ;  /* 0x00007000010c7983 */ /* 0x0003620000100a00 */
[----:B------:R-:W-:Y:S01]  /*19850*/  UIMAD UR4, UR7, UR4, URZ ;  /* 0x00000004070472a4 */ /* 0x000fe2000f8e023f */
[----:B------:R-:W-:Y:S03]  /*19860*/  BSSY B0, `(.L_x_674) ;  /* 0x0000015000007945 */ /* 0x000fe60003800000 */
[----:B------:R-:W-:Y:S01]  /*19870*/  UIMAD UR4, UR11, UR5, UR4 ;  /* 0x000000050b0472a4 */ /* 0x000fe2000f8e0204 */
[----:B----4-:R-:W-:-:S04]  /*19880*/  SHF.R.S32.HI R0, RZ, 0x1f, R3 ;  /* 0x0000001fff007819 */ /* 0x010fc80000011403 */
[----:B------:R-:W-:-:S04]  /*19890*/  LEA.HI R0, R0, R3, RZ, 0x2 ;  /* 0x0000000300007211 */ /* 0x000fc800078f10ff */
[----:B------:R-:W-:Y:S02]  /*198a0*/  SHF.R.S32.HI R0, RZ, 0x2, R0 ;  /* 0x00000002ff007819 */ /* 0x000fe40000011400 */
[----:B---3--:R-:W-:-:S04]  /*198b0*/  IADD3 R2, P0, R4, UR14, RZ ;  /* 0x0000000e04027c10 */ /* 0x008fc8000ff1e0ff */
[----:B------:R-:W-:Y:S02]  /*198c0*/  IADD3.X R3, R5, UR8, RZ, P0, !PT ;  /* 0x0000000805037c10 */ /* 0x000fe400087fe4ff */
[----:B------:R-:W-:-:S03]  /*198d0*/  ISETP.GE.AND P0, PT, R0, UR6, PT ;  /* 0x0000000600007c0c */ /* 0x000fc6000bf06270 */
[----:B--2---:R-:W-:-:S05]  /*198e0*/  IMAD.WIDE.U32 R8, R8, c[0x0][0x1f0], R2 ;  /* 0x00007c0008087a25 */ /* 0x004fca00078e0002 */
[----:B------:R-:W-:-:S05]  /*198f0*/  IADD3 R7, R9, UR4, RZ ;  /* 0x0000000409077c10 */ /* 0x000fca000fffe0ff */
[----:B------:R-:W-:Y:S05]  /*19900*/  @P0 BRA `(.L_x_675) ;  /* 0x000000a000000947 */ /* 0x000fea0003800000 */
[----:B-1----:R-:W-:Y:S01]  /*19910*/  MOV R6, R8 ;  /* 0x0000000800067202 */ /* 0x002fe20000000f00 */
[----:B-----5:R-:W-:-:S04]  /*19920*/  IMAD R0, R13, c[0x0][0x1e8], RZ ;  /* 0x00007a000d007a24 */ /* 0x020fc800078e02ff */
        /* <DEDUP_REMOVED lines=8> */
.L_x_675:
[----:B-1----:R-:W-:Y:S05]  /*199b0*/  BSYNC B0 ;  /* 0x0000000000007941 */ /* 0x002fea0003800000 */
.L_x_674:
[----:B------:R-:W2:Y:S01]  /*199c0*/  LDL.LU R0, [R1+0x54] ;  /* 0x0000540001007983 */ /* 0x000ea20000300800 */
[----:B------:R-:W-:Y:S01]  /*199d0*/  BSSY B0, `(.L_x_676) ;  /* 0x0000010000007945 */ /* 0x000fe20003800000 */
[----:B--2---:R-:W-:-:S13]  /*199e0*/  ISETP.GE.AND P0, PT, R0, UR6, PT ;  /* 0x0000000600007c0c */ /* 0x004fda000bf06270 */
[----:B------:R-:W-:Y:S05]  /*199f0*/  @P0 BRA `(.L_x_677) ;  /* 0x000000d000000947 */ /* 0x000fea0003800000 */
[----:B-----5:R-:W-:Y:S01]  /*19a00*/  IADD3 R10, P0, R12, 0x20, RZ ;  /* 0x000000200c0a7810 */ /* 0x020fe20007f1e0ff */
        /* <DEDUP_REMOVED lines=12> */
.L_x_677:
[----:B------:R-:W-:Y:S05]  /*19ad0*/  BSYNC B0 ;  /* 0x0000000000007941 */ /* 0x000fea0003800000 */
.L_x_676:
[----:B------:R-:W2:Y:S01]  /*19ae0*/  LDL.LU R0, [R1+0x80] ;  /* 0x0000800001007983 */ /* 0x000ea20000300800 */
[----:B------:R-:W-:Y:S01]  /*19af0*/  BSSY B0, `(.L_x_678) ;  /* 0x0000010000007945 */ /* 0x000fe20003800000 */
[----:B--2---:R-:W-:-:S13]  /*19b00*/  ISETP.GE.AND P0, PT, R0, UR6, PT ;  /* 0x0000000600007c0c */ /* 0x004fda000bf06270 */
[----:B------:R-:W-:Y:S05]  /*19b10*/  @P0 BRA `(.L_x_679) ;  /* 0x000000d000000947 */ /* 0x000fea0003800000 */
[----:B-----5:R-:W-:Y:S01]  /*19b20*/  IADD3 R10, P0, R12, 0x40, RZ ;  /* 0x000000400c0a7810 */ /* 0x020fe20007f1e0ff */
        /* <DEDUP_REMOVED lines=12> */
.L_x_679:
[----:B------:R-:W-:Y:S05]  /*19bf0*/  BSYNC B0 ;  /* 0x0000000000007941 */ /* 0x000fea0003800000 */
.L_x_678:
[----:B------:R-:W2:Y:S02]  /*19c00*/  LDL.LU R0, [R1+0x84] ;  /* 0x0000840001007983 */ /* 0x000ea40000300800 */
[----:B--2---:R-:W-:-:S13]  /*19c10*/  ISETP.GE.AND P0, PT, R0, UR6, PT ;  /* 0x0000000600007c0c */ /* 0x004fda000bf06270 */
[----:B------:R-:W-:Y:S05]  /*19c20*/  @P0 EXIT ;  /* 0x000000000000094d */ /* 0x000fea0003800000 */
        /* <DEDUP_REMOVED lines=14> */
.L_x_680:
        /* <DEDUP_REMOVED lines=15> */
.L_x_1043:


//--------------------- .text._ZN5flash16flash_fwd_kernelI23Flash_fwd_kernel_traitsILi96ELi128ELi64ELi4ELb0ELb0EN7cutlass6half_tE19Flash_kernel_traitsILi96ELi128ELi64ELi4ES3_EELb0ELb0ELb1ELb0ELb0ELb1ELb1ELb0EEEvNS_16Flash_fwd_paramsE --------------------------
	.section	.text._ZN5flash16flash_fwd_kernelI23Flash_fwd_kernel_traitsILi96ELi128ELi64ELi4ELb0ELb0EN7cutlass6half_tE19Flash_kernel_traitsILi96ELi128ELi64ELi4ES3_EELb0ELb0ELb1ELb0ELb0ELb1ELb1ELb0EEEvNS_16Flash_fwd_paramsE,"ax",@progbits
	.sectioninfo	@"SHI_REGISTERS=255"
	.align	128
        .global         _ZN5flash16flash_fwd_kernelI23Flash_fwd_kernel_traitsILi96ELi128ELi64ELi4ELb0ELb0EN7cutlass6half_tE19Flash_kernel_traitsILi96ELi128ELi64ELi4ES3_EELb0ELb0ELb1ELb0ELb0ELb1ELb1ELb0EEEvNS_16Flash_fwd_paramsE
        .type           _ZN5flash16flash_fwd_kernelI23Flash_fwd_kernel_traitsILi96ELi128ELi64ELi4ELb0ELb0EN7cutlass6half_tE19Flash_kernel_traitsILi96ELi128ELi64ELi4ES3_EELb0ELb0ELb1ELb0ELb0ELb1ELb1ELb0EEEvNS_16Flash_fwd_paramsE,@function
        .size           _ZN5flash16flash_fwd_kernelI23Flash_fwd_kernel_traitsILi96ELi128ELi64ELi4ELb0ELb0EN7cutlass6half_tE19Flash_kernel_traitsILi96ELi128ELi64ELi4ES3_EELb0ELb0ELb1ELb0ELb0ELb1ELb1ELb0EEEvNS_16Flash_fwd_paramsE,(.L_x_1044 - _ZN5flash16flash_fwd_kernelI23Flash_fwd_kernel_traitsILi96ELi128ELi64ELi4ELb0ELb0EN7cutlass6half_tE19Flash_kernel_traitsILi96ELi128ELi64ELi4ES3_EELb0ELb0ELb1ELb0ELb0ELb1ELb1ELb0EEEvNS_16Flash_fwd_paramsE)
        .other          _ZN5flash16flash_fwd_kernelI23Flash_fwd_kernel_traitsILi96ELi128ELi64ELi4ELb0ELb0EN7cutlass6half_tE19Flash_kernel_traitsILi96ELi128ELi64ELi4ES3_EELb0ELb0ELb1ELb0ELb0ELb1ELb1ELb0EEEvNS_16Flash_fwd_paramsE,@"STO_CUDA_ENTRY STV_DEFAULT"
_ZN5flash16flash_fwd_kernelI23Flash_fwd_kernel_traitsILi96ELi128ELi64ELi4ELb0ELb0EN7cutlass6half_tE19Flash_kernel_traitsILi96ELi128ELi64ELi4ES3_EELb0ELb0ELb1ELb0ELb0ELb1ELb1ELb0EEEvNS_16Flash_fwd_paramsE:
.text._ZN5flash16flash_fwd_kernelI23Flash_fwd_kernel_traitsILi96ELi128ELi64ELi4ELb0ELb0EN7cutlass6half_tE19Flash_kernel_traitsILi96ELi128ELi64ELi4ES3_EELb0ELb0ELb1ELb0ELb0ELb1ELb1ELb0EEEvNS_16Flash_fwd_paramsE:
        /* <DEDUP_REMOVED lines=35> */
.L_x_681:
[----:B------:R-:W-:Y:S02]  /*0230*/  MOV R0, c[0x0][0x218] ;  /* 0x0000860000007a02 */ /* 0x000fe40000000f00 */
.L_x_682:
        /* <DEDUP_REMOVED lines=32> */
[----:B------:R1:W-:-:S12]  /*0440*/  STL [R1], R199 ;  /* 0x000000c701007387 */ /* 0x0003d80000100800 */
        /* <DEDUP_REMOVED lines=65> */
.L_x_685:
[----:B------:R-:W-:Y:S05]  /*0860*/  BSYNC B0 ;  /* 0x0000000000007941 */ /* 0x000fea0003800000 */
.L_x_684:
        /* <DEDUP_REMOVED lines=17> */
.L_x_687:
[----:B------:R-:W-:Y:S05]  /*0980*/  BSYNC B0 ;  /* 0x0000000000007941 */ /* 0x000fea0003800000 */
.L_x_686:
        /* <DEDUP_REMOVED lines=17> */
.L_x_689:
[----:B------:R-:W-:Y:S05]  /*0aa0*/  BSYNC B0 ;  /* 0x0000000000007941 */ /* 0x000fea0003800000 */
.L_x_688:
        /* <DEDUP_REMOVED lines=17> */
.L_x_691:
[----:B------:R-:W-:Y:S05]  /*0bc0*/  BSYNC B0 ;  /* 0x0000000000007941 */ /* 0x000fea0003800000 */
.L_x_690:
        /* <DEDUP_REMOVED lines=35> */
.L_x_683:
        /* <DEDUP_REMOVED lines=27> */
.L_x_692:
        /* <DEDUP_REMOVED lines=42> */
.L_x_693:
        /* <DEDUP_REMOVED lines=30> */
[-C--:B------:R-:W-:Y:S01]  /*1430*/  ISETP.GE.AND P4, PT, R14, R32.reuse, PT ;  /* 0x000000200e00720c */ /* 0x080fe20003f86270 */
        /* <DEDUP_REMOVED lines=9> */
[----:B------:R-:W-:Y:S01]  /*14d0*/  ISETP.GE.AND P0, PT, R2, R32, PT ;  /* 0x000000200200720c */ /* 0x000fe20003f06270 */
        /* <DEDUP_REMOVED lines=99> */
[----:B------:R3:W-:Y:S02]  /*1b10*/  @!P2 LDGSTS.E.BYPASS.LTC128B.128 [R234+0x1800], [R8.64] ;  /* 0x0180000008eaafae */ /* 0x0007e4000b901d4e */
[----:B------:R-:W-:Y:S01]  /*1b20*/  IMAD.IADD R19, R7, 0x1, -R14 ;  /* 0x0000000107137824 */ /* 0x000fe200078e0a0e */
[----:B------:R-:W-:Y:S01]  /*1b30*/  IADD3.X R7, R21, R3, R15, P4, !PT ;  /* 0x0000000315077210 */ /* 0x000fe200027fe40f */
[----:B------:R-:W-:Y:S01]  /*1b40*/  IMAD.IADD R171, R29, 0x1, R0 ;  /* 0x000000011dab7824 */ /* 0x000fe200078e0200 */
[----:B------:R-:W-:Y:S01]  /*1b50*/  SHF.R.S32.HI R21, RZ, 0x1, R13 ;  /* 0x00000001ff157819 */ /* 0x000fe2000001140d */
[----:B------:R-:W-:Y:S01]  /*1b60*/  IMAD.MOV.U32 R170, RZ, RZ, R28 ;  /* 0x000000ffffaa7224 */ /* 0x000fe200078e001c */
[--C-:B------:R-:W-:Y:S01]  /*1b70*/  SHF.R.S32.HI R13, RZ, 0x1, R12.reuse ;  /* 0x00000001ff0d7819 */ /* 0x100fe2000001140c */
[----:B------:R3:W-:Y:S01]  /*1b80*/  @!P2 LDGSTS.E.BYPASS.LTC128B.128 [R234+0x3800], [R8.64+0x40] ;  /* 0x0380004008eaafae */ /* 0x0007e2000b901d4e */
[----:B------:R-:W-:Y:S01]  /*1b90*/  SHF.R.S32.HI R12, RZ, 0x1f, R12 ;  /* 0x0000001fff0c7819 */ /* 0x000fe2000001140c */
[----:B------:R-:W-:-:S02]  /*1ba0*/  IMAD.WIDE.U32 R2, R236, UR10, R170 ;  /* 0x0000000aec027c25 */ /* 0x000fc4000f8e00aa */
[----:B------:R3:W-:Y:S01]  /*1bb0*/  @!P2 LDGSTS.E.BYPASS.LTC128B.128 [R234+0x5800], [R8.64+0x80] ;  /* 0x0580008008eaafae */ /* 0x0007e2000b901d4e */
[----:B------:R-:W-:Y:S01]  /*1bc0*/  LEA.HI R5, R12, R13, RZ, 0x2 ;  /* 0x0000000d0c057211 */ /* 0x000fe200078f10ff */
[----:B------:R-:W-:Y:S01]  /*1bd0*/  IMAD.IADD R12, R3, 0x1, R24 ;  /* 0x00000001030c7824 */ /* 0x000fe200078e0218 */
[C---:B------:R-:W-:Y:S01]  /*1be0*/  @!P6 LEA R4, P4, R2.reuse, c[0x0][0x168], 0x1 ;  /* 0x00005a000204ea11 */ /* 0x040fe200078808ff */
[----:B------:R-:W-:Y:S01]  /*1bf0*/  IMAD.SHL.U32 R0, R21, 0x40, RZ ;  /* 0x0000004015007824 */ /* 0x000fe200078e00ff */
[----:B------:R-:W-:Y:S01]  /*1c00*/  LOP3.LUT R16, R5, 0xfffffffc, RZ, 0xc0, !PT ;  /* 0xfffffffc05107812 */ /* 0x000fe200078ec0ff */
[----:B------:R-:W-:Y:S01]  /*1c10*/  IMAD.SHL.U32 R15, R23, 0x8, RZ ;  /* 0x00000008170f7824 */ /* 0x000fe200078e00ff */
[C---:B------:R-:W-:Y:S01]  /*1c20*/  @!P6 LEA.HI.X R5, R2.reuse, c[0x0][0x16c], R12, 0x1, P4 ;  /* 0x00005b000205ea11 */ /* 0x040fe200020f0c0c */
[----:B------:R4:W-:Y:S01]  /*1c30*/  STL.64 [R1+0x28], R28 ;  /* 0x0000281c01007387 */ /* 0x0009e20000100a00 */
        /* <DEDUP_REMOVED lines=18> */
[----:B------:R-:W-:Y:S01]  /*1d60*/  LOP3.LUT R0, R0, 0xc0, RZ, 0xc0, !PT ;  /* 0x000000c000007812 */ /* 0x000fe200078ec0ff */
[----:B----4-:R-:W-:Y:S01]  /*1d70*/  IMAD.WIDE.U32 R28, R18, c[0x0][0x1b8], R6 ;  /* 0x00006e00121c7a25 */ /* 0x010fe200078e0006 */
[----:B------:R-:W0:Y:S03]  /*1d80*/  LDGDEPBAR ;  /* 0x00000000000079af */ /* 0x000e260000000000 */
[----:B------:R-:W-:Y:S01]  /*1d90*/  IMAD.IADD R27, R29, 0x1, R12 ;  /* 0x000000011d1b7824 */ /* 0x000fe200078e020c */
[----:B------:R-:W-:Y:S01]  /*1da0*/  STL.64 [R1+0x20], R170 ;  /* 0x000020aa01007387 */ /* 0x000fe20000100a00 */
[----:B------:R-:W-:Y:S02]  /*1db0*/  IMAD.MOV.U32 R26, RZ, RZ, R28 ;  /* 0x000000ffff1a7224 */ /* 0x000fe400078e001c */
[----:B------:R-:W-:Y:S01]  /*1dc0*/  IMAD R7, R22, 0x8, R19 ;  /* 0x0000000816077824 */ /* 0x000fe200078e0213 */
[----:B------:R-:W-:Y:S01]  /*1dd0*/  STL.64 [R1+0x48], R28 ;  /* 0x0000481c01007387 */ /* 0x000fe20000100a00 */
[----:B-----5:R-:W-:-:S03]  /*1de0*/  IMAD.SHL.U32 R5, R20, 0x20, RZ ;  /* 0x0000002014057824 */ /* 0x020fc600078e00ff */
[----:B------:R-:W-:Y:S01]  /*1df0*/  STL.64 [R1+0x18], R26 ;  /* 0x0000181a01007387 */ /* 0x000fe20000100a00 */
[----:B------:R-:W-:Y:S01]  /*1e00*/  IMAD.SHL.U32 R4, R22, 0x8, RZ ;  /* 0x0000000816047824 */ /* 0x000fe200078e00ff */
[----:B------:R-:W-:-:S04]  /*1e10*/  LOP3.LUT R74, R5, 0xffffff00, RZ, 0xc0, !PT ;  /* 0xffffff00054a7812 */ /* 0x000fc800078ec0ff */
[----:B------:R-:W-:Y:S02]  /*1e20*/  LOP3.LUT R6, R0, 0x8, R4, 0xf8, !PT ;  /* 0x0000000800067812 */ /* 0x000fe400078ef804 */
[----:B------:R-:W-:Y:S01]  /*1e30*/  SHF.R.U32.HI R5, RZ, 0x3, R0 ;  /* 0x00000003ff057819 */ /* 0x000fe20000011600 */
[----:B---3--:R-:W-:Y:S02]  /*1e40*/  IMAD R8, R164, 0x200, R74 ;  /* 0x00000200a4087824 */ /* 0x008fe400078e024a */
[----:B-1----:R-:W-:Y:S01]  /*1e50*/  IMAD.WIDE.U32 R2, R236, UR12, R26 ;  /* 0x0000000cec027c25 */ /* 0x002fe2000f8e001a */
[----:B------:R-:W-:-:S04]  /*1e60*/  DEPBAR.LE SB0, 0x0 ;  /* 0x000080000000791a */ /* 0x000fc80000000000 */
[----:B------:R-:W-:Y:S01]  /*1e70*/  BAR.SYNC.DEFER_BLOCKING 0x0 ;  /* 0x0000000000007b1d */ /* 0x000fe20000010000 */
[----:B------:R-:W-:Y:S01]  /*1e80*/  IMAD.IADD R0, R3, 0x1, R25 ;  /* 0x0000000103007824 */ /* 0x000fe200078e0219 */
[C---:B------:R-:W-:Y:S01]  /*1e90*/  @!P5 LEA R4, P2, R2.reuse, c[0x0][0x170], 0x1 ;  /* 0x00005c000204da11 */ /* 0x040fe200078408ff */
[----:B------:R-:W-:Y:S01]  /*1ea0*/  IMAD R8, R75, 0x20, R8 ;  /* 0x000000204b087824 */ /* 0x000fe200078e0208 */
[----:B------:R-:W-:Y:S02]  /*1eb0*/  @!P0 IADD3 R3, P1, R2, UR4, RZ ;  /* 0x0000000402038c10 */ /* 0x000fe4000ff3e0ff */
[----:B------:R-:W-:Y:S02]  /*1ec0*/  LOP3.LUT R169, R6, R5, RZ, 0x3c, !PT ;  /* 0x0000000506a97212 */ /* 0x000fe400078e3cff */
[----:B------:R-:W-:Y:S02]  /*1ed0*/  @!P5 LEA.HI.X R5, R2, c[0x0][0x174], R0, 0x1, P2 ;  /* 0x00005d000205da11 */ /* 0x000fe400010f0c00 */
[----:B------:R-:W-:Y:S01]  /*1ee0*/  @!P0 IADD3.X R2, R0, UR5, RZ, P1, !PT ;  /* 0x0000000500028c10 */ /* 0x000fe20008ffe4ff */
[----:B------:R-:W-:Y:S01]  /*1ef0*/  IMAD.U32 R0, R7, 0x20, R14 ;  /* 0x0000002007007824 */ /* 0x000fe200078e000e */
[----:B------:R-:W-:-:S03]  /*1f00*/  @!P0 LEA R6, P1, R3, c[0x0][0x170], 0x1 ;  /* 0x00005c0003068a11 */ /* 0x000fc600078208ff */
[----:B------:R-:W-:Y:S01]  /*1f10*/  IMAD.SHL.U32 R221, R0, 0x2, RZ ;  /* 0x0000000200dd7824 */ /* 0x000fe200078e00ff */
[----:B------:R-:W-:Y:S01]  /*1f20*/  @!P0 LEA.HI.X R7, R3, c[0x0][0x174], R2, 0x1, P1 ;  /* 0x00005d0003078a11 */ /* 0x000fe200008f0c02 */
[----:B------:R-:W-:Y:S01]  /*1f30*/  IMAD.IADD R2, R169, 0x1, R8 ;  /* 0x00000001a9027824 */ /* 0x000fe200078e0208 */
[----:B------:R-:W-:-:S03]  /*1f40*/  LOP3.LUT P1, RZ, R16, 0x2, RZ, 0xc0, !PT ;  /* 0x0000000210ff7812 */ /* 0x000fc6000782c0ff */
[----:B------:R-:W-:Y:S02]  /*1f50*/  IMAD.SHL.U32 R224, R2, 0x2, RZ ;  /* 0x0000000202e07824 */ /* 0x000fe400078e00ff */
[----:B------:R-:W-:Y:S01]  /*1f60*/  IMAD.MOV.U32 R2, RZ, RZ, 0x10 ;  /* 0x00000010ff027424 */ /* 0x000fe200078e00ff */
[----:B------:R-:W-:Y:S04]  /*1f70*/  @P5 STS [R234+0x9000], RZ ;  /* 0x009000ffea005388 */ /* 0x000fe80000000800 */
[----:B------:R-:W-:Y:S04]  /*1f80*/  @P5 STS [R234+0x9004], RZ ;  /* 0x009004ffea005388 */ /* 0x000fe80000000800 */
[----:B------:R-:W-:Y:S04]  /*1f90*/  @P5 STS.64 [R234+0x9008], RZ ;  /* 0x009008ffea005388 */ /* 0x000fe80000000a00 */
        /* <DEDUP_REMOVED lines=18> */
[----:B--2---:R-:W-:Y:S01]  /*20c0*/  LDSM.16.M88.4 R8, [R224] ;  /* 0x00000000e008783b */ /* 0x004fe20000000200 */
[C---:B------:R-:W-:Y:S02]  /*20d0*/  SEL R0, R2.reuse, 0xfffffff0, !P0 ;  /* 0xfffffff002007807 */ /* 0x040fe40004000000 */
[----:B------:R-:W-:Y:S01]  /*20e0*/  SEL R2, R2, 0xfffffff0, !P1 ;  /* 0xfffffff002027807 */ /* 0x000fe20004800000 */
[----:B------:R-:W2:Y:S02]  /*20f0*/  LDSM.16.M88.4 R12, [R221+0x6000] ;  /* 0x00600000dd0c783b */ /* 0x000ea40000000200 */
[----:B------:R-:W-:Y:S02]  /*2100*/  IMAD R223, R0, 0x2, R221 ;  /* 0x0000000200df7824 */ /* 0x000fe400078e02dd */
[----:B------:R-:W-:Y:S01]  /*2110*/  IMAD R225, R2, 0x2, R224 ;  /* 0x0000000202e17824 */ /* 0x000fe200078e02e0 */
[----:B------:R-:W3:Y:S04]  /*2120*/  LDSM.16.M88.4 R32, [R221+0x6400] ;  /* 0x00640000dd20783b */ /* 0x000ee80000000200 */
[----:B------:R-:W-:Y:S04]  /*2130*/  LDSM.16.M88.4 R28, [R221+0x6800] ;  /* 0x00680000dd1c783b */ /* 0x000fe80000000200 */
[----:B------:R-:W-:Y:S04]  /*2140*/  LDSM.16.M88.4 R36, [R221+0x6c00] ;  /* 0x006c0000dd24783b */ /* 0x000fe80000000200 */
[----:B------:R-:W-:Y:S04]  /*2150*/  LDSM.16.M88.4 R20, [R225] ;  /* 0x00000000e114783b */ /* 0x000fe80000000200 */
[----:B-1----:R-:W1:Y:S04]  /*2160*/  LDSM.16.M88.4 R4, [R224+0x1000] ;  /* 0x00100000e004783b */ /* 0x002e680000000200 */
[----:B------:R-:W4:Y:S04]  /*2170*/  LDSM.16.M88.4 R40, [R223+0x6000] ;  /* 0x00600000df28783b */ /* 0x000f280000000200 */
[----:B------:R-:W5:Y:S04]  /*2180*/  LDSM.16.M88.4 R16, [R225+0x1000] ;  /* 0x00100000e110783b */ /* 0x000f680000000200 */
[----:B------:R-:W4:Y:S04]  /*2190*/  LDSM.16.M88.4 R52, [R223+0x6400] ;  /* 0x00640000df34783b */ /* 0x000f280000000200 */
[----:B------:R-:W4:Y:S01]  /*21a0*/  LDSM.16.M88.4 R68, [R223+0x6800] ;  /* 0x00680000df44783b */ /* 0x000f220000000200 */
[C---:B--2---:R-:W-:Y:S03]  /*21b0*/  HMMA.16816.F32 R44, R8.reuse, R12, RZ ;  /* 0x0000000c082c723c */ /* 0x044fe600000018ff */
[----:B------:R-:W2:Y:S04]  /*21c0*/  LDSM.16.M88.4 R92, [R223+0x6c00] ;  /* 0x006c0000df5c783b */ /* 0x000ea80000000200 */
[----:B------:R-:W-:Y:S01]  /*21d0*/  LDSM.16.M88.4 R76, [R221+0x7000] ;  /* 0x00700000dd4c783b */ /* 0x000fe20000000200 */
[C---:B------:R-:W-:Y:S03]  /*21e0*/  HMMA.16816.F32 R112, R8.reuse, R14, RZ ;  /* 0x0000000e0870723c */ /* 0x040fe600000018ff */
[----:B------:R-:W2:Y:S04]  /*21f0*/  LDSM.16.M88.4 R24, [R224+0x2000] ;  /* 0x00200000e018783b */ /* 0x000ea80000000200 */
[----:B------:R-:W-:Y:S01]  /*2200*/  LDSM.16.M88.4 R64, [R223+0x7000] ;  /* 0x00700000df40783b */ /* 0x000fe20000000200 */
[----:B---3--:R-:W-:Y:S03]  /*2210*/  HMMA.16816.F32 R100, R8, R32, RZ ;  /* 0x000000200864723c */ /* 0x008fe600000018ff */
[----:B------:R-:W0:Y:S05]  /*2220*/  LDGDEPBAR ;  /* 0x00000000000079af */ /* 0x000e2a0000000000 */
[C---:B-1----:R-:W-:Y:S08]  /*2230*/  HMMA.16816.F32 R56, R4.reuse, R12, RZ ;  /* 0x0000000c0438723c */ /* 0x042ff000000018ff */
[C---:B------:R-:W-:Y:S01]  /*2240*/  HMMA.16816.F32 R104, R4.reuse, R14, RZ ;  /* 0x0000000e0468723c */ /* 0x040fe200000018ff */
[----:B------:R-:W1:Y:S07]  /*2250*/  LDSM.16.M88.4 R12, [R224+0x3000] ;  /* 0x00300000e00c783b */ /* 0x000e6e0000000200 */
[C---:B------:R-:W-:Y:S08]  /*2260*/  HMMA.16816.F32 R96, R4.reuse, R32, RZ ;  /* 0x000000200460723c */ /* 0x040ff000000018ff */
[C---:B------:R-:W-:Y:S08]  /*2270*/  HMMA.16816.F32 R84, R4.reuse, R28, RZ ;  /* 0x0000001c0454723c */ /* 0x040ff000000018ff */
[C---:B------:R-:W-:Y:S08]  /*2280*/  HMMA.16816.F32 R60, R4.reuse, R36, RZ ;  /* 0x00000024043c723c */ /* 0x040ff000000018ff */
[C---:B------:R-:W-:Y:S08]  /*2290*/  HMMA.16816.F32 R88, R4.reuse, R34, RZ ;  /* 0x000000220458723c */ /* 0x040ff000000018ff */
[C---:B------:R-:W-:Y:S08]  /*22a0*/  HMMA.16816.F32 R80, R4.reuse, R30, RZ ;  /* 0x0000001e0450723c */ /* 0x040ff000000018ff */
[----:B------:R-:W-:Y:S08]  /*22b0*/  HMMA.16816.F32 R48, R4, R38, RZ ;  /* 0x000000260430723c */ /* 0x000ff000000018ff */
[----:B----4-:R-:W-:Y:S01]  /*22c0*/  HMMA.16816.F32 R4, R20, R40, R44 ;  /* 0x000000281404723c */ /* 0x010fe2000000182c */
[----:B------:R-:W-:Y:S07]  /*22d0*/  LDSM.16.M88.4 R44, [R221+0x7400] ;  /* 0x00740000dd2c783b */ /* 0x000fee0000000200 */
[C---:B------:R-:W-:Y:S08]  /*22e0*/  HMMA.16816.F32 R136, R8.reuse, R34, RZ ;  /* 0x000000220888723c */ /* 0x040ff000000018ff */
[C---:B------:R-:W-:Y:S08]  /*22f0*/  HMMA.16816.F32 R108, R8.reuse, R28, RZ ;  /* 0x0000001c086c723c */ /* 0x040ff000000018ff */
[C---:B------:R-:W-:Y:S01]  /*2300*/  HMMA.16816.F32 R132, R8.reuse, R30, RZ ;  /* 0x0000001e0884723c */ /* 0x040fe200000018ff */
[----:B------:R-:W-:Y:S07]  /*2310*/  LDSM.16.M88.4 R28, [R224+0x4000] ;  /* 0x00400000e01c783b */ /* 0x000fee0000000200 */
[C---:B------:R-:W-:Y:S08]  /*2320*/  HMMA.16816.F32 R116, R8.reuse, R36, RZ ;  /* 0x000000240874723c */ /* 0x040ff000000018ff */
[----:B------:R-:W-:Y:S01]  /*2330*/  HMMA.16816.F32 R144, R8, R38, RZ ;  /* 0x000000260890723c */ /* 0x000fe200000018ff */
[----:B------:R-:W3:Y:S04]  /*2340*/  LDSM.16.M88.4 R8, [R225+0x2000] ;  /* 0x00200000e108783b */ /* 0x000ee80000000200 */
[----:B------:R-:W-:Y:S03]  /*2350*/  LDSM.16.M88.4 R36, [R224+0x5000] ;  /* 0x00500000e024783b */ /* 0x000fe60000000200 */
[C---:B-----5:R-:W-:Y:S01]  /*2360*/  HMMA.16816.F32 R32, R16.reuse, R40, R56 ;  /* 0x000000281020723c */ /* 0x060fe20000001838 */
[----:B------:R-:W-:Y:S07]  /*2370*/  LDSM.16.M88.4 R56, [R221+0x7c00] ;  /* 0x007c0000dd38783b */ /* 0x000fee0000000200 */
[C---:B------:R-:W-:Y:S08]  /*2380*/  HMMA.16816.F32 R160, R16.reuse, R52, R96 ;  /* 0x0000003410a0723c */ /* 0x040ff00000001860 */
[C---:B------:R-:W-:Y:S08]  /*2390*/  HMMA.16816.F32 R156, R16.reuse, R68, R84 ;  /* 0x00000044109c723c */ /* 0x040ff00000001854 */
[C---:B--2---:R-:W-:Y:S01]  /*23a0*/  HMMA.16816.F32 R148, R16.reuse, R92, R60 ;  /* 0x0000005c1094723c */ /* 0x044fe2000000183c */
[----:B------:R-:W-:Y:S07]  /*23b0*/  LDSM.16.M88.4 R60, [R221+0x8000] ;  /* 0x00800000dd3c783b */ /* 0x000fee0000000200 */
[C---:B------:R-:W-:Y:S08]  /*23c0*/  HMMA.16816.F32 R124, R16.reuse, R42, R104 ;  /* 0x0000002a107c723c */ /* 0x040ff00000001868 */
[C---:B------:R-:W-:Y:S08]  /*23d0*/  HMMA.16816.F32 R128, R16.reuse, R54, R88 ;  /* 0x000000361080723c */ /* 0x040ff00000001858 */
[C---:B------:R-:W-:Y:S08]  /*23e0*/  HMMA.16816.F32 R152, R16.reuse, R70, R80 ;  /* 0x000000461098723c */ /* 0x040ff00000001850 */
[----:B------:R-:W-:Y:S01]  /*23f0*/  HMMA.16816.F32 R140, R16, R94, R48 ;  /* 0x0000005e108c723c */ /* 0x000fe20000001830 */
[----:B------:R-:W-:Y:S07]  /*2400*/  LDSM.16.M88.4 R48, [R223+0x8000] ;  /* 0x00800000df30783b */ /* 0x000fee0000000200 */
[-C--:B------:R-:W-:Y:S01]  /*2410*/  HMMA.16816.F32 R16, R24, R76.reuse, R4 ;  /* 0x0000004c1810723c */ /* 0x080fe20000001804 */
[----:B------:R-:W2:Y:S07]  /*2420*/  LDSM.16.M88.4 R4, [R225+0x3000] ;  /* 0x00300000e104783b */ /* 0x000eae0000000200 */
[----:B-1----:R-:W-:Y:S01]  /*2430*/  HMMA.16816.F32 R80, R12, R76, R32 ;  /* 0x0000004c0c50723c */ /* 0x002fe20000001820 */
[----:B------:R-:W1:Y:S07]  /*2440*/  LDSM.16.M88.4 R32, [R225+0x4000] ;  /* 0x00400000e120783b */ /* 0x000e6e0000000200 */
[----:B------:R-:W-:Y:S01]  /*2450*/  HMMA.16816.F32 R84, R20, R42, R112 ;  /* 0x0000002a1454723c */ /* 0x000fe20000001870 */
[----:B------:R-:W4:Y:S07]  /*2460*/  LDSM.16.M88.4 R40, [R221+0x7800] ;  /* 0x00780000dd28783b */ /* 0x000f2e0000000200 */
[----:B---3--:R-:W-:Y:S08]  /*2470*/  HMMA.16816.F32 R16, R8, R64, R16 ;  /* 0x000000400810723c */ /* 0x008ff00000001810 */
[C---:B------:R-:W-:Y:S08]  /*2480*/  HMMA.16816.F32 R108, R20.reuse, R68, R108 ;  /* 0x00000044146c723c */ /* 0x040ff0000000186c */
[----:B------:R-:W-:Y:S08]  /*2490*/  HMMA.16816.F32 R88, R20, R70, R132 ;  /* 0x000000461458723c */ /* 0x000ff00000001884 */
[----:B--2---:R-:W-:Y:S08]  /*24a0*/  HMMA.16816.F32 R68, R4, R64, R80 ;  /* 0x000000400444723c */ /* 0x004ff00000001850 */
[C---:B------:R-:W-:Y:S08]  /*24b0*/  HMMA.16816.F32 R120, R20.reuse, R52, R100 ;  /* 0x000000341478723c */ /* 0x040ff00000001864 */
[----:B------:R-:W-:Y:S08]  /*24c0*/  HMMA.16816.F32 R96, R20, R54, R136 ;  /* 0x000000361460723c */ /* 0x000ff00000001888 */
[----:B------:R-:W-:Y:S08]  /*24d0*/  HMMA.16816.F32 R80, R24, R78, R84 ;  /* 0x0000004e1850723c */ /* 0x000ff00000001854 */
[----:B------:R-:W-:Y:S01]  /*24e0*/  HMMA.16816.F32 R52, R28, R60, R16 ;  /* 0x0000003c1c34723c */ /* 0x000fe20000001810 */
[----:B------:R-:W2:Y:S07]  /*24f0*/  LDSM.16.M88.4 R16, [R225+0x5000] ;  /* 0x00500000e110783b */ /* 0x000eae0000000200 */
[C---:B------:R-:W-:Y:S08]  /*2500*/  HMMA.16816.F32 R100, R20.reuse, R92, R116 ;  /* 0x0000005c1464723c */ /* 0x040ff00000001874 */
[----:B------:R-:W-:Y:S08]  /*2510*/  HMMA.16816.F32 R104, R20, R94, R144 ;  /* 0x0000005e1468723c */ /* 0x000ff00000001890 */
[----:B------:R-:W-:Y:S08]  /*2520*/  HMMA.16816.F32 R84, R12, R78, R124 ;  /* 0x0000004e0c54723c */ /* 0x000ff0000000187c */
[----:B------:R-:W-:Y:S08]  /*2530*/  HMMA.16816.F32 R20, R36, R60, R68 ;  /* 0x0000003c2414723c */ /* 0x000ff00000001844 */
[----:B------:R-:W-:Y:S08]  /*2540*/  HMMA.16816.F32 R68, R8, R66, R80 ;  /* 0x000000420844723c */ /* 0x000ff00000001850 */
[----:B-1----:R-:W-:Y:S01]  /*2550*/  HMMA.16816.F32 R80, R32, R48, R52 ;  /* 0x000000302050723c */ /* 0x002fe20000001834 */
[----:B------:R-:W1:Y:S07]  /*2560*/  LDSM.16.M88.4 R52, [R223+0x7400] ;  /* 0x00740000df34783b */ /* 0x000e6e0000000200 */
[----:B------:R-:W-:Y:S08]  /*2570*/  HMMA.16816.F32 R76, R24, R44, R120 ;  /* 0x0000002c184c723c */ /* 0x000ff00000001878 */
[----:B------:R-:W-:Y:S08]  /*2580*/  HMMA.16816.F32 R64, R4, R66, R84 ;  /* 0x000000420440723c */ /* 0x000ff00000001854 */
[----:B------:R-:W-:Y:S01]  /*2590*/  HMMA.16816.F32 R92, R12, R44, R160 ;  /* 0x0000002c0c5c723c */ /* 0x000fe200000018a0 */
[----:B------:R-:W-:-:S07]  /*25a0*/  FMUL.FTZ R0, R80, c[0x0][0x2ec] ;  /* 0x0000bb0050007a20 */ /* 0x000fce0000410000 */
[-C--:B------:R-:W-:Y:S01]  /*25b0*/  HMMA.16816.F32 R112, R12, R46.reuse, R128 ;  /* 0x0000002e0c70723c */ /* 0x080fe20000001880 */
[----:B------:R3:W5:Y:S07]  /*25c0*/  MUFU.TANH R129, R0 ;  /* 0x0000000000817308 */ /* 0x00076e0000002400 */
[----:B------:R-:W-:Y:S08]  /*25d0*/  HMMA.16816.F32 R96, R24, R46, R96 ;  /* 0x0000002e1860723c */ /* 0x000ff00000001860 */
[----:B----4-:R-:W-:Y:S01]  /*25e0*/  HMMA.16816.F32 R156, R12, R40, R156 ;  /* 0x000000280c9c723c */ /* 0x010fe2000000189c */
[----:B---3--:R-:W-:-:S04]  /*25f0*/  FMUL.FTZ R0, R81, c[0x0][0x2ec] ;  /* 0x0000bb0051007a20 */ /* 0x008fc80000410000 */
[----:B------:R3:W-:Y:S03]  /*2600*/  MUFU.TANH R130, R0 ;  /* 0x0000000000827308 */ /* 0x0007e60000002400 */
[C---:B------:R-:W-:Y:S08]  /*2610*/  HMMA.16816.F32 R148, R12.reuse, R56, R148 ;  /* 0x000000380c94723c */ /* 0x040ff00000001894 */
[----:B------:R-:W-:Y:S01]  /*2620*/  HMMA.16816.F32 R116, R12, R42, R152 ;  /* 0x0000002a0c74723c */ /* 0x000fe20000001898 */
[----:B---3--:R-:W-:-:S07]  /*2630*/  FMUL.FTZ R0, R82, c[0x0][0x2ec] ;  /* 0x0000bb0052007a20 */ /* 0x008fce0000410000 */
[----:B------:R-:W-:Y:S01]  /*2640*/  HMMA.16816.F32 R140, R12, R58, R140 ;  /* 0x0000003a0c8c723c */ /* 0x000fe2000000188c */
[----:B------:R3:W4:Y:S07]  /*2650*/  MUFU.TANH R128, R0 ;  /* 0x0000000000807308 */ /* 0x00072e0000002400 */
[----:B--2---:R-:W-:Y:S01]  /*2660*/  HMMA.16816.F32 R44, R16, R48, R20 ;  /* 0x00000030102c723c */ /* 0x004fe20000001814 */
[----:B------:R-:W2:Y:S07]  /*2670*/  LDSM.16.M88.4 R20, [R221+0x8400] ;  /* 0x00840000dd14783b */ /* 0x000eae0000000200 */
[----:B------:R-:W-:Y:S01]  /*2680*/  HMMA.16816.F32 R12, R28, R62, R68 ;  /* 0x0000003e1c0c723c */ /* 0x000fe20000001844 */
[----:B---3--:R-:W-:-:S02]  /*2690*/  FMUL.FTZ R0, R83, c[0x0][0x2ec] ;  /* 0x0000bb0053007a20 */ /* 0x008fc40000410000 */
[----:B------:R-:W-:Y:S02]  /*26a0*/  LDSM.16.M88.4 R80, [R223+0x7c00] ;  /* 0x007c0000df50783b */ /* 0x000fe40000000200 */
[----:B------:R3:W-:Y:S03]  /*26b0*/  MUFU.TANH R127, R0 ;  /* 0x00000000007f7308 */ /* 0x0007e60000002400 */
[----:B-1----:R-:W-:Y:S08]  /*26c0*/  HMMA.16816.F32 R68, R8, R52, R76 ;  /* 0x000000340844723c */ /* 0x002ff0000000184c */
[----:B------:R-:W-:Y:S01]  /*26d0*/  HMMA.16816.F32 R60, R36, R62, R64 ;  /* 0x0000003e243c723c */ /* 0x000fe20000001840 */
[----:B---3--:R-:W-:-:S07]  /*26e0*/  FMUL.FTZ R0, R44, c[0x0][0x2ec] ;  /* 0x0000bb002c007a20 */ /* 0x008fce0000410000 */
[C---:B------:R-:W-:Y:S01]  /*26f0*/  HMMA.16816.F32 R108, R24.reuse, R40, R108 ;  /* 0x00000028186c723c */ /* 0x040fe2000000186c */
[----:B------:R1:W-:Y:S07]  /*2700*/  MUFU.TANH R125, R0 ;  /* 0x00000000007d7308 */ /* 0x0003ee0000002400 */
[----:B------:R-:W-:Y:S01]  /*2710*/  HMMA.16816.F32 R88, R24, R42, R88 ;  /* 0x0000002a1858723c */ /* 0x000fe20000001858 */
[----:B------:R-:W3:Y:S07]  /*2720*/  LDSM.16.M88.4 R40, [R223+0x8400] ;  /* 0x00840000df28783b */ /* 0x000eee0000000200 */
[----:B------:R-:W-:Y:S01]  /*2730*/  HMMA.16816.F32 R76, R32, R50, R12 ;  /* 0x00000032204c723c */ /* 0x000fe2000000180c */
[----:B-1----:R-:W-:Y:S01]  /*2740*/  FMUL.FTZ R0, R45, c[0x0][0x2ec] ;  /* 0x0000bb002d007a20 */ /* 0x002fe20000410000 */
[----:B------:R-:W1:Y:S03]  /*2750*/  LDSM.16.M88.4 R12, [R223+0x7800] ;  /* 0x00780000df0c783b */ /* 0x000e660000000200 */
[----:B------:R2:W-:Y:S03]  /*2760*/  MUFU.TANH R126, R0 ;  /* 0x00000000007e7308 */ /* 0x0005e60000002400 */
[----:B------:R-:W-:Y:S08]  /*2770*/  HMMA.16816.F32 R64, R4, R52, R92 ;  /* 0x000000340440723c */ /* 0x000ff0000000185c */
[----:B------:R-:W-:Y:S01]  /*2780*/  HMMA.16816.F32 R60, R16, R50, R60 ;  /* 0x00000032103c723c */ /* 0x000fe2000000183c */
[----:B--2---:R-:W-:-:S07]  /*2790*/  FMUL.FTZ R0, R46, c[0x0][0x2ec] ;  /* 0x0000bb002e007a20 */ /* 0x004fce0000410000 */
[C---:B------:R-:W-:Y:S01]  /*27a0*/  HMMA.16816.F32 R100, R24.reuse, R56, R100 ;  /* 0x000000381864723c */ /* 0x040fe20000001864 */
[----:B------:R2:W1:Y:S07]  /*27b0*/  MUFU.TANH R120, R0 ;  /* 0x0000000000787308 */ /* 0x00046e0000002400 */
[----:B------:R-:W-:Y:S08]  /*27c0*/  HMMA.16816.F32 R104, R24, R58, R104 ;  /* 0x0000003a1868723c */ /* 0x000ff00000001868 */
[----:B------:R-:W-:Y:S01]  /*27d0*/  HMMA.16816.F32 R24, R36, R20, R64 ;  /* 0x000000142418723c */ /* 0x000fe20000001840 */
[----:B--2---:R-:W-:-:S04]  /*27e0*/  FMUL.FTZ R0, R47, c[0x0][0x2ec] ;  /* 0x0000bb002f007a20 */ /* 0x004fc80000410000 */
[----:B------:R2:W1:Y:S03]  /*27f0*/  MUFU.TANH R122, R0 ;  /* 0x00000000007a7308 */ /* 0x0004660000002400 */
[----:B------:R-:W-:Y:S08]  /*2800*/  HMMA.16816.F32 R44, R28, R20, R68 ;  /* 0x000000141c2c723c */ /* 0x000ff00000001844 */
[----:B------:R-:W-:Y:S01]  /*2810*/  HMMA.16816.F32 R48, R8, R54, R96 ;  /* 0x000000360830723c */ /* 0x000fe20000001860 */
[----:B--2---:R-:W-:-:S07]  /*2820*/  FMUL.FTZ R0, R76, c[0x0][0x2ec] ;  /* 0x0000bb004c007a20 */ /* 0x004fce0000410000 */
[----:B------:R-:W-:Y:S01]  /*2830*/  HMMA.16816.F32 R68, R4, R54, R112 ;  /* 0x000000360444723c */ /* 0x000fe20000001870 */
[----:B------:R2:W1:Y:S01]  /*2840*/  MUFU.TANH R121, R0 ;  /* 0x0000000000797308 */ /* 0x0004620000002400 */
[----:B------:R-:W4:Y:S06]  /*2850*/  LDSM.16.M88.4 R52, [R221+0x8800] ;  /* 0x00880000dd34783b */ /* 0x000f2c0000000200 */
[-C--:B---3--:R-:W-:Y:S08]  /*2860*/  HMMA.16816.F32 R44, R32, R40.reuse, R44 ;  /* 0x00000028202c723c */ /* 0x088ff0000000182c */
[----:B------:R-:W-:Y:S01]  /*2870*/  HMMA.16816.F32 R56, R16, R40, R24 ;  /* 0x000000281038723c */ /* 0x000fe20000001818 */
[----:B--2---:R-:W-:-:S04]  /*2880*/  FMUL.FTZ R0, R77, c[0x0][0x2ec] ;  /* 0x0000bb004d007a20 */ /* 0x004fc80000410000 */
[----:B------:R2:W-:Y:S03]  /*2890*/  MUFU.TANH R124, R0 ;  /* 0x00000000007c7308 */ /* 0x0005e60000002400 */
[----:B------:R-:W-:Y:S08]  /*28a0*/  HMMA.16816.F32 R24, R28, R22, R48 ;  /* 0x000000161c18723c */ /* 0x000ff00000001830 */
[----:B------:R-:W-:Y:S01]  /*28b0*/  HMMA.16816.F32 R92, R4, R80, R148 ;  /* 0x00000050045c723c */ /* 0x000fe20000001894 */
[----:B--2---:R-:W-:-:S07]  /*28c0*/  FMUL.FTZ R0, R78, c[0x0][0x2ec] ;  /* 0x0000bb004e007a20 */ /* 0x004fce0000410000 */
[----:B-1----:R-:W-:Y:S01]  /*28d0*/  HMMA.16816.F32 R48, R8, R12, R108 ;  /* 0x0000000c0830723c */ /* 0x002fe2000000186c */
[----:B------:R1:W2:Y:S01]  /*28e0*/  MUFU.TANH R123, R0 ;  /* 0x00000000007b7308 */ /* 0x0002a20000002400 */
[----:B------:R-:W-:-:S06]  /*28f0*/  FMUL.FTZ R3, R58, c[0x0][0x2ec] ;  /* 0x0000bb003a037a20 */ /* 0x000fcc0000410000 */
[C---:B------:R-:W-:Y:S01]  /*2900*/  HMMA.16816.F32 R64, R4.reuse, R12, R156 ;  /* 0x0000000c0440723c */ /* 0x040fe2000000189c */
[----:B------:R3:W-:Y:S07]  /*2910*/  MUFU.TANH R136, R3 ;  /* 0x0000000300887308 */ /* 0x0007ee0000002400 */
[----:B------:R-:W-:Y:S01]  /*2920*/  HMMA.16816.F32 R84, R4, R14, R116 ;  /* 0x0000000e0454723c */ /* 0x000fe20000001874 */
[----:B-1----:R-:W-:-:S04]  /*2930*/  FMUL.FTZ R0, R79, c[0x0][0x2ec] ;  /* 0x0000bb004f007a20 */ /* 0x002fc80000410000 */
[----:B------:R1:W-:Y:S03]  /*2940*/  MUFU.TANH R115, R0 ;  /* 0x0000000000737308 */ /* 0x0003e60000002400 */
[----:B------:R-:W-:Y:S01]  /*2950*/  HMMA.16816.F32 R140, R4, R82, R140 ;  /* 0x00000052048c723c */ /* 0x000fe2000000188c */
[----:B---3--:R-:W-:-:S04]  /*2960*/  FMUL.FTZ R3, R59, c[0x0][0x2ec] ;  /* 0x0000bb003b037a20 */ /* 0x008fc80000410000 */
[----:B------:R3:W-:Y:S03]  /*2970*/  MUFU.TANH R96, R3 ;  /* 0x0000000300607308 */ /* 0x0007e60000002400 */
[----:B------:R-:W-:Y:S01]  /*2980*/  HMMA.16816.F32 R4, R32, R42, R24 ;  /* 0x0000002a2004723c */ /* 0x000fe20000001818 */
[----:B-1----:R-:W-:-:S07]  /*2990*/  FMUL.FTZ R0, R60, c[0x0][0x2ec] ;  /* 0x0000bb003c007a20 */ /* 0x002fce0000410000 */
[----:B------:R-:W-:Y:S01]  /*29a0*/  HMMA.16816.F32 R20, R36, R22, R68 ;  /* 0x000000162414723c */ /* 0x000fe20000001844 */
[----:B------:R1:W1:Y:S01]  /*29b0*/  MUFU.TANH R113, R0 ;  /* 0x0000000000717308 */ /* 0x0002620000002400 */
[----:B---3--:R-:W-:-:S06]  /*29c0*/  IMAD R3, R164, 0x10, R168 ;  /* 0x00000010a4037824 */ /* 0x008fcc00078e02a8 */
[----:B----4-:R-:W-:Y:S08]  /*29d0*/  HMMA.16816.F32 R48, R28, R52, R48 ;  /* 0x000000341c30723c */ /* 0x010ff00000001830 */
[----:B------:R-:W-:Y:S01]  /*29e0*/  FMUL.FTZ R4, R4, c[0x0][0x2ec] ;  /* 0x0000bb0004047a20 */ /* 0x000fe20000410000 */
[----:B------:R-:W-:Y:S01]  /*29f0*/  HMMA.16816.F32 R76, R8, R14, R88 ;  /* 0x0000000e084c723c */ /* 0x000fe20000001858 */
[----:B-1----:R-:W-:-:S02]  /*2a00*/  FMUL.FTZ R0, R61, c[0x0][0x2ec] ;  /* 0x0000bb003d007a20 */ /* 0x002fc40000410000 */
[----:B------:R1:W-:Y:S01]  /*2a10*/  MUFU.TANH R139, R4 ;  /* 0x00000004008b7308 */ /* 0x0003e20000002400 */
[----:B------:R-:W-:Y:S02]  /*2a20*/  FMUL.FTZ R5, R5, c[0x0][0x2ec] ;  /* 0x0000bb0005057a20 */ /* 0x000fe40000410000 */
[----:B------:R-:W-:Y:S02]  /*2a30*/  FMUL.FTZ R13, R7, c[0x0][0x2ec] ;  /* 0x0000bb00070d7a20 */ /* 0x000fe40000410000 */
[----:B------:R-:W-:Y:S01]  /*2a40*/  HMMA.16816.F32 R40, R16, R42, R20 ;  /* 0x0000002a1028723c */ /* 0x000fe20000001814 */
[----:B------:R-:W-:Y:S02]  /*2a50*/  FMUL.FTZ R6, R6, c[0x0][0x2ec] ;  /* 0x0000bb0006067a20 */ /* 0x000fe40000410000 */
[----:B------:R3:W-:Y:S01]  /*2a60*/  MUFU.TANH R114, R0 ;  /* 0x0000000000727308 */ /* 0x0007e20000002400 */
[----:B------:R-:W-:-:S04]  /*2a70*/  IMAD R88, R75, 0x20, R74 ;  /* 0x000000204b587824 */ /* 0x000fc800078e024a */
[----:B------:R-:W-:Y:S01]  /*2a80*/  HMMA.16816.F32 R24, R36, R52, R64 ;  /* 0x000000342418723c */ /* 0x000fe20000001840 */
[----:B-1----:R-:W-:Y:S02]  /*2a90*/  IADD3 R4, R72, 0x1, -R73 ;  /* 0x0000000148047810 */ /* 0x002fe40007ffe849 */
[----:B------:R-:W-:Y:S01]  /*2aa0*/  MUFU.TANH R137, R5 ;  /* 0x0000000500897308 */ /* 0x000fe20000002400 */
[----:B---3--:R-:W-:-:S07]  /*2ab0*/  FMUL.FTZ R0, R62, c[0x0][0x2ec] ;  /* 0x0000bb003e007a20 */ /* 0x008fce0000410000 */
[----:B------:R-:W-:Y:S08]  /*2ac0*/  MUFU.TANH R164, R6 ;  /* 0x0000000600a47308 */ /* 0x000ff00000002400 */
[----:B------:R1:W3:Y:S08]  /*2ad0*/  MUFU.TANH R99, R0 ;  /* 0x0000000000637308 */ /* 0x0002f00000002400 */
[----:B------:R-:W-:Y:S01]  /*2ae0*/  MUFU.TANH R138, R13 ;  /* 0x0000000d008a7308 */ /* 0x000fe20000002400 */
[----:B-1----:R-:W-:-:S02]  /*2af0*/  FMUL.FTZ R0, R63, c[0x0][0x2ec] ;  /* 0x0000bb003f007a20 */ /* 0x002fc40000410000 */
[----:B------:R-:W-:Y:S05]  /*2b00*/  HMMA.16816.F32 R60, R8, R80, R100 ;  /* 0x00000050083c723c */ /* 0x000fea0000001864 */
[----:B------:R1:W4:Y:S02]  /*2b10*/  MUFU.TANH R112, R0 ;  /* 0x0000000000707308 */ /* 0x0003240000002400 */
[----:B-1----:R-:W-:-:S06]  /*2b20*/  FMUL.FTZ R0, R44, c[0x0][0x2ec] ;  /* 0x0000bb002c007a20 */ /* 0x002fcc0000410000 */
[----:B------:R1:W1:Y:S02]  /*2b30*/  MUFU.TANH R149, R0 ;  /* 0x0000000000957308 */ /* 0x0002640000002400 */
[----:B-1----:R-:W-:-:S06]  /*2b40*/  FMUL.FTZ R0, R45, c[0x0][0x2ec] ;  /* 0x0000bb002d007a20 */ /* 0x002fcc0000410000 */
[----:B------:R1:W-:Y:S02]  /*2b50*/  MUFU.TANH R148, R0 ;  /* 0x0000000000947308 */ /* 0x0003e40000002400 */
[----:B-1----:R-:W-:-:S06]  /*2b60*/  FMUL.FTZ R0, R46, c[0x0][0x2ec] ;  /* 0x0000bb002e007a20 */ /* 0x002fcc0000410000 */
[----:B------:R1:W1:Y:S02]  /*2b70*/  MUFU.TANH R152, R0 ;  /* 0x0000000000987308 */ /* 0x0002640000002400 */
[----:B-1----:R-:W-:Y:S02]  /*2b80*/  FMUL.FTZ R0, R47, c[0x0][0x2ec] ;  /* 0x0000bb002f007a20 */ /* 0x002fe40000410000 */
[----:B------:R-:W1:Y:S04]  /*2b90*/  LDSM.16.M88.4 R44, [R223+0x8800] ;  /* 0x00880000df2c783b */ /* 0x000e680000000200 */
[----:B------:R2:W-:Y:S02]  /*2ba0*/  MUFU.TANH R166, R0 ;  /* 0x0000000000a67308 */ /* 0x0005e40000002400 */
[----:B--2---:R-:W-:-:S06]  /*2bb0*/  FMUL.FTZ R0, R56, c[0x0][0x2ec] ;  /* 0x0000bb0038007a20 */ /* 0x004fcc0000410000 */
[----:B------:R2:W1:Y:S02]  /*2bc0*/  MUFU.TANH R97, R0 ;  /* 0x0000000000617308 */ /* 0x0004640000002400 */
[----:B--2---:R-:W-:Y:S01]  /*2bd0*/  FMUL.FTZ R0, R57, c[0x0][0x2ec] ;  /* 0x0000bb0039007a20 */ /* 0x004fe20000410000 */
[----:B-1----:R-:W-:Y:S05]  /*2be0*/  HMMA.16816.F32 R24, R16, R44, R24 ;  /* 0x0000002c1018723c */ /* 0x002fea0000001818 */
[----:B------:R1:W2:Y:S03]  /*2bf0*/  MUFU.TANH R98, R0 ;  /* 0x0000000000627308 */ /* 0x0002a60000002400 */
[----:B------:R-:W-:Y:S01]  /*2c00*/  HMMA.16816.F32 R56, R8, R82, R104 ;  /* 0x000000520838723c */ /* 0x000fe20000001868 */
[----:B------:R-:W-:Y:S01]  /*2c10*/  LDSM.16.M88.4 R8, [R223+0x8c00] ;  /* 0x008c0000df08783b */ /* 0x000fe20000000200 */
[----:B-1----:R-:W-:-:S05]  /*2c20*/  LOP3.LUT R0, R167, 0xffffffe0, RZ, 0xc0, !PT ;  /* 0xffffffe0a7007812 */ /* 0x002fca00078ec0ff */
[C---:B------:R-:W-:Y:S02]  /*2c30*/  IMAD.IADD R0, R165.reuse, 0x1, -R0 ;  /* 0x00000001a5007824 */ /* 0x040fe400078e0a00 */
[----:B------:R-:W-:-:S03]  /*2c40*/  IMAD.SHL.U32 R165, R165, 0x2, RZ ;  /* 0x00000002a5a57824 */ /* 0x000fc600078e00ff */
[----:B------:R-:W-:Y:S02]  /*2c50*/  SHF.R.S32.HI R12, RZ, 0x1f, R0 ;  /* 0x0000001fff0c7819 */ /* 0x000fe40000011400 */
[----:B------:R-:W-:Y:S02]  /*2c60*/  LOP3.LUT R23, R165, 0x6, RZ, 0xc0, !PT ;  /* 0x00000006a5177812 */ /* 0x000fe400078ec0ff */
[----:B------:R-:W-:Y:S02]  /*2c70*/  LEA.HI R0, R12, R0, RZ, 0x2 ;  /* 0x000000000c007211 */ /* 0x000fe400078f10ff */
[----:B------:R-:W-:Y:S02]  /*2c80*/  IADD3 R12, R4, c[0x0][0x2e8], RZ ;  /* 0x0000ba00040c7a10 */ /* 0x000fe40007ffe0ff */
[----:B------:R-:W-:-:S05]  /*2c90*/  SHF.R.S32.HI R172, RZ, 0x2, R0 ;  /* 0x00000002ffac7819 */ /* 0x000fca0000011400 */
[----:B------:R-:W-:Y:S01]  /*2ca0*/  IMAD.IADD R0, R3, 0x1, R172 ;  /* 0x0000000103007824 */ /* 0x000fe200078e02ac */
[----:B------:R-:W-:Y:S01]  /*2cb0*/  IADD3 R3, R72, -c[0x0][0x2e4], -R73 ;  /* 0x8000b90048037a10 */ /* 0x000fe20007ffe849 */
[----:B------:R-:W-:Y:S02]  /*2cc0*/  STL [R1+0x54], R172 ;  /* 0x000054ac01007387 */ /* 0x000fe40000100800 */
[C---:B------:R-:W-:Y:S01]  /*2cd0*/  IMAD.IADD R7, R0.reuse, 0x1, R12 ;  /* 0x0000000100077824 */ /* 0x040fe200078e020c */
[C---:B------:R-:W-:Y:S01]  /*2ce0*/  IADD3 R5, R0.reuse, 0x8, RZ ;  /* 0x0000000800057810 */ /* 0x040fe20007ffe0ff */
[C---:B------:R-:W-:Y:S01]  /*2cf0*/  IMAD.IADD R22, R0.reuse, 0x1, R3 ;  /* 0x0000000100167824 */ /* 0x040fe200078e0203 */
[C---:B------:R-:W-:Y:S02]  /*2d00*/  IADD3 R4, R0.reuse, 0x40, RZ ;  /* 0x0000004000047810 */ /* 0x040fe40007ffe0ff */
[----:B------:R-:W-:Y:S01]  /*2d10*/  IADD3 R0, R0, 0x48, RZ ;  /* 0x0000004800007810 */ /* 0x000fe20007ffe0ff */
[--C-:B------:R-:W-:Y:S01]  /*2d20*/  IMAD.IADD R21, R3, 0x1, R5.reuse ;  /* 0x0000000103157824 */ /* 0x100fe200078e0205 */
[----:B------:R-:W-:Y:S01]  /*2d30*/  IMNMX R233, R7, R72, PT ;  /* 0x0000004807e97217 */ /* 0x000fe20003800200 */
[C---:B------:R-:W-:Y:S01]  /*2d40*/  IMAD.IADD R20, R3.reuse, 0x1, R4 ;  /* 0x0000000103147824 */ /* 0x040fe200078e0204 */
[----:B------:R-:W-:Y:S01]  /*2d50*/  IMNMX R229, RZ, R22, !PT ;  /* 0x00000016ffe57217 */ /* 0x000fe20007800200 */
[C---:B------:R-:W-:Y:S01]  /*2d60*/  IMAD.IADD R6, R12.reuse, 0x1, R5 ;  /* 0x000000010c067824 */ /* 0x040fe200078e0205 */
[----:B------:R-:W-:Y:S01]  /*2d70*/  IMNMX R228, RZ, R21, !PT ;  /* 0x00000015ffe47217 */ /* 0x000fe20007800200 */
[----:B------:R-:W-:Y:S01]  /*2d80*/  IMAD.IADD R3, R3, 0x1, R0 ;  /* 0x0000000103037824 */ /* 0x000fe200078e0200 */
[----:B------:R-:W-:Y:S01]  /*2d90*/  IMNMX R227, RZ, R20, !PT ;  /* 0x00000014ffe37217 */ /* 0x000fe20007800200 */
[----:B------:R-:W-:Y:S01]  /*2da0*/  IMAD.IADD R5, R12, 0x1, R4 ;  /* 0x000000010c057824 */ /* 0x000fe200078e0204 */
[-C--:B------:R-:W-:Y:S01]  /*2db0*/  IMNMX R232, R6, R72.reuse, PT ;  /* 0x0000004806e87217 */ /* 0x080fe20003800200 */
[----:B------:R-:W-:Y:S01]  /*2dc0*/  IMAD.IADD R0, R12, 0x1, R0 ;  /* 0x000000010c007824 */ /* 0x000fe200078e0200 */
[----:B------:R-:W-:Y:S01]  /*2dd0*/  IMNMX R226, RZ, R3, !PT ;  /* 0x00000003ffe27217 */ /* 0x000fe20007800200 */
[----:B------:R-:W-:Y:S01]  /*2de0*/  HMMA.16816.F32 R12, R32, R44, R48 ;  /* 0x0000002c200c723c */ /* 0x000fe20000001830 */
[----:B------:R-:W-:Y:S01]  /*2df0*/  IMAD R4, R236, 0x40, R23 ;  /* 0x00000040ec047824 */ /* 0x000fe200078e0217 */
[-C--:B------:R-:W-:Y:S01]  /*2e00*/  IMNMX R231, R5, R72.reuse, PT ;  /* 0x0000004805e77217 */ /* 0x080fe20003800200 */
[----:B------:R-:W-:Y:S01]  /*2e10*/  FMUL.FTZ R5, R41, c[0x0][0x2ec] ;  /* 0x0000bb0029057a20 */ /* 0x000fe20000410000 */
[----:B------:R-:W-:Y:S01]  /*2e20*/  IMNMX R230, R0, R72, PT ;  /* 0x0000004800e67217 */ /* 0x000fe20003800200 */
[----:B------:R-:W-:Y:S01]  /*2e30*/  FMUL.FTZ R23, R40, c[0x0][0x2ec] ;  /* 0x0000bb0028177a20 */ /* 0x000fe20000410000 */
[C---:B------:R-:W-:Y:S01]  /*2e40*/  IADD3 R0, R4.reuse, 0x1, RZ ;  /* 0x0000000104007810 */ /* 0x040fe20007ffe0ff */
[----:B------:R1:W-:Y:S01]  /*2e50*/  MUFU.TANH R91, R5 ;  /* 0x00000005005b7308 */ /* 0x0003e20000002400 */
[-C--:B------:R-:W-:Y:S01]  /*2e60*/  ISETP.GE.AND P0, PT, R4, R233.reuse, PT ;  /* 0x000000e90400720c */ /* 0x080fe20003f06270 */
[----:B------:R-:W-:Y:S01]  /*2e70*/  FMUL.FTZ R3, R42, c[0x0][0x2ec] ;  /* 0x0000bb002a037a20 */ /* 0x000fe20000410000 */
[----:B------:R-:W-:-:S02]  /*2e80*/  ISETP.GE.AND P1, PT, R0, R233, PT ;  /* 0x000000e90000720c */ /* 0x000fc40003f26270 */
[C---:B------:R-:W-:Y:S02]  /*2e90*/  ISETP.GE.AND P4, PT, R0.reuse, R232, PT ;  /* 0x000000e80000720c */ /* 0x040fe40003f86270 */
[C---:B------:R-:W-:Y:S01]  /*2ea0*/  ISETP.GE.AND P6, PT, R0.reuse, R231, PT ;  /* 0x000000e70000720c */ /* 0x040fe20003fc6270 */
[----:B------:R2:W2:Y:S01]  /*2eb0*/  MUFU.TANH R90, R23 ;  /* 0x00000017005a7308 */ /* 0x0004a20000002400 */
[C---:B------:R-:W-:Y:S02]  /*2ec0*/  ISETP.GE.AND P3, PT, R0.reuse, R230, PT ;  /* 0x000000e60000720c */ /* 0x040fe40003f66270 */
[C---:B------:R-:W-:Y:S02]  /*2ed0*/  ISETP.LT.OR P1, PT, R0.reuse, R229, P1 ;  /* 0x000000e50000720c */ /* 0x040fe40000f21670 */
[C---:B------:R-:W-:Y:S02]  /*2ee0*/  ISETP.LT.OR P4, PT, R0.reuse, R228, P4 ;  /* 0x000000e40000720c */ /* 0x040fe40002781670 */
[C---:B------:R-:W-:Y:S01]  /*2ef0*/  ISETP.LT.OR P6, PT, R0.reuse, R227, P6 ;  /* 0x000000e30000720c */ /* 0x040fe200037c1670 */
[----:B------:R3:W3:Y:S01]  /*2f00*/  MUFU.TANH R80, R3 ;  /* 0x0000000300507308 */ /* 0x0006e20000002400 */
[----:B------:R-:W-:Y:S01]  /*2f10*/  ISETP.LT.OR P3, PT, R0, R226, P3 ;  /* 0x000000e20000720c */ /* 0x000fe20001f61670 */
[----:B------:R-:W-:Y:S01]  /*2f20*/  FMUL.FTZ R0, R12, c[0x0][0x2ec] ;  /* 0x0000bb000c007a20 */ /* 0x000fe20000410000 */
[C---:B------:R-:W-:Y:S01]  /*2f30*/  ISETP.LT.OR P0, PT, R4.reuse, R229, P0 ;  /* 0x000000e50400720c */ /* 0x040fe20000701670 */
[----:B------:R-:W-:Y:S01]  /*2f40*/  FMUL.FTZ R6, R13, c[0x0][0x2ec] ;  /* 0x0000bb000d067a20 */ /* 0x000fe20000410000 */
[----:B------:R-:W-:Y:S01]  /*2f50*/  ISETP.GE.AND P5, PT, R4, R232, PT ;  /* 0x000000e80400720c */ /* 0x000fe20003fa6270 */
[----:B-1----:R-:W-:Y:S01]  /*2f60*/  FMUL.FTZ R5, R14, c[0x0][0x2ec] ;  /* 0x0000bb000e057a20 */ /* 0x002fe20000410000 */
[----:B-----5:R-:W-:Y:S01]  /*2f70*/  FSEL R67, R129, -INF , !P0 ;  /* 0xff80000081437808 */ /* 0x020fe20004000000 */
[----:B------:R-:W-:Y:S01]  /*2f80*/  FMUL.FTZ R7, R15, c[0x0][0x2ec] ;  /* 0x0000bb000f077a20 */ /* 0x000fe20000410000 */
[----:B--2---:R-:W-:Y:S01]  /*2f90*/  HMMA.16816.F32 R20, R36, R54, R84 ;  /* 0x000000362414723c */ /* 0x004fe20000001854 */
[C---:B------:R-:W-:Y:S01]  /*2fa0*/  ISETP.GE.AND P0, PT, R4.reuse, R230, PT ;  /* 0x000000e60400720c */ /* 0x040fe20003f06270 */
[----:B------:R1:W-:Y:S01]  /*2fb0*/  MUFU.TANH R81, R0 ;  /* 0x0000000000517308 */ /* 0x0003e20000002400 */
[----:B------:R-:W-:-:S02]  /*2fc0*/  ISETP.LT.OR P5, PT, R4, R228, P5 ;  /* 0x000000e40400720c */ /* 0x000fc40002fa1670 */
[----:B------:R-:W-:Y:S01]  /*2fd0*/  ISETP.LT.OR P0, PT, R4, R226, P0 ;  /* 0x000000e20400720c */ /* 0x000fe20000701670 */
[----:B---3--:R-:W-:Y:S02]  /*2fe0*/  FMUL.FTZ R3, R43, c[0x0][0x2ec] ;  /* 0x0000bb002b037a20 */ /* 0x008fe40000410000 */
[----:B------:R-:W-:Y:S01]  /*2ff0*/  HMMA.16816.F32 R12, R28, R54, R76 ;  /* 0x000000361c0c723c */ /* 0x000fe2000000184c */
[----:B------:R-:W-:Y:S01]  /*3000*/  FSEL R72, R128, -INF , !P5 ;  /* 0xff80000080487808 */ /* 0x000fe20006800000 */
[----:B------:R2:W-:Y:S01]  /*3010*/  MUFU.TANH R89, R6 ;  /* 0x0000000600597308 */ /* 0x0005e20000002400 */
[----:B------:R-:W-:Y:S02]  /*3020*/  FSEL R65, R120, -INF , !P0 ;  /* 0xff80000078417808 */ /* 0x000fe40004000000 */
[----:B------:R-:W-:Y:S02]  /*3030*/  FSEL R66, R130, -INF , !P1 ;  /* 0xff80000082427808 */ /* 0x000fe40004800000 */
[----:B------:R-:W-:-:S02]  /*3040*/  FSEL R73, R127, -INF , !P4 ;  /* 0xff8000007f497808 */ /* 0x000fc40006000000 */
[C---:B------:R-:W-:Y:S01]  /*3050*/  ISETP.GE.AND P2, PT, R4.reuse, R231, PT ;  /* 0x000000e70400720c */ /* 0x040fe20003f46270 */
[----:B------:R3:W5:Y:S01]  /*3060*/  MUFU.TANH R101, R3 ;  /* 0x0000000300657308 */ /* 0x0007620000002400 */
[C---:B-1----:R-:W-:Y:S02]  /*3070*/  IADD3 R0, R4.reuse, 0x9, RZ ;  /* 0x0000000904007810 */ /* 0x042fe40007ffe0ff */
[----:B------:R-:W-:Y:S02]  /*3080*/  ISETP.LT.OR P2, PT, R4, R227, P2 ;  /* 0x000000e30400720c */ /* 0x000fe40001741670 */
[----:B------:R-:W-:Y:S02]  /*3090*/  FSEL R52, R126, -INF , !P6 ;  /* 0xff8000007e347808 */ /* 0x000fe40007000000 */
[----:B------:R-:W-:Y:S01]  /*30a0*/  FSEL R53, R125, -INF , !P2 ;  /* 0xff8000007d357808 */ /* 0x000fe20005000000 */
[----:B------:R1:W1:Y:S01]  /*30b0*/  MUFU.TANH R79, R5 ;  /* 0x00000005004f7308 */ /* 0x0002620000002400 */
[----:B--2---:R-:W-:Y:S01]  /*30c0*/  FMUL.FTZ R6, R26, c[0x0][0x2ec] ;  /* 0x0000bb001a067a20 */ /* 0x004fe20000410000 */
[----:B------:R-:W-:-:S02]  /*30d0*/  FSEL R64, R122, -INF , !P3 ;  /* 0xff8000007a407808 */ /* 0x000fc40005800000 */
[----:B------:R-:W-:Y:S02]  /*30e0*/  ISETP.GE.AND P2, PT, R0, R233, PT ;  /* 0x000000e90000720c */ /* 0x000fe40003f46270 */
[----:B------:R-:W-:Y:S01]  /*30f0*/  HMMA.16816.F32 R48, R32, R46, R12 ;  /* 0x0000002e2030723c */ /* 0x000fe2000000180c */
[----:B------:R-:W2:Y:S01]  /*3100*/  LDSM.16.M88.4 R12, [R221+0x8c00] ;  /* 0x008c0000dd0c783b */ /* 0x000ea20000000200 */
[----:B---3--:R-:W-:Y:S01]  /*3110*/  IADD3 R3, R4, 0x8, RZ ;  /* 0x0000000804037810 */ /* 0x008fe20007ffe0ff */
[----:B------:R-:W-:Y:S01]  /*3120*/  MUFU.TANH R69, R6 ;  /* 0x0000000600457308 */ /* 0x000fe20000002400 */
[----:B------:R-:W-:Y:S01]  /*3130*/  ISETP.GE.AND P6, PT, R0, R232, PT ;  /* 0x000000e80000720c */ /* 0x000fe20003fc6270 */
[----:B------:R-:W-:-:S04]  /*3140*/  DEPBAR.LE SB0, 0x0 ;  /* 0x000080000000791a */ /* 0x000fc80000000000 */
[----:B------:R-:W-:Y:S01]  /*3150*/  ISETP.GE.AND P5, PT, R3, R233, PT ;  /* 0x000000e90300720c */ /* 0x000fe20003fa6270 */
[----:B-1----:R-:W-:Y:S01]  /*3160*/  FMUL.FTZ R5, R27, c[0x0][0x2ec] ;  /* 0x0000bb001b057a20 */ /* 0x002fe20000410000 */
[C---:B------:R-:W-:Y:S01]  /*3170*/  ISETP.GE.AND P0, PT, R3.reuse, R232, PT ;  /* 0x000000e80300720c */ /* 0x040fe20003f06270 */
[----:B------:R-:W-:Y:S01]  /*3180*/  MUFU.TANH R82, R7 ;  /* 0x0000000700527308 */ /* 0x000fe20000002400 */
[C---:B------:R-:W-:Y:S02]  /*3190*/  ISETP.GE.AND P1, PT, R3.reuse, R231, PT ;  /* 0x000000e70300720c */ /* 0x040fe40003f26270 */
[C---:B------:R-:W-:Y:S02]  /*31a0*/  ISETP.GE.AND P4, PT, R3.reuse, R230, PT ;  /* 0x000000e60300720c */ /* 0x040fe40003f86270 */
[C---:B------:R-:W-:Y:S02]  /*31b0*/  ISETP.LT.OR P5, PT, R3.reuse, R229, P5 ;  /* 0x000000e50300720c */ /* 0x040fe40002fa1670 */
[C---:B------:R-:W-:Y:S01]  /*31c0*/  ISETP.LT.OR P0, PT, R3.reuse, R228, P0 ;  /* 0x000000e40300720c */ /* 0x040fe20000701670 */
[----:B------:R1:W-:Y:S01]  /*31d0*/  MUFU.TANH R76, R5 ;  /* 0x00000005004c7308 */ /* 0x0003e20000002400 */
[----:B------:R-:W-:-:S02]  /*31e0*/  ISETP.LT.OR P1, PT, R3, R227, P1 ;  /* 0x000000e30300720c */ /* 0x000fc40000f21670 */
[----:B------:R-:W-:Y:S01]  /*31f0*/  ISETP.LT.OR P4, PT, R3, R226, P4 ;  /* 0x000000e20300720c */ /* 0x000fe20002781670 */
[----:B------:R-:W-:Y:S01]  /*3200*/  FMUL.FTZ R3, R24, c[0x0][0x2ec] ;  /* 0x0000bb0018037a20 */ /* 0x000fe20000410000 */
[----:B------:R-:W-:Y:S02]  /*3210*/  FSEL R68, R121, -INF , !P5 ;  /* 0xff80000079447808 */ /* 0x000fe40006800000 */
[C---:B------:R-:W-:Y:S01]  /*3220*/  ISETP.GE.AND P3, PT, R0.reuse, R231, PT ;  /* 0x000000e70000720c */ /* 0x040fe20003f66270 */
[----:B------:R3:W3:Y:S01]  /*3230*/  MUFU.TANH R77, R3 ;  /* 0x00000003004d7308 */ /* 0x0006e20000002400 */
[C---:B------:R-:W-:Y:S02]  /*3240*/  ISETP.GE.AND P5, PT, R0.reuse, R230, PT ;  /* 0x000000e60000720c */ /* 0x040fe40003fa6270 */
[C---:B------:R-:W-:Y:S02]  /*3250*/  ISETP.LT.OR P2, PT, R0.reuse, R229, P2 ;  /* 0x000000e50000720c */ /* 0x040fe40001741670 */
[----:B------:R-:W-:-:S02]  /*3260*/  ISETP.LT.OR P6, PT, R0, R228, P6 ;  /* 0x000000e40000720c */ /* 0x000fc400037c1670 */
[----:B------:R-:W-:Y:S01]  /*3270*/  ISETP.LT.OR P3, PT, R0, R227, P3 ;  /* 0x000000e30000720c */ /* 0x000fe20001f61670 */
[----:B-1----:R-:W-:Y:S01]  /*3280*/  FMUL.FTZ R5, R48, c[0x0][0x2ec] ;  /* 0x0000bb0030057a20 */ /* 0x002fe20000410000 */
[----:B------:R-:W-:Y:S02]  /*3290*/  ISETP.LT.OR P5, PT, R0, R226, P5 ;  /* 0x000000e20000720c */ /* 0x000fe40002fa1670 */
[----:B------:R-:W-:Y:S01]  /*32a0*/  IADD3 R0, R4, 0x10, RZ ;  /* 0x0000001004007810 */ /* 0x000fe20007ffe0ff */
[----:B------:R1:W-:Y:S01]  /*32b0*/  MUFU.TANH R74, R5 ;  /* 0x00000005004a7308 */ /* 0x0003e20000002400 */
[----:B------:R-:W-:Y:S01]  /*32c0*/  FSEL R70, R123, -INF , !P0 ;  /* 0xff8000007b467808 */ /* 0x000fe20004000000 */
[----:B--2---:R-:W-:Y:S01]  /*32d0*/  HMMA.16816.F32 R40, R36, R12, R92 ;  /* 0x0000000c2428723c */ /* 0x004fe2000000185c */
[----:B------:R-:W-:Y:S01]  /*32e0*/  ISETP.GE.AND P0, PT, R0, R233, PT ;  /* 0x000000e90000720c */ /* 0x000fe20003f06270 */
[----:B---3--:R-:W-:Y:S01]  /*32f0*/  FMUL.FTZ R3, R25, c[0x0][0x2ec] ;  /* 0x0000bb0019037a20 */ /* 0x008fe20000410000 */
[----:B------:R-:W-:-:S02]  /*3300*/  FSEL R45, R113, -INF , !P1 ;  /* 0xff800000712d7808 */ /* 0x000fc40004800000 */
[----:B------:R-:W-:Y:S01]  /*3310*/  FSEL R54, R99, -INF , !P4 ;  /* 0xff80000063367808 */ /* 0x000fe20006000000 */
[----:B------:R2:W3:Y:S01]  /*3320*/  MUFU.TANH R78, R3 ;  /* 0x00000003004e7308 */ /* 0x0004e20000002400 */
[----:B------:R-:W-:Y:S01]  /*3330*/  FSEL R55, R124, -INF , !P2 ;  /* 0xff8000007c377808 */ /* 0x000fe20005000000 */
[----:B------:R-:W-:Y:S01]  /*3340*/  HMMA.16816.F32 R24, R16, R46, R20 ;  /* 0x0000002e1018723c */ /* 0x000fe20000001814 */
[C---:B------:R-:W-:Y:S02]  /*3350*/  ISETP.LT.OR P0, PT, R0.reuse, R229, P0 ;  /* 0x000000e50000720c */ /* 0x040fe40000701670 */
[C---:B------:R-:W-:Y:S02]  /*3360*/  ISETP.GE.AND P1, PT, R0.reuse, R232, PT ;  /* 0x000000e80000720c */ /* 0x040fe40003f26270 */
[C---:B------:R-:W-:Y:S01]  /*3370*/  ISETP.GE.AND P4, PT, R0.reuse, R231, PT ;  /* 0x000000e70000720c */ /* 0x040fe20003f86270 */
[----:B-1----:R-:W-:Y:S01]  /*3380*/  FMUL.FTZ R5, R49, c[0x0][0x2ec] ;  /* 0x0000bb0031057a20 */ /* 0x002fe20000410000 */
[----:B------:R-:W-:Y:S01]  /*3390*/  ISETP.GE.AND P2, PT, R0, R230, PT ;  /* 0x000000e60000720c */ /* 0x000fe20003f46270 */
[----:B------:R-:W-:Y:S01]  /*33a0*/  HMMA.16816.F32 R20, R28, R12, R60 ;  /* 0x0000000c1c14723c */ /* 0x000fe2000000183c */
[----:B------:R-:W-:Y:S01]  /*33b0*/  FSEL R71, R115, -INF , !P6 ;  /* 0xff80000073477808 */ /* 0x000fe20007000000 */
[----:B------:R1:W-:Y:S01]  /*33c0*/  MUFU.TANH R75, R5 ;  /* 0x00000005004b7308 */ /* 0x0003e20000002400 */
[----:B------:R-:W-:-:S02]  /*33d0*/  FSEL R44, R114, -INF , !P3 ;  /* 0xff800000722c7808 */ /* 0x000fc40005800000 */
[----:B----4-:R-:W-:Y:S02]  /*33e0*/  FSEL R47, R112, -INF , !P5 ;  /* 0xff800000702f7808 */ /* 0x010fe40006800000 */
[----:B--2---:R-:W-:Y:S01]  /*33f0*/  IADD3 R3, R4, 0x11, RZ ;  /* 0x0000001104037810 */ /* 0x004fe20007ffe0ff */
[-C--:B------:R-:W-:Y:S01]  /*3400*/  HMMA.16816.F32 R28, R28, R14.reuse, R56 ;  /* 0x0000000e1c1c723c */ /* 0x080fe20000001838 */
[----:B------:R-:W-:Y:S02]  /*3410*/  FSEL R149, R149, -INF , !P0 ;  /* 0xff80000095957808 */ /* 0x000fe40004000000 */
[C---:B------:R-:W-:Y:S02]  /*3420*/  ISETP.LT.OR P1, PT, R0.reuse, R228, P1 ;  /* 0x000000e40000720c */ /* 0x040fe40000f21670 */
[C---:B------:R-:W-:Y:S02]  /*3430*/  ISETP.LT.OR P4, PT, R0.reuse, R227, P4 ;  /* 0x000000e30000720c */ /* 0x040fe40002781670 */
[----:B------:R-:W-:Y:S01]  /*3440*/  ISETP.LT.OR P2, PT, R0, R226, P2 ;  /* 0x000000e20000720c */ /* 0x000fe20001741670 */
[----:B------:R-:W-:Y:S01]  /*3450*/  HMMA.16816.F32 R36, R36, R14, R140 ;  /* 0x0000000e2424723c */ /* 0x000fe2000000188c */
[C---:B------:R-:W-:Y:S01]  /*3460*/  ISETP.GE.AND P6, PT, R3.reuse, R233, PT ;  /* 0x000000e90300720c */ /* 0x040fe20003fc6270 */
[----:B-1----:R-:W-:Y:S01]  /*3470*/  FMUL.FTZ R5, R50, c[0x0][0x2ec] ;  /* 0x0000bb0032057a20 */ /* 0x002fe20000410000 */
[----:B------:R-:W-:-:S02]  /*3480*/  ISETP.GE.AND P3, PT, R3, R232, PT ;  /* 0x000000e80300720c */ /* 0x000fc40003f66270 */
[C---:B------:R-:W-:Y:S01]  /*3490*/  ISETP.GE.AND P5, PT, R3.reuse, R231, PT ;  /* 0x000000e70300720c */ /* 0x040fe20003fa6270 */
[----:B------:R1:W2:Y:S01]  /*34a0*/  MUFU.TANH R50, R5 ;  /* 0x0000000500327308 */ /* 0x0002a20000002400 */
[C---:B------:R-:W-:Y:S01]  /*34b0*/  ISETP.GE.AND P0, PT, R3.reuse, R230, PT ;  /* 0x000000e60300720c */ /* 0x040fe20003f06270 */
[C---:B------:R-:W-:Y:S01]  /*34c0*/  HMMA.16816.F32 R20, R32.reuse, R8, R20 ;  /* 0x000000082014723c */ /* 0x040fe20000001814 */
[----:B------:R-:W-:Y:S02]  /*34d0*/  IADD3 R0, R4, 0x18, RZ ;  /* 0x0000001804007810 */ /* 0x000fe40007ffe0ff */
[C---:B------:R-:W-:Y:S02]  /*34e0*/  ISETP.LT.OR P6, PT, R3.reuse, R229, P6 ;  /* 0x000000e50300720c */ /* 0x040fe400037c1670 */
[C---:B------:R-:W-:Y:S02]  /*34f0*/  ISETP.LT.OR P3, PT, R3.reuse, R228, P3 ;  /* 0x000000e40300720c */ /* 0x040fe40001f61670 */
[C---:B------:R-:W-:Y:S01]  /*3500*/  ISETP.LT.OR P5, PT, R3.reuse, R227, P5 ;  /* 0x000000e30300720c */ /* 0x040fe20002fa1670 */
[----:B------:R-:W-:Y:S01]  /*3510*/  HMMA.16816.F32 R32, R32, R10, R28 ;  /* 0x0000000a2020723c */ /* 0x000fe2000000181c */
[----:B------:R-:W-:Y:S01]  /*3520*/  ISETP.LT.OR P0, PT, R3, R226, P0 ;  /* 0x000000e20300720c */ /* 0x000fe20000701670 */
[----:B------:R-:W-:Y:S01]  /*3530*/  FMUL.FTZ R3, R51, c[0x0][0x2ec] ;  /* 0x0000bb0033037a20 */ /* 0x000fe20000410000 */
[----:B------:R-:W-:-:S02]  /*3540*/  FSEL R152, R152, -INF , !P1 ;  /* 0xff80000098987808 */ /* 0x000fc40004800000 */
[----:B------:R-:W-:Y:S01]  /*3550*/  FSEL R61, R97, -INF , !P4 ;  /* 0xff800000613d7808 */ /* 0x000fe20006000000 */
[----:B------:R4:W-:Y:S01]  /*3560*/  MUFU.TANH R60, R3 ;  /* 0x00000003003c7308 */ /* 0x0009e20000002400 */
[----:B------:R-:W-:Y:S01]  /*3570*/  ISETP.GE.AND P1, PT, R0, R233, PT ;  /* 0x000000e90000720c */ /* 0x000fe20003f26270 */
[----:B-1----:R-:W-:Y:S01]  /*3580*/  FMUL.FTZ R5, R24, c[0x0][0x2ec] ;  /* 0x0000bb0018057a20 */ /* 0x002fe20000410000 */
[C---:B------:R-:W-:Y:S02]  /*3590*/  ISETP.GE.AND P4, PT, R0.reuse, R232, PT ;  /* 0x000000e80000720c */ /* 0x040fe40003f86270 */
[C---:B------:R-:W-:Y:S02]  /*35a0*/  ISETP.LT.OR P1, PT, R0.reuse, R229, P1 ;  /* 0x000000e50000720c */ /* 0x040fe40000f21670 */
[----:B------:R-:W-:Y:S01]  /*35b0*/  ISETP.LT.OR P4, PT, R0, R228, P4 ;  /* 0x000000e40000720c */ /* 0x000fe20002781670 */
[----:B------:R1:W1:Y:S01]  /*35c0*/  MUFU.TANH R48, R5 ;  /* 0x0000000500307308 */ /* 0x0002620000002400 */
[----:B------:R-:W-:Y:S01]  /*35d0*/  FSEL R166, R166, -INF , !P3 ;  /* 0xff800000a6a67808 */ /* 0x000fe20005800000 */
[----:B------:R-:W-:Y:S01]  /*35e0*/  FMUL.FTZ R6, R21, c[0x0][0x2ec] ;  /* 0x0000bb0015067a20 */ /* 0x000fe20000410000 */
[----:B------:R-:W-:Y:S01]  /*35f0*/  FSEL R107, R96, -INF , !P0 ;  /* 0xff800000606b7808 */ /* 0x000fe20004000000 */
[----:B------:R-:W-:Y:S01]  /*3600*/  FMUL.FTZ R7, R23, c[0x0][0x2ec] ;  /* 0x0000bb0017077a20 */ /* 0x000fe20000410000 */
[----:B------:R-:W-:-:S02]  /*3610*/  FSEL R139, R139, -INF , !P1 ;  /* 0xff8000008b8b7808 */ /* 0x000fc40004800000 */
[----:B------:R-:W-:Y:S01]  /*3620*/  FSEL R164, R164, -INF , !P4 ;  /* 0xff800000a4a47808 */ /* 0x000fe20006000000 */
[----:B------:R-:W-:Y:S01]  /*3630*/  MUFU.TANH R6, R6 ;  /* 0x0000000600067308 */ /* 0x000fe20000002400 */
[----:B----4-:R-:W-:Y:S01]  /*3640*/  IADD3 R3, R4, 0x19, RZ ;  /* 0x0000001904037810 */ /* 0x010fe20007ffe0ff */
[----:B------:R-:W-:Y:S01]  /*3650*/  FMUL.FTZ R34, R34, c[0x0][0x2ec] ;  /* 0x0000bb0022227a20 */ /* 0x000fe20000410000 */
[----:B------:R-:W-:Y:S01]  /*3660*/  FSEL R136, R136, -INF , !P2 ;  /* 0xff80000088887808 */ /* 0x000fe20005000000 */
[----:B------:R-:W-:Y:S01]  /*3670*/  FMUL.FTZ R32, R32, c[0x0][0x2ec] ;  /* 0x0000bb0020207a20 */ /* 0x000fe20000410000 */
[----:B------:R-:W-:Y:S01]  /*3680*/  ISETP.GE.AND P3, PT, R3, R233, PT ;  /* 0x000000e90300720c */ /* 0x000fe20003f66270 */
[----:B------:R-:W-:Y:S01]  /*3690*/  FMUL.FTZ R33, R33, c[0x0][0x2ec] ;  /* 0x0000bb0021217a20 */ /* 0x000fe20000410000 */
[----:B------:R-:W-:Y:S01]  /*36a0*/  ISETP.GE.AND P0, PT, R3, R232, PT ;  /* 0x000000e80300720c */ /* 0x000fe20003f06270 */
[----:B-1----:R-:W-:Y:S01]  /*36b0*/  FMUL.FTZ R5, R25, c[0x0][0x2ec] ;  /* 0x0000bb0019057a20 */ /* 0x002fe20000410000 */
[C---:B------:R-:W-:Y:S01]  /*36c0*/  ISETP.GE.AND P1, PT, R3.reuse, R231, PT ;  /* 0x000000e70300720c */ /* 0x040fe20003f26270 */
[----:B------:R-:W-:Y:S01]  /*36d0*/  MUFU.TANH R34, R34 ;  /* 0x0000002200227308 */ /* 0x000fe20000002400 */
[----:B------:R-:W-:Y:S01]  /*36e0*/  ISETP.GE.AND P4, PT, R3, R230, PT ;  /* 0x000000e60300720c */ /* 0x000fe20003f86270 */
[----:B------:R-:W-:Y:S01]  /*36f0*/  FMUL.FTZ R35, R35, c[0x0][0x2ec] ;  /* 0x0000bb0023237a20 */ /* 0x000fe20000410000 */
[----:B------:R-:W-:-:S02]  /*3700*/  ISETP.LT.OR P3, PT, R3, R229, P3 ;  /* 0x000000e50300720c */ /* 0x000fc40001f61670 */
[C---:B------:R-:W-:Y:S02]  /*3710*/  ISETP.LT.OR P0, PT, R3.reuse, R228, P0 ;  /* 0x000000e40300720c */ /* 0x040fe40000701670 */
[C---:B------:R-:W-:Y:S01]  /*3720*/  ISETP.LT.OR P1, PT, R3.reuse, R227, P1 ;  /* 0x000000e30300720c */ /* 0x040fe20000f21670 */
[----:B------:R1:W-:Y:S01]  /*3730*/  MUFU.TANH R49, R5 ;  /* 0x0000000500317308 */ /* 0x0003e20000002400 */
[----:B------:R-:W-:Y:S01]  /*3740*/  ISETP.LT.OR P4, PT, R3, R226, P4 ;  /* 0x000000e20300720c */ /* 0x000fe20002781670 */
[----:B------:R-:W-:Y:S01]  /*3750*/  FMUL.FTZ R3, R27, c[0x0][0x2ec] ;  /* 0x0000bb001b037a20 */ /* 0x000fe20000410000 */
[----:B------:R-:W-:Y:S02]  /*3760*/  FSEL R148, R148, -INF , !P6 ;  /* 0xff80000094947808 */ /* 0x000fe40007000000 */
[C---:B------:R-:W-:Y:S02]  /*3770*/  ISETP.GE.AND P2, PT, R0.reuse, R231, PT ;  /* 0x000000e70000720c */ /* 0x040fe40003f46270 */
[C---:B------:R-:W-:Y:S01]  /*3780*/  ISETP.GE.AND P6, PT, R0.reuse, R230, PT ;  /* 0x000000e60000720c */ /* 0x040fe20003fc6270 */
[----:B------:R4:W-:Y:S01]  /*3790*/  MUFU.TANH R13, R3 ;  /* 0x00000003000d7308 */ /* 0x0009e20000002400 */
[----:B------:R-:W-:-:S02]  /*37a0*/  ISETP.LT.OR P2, PT, R0, R227, P2 ;  /* 0x000000e30000720c */ /* 0x000fc40001741670 */
[----:B------:R-:W-:Y:S02]  /*37b0*/  ISETP.LT.OR P6, PT, R0, R226, P6 ;  /* 0x000000e20000720c */ /* 0x000fe400037c1670 */
[----:B------:R-:W-:Y:S02]  /*37c0*/  IADD3 R0, R4, 0x20, RZ ;  /* 0x0000002004007810 */ /* 0x000fe40007ffe0ff */
[----:B------:R-:W-:Y:S01]  /*37d0*/  FSEL R100, R98, -INF , !P5 ;  /* 0xff80000062647808 */ /* 0x000fe20006800000 */
[----:B-1----:R-:W-:Y:S01]  /*37e0*/  FMUL.FTZ R5, R26, c[0x0][0x2ec] ;  /* 0x0000bb001a057a20 */ /* 0x002fe20000410000 */
[----:B------:R-:W-:Y:S01]  /*37f0*/  FSEL R56, R90, -INF , !P2 ;  /* 0xff8000005a387808 */ /* 0x000fe20005000000 */
[----:B------:R-:W-:Y:S01]  /*3800*/  HMMA.16816.F32 R24, R16, R8, R40 ;  /* 0x000000081018723c */ /* 0x000fe20000001828 */
[C---:B------:R-:W-:Y:S01]  /*3810*/  ISETP.GE.AND P5, PT, R0.reuse, R233, PT ;  /* 0x000000e90000720c */ /* 0x040fe20003fa6270 */
[----:B------:R1:W1:Y:S01]  /*3820*/  MUFU.TANH R46, R5 ;  /* 0x00000005002e7308 */ /* 0x0002620000002400 */
[----:B------:R-:W-:-:S02]  /*3830*/  ISETP.GE.AND P2, PT, R0, R232, PT ;  /* 0x000000e80000720c */ /* 0x000fc40003f46270 */
[----:B------:R-:W-:Y:S01]  /*3840*/  ISETP.LT.OR P5, PT, R0, R229, P5 ;  /* 0x000000e50000720c */ /* 0x000fe20002fa1670 */
[----:B----4-:R-:W-:Y:S01]  /*3850*/  FMUL.FTZ R3, R20, c[0x0][0x2ec] ;  /* 0x0000bb0014037a20 */ /* 0x010fe20000410000 */
[----:B------:R-:W-:Y:S01]  /*3860*/  ISETP.LT.OR P2, PT, R0, R228, P2 ;  /* 0x000000e40000720c */ /* 0x000fe20001741670 */
[----:B------:R-:W-:Y:S01]  /*3870*/  HMMA.16816.F32 R16, R16, R10, R36 ;  /* 0x0000000a1010723c */ /* 0x000fe20000001824 */
[----:B------:R-:W-:Y:S01]  /*3880*/  FSEL R106, R80, -INF , !P6 ;  /* 0xff800000506a7808 */ /* 0x000fe20007000000 */
[----:B------:R4:W2:Y:S01]  /*3890*/  MUFU.TANH R12, R3 ;  /* 0x00000003000c7308 */ /* 0x0008a20000002400 */
[----:B------:R-:W-:Y:S02]  /*38a0*/  FSEL R137, R137, -INF , !P3 ;  /* 0xff80000089897808 */ /* 0x000fe40005800000 */
[----:B------:R-:W-:Y:S02]  /*38b0*/  FSEL R138, R138, -INF , !P0 ;  /* 0xff8000008a8a7808 */ /* 0x000fe40004000000 */
[----:B------:R-:W-:-:S02]  /*38c0*/  ISETP.GE.AND P6, PT, R0, R231, PT ;  /* 0x000000e70000720c */ /* 0x000fc40003fc6270 */
[----:B------:R-:W-:Y:S01]  /*38d0*/  ISETP.GE.AND P3, PT, R0, R230, PT ;  /* 0x000000e60000720c */ /* 0x000fe20003f66270 */
[----:B-1----:R-:W-:Y:S01]  /*38e0*/  FMUL.FTZ R5, R22, c[0x0][0x2ec] ;  /* 0x0000bb0016057a20 */ /* 0x002fe20000410000 */
[----:B-----5:R-:W-:Y:S01]  /*38f0*/  FSEL R101, R101, -INF , !P4 ;  /* 0xff80000065657808 */ /* 0x020fe20006000000 */
[----:B------:R-:W-:Y:S01]  /*3900*/  MUFU.TANH R7, R7 ;  /* 0x0000000700077308 */ /* 0x000fe20000002400 */
[----:B------:R-:W-:Y:S02]  /*3910*/  FSEL R181, R81, -INF , !P5 ;  /* 0xff80000051b57808 */ /* 0x000fe40006800000 */
[----:B------:R-:W-:Y:S01]  /*3920*/  FSEL R186, R79, -INF , !P2 ;  /* 0xff8000004fba7808 */ /* 0x000fe20005000000 */
[----:B------:R-:W-:Y:S01]  /*3930*/  FMUL.FTZ R24, R24, c[0x0][0x2ec] ;  /* 0x0000bb0018187a20 */ /* 0x000fe20000410000 */
[----:B------:R-:W-:Y:S01]  /*3940*/  ISETP.LT.OR P6, PT, R0, R227, P6 ;  /* 0x000000e30000720c */ /* 0x000fe200037c1670 */
[----:B------:R-:W-:Y:S01]  /*3950*/  FMUL.FTZ R26, R26, c[0x0][0x2ec] ;  /* 0x0000bb001a1a7a20 */ /* 0x000fe20000410000 */
[----:B----4-:R-:W-:Y:S01]  /*3960*/  IADD3 R3, R4, 0x21, RZ ;  /* 0x0000002104037810 */ /* 0x010fe20007ffe0ff */
[----:B------:R-:W1:Y:S01]  /*3970*/  MUFU.TANH R5, R5 ;  /* 0x0000000500057308 */ /* 0x000e620000002400 */
[----:B------:R-:W-:Y:S01]  /*3980*/  ISETP.LT.OR P3, PT, R0, R226, P3 ;  /* 0x000000e20000720c */ /* 0x000fe20001f61670 */
[----:B------:R-:W-:Y:S01]  /*3990*/  FMUL.FTZ R25, R25, c[0x0][0x2ec] ;  /* 0x0000bb0019197a20 */ /* 0x000fe20000410000 */
[----:B------:R-:W-:Y:S01]  /*39a0*/  ISETP.GE.AND P0, PT, R3, R233, PT ;  /* 0x000000e90300720c */ /* 0x000fe20003f06270 */
[----:B------:R-:W-:Y:S01]  /*39b0*/  FMUL.FTZ R27, R27, c[0x0][0x2ec] ;  /* 0x0000bb001b1b7a20 */ /* 0x000fe20000410000 */
[C---:B------:R-:W-:Y:S01]  /*39c0*/  ISETP.GE.AND P4, PT, R3.reuse, R232, PT ;  /* 0x000000e80300720c */ /* 0x040fe20003f86270 */
[----:B------:R-:W-:Y:S01]  /*39d0*/  FMUL.FTZ R16, R16, c[0x0][0x2ec] ;  /* 0x0000bb0010107a20 */ /* 0x000fe20000410000 */
[C---:B------:R-:W-:Y:S01]  /*39e0*/  ISETP.GE.AND P5, PT, R3.reuse, R231, PT ;  /* 0x000000e70300720c */ /* 0x040fe20003fa6270 */
[----:B------:R-:W4:Y:S01]  /*39f0*/  MUFU.TANH R24, R24 ;  /* 0x0000001800187308 */ /* 0x000f220000002400 */
[----:B------:R-:W-:Y:S01]  /*3a00*/  ISETP.GE.AND P2, PT, R3, R230, PT ;  /* 0x000000e60300720c */ /* 0x000fe20003f46270 */
[----:B------:R-:W-:Y:S01]  /*3a10*/  FMUL.FTZ R17, R17, c[0x0][0x2ec] ;  /* 0x0000bb0011117a20 */ /* 0x000fe20000410000 */
[----:B------:R-:W-:Y:S01]  /*3a20*/  ISETP.LT.OR P0, PT, R3, R229, P0 ;  /* 0x000000e50300720c */ /* 0x000fe20000701670 */
[----:B------:R-:W-:Y:S01]  /*3a30*/  FMUL.FTZ R19, R19, c[0x0][0x2ec] ;  /* 0x0000bb0013137a20 */ /* 0x000fe20000410000 */
[----:B------:R-:W-:-:S02]  /*3a40*/  IADD3 R0, R4, 0x28, RZ ;  /* 0x0000002804007810 */ /* 0x000fc40007ffe0ff */
[C---:B------:R-:W-:Y:S01]  /*3a50*/  ISETP.LT.OR P4, PT, R3.reuse, R228, P4 ;  /* 0x000000e40300720c */ /* 0x040fe20002781670 */
[----:B------:R-:W5:Y:S01]  /*3a60*/  MUFU.TANH R26, R26 ;  /* 0x0000001a001a7308 */ /* 0x000f620000002400 */
[C---:B------:R-:W-:Y:S02]  /*3a70*/  ISETP.LT.OR P5, PT, R3.reuse, R227, P5 ;  /* 0x000000e30300720c */ /* 0x040fe40002fa1670 */
[----:B------:R-:W-:Y:S02]  /*3a80*/  ISETP.LT.OR P2, PT, R3, R226, P2 ;  /* 0x000000e20300720c */ /* 0x000fe40001741670 */
[----:B------:R-:W-:Y:S02]  /*3a90*/  FSEL R51, R91, -INF , !P1 ;  /* 0xff8000005b337808 */ /* 0x000fe40004800000 */
[----:B------:R-:W-:Y:S01]  /*3aa0*/  FSEL R168, R77, -INF , !P6 ;  /* 0xff8000004da87808 */ /* 0x000fe20007000000 */
[----:B------:R-:W1:Y:S01]  /*3ab0*/  MUFU.TANH R25, R25 ;  /* 0x0000001900197308 */ /* 0x000e620000002400 */
[----:B------:R-:W-:-:S02]  /*3ac0*/  FSEL R174, R69, -INF , !P3 ;  /* 0xff80000045ae7808 */ /* 0x000fc40005800000 */
[----:B------:R-:W-:Y:S02]  /*3ad0*/  FSEL R178, R89, -INF , !P0 ;  /* 0xff80000059b27808 */ /* 0x000fe40004000000 */
[----:B------:R-:W-:Y:S02]  /*3ae0*/  IADD3 R3, R4, 0x29, RZ ;  /* 0x0000002904037810 */ /* 0x000fe40007ffe0ff */
[C---:B------:R-:W-:Y:S01]  /*3af0*/  ISETP.GE.AND P1, PT, R0.reuse, R233, PT ;  /* 0x000000e90000720c */ /* 0x040fe20003f26270 */
[----:B------:R-:W1:Y:S01]  /*3b00*/  MUFU.TANH R27, R27 ;  /* 0x0000001b001b7308 */ /* 0x000e620000002400 */
[C---:B------:R-:W-:Y:S02]  /*3b10*/  ISETP.GE.AND P6, PT, R0.reuse, R232, PT ;  /* 0x000000e80000720c */ /* 0x040fe40003fc6270 */
[C---:B------:R-:W-:Y:S02]  /*3b20*/  ISETP.GE.AND P3, PT, R0.reuse, R231, PT ;  /* 0x000000e70000720c */ /* 0x040fe40003f66270 */
[----:B------:R-:W-:-:S02]  /*3b30*/  ISETP.GE.AND P0, PT, R0, R230, PT ;  /* 0x000000e60000720c */ /* 0x000fc40003f06270 */
[----:B------:R-:W-:Y:S01]  /*3b40*/  FSEL R180, R82, -INF , !P4 ;  /* 0xff80000052b47808 */ /* 0x000fe20006000000 */
[----:B------:R-:W1:Y:S01]  /*3b50*/  MUFU.TANH R32, R32 ;  /* 0x0000002000207308 */ /* 0x000e620000002400 */
[----:B------:R-:W-:Y:S02]  /*3b60*/  ISETP.GE.AND P4, PT, R3, R233, PT ;  /* 0x000000e90300720c */ /* 0x000fe40003f86270 */
[C---:B------:R-:W-:Y:S02]  /*3b70*/  ISETP.LT.OR P1, PT, R0.reuse, R229, P1 ;  /* 0x000000e50000720c */ /* 0x040fe40000f21670 */
[C---:B------:R-:W-:Y:S02]  /*3b80*/  ISETP.LT.OR P6, PT, R0.reuse, R228, P6 ;  /* 0x000000e40000720c */ /* 0x040fe400037c1670 */
[C---:B------:R-:W-:Y:S01]  /*3b90*/  ISETP.LT.OR P3, PT, R0.reuse, R227, P3 ;  /* 0x000000e30000720c */ /* 0x040fe20001f61670 */
[----:B------:R-:W-:Y:S01]  /*3ba0*/  MUFU.TANH R33, R33 ;  /* 0x0000002100217308 */ /* 0x000fe20000002400 */
[----:B------:R-:W-:-:S02]  /*3bb0*/  ISETP.LT.OR P0, PT, R0, R226, P0 ;  /* 0x000000e20000720c */ /* 0x000fc40000701670 */
[----:B------:R-:W-:Y:S02]  /*3bc0*/  IADD3 R0, R4, 0x30, RZ ;  /* 0x0000003004007810 */ /* 0x000fe40007ffe0ff */
[----:B------:R-:W-:Y:S02]  /*3bd0*/  ISETP.LT.OR P4, PT, R3, R229, P4 ;  /* 0x000000e50300720c */ /* 0x000fe40002781670 */
[----:B---3--:R-:W-:Y:S01]  /*3be0*/  FSEL R165, R78, -INF , !P5 ;  /* 0xff8000004ea57808 */ /* 0x008fe20006800000 */
[----:B------:R-:W-:Y:S01]  /*3bf0*/  MUFU.TANH R35, R35 ;  /* 0x0000002300237308 */ /* 0x000fe20000002400 */
[----:B------:R-:W-:Y:S02]  /*3c00*/  FSEL R173, R76, -INF , !P2 ;  /* 0xff8000004cad7808 */ /* 0x000fe40005000000 */
[----:B------:R-:W-:Y:S02]  /*3c10*/  FSEL R176, R74, -INF , !P1 ;  /* 0xff8000004ab07808 */ /* 0x000fe40004800000 */
[----:B--2---:R-:W-:-:S02]  /*3c20*/  FSEL R179, R50, -INF , !P6 ;  /* 0xff80000032b37808 */ /* 0x004fc40007000000 */
[----:B------:R-:W-:Y:S01]  /*3c30*/  FSEL R15, R48, -INF , !P3 ;  /* 0xff800000300f7808 */ /* 0x000fe20005800000 */
[----:B------:R-:W2:Y:S01]  /*3c40*/  MUFU.TANH R16, R16 ;  /* 0x0000001000107308 */ /* 0x000ea20000002400 */
[C---:B------:R-:W-:Y:S02]  /*3c50*/  ISETP.GE.AND P5, PT, R0.reuse, R233, PT ;  /* 0x000000e90000720c */ /* 0x040fe40003fa6270 */
[C---:B------:R-:W-:Y:S02]  /*3c60*/  ISETP.GE.AND P2, PT, R3.reuse, R232, PT ;  /* 0x000000e80300720c */ /* 0x040fe40003f46270 */
[C---:B------:R-:W-:Y:S02]  /*3c70*/  ISETP.GE.AND P1, PT, R3.reuse, R231, PT ;  /* 0x000000e70300720c */ /* 0x040fe40003f26270 */
[----:B------:R-:W-:Y:S01]  /*3c80*/  ISETP.GE.AND P6, PT, R3, R230, PT ;  /* 0x000000e60300720c */ /* 0x000fe20003fc6270 */
[----:B------:R-:W-:Y:S01]  /*3c90*/  MUFU.TANH R17, R17 ;  /* 0x0000001100117308 */ /* 0x000fe20000002400 */
[----:B------:R-:W-:-:S02]  /*3ca0*/  ISETP.GE.AND P3, PT, R0, R232, PT ;  /* 0x000000e80000720c */ /* 0x000fc40003f66270 */
[----:B------:R-:W-:Y:S02]  /*3cb0*/  FSEL R172, R46, -INF , !P0 ;  /* 0xff8000002eac7808 */ /* 0x000fe40004000000 */
[----:B------:R-:W-:Y:S02]  /*3cc0*/  FSEL R175, R75, -INF , !P4 ;  /* 0xff8000004baf7808 */ /* 0x000fe40006000000 */
[C---:B------:R-:W-:Y:S01]  /*3cd0*/  ISETP.GE.AND P0, PT, R0.reuse, R231, PT ;  /* 0x000000e70000720c */ /* 0x040fe20003f06270 */
[----:B------:R-:W-:Y:S01]  /*3ce0*/  MUFU.TANH R19, R19 ;  /* 0x0000001300137308 */ /* 0x000fe20000002400 */
[----:B------:R-:W-:Y:S01]  /*3cf0*/  BAR.SYNC.DEFER_BLOCKING 0x0 ;  /* 0x0000000000007b1d */ /* 0x000fe20000010000 */
[----:B------:R-:W-:Y:S02]  /*3d00*/  ISETP.GE.AND P4, PT, R0, R230, PT ;  /* 0x000000e60000720c */ /* 0x000fe40003f86270 */
[C---:B------:R-:W-:Y:S02]  /*3d10*/  ISETP.LT.OR P2, PT, R3.reuse, R228, P2 ;  /* 0x000000e40300720c */ /* 0x040fe40001741670 */
[----:B------:R-:W-:-:S02]  /*3d20*/  ISETP.LT.OR P1, PT, R3, R227, P1 ;  /* 0x000000e30300720c */ /* 0x000fc40000f21670 */
[----:B------:R-:W-:Y:S02]  /*3d30*/  ISETP.LT.OR P6, PT, R3, R226, P6 ;  /* 0x000000e20300720c */ /* 0x000fe400037c1670 */
[C---:B------:R-:W-:Y:S02]  /*3d40*/  ISETP.LT.OR P5, PT, R0.reuse, R229, P5 ;  /* 0x000000e50000720c */ /* 0x040fe40002fa1670 */
[----:B------:R-:W-:Y:S02]  /*3d50*/  ISETP.LT.OR P3, PT, R0, R228, P3 ;  /* 0x000000e40000720c */ /* 0x000fe40001f61670 */
[----:B------:R-:W-:Y:S02]  /*3d60*/  IADD3 R3, R4, 0x31, RZ ;  /* 0x0000003104037810 */ /* 0x000fe40007ffe0ff */
[C---:B------:R-:W-:Y:S02]  /*3d70*/  ISETP.LT.OR P0, PT, R0.reuse, R227, P0 ;  /* 0x000000e30000720c */ /* 0x040fe40000701670 */
[----:B------:R-:W-:-:S02]  /*3d80*/  ISETP.LT.OR P4, PT, R0, R226, P4 ;  /* 0x000000e20000720c */ /* 0x000fc40002781670 */
[----:B------:R-:W-:Y:S02]  /*3d90*/  IADD3 R0, R4, 0x38, RZ ;  /* 0x0000003804007810 */ /* 0x000fe40007ffe0ff */
[----:B------:R-:W-:Y:S02]  /*3da0*/  FSEL R177, R60, -INF , !P2 ;  /* 0xff8000003cb17808 */ /* 0x000fe40005000000 */
[----:B------:R-:W-:Y:S02]  /*3db0*/  FSEL R167, R13, -INF , !P6 ;  /* 0xff8000000da77808 */ /* 0x000fe40007000000 */
[----:B------:R-:W-:Y:S02]  /*3dc0*/  FSEL R192, R12, -INF , !P5 ;  /* 0xff8000000cc07808 */ /* 0x000fe40006800000 */
[----:B-1----:R-:W-:Y:S02]  /*3dd0*/  FSEL R198, R5, -INF , !P3 ;  /* 0xff80000005c67808 */ /* 0x002fe40005800000 */
[----:B------:R-:W-:-:S02]  /*3de0*/  ISETP.GE.AND P2, PT, R3, R233, PT ;  /* 0x000000e90300720c */ /* 0x000fc40003f46270 */
[C---:B------:R-:W-:Y:S02]  /*3df0*/  ISETP.GE.AND P6, PT, R3.reuse, R232, PT ;  /* 0x000000e80300720c */ /* 0x040fe40003fc6270 */
[C---:B------:R-:W-:Y:S02]  /*3e00*/  ISETP.GE.AND P5, PT, R3.reuse, R231, PT ;  /* 0x000000e70300720c */ /* 0x040fe40003fa6270 */
[C---:B------:R-:W-:Y:S02]  /*3e10*/  ISETP.GE.AND P3, PT, R3.reuse, R230, PT ;  /* 0x000000e60300720c */ /* 0x040fe40003f66270 */
[----:B----4-:R-:W-:Y:S02]  /*3e20*/  FSEL R185, R24, -INF , !P0 ;  /* 0xff80000018b97808 */ /* 0x010fe40004000000 */
[----:B------:R-:W-:Y:S02]  /*3e30*/  ISETP.GE.AND P0, PT, R0, R232, PT ;  /* 0x000000e80000720c */ /* 0x000fe40003f06270 */
[----:B------:R-:W-:-:S02]  /*3e40*/  ISETP.LT.OR P2, PT, R3, R229, P2 ;  /* 0x000000e50300720c */ /* 0x000fc40001741670 */
[C---:B------:R-:W-:Y:S02]  /*3e50*/  ISETP.LT.OR P6, PT, R3.reuse, R228, P6 ;  /* 0x000000e40300720c */ /* 0x040fe400037c1670 */
[C---:B------:R-:W-:Y:S02]  /*3e60*/  ISETP.LT.OR P5, PT, R3.reuse, R227, P5 ;  /* 0x000000e30300720c */ /* 0x040fe40002fa1670 */
[----:B------:R-:W-:Y:S01]  /*3e70*/  ISETP.LT.OR P3, PT, R3, R226, P3 ;  /* 0x000000e20300720c */ /* 0x000fe20001f61670 */
[----:B------:R-:W-:Y:S01]  /*3e80*/  FMUL.FTZ R3, R18, c[0x0][0x2ec] ;  /* 0x0000bb0012037a20 */ /* 0x000fe20000410000 */
[----:B------:R-:W-:Y:S02]  /*3e90*/  ISETP.LT.OR P0, PT, R0, R228, P0 ;  /* 0x000000e40000720c */ /* 0x000fe40000701670 */
[----:B------:R-:W-:Y:S02]  /*3ea0*/  FSEL R14, R49, -INF , !P1 ;  /* 0xff800000310e7808 */ /* 0x000fe40004800000 */
[----:B-----5:R-:W-:Y:S01]  /*3eb0*/  FSEL R190, R26, -INF , !P4 ;  /* 0xff8000001abe7808 */ /* 0x020fe20006000000 */
[----:B------:R-:W1:Y:S01]  /*3ec0*/  MUFU.TANH R3, R3 ;  /* 0x0000000300037308 */ /* 0x000e620000002400 */
[----:B------:R-:W-:-:S02]  /*3ed0*/  FSEL R191, R6, -INF , !P2 ;  /* 0xff80000006bf7808 */ /* 0x000fc40005000000 */
[C---:B------:R-:W-:Y:S02]  /*3ee0*/  ISETP.GE.AND P1, PT, R0.reuse, R233, PT ;  /* 0x000000e90000720c */ /* 0x040fe40003f26270 */
[C---:B------:R-:W-:Y:S02]  /*3ef0*/  ISETP.GE.AND P4, PT, R0.reuse, R231, PT ;  /* 0x000000e70000720c */ /* 0x040fe40003f86270 */
[----:B------:R-:W-:Y:S02]  /*3f00*/  ISETP.GE.AND P2, PT, R0, R230, PT ;  /* 0x000000e60000720c */ /* 0x000fe40003f46270 */
[----:B------:R-:W-:Y:S02]  /*3f10*/  FSEL R195, R34, -INF , !P0 ;  /* 0xff80000022c37808 */ /* 0x000fe40004000000 */
[----:B------:R-:W-:Y:S02]  /*3f20*/  ISETP.GT.AND P0, PT, R236, UR8, PT ;  /* 0x00000008ec007c0c */ /* 0x000fe4000bf04270 */
[----:B------:R-:W-:-:S02]  /*3f30*/  ISETP.LT.OR P1, PT, R0, R229, P1 ;  /* 0x000000e50000720c */ /* 0x000fc40000f21670 */
[C---:B------:R-:W-:Y:S02]  /*3f40*/  ISETP.LT.OR P4, PT, R0.reuse, R227, P4 ;  /* 0x000000e30000720c */ /* 0x040fe40002781670 */
        /* <DEDUP_REMOVED lines=8> */
[C---:B------:R-:W-:Y:S02]  /*3fd0*/  ISETP.GE.AND P3, PT, R0.reuse, R231, PT ;  /* 0x000000e70000720c */ /* 0x040fe40003f66270 */
[C---:B------:R-:W-:Y:S02]  /*3fe0*/  ISETP.GE.AND P1, PT, R0.reuse, R230, PT ;  /* 0x000000e60000720c */ /* 0x040fe40003f26270 */
[----:B------:R-:W-:-:S02]  /*3ff0*/  ISETP.LT.OR P6, PT, R0, R229, P6 ;  /* 0x000000e50000720c */ /* 0x000fc400037c1670 */
[C---:B------:R-:W-:Y:S02]  /*4000*/  ISETP.LT.OR P5, PT, R0.reuse, R228, P5 ;  /* 0x000000e40000720c */ /* 0x040fe40002fa1670 */
[C---:B------:R-:W-:Y:S02]  /*4010*/  ISETP.LT.OR P3, PT, R0.reuse, R227, P3 ;  /* 0x000000e30000720c */ /* 0x040fe40001f61670 */
[----:B------:R-:W-:Y:S01]  /*4020*/  ISETP.LT.OR P1, PT, R0, R226, P1 ;  /* 0x000000e20000720c */ /* 0x000fe20000f21670 */
[----:B------:R-:W-:Y:S01]  /*4030*/  IMAD.IADD R0, R169, 0x1, R88 ;  /* 0x00000001a9007824 */ /* 0x000fe200078e0258 */
[----:B--2---:R-:W-:Y:S02]  /*4040*/  FSEL R182, R16, -INF , !P4 ;  /* 0xff80000010b67808 */ /* 0x004fe40006000000 */
[----:B-1----:R-:W-:Y:S02]  /*4050*/  FSEL R187, R3, -INF , !P2 ;  /* 0xff80000003bb7808 */ /* 0x002fe40005000000 */
[----:B------:R-:W-:-:S02]  /*4060*/  FSEL R193, R33, -INF , !P6 ;  /* 0xff80000021c17808 */ /* 0x000fc40007000000 */
[----:B------:R-:W-:Y:S02]  /*4070*/  FSEL R196, R35, -INF , !P5 ;  /* 0xff80000023c47808 */ /* 0x000fe40006800000 */
[----:B------:R-:W-:Y:S02]  /*4080*/  FSEL R183, R17, -INF , !P3 ;  /* 0xff80000011b77808 */ /* 0x000fe40005800000 */
[----:B------:R-:W-:Y:S01]  /*4090*/  FSEL R188, R19, -INF , !P1 ;  /* 0xff80000013bc7808 */ /* 0x000fe20004800000 */
[----:B------:R-:W-:Y:S05]  /*40a0*/  @!P0 BRA `(.L_x_694) ;  /* 0x0000016000008947 */ /* 0x000fea0003800000 */
[----:B------:R-:W-:Y:S01]  /*40b0*/  IADD3 R8, R199, -0x2, RZ ;  /* 0xfffffffec7087810 */ /* 0x000fe20007ffe0ff */
[----:B------:R-:W-:Y:S02]  /*40c0*/  IMAD.U32 R10, RZ, RZ, UR6 ;  /* 0x00000006ff0a7e24 */ /* 0x000fe4000f8e00ff */
[----:B------:R-:W-:Y:S01]  /*40d0*/  IMAD.U32 R7, RZ, RZ, UR7 ;  /* 0x00000007ff077e24 */ /* 0x000fe2000f8e00ff */
[----:B------:R-:W-:Y:S01]  /*40e0*/  SHF.R.S32.HI R4, RZ, 0x1f, R8 ;  /* 0x0000001fff047819 */ /* 0x000fe20000011408 */
[----:B------:R-:W-:-:S02]  /*40f0*/  IMAD R3, R8, UR9, RZ ;  /* 0x0000000908037c24 */ /* 0x000fc4000f8e02ff */
        /* <DEDUP_REMOVED lines=17> */
.L_x_694:
        /* <DEDUP_REMOVED lines=100> */
[----:B------:R5:W-:Y:S01]  /*4850*/  MUFU.EX2 R251, R0 ;  /* 0x0000000000fb7308 */ /* 0x000be20000000800 */
[----:B--2---:R-:W-:-:S07]  /*4860*/  FFMA.FTZ R6, R65, c[0x0][0x23c], -R3 ;  /* 0x00008f0041067a23 */ /* 0x004fce0000010803 */
[----:B------:R-:W-:Y:S01]  /*4870*/  MUFU.EX2 R252, R2 ;  /* 0x0000000200fc7308 */ /* 0x000fe20000000800 */
[----:B-1----:R-:W-:Y:S02]  /*4880*/  FMNMX.FTZ R105, R4, R5, !PT ;  /* 0x0000000504697209 */ /* 0x002fe40007810000 */
[----:B----4-:R-:W-:Y:S01]  /*4890*/  F2FP.PACK_AB R4, R39, R38 ;  /* 0x000000262704723e */ /* 0x010fe200000000ff */
[----:B-----5:R-:W-:-:S04]  /*48a0*/  FFMA.FTZ R0, R54, c[0x0][0x23c], -R3 ;  /* 0x00008f0036007a23 */ /* 0x020fc80000010803 */
        /* <DEDUP_REMOVED lines=36> */
[----:B--2---:R-:W-:-:S05]  /*4af0*/  F2FP.PACK_AB R9, R238, R239 ;  /* 0x000000efee09723e */ /* 0x004fca00000000ff */
[----:B------:R-:W-:Y:S01]  /*4b00*/  FFMA.FTZ R4, R61, c[0x0][0x23c], -R12 ;  /* 0x00008f003d047a23 */ /* 0x000fe2000001080c */
[----:B------:R1:W-:Y:S08]  /*4b10*/  MUFU.EX2 R241, R8 ;  /* 0x0000000800f17308 */ /* 0x0003f00000000800 */
[----:B------:R2:W-:Y:S01]  /*4b20*/  MUFU.EX2 R240, R4 ;  /* 0x0000000400f07308 */ /* 0x0005e20000000800 */
[----:B-1----:R-:W-:-:S07]  /*4b30*/  FFMA.FTZ R8, R71, c[0x0][0x23c], -R2 ;  /* 0x00008f0047087a23 */ /* 0x002fce0000010802 */
[----:B------:R1:W3:Y:S01]  /*4b40*/  MUFU.EX2 R246, R8 ;  /* 0x0000000800f67308 */ /* 0x0002e20000000800 */
[----:B--2---:R-:W-:Y:S01]  /*4b50*/  FFMA.FTZ R4, R100, c[0x0][0x23c], -R12 ;  /* 0x00008f0064047a23 */ /* 0x004fe2000001080c */
[----:B------:R-:W-:-:S06]  /*4b60*/  MOV R100, R39 ;  /* 0x0000002700647202 */ /* 0x000fcc0000000f00 */
[----:B------:R2:W-:Y:S01]  /*4b70*/  MUFU.EX2 R245, R4 ;  /* 0x0000000400f57308 */ /* 0x0005e20000000800 */
[----:B-1----:R-:W-:Y:S02]  /*4b80*/  F2FP.PACK_AB R8, R242, R247 ;  /* 0x000000f7f208723e */ /* 0x002fe400000000ff */
[----:B---3--:R-:W-:Y:S01]  /*4b90*/  F2FP.PACK_AB R11, R246, R241 ;  /* 0x000000f1f60b723e */ /* 0x008fe200000000ff */
[----:B--2---:R-:W-:-:S06]  /*4ba0*/  FFMA.FTZ R4, R56, c[0x0][0x23c], -R12 ;  /* 0x00008f0038047a23 */ /* 0x004fcc000001080c */
[C---:B------:R-:W-:Y:S01]  /*4bb0*/  HMMA.16816.F32 R68, R8.reuse, R24, RZ ;  /* 0x000000180844723c */ /* 0x040fe200000018ff */
[----:B------:R1:W-:Y:S07]  /*4bc0*/  MUFU.EX2 R244, R4 ;  /* 0x0000000400f47308 */ /* 0x0003ee0000000800 */
[C---:B------:R-:W-:Y:S01]  /*4bd0*/  HMMA.16816.F32 R132, R8.reuse, R26, RZ ;  /* 0x0000001a0884723c */ /* 0x040fe200000018ff */
[----:B------:R-:W-:Y:S07]  /*4be0*/  LDSM.16.MT88.4 R24, [R220+0xa400] ;  /* 0x00a40000dc18783b */ /* 0x000fee0000004200 */
[----:B------:R-:W-:Y:S01]  /*4bf0*/  HMMA.16816.F32 R60, R8, R16, RZ ;  /* 0x00000010083c723c */ /* 0x000fe200000018ff */
[----:B-1----:R-:W-:-:S04]  /*4c00*/  FFMA.FTZ R4, R51, c[0x0][0x23c], -R12 ;  /* 0x00008f0033047a23 */ /* 0x002fc8000001080c */
[----:B------:R1:W2:Y:S03]  /*4c10*/  MUFU.EX2 R243, R4 ;  /* 0x0000000400f37308 */ /* 0x0002a60000000800 */
[C---:B------:R-:W-:Y:S01]  /*4c20*/  HMMA.16816.F32 R128, R8.reuse, R18, RZ ;  /* 0x000000120880723c */ /* 0x040fe200000018ff */
[----:B------:R-:W-:Y:S07]  /*4c30*/  LDSM.16.MT88.4 R16, [R222+0x9400] ;  /* 0x00940000de10783b */ /* 0x000fee0000004200 */
[----:B------:R-:W-:Y:S01]  /*4c40*/  HMMA.16816.F32 R56, R8, R20, RZ ;  /* 0x000000140838723c */ /* 0x000fe200000018ff */
[----:B-1----:R-:W-:-:S07]  /*4c50*/  FFMA.FTZ R4, R136, c[0x0][0x23c], -R3 ;  /* 0x00008f0088047a23 */ /* 0x002fce0000010803 */
[C---:B------:R-:W-:Y:S01]  /*4c60*/  HMMA.16816.F32 R124, R8.reuse, R22, RZ ;  /* 0x00000016087c723c */ /* 0x040fe200000018ff */
[----:B------:R-:W1:Y:S01]  /*4c70*/  LDSM.16.MT88.4 R20, [R220+0x9400] ;  /* 0x00940000dc14783b */ /* 0x000e620000004200 */
[----:B--2---:R-:W-:Y:S01]  /*4c80*/  F2FP.PACK_AB R6, R243, R244 ;  /* 0x000000f4f306723e */ /* 0x004fe200000000ff */
[----:B------:R2:W-:Y:S05]  /*4c90*/  MUFU.EX2 R218, R4 ;  /* 0x0000000400da7308 */ /* 0x0005ea0000000800 */
[C---:B------:R-:W-:Y:S08]  /*4ca0*/  HMMA.16816.F32 R52, R8.reuse, R28, RZ ;  /* 0x0000001c0834723c */ /* 0x040ff000000018ff */
[----:B------:R-:W-:Y:S01]  /*4cb0*/  HMMA.16816.F32 R140, R8, R30, RZ ;  /* 0x0000001e088c723c */ /* 0x000fe200000018ff */
[----:B------:R-:W3:Y:S01]  /*4cc0*/  LDSM.16.MT88.4 R28, [R222+0xa400] ;  /* 0x00a40000de1c783b */ /* 0x000ee20000004200 */
[----:B--2---:R-:W-:Y:S01]  /*4cd0*/  FFMA.FTZ R4, R107, c[0x0][0x23c], -R3 ;  /* 0x00008f006b047a23 */ /* 0x004fe20000010803 */
[----:B------:R-:W-:-:S03]  /*4ce0*/  MOV R107, R37 ;  /* 0x00000025006b7202 */ /* 0x000fc60000000f00 */
[----:B------:R2:W4:Y:S02]  /*4cf0*/  MUFU.EX2 R237, R4 ;  /* 0x0000000400ed7308 */ /* 0x0005240000000800 */
[C---:B------:R-:W-:Y:S08]  /*4d00*/  HMMA.16816.F32 R48, R8.reuse, R32, RZ ;  /* 0x000000200830723c */ /* 0x040ff000000018ff */
[----:B------:R-:W-:Y:S01]  /*4d10*/  HMMA.16816.F32 R144, R8, R34, RZ ;  /* 0x000000220890723c */ /* 0x000fe200000018ff */
[----:B------:R-:W5:Y:S01]  /*4d20*/  LDSM.16.MT88.4 R32, [R220+0xb400] ;  /* 0x00b40000dc20783b */ /* 0x000f620000004200 */
[----:B--2---:R-:W-:-:S06]  /*4d30*/  FFMA.FTZ R4, R106, c[0x0][0x23c], -R3 ;  /* 0x00008f006a047a23 */ /* 0x004fcc0000010803 */
[----:B------:R-:W-:Y:S01]  /*4d40*/  HMMA.16816.F32 R44, R8, R40, RZ ;  /* 0x00000028082c723c */ /* 0x000fe200000018ff */
[----:B------:R-:W-:Y:S01]  /*4d50*/  MOV R106, R38 ;  /* 0x00000026006a7202 */ /* 0x000fe20000000f00 */
[----:B------:R2:W-:Y:S01]  /*4d60*/  MUFU.EX2 R235, R4 ;  /* 0x0000000400eb7308 */ /* 0x0005e20000000800 */
[----:B----4-:R-:W-:Y:S01]  /*4d70*/  F2FP.PACK_AB R5, R237, R218 ;  /* 0x000000daed05723e */ /* 0x010fe200000000ff */
[----:B--2---:R-:W-:Y:S01]  /*4d80*/  FFMA.FTZ R4, R101, c[0x0][0x23c], -R3 ;  /* 0x00008f0065047a23 */ /* 0x004fe20000010803 */
[----:B------:R-:W-:Y:S02]  /*4d90*/  MOV R101, R36 ;  /* 0x0000002400657202 */ /* 0x000fe40000000f00 */
[----:B------:R-:W2:Y:S03]  /*4da0*/  LDSM.16.MT88.4 R36, [R222+0xb400] ;  /* 0x00b40000de24783b */ /* 0x000ea60000004200 */
[----:B------:R4:W1:Y:S02]  /*4db0*/  MUFU.EX2 R219, R4 ;  /* 0x0000000400db7308 */ /* 0x0008640000000800 */
[----:B----4-:R-:W-:Y:S01]  /*4dc0*/  FFMA.FTZ R4, R149, c[0x0][0x23c], -R0 ;  /* 0x00008f0095047a23 */ /* 0x010fe20000010800 */
[----:B-1----:R-:W-:-:S05]  /*4dd0*/  F2FP.PACK_AB R7, R219, R235 ;  /* 0x000000ebdb07723e */ /* 0x002fca00000000ff */
[----:B------:R1:W-:Y:S02]  /*4de0*/  MUFU.EX2 R217, R4 ;  /* 0x0000000400d97308 */ /* 0x0003e40000000800 */
[--C-:B-1----:R-:W-:Y:S02]  /*4df0*/  FFMA.FTZ R4, R148, c[0x0][0x23c], -R0.reuse ;  /* 0x00008f0094047a23 */ /* 0x102fe40000010800 */
[----:B------:R-:W-:Y:S04]  /*4e00*/  HMMA.16816.F32 R148, R8, R42, RZ ;  /* 0x0000002a0894723c */ /* 0x000fe800000018ff */
[----:B------:R1:W4:Y:S03]  /*4e10*/  MUFU.EX2 R216, R4 ;  /* 0x0000000400d87308 */ /* 0x0003260000000800 */
[----:B------:R-:W-:-:S05]  /*4e20*/  FFMA.FTZ R8, R139, c[0x0][0x23c], -R0 ;  /* 0x00008f008b087a23 */ /* 0x000fca0000010800 */
[----:B------:R2:W-:Y:S01]  /*4e30*/  MUFU.EX2 R215, R8 ;  /* 0x0000000800d77308 */ /* 0x0005e20000000800 */
[----:B-1----:R-:W-:-:S07]  /*4e40*/  F2FP.PACK_AB R4, R245, R240 ;  /* 0x000000f0f504723e */ /* 0x002fce00000000ff */
        /* <DEDUP_REMOVED lines=8> */
[C---:B---3--:R-:W-:Y:S08]  /*4ed0*/  HMMA.16816.F32 R112, R4.reuse, R28, R108 ;  /* 0x0000001c0470723c */ /* 0x048ff0000000186c */
[----:B-----5:R-:W-:Y:S01]  /*4ee0*/  HMMA.16816.F32 R108, R4, R32, R96 ;  /* 0x00000020046c723c */ /* 0x020fe20000001860 */
[----:B-1----:R-:W-:Y:S01]  /*4ef0*/  FFMA.FTZ R8, R166, c[0x0][0x23c], -R2 ;  /* 0x00008f00a6087a23 */ /* 0x002fe20000010802 */
[----:B------:R-:W-:Y:S01]  /*4f00*/  MOV R166, R13 ;  /* 0x0000000d00a67202 */ /* 0x000fe20000000f00 */
[----:B------:R-:W-:-:S02]  /*4f10*/  FFMA.FTZ R13, R172, c[0x0][0x23c], -R3 ;  /* 0x00008f00ac0d7a23 */ /* 0x000fc40000010803 */
[----:B------:R1:W2:Y:S03]  /*4f20*/  MUFU.EX2 R213, R8 ;  /* 0x0000000800d57308 */ /* 0x0002a60000000800 */
[C---:B------:R-:W-:Y:S05]  /*4f30*/  HMMA.16816.F32 R96, R4.reuse, R36, R92 ;  /* 0x000000240460723c */ /* 0x040fea000000185c */
[----:B------:R3:W-:Y:S03]  /*4f40*/  MUFU.EX2 R202, R13 ;  /* 0x0000000d00ca7308 */ /* 0x0007e60000000800 */
[----:B------:R-:W-:Y:S01]  /*4f50*/  HMMA.16816.F32 R92, R4, R26, R80 ;  /* 0x0000001a045c723c */ /* 0x000fe20000001850 */
[----:B-1----:R-:W-:-:S07]  /*4f60*/  FFMA.FTZ R8, R164, c[0x0][0x23c], -R2 ;  /* 0x00008f00a4087a23 */ /* 0x002fce0000010802 */
[----:B------:R-:W-:Y:S01]  /*4f70*/  HMMA.16816.F32 R88, R4, R30, R76 ;  /* 0x0000001e0458723c */ /* 0x000fe2000000184c */
[----:B------:R1:W-:Y:S01]  /*4f80*/  MUFU.EX2 R211, R8 ;  /* 0x0000000800d37308 */ /* 0x0003e20000000800 */
[----:B---3--:R-:W-:-:S06]  /*4f90*/  FFMA.FTZ R13, R167, c[0x0][0x23c], -R3 ;  /* 0x00008f00a70d7a23 */ /* 0x008fcc0000010803 */
[----:B------:R-:W-:Y:S01]  /*4fa0*/  HMMA.16816.F32 R80, R4, R38, R64 ;  /* 0x000000260450723c */ /* 0x000fe20000001840 */
[----:B------:R3:W-:Y:S01]  /*4fb0*/  MUFU.EX2 R203, R13 ;  /* 0x0000000d00cb7308 */ /* 0x0007e20000000800 */
[----:B-1----:R-:W-:-:S06]  /*4fc0*/  FFMA.FTZ R8, R138, c[0x0][0x23c], -R2 ;  /* 0x00008f008a087a23 */ /* 0x002fcc0000010802 */
[----:B------:R-:W-:Y:S01]  /*4fd0*/  HMMA.16816.F32 R136, R4, R18, R84 ;  /* 0x000000120488723c */ /* 0x000fe20000001854 */
[----:B------:R1:W5:Y:S01]  /*4fe0*/  MUFU.EX2 R210, R8 ;  /* 0x0000000800d27308 */ /* 0x0003620000000800 */
[----:B---3--:R-:W-:-:S06]  /*4ff0*/  FFMA.FTZ R13, R181, c[0x0][0x23c], -R0 ;  /* 0x00008f00b50d7a23 */ /* 0x008fcc0000010800 */
[----:B------:R-:W-:Y:S01]  /*5000*/  HMMA.16816.F32 R84, R4, R34, R72 ;  /* 0x000000220454723c */ /* 0x000fe20000001848 */
[----:B------:R3:W-:Y:S06]  /*5010*/  MUFU.EX2 R201, R13 ;  /* 0x0000000d00c97308 */ /* 0x0007ec0000000800 */
[----:B----4-:R-:W-:Y:S02]  /*5020*/  F2FP.PACK_AB R4, R216, R217 ;  /* 0x000000d9d804723e */ /* 0x010fe400000000ff */
[----:B--2---:R-:W-:Y:S01]  /*5030*/  F2FP.PACK_AB R5, R213, R212 ;  /* 0x000000d4d505723e */ /* 0x004fe200000000ff */
[----:B-1----:R-:W-:Y:S01]  /*5040*/  FFMA.FTZ R8, R168, c[0x0][0x23c], -R12 ;  /* 0x00008f00a8087a23 */ /* 0x002fe2000001080c */
[----:B------:R-:W-:-:S02]  /*5050*/  F2FP.PACK_AB R6, R214, R215 ;  /* 0x000000d7d606723e */ /* 0x000fc400000000ff */
[----:B-----5:R-:W-:Y:S01]  /*5060*/  F2FP.PACK_AB R7, R210, R211 ;  /* 0x000000d3d207723e */ /* 0x020fe200000000ff */
[----:B------:R1:W-:Y:S01]  /*5070*/  MUFU.EX2 R209, R8 ;  /* 0x0000000800d17308 */ /* 0x0003e20000000800 */
[----:B---3--:R-:W-:-:S05]  /*5080*/  FFMA.FTZ R13, R178, c[0x0][0x23c], -R0 ;  /* 0x00008f00b20d7a23 */ /* 0x008fca0000010800 */
[C---:B------:R-:W-:Y:S02]  /*5090*/  HMMA.16816.F32 R72, R4.reuse, R16, R60 ;  /* 0x000000100448723c */ /* 0x040fe4000000183c */
[----:B------:R2:W-:Y:S06]  /*50a0*/  MUFU.EX2 R200, R13 ;  /* 0x0000000d00c87308 */ /* 0x0005ec0000000800 */
[----:B------:R-:W-:Y:S01]  /*50b0*/  HMMA.16816.F32 R76, R4, R20, R68 ;  /* 0x00000014044c723c */ /* 0x000fe20000001844 */
[----:B-1----:R-:W-:-:S04]  /*50c0*/  FFMA.FTZ R8, R165, c[0x0][0x23c], -R12 ;  /* 0x00008f00a5087a23 */ /* 0x002fc8000001080c */
[----:B------:R1:W3:Y:S03]  /*50d0*/  MUFU.EX2 R208, R8 ;  /* 0x0000000800d07308 */ /* 0x0002e60000000800 */
[----:B------:R-:W-:Y:S01]  /*50e0*/  HMMA.16816.F32 R60, R4, R32, R48 ;  /* 0x00000020043c723c */ /* 0x000fe20000001830 */
[----:B--2---:R-:W-:-:S04]  /*50f0*/  FFMA.FTZ R13, R176, c[0x0][0x23c], -R0 ;  /* 0x00008f00b00d7a23 */ /* 0x004fc80000010800 */
[----:B------:R2:W-:Y:S03]  /*5100*/  MUFU.EX2 R199, R13 ;  /* 0x0000000d00c77308 */ /* 0x0005e60000000800 */
[----:B------:R-:W-:Y:S01]  /*5110*/  HMMA.16816.F32 R68, R4, R24, R56 ;  /* 0x000000180444723c */ /* 0x000fe20000001838 */
[----:B-1----:R-:W-:-:S07]  /*5120*/  FFMA.FTZ R8, R15, c[0x0][0x23c], -R12 ;  /* 0x00008f000f087a23 */ /* 0x002fce000001080c */
[----:B------:R-:W-:Y:S01]  /*5130*/  HMMA.16816.F32 R64, R4, R28, R52 ;  /* 0x0000001c0440723c */ /* 0x000fe20000001834 */
[----:B------:R1:W-:Y:S01]  /*5140*/  MUFU.EX2 R207, R8 ;  /* 0x0000000800cf7308 */ /* 0x0003e20000000800 */
[----:B--2---:R-:W-:-:S06]  /*5150*/  FFMA.FTZ R13, R175, c[0x0][0x23c], -R0 ;  /* 0x00008f00af0d7a23 */ /* 0x004fcc0000010800 */
[C---:B------:R-:W-:Y:S01]  /*5160*/  HMMA.16816.F32 R48, R4.reuse, R18, R128 ;  /* 0x000000120430723c */ /* 0x040fe20000001880 */
[----:B------:R-:W2:Y:S01]  /*5170*/  LDSM.16.MT88.4 R16, [R220+0x9800] ;  /* 0x00980000dc10783b */ /* 0x000ea20000004200 */
[----:B------:R4:W-:Y:S06]  /*5180*/  MUFU.EX2 R181, R13 ;  /* 0x0000000d00b57308 */ /* 0x0009ec0000000800 */
[----:B------:R-:W-:Y:S01]  /*5190*/  HMMA.16816.F32 R168, R4, R36, R44 ;  /* 0x0000002404a8723c */ /* 0x000fe2000000182c */
[----:B-1----:R-:W-:-:S04]  /*51a0*/  FFMA.FTZ R8, R14, c[0x0][0x23c], -R12 ;  /* 0x00008f000e087a23 */ /* 0x002fc8000001080c */
[----:B------:R1:W5:Y:S03]  /*51b0*/  MUFU.EX2 R206, R8 ;  /* 0x0000000800ce7308 */ /* 0x0003660000000800 */
[----:B------:R-:W-:Y:S01]  /*51c0*/  HMMA.16816.F32 R56, R4, R22, R132 ;  /* 0x000000160438723c */ /* 0x000fe20000001884 */
[----:B------:R-:W2:Y:S01]  /*51d0*/  LDSM.16.MT88.4 R20, [R220+0xa800] ;  /* 0x00a80000dc14783b */ /* 0x000ea20000004200 */
[----:B----4-:R-:W-:Y:S01]  /*51e0*/  FFMA.FTZ R13, R186, c[0x0][0x23c], -R2 ;  /* 0x00008f00ba0d7a23 */ /* 0x010fe20000010802 */
[----:B------:R-:W-:-:S03]  /*51f0*/  MOV R186, R166 ;  /* 0x000000a600ba7202 */ /* 0x000fc60000000f00 */
[----:B------:R4:W-:Y:S02]  /*5200*/  MUFU.EX2 R178, R13 ;  /* 0x0000000d00b27308 */ /* 0x0009e40000000800 */
[C---:B------:R-:W-:Y:S01]  /*5210*/  HMMA.16816.F32 R40, R4.reuse, R30, R140 ;  /* 0x0000001e0428723c */ /* 0x040fe2000000188c */
[----:B------:R-:W2:Y:S04]  /*5220*/  LDSM.16.MT88.4 R28, [R220+0xb800] ;  /* 0x00b80000dc1c783b */ /* 0x000ea80000004200 */
[----:B------:R-:W-:Y:S01]  /*5230*/  LDSM.16.MT88.4 R140, [R222+0x9c00] ;  /* 0x009c0000de8c783b */ /* 0x000fe20000004200 */
[----:B-1----:R-:W-:Y:S02]  /*5240*/  FFMA.FTZ R8, R174, c[0x0][0x23c], -R3 ;  /* 0x00008f00ae087a23 */ /* 0x002fe40000010803 */
[----:B------:R-:W-:Y:S01]  /*5250*/  HMMA.16816.F32 R52, R4, R34, R144 ;  /* 0x000000220434723c */ /* 0x000fe20000001890 */
[----:B------:R-:W1:Y:S01]  /*5260*/  LDSM.16.MT88.4 R32, [R222+0xb800] ;  /* 0x00b80000de20783b */ /* 0x000e620000004200 */
[----:B------:R3:W-:Y:S01]  /*5270*/  MUFU.EX2 R205, R8 ;  /* 0x0000000800cd7308 */ /* 0x0007e20000000800 */
[----:B----4-:R-:W-:Y:S01]  /*5280*/  FFMA.FTZ R13, R180, c[0x0][0x23c], -R2 ;  /* 0x00008f00b40d7a23 */ /* 0x010fe20000010802 */
[----:B------:R-:W-:-:S04]  /*5290*/  MOV R180, R101 ;  /* 0x0000006500b47202 */ /* 0x000fc80000000f00 */
[C---:B------:R-:W-:Y:S01]  /*52a0*/  HMMA.16816.F32 R44, R4.reuse, R26, R124 ;  /* 0x0000001a042c723c */ /* 0x040fe2000000187c */
[----:B------:R-:W-:Y:S01]  /*52b0*/  LDSM.16.MT88.4 R24, [R222+0xa800] ;  /* 0x00a80000de18783b */ /* 0x000fe20000004200 */
[----:B------:R4:W-:Y:S03]  /*52c0*/  MUFU.EX2 R176, R13 ;  /* 0x0000000d00b07308 */ /* 0x0009e60000000800 */
[----:B------:R-:W-:Y:S03]  /*52d0*/  LDSM.16.MT88.4 R124, [R220+0x9c00] ;  /* 0x009c0000dc7c783b */ /* 0x000fe60000004200 */
[----:B------:R-:W-:Y:S01]  /*52e0*/  HMMA.16816.F32 R36, R4, R38, R148 ;  /* 0x000000260424723c */ /* 0x000fe20000001894 */
[----:B---3--:R-:W-:Y:S02]  /*52f0*/  FFMA.FTZ R8, R173, c[0x0][0x23c], -R3 ;  /* 0x00008f00ad087a23 */ /* 0x008fe40000010803 */
[----:B------:R-:W-:Y:S02]  /*5300*/  LDSM.16.MT88.4 R172, [R222+0xac00] ;  /* 0x00ac0000deac783b */ /* 0x000fe40000004200 */
[----:B------:R3:W2:Y:S02]  /*5310*/  MUFU.EX2 R204, R8 ;  /* 0x0000000800cc7308 */ /* 0x0006a40000000800 */
[----:B------:R-:W-:-:S02]  /*5320*/  F2FP.PACK_AB R4, R208, R209 ;  /* 0x000000d1d004723e */ /* 0x000fc400000000ff */
[----:B-----5:R-:W-:Y:S01]  /*5330*/  F2FP.PACK_AB R6, R206, R207 ;  /* 0x000000cfce06723e */ /* 0x020fe200000000ff */
[--C-:B----4-:R-:W-:Y:S01]  /*5340*/  FFMA.FTZ R13, R179, c[0x0][0x23c], -R2.reuse ;  /* 0x00008f00b30d7a23 */ /* 0x110fe20000010802 */
[----:B------:R-:W-:Y:S02]  /*5350*/  MOV R179, R107 ;  /* 0x0000006b00b37202 */ /* 0x000fe40000000f00 */
[----:B------:R-:W-:Y:S01]  /*5360*/  F2FP.PACK_AB R7, R203, R202 ;  /* 0x000000cacb07723e */ /* 0x000fe200000000ff */
[----:B------:R4:W-:Y:S01]  /*5370*/  MUFU.EX2 R107, R13 ;  /* 0x0000000d006b7308 */ /* 0x0009e20000000800 */
[----:B---3--:R-:W3:Y:S01]  /*5380*/  LDSM.16.MT88.4 R8, [R222+0x9800] ;  /* 0x00980000de08783b */ /* 0x008ee20000004200 */
[----:B--2---:R-:W-:Y:S01]  /*5390*/  F2FP.PACK_AB R5, R204, R205 ;  /* 0x000000cdcc05723e */ /* 0x004fe200000000ff */
[----:B----4-:R-:W-:Y:S01]  /*53a0*/  FFMA.FTZ R13, R177, c[0x0][0x23c], -R2 ;  /* 0x00008f00b10d7a23 */ /* 0x010fe20000010802 */
[----:B------:R-:W-:-:S05]  /*53b0*/  MOV R177, R106 ;  /* 0x0000006a00b17202 */ /* 0x000fca0000000f00 */
[C---:B------:R-:W-:Y:S01]  /*53c0*/  HMMA.16816.F32 R116, R4.reuse, R16, R160 ;  /* 0x000000100474723c */ /* 0x040fe200000018a0 */
[----:B------:R-:W2:Y:S07]  /*53d0*/  MUFU.EX2 R106, R13 ;  /* 0x0000000d006a7308 */ /* 0x000eae0000000800 */
[C---:B------:R-:W-:Y:S08]  /*53e0*/  HMMA.16816.F32 R148, R4.reuse, R20, R152 ;  /* 0x000000140494723c */ /* 0x040ff00000001898 */
[C---:B------:R-:W-:Y:S08]  /*53f0*/  HMMA.16816.F32 R144, R4.reuse, R28, R108 ;  /* 0x0000001c0490723c */ /* 0x040ff0000000186c */
[C---:B-1----:R-:W-:Y:S08]  /*5400*/  HMMA.16816.F32 R160, R4.reuse, R32, R96 ;  /* 0x0000002004a0723c */ /* 0x042ff00000001860 */
[C---:B---3--:R-:W-:Y:S01]  /*5410*/  HMMA.16816.F32 R132, R4.reuse, R8, R156 ;  /* 0x000000080484723c */ /* 0x048fe2000000189c */
        /* <DEDUP_REMOVED lines=8> */
[----:B------:R-:W3:Y:S06]  /*54a0*/  LDSM.16.MT88.4 R80, [R220+0xbc00] ;  /* 0x00bc0000dc50783b */ /* 0x000eec0000004200 */
[----:B------:R-:W-:-:S02]  /*54b0*/  F2FP.PACK_AB R4, R200, R201 ;  /* 0x000000c9c804723e */ /* 0x000fc400000000ff */
[----:B------:R-:W-:Y:S02]  /*54c0*/  F2FP.PACK_AB R5, R176, R178 ;  /* 0x000000b2b005723e */ /* 0x000fe400000000ff */
[----:B------:R-:W-:Y:S02]  /*54d0*/  F2FP.PACK_AB R6, R181, R199 ;  /* 0x000000c7b506723e */ /* 0x000fe400000000ff */
[----:B--2---:R-:W-:-:S07]  /*54e0*/  F2FP.PACK_AB R7, R106, R107 ;  /* 0x0000006b6a07723e */ /* 0x004fce00000000ff */
[C---:B------:R-:W-:Y:S07]  /*54f0*/  HMMA.16816.F32 R128, R4.reuse, R8, R72 ;  /* 0x000000080480723c */ /* 0x040fee0000001848 */
[--C-:B------:R-:W-:Y:S01]  /*5500*/  FFMA.FTZ R8, R185, c[0x0][0x23c], -R12.reuse ;  /* 0x00008f00b9087a23 */ /* 0x100fe2000001080c */
[----:B------:R-:W-:Y:S01]  /*5510*/  MOV R185, R100 ;  /* 0x0000006400b97202 */ /* 0x000fe20000000f00 */
[C---:B------:R-:W-:Y:S02]  /*5520*/  HMMA.16816.F32 R44, R4.reuse, R22, R44 ;  /* 0x00000016042c723c */ /* 0x040fe4000000182c */
[----:B------:R2:W-:Y:S06]  /*5530*/  MUFU.EX2 R101, R8 ;  /* 0x0000000800657308 */ /* 0x0005ec0000000800 */
[C---:B------:R-:W-:Y:S08]  /*5540*/  HMMA.16816.F32 R68, R4.reuse, R20, R68 ;  /* 0x000000140444723c */ /* 0x040ff00000001844 */
[----:B------:R-:W-:Y:S01]  /*5550*/  HMMA.16816.F32 R56, R4, R18, R56 ;  /* 0x000000120438723c */ /* 0x000fe20000001838 */
[----:B--2---:R-:W-:-:S04]  /*5560*/  FFMA.FTZ R8, R184, c[0x0][0x23c], -R12 ;  /* 0x00008f00b8087a23 */ /* 0x004fc8000001080c */
[----:B------:R2:W4:Y:S03]  /*5570*/  MUFU.EX2 R100, R8 ;  /* 0x0000000800647308 */ /* 0x0005260000000800 */
[C---:B------:R-:W-:Y:S08]  /*5580*/  HMMA.16816.F32 R112, R4.reuse, R16, R76 ;  /* 0x000000100470723c */ /* 0x040ff0000000184c */
[----:B------:R-:W-:Y:S01]  /*5590*/  HMMA.16816.F32 R48, R4, R10, R48 ;  /* 0x0000000a0430723c */ /* 0x000fe20000001830 */
[----:B--2---:R-:W-:Y:S01]  /*55a0*/  FFMA.FTZ R8, R182, c[0x0][0x23c], -R12 ;  /* 0x00008f00b6087a23 */ /* 0x004fe2000001080c */
[----:B----4-:R-:W-:-:S06]  /*55b0*/  F2FP.PACK_AB R92, R100, R101 ;  /* 0x00000065645c723e */ /* 0x010fcc00000000ff */
[C---:B------:R-:W-:Y:S01]  /*55c0*/  HMMA.16816.F32 R64, R4.reuse, R24, R64 ;  /* 0x000000180440723c */ /* 0x040fe20000001840 */
[----:B------:R2:W-:Y:S07]  /*55d0*/  MUFU.EX2 R22, R8 ;  /* 0x0000000800167308 */ /* 0x0005ee0000000800 */
        /* <DEDUP_REMOVED lines=8> */
[----:B------:R-:W-:Y:S01]  /*5660*/  HMMA.16816.F32 R36, R4, R34, R36 ;  /* 0x000000220424723c */ /* 0x000fe20000001824 */
[----:B------:R-:W2:Y:S01]  /*5670*/  LDSM.16.MT88.4 R4, [R222+0xbc00] ;  /* 0x00bc0000de04783b */ /* 0x000ea20000004200 */
        /* <DEDUP_REMOVED lines=32> */
[----:B---3--:R-:W-:Y:S01]  /*5880*/  HMMA.16816.F32 R72, R92, R80, R144 ;  /* 0x000000505c48723c */ /* 0x008fe20000001890 */
[----:B------:R-:W-:-:S04]  /*5890*/  FADD.FTZ R3, R217, R3 ;  /* 0x00000003d9037221 */ /* 0x000fc80000010000 */
[----:B------:R-:W-:-:S03]  /*58a0*/  FADD.FTZ R3, R216, R3 ;  /* 0x00000003d8037221 */ /* 0x000fc60000010000 */
[----:B------:R-:W-:Y:S01]  /*58b0*/  HMMA.16816.F32 R76, R92, R82, R108 ;  /* 0x000000525c4c723c */ /* 0x000fe2000000186c */
[----:B-1----:R-:W-:-:S07]  /*58c0*/  FFMA.FTZ R0, R197, c[0x0][0x23c], -R2 ;  /* 0x00008f00c5007a23 */ /* 0x002fce0000010802 */
[C---:B--2---:R-:W-:Y:S01]  /*58d0*/  HMMA.16816.F32 R88, R92.reuse, R4, R160 ;  /* 0x000000045c58723c */ /* 0x044fe200000018a0 */
        /* <DEDUP_REMOVED lines=80> */
[----:B------:R-:W2:Y:S01]  /*5de0*/  LDL R252, [R1] ;  /* 0x0000000001fc7983 */ /* 0x000ea20000100800 */
[----:B------:R-:W-:-:S04]  /*5df0*/  DEPBAR.LE SB0, 0x0 ;  /* 0x000080000000791a */ /* 0x000fc80000000000 */
[----:B------:R-:W3:Y:S01]  /*5e00*/  LDL.64 R184, [R1+0x18] ;  /* 0x0000180001b87983 */ /* 0x000ee20000100a00 */
[----:B------:R-:W-:-:S03]  /*5e10*/  IMAD.U32 R6, RZ, RZ, UR4 ;  /* 0x00000004ff067e24 */ /* 0x000fc6000f8e00ff */
[----:B------:R-:W-:Y:S01]  /*5e20*/  BAR.SYNC.DEFER_BLOCKING 0x0 ;  /* 0x0000000000007b1d */ /* 0x000fe20000010000 */
[----:B--2---:R-:W-:-:S04]  /*5e30*/  IADD3 R236, R252, -0x2, RZ ;  /* 0xfffffffefcec7810 */ /* 0x004fc80007ffe0ff */
[----:B-1----:R-:W-:Y:S01]  /*5e40*/  SHF.R.S32.HI R0, RZ, 0x1f, R236 ;  /* 0x0000001fff007819 */ /* 0x002fe200000114ec */
        /* <DEDUP_REMOVED lines=20> */
[----:B------:R-:W3:Y:S04]  /*5f90*/  LDSM.16.M88.4 R8, [R224+0x1000] ;  /* 0x00100000e008783b */ /* 0x000ee80000000200 */
[----:B------:R-:W4:Y:S04]  /*5fa0*/  LDSM.16.M88.4 R28, [R221+0x6400] ;  /* 0x00640000dd1c783b */ /* 0x000f280000000200 */
[----:B------:R-:W5:Y:S04]  /*5fb0*/  LDSM.16.M88.4 R24, [R221+0x6800] ;  /* 0x00680000dd18783b */ /* 0x000f680000000200 */
[----:B------:R-:W1:Y:S04]  /*5fc0*/  LDSM.16.M88.4 R20, [R221+0x6c00] ;  /* 0x006c0000dd14783b */ /* 0x000e680000000200 */
[----:B------:R-:W1:Y:S04]  /*5fd0*/  LDSM.16.M88.4 R12, [R224] ;  /* 0x00000000e00c783b */ /* 0x000e680000000200 */
[----:B--2---:R-:W-:Y:S04]  /*5fe0*/  LDSM.16.M88.4 R4, [R225+0x1000] ;  /* 0x00100000e104783b */ /* 0x004fe80000000200 */
[----:B------:R-:W2:Y:S04]  /*5ff0*/  LDSM.16.M88.4 R36, [R223+0x6800] ;  /* 0x00680000df24783b */ /* 0x000ea80000000200 */
[----:B------:R-:W2:Y:S04]  /*6000*/  LDSM.16.M88.4 R48, [R223+0x6c00] ;  /* 0x006c0000df30783b */ /* 0x000ea80000000200 */
[----:B------:R-:W2:Y:S04]  /*6010*/  LDSM.16.M88.4 R44, [R223+0x6000] ;  /* 0x00600000df2c783b */ /* 0x000ea80000000200 */
[----:B------:R-:W2:Y:S04]  /*6020*/  LDSM.16.M88.4 R40, [R223+0x6400] ;  /* 0x00640000df28783b */ /* 0x000ea80000000200 */
[----:B------:R-:W2:Y:S01]  /*6030*/  LDSM.16.M88.4 R16, [R225] ;  /* 0x00000000e110783b */ /* 0x000ea20000000200 */
[C---:B---3--:R-:W-:Y:S03]  /*6040*/  HMMA.16816.F32 R108, R8.reuse, R32, RZ ;  /* 0x00000020086c723c */ /* 0x048fe600000018ff */
[----:B------:R-:W0:Y:S05]  /*6050*/  LDGDEPBAR ;  /* 0x00000000000079af */ /* 0x000e2a0000000000 */
[C---:B----4-:R-:W-:Y:S08]  /*6060*/  HMMA.16816.F32 R60, R8.reuse, R28, RZ ;  /* 0x0000001c083c723c */ /* 0x050ff000000018ff */
[C---:B-----5:R-:W-:Y:S08]  /*6070*/  HMMA.16816.F32 R56, R8.reuse, R24, RZ ;  /* 0x000000180838723c */ /* 0x060ff000000018ff */
[C---:B-1----:R-:W-:Y:S08]  /*6080*/  HMMA.16816.F32 R52, R8.reuse, R20, RZ ;  /* 0x000000140834723c */ /* 0x042ff000000018ff */
[C---:B------:R-:W-:Y:S08]  /*6090*/  HMMA.16816.F32 R64, R8.reuse, R34, RZ ;  /* 0x000000220840723c */ /* 0x040ff000000018ff */
[C---:B------:R-:W-:Y:S08]  /*60a0*/  HMMA.16816.F32 R176, R8.reuse, R30, RZ ;  /* 0x0000001e08b0723c */ /* 0x040ff000000018ff */
[C---:B------:R-:W-:Y:S08]  /*60b0*/  HMMA.16816.F32 R180, R8.reuse, R26, RZ ;  /* 0x0000001a08b4723c */ /* 0x040ff000000018ff */
[----:B------:R-:W-:Y:S08]  /*60c0*/  HMMA.16816.F32 R8, R8, R22, RZ ;  /* 0x000000160808723c */ /* 0x000ff000000018ff */
[C---:B------:R-:W-:Y:S08]  /*60d0*/  HMMA.16816.F32 R188, R12.reuse, R24, RZ ;  /* 0x000000180cbc723c */ /* 0x040ff000000018ff */
[C---:B------:R-:W-:Y:S08]  /*60e0*/  HMMA.16816.F32 R216, R12.reuse, R20, RZ ;  /* 0x000000140cd8723c */ /* 0x040ff000000018ff */
[C---:B------:R-:W-:Y:S08]  /*60f0*/  HMMA.16816.F32 R200, R12.reuse, R32, RZ ;  /* 0x000000200cc8723c */ /* 0x040ff000000018ff */
[----:B------:R-:W-:Y:S08]  /*6100*/  HMMA.16816.F32 R240, R12, R34, RZ ;  /* 0x000000220cf0723c */ /* 0x000ff000000018ff */
[C---:B--2---:R-:W-:Y:S08]  /*6110*/  HMMA.16816.F32 R192, R4.reuse, R36, R56 ;  /* 0x0000002404c0723c */ /* 0x044ff00000001838 */
[----:B------:R-:W-:Y:S08]  /*6120*/  HMMA.16816.F32 R184, R4, R48, R52 ;  /* 0x0000003004b8723c */ /* 0x000ff00000001834 */
[----:B------:R-:W-:Y:S08]  /*6130*/  HMMA.16816.F32 R196, R12, R28, RZ ;  /* 0x0000001c0cc4723c */ /* 0x000ff000000018ff */
        /* <DEDUP_REMOVED lines=10> */
[----:B------:R-:W-:Y:S01]  /*61e0*/  HMMA.16816.F32 R196, R16, R40, R196 ;  /* 0x0000002810c4723c */ /* 0x000fe200000018c4 */
[----:B------:R-:W-:-:S02]  /*61f0*/  IMAD.MOV.U32 R44, RZ, RZ, R4 ;  /* 0x000000ffff2c7224 */ /* 0x000fc400078e0004 */
[----:B------:R-:W-:Y:S02]  /*6200*/  IMAD.MOV.U32 R37, RZ, RZ, R6 ;  /* 0x000000ffff257224 */ /* 0x000fe400078e0006 */
[----:B------:R-:W-:Y:S02]  /*6210*/  IMAD.MOV.U32 R36, RZ, RZ, R7 ;  /* 0x000000ffff247224 */ /* 0x000fe400078e0007 */
[----:B------:R-:W-:Y:S01]  /*6220*/  IMAD.MOV.U32 R41, RZ, RZ, R5 ;  /* 0x000000ffff297224 */ /* 0x000fe200078e0005 */
[C---:B------:R-:W-:Y:S01]  /*6230*/  HMMA.16816.F32 R248, R12.reuse, R26, RZ ;  /* 0x0000001a0cf8723c */ /* 0x040fe200000018ff */
[----:B------:R-:W-:Y:S04]  /*6240*/  LDSM.16.M88.4 R4, [R224+0x3000] ;  /* 0x00300000e004783b */ /* 0x000fe80000000200 */
[----:B------:R-:W1:Y:S03]  /*6250*/  LDSM.16.M88.4 R24, [R221+0x7800] ;  /* 0x00780000dd18783b */ /* 0x000e660000000200 */
[C---:B------:R-:W-:Y:S01]  /*6260*/  HMMA.16816.F32 R244, R12.reuse, R30, RZ ;  /* 0x0000001e0cf4723c */ /* 0x040fe200000018ff */
[----:B------:R-:W-:Y:S07]  /*6270*/  LDSM.16.M88.4 R28, [R221+0x7c00] ;  /* 0x007c0000dd1c783b */ /* 0x000fee0000000200 */
[----:B------:R-:W-:Y:S01]  /*6280*/  HMMA.16816.F32 R212, R12, R22, RZ ;  /* 0x000000160cd4723c */ /* 0x000fe200000018ff */
[----:B------:R-:W2:Y:S04]  /*6290*/  LDSM.16.M88.4 R12, [R224+0x2000] ;  /* 0x00200000e00c783b */ /* 0x000ea80000000200 */
[----:B------:R-:W3:Y:S01]  /*62a0*/  LDSM.16.M88.4 R20, [R221+0x7400] ;  /* 0x00740000dd14783b */ /* 0x000ee20000000200 */
[----:B------:R-:W-:-:S02]  /*62b0*/  IMAD.MOV.U32 R100, RZ, RZ, R108 ;  /* 0x000000ffff647224 */ /* 0x000fc400078e006c */
[----:B------:R-:W-:Y:S02]  /*62c0*/  IMAD.MOV.U32 R49, RZ, RZ, R109 ;  /* 0x000000ffff317224 */ /* 0x000fe400078e006d */
[----:B------:R-:W-:Y:S02]  /*62d0*/  IMAD.MOV.U32 R48, RZ, RZ, R110 ;  /* 0x000000ffff307224 */ /* 0x000fe400078e006e */
[----:B------:R-:W-:Y:S02]  /*62e0*/  IMAD.MOV.U32 R45, RZ, RZ, R111 ;  /* 0x000000ffff2d7224 */ /* 0x000fe400078e006f */
        /* <DEDUP_REMOVED lines=12> */
[----:B------:R-:W-:-:S05]  /*63b0*/  IMAD.MOV.U32 R246, RZ, RZ, R37 ;  /* 0x000000fffff67224 */ /* 0x000fca00078e0025 */
[----:B-1----:R-:W-:Y:S01]  /*63c0*/  HMMA.16816.F32 R44, R4, R26, R52 ;  /* 0x0000001a042c723c */ /* 0x002fe20000001834 */
[----:B------:R-:W-:-:S07]  /*63d0*/  IMAD.MOV.U32 R247, RZ, RZ, R36 ;  /* 0x000000fffff77224 */ /* 0x000fce00078e0024 */
[----:B------:R-:W-:Y:S01]  /*63e0*/  HMMA.16816.F32 R216, R16, R38, R248 ;  /* 0x0000002610d8723c */ /* 0x000fe200000018f8 */
[----:B------:R-:W-:Y:S04]  /*63f0*/  LDSM.16.M88.4 R16, [R223+0x7000] ;  /* 0x00700000df10783b */ /* 0x000fe80000000200 */
[----:B------:R-:W-:Y:S03]  /*6400*/  LDSM.16.M88.4 R36, [R223+0x7400] ;  /* 0x00740000df24783b */ /* 0x000fe60000000200 */
[C---:B------:R-:W-:Y:S01]  /*6410*/  HMMA.16816.F32 R188, R4.reuse, R8, R208 ;  /* 0x0000000804bc723c */ /* 0x040fe200000018d0 */
[----:B------:R-:W-:Y:S02]  /*6420*/  IMAD.MOV.U32 R248, RZ, RZ, R40 ;  /* 0x000000fffff87224 */ /* 0x000fe400078e0028 */
[----:B------:R-:W-:Y:S05]  /*6430*/  LDSM.16.M88.4 R40, [R223+0x7800] ;  /* 0x00780000df28783b */ /* 0x000fea0000000200 */
[----:B------:R-:W-:Y:S01]  /*6440*/  HMMA.16816.F32 R180, R4, R10, R64 ;  /* 0x0000000a04b4723c */ /* 0x000fe20000001840 */
[----:B------:R-:W-:Y:S07]  /*6450*/  LDSM.16.M88.4 R64, [R223+0x7c00] ;  /* 0x007c0000df40783b */ /* 0x000fee0000000200 */
[C---:B--2---:R-:W-:Y:S08]  /*6460*/  HMMA.16816.F32 R48, R12.reuse, R8, R60 ;  /* 0x000000080c30723c */ /* 0x044ff0000000183c */
[----:B------:R-:W-:Y:S01]  /*6470*/  HMMA.16816.F32 R52, R12, R10, R108 ;  /* 0x0000000a0c34723c */ /* 0x000fe2000000186c */
[----:B------:R-:W1:Y:S07]  /*6480*/  LDSM.16.M88.4 R8, [R225+0x2000] ;  /* 0x00200000e108783b */ /* 0x000e6e0000000200 */
[C---:B---3--:R-:W-:Y:S08]  /*6490*/  HMMA.16816.F32 R204, R4.reuse, R20, R204 ;  /* 0x0000001404cc723c */ /* 0x048ff000000018cc */
[C---:B------:R-:W-:Y:S08]  /*64a0*/  HMMA.16816.F32 R192, R4.reuse, R24, R192 ;  /* 0x0000001804c0723c */ /* 0x040ff000000018c0 */
[C---:B------:R-:W-:Y:S08]  /*64b0*/  HMMA.16816.F32 R184, R4.reuse, R28, R184 ;  /* 0x0000001c04b8723c */ /* 0x040ff000000018b8 */
[C---:B------:R-:W-:Y:S08]  /*64c0*/  HMMA.16816.F32 R176, R4.reuse, R22, R56 ;  /* 0x0000001604b0723c */ /* 0x040ff00000001838 */
[----:B------:R-:W-:Y:S01]  /*64d0*/  HMMA.16816.F32 R32, R4, R30, R32 ;  /* 0x0000001e0420723c */ /* 0x000fe20000001820 */
[----:B------:R-:W2:Y:S01]  /*64e0*/  LDSM.16.M88.4 R4, [R225+0x3000] ;  /* 0x00300000e104783b */ /* 0x000ea20000000200 */
[----:B------:R-:W-:-:S02]  /*64f0*/  IMAD.MOV.U32 R240, RZ, RZ, R100 ;  /* 0x000000fffff07224 */ /* 0x000fc400078e0064 */
[----:B------:R-:W-:Y:S02]  /*6500*/  IMAD.MOV.U32 R249, RZ, RZ, R3 ;  /* 0x000000fffff97224 */ /* 0x000fe400078e0003 */
[----:B------:R-:W-:Y:S02]  /*6510*/  IMAD.MOV.U32 R250, RZ, RZ, R2 ;  /* 0x000000fffffa7224 */ /* 0x000fe400078e0002 */
[----:B------:R-:W-:Y:S01]  /*6520*/  IMAD.MOV.U32 R251, RZ, RZ, R0 ;  /* 0x000000fffffb7224 */ /* 0x000fe200078e0000 */
[C---:B------:R-:W-:Y:S08]  /*6530*/  HMMA.16816.F32 R108, R12.reuse, R22, R200 ;  /* 0x000000160c6c723c */ /* 0x040ff000000018c8 */
[C---:B------:R-:W-:Y:S08]  /*6540*/  HMMA.16816.F32 R60, R12.reuse, R20, R248 ;  /* 0x000000140c3c723c */ /* 0x040ff000000018f8 */
[C---:B------:R-:W-:Y:S08]  /*6550*/  HMMA.16816.F32 R200, R12.reuse, R24, R244 ;  /* 0x000000180cc8723c */ /* 0x040ff000000018f4 */
[C---:B------:R-:W-:Y:S01]  /*6560*/  HMMA.16816.F32 R216, R12.reuse, R26, R216 ;  /* 0x0000001a0cd8723c */ /* 0x040fe200000018d8 */
[----:B------:R-:W-:Y:S07]  /*6570*/  LDSM.16.M88.4 R24, [R223+0x8000] ;  /* 0x00800000df18783b */ /* 0x000fee0000000200 */
[C---:B------:R-:W-:Y:S08]  /*6580*/  HMMA.16816.F32 R208, R12.reuse, R28, R240 ;  /* 0x0000001c0cd0723c */ /* 0x040ff000000018f0 */
[----:B------:R-:W-:Y:S01]  /*6590*/  HMMA.16816.F32 R196, R12, R30, R196 ;  /* 0x0000001e0cc4723c */ /* 0x000fe200000018c4 */
[----:B------:R-:W-:Y:S04]  /*65a0*/  LDSM.16.M88.4 R28, [R221+0x8000] ;  /* 0x00800000dd1c783b */ /* 0x000fe80000000200 */
[----:B------:R-:W3:Y:S03]  /*65b0*/  LDSM.16.M88.4 R12, [R224+0x4000] ;  /* 0x00400000e00c783b */ /* 0x000ee60000000200 */
        /* <DEDUP_REMOVED lines=9> */
[----:B------:R-:W1:Y:S04]  /*6650*/  LDSM.16.M88.4 R4, [R224+0x5000] ;  /* 0x00500000e004783b */ /* 0x000e680000000200 */
[----:B------:R-:W-:Y:S03]  /*6660*/  LDSM.16.M88.4 R32, [R221+0x8400] ;  /* 0x00840000dd20783b */ /* 0x000fe60000000200 */
[----:B------:R-:W-:Y:S01]  /*6670*/  HMMA.16816.F32 R52, R8, R18, R52 ;  /* 0x000000120834723c */ /* 0x000fe20000001834 */
[----:B------:R-:W2:Y:S07]  /*6680*/  LDSM.16.M88.4 R16, [R225+0x4000] ;  /* 0x00400000e110783b */ /* 0x000eae0000000200 */
[-C--:B---3--:R-:W-:Y:S01]  /*6690*/  HMMA.16816.F32 R44, R12, R28.reuse, R20 ;  /* 0x0000001c0c2c723c */ /* 0x088fe20000001814 */
[----:B------:R-:W3:Y:S07]  /*66a0*/  LDSM.16.M88.4 R20, [R225+0x5000] ;  /* 0x00500000e114783b */ /* 0x000eee0000000200 */
[----:B-1----:R-:W-:Y:S11]  /*66b0*/  HMMA.16816.F32 R48, R4, R28, R56 ;  /* 0x0000001c0430723c */ /* 0x002ff60000001838 */
[----:B------:R-:W-:Y:S05]  /*66c0*/  @!UPT UIADD3 URZ, URZ, URZ, URZ ;  /* 0x0000003f3f3ff290 */ /* 0x000fea000fffe03f */
[----:B--2---:R-:W-:Y:S08]  /*66d0*/  HMMA.16816.F32 R44, R16, R24, R44 ;  /* 0x00000018102c723c */ /* 0x004ff0000000182c */
[-C--:B------:R-:W-:Y:S08]  /*66e0*/  HMMA.16816.F32 R56, R4, R30.reuse, R180 ;  /* 0x0000001e0438723c */ /* 0x080ff000000018b4 */
[----:B------:R-:W-:Y:S08]  /*66f0*/  HMMA.16816.F32 R28, R12, R30, R52 ;  /* 0x0000001e0c1c723c */ /* 0x000ff00000001834 */
[----:B---3--:R-:W-:Y:S01]  /*6700*/  HMMA.16816.F32 R48, R20, R24, R48 ;  /* 0x000000181430723c */ /* 0x008fe20000001830 */
[----:B------:R-:W-:-:S04]  /*6710*/  FMUL.FTZ R0, R44, c[0x0][0x2ec] ;  /* 0x0000bb002c007a20 */ /* 0x000fc80000410000 */
[----:B------:R1:W2:Y:S03]  /*6720*/  MUFU.TANH R241, R0 ;  /* 0x0000000000f17308 */ /* 0x0002a60000002400 */
[----:B------:R-:W-:Y:S01]  /*6730*/  HMMA.16816.F32 R60, R8, R36, R60 ;  /* 0x00000024083c723c */ /* 0x000fe2000000183c */
[----:B-1----:R-:W-:-:S04]  /*6740*/  FMUL.FTZ R0, R45, c[0x0][0x2ec] ;  /* 0x0000bb002d007a20 */ /* 0x002fc80000410000 */
[----:B------:R1:W-:Y:S03]  /*6750*/  MUFU.TANH R242, R0 ;  /* 0x0000000000f27308 */ /* 0x0003e60000002400 */
[----:B------:R-:W-:Y:S01]  /*6760*/  HMMA.16816.F32 R28, R16, R26, R28 ;  /* 0x0000001a101c723c */ /* 0x000fe2000000181c */
[----:B-1----:R-:W-:-:S04]  /*6770*/  FMUL.FTZ R0, R46, c[0x0][0x2ec] ;  /* 0x0000bb002e007a20 */ /* 0x002fc80000410000 */
[----:B------:R1:W-:Y:S02]  /*6780*/  MUFU.TANH R235, R0 ;  /* 0x0000000000eb7308 */ /* 0x0003e40000002400 */
[----:B-1----:R-:W-:Y:S02]  /*6790*/  FMUL.FTZ R0, R47, c[0x0][0x2ec] ;  /* 0x0000bb002f007a20 */ /* 0x002fe40000410000 */
[----:B------:R-:W-:Y:S01]  /*67a0*/  HMMA.16816.F32 R44, R20, R26, R56 ;  /* 0x0000001a142c723c */ /* 0x000fe20000001838 */
[----:B------:R-:W1:Y:S03]  /*67b0*/  LDSM.16.M88.4 R24, [R223+0x8400] ;  /* 0x00840000df18783b */ /* 0x000e660000000200 */
[----:B------:R3:W-:Y:S02]  /*67c0*/  MUFU.TANH R240, R0 ;  /* 0x0000000000f07308 */ /* 0x0007e40000002400 */
[----:B---3--:R-:W-:-:S06]  /*67d0*/  FMUL.FTZ R0, R48, c[0x0][0x2ec] ;  /* 0x0000bb0030007a20 */ /* 0x008fcc0000410000 */
[----:B------:R3:W4:Y:S01]  /*67e0*/  MUFU.TANH R101, R0 ;  /* 0x0000000000657308 */ /* 0x0007220000002400 */
[----:B------:R-:W-:Y:S08]  /*67f0*/  HMMA.16816.F32 R108, R8, R38, R108 ;  /* 0x00000026086c723c */ /* 0x000ff0000000186c */
[----:B------:R-:W-:Y:S01]  /*6800*/  HMMA.16816.F32 R36, R12, R32, R60 ;  /* 0x000000200c24723c */ /* 0x000fe2000000183c */
[----:B---3--:R-:W-:-:S04]  /*6810*/  FMUL.FTZ R0, R49, c[0x0][0x2ec] ;  /* 0x0000bb0031007a20 */ /* 0x008fc80000410000 */
[----:B------:R3:W-:Y:S03]  /*6820*/  MUFU.TANH R237, R0 ;  /* 0x0000000000ed7308 */ /* 0x0007e60000002400 */
[----:B------:R-:W-:Y:S01]  /*6830*/  HMMA.16816.F32 R52, R4, R32, R204 ;  /* 0x000000200434723c */ /* 0x000fe200000018cc */
[----:B---3--:R-:W-:-:S04]  /*6840*/  FMUL.FTZ R0, R50, c[0x0][0x2ec] ;  /* 0x0000bb0032007a20 */ /* 0x008fc80000410000 */
[----:B------:R3:W-:Y:S02]  /*6850*/  MUFU.TANH R100, R0 ;  /* 0x0000000000647308 */ /* 0x0007e40000002400 */
[----:B---3--:R-:W-:-:S06]  /*6860*/  FMUL.FTZ R0, R51, c[0x0][0x2ec] ;  /* 0x0000bb0033007a20 */ /* 0x008fcc0000410000 */
[----:B------:R3:W-:Y:S02]  /*6870*/  MUFU.TANH R205, R0 ;  /* 0x0000000000cd7308 */ /* 0x0007e40000002400 */
[----:B---3--:R-:W-:-:S06]  /*6880*/  FMUL.FTZ R0, R28, c[0x0][0x2ec] ;  /* 0x0000bb001c007a20 */ /* 0x008fcc0000410000 */
[----:B------:R3:W5:Y:S01]  /*6890*/  MUFU.TANH R106, R0 ;  /* 0x00000000006a7308 */ /* 0x0007620000002400 */
[----:B-1----:R-:W-:Y:S01]  /*68a0*/  HMMA.16816.F32 R36, R16, R24, R36 ;  /* 0x000000181024723c */ /* 0x002fe20000001824 */
[----:B---3--:R-:W-:-:S06]  /*68b0*/  FMUL.FTZ R0, R29, c[0x0][0x2ec] ;  /* 0x0000bb001d007a20 */ /* 0x008fcc0000410000 */
[----:B------:R1:W-:Y:S02]  /*68c0*/  MUFU.TANH R246, R0 ;  /* 0x0000000000f67308 */ /* 0x0003e40000002400 */
[----:B-1----:R-:W-:-:S06]  /*68d0*/  FMUL.FTZ R0, R30, c[0x0][0x2ec] ;  /* 0x0000bb001e007a20 */ /* 0x002fcc0000410000 */
[----:B------:R1:W3:Y:S02]  /*68e0*/  MUFU.TANH R207, R0 ;  /* 0x0000000000cf7308 */ /* 0x0002e40000002400 */
[----:B-1----:R-:W-:Y:S01]  /*68f0*/  FMUL.FTZ R0, R31, c[0x0][0x2ec] ;  /* 0x0000bb001f007a20 */ /* 0x002fe20000410000 */
[----:B------:R-:W-:Y:S01]  /*6900*/  HMMA.16816.F32 R52, R20, R24, R52 ;  /* 0x000000181434723c */ /* 0x000fe20000001834 */
[----:B------:R-:W1:Y:S04]  /*6910*/  LDSM.16.M88.4 R28, [R221+0x8800] ;  /* 0x00880000dd1c783b */ /* 0x000e680000000200 */
[----:B------:R2:W-:Y:S02]  /*6920*/  MUFU.TANH R245, R0 ;  /* 0x0000000000f57308 */ /* 0x0005e40000002400 */
[----:B--2---:R-:W-:-:S06]  /*6930*/  FMUL.FTZ R0, R44, c[0x0][0x2ec] ;  /* 0x0000bb002c007a20 */ /* 0x004fcc0000410000 */
[----:B------:R2:W1:Y:S01]  /*6940*/  MUFU.TANH R238, R0 ;  /* 0x0000000000ee7308 */ /* 0x0004620000002400 */
[----:B------:R-:W-:Y:S01]  /*6950*/  HMMA.16816.F32 R48, R12, R34, R108 ;  /* 0x000000220c30723c */ /* 0x000fe2000000186c */
[----:B--2---:R-:W-:-:S06]  /*6960*/  FMUL.FTZ R0, R45, c[0x0][0x2ec] ;  /* 0x0000bb002d007a20 */ /* 0x004fcc0000410000 */
[----:B------:R2:W-:Y:S02]  /*6970*/  MUFU.TANH R247, R0 ;  /* 0x0000000000f77308 */ /* 0x0005e40000002400 */
[----:B--2---:R-:W-:-:S06]  /*6980*/  FMUL.FTZ R0, R46, c[0x0][0x2ec] ;  /* 0x0000bb002e007a20 */ /* 0x004fcc0000410000 */
[----:B------:R2:W1:Y:S02]  /*6990*/  MUFU.TANH R206, R0 ;  /* 0x0000000000ce7308 */ /* 0x0004640000002400 */
[----:B--2---:R-:W-:-:S06]  /*69a0*/  FMUL.FTZ R0, R47, c[0x0][0x2ec] ;  /* 0x0000bb002f007a20 */ /* 0x004fcc0000410000 */
[----:B------:R2:W1:Y:S01]  /*69b0*/  MUFU.TANH R244, R0 ;  /* 0x0000000000f47308 */ /* 0x0004620000002400 */
[----:B------:R-:W-:Y:S01]  /*69c0*/  HMMA.16816.F32 R44, R4, R34, R176 ;  /* 0x00000022042c723c */ /* 0x000fe200000018b0 */
[----:B------:R-:W1:Y:S01]  /*69d0*/  LDSM.16.M88.4 R32, [R223+0x8800] ;  /* 0x00880000df20783b */ /* 0x000e620000000200 */
[----:B--2---:R-:W-:-:S05]  /*69e0*/  FMUL.FTZ R0, R36, c[0x0][0x2ec] ;  /* 0x0000bb0024007a20 */ /* 0x004fca0000410000 */
[----:B------:R2:W-:Y:S01]  /*69f0*/  MUFU.TANH R239, R0 ;  /* 0x0000000000ef7308 */ /* 0x0005e20000002400 */
[----:B------:R-:W-:Y:S01]  /*6a00*/  HMMA.16816.F32 R56, R8, R40, R200 ;  /* 0x000000280838723c */ /* 0x000fe200000018c8 */
[----:B--2---:R-:W-:-:S06]  /*6a10*/  FMUL.FTZ R0, R37, c[0x0][0x2ec] ;  /* 0x0000bb0025007a20 */ /* 0x004fcc0000410000 */
[----:B------:R2:W-:Y:S02]  /*6a20*/  MUFU.TANH R243, R0 ;  /* 0x0000000000f37308 */ /* 0x0005e40000002400 */
[----:B--2---:R-:W-:-:S06]  /*6a30*/  FMUL.FTZ R0, R38, c[0x0][0x2ec] ;  /* 0x0000bb0026007a20 */ /* 0x004fcc0000410000 */
[----:B------:R2:W-:Y:S02]  /*6a40*/  MUFU.TANH R204, R0 ;  /* 0x0000000000cc7308 */ /* 0x0005e40000002400 */
[----:B--2---:R-:W-:Y:S02]  /*6a50*/  FMUL.FTZ R0, R39, c[0x0][0x2ec] ;  /* 0x0000bb0027007a20 */ /* 0x004fe40000410000 */
[----:B------:R-:W-:Y:S04]  /*6a60*/  HMMA.16816.F32 R36, R16, R26, R48 ;  /* 0x0000001a1024723c */ /* 0x000fe80000001830 */
[----:B------:R2:W-:Y:S02]  /*6a70*/  MUFU.TANH R203, R0 ;  /* 0x0000000000cb7308 */ /* 0x0005e40000002400 */
[----:B--2---:R-:W-:-:S06]  /*6a80*/  FMUL.FTZ R0, R52, c[0x0][0x2ec] ;  /* 0x0000bb0034007a20 */ /* 0x004fcc0000410000 */
[----:B------:R2:W1:Y:S01]  /*6a90*/  MUFU.TANH R202, R0 ;  /* 0x0000000000ca7308 */ /* 0x0004620000002400 */
[----:B------:R-:W-:Y:S01]  /*6aa0*/  HMMA.16816.F32 R44, R20, R26, R44 ;  /* 0x0000001a142c723c */ /* 0x000fe2000000182c */
[----:B--2---:R-:W-:-:S06]  /*6ab0*/  FMUL.FTZ R0, R53, c[0x0][0x2ec] ;  /* 0x0000bb0035007a20 */ /* 0x004fcc0000410000 */
[----:B------:R2:W-:Y:S01]  /*6ac0*/  MUFU.TANH R201, R0 ;  /* 0x0000000000c97308 */ /* 0x0005e20000002400 */
[----:B-1----:R-:W-:Y:S01]  /*6ad0*/  HMMA.16816.F32 R24, R12, R28, R56 ;  /* 0x0000001c0c18723c */ /* 0x002fe20000001838 */
[----:B--2---:R-:W-:-:S06]  /*6ae0*/  FMUL.FTZ R0, R54, c[0x0][0x2ec] ;  /* 0x0000bb0036007a20 */ /* 0x004fcc0000410000 */
[----:B------:R1:W2:Y:S02]  /*6af0*/  MUFU.TANH R182, R0 ;  /* 0x0000000000b67308 */ /* 0x0002a40000002400 */
[----:B-1----:R-:W-:Y:S02]  /*6b00*/  FMUL.FTZ R0, R55, c[0x0][0x2ec] ;  /* 0x0000bb0037007a20 */ /* 0x002fe40000410000 */
[----:B------:R-:W-:Y:S07]  /*6b10*/  HMMA.16816.F32 R52, R4, R30, R188 ;  /* 0x0000001e0434723c */ /* 0x000fee00000018bc */
[----:B------:R-:W-:-:S02]  /*6b20*/  IMAD.MOV.U32 R191, RZ, RZ, R252 ;  /* 0x000000ffffbf7224 */ /* 0x000fc400078e00fc */
[----:B------:R-:W1:Y:S01]  /*6b30*/  S2R R252, SR_TID.X ;  /* 0x0000000000fc7919 */ /* 0x000e620000002100 */
[----:B------:R2:W1:Y:S01]  /*6b40*/  MUFU.TANH R181, R0 ;  /* 0x0000000000b57308 */ /* 0x0004620000002400 */
[C---:B------:R-:W-:Y:S08]  /*6b50*/  HMMA.16816.F32 R40, R8.reuse, R42, R216 ;  /* 0x0000002a0828723c */ /* 0x040ff000000018d8 */
[----:B------:R-:W-:Y:S01]  /*6b60*/  HMMA.16816.F32 R60, R8, R64, R208 ;  /* 0x00000040083c723c */ /* 0x000fe200000018d0 */
[----:B--2---:R-:W-:-:S07]  /*6b70*/  FMUL.FTZ R0, R36, c[0x0][0x2ec] ;  /* 0x0000bb0024007a20 */ /* 0x004fce0000410000 */
[----:B------:R-:W-:Y:S01]  /*6b80*/  HMMA.16816.F32 R48, R8, R66, R196 ;  /* 0x000000420830723c */ /* 0x000fe200000018c4 */
[----:B------:R2:W1:Y:S07]  /*6b90*/  MUFU.TANH R183, R0 ;  /* 0x0000000000b77308 */ /* 0x00046e0000002400 */
[----:B------:R-:W-:Y:S01]  /*6ba0*/  HMMA.16816.F32 R8, R4, R28, R192 ;  /* 0x0000001c0408723c */ /* 0x000fe200000018c0 */
[----:B--2---:R-:W-:-:S04]  /*6bb0*/  FMUL.FTZ R0, R37, c[0x0][0x2ec] ;  /* 0x0000bb0025007a20 */ /* 0x004fc80000410000 */
[----:B------:R2:W-:Y:S01]  /*6bc0*/  MUFU.TANH R200, R0 ;  /* 0x0000000000c87308 */ /* 0x0005e20000002400 */
[----:B-1----:R-:W-:Y:S01]  /*6bd0*/  IMAD.SHL.U32 R252, R252, 0x2, RZ ;  /* 0x00000002fcfc7824 */ /* 0x002fe200078e00ff */
[----:B------:R-:W-:Y:S01]  /*6be0*/  IADD3 R2, R191, -0x2, RZ ;  /* 0xfffffffebf027810 */ /* 0x000fe20007ffe0ff */
[----:B--2---:R-:W-:-:S05]  /*6bf0*/  FMUL.FTZ R0, R38, c[0x0][0x2ec] ;  /* 0x0000bb0026007a20 */ /* 0x004fca0000410000 */
[----:B------:R1:W2:Y:S01]  /*6c00*/  MUFU.TANH R179, R0 ;  /* 0x0000000000b37308 */ /* 0x0002a20000002400 */
[----:B------:R-:W-:Y:S01]  /*6c10*/  LOP3.LUT R252, R252, 0x6, RZ, 0xc0, !PT ;  /* 0x00000006fcfc7812 */ /* 0x000fe200078ec0ff */
[----:B-1----:R-:W-:Y:S02]  /*6c20*/  FMUL.FTZ R0, R39, c[0x0][0x2ec] ;  /* 0x0000bb0027007a20 */ /* 0x002fe40000410000 */
[----:B------:R-:W-:Y:S01]  /*6c30*/  HMMA.16816.F32 R36, R16, R32, R24 ;  /* 0x000000201024723c */ /* 0x000fe20000001818 */
[----:B------:R-:W1:Y:S03]  /*6c40*/  LDSM.16.M88.4 R24, [R221+0x8c00] ;  /* 0x008c0000dd18783b */ /* 0x000e660000000200 */
[----:B------:R2:W-:Y:S01]  /*6c50*/  MUFU.TANH R199, R0 ;  /* 0x0000000000c77308 */ /* 0x0005e20000002400 */
[----:B------:R-:W-:Y:S01]  /*6c60*/  ISETP.GT.AND P0, PT, R2, UR8, PT ;  /* 0x0000000802007c0c */ /* 0x000fe2000bf04270 */
[----:B------:R-:W-:-:S02]  /*6c70*/  FMUL.FTZ R3, R45, c[0x0][0x2ec] ;  /* 0x0000bb002d037a20 */ /* 0x000fc40000410000 */
[----:B------:R-:W-:Y:S01]  /*6c80*/  HMMA.16816.F32 R8, R20, R32, R8 ;  /* 0x000000201408723c */ /* 0x000fe20000001808 */
[----:B--2---:R-:W-:-:S04]  /*6c90*/  FMUL.FTZ R0, R44, c[0x0][0x2ec] ;  /* 0x0000bb002c007a20 */ /* 0x004fc80000410000 */
[----:B------:R2:W1:Y:S02]  /*6ca0*/  MUFU.TANH R178, R0 ;  /* 0x0000000000b27308 */ /* 0x0004640000002400 */
[----:B--2---:R-:W-:-:S05]  /*6cb0*/  IMAD R0, R2, 0x40, R252 ;  /* 0x0000004002007824 */ /* 0x004fca00078e02fc */
[C---:B------:R-:W-:Y:S02]  /*6cc0*/  IADD3 R2, R0.reuse, 0x1, RZ ;  /* 0x0000000100027810 */ /* 0x040fe40007ffe0ff */
[-C--:B------:R-:W-:Y:S02]  /*6cd0*/  ISETP.GE.AND P3, PT, R0, R233.reuse, PT ;  /* 0x000000e90000720c */ /* 0x080fe40003f66270 */
[C---:B------:R-:W-:Y:S02]  /*6ce0*/  ISETP.GE.AND P4, PT, R2.reuse, R233, PT ;  /* 0x000000e90200720c */ /* 0x040fe40003f86270 */
[C---:B------:R-:W-:Y:S02]  /*6cf0*/  ISETP.GE.AND P2, PT, R2.reuse, R232, PT ;  /* 0x000000e80200720c */ /* 0x040fe40003f46270 */
[C---:B------:R-:W-:Y:S02]  /*6d00*/  ISETP.GE.AND P6, PT, R2.reuse, R231, PT ;  /* 0x000000e70200720c */ /* 0x040fe40003fc6270 */
[----:B------:R-:W-:-:S02]  /*6d10*/  ISETP.GE.AND P5, PT, R2, R230, PT ;  /* 0x000000e60200720c */ /* 0x000fc40003fa6270 */
[-C--:B------:R-:W-:Y:S01]  /*6d20*/  ISETP.LT.OR P3, PT, R0, R229.reuse, P3 ;  /* 0x000000e50000720c */ /* 0x080fe20001f61670 */
[----:B------:R2:W-:Y:S01]  /*6d30*/  MUFU.TANH R180, R3 ;  /* 0x0000000300b47308 */ /* 0x0005e20000002400 */
[C---:B------:R-:W-:Y:S02]  /*6d40*/  ISETP.LT.OR P4, PT, R2.reuse, R229, P4 ;  /* 0x000000e50200720c */ /* 0x040fe40002781670 */
[C---:B------:R-:W-:Y:S02]  /*6d50*/  ISETP.LT.OR P2, PT, R2.reuse, R228, P2 ;  /* 0x000000e40200720c */ /* 0x040fe40001741670 */
[C---:B------:R-:W-:Y:S02]  /*6d60*/  ISETP.LT.OR P6, PT, R2.reuse, R227, P6 ;  /* 0x000000e30200720c */ /* 0x040fe400037c1670 */
[----:B------:R-:W-:Y:S01]  /*6d70*/  ISETP.LT.OR P5, PT, R2, R226, P5 ;  /* 0x000000e20200720c */ /* 0x000fe20002fa1670 */
[----:B------:R-:W-:Y:S01]  /*6d80*/  FMUL.FTZ R2, R36, c[0x0][0x2ec] ;  /* 0x0000bb0024027a20 */ /* 0x000fe20000410000 */
[----:B------:R-:W-:-:S02]  /*6d90*/  FSEL R59, R241, -INF , !P3 ;  /* 0xff800000f13b7808 */ /* 0x000fc40005800000 */
[C---:B------:R-:W-:Y:S01]  /*6da0*/  ISETP.GE.AND P3, PT, R0.reuse, R231, PT ;  /* 0x000000e70000720c */ /* 0x040fe20003f66270 */
[----:B------:R-:W-:Y:S01]  /*6db0*/  HMMA.16816.F32 R28, R12, R30, R40 ;  /* 0x0000001e0c1c723c */ /* 0x000fe20000001828 */
[----:B--2---:R-:W-:Y:S01]  /*6dc0*/  FMUL.FTZ R3, R47, c[0x0][0x2ec] ;  /* 0x0000bb002f037a20 */ /* 0x004fe20000410000 */
[----:B------:R2:W-:Y:S01]  /*6dd0*/  MUFU.TANH R111, R2 ;  /* 0x00000002006f7308 */ /* 0x0005e20000002400 */
[----:B------:R-:W-:-:S04]  /*6de0*/  ISETP.LT.OR P3, PT, R0, R227, P3 ;  /* 0x000000e30000720c */ /* 0x000fc80001f61670 */
[----:B------:R-:W-:-:S03]  /*6df0*/  FMUL.FTZ R40, R46, c[0x0][0x2ec] ;  /* 0x0000bb002e287a20 */ /* 0x000fc60000410000 */
[----:B------:R1:W-:Y:S01]  /*6e00*/  MUFU.TANH R177, R3 ;  /* 0x0000000300b17308 */ /* 0x0003e20000002400 */
[----:B----4-:R-:W-:Y:S02]  /*6e10*/  FSEL R46, R101, -INF , !P3 ;  /* 0xff800000652e7808 */ /* 0x010fe40005800000 */
[----:B--2---:R-:W-:Y:S01]  /*6e20*/  IADD3 R2, R0, 0x8, RZ ;  /* 0x0000000800027810 */ /* 0x004fe20007ffe0ff */
[----:B-1----:R-:W-:-:S03]  /*6e30*/  FMUL.FTZ R3, R37, c[0x0][0x2ec] ;  /* 0x0000bb0025037a20 */ /* 0x002fc60000410000 */
[C---:B------:R-:W-:Y:S01]  /*6e40*/  ISETP.GE.AND P3, PT, R2.reuse, R233, PT ;  /* 0x000000e90200720c */ /* 0x040fe20003f66270 */
[----:B------:R1:W-:Y:S03]  /*6e50*/  MUFU.TANH R176, R3 ;  /* 0x0000000300b07308 */ /* 0x0003e60000002400 */
[----:B------:R-:W-:Y:S01]  /*6e60*/  ISETP.LT.OR P3, PT, R2, R229, P3 ;  /* 0x000000e50200720c */ /* 0x000fe20001f61670 */
[----:B------:R-:W-:Y:S01]  /*6e70*/  FMUL.FTZ R32, R38, c[0x0][0x2ec] ;  /* 0x0000bb0026207a20 */ /* 0x000fe20000410000 */
[----:B------:R-:W-:Y:S01]  /*6e80*/  ISETP.GE.AND P1, PT, R0, R232, PT ;  /* 0x000000e80000720c */ /* 0x000fe20003f26270 */
[----:B------:R-:W-:Y:S02]  /*6e90*/  FMUL.FTZ R11, R11, c[0x0][0x2ec] ;  /* 0x0000bb000b0b7a20 */ /* 0x000fe40000410000 */
[----:B-1----:R-:W-:-:S04]  /*6ea0*/  FMUL.FTZ R3, R39, c[0x0][0x2ec] ;  /* 0x0000bb0027037a20 */ /* 0x002fc80000410000 */
[----:B------:R1:W-:Y:S01]  /*6eb0*/  MUFU.TANH R110, R3 ;  /* 0x00000003006e7308 */ /* 0x0003e20000002400 */
[----:B------:R-:W-:Y:S01]  /*6ec0*/  HMMA.16816.F32 R36, R12, R24, R60 ;  /* 0x000000180c24723c */ /* 0x000fe2000000183c */
[----:B------:R-:W-:-:S06]  /*6ed0*/  ISETP.LT.OR P1, PT, R0, R228, P1 ;  /* 0x000000e40000720c */ /* 0x000fcc0000f21670 */
[----:B-----5:R-:W-:Y:S01]  /*6ee0*/  FSEL R60, R106, -INF , !P3 ;  /* 0xff8000006a3c7808 */ /* 0x020fe20005800000 */
[----:B-1----:R-:W-:-:S04]  /*6ef0*/  FMUL.FTZ R3, R8, c[0x0][0x2ec] ;  /* 0x0000bb0008037a20 */ /* 0x002fc80000410000 */
[----:B------:R1:W-:Y:S01]  /*6f00*/  MUFU.TANH R106, R3 ;  /* 0x00000003006a7308 */ /* 0x0003e20000002400 */
[----:B------:R-:W-:Y:S02]  /*6f10*/  FSEL R65, R235, -INF , !P1 ;  /* 0xff800000eb417808 */ /* 0x000fe40004800000 */
[----:B------:R-:W-:Y:S01]  /*6f20*/  ISETP.GE.AND P1, PT, R0, R230, PT ;  /* 0x000000e60000720c */ /* 0x000fe20003f26270 */
[----:B------:R-:W-:Y:S04]  /*6f30*/  HMMA.16816.F32 R28, R16, R34, R28 ;  /* 0x00000022101c723c */ /* 0x000fe8000000181c */
[----:B------:R-:W-:Y:S01]  /*6f40*/  MUFU.TANH R101, R11 ;  /* 0x0000000b00657308 */ /* 0x000fe20000002400 */
[----:B-1----:R-:W-:-:S07]  /*6f50*/  FMUL.FTZ R3, R9, c[0x0][0x2ec] ;  /* 0x0000bb0009037a20 */ /* 0x002fce0000410000 */
[----:B------:R1:W-:Y:S01]  /*6f60*/  MUFU.TANH R108, R3 ;  /* 0x00000003006c7308 */ /* 0x0003e20000002400 */
[----:B------:R-:W-:Y:S02]  /*6f70*/  ISETP.LT.OR P1, PT, R0, R226, P1 ;  /* 0x000000e20000720c */ /* 0x000fe40000f21670 */
[----:B------:R-:W-:Y:S02]  /*6f80*/  FSEL R64, R242, -INF , !P4 ;  /* 0xff800000f2407808 */ /* 0x000fe40006000000 */
[----:B------:R-:W-:Y:S02]  /*6f90*/  FSEL R57, R100, -INF , !P1 ;  /* 0xff80000064397808 */ /* 0x000fe40004800000 */
[----:B------:R-:W-:Y:S01]  /*6fa0*/  FSEL R66, R240, -INF , !P2 ;  /* 0xff800000f0427808 */ /* 0x000fe20005000000 */
[----:B-1----:R-:W-:Y:S02]  /*6fb0*/  FMUL.FTZ R3, R10, c[0x0][0x2ec] ;  /* 0x0000bb000a037a20 */ /* 0x002fe40000410000 */
[----:B------:R-:W1:Y:S01]  /*6fc0*/  LDSM.16.M88.4 R8, [R223+0x8c00] ;  /* 0x008c0000df08783b */ /* 0x000e620000000200 */
[----:B------:R-:W-:-:S02]  /*6fd0*/  ISETP.GE.AND P1, PT, R2, R232, PT ;  /* 0x000000e80200720c */ /* 0x000fc40003f26270 */
[C---:B------:R-:W-:Y:S02]  /*6fe0*/  ISETP.GE.AND P4, PT, R2.reuse, R231, PT ;  /* 0x000000e70200720c */ /* 0x040fe40003f86270 */
[C---:B------:R-:W-:Y:S02]  /*6ff0*/  ISETP.GE.AND P2, PT, R2.reuse, R230, PT ;  /* 0x000000e60200720c */ /* 0x040fe40003f46270 */
[----:B------:R-:W-:Y:S02]  /*7000*/  FSEL R56, R237, -INF , !P6 ;  /* 0xff800000ed387808 */ /* 0x000fe40007000000 */
[----:B------:R-:W-:Y:S01]  /*7010*/  FSEL R58, R205, -INF , !P5 ;  /* 0xff800000cd3a7808 */ /* 0x000fe20006800000 */
[----:B------:R2:W4:Y:S01]  /*7020*/  MUFU.TANH R107, R40 ;  /* 0x00000028006b7308 */ /* 0x0005220000002400 */
[----:B------:R-:W-:Y:S01]  /*7030*/  ISETP.LT.OR P1, PT, R2, R228, P1 ;  /* 0x000000e40200720c */ /* 0x000fe20000f21670 */
[----:B------:R-:W-:-:S04]  /*7040*/  DEPBAR.LE SB0, 0x0 ;  /* 0x000080000000791a */ /* 0x000fc80000000000 */
[----:B------:R-:W-:Y:S01]  /*7050*/  BAR.SYNC.DEFER_BLOCKING 0x0 ;  /* 0x0000000000007b1d */ /* 0x000fe20000010000 */
[C---:B------:R-:W-:Y:S02]  /*7060*/  ISETP.LT.OR P4, PT, R2.reuse, R227, P4 ;  /* 0x000000e30200720c */ /* 0x040fe40002781670 */
[----:B------:R-:W-:Y:S02]  /*7070*/  ISETP.LT.OR P2, PT, R2, R226, P2 ;  /* 0x000000e20200720c */ /* 0x000fe40001741670 */
[----:B------:R-:W-:Y:S02]  /*7080*/  IADD3 R2, R0, 0x9, RZ ;  /* 0x0000000900027810 */ /* 0x000fe40007ffe0ff */
[----:B---3--:R-:W-:Y:S02]  /*7090*/  FSEL R61, R207, -INF , !P1 ;  /* 0xff800000cf3d7808 */ /* 0x008fe40004800000 */
        /* <DEDUP_REMOVED lines=8> */
[----:B------:R-:W-:Y:S01]  /*7120*/  IADD3 R2, R0, 0x10, RZ ;  /* 0x0000001000027810 */ /* 0x000fe20007ffe0ff */
[----:B------:R3:W5:Y:S01]  /*7130*/  MUFU.TANH R109, R32 ;  /* 0x00000020006d7308 */ /* 0x0007620000002400 */
[----:B--2---:R-:W-:Y:S01]  /*7140*/  HMMA.16816.F32 R40, R12, R26, R48 ;  /* 0x0000001a0c28723c */ /* 0x004fe20000001830 */
[----:B------:R-:W-:Y:S02]  /*7150*/  FSEL R45, R238, -INF , !P4 ;  /* 0xff800000ee2d7808 */ /* 0x000fe40006000000 */
[----:B------:R-:W-:-:S04]  /*7160*/  ISETP.GE.AND P4, PT, R2, R233, PT ;  /* 0x000000e90200720c */ /* 0x000fc80003f86270 */
[----:B------:R2:W1:Y:S01]  /*7170*/  MUFU.TANH R67, R3 ;  /* 0x0000000300437308 */ /* 0x0004620000002400 */
[----:B------:R-:W-:Y:S02]  /*7180*/  FSEL R48, R206, -INF , !P2 ;  /* 0xff800000ce307808 */ /* 0x000fe40005000000 */
[----:B------:R-:W-:Y:S02]  /*7190*/  FSEL R49, R246, -INF , !P6 ;  /* 0xff800000f6317808 */ /* 0x000fe40007000000 */
[----:B------:R-:W-:Y:S02]  /*71a0*/  FSEL R50, R245, -INF , !P5 ;  /* 0xff800000f5327808 */ /* 0x000fe40006800000 */
[C---:B------:R-:W-:Y:S01]  /*71b0*/  ISETP.GE.AND P2, PT, R2.reuse, R232, PT ;  /* 0x000000e80200720c */ /* 0x040fe20003f46270 */
[----:B---3--:R-:W-:Y:S01]  /*71c0*/  HMMA.16816.F32 R32, R20, R34, R52 ;  /* 0x000000221420723c */ /* 0x008fe20000001834 */
[C---:B------:R-:W-:Y:S02]  /*71d0*/  ISETP.GE.AND P6, PT, R2.reuse, R231, PT ;  /* 0x000000e70200720c */ /* 0x040fe40003fc6270 */
[----:B------:R-:W-:Y:S01]  /*71e0*/  ISETP.GE.AND P5, PT, R2, R230, PT ;  /* 0x000000e60200720c */ /* 0x000fe20003fa6270 */
[----:B--2---:R-:W-:Y:S01]  /*71f0*/  FMUL.FTZ R3, R28, c[0x0][0x2ec] ;  /* 0x0000bb001c037a20 */ /* 0x004fe20000410000 */
[----:B------:R-:W-:-:S02]  /*7200*/  ISETP.LT.OR P4, PT, R2, R229, P4 ;  /* 0x000000e50200720c */ /* 0x000fc40002781670 */
[C---:B------:R-:W-:Y:S01]  /*7210*/  ISETP.LT.OR P2, PT, R2.reuse, R228, P2 ;  /* 0x000000e40200720c */ /* 0x040fe20001741670 */
[----:B------:R2:W3:Y:S01]  /*7220*/  MUFU.TANH R63, R3 ;  /* 0x00000003003f7308 */ /* 0x0004e20000002400 */
[C---:B------:R-:W-:Y:S02]  /*7230*/  ISETP.LT.OR P6, PT, R2.reuse, R227, P6 ;  /* 0x000000e30200720c */ /* 0x040fe400037c1670 */
[----:B------:R-:W-:Y:S02]  /*7240*/  ISETP.LT.OR P5, PT, R2, R226, P5 ;  /* 0x000000e20200720c */ /* 0x000fe40002fa1670 */
[----:B------:R-:W-:Y:S02]  /*7250*/  IADD3 R2, R0, 0x11, RZ ;  /* 0x0000001100027810 */ /* 0x000fe40007ffe0ff */
[----:B------:R-:W-:Y:S02]  /*7260*/  FSEL R44, R247, -INF , !P3 ;  /* 0xff800000f72c7808 */ /* 0x000fe40005800000 */
[----:B------:R-:W-:-:S02]  /*7270*/  FSEL R47, R244, -INF , !P1 ;  /* 0xff800000f42f7808 */ /* 0x000fc40004800000 */
[C---:B------:R-:W-:Y:S01]  /*7280*/  ISETP.GE.AND P3, PT, R2.reuse, R233, PT ;  /* 0x000000e90200720c */ /* 0x040fe20003f66270 */
[----:B--2---:R-:W-:Y:S01]  /*7290*/  FMUL.FTZ R3, R29, c[0x0][0x2ec] ;  /* 0x0000bb001d037a20 */ /* 0x004fe20000410000 */
[----:B------:R-:W-:-:S03]  /*72a0*/  ISETP.GE.AND P1, PT, R2, R232, PT ;  /* 0x000000e80200720c */ /* 0x000fc60003f26270 */
[----:B------:R2:W-:Y:S01]  /*72b0*/  MUFU.TANH R100, R3 ;  /* 0x0000000300647308 */ /* 0x0005e20000002400 */
[----:B------:R-:W-:Y:S01]  /*72c0*/  HMMA.16816.F32 R12, R4, R24, R184 ;  /* 0x00000018040c723c */ /* 0x000fe200000018b8 */
[C---:B------:R-:W-:Y:S02]  /*72d0*/  ISETP.LT.OR P3, PT, R2.reuse, R229, P3 ;  /* 0x000000e50200720c */ /* 0x040fe40001f61670 */
[----:B------:R-:W-:-:S04]  /*72e0*/  ISETP.LT.OR P1, PT, R2, R228, P1 ;  /* 0x000000e40200720c */ /* 0x000fc80000f21670 */
[----:B------:R-:W-:Y:S02]  /*72f0*/  FMUL.FTZ R24, R31, c[0x0][0x2ec] ;  /* 0x0000bb001f187a20 */ /* 0x000fe40000410000 */
[----:B--2---:R-:W-:Y:S02]  /*7300*/  FMUL.FTZ R3, R30, c[0x0][0x2ec] ;  /* 0x0000bb001e037a20 */ /* 0x004fe40000410000 */
[----:B-1----:R-:W-:Y:S02]  /*7310*/  HMMA.16816.F32 R28, R16, R8, R36 ;  /* 0x00000008101c723c */ /* 0x002fe40000001824 */
[----:B------:R1:W2:Y:S01]  /*7320*/  MUFU.TANH R25, R3 ;  /* 0x0000000300197308 */ /* 0x0002a20000002400 */
[----:B------:R-:W-:Y:S02]  /*7330*/  FSEL R53, R202, -INF , !P6 ;  /* 0xff800000ca357808 */ /* 0x000fe40007000000 */
[----:B------:R-:W-:Y:S02]  /*7340*/  FSEL R182, R182, -INF , !P5 ;  /* 0xff800000b6b67808 */ /* 0x000fe40006800000 */
[----:B------:R-:W-:-:S02]  /*7350*/  FSEL R197, R243, -INF , !P3 ;  /* 0xff800000f3c57808 */ /* 0x000fc40005800000 */
[----:B------:R-:W-:Y:S02]  /*7360*/  FSEL R203, R203, -INF , !P1 ;  /* 0xff800000cbcb7808 */ /* 0x000fe40004800000 */
[----:B------:R-:W-:Y:S02]  /*7370*/  FSEL R52, R239, -INF , !P4 ;  /* 0xff800000ef347808 */ /* 0x000fe40006000000 */
[----:B------:R-:W-:Y:S02]  /*7380*/  FSEL R204, R204, -INF , !P2 ;  /* 0xff800000cccc7808 */ /* 0x000fe40005000000 */
[----:B-1----:R-:W-:Y:S02]  /*7390*/  IADD3 R3, R0, 0x18, RZ ;  /* 0x0000001800037810 */ /* 0x002fe40007ffe0ff */
[----:B------:R-:W-:Y:S02]  /*73a0*/  ISETP.GE.AND P4, PT, R2, R231, PT ;  /* 0x000000e70200720c */ /* 0x000fe40003f86270 */
[----:B------:R-:W-:-:S02]  /*73b0*/  ISETP.GE.AND P6, PT, R3, R233, PT ;  /* 0x000000e90300720c */ /* 0x000fc40003fc6270 */
[C---:B------:R-:W-:Y:S02]  /*73c0*/  ISETP.GE.AND P5, PT, R3.reuse, R232, PT ;  /* 0x000000e80300720c */ /* 0x040fe40003fa6270 */
[C---:B------:R-:W-:Y:S02]  /*73d0*/  ISETP.GE.AND P3, PT, R3.reuse, R231, PT ;  /* 0x000000e70300720c */ /* 0x040fe40003f66270 */
[CC--:B------:R-:W-:Y:S02]  /*73e0*/  ISETP.GE.AND P1, PT, R3.reuse, R230.reuse, PT ;  /* 0x000000e60300720c */ /* 0x0c0fe40003f26270 */
[----:B------:R-:W-:Y:S02]  /*73f0*/  ISETP.GE.AND P2, PT, R2, R230, PT ;  /* 0x000000e60200720c */ /* 0x000fe40003f46270 */
[C---:B------:R-:W-:Y:S02]  /*7400*/  ISETP.LT.OR P6, PT, R3.reuse, R229, P6 ;  /* 0x000000e50300720c */ /* 0x040fe400037c1670 */
[----:B------:R-:W-:-:S02]  /*7410*/  ISETP.LT.OR P5, PT, R3, R228, P5 ;  /* 0x000000e40300720c */ /* 0x000fc40002fa1670 */
[CC--:B------:R-:W-:Y:S02]  /*7420*/  ISETP.LT.OR P3, PT, R3.reuse, R227.reuse, P3 ;  /* 0x000000e30300720c */ /* 0x0c0fe40001f61670 */
[-C--:B------:R-:W-:Y:S01]  /*7430*/  ISETP.LT.OR P1, PT, R3, R226.reuse, P1 ;  /* 0x000000e20300720c */ /* 0x080fe20000f21670 */
[----:B------:R-:W-:Y:S01]  /*7440*/  FMUL.FTZ R3, R33, c[0x0][0x2ec] ;  /* 0x0000bb0021037a20 */ /* 0x000fe20000410000 */
[C---:B------:R-:W-:Y:S02]  /*7450*/  ISETP.LT.OR P4, PT, R2.reuse, R227, P4 ;  /* 0x000000e30200720c */ /* 0x040fe40002781670 */
[----:B------:R-:W-:Y:S01]  /*7460*/  ISETP.LT.OR P2, PT, R2, R226, P2 ;  /* 0x000000e20200720c */ /* 0x000fe20001741670 */
[----:B------:R1:W-:Y:S01]  /*7470*/  MUFU.TANH R62, R24 ;  /* 0x00000018003e7308 */ /* 0x0003e20000002400 */
[----:B------:R-:W-:Y:S02]  /*7480*/  IADD3 R2, R0, 0x19, RZ ;  /* 0x0000001900027810 */ /* 0x000fe40007ffe0ff */
[----:B------:R-:W-:-:S02]  /*7490*/  FSEL R54, R201, -INF , !P4 ;  /* 0xff800000c9367808 */ /* 0x000fc40006000000 */
[----:B------:R-:W-:Y:S02]  /*74a0*/  FSEL R181, R181, -INF , !P2 ;  /* 0xff800000b5b57808 */ /* 0x000fe40005000000 */
[----:B------:R-:W-:Y:S02]  /*74b0*/  FSEL R196, R183, -INF , !P6 ;  /* 0xff800000b7c47808 */ /* 0x000fe40007000000 */
[----:B------:R-:W-:Y:S02]  /*74c0*/  FSEL R202, R179, -INF , !P5 ;  /* 0xff800000b3ca7808 */ /* 0x000fe40006800000 */
[C---:B------:R-:W-:Y:S02]  /*74d0*/  ISETP.GE.AND P4, PT, R2.reuse, R233, PT ;  /* 0x000000e90200720c */ /* 0x040fe40003f86270 */
[----:B------:R-:W-:Y:S01]  /*74e0*/  ISETP.GE.AND P2, PT, R2, R232, PT ;  /* 0x000000e80200720c */ /* 0x000fe20003f46270 */
[----:B-1----:R-:W-:Y:S01]  /*74f0*/  FMUL.FTZ R24, R32, c[0x0][0x2ec] ;  /* 0x0000bb0020187a20 */ /* 0x002fe20000410000 */
[C---:B------:R-:W-:Y:S01]  /*7500*/  ISETP.GE.AND P6, PT, R2.reuse, R231, PT ;  /* 0x000000e70200720c */ /* 0x040fe20003fc6270 */
[----:B------:R1:W-:Y:S01]  /*7510*/  MUFU.TANH R32, R3 ;  /* 0x0000000300207308 */ /* 0x0003e20000002400 */
[----:B------:R-:W-:-:S02]  /*7520*/  ISETP.GE.AND P5, PT, R2, R230, PT ;  /* 0x000000e60200720c */ /* 0x000fc40003fa6270 */
[C---:B------:R-:W-:Y:S02]  /*7530*/  ISETP.LT.OR P4, PT, R2.reuse, R229, P4 ;  /* 0x000000e50200720c */ /* 0x040fe40002781670 */
[C---:B------:R-:W-:Y:S02]  /*7540*/  ISETP.LT.OR P2, PT, R2.reuse, R228, P2 ;  /* 0x000000e40200720c */ /* 0x040fe40001741670 */
[C---:B------:R-:W-:Y:S01]  /*7550*/  ISETP.LT.OR P6, PT, R2.reuse, R227, P6 ;  /* 0x000000e30200720c */ /* 0x040fe200037c1670 */
[----:B------:R-:W2:Y:S01]  /*7560*/  MUFU.TANH R55, R24 ;  /* 0x0000001800377308 */ /* 0x000ea20000002400 */
[----:B------:R-:W-:Y:S02]  /*7570*/  ISETP.LT.OR P5, PT, R2, R226, P5 ;  /* 0x000000e20200720c */ /* 0x000fe40002fa1670 */
[----:B------:R-:W-:Y:S01]  /*7580*/  IADD3 R2, R0, 0x20, RZ ;  /* 0x0000002000027810 */ /* 0x000fe20007ffe0ff */
[----:B-1----:R-:W-:-:S04]  /*7590*/  FMUL.FTZ R3, R34, c[0x0][0x2ec] ;  /* 0x0000bb0022037a20 */ /* 0x002fc80000410000 */
[----:B------:R1:W1:Y:S01]  /*75a0*/  MUFU.TANH R24, R3 ;  /* 0x0000000300187308 */ /* 0x0002620000002400 */
[----:B------:R-:W-:Y:S01]  /*75b0*/  HMMA.16816.F32 R12, R20, R8, R12 ;  /* 0x00000008140c723c */ /* 0x000fe2000000180c */
[----:B------:R-:W-:Y:S02]  /*75c0*/  FSEL R51, R178, -INF , !P3 ;  /* 0xff800000b2337808 */ /* 0x000fe40005800000 */
[----:B----4-:R-:W-:Y:S02]  /*75d0*/  FSEL R183, R107, -INF , !P1 ;  /* 0xff8000006bb77808 */ /* 0x010fe40004800000 */
[----:B------:R-:W-:Y:S02]  /*75e0*/  FSEL R198, R200, -INF , !P4 ;  /* 0xff800000c8c67808 */ /* 0x000fe40006000000 */
[----:B------:R-:W-:Y:S02]  /*75f0*/  FSEL R199, R199, -INF , !P2 ;  /* 0xff800000c7c77808 */ /* 0x000fe40005000000 */
[----:B------:R-:W-:-:S02]  /*7600*/  ISETP.GE.AND P3, PT, R2, R233, PT ;  /* 0x000000e90200720c */ /* 0x000fc40003f66270 */
[C---:B------:R-:W-:Y:S01]  /*7610*/  ISETP.GE.AND P1, PT, R2.reuse, R232, PT ;  /* 0x000000e80200720c */ /* 0x040fe20003f26270 */
[----:B-1----:R-:W-:Y:S01]  /*7620*/  FMUL.FTZ R3, R35, c[0x0][0x2ec] ;  /* 0x0000bb0023037a20 */ /* 0x002fe20000410000 */
[C---:B------:R-:W-:Y:S02]  /*7630*/  ISETP.GE.AND P4, PT, R2.reuse, R231, PT ;  /* 0x000000e70200720c */ /* 0x040fe40003f86270 */
[C---:B------:R-:W-:Y:S01]  /*7640*/  ISETP.GE.AND P2, PT, R2.reuse, R230, PT ;  /* 0x000000e60200720c */ /* 0x040fe20003f46270 */
[----:B------:R1:W4:Y:S01]  /*7650*/  MUFU.TANH R9, R3 ;  /* 0x0000000300097308 */ /* 0x0003220000002400 */
[C---:B------:R-:W-:Y:S02]  /*7660*/  ISETP.LT.OR P3, PT, R2.reuse, R229, P3 ;  /* 0x000000e50200720c */ /* 0x040fe40001f61670 */
[C---:B------:R-:W-:Y:S02]  /*7670*/  ISETP.LT.OR P1, PT, R2.reuse, R228, P1 ;  /* 0x000000e40200720c */ /* 0x040fe40000f21670 */
[----:B------:R-:W-:-:S02]  /*7680*/  ISETP.LT.OR P4, PT, R2, R227, P4 ;  /* 0x000000e30200720c */ /* 0x000fc40002781670 */
[----:B------:R-:W-:Y:S02]  /*7690*/  ISETP.LT.OR P2, PT, R2, R226, P2 ;  /* 0x000000e20200720c */ /* 0x000fe40001741670 */
[----:B------:R-:W-:Y:S01]  /*76a0*/  IADD3 R2, R0, 0x21, RZ ;  /* 0x0000002100027810 */ /* 0x000fe20007ffe0ff */
[----:B------:R-:W-:Y:S01]  /*76b0*/  HMMA.16816.F32 R4, R4, R26, R212 ;  /* 0x0000001a0404723c */ /* 0x000fe200000018d4 */
[----:B-1----:R-:W-:-:S06]  /*76c0*/  FMUL.FTZ R3, R28, c[0x0][0x2ec] ;  /* 0x0000bb001c037a20 */ /* 0x002fcc0000410000 */
[----:B------:R-:W-:Y:S01]  /*76d0*/  FSEL R214, R111, -INF , !P3 ;  /* 0xff8000006fd67808 */ /* 0x000fe20005800000 */
[----:B------:R1:W1:Y:S01]  /*76e0*/  MUFU.TANH R8, R3 ;  /* 0x0000000300087308 */ /* 0x0002620000002400 */
[----:B-----5:R-:W-:Y:S02]  /*76f0*/  FSEL R241, R109, -INF , !P1 ;  /* 0xff8000006df17808 */ /* 0x020fe40004800000 */
[C---:B------:R-:W-:Y:S02]  /*7700*/  ISETP.GE.AND P3, PT, R2.reuse, R231, PT ;  /* 0x000000e70200720c */ /* 0x040fe40003f66270 */
[C---:B------:R-:W-:Y:S02]  /*7710*/  ISETP.GE.AND P1, PT, R2.reuse, R230, PT ;  /* 0x000000e60200720c */ /* 0x040fe40003f26270 */
[C---:B------:R-:W-:Y:S02]  /*7720*/  ISETP.LT.OR P3, PT, R2.reuse, R227, P3 ;  /* 0x000000e30200720c */ /* 0x040fe40001f61670 */
[----:B------:R-:W-:Y:S01]  /*7730*/  ISETP.LT.OR P1, PT, R2, R226, P1 ;  /* 0x000000e20200720c */ /* 0x000fe20000f21670 */
[----:B-1----:R-:W-:Y:S01]  /*7740*/  FMUL.FTZ R3, R29, c[0x0][0x2ec] ;  /* 0x0000bb001d037a20 */ /* 0x002fe20000410000 */
[----:B------:R-:W-:-:S02]  /*7750*/  FSEL R29, R180, -INF , !P6 ;  /* 0xff800000b41d7808 */ /* 0x000fc40007000000 */
[----:B------:R-:W-:Y:S02]  /*7760*/  FSEL R180, R177, -INF , !P5 ;  /* 0xff800000b1b47808 */ /* 0x000fe40006800000 */
[C---:B------:R-:W-:Y:S02]  /*7770*/  ISETP.GE.AND P6, PT, R2.reuse, R233, PT ;  /* 0x000000e90200720c */ /* 0x040fe40003fc6270 */
[C---:B------:R-:W-:Y:S02]  /*7780*/  ISETP.GE.AND P5, PT, R2.reuse, R232, PT ;  /* 0x000000e80200720c */ /* 0x040fe40003fa6270 */
        /* <DEDUP_REMOVED lines=10> */
[----:B------:R-:W-:Y:S01]  /*7830*/  ISETP.GE.AND P5, PT, R2, R230, PT ;  /* 0x000000e60200720c */ /* 0x000fe20003fa6270 */
[----:B------:R-:W-:Y:S01]  /*7840*/  FMUL.FTZ R30, R30, c[0x0][0x2ec] ;  /* 0x0000bb001e1e7a20 */ /* 0x000fe20000410000 */
[C---:B------:R-:W-:Y:S02]  /*7850*/  ISETP.LT.OR P4, PT, R2.reuse, R229, P4 ;  /* 0x000000e50200720c */ /* 0x040fe40002781670 */
[C---:B------:R-:W-:Y:S02]  /*7860*/  ISETP.LT.OR P2, PT, R2.reuse, R228, P2 ;  /* 0x000000e40200720c */ /* 0x040fe40001741670 */
[C---:B------:R-:W-:Y:S02]  /*7870*/  ISETP.LT.OR P6, PT, R2.reuse, R227, P6 ;  /* 0x000000e30200720c */ /* 0x040fe400037c1670 */
[----:B------:R-:W-:-:S02]  /*7880*/  ISETP.LT.OR P5, PT, R2, R226, P5 ;  /* 0x000000e20200720c */ /* 0x000fc40002fa1670 */
[----:B------:R-:W-:Y:S01]  /*7890*/  IADD3 R2, R0, 0x29, RZ ;  /* 0x0000002900027810 */ /* 0x000fe20007ffe0ff */
[----:B------:R-:W-:Y:S01]  /*78a0*/  HMMA.16816.F32 R16, R16, R10, R40 ;  /* 0x0000000a1010723c */ /* 0x000fe20000001828 */
[----:B------:R-:W-:Y:S02]  /*78b0*/  FSEL R205, R108, -INF , !P3 ;  /* 0xff8000006ccd7808 */ /* 0x000fe40005800000 */
[----:B------:R-:W-:Y:S02]  /*78c0*/  FSEL R209, R101, -INF , !P1 ;  /* 0xff80000065d17808 */ /* 0x000fe40004800000 */
[----:B---3--:R-:W-:Y:S02]  /*78d0*/  FSEL R212, R63, -INF , !P4 ;  /* 0xff8000003fd47808 */ /* 0x008fe40006000000 */
[----:B--2---:R-:W-:Y:S01]  /*78e0*/  FSEL R216, R25, -INF , !P2 ;  /* 0xff80000019d87808 */ /* 0x004fe20005000000 */
[----:B------:R-:W1:Y:S01]  /*78f0*/  MUFU.TANH R30, R30 ;  /* 0x0000001e001e7308 */ /* 0x000e620000002400 */
[----:B------:R-:W-:-:S02]  /*7900*/  ISETP.GE.AND P3, PT, R2, R233, PT ;  /* 0x000000e90200720c */ /* 0x000fc40003f66270 */
[C---:B------:R-:W-:Y:S02]  /*7910*/  ISETP.GE.AND P1, PT, R2.reuse, R232, PT ;  /* 0x000000e80200720c */ /* 0x040fe40003f26270 */
[C---:B------:R-:W-:Y:S02]  /*7920*/  ISETP.GE.AND P4, PT, R2.reuse, R231, PT ;  /* 0x000000e70200720c */ /* 0x040fe40003f86270 */
[C---:B------:R-:W-:Y:S01]  /*7930*/  ISETP.GE.AND P2, PT, R2.reuse, R230, PT ;  /* 0x000000e60200720c */ /* 0x040fe20003f46270 */
[----:B------:R-:W-:Y:S01]  /*7940*/  FMUL.FTZ R31, R31, c[0x0][0x2ec] ;  /* 0x0000bb001f1f7a20 */ /* 0x000fe20000410000 */
[----:B------:R-:W-:Y:S01]  /*7950*/  ISETP.LT.OR P3, PT, R2, R229, P3 ;  /* 0x000000e50200720c */ /* 0x000fe20001f61670 */
[----:B------:R-:W-:Y:S01]  /*7960*/  FMUL.FTZ R12, R12, c[0x0][0x2ec] ;  /* 0x0000bb000c0c7a20 */ /* 0x000fe20000410000 */
[----:B------:R-:W-:Y:S01]  /*7970*/  ISETP.LT.OR P1, PT, R2, R228, P1 ;  /* 0x000000e40200720c */ /* 0x000fe20000f21670 */
[----:B------:R-:W-:Y:S01]  /*7980*/  FMUL.FTZ R14, R14, c[0x0][0x2ec] ;  /* 0x0000bb000e0e7a20 */ /* 0x000fe20000410000 */
[----:B------:R-:W-:-:S02]  /*7990*/  ISETP.LT.OR P4, PT, R2, R227, P4 ;  /* 0x000000e30200720c */ /* 0x000fc40002781670 */
[----:B------:R-:W-:Y:S02]  /*79a0*/  ISETP.LT.OR P2, PT, R2, R226, P2 ;  /* 0x000000e20200720c */ /* 0x000fe40001741670 */
[----:B------:R-:W-:Y:S01]  /*79b0*/  IADD3 R2, R0, 0x30, RZ ;  /* 0x0000003000027810 */ /* 0x000fe20007ffe0ff */
[----:B------:R-:W-:Y:S01]  /*79c0*/  HMMA.16816.F32 R20, R20, R10, R4 ;  /* 0x0000000a1414723c */ /* 0x000fe20000001804 */
[----:B------:R-:W-:Y:S02]  /*79d0*/  FSEL R201, R55, -INF , !P6 ;  /* 0xff80000037c97808 */ /* 0x000fe40007000000 */
[----:B------:R-:W-:Y:S02]  /*79e0*/  FSEL R208, R24, -INF , !P5 ;  /* 0xff80000018d07808 */ /* 0x000fe40006800000 */
[----:B------:R-:W-:Y:S02]  /*79f0*/  FSEL R211, R100, -INF , !P3 ;  /* 0xff80000064d37808 */ /* 0x000fe40005800000 */
[----:B------:R-:W-:Y:S01]  /*7a00*/  FSEL R215, R62, -INF , !P1 ;  /* 0xff8000003ed77808 */ /* 0x000fe20004800000 */
[----:B------:R-:W-:Y:S01]  /*7a10*/  MUFU.TANH R3, R3 ;  /* 0x0000000300037308 */ /* 0x000fe20000002400 */
[----:B------:R-:W-:-:S02]  /*7a20*/  ISETP.GE.AND P6, PT, R2, R233, PT ;  /* 0x000000e90200720c */ /* 0x000fc40003fc6270 */
[C---:B------:R-:W-:Y:S02]  /*7a30*/  ISETP.GE.AND P5, PT, R2.reuse, R232, PT ;  /* 0x000000e80200720c */ /* 0x040fe40003fa6270 */
[C---:B------:R-:W-:Y:S02]  /*7a40*/  ISETP.GE.AND P3, PT, R2.reuse, R231, PT ;  /* 0x000000e70200720c */ /* 0x040fe40003f66270 */
[C---:B------:R-:W-:Y:S01]  /*7a50*/  ISETP.GE.AND P1, PT, R2.reuse, R230, PT ;  /* 0x000000e60200720c */ /* 0x040fe20003f26270 */
[----:B------:R-:W-:Y:S01]  /*7a60*/  MUFU.TANH R31, R31 ;  /* 0x0000001f001f7308 */ /* 0x000fe20000002400 */
[C---:B------:R-:W-:Y:S02]  /*7a70*/  ISETP.LT.OR P6, PT, R2.reuse, R229, P6 ;  /* 0x000000e50200720c */ /* 0x040fe400037c1670 */
[C---:B------:R-:W-:Y:S02]  /*7a80*/  ISETP.LT.OR P5, PT, R2.reuse, R228, P5 ;  /* 0x000000e40200720c */ /* 0x040fe40002fa1670 */
[----:B------:R-:W-:-:S03]  /*7a90*/  ISETP.LT.OR P3, PT, R2, R227, P3 ;  /* 0x000000e30200720c */ /* 0x000fc60001f61670 */
[----:B------:R-:W2:Y:S01]  /*7aa0*/  MUFU.TANH R12, R12 ;  /* 0x0000000c000c7308 */ /* 0x000ea20000002400 */
[----:B------:R-:W-:Y:S02]  /*7ab0*/  ISETP.LT.OR P1, PT, R2, R226, P1 ;  /* 0x000000e20200720c */ /* 0x000fe40000f21670 */
[----:B------:R-:W-:-:S05]  /*7ac0*/  IADD3 R2, R0, 0x31, RZ ;  /* 0x0000003100027810 */ /* 0x000fca0007ffe0ff */
[----:B------:R-:W3:Y:S01]  /*7ad0*/  MUFU.TANH R14, R14 ;  /* 0x0000000e000e7308 */ /* 0x000ee20000002400 */
[----:B------:R-:W-:Y:S02]  /*7ae0*/  FSEL R200, R32, -INF , !P4 ;  /* 0xff80000020c87808 */ /* 0x000fe40006000000 */
[----:B----4-:R-:W-:Y:S02]  /*7af0*/  FSEL R206, R9, -INF , !P2 ;  /* 0xff80000009ce7808 */ /* 0x010fe40005000000 */
[----:B------:R-:W-:Y:S02]  /*7b00*/  FSEL R249, R8, -INF , !P6 ;  /* 0xff80000008f97808 */ /* 0x000fe40007000000 */
[----:B-1----:R-:W-:Y:S02]  /*7b10*/  FSEL R63, R30, -INF , !P5 ;  /* 0xff8000001e3f7808 */ /* 0x002fe40006800000 */
[C---:B------:R-:W-:Y:S02]  /*7b20*/  ISETP.GE.AND P4, PT, R2.reuse, R233, PT ;  /* 0x000000e90200720c */ /* 0x040fe40003f86270 */
[----:B------:R-:W-:-:S02]  /*7b30*/  ISETP.GE.AND P2, PT, R2, R232, PT ;  /* 0x000000e80200720c */ /* 0x000fc40003f46270 */
[C---:B------:R-:W-:Y:S02]  /*7b40*/  ISETP.GE.AND P6, PT, R2.reuse, R231, PT ;  /* 0x000000e70200720c */ /* 0x040fe40003fc6270 */
[C---:B------:R-:W-:Y:S01]  /*7b50*/  ISETP.GE.AND P5, PT, R2.reuse, R230, PT ;  /* 0x000000e60200720c */ /* 0x040fe20003fa6270 */
[----:B------:R-:W-:Y:S01]  /*7b60*/  FMUL.FTZ R13, R13, c[0x0][0x2ec] ;  /* 0x0000bb000d0d7a20 */ /* 0x000fe20000410000 */
[C---:B------:R-:W-:Y:S01]  /*7b70*/  ISETP.LT.OR P4, PT, R2.reuse, R229, P4 ;  /* 0x000000e50200720c */ /* 0x040fe20002781670 */
[----:B------:R-:W-:Y:S01]  /*7b80*/  FMUL.FTZ R15, R15, c[0x0][0x2ec] ;  /* 0x0000bb000f0f7a20 */ /* 0x000fe20000410000 */
[----:B------:R-:W-:Y:S01]  /*7b90*/  ISETP.LT.OR P2, PT, R2, R228, P2 ;  /* 0x000000e40200720c */ /* 0x000fe20001741670 */
[----:B------:R-:W-:Y:S01]  /*7ba0*/  FMUL.FTZ R16, R16, c[0x0][0x2ec] ;  /* 0x0000bb0010107a20 */ /* 0x000fe20000410000 */
[----:B------:R-:W-:Y:S01]  /*7bb0*/  ISETP.LT.OR P6, PT, R2, R227, P6 ;  /* 0x000000e30200720c */ /* 0x000fe200037c1670 */
[----:B------:R-:W-:Y:S01]  /*7bc0*/  FMUL.FTZ R18, R18, c[0x0][0x2ec] ;  /* 0x0000bb0012127a20 */ /* 0x000fe20000410000 */
[----:B------:R-:W-:-:S02]  /*7bd0*/  ISETP.LT.OR P5, PT, R2, R226, P5 ;  /* 0x000000e20200720c */ /* 0x000fc40002fa1670 */
[----:B------:R-:W-:Y:S02]  /*7be0*/  IADD3 R2, R0, 0x38, RZ ;  /* 0x0000003800027810 */ /* 0x000fe40007ffe0ff */
[----:B--2---:R-:W-:Y:S02]  /*7bf0*/  FSEL R242, R12, -INF , !P3 ;  /* 0xff8000000cf27808 */ /* 0x004fe40005800000 */
[----:B---3--:R-:W-:Y:S02]  /*7c00*/  FSEL R246, R14, -INF , !P1 ;  /* 0xff8000000ef67808 */ /* 0x008fe40004800000 */
[----:B------:R-:W-:Y:S02]  /*7c10*/  FSEL R247, R3, -INF , !P4 ;  /* 0xff80000003f77808 */ /* 0x000fe40006000000 */
[----:B------:R-:W-:Y:S02]  /*7c20*/  FSEL R67, R31, -INF , !P2 ;  /* 0xff8000001f437808 */ /* 0x000fe40005000000 */
[----:B------:R-:W-:-:S02]  /*7c30*/  ISETP.GE.AND P3, PT, R2, R233, PT ;  /* 0x000000e90200720c */ /* 0x000fc40003f66270 */
[C---:B------:R-:W-:Y:S02]  /*7c40*/  ISETP.GE.AND P1, PT, R2.reuse, R232, PT ;  /* 0x000000e80200720c */ /* 0x040fe40003f26270 */
[C---:B------:R-:W-:Y:S02]  /*7c50*/  ISETP.GE.AND P4, PT, R2.reuse, R231, PT ;  /* 0x000000e70200720c */ /* 0x040fe40003f86270 */
[C---:B------:R-:W-:Y:S01]  /*7c60*/  ISETP.GE.AND P2, PT, R2.reuse, R230, PT ;  /* 0x000000e60200720c */ /* 0x040fe20003f46270 */
[----:B------:R-:W1:Y:S01]  /*7c70*/  MUFU.TANH R13, R13 ;  /* 0x0000000d000d7308 */ /* 0x000e620000002400 */
[C---:B------:R-:W-:Y:S01]  /*7c80*/  ISETP.LT.OR P3, PT, R2.reuse, R229, P3 ;  /* 0x000000e50200720c */ /* 0x040fe20001f61670 */
[----:B------:R-:W-:Y:S01]  /*7c90*/  FMUL.FTZ R17, R17, c[0x0][0x2ec] ;  /* 0x0000bb0011117a20 */ /* 0x000fe20000410000 */
[C---:B------:R-:W-:Y:S01]  /*7ca0*/  ISETP.LT.OR P1, PT, R2.reuse, R228, P1 ;  /* 0x000000e40200720c */ /* 0x040fe20000f21670 */
[----:B------:R-:W-:Y:S01]  /*7cb0*/  FMUL.FTZ R19, R19, c[0x0][0x2ec] ;  /* 0x0000bb0013137a20 */ /* 0x000fe20000410000 */
[----:B------:R-:W-:-:S03]  /*7cc0*/  ISETP.LT.OR P4, PT, R2, R227, P4 ;  /* 0x000000e30200720c */ /* 0x000fc60002781670 */
[----:B------:R-:W2:Y:S01]  /*7cd0*/  MUFU.TANH R15, R15 ;  /* 0x0000000f000f7308 */ /* 0x000ea20000002400 */
[----:B------:R-:W-:Y:S01]  /*7ce0*/  ISETP.LT.OR P2, PT, R2, R226, P2 ;  /* 0x000000e20200720c */ /* 0x000fe20001741670 */
[----:B------:R-:W-:Y:S02]  /*7cf0*/  FMUL.FTZ R5, R20, c[0x0][0x2ec] ;  /* 0x0000bb0014057a20 */ /* 0x000fe40000410000 */
[----:B------:R-:W-:-:S04]  /*7d00*/  FMUL.FTZ R4, R21, c[0x0][0x2ec] ;  /* 0x0000bb0015047a20 */ /* 0x000fc80000410000 */
[----:B------:R-:W3:Y:S01]  /*7d10*/  MUFU.TANH R16, R16 ;  /* 0x0000001000107308 */ /* 0x000ee20000002400 */
[----:B------:R-:W-:Y:S02]  /*7d20*/  FMUL.FTZ R3, R22, c[0x0][0x2ec] ;  /* 0x0000bb0016037a20 */ /* 0x000fe40000410000 */
[----:B------:R-:W-:-:S05]  /*7d30*/  FMUL.FTZ R2, R23, c[0x0][0x2ec] ;  /* 0x0000bb0017027a20 */ /* 0x000fca0000410000 */
[----:B------:R-:W4:Y:S01]  /*7d40*/  MUFU.TANH R18, R18 ;  /* 0x0000001200127308 */ /* 0x000f220000002400 */
[----:B------:R-:W-:-:S07]  /*7d50*/  IADD3 R0, R0, 0x39, RZ ;  /* 0x0000003900007810 */ /* 0x000fce0007ffe0ff */
[----:B------:R-:W-:Y:S01]  /*7d60*/  MUFU.TANH R17, R17 ;  /* 0x0000001100117308 */ /* 0x000fe20000002400 */
[----:B-1----:R-:W-:-:S07]  /*7d70*/  FSEL R240, R13, -INF , !P6 ;  /* 0xff8000000df07808 */ /* 0x002fce0007000000 */
[----:B------:R-:W-:Y:S01]  /*7d80*/  MUFU.TANH R19, R19 ;  /* 0x0000001300137308 */ /* 0x000fe20000002400 */
[----:B--2---:R-:W-:-:S07]  /*7d90*/  FSEL R245, R15, -INF , !P5 ;  /* 0xff8000000ff57808 */ /* 0x004fce0006800000 */
[----:B------:R-:W1:Y:S01]  /*7da0*/  MUFU.TANH R5, R5 ;  /* 0x0000000500057308 */ /* 0x000e620000002400 */
[----:B---3--:R-:W-:-:S07]  /*7db0*/  FSEL R248, R16, -INF , !P3 ;  /* 0xff80000010f87808 */ /* 0x008fce0005800000 */
[----:B------:R-:W-:Y:S01]  /*7dc0*/  MUFU.TANH R4, R4 ;  /* 0x0000000400047308 */ /* 0x000fe20000002400 */
[----:B----4-:R-:W-:-:S07]  /*7dd0*/  FSEL R252, R18, -INF , !P1 ;  /* 0xff80000012fc7808 */ /* 0x010fce0004800000 */
[----:B------:R-:W2:Y:S08]  /*7de0*/  MUFU.TANH R3, R3 ;  /* 0x0000000300037308 */ /* 0x000eb00000002400 */
[----:B------:R-:W3:Y:S01]  /*7df0*/  MUFU.TANH R2, R2 ;  /* 0x0000000200027308 */ /* 0x000ee20000002400 */
        /* <DEDUP_REMOVED lines=8> */
[----:B-1----:R-:W-:Y:S02]  /*7e80*/  FSEL R218, R5, -INF , !P4 ;  /* 0xff80000005da7808 */ /* 0x002fe40006000000 */
[----:B--2---:R-:W-:Y:S02]  /*7e90*/  FSEL R244, R3, -INF , !P2 ;  /* 0xff80000003f47808 */ /* 0x004fe40005000000 */
[----:B------:R-:W-:Y:S02]  /*7ea0*/  FSEL R250, R17, -INF , !P6 ;  /* 0xff80000011fa7808 */ /* 0x000fe40007000000 */
[----:B------:R-:W-:Y:S02]  /*7eb0*/  FSEL R251, R19, -INF , !P5 ;  /* 0xff80000013fb7808 */ /* 0x000fe40006800000 */
[----:B------:R-:W-:Y:S02]  /*7ec0*/  FSEL R219, R4, -INF , !P3 ;  /* 0xff80000004db7808 */ /* 0x000fe40005800000 */
[----:B---3--:R-:W-:Y:S01]  /*7ed0*/  FSEL R243, R2, -INF , !P1 ;  /* 0xff80000002f37808 */ /* 0x008fe20004800000 */
        /* <DEDUP_REMOVED lines=25> */
.L_x_696:
[----:B------:R-:W2:Y:S04]  /*8070*/  LDL.LU R9, [R1+0x10] ;  /* 0x0000100001097983 */ /* 0x000ea80000300800 */
[----:B------:R-:W3:Y:S04]  /*8080*/  LDL.LU R10, [R1+0xc] ;  /* 0x00000c00010a7983 */ /* 0x000ee80000300800 */
[----:B------:R-:W4:Y:S04]  /*8090*/  LDL.LU R11, [R1+0x8] ;  /* 0x00000800010b7983 */ /* 0x000f280000300800 */
[----:B------:R-:W5:Y:S01]  /*80a0*/  LDL.LU R12, [R1+0x4] ;  /* 0x00000400010c7983 */ /* 0x000f620000300800 */
        /* <DEDUP_REMOVED lines=51> */
[----:B------:R-:W1:Y:S01]  /*83e0*/  SHFL.BFLY PT, R5, R3, 0x2, 0x1f ;  /* 0x0c401f0003057f89 */ /* 0x000e6200000e0000 */
        /* <DEDUP_REMOVED lines=12> */
[----:B------:R-:W-:Y:S02]  /*84b0*/  FMNMX.FTZ R2, R249, R4, !PT ;  /* 0x00000004f9027209 */ /* 0x000fe40007810000 */
[----:B------:R-:W-:Y:S02]  /*84c0*/  FMNMX.FTZ R3, R3, R5, !PT ;  /* 0x0000000503037209 */ /* 0x000fe40007810000 */
        /* <DEDUP_REMOVED lines=9> */
[----:B------:R-:W1:Y:S01]  /*8560*/  SHFL.BFLY PT, R7, R4, 0x2, 0x1f ;  /* 0x0c401f0004077f89 */ /* 0x000e6200000e0000 */
[----:B------:R-:W-:Y:S02]  /*8570*/  FMNMX.FTZ R5, R67, R5, !PT ;  /* 0x0000000543057209 */ /* 0x000fe40007810000 */
[----:B------:R-:W-:-:S02]  /*8580*/  FSEL R2, R2, RZ, P2 ;  /* 0x000000ff02027208 */ /* 0x000fc40001000000 */
[----:B------:R-:W-:-:S03]  /*8590*/  FMNMX.FTZ R5, R252, R5, !PT ;  /* 0x00000005fc057209 */ /* 0x000fc60007810000 */
[----:B------:R-:W-:Y:S01]  /*85a0*/  FFMA.FTZ R0, R46, c[0x0][0x23c], -R2 ;  /* 0x00008f002e007a23 */ /* 0x000fe20000010802 */
[----:B------:R-:W-:-:S03]  /*85b0*/  FMNMX.FTZ R5, R251, R5, !PT ;  /* 0x00000005fb057209 */ /* 0x000fc60007810000 */
[----:B------:R1:W1:Y:S02]  /*85c0*/  MUFU.EX2 R14, R0 ;  /* 0x00000000000e7308 */ /* 0x0002640000000800 */
[----:B-1----:R-:W-:Y:S01]  /*85d0*/  FMNMX.FTZ R237, R3, R6, !PT ;  /* 0x0000000603ed7209 */ /* 0x002fe20007810000 */
[--C-:B------:R-:W-:Y:S01]  /*85e0*/  FFMA.FTZ R3, R45, c[0x0][0x23c], -R2.reuse ;  /* 0x00008f002d037a23 */ /* 0x100fe20000010802 */
[----:B------:R-:W-:Y:S02]  /*85f0*/  SHFL.BFLY PT, R6, R5, 0x2, 0x1f ;  /* 0x0c401f0005067f89 */ /* 0x000fe400000e0000 */
[----:B------:R-:W-:Y:S02]  /*8600*/  FSETP.NEU.FTZ.AND P1, PT, R237, -INF , PT ;  /* 0xff800000ed00780b */ /* 0x000fe40003f3d000 */
[----:B------:R1:W-:Y:S01]  /*8610*/  MUFU.EX2 R39, R3 ;  /* 0x0000000300277308 */ /* 0x0003e20000000800 */
[----:B------:R-:W-:Y:S01]  /*8620*/  FMNMX.FTZ R4, R4, R7, !PT ;  /* 0x0000000704047209 */ /* 0x000fe20007810000 */
[----:B------:R-:W-:-:S04]  /*8630*/  FFMA.FTZ R0, R56, c[0x0][0x23c], -R2 ;  /* 0x00008f0038007a23 */ /* 0x000fc80000010802 */
[----:B------:R-:W1:Y:S02]  /*8640*/  SHFL.BFLY PT, R8, R4, 0x1, 0x1f ;  /* 0x0c201f0004087f89 */ /* 0x000e6400000e0000 */
[----:B------:R1:W-:Y:S02]  /*8650*/  MUFU.EX2 R38, R0 ;  /* 0x0000000000267308 */ /* 0x0003e40000000800 */
[----:B-1----:R-:W-:-:S06]  /*8660*/  FFMA.FTZ R3, R44, c[0x0][0x23c], -R2 ;  /* 0x00008f002c037a23 */ /* 0x002fcc0000010802 */
[----:B------:R1:W1:Y:S01]  /*8670*/  MUFU.EX2 R15, R3 ;  /* 0x00000003000f7308 */ /* 0x0002620000000800 */
[----:B------:R-:W-:-:S05]  /*8680*/  FMUL.FTZ R0, R237, c[0x0][0x23c] ;  /* 0x00008f00ed007a20 */ /* 0x000fca0000410000 */
        /* <DEDUP_REMOVED lines=10> */
[----:B------:R-:W1:Y:S01]  /*8730*/  SHFL.BFLY PT, R7, R3, 0x1, 0x1f ;  /* 0x0c201f0003077f89 */ /* 0x000e6200000e0000 */
[----:B------:R-:W-:Y:S01]  /*8740*/  FADD.FTZ R6, R103, -R6 ;  /* 0x8000000667067221 */ /* 0x000fe20000010000 */
[----:B------:R-:W-:-:S03]  /*8750*/  MOV R103, R14 ;  /* 0x0000000e00677202 */ /* 0x000fc60000000f00 */
[----:B------:R-:W-:-:S04]  /*8760*/  FMUL.FTZ R6, R6, c[0x0][0x23c] ;  /* 0x00008f0006067a20 */ /* 0x000fc80000410000 */
[----:B------:R-:W1:Y:S02]  /*8770*/  MUFU.EX2 R101, R6 ;  /* 0x0000000600657308 */ /* 0x000e640000000800 */
[----:B-1----:R-:W-:Y:S01]  /*8780*/  FFMA.FTZ R5, R47, c[0x0][0x23c], -R0 ;  /* 0x00008f002f057a23 */ /* 0x002fe20000010800 */
[----:B------:R-:W-:-:S05]  /*8790*/  MOV R47, R15 ;  /* 0x0000000f002f7202 */ /* 0x000fca0000000f00 */
[----:B------:R1:W1:Y:S01]  /*87a0*/  MUFU.EX2 R44, R5 ;  /* 0x00000005002c7308 */ /* 0x0002620000000800 */
[----:B------:R-:W-:Y:S01]  /*87b0*/  FMNMX.FTZ R239, R3, R7, !PT ;  /* 0x0000000703ef7209 */ /* 0x000fe20007810000 */
[----:B------:R-:W-:Y:S01]  /*87c0*/  FMUL.FTZ R120, R120, R101 ;  /* 0x0000006578787220 */ /* 0x000fe20000410000 */
[----:B------:R-:W-:Y:S01]  /*87d0*/  F2FP.PACK_AB R6, R47, R39 ;  /* 0x000000272f06723e */ /* 0x000fe200000000ff */
[-C--:B------:R-:W-:Y:S02]  /*87e0*/  FMUL.FTZ R121, R121, R101.reuse ;  /* 0x0000006579797220 */ /* 0x080fe40000410000 */
[-C--:B------:R-:W-:Y:S02]  /*87f0*/  FMUL.FTZ R152, R152, R101.reuse ;  /* 0x0000006598987220 */ /* 0x080fe40000410000 */
[-C--:B------:R-:W-:Y:S02]  /*8800*/  FMUL.FTZ R153, R153, R101.reuse ;  /* 0x0000006599997220 */ /* 0x080fe40000410000 */
[-C--:B------:R-:W-:Y:S01]  /*8810*/  FMUL.FTZ R116, R116, R101.reuse ;  /* 0x0000006574747220 */ /* 0x080fe20000410000 */
[----:B-1----:R-:W-:Y:S01]  /*8820*/  FSEL R5, R237, RZ, P1 ;  /* 0x000000ffed057208 */ /* 0x002fe20000800000 */
[-C--:B------:R-:W-:Y:S01]  /*8830*/  FMUL.FTZ R117, R117, R101.reuse ;  /* 0x0000006575757220 */ /* 0x080fe20000410000 */
[C---:B------:R-:W-:Y:S01]  /*8840*/  FSETP.NEU.FTZ.AND P1, PT, R235.reuse, -INF , PT ;  /* 0xff800000eb00780b */ /* 0x040fe20003f3d000 */
[----:B------:R-:W-:Y:S01]  /*8850*/  FMUL.FTZ R72, R72, R101 ;  /* 0x0000006548487220 */ /* 0x000fe20000410000 */
[----:B------:R-:W-:Y:S01]  /*8860*/  F2FP.PACK_AB R7, R44, R55 ;  /* 0x000000372c07723e */ /* 0x000fe200000000ff */
[----:B------:R-:W-:Y:S01]  /*8870*/  FADD.FTZ R4, R102, -R5 ;  /* 0x8000000566047221 */ /* 0x000fe20000010000 */
[----:B------:R-:W-:Y:S01]  /*8880*/  FSEL R5, R235, RZ, P1 ;  /* 0x000000ffeb057208 */ /* 0x000fe20000800000 */
[----:B------:R-:W-:Y:S01]  /*8890*/  FMUL.FTZ R73, R73, R101 ;  /* 0x0000006549497220 */ /* 0x000fe20000410000 */
[----:B--2---:R-:W-:Y:S01]  /*88a0*/  MOV R36, R9 ;  /* 0x0000000900247202 */ /* 0x004fe20000000f00 */
[----:B------:R-:W-:Y:S01]  /*88b0*/  FMUL.FTZ R100, R4, c[0x0][0x23c] ;  /* 0x00008f0004647a20 */ /* 0x000fe20000410000 */
[----:B------:R-:W-:Y:S01]  /*88c0*/  MOV R102, R13 ;  /* 0x0000000d00667202 */ /* 0x000fe20000000f00 */
[----:B------:R-:W-:Y:S01]  /*88d0*/  FMUL.FTZ R4, R235, c[0x0][0x23c] ;  /* 0x00008f00eb047a20 */ /* 0x000fe20000410000 */
[----:B---3--:R-:W-:Y:S01]  /*88e0*/  MOV R62, R10 ;  /* 0x0000000a003e7202 */ /* 0x008fe20000000f00 */
[----:B------:R-:W-:Y:S01]  /*88f0*/  FADD.FTZ R28, R104, -R5 ;  /* 0x80000005681c7221 */ /* 0x000fe20000010000 */
[----:B------:R-:W-:Y:S01]  /*8900*/  F2FP.PACK_AB R5, R102, R37 ;  /* 0x000000256605723e */ /* 0x000fe200000000ff */
[----:B------:R-:W1:Y:S01]  /*8910*/  MUFU.EX2 R100, R100 ;  /* 0x0000006400647308 */ /* 0x000e620000000800 */
[----:B------:R-:W-:Y:S01]  /*8920*/  FSEL R8, R4, RZ, P1 ;  /* 0x000000ff04087208 */ /* 0x000fe20000800000 */
[----:B------:R-:W-:Y:S01]  /*8930*/  FMUL.FTZ R28, R28, c[0x0][0x23c] ;  /* 0x00008f001c1c7a20 */ /* 0x000fe20000410000 */
[----:B------:R-:W-:Y:S01]  /*8940*/  F2FP.PACK_AB R4, R38, R103 ;  /* 0x000000672604723e */ /* 0x000fe200000000ff */
[----:B------:R-:W-:Y:S01]  /*8950*/  FMUL.FTZ R164, R164, R101 ;  /* 0x00000065a4a47220 */ /* 0x000fe20000410000 */
[----:B-----5:R-:W-:Y:S01]  /*8960*/  MOV R30, R12 ;  /* 0x0000000c001e7202 */ /* 0x020fe20000000f00 */
[--C-:B------:R-:W-:Y:S01]  /*8970*/  FFMA.FTZ R9, R64, c[0x0][0x23c], -R8.reuse ;  /* 0x00008f0040097a23 */ /* 0x100fe20000010808 */
[----:B------:R-:W-:Y:S01]  /*8980*/  FSETP.NEU.FTZ.AND P1, PT, R239, -INF , PT ;  /* 0xff800000ef00780b */ /* 0x000fe20003f3d000 */
[----:B------:R-:W-:Y:S01]  /*8990*/  FFMA.FTZ R3, R59, c[0x0][0x23c], -R8 ;  /* 0x00008f003b037a23 */ /* 0x000fe20000010808 */
[----:B----4-:R-:W-:Y:S01]  /*89a0*/  MOV R31, R11 ;  /* 0x0000000b001f7202 */ /* 0x010fe20000000f00 */
[----:B------:R2:W3:Y:S01]  /*89b0*/  MUFU.EX2 R12, R9 ;  /* 0x00000009000c7308 */ /* 0x0004e20000000800 */
[----:B------:R-:W-:Y:S01]  /*89c0*/  FSEL R10, R239, RZ, P1 ;  /* 0x000000ffef0a7208 */ /* 0x000fe20000800000 */
[----:B------:R-:W-:-:S02]  /*89d0*/  FMUL.FTZ R165, R165, R101 ;  /* 0x00000065a5a57220 */ /* 0x000fc40000410000 */
[----:B------:R-:W-:Y:S02]  /*89e0*/  FMUL.FTZ R92, R92, R101 ;  /* 0x000000655c5c7220 */ /* 0x000fe40000410000 */
[-C--:B-1----:R-:W-:Y:S02]  /*89f0*/  FMUL.FTZ R122, R122, R100.reuse ;  /* 0x000000647a7a7220 */ /* 0x082fe40000410000 */
[----:B------:R1:W4:Y:S01]  /*8a00*/  MUFU.EX2 R48, R3 ;  /* 0x0000000300307308 */ /* 0x0003220000000800 */
[-C--:B------:R-:W-:Y:S02]  /*8a10*/  FMUL.FTZ R123, R123, R100.reuse ;  /* 0x000000647b7b7220 */ /* 0x080fe40000410000 */
[-C--:B------:R-:W-:Y:S02]  /*8a20*/  FMUL.FTZ R154, R154, R100.reuse ;  /* 0x000000649a9a7220 */ /* 0x080fe40000410000 */
[----:B------:R-:W-:Y:S02]  /*8a30*/  FMUL.FTZ R155, R155, R100 ;  /* 0x000000649b9b7220 */ /* 0x000fe40000410000 */
[----:B------:R-:W-:Y:S01]  /*8a40*/  FADD.FTZ R11, R105, -R10 ;  /* 0x8000000a690b7221 */ /* 0x000fe20000010000 */
[----:B------:R-:W-:Y:S01]  /*8a50*/  HMMA.16816.F32 R188, R4, R18, R120 ;  /* 0x0000001204bc723c */ /* 0x000fe20000001878 */
[----:B--2---:R-:W-:-:S02]  /*8a60*/  FFMA.FTZ R9, R60, c[0x0][0x23c], -R8 ;  /* 0x00008f003c097a23 */ /* 0x004fc40000010808 */
[-C--:B------:R-:W-:Y:S02]  /*8a70*/  FMUL.FTZ R118, R118, R100.reuse ;  /* 0x0000006476767220 */ /* 0x080fe40000410000 */
[----:B------:R2:W5:Y:S01]  /*8a80*/  MUFU.EX2 R56, R9 ;  /* 0x0000000900387308 */ /* 0x0005620000000800 */
[-C--:B------:R-:W-:Y:S02]  /*8a90*/  FMUL.FTZ R119, R119, R100.reuse ;  /* 0x0000006477777220 */ /* 0x080fe40000410000 */
[----:B-1----:R-:W-:Y:S01]  /*8aa0*/  FMUL.FTZ R3, R239, c[0x0][0x23c] ;  /* 0x00008f00ef037a20 */ /* 0x002fe20000410000 */
[----:B------:R-:W-:Y:S01]  /*8ab0*/  HMMA.16816.F32 R120, R4, R26, R152 ;  /* 0x0000001a0478723c */ /* 0x000fe20000001898 */
[-C--:B------:R-:W-:Y:S02]  /*8ac0*/  FMUL.FTZ R74, R74, R100.reuse ;  /* 0x000000644a4a7220 */ /* 0x080fe40000410000 */
[-C--:B------:R-:W-:Y:S01]  /*8ad0*/  FMUL.FTZ R75, R75, R100.reuse ;  /* 0x000000644b4b7220 */ /* 0x080fe20000410000 */
[----:B------:R-:W-:Y:S01]  /*8ae0*/  FSEL R3, R3, RZ, P1 ;  /* 0x000000ff03037208 */ /* 0x000fe20000800000 */
[----:B------:R-:W-:-:S02]  /*8af0*/  FMUL.FTZ R166, R166, R100 ;  /* 0x00000064a6a67220 */ /* 0x000fc40000410000 */
[----:B---3--:R-:W-:Y:S01]  /*8b00*/  MOV R152, R12 ;  /* 0x0000000c00987202 */ /* 0x008fe20000000f00 */
[----:B------:R-:W-:Y:S01]  /*8b10*/  FMUL.FTZ R167, R167, R100 ;  /* 0x00000064a7a77220 */ /* 0x000fe20000410000 */
[----:B------:R-:W1:Y:S01]  /*8b20*/  LDSM.16.MT88.4 R12, [R222+0xb000] ;  /* 0x00b00000de0c783b */ /* 0x000e620000004200 */
[----:B------:R-:W-:Y:S01]  /*8b30*/  FFMA.FTZ R10, R61, c[0x0][0x23c], -R3 ;  /* 0x00008f003d0a7a23 */ /* 0x000fe20000010803 */
[C---:B------:R-:W-:Y:S01]  /*8b40*/  HMMA.16816.F32 R192, R4.reuse, R16, R116 ;  /* 0x0000001004c0723c */ /* 0x040fe20000001874 */
[----:B--2---:R-:W-:Y:S01]  /*8b50*/  FFMA.FTZ R9, R49, c[0x0][0x23c], -R8 ;  /* 0x00008f0031097a23 */ /* 0x004fe20000010808 */
[----:B----4-:R-:W-:Y:S01]  /*8b60*/  MOV R154, R48 ;  /* 0x00000030009a7202 */ /* 0x010fe20000000f00 */
[-C--:B------:R-:W-:Y:S01]  /*8b70*/  FMUL.FTZ R93, R93, R101.reuse ;  /* 0x000000655d5d7220 */ /* 0x080fe20000410000 */
[----:B------:R-:W-:Y:S01]  /*8b80*/  MOV R48, R62 ;  /* 0x0000003e00307202 */ /* 0x000fe20000000f00 */
[----:B------:R2:W-:Y:S01]  /*8b90*/  MUFU.EX2 R46, R9 ;  /* 0x00000009002e7308 */ /* 0x0005e20000000800 */
[----:B------:R-:W-:Y:S01]  /*8ba0*/  FMUL.FTZ R94, R94, R100 ;  /* 0x000000645e5e7220 */ /* 0x000fe20000410000 */
[----:B------:R-:W-:Y:S01]  /*8bb0*/  MOV R155, R36 ;  /* 0x00000024009b7202 */ /* 0x000fe20000000f00 */
[----:B------:R-:W-:Y:S01]  /*8bc0*/  FMUL.FTZ R95, R95, R100 ;  /* 0x000000645f5f7220 */ /* 0x000fe20000410000 */
[----:B------:R-:W-:Y:S01]  /*8bd0*/  HMMA.16816.F32 R108, R4, R32, R72 ;  /* 0x00000020046c723c */ /* 0x000fe20000001848 */
[----:B------:R-:W-:-:S02]  /*8be0*/  FMUL.FTZ R148, R148, R101 ;  /* 0x0000006594947220 */ /* 0x000fc40000410000 */
[-C--:B------:R-:W-:Y:S02]  /*8bf0*/  FMUL.FTZ R149, R149, R101.reuse ;  /* 0x0000006595957220 */ /* 0x080fe40000410000 */
[-C--:B------:R-:W-:Y:S02]  /*8c00*/  FMUL.FTZ R150, R150, R100.reuse ;  /* 0x0000006496967220 */ /* 0x080fe40000410000 */
[----:B------:R-:W-:Y:S01]  /*8c10*/  FMUL.FTZ R151, R151, R100 ;  /* 0x0000006497977220 */ /* 0x000fe20000410000 */
[----:B------:R-:W-:Y:S01]  /*8c20*/  HMMA.16816.F32 R116, R4, R40, R164 ;  /* 0x000000280474723c */ /* 0x000fe200000018a4 */
[-C--:B------:R-:W-:Y:S02]  /*8c30*/  FMUL.FTZ R132, R132, R101.reuse ;  /* 0x0000006584847220 */ /* 0x080fe40000410000 */
[----:B------:R-:W-:Y:S02]  /*8c40*/  FMUL.FTZ R133, R133, R101 ;  /* 0x0000006585857220 */ /* 0x000fe40000410000 */
[----:B--2---:R-:W-:-:S02]  /*8c50*/  FFMA.FTZ R9, R65, c[0x0][0x23c], -R3 ;  /* 0x00008f0041097a23 */ /* 0x004fc40000010803 */
[----:B------:R-:W-:Y:S01]  /*8c60*/  FMUL.FTZ R134, R134, R100 ;  /* 0x0000006486867220 */ /* 0x000fe20000410000 */
[----:B-----5:R-:W-:Y:S01]  /*8c70*/  MOV R164, R56 ;  /* 0x0000003800a47202 */ /* 0x020fe20000000f00 */
[----:B------:R-:W2:Y:S01]  /*8c80*/  MUFU.EX2 R45, R9 ;  /* 0x00000009002d7308 */ /* 0x000ea20000000800 */
[----:B------:R-:W-:Y:S01]  /*8c90*/  FMUL.FTZ R135, R135, R100 ;  /* 0x0000006487877220 */ /* 0x000fe20000410000 */
[C---:B------:R-:W-:Y:S01]  /*8ca0*/  HMMA.16816.F32 R176, R4.reuse, R24, R148 ;  /* 0x0000001804b0723c */ /* 0x040fe20000001894 */
[-C--:B------:R-:W-:Y:S01]  /*8cb0*/  FMUL.FTZ R136, R136, R101.reuse ;  /* 0x0000006588887220 */ /* 0x080fe20000410000 */
[----:B------:R-:W-:Y:S01]  /*8cc0*/  MOV R165, R102 ;  /* 0x0000006600a57202 */ /* 0x000fe20000000f00 */
[-C--:B------:R-:W-:Y:S02]  /*8cd0*/  FMUL.FTZ R137, R137, R101.reuse ;  /* 0x0000006589897220 */ /* 0x080fe40000410000 */
[-C--:B------:R-:W-:Y:S02]  /*8ce0*/  FMUL.FTZ R138, R138, R100.reuse ;  /* 0x000000648a8a7220 */ /* 0x080fe40000410000 */
[----:B------:R-:W-:Y:S01]  /*8cf0*/  FMUL.FTZ R139, R139, R100 ;  /* 0x000000648b8b7220 */ /* 0x000fe20000410000 */
[----:B------:R-:W-:Y:S01]  /*8d00*/  HMMA.16816.F32 R132, R4, R20, R132 ;  /* 0x000000140484723c */ /* 0x000fe20000001884 */
[----:B------:R-:W-:-:S02]  /*8d10*/  FMUL.FTZ R168, R168, R101 ;  /* 0x00000065a8a87220 */ /* 0x000fc40000410000 */
[----:B------:R-:W-:Y:S02]  /*8d20*/  FMUL.FTZ R169, R169, R101 ;  /* 0x00000065a9a97220 */ /* 0x000fe40000410000 */
[-C--:B------:R-:W-:Y:S01]  /*8d30*/  FMUL.FTZ R170, R170, R100.reuse ;  /* 0x00000064aaaa7220 */ /* 0x080fe20000410000 */
[----:B--2---:R-:W-:Y:S01]  /*8d40*/  MOV R153, R45 ;  /* 0x0000002d00997202 */ /* 0x004fe20000000f00 */
[----:B------:R-:W-:Y:S01]  /*8d50*/  FFMA.FTZ R9, R66, c[0x0][0x23c], -R3 ;  /* 0x00008f0042097a23 */ /* 0x000fe20000010803 */
[----:B------:R-:W2:Y:S01]  /*8d60*/  MUFU.EX2 R45, R10 ;  /* 0x0000000a002d7308 */ /* 0x000ea20000000800 */
[----:B------:R-:W-:Y:S01]  /*8d70*/  FMUL.FTZ R171, R171, R100 ;  /* 0x00000064abab7220 */ /* 0x000fe20000410000 */
[----:B-1----:R-:W-:Y:S01]  /*8d80*/  HMMA.16816.F32 R72, R4, R14, R92 ;  /* 0x0000000e0448723c */ /* 0x002fe2000000185c */
[-C--:B------:R-:W-:Y:S02]  /*8d90*/  FMUL.FTZ R76, R76, R101.reuse ;  /* 0x000000654c4c7220 */ /* 0x080fe40000410000 */
[----:B------:R-:W-:-:S02]  /*8da0*/  FMUL.FTZ R77, R77, R101 ;  /* 0x000000654d4d7220 */ /* 0x000fc40000410000 */
[-C--:B------:R-:W-:Y:S01]  /*8db0*/  FMUL.FTZ R78, R78, R100.reuse ;  /* 0x000000644e4e7220 */ /* 0x080fe20000410000 */
[----:B------:R1:W3:Y:S01]  /*8dc0*/  MUFU.EX2 R57, R9 ;  /* 0x0000000900397308 */ /* 0x0002e20000000800 */
[----:B------:R-:W-:Y:S01]  /*8dd0*/  FMUL.FTZ R79, R79, R100 ;  /* 0x000000644f4f7220 */ /* 0x000fe20000410000 */
[----:B------:R-:W-:Y:S01]  /*8de0*/  MOV R92, R46 ;  /* 0x0000002e005c7202 */ /* 0x000fe20000000f00 */
[-C--:B------:R-:W-:Y:S01]  /*8df0*/  FMUL.FTZ R88, R88, R101.reuse ;  /* 0x0000006558587220 */ /* 0x080fe20000410000 */
[C---:B------:R-:W-:Y:S01]  /*8e00*/  HMMA.16816.F32 R184, R4.reuse, R22, R136 ;  /* 0x0000001604b8723c */ /* 0x040fe20000001888 */
[----:B------:R-:W-:Y:S01]  /*8e10*/  FMUL.FTZ R89, R89, R101 ;  /* 0x0000006559597220 */ /* 0x000fe20000410000 */
[----:B------:R-:W-:Y:S01]  /*8e20*/  MOV R46, R63 ;  /* 0x0000003f002e7202 */ /* 0x000fe20000000f00 */
[-C--:B------:R-:W-:Y:S01]  /*8e30*/  FMUL.FTZ R90, R90, R100.reuse ;  /* 0x000000645a5a7220 */ /* 0x080fe20000410000 */
[----:B--2---:R-:W-:Y:S01]  /*8e40*/  MOV R95, R45 ;  /* 0x0000002d005f7202 */ /* 0x004fe20000000f00 */
[----:B------:R-:W-:Y:S01]  /*8e50*/  FMUL.FTZ R10, R11, c[0x0][0x23c] ;  /* 0x00008f000b0a7a20 */ /* 0x000fe20000410000 */
[----:B------:R-:W-:Y:S01]  /*8e60*/  MOV R45, R67 ;  /* 0x00000043002d7202 */ /* 0x000fe20000000f00 */
[----:B------:R-:W2:Y:S01]  /*8e70*/  MUFU.EX2 R11, R28 ;  /* 0x0000001c000b7308 */ /* 0x000ea20000000800 */
[----:B------:R-:W-:Y:S01]  /*8e80*/  FMUL.FTZ R91, R91, R100 ;  /* 0x000000645b5b7220 */ /* 0x000fe20000410000 */
[----:B------:R-:W-:Y:S01]  /*8e90*/  HMMA.16816.F32 R168, R4, R42, R168 ;  /* 0x0000002a04a8723c */ /* 0x000fe200000018a8 */
[----:B------:R-:W-:Y:S01]  /*8ea0*/  MOV R139, R55 ;  /* 0x00000037008b7202 */ /* 0x000fe20000000f00 */
[----:B-1----:R-:W-:Y:S01]  /*8eb0*/  FFMA.FTZ R9, R50, c[0x0][0x23c], -R3 ;  /* 0x00008f0032097a23 */ /* 0x002fe20000010803 */
[----:B---3--:R-:W-:-:S03]  /*8ec0*/  MOV R167, R57 ;  /* 0x0000003900a77202 */ /* 0x008fc60000000f00 */
[----:B------:R-:W1:Y:S01]  /*8ed0*/  MUFU.EX2 R10, R10 ;  /* 0x0000000a000a7308 */ /* 0x000e620000000800 */
[----:B------:R-:W-:Y:S01]  /*8ee0*/  MOV R138, R39 ;  /* 0x00000027008a7202 */ /* 0x000fe20000000f00 */
[C---:B------:R-:W-:Y:S01]  /*8ef0*/  HMMA.16816.F32 R104, R4.reuse, R34, R76 ;  /* 0x000000220468723c */ /* 0x040fe2000000184c */
[----:B------:R-:W-:Y:S02]  /*8f00*/  MOV R137, R38 ;  /* 0x0000002600897202 */ /* 0x000fe40000000f00 */
[----:B------:R-:W-:Y:S02]  /*8f10*/  MOV R136, R37 ;  /* 0x0000002500887202 */ /* 0x000fe40000000f00 */
[----:B------:R-:W-:Y:S01]  /*8f20*/  MOV R102, R46 ;  /* 0x0000002e00667202 */ /* 0x000fe20000000f00 */
[----:B------:R3:W4:Y:S01]  /*8f30*/  MUFU.EX2 R49, R9 ;  /* 0x0000000900317308 */ /* 0x0007220000000800 */
[-C--:B--2---:R-:W-:Y:S01]  /*8f40*/  FMUL.FTZ R140, R140, R11.reuse ;  /* 0x0000000b8c8c7220 */ /* 0x084fe20000410000 */
[----:B------:R-:W-:Y:S01]  /*8f50*/  HMMA.16816.F32 R148, R4, R12, R88 ;  /* 0x0000000c0494723c */ /* 0x000fe20000001858 */
[----:B------:R-:W-:Y:S01]  /*8f60*/  FMUL.FTZ R141, R141, R11 ;  /* 0x0000000b8d8d7220 */ /* 0x000fe20000410000 */
[----:B------:R-:W-:Y:S01]  /*8f70*/  MOV R166, R137 ;  /* 0x0000008900a67202 */ /* 0x000fe20000000f00 */
[-C--:B------:R-:W-:Y:S01]  /*8f80*/  FMUL.FTZ R144, R144, R11.reuse ;  /* 0x0000000b90907220 */ /* 0x080fe20000410000 */
[----:B------:R-:W-:Y:S01]  /*8f90*/  MOV R94, R138 ;  /* 0x0000008a005e7202 */ /* 0x000fe20000000f00 */
[----:B------:R-:W-:-:S02]  /*8fa0*/  FMUL.FTZ R145, R145, R11 ;  /* 0x0000000b91917220 */ /* 0x000fc40000410000 */
[----:B------:R-:W-:Y:S01]  /*8fb0*/  F2FP.PACK_AB R4, R152, R154 ;  /* 0x0000009a9804723e */ /* 0x000fe200000000ff */
[-C--:B-1----:R-:W-:Y:S01]  /*8fc0*/  FMUL.FTZ R142, R142, R10.reuse ;  /* 0x0000000a8e8e7220 */ /* 0x082fe20000410000 */
[----:B------:R-:W-:Y:S01]  /*8fd0*/  F2FP.PACK_AB R5, R167, R153 ;  /* 0x00000099a705723e */ /* 0x000fe200000000ff */
[----:B------:R-:W-:Y:S01]  /*8fe0*/  FMUL.FTZ R143, R143, R10 ;  /* 0x0000000a8f8f7220 */ /* 0x000fe20000410000 */
[----:B------:R-:W-:Y:S01]  /*8ff0*/  F2FP.PACK_AB R6, R92, R164 ;  /* 0x000000a45c06723e */ /* 0x000fe200000000ff */
[-C--:B------:R-:W-:Y:S02]  /*9000*/  FMUL.FTZ R146, R146, R10.reuse ;  /* 0x0000000a92927220 */ /* 0x080fe40000410000 */
[----:B---3--:R-:W-:Y:S01]  /*9010*/  FFMA.FTZ R9, R52, c[0x0][0x23c], -R8 ;  /* 0x00008f0034097a23 */ /* 0x008fe20000010808 */
[----:B----4-:R-:W-:Y:S01]  /*9020*/  F2FP.PACK_AB R7, R49, R95 ;  /* 0x0000005f3107723e */ /* 0x010fe200000000ff */
[----:B------:R-:W-:Y:S02]  /*9030*/  FMUL.FTZ R147, R147, R10 ;  /* 0x0000000a93937220 */ /* 0x000fe40000410000 */
[----:B------:R1:W2:Y:S01]  /*9040*/  MUFU.EX2 R28, R9 ;  /* 0x00000009001c7308 */ /* 0x0002a20000000800 */
[----:B------:R-:W-:-:S02]  /*9050*/  FMUL.FTZ R124, R124, R11 ;  /* 0x0000000b7c7c7220 */ /* 0x000fc40000410000 */
[-C--:B------:R-:W-:Y:S01]  /*9060*/  FMUL.FTZ R125, R125, R11.reuse ;  /* 0x0000000b7d7d7220 */ /* 0x080fe20000410000 */
[C---:B------:R-:W-:Y:S01]  /*9070*/  HMMA.16816.F32 R64, R4.reuse, R22, R140 ;  /* 0x000000160440723c */ /* 0x040fe2000000188c */
[-C--:B------:R-:W-:Y:S02]  /*9080*/  FMUL.FTZ R126, R126, R10.reuse ;  /* 0x0000000a7e7e7220 */ /* 0x080fe40000410000 */
[-C--:B------:R-:W-:Y:S02]  /*9090*/  FMUL.FTZ R127, R127, R10.reuse ;  /* 0x0000000a7f7f7220 */ /* 0x080fe40000410000 */
[-C--:B------:R-:W-:Y:S02]  /*90a0*/  FMUL.FTZ R156, R156, R11.reuse ;  /* 0x0000000b9c9c7220 */ /* 0x080fe40000410000 */
[----:B------:R-:W-:Y:S01]  /*90b0*/  FMUL.FTZ R157, R157, R11 ;  /* 0x0000000b9d9d7220 */ /* 0x000fe20000410000 */
[----:B------:R-:W-:Y:S01]  /*90c0*/  HMMA.16816.F32 R60, R4, R24, R144 ;  /* 0x00000018043c723c */ /* 0x000fe20000001890 */
[----:B------:R-:W-:-:S02]  /*90d0*/  FMUL.FTZ R158, R158, R10 ;  /* 0x0000000a9e9e7220 */ /* 0x000fc40000410000 */
[-C--:B------:R-:W-:Y:S02]  /*90e0*/  FMUL.FTZ R159, R159, R10.reuse ;  /* 0x0000000a9f9f7220 */ /* 0x080fe40000410000 */
[----:B-1----:R-:W-:Y:S02]  /*90f0*/  FFMA.FTZ R9, R53, c[0x0][0x23c], -R2 ;  /* 0x00008f0035097a23 */ /* 0x002fe40000010802 */
[-C--:B------:R-:W-:Y:S01]  /*9100*/  FMUL.FTZ R160, R160, R11.reuse ;  /* 0x0000000ba0a07220 */ /* 0x080fe20000410000 */
[C---:B------:R-:W-:Y:S01]  /*9110*/  HMMA.16816.F32 R76, R4.reuse, R18, R124 ;  /* 0x00000012044c723c */ /* 0x040fe2000000187c */
[----:B------:R-:W1:Y:S01]  /*9120*/  MUFU.EX2 R50, R9 ;  /* 0x0000000900327308 */ /* 0x000e620000000800 */
[----:B------:R-:W-:Y:S02]  /*9130*/  FMUL.FTZ R161, R161, R11 ;  /* 0x0000000ba1a17220 */ /* 0x000fe40000410000 */
[-C--:B------:R-:W-:Y:S02]  /*9140*/  FMUL.FTZ R162, R162, R10.reuse ;  /* 0x0000000aa2a27220 */ /* 0x080fe40000410000 */
[----:B------:R-:W-:Y:S01]  /*9150*/  FMUL.FTZ R163, R163, R10 ;  /* 0x0000000aa3a37220 */ /* 0x000fe20000410000 */
[----:B------:R-:W-:Y:S01]  /*9160*/  MOV R127, R31 ;  /* 0x0000001f007f7202 */ /* 0x000fe20000000f00 */
[----:B------:R-:W-:Y:S01]  /*9170*/  HMMA.16816.F32 R56, R4, R26, R156 ;  /* 0x0000001a0438723c */ /* 0x000fe2000000189c */
[----:B------:R-:W-:Y:S01]  /*9180*/  MOV R126, R30 ;  /* 0x0000001e007e7202 */ /* 0x000fe20000000f00 */
[-C--:B------:R-:W-:Y:S01]  /*9190*/  FMUL.FTZ R112, R112, R11.reuse ;  /* 0x0000000b70707220 */ /* 0x080fe20000410000 */
[----:B------:R-:W-:Y:S01]  /*91a0*/  LDSM.16.MT88.4 R24, [R222+0x9400] ;  /* 0x00940000de18783b */ /* 0x000fe20000004200 */
[----:B------:R-:W-:-:S02]  /*91b0*/  FMUL.FTZ R113, R113, R11 ;  /* 0x0000000b71717220 */ /* 0x000fc40000410000 */
[----:B------:R-:W-:Y:S01]  /*91c0*/  FMUL.FTZ R114, R114, R10 ;  /* 0x0000000a72727220 */ /* 0x000fe20000410000 */
[----:B--2---:R-:W-:Y:S01]  /*91d0*/  MOV R158, R28 ;  /* 0x0000001c009e7202 */ /* 0x004fe20000000f00 */
[----:B------:R-:W-:Y:S01]  /*91e0*/  FMUL.FTZ R115, R115, R10 ;  /* 0x0000000a73737220 */ /* 0x000fe20000410000 */
[----:B-1----:R-:W-:Y:S01]  /*91f0*/  MOV R159, R50 ;  /* 0x00000032009f7202 */ /* 0x002fe20000000f00 */
[----:B------:R-:W-:Y:S02]  /*9200*/  FFMA.FTZ R9, R54, c[0x0][0x23c], -R2 ;  /* 0x00008f0036097a23 */ /* 0x000fe40000010802 */
[----:B------:R-:W-:Y:S01]  /*9210*/  HMMA.16816.F32 R52, R4, R40, R160 ;  /* 0x000000280434723c */ /* 0x000fe200000018a0 */
[-C--:B------:R-:W-:Y:S01]  /*9220*/  FMUL.FTZ R128, R128, R11.reuse ;  /* 0x0000000b80807220 */ /* 0x080fe20000410000 */
[----:B------:R1:W-:Y:S01]  /*9230*/  MUFU.EX2 R142, R9 ;  /* 0x00000009008e7308 */ /* 0x0003e20000000800 */
[----:B------:R-:W-:Y:S02]  /*9240*/  FMUL.FTZ R129, R129, R11 ;  /* 0x0000000b81817220 */ /* 0x000fe40000410000 */
[----:B------:R-:W-:-:S02]  /*9250*/  FMUL.FTZ R130, R130, R10 ;  /* 0x0000000a82827220 */ /* 0x000fc40000410000 */
[-C--:B------:R-:W-:Y:S01]  /*9260*/  FMUL.FTZ R131, R131, R10.reuse ;  /* 0x0000000a83837220 */ /* 0x080fe20000410000 */
[----:B------:R-:W-:Y:S01]  /*9270*/  MOV R161, R153 ;  /* 0x0000009900a17202 */ /* 0x000fe20000000f00 */
[-C--:B------:R-:W-:Y:S01]  /*9280*/  FMUL.FTZ R172, R172, R11.reuse ;  /* 0x0000000bacac7220 */ /* 0x080fe20000410000 */
[C---:B------:R-:W-:Y:S01]  /*9290*/  HMMA.16816.F32 R88, R4.reuse, R16, R112 ;  /* 0x000000100458723c */ /* 0x040fe20000001870 */
[----:B------:R-:W-:Y:S01]  /*92a0*/  FMUL.FTZ R173, R173, R11 ;  /* 0x0000000badad7220 */ /* 0x000fe20000410000 */
[----:B------:R-:W-:Y:S01]  /*92b0*/  MOV R153, R155 ;  /* 0x0000009b00997202 */ /* 0x000fe20000000f00 */
[----:B------:R-:W-:Y:S01]  /*92c0*/  FMUL.FTZ R174, R174, R10 ;  /* 0x0000000aaeae7220 */ /* 0x000fe20000410000 */
        /* <DEDUP_REMOVED lines=9> */
[----:B------:R-:W1:Y:S01]  /*9360*/  MUFU.EX2 R93, R9 ;  /* 0x00000009005d7308 */ /* 0x000e620000000800 */
[-C--:B------:R-:W-:Y:S01]  /*9370*/  FMUL.FTZ R70, R70, R10.reuse ;  /* 0x0000000a46467220 */ /* 0x080fe20000410000 */
[----:B------:R-:W-:Y:S01]  /*9380*/  MOV R112, R45 ;  /* 0x0000002d00707202 */ /* 0x000fe20000000f00 */
[----:B------:R-:W-:Y:S01]  /*9390*/  FMUL.FTZ R71, R71, R10 ;  /* 0x0000000a47477220 */ /* 0x000fe20000410000 */
[C---:B------:R-:W-:Y:S01]  /*93a0*/  HMMA.16816.F32 R36, R4.reuse, R20, R128 ;  /* 0x000000140424723c */ /* 0x040fe20000001880 */
[-C--:B------:R-:W-:Y:S01]  /*93b0*/  FMUL.FTZ R80, R80, R11.reuse ;  /* 0x0000000b50507220 */ /* 0x080fe20000410000 */
[----:B------:R-:W-:Y:S01]  /*93c0*/  MOV R154, R136 ;  /* 0x00000088009a7202 */ /* 0x000fe20000000f00 */
[-C--:B------:R-:W-:Y:S01]  /*93d0*/  FMUL.FTZ R81, R81, R11.reuse ;  /* 0x0000000b51517220 */ /* 0x080fe20000410000 */
[----:B------:R-:W-:Y:S01]  /*93e0*/  LDSM.16.MT88.4 R20, [R220+0xa400] ;  /* 0x00a40000dc14783b */ /* 0x000fe20000004200 */
[----:B------:R-:W-:Y:S01]  /*93f0*/  FMUL.FTZ R82, R82, R10 ;  /* 0x0000000a52527220 */ /* 0x000fe20000410000 */
[----:B------:R-:W-:Y:S01]  /*9400*/  MOV R143, R112 ;  /* 0x00000070008f7202 */ /* 0x000fe20000000f00 */
[-C--:B------:R-:W-:Y:S01]  /*9410*/  FMUL.FTZ R83, R83, R10.reuse ;  /* 0x0000000a53537220 */ /* 0x080fe20000410000 */
[C---:B------:R-:W-:Y:S01]  /*9420*/  HMMA.16816.F32 R40, R4.reuse, R42, R172 ;  /* 0x0000002a0428723c */ /* 0x040fe200000018ac */
[-C--:B------:R-:W-:Y:S01]  /*9430*/  FMUL.FTZ R84, R84, R11.reuse ;  /* 0x0000000b54547220 */ /* 0x080fe20000410000 */
[----:B------:R-:W-:Y:S01]  /*9440*/  LDSM.16.MT88.4 R16, [R222+0xa400] ;  /* 0x00a40000de10783b */ /* 0x000fe20000004200 */
[----:B------:R-:W-:Y:S01]  /*9450*/  FMUL.FTZ R85, R85, R11 ;  /* 0x0000000b55557220 */ /* 0x000fe20000410000 */
[----:B-1----:R-:W-:Y:S01]  /*9460*/  MOV R162, R93 ;  /* 0x0000005d00a27202 */ /* 0x002fe20000000f00 */
[----:B------:R-:W-:Y:S01]  /*9470*/  FFMA.FTZ R9, R29, c[0x0][0x23c], -R2 ;  /* 0x00008f001d097a23 */ /* 0x000fe20000010802 */
[----:B------:R-:W-:Y:S01]  /*9480*/  MOV R93, R139 ;  /* 0x0000008b005d7202 */ /* 0x000fe20000000f00 */
[----:B------:R-:W1:Y:S01]  /*9490*/  LDSM.16.MT88.4 R28, [R220+0x9400] ;  /* 0x00940000dc1c783b */ /* 0x000e620000004200 */
[-C--:B------:R-:W-:Y:S01]  /*94a0*/  FMUL.FTZ R86, R86, R10.reuse ;  /* 0x0000000a56567220 */ /* 0x080fe20000410000 */
[----:B------:R2:W3:Y:S01]  /*94b0*/  MUFU.EX2 R144, R9 ;  /* 0x0000000900907308 */ /* 0x0004e20000000800 */
[----:B------:R-:W-:Y:S01]  /*94c0*/  FMUL.FTZ R87, R87, R10 ;  /* 0x0000000a57577220 */ /* 0x000fe20000410000 */
[C---:B------:R-:W-:Y:S01]  /*94d0*/  HMMA.16816.F32 R48, R4.reuse, R32, R68 ;  /* 0x000000200430723c */ /* 0x040fe20000001844 */
[----:B------:R-:W-:Y:S01]  /*94e0*/  FMUL.FTZ R96, R96, R11 ;  /* 0x0000000b60607220 */ /* 0x000fe20000410000 */
[----:B------:R-:W-:Y:S01]  /*94f0*/  MOV R157, R113 ;  /* 0x00000071009d7202 */ /* 0x000fe20000000f00 */
[----:B------:R-:W-:Y:S01]  /*9500*/  FMUL.FTZ R97, R97, R11 ;  /* 0x0000000b61617220 */ /* 0x000fe20000410000 */
[----:B------:R-:W-:Y:S01]  /*9510*/  MOV R156, R114 ;  /* 0x00000072009c7202 */ /* 0x000fe20000000f00 */
[-C--:B------:R-:W-:Y:S01]  /*9520*/  FMUL.FTZ R98, R98, R10.reuse ;  /* 0x0000000a62627220 */ /* 0x080fe20000410000 */
[----:B------:R-:W-:Y:S01]  /*9530*/  MOV R175, R115 ;  /* 0x0000007300af7202 */ /* 0x000fe20000000f00 */
[----:B------:R-:W-:Y:S01]  /*9540*/  FMUL.FTZ R99, R99, R10 ;  /* 0x0000000a63637220 */ /* 0x000fe20000410000 */
[----:B------:R-:W-:Y:S01]  /*9550*/  HMMA.16816.F32 R80, R4, R34, R80 ;  /* 0x000000220450723c */ /* 0x000fe20000001850 */
[----:B------:R-:W-:Y:S01]  /*9560*/  LDSM.16.MT88.4 R32, [R222+0xb400] ;  /* 0x00b40000de20783b */ /* 0x000fe20000004200 */
[----:B------:R-:W-:-:S02]  /*9570*/  MOV R174, R92 ;  /* 0x0000005c00ae7202 */ /* 0x000fc40000000f00 */
[----:B------:R-:W-:Y:S01]  /*9580*/  MOV R173, R93 ;  /* 0x0000005d00ad7202 */ /* 0x000fe20000000f00 */
[----:B--2---:R-:W-:Y:S01]  /*9590*/  FFMA.FTZ R9, R182, c[0x0][0x23c], -R0 ;  /* 0x00008f00b6097a23 */ /* 0x004fe20000010800 */
[----:B------:R-:W-:Y:S02]  /*95a0*/  MOV R172, R94 ;  /* 0x0000005e00ac7202 */ /* 0x000fe40000000f00 */
[C---:B------:R-:W-:Y:S01]  /*95b0*/  HMMA.16816.F32 R44, R4.reuse, R12, R84 ;  /* 0x0000000c042c723c */ /* 0x040fe20000001854 */
[----:B------:R2:W-:Y:S07]  /*95c0*/  MUFU.EX2 R141, R9 ;  /* 0x00000009008d7308 */ /* 0x0005ee0000000800 */
[----:B------:R-:W-:Y:S01]  /*95d0*/  HMMA.16816.F32 R96, R4, R14, R96 ;  /* 0x0000000e0460723c */ /* 0x000fe20000001860 */
[----:B------:R-:W4:Y:S06]  /*95e0*/  LDSM.16.MT88.4 R12, [R220+0xb400] ;  /* 0x00b40000dc0c783b */ /* 0x000f2c0000004200 */
[----:B------:R-:W-:-:S02]  /*95f0*/  F2FP.PACK_AB R4, R142, R159 ;  /* 0x0000009f8e04723e */ /* 0x000fc400000000ff */
[----:B---3--:R-:W-:Y:S01]  /*9600*/  F2FP.PACK_AB R6, R144, R162 ;  /* 0x000000a29006723e */ /* 0x008fe200000000ff */
[----:B--2---:R-:W-:-:S04]  /*9610*/  FFMA.FTZ R9, R181, c[0x0][0x23c], -R0 ;  /* 0x00008f00b5097a23 */ /* 0x004fc80000010800 */
[----:B------:R2:W3:Y:S02]  /*9620*/  MUFU.EX2 R140, R9 ;  /* 0x00000009008c7308 */ /* 0x0004e40000000800 */
[----:B--2---:R-:W-:Y:S01]  /*9630*/  FFMA.FTZ R9, R183, c[0x0][0x23c], -R0 ;  /* 0x00008f00b7097a23 */ /* 0x004fe20000010800 */
[----:B---3--:R-:W-:-:S05]  /*9640*/  F2FP.PACK_AB R5, R140, R141 ;  /* 0x0000008d8c05723e */ /* 0x008fca00000000ff */
[----:B------:R2:W-:Y:S02]  /*9650*/  MUFU.EX2 R163, R9 ;  /* 0x0000000900a37308 */ /* 0x0005e40000000800 */
[----:B--2---:R-:W-:-:S06]  /*9660*/  FFMA.FTZ R9, R180, c[0x0][0x23c], -R0 ;  /* 0x00008f00b4097a23 */ /* 0x004fcc0000010800 */
[----:B------:R2:W3:Y:S02]  /*9670*/  MUFU.EX2 R145, R9 ;  /* 0x0000000900917308 */ /* 0x0004e40000000800 */
[----:B--2---:R-:W-:Y:S01]  /*9680*/  FFMA.FTZ R9, R197, c[0x0][0x23c], -R8 ;  /* 0x00008f00c5097a23 */ /* 0x004fe20000010808 */
[----:B---3--:R-:W-:-:S05]  /*9690*/  F2FP.PACK_AB R7, R145, R163 ;  /* 0x000000a39107723e */ /* 0x008fca00000000ff */
[----:B------:R2:W3:Y:S02]  /*96a0*/  MUFU.EX2 R197, R9 ;  /* 0x0000000900c57308 */ /* 0x0004e40000000800 */
[C---:B-1----:R-:W-:Y:S08]  /*96b0*/  HMMA.16816.F32 R84, R4.reuse, R28, R192 ;  /* 0x0000001c0454723c */ /* 0x042ff000000018c0 */
[----:B------:R-:W-:Y:S01]  /*96c0*/  HMMA.16816.F32 R136, R4, R30, R188 ;  /* 0x0000001e0488723c */ /* 0x000fe200000018bc */
[----:B--2---:R-:W-:-:S04]  /*96d0*/  FFMA.FTZ R9, R196, c[0x0][0x23c], -R8 ;  /* 0x00008f00c4097a23 */ /* 0x004fc80000010808 */
[----:B------:R1:W-:Y:S03]  /*96e0*/  MUFU.EX2 R196, R9 ;  /* 0x0000000900c47308 */ /* 0x0003e60000000800 */
        /* <DEDUP_REMOVED lines=8> */
[----:B-1----:R-:W-:Y:S01]  /*9770*/  FFMA.FTZ R9, R204, c[0x0][0x23c], -R3 ;  /* 0x00008f00cc097a23 */ /* 0x002fe20000010803 */
[----:B------:R-:W-:-:S03]  /*9780*/  MOV R204, R144 ;  /* 0x0000009000cc7202 */ /* 0x000fc60000000f00 */
[----:B------:R1:W-:Y:S03]  /*9790*/  MUFU.EX2 R194, R9 ;  /* 0x0000000900c27308 */ /* 0x0003e60000000800 */
[C---:B----4-:R-:W-:Y:S08]  /*97a0*/  HMMA.16816.F32 R108, R4.reuse, R12, R108 ;  /* 0x0000000c046c723c */ /* 0x050ff0000000186c */
[----:B------:R-:W-:Y:S01]  /*97b0*/  HMMA.16816.F32 R104, R4, R14, R104 ;  /* 0x0000000e0468723c */ /* 0x000fe20000001868 */
[----:B-1----:R-:W-:Y:S01]  /*97c0*/  FFMA.FTZ R9, R203, c[0x0][0x23c], -R3 ;  /* 0x00008f00cb097a23 */ /* 0x002fe20000010803 */
[----:B------:R-:W-:-:S06]  /*97d0*/  MOV R203, R126 ;  /* 0x0000007e00cb7202 */ /* 0x000fcc0000000f00 */
[----:B------:R-:W-:Y:S01]  /*97e0*/  HMMA.16816.F32 R72, R4, R34, R72 ;  /* 0x000000220448723c */ /* 0x000fe20000001848 */
[----:B------:R1:W2:Y:S02]  /*97f0*/  MUFU.EX2 R193, R9 ;  /* 0x0000000900c17308 */ /* 0x0002a40000000800 */
[----:B-1----:R-:W-:Y:S01]  /*9800*/  FFMA.FTZ R9, R202, c[0x0][0x23c], -R3 ;  /* 0x00008f00ca097a23 */ /* 0x002fe20000010803 */
[----:B------:R-:W-:-:S04]  /*9810*/  MOV R202, R127 ;  /* 0x0000007f00ca7202 */ /* 0x000fc80000000f00 */
[----:B------:R-:W-:Y:S01]  /*9820*/  HMMA.16816.F32 R124, R4, R20, R176 ;  /* 0x00000014047c723c */ /* 0x000fe200000018b0 */
[----:B------:R1:W-:Y:S02]  /*9830*/  MUFU.EX2 R192, R9 ;  /* 0x0000000900c07308 */ /* 0x0003e40000000800 */
[----:B-1----:R-:W-:Y:S01]  /*9840*/  FFMA.FTZ R9, R199, c[0x0][0x23c], -R3 ;  /* 0x00008f00c7097a23 */ /* 0x002fe20000010803 */
[----:B------:R-:W-:-:S04]  /*9850*/  MOV R199, R95 ;  /* 0x0000005f00c77202 */ /* 0x000fc80000000f00 */
[----:B------:R-:W-:Y:S01]  /*9860*/  HMMA.16816.F32 R92, R4, R32, R148 ;  /* 0x00000020045c723c */ /* 0x000fe20000001894 */
[----:B------:R1:W4:Y:S06]  /*9870*/  MUFU.EX2 R191, R9 ;  /* 0x0000000900bf7308 */ /* 0x00032c0000000800 */
[----:B---3--:R-:W-:Y:S02]  /*9880*/  F2FP.PACK_AB R4, R197, R158 ;  /* 0x0000009ec504723e */ /* 0x008fe400000000ff */
[----:B--2---:R-:W-:Y:S02]  /*9890*/  F2FP.PACK_AB R5, R193, R194 ;  /* 0x000000c2c105723e */ /* 0x004fe400000000ff */
[----:B------:R-:W-:Y:S01]  /*98a0*/  F2FP.PACK_AB R6, R195, R196 ;  /* 0x000000c4c306723e */ /* 0x000fe200000000ff */
[----:B-1----:R-:W-:Y:S01]  /*98b0*/  FFMA.FTZ R9, R207, c[0x0][0x23c], -R2 ;  /* 0x00008f00cf097a23 */ /* 0x002fe20000010802 */
[----:B----4-:R-:W-:-:S02]  /*98c0*/  F2FP.PACK_AB R7, R191, R192 ;  /* 0x000000c0bf07723e */ /* 0x010fc400000000ff */
[----:B------:R-:W-:Y:S01]  /*98d0*/  MOV R207, R164 ;  /* 0x000000a400cf7202 */ /* 0x000fe20000000f00 */
[----:B------:R1:W-:Y:S04]  /*98e0*/  MUFU.EX2 R190, R9 ;  /* 0x0000000900be7308 */ /* 0x0003e80000000800 */
        /* <DEDUP_REMOVED lines=17> */
[----:B-----5:R-:W-:Y:S01]  /*9a00*/  FFMA.FTZ R9, R200, c[0x0][0x23c], -R2 ;  /* 0x00008f00c8097a23 */ /* 0x020fe20000010802 */
[----:B------:R-:W-:-:S03]  /*9a10*/  MOV R200, R167 ;  /* 0x000000a700c87202 */ /* 0x000fc60000000f00 */
[----:B------:R5:W1:Y:S03]  /*9a20*/  MUFU.EX2 R187, R9 ;  /* 0x0000000900bb7308 */ /* 0x000a660000000800 */
[C---:B------:R-:W-:Y:S01]  /*9a30*/  HMMA.16816.F32 R56, R4.reuse, R22, R56 ;  /* 0x000000160438723c */ /* 0x040fe20000001838 */
[----:B------:R-:W-:Y:S07]  /*9a40*/  LDSM.16.MT88.4 R20, [R222+0xb800] ;  /* 0x00b80000de14783b */ /* 0x000fee0000004200 */
[----:B------:R-:W-:Y:S01]  /*9a50*/  HMMA.16816.F32 R52, R4, R16, R52 ;  /* 0x000000100434723c */ /* 0x000fe20000001834 */
[----:B-----5:R-:W-:-:S07]  /*9a60*/  FFMA.FTZ R9, R210, c[0x0][0x23c], -R0 ;  /* 0x00008f00d2097a23 */ /* 0x020fce0000010800 */
[C---:B------:R-:W-:Y:S01]  /*9a70*/  HMMA.16816.F32 R40, R4.reuse, R18, R40 ;  /* 0x000000120428723c */ /* 0x040fe20000001828 */
[----:B------:R-:W5:Y:S01]  /*9a80*/  LDSM.16.MT88.4 R16, [R222+0xa800] ;  /* 0x00a80000de10783b */ /* 0x000f620000004200 */
        /* <DEDUP_REMOVED lines=17> */
[----:B------:R-:W-:Y:S02]  /*9ba0*/  MOV R214, R103 ;  /* 0x0000006700d67202 */ /* 0x000fe40000000f00 */
[----:B---3--:R-:W-:-:S03]  /*9bb0*/  F2FP.PACK_AB R7, R183, R184 ;  /* 0x000000b8b707723e */ /* 0x008fc600000000ff */
[----:B------:R1:W-:Y:S04]  /*9bc0*/  MUFU.EX2 R182, R9 ;  /* 0x0000000900b67308 */ /* 0x0003e80000000800 */
[C---:B--2---:R-:W-:Y:S08]  /*9bd0*/  HMMA.16816.F32 R144, R4.reuse, R38, R136 ;  /* 0x000000260490723c */ /* 0x044ff00000001888 */
[----:B----4-:R-:W-:Y:S01]  /*9be0*/  HMMA.16816.F32 R136, R4, R30, R128 ;  /* 0x0000001e0488723c */ /* 0x010fe20000001880 */
        /* <DEDUP_REMOVED lines=8> */
[----:B------:R-:W-:Y:S01]  /*9c70*/  MOV R199, R140 ;  /* 0x0000008c00c77202 */ /* 0x000fe20000000f00 */
[----:B------:R1:W-:Y:S06]  /*9c80*/  MUFU.EX2 R181, R9 ;  /* 0x0000000900b57308 */ /* 0x0003ec0000000800 */
[C---:B------:R-:W-:Y:S08]  /*9c90*/  HMMA.16816.F32 R132, R4.reuse, R28, R132 ;  /* 0x0000001c0484723c */ /* 0x040ff00000001884 */
[----:B------:R-:W-:Y:S01]  /*9ca0*/  HMMA.16816.F32 R148, R4, R24, R124 ;  /* 0x000000180494723c */ /* 0x000fe2000000187c */
[----:B------:R-:W3:Y:S01]  /*9cb0*/  LDSM.16.MT88.4 R124, [R220+0x9c00] ;  /* 0x009c0000dc7c783b */ /* 0x000ee20000004200 */
[----:B-1----:R-:W-:Y:S01]  /*9cc0*/  FFMA.FTZ R9, R211, c[0x0][0x23c], -R8 ;  /* 0x00008f00d3097a23 */ /* 0x002fe20000010808 */
[----:B------:R-:W-:-:S02]  /*9cd0*/  MOV R211, R207 ;  /* 0x000000cf00d37202 */ /* 0x000fc40000000f00 */
[----:B------:R-:W-:Y:S01]  /*9ce0*/  MOV R207, R142 ;  /* 0x0000008e00cf7202 */ /* 0x000fe20000000f00 */
[----:B------:R1:W4:Y:S02]  /*9cf0*/  MUFU.EX2 R179, R9 ;  /* 0x0000000900b37308 */ /* 0x0003240000000800 */
[C---:B------:R-:W-:Y:S08]  /*9d00*/  HMMA.16816.F32 R152, R4.reuse, R26, R120 ;  /* 0x0000001a0498723c */ /* 0x040ff00000001878 */
[----:B-----5:R-:W-:Y:S01]  /*9d10*/  HMMA.16816.F32 R164, R4, R16, R116 ;  /* 0x0000001004a4723c */ /* 0x020fe20000001874 */
[----:B-1----:R-:W-:Y:S01]  /*9d20*/  FFMA.FTZ R9, R241, c[0x0][0x23c], -R3 ;  /* 0x00008f00f1097a23 */ /* 0x002fe20000010803 */
[----:B------:R-:W-:-:S06]  /*9d30*/  MOV R241, R205 ;  /* 0x000000cd00f17202 */ /* 0x000fcc0000000f00 */
[C---:B------:R-:W-:Y:S01]  /*9d40*/  HMMA.16816.F32 R168, R4.reuse, R18, R112 ;  /* 0x0000001204a8723c */ /* 0x040fe20000001870 */
[----:B------:R-:W-:Y:S01]  /*9d50*/  MOV R205, R141 ;  /* 0x0000008d00cd7202 */ /* 0x000fe20000000f00 */
[----:B------:R1:W-:Y:S06]  /*9d60*/  MUFU.EX2 R178, R9 ;  /* 0x0000000900b27308 */ /* 0x0003ec0000000800 */
[C---:B------:R-:W-:Y:S08]  /*9d70*/  HMMA.16816.F32 R104, R4.reuse, R20, R92 ;  /* 0x000000140468723c */ /* 0x040ff0000000185c */
[----:B------:R-:W-:Y:S01]  /*9d80*/  HMMA.16816.F32 R84, R4, R22, R72 ;  /* 0x000000160454723c */ /* 0x000fe20000001848 */
[----:B-1----:R-:W-:Y:S01]  /*9d90*/  FFMA.FTZ R9, R217, c[0x0][0x23c], -R3 ;  /* 0x00008f00d9097a23 */ /* 0x002fe20000010803 */
[----:B------:R-:W-:-:S02]  /*9da0*/  MOV R217, R201 ;  /* 0x000000c900d97202 */ /* 0x000fc40000000f00 */
[----:B------:R-:W-:Y:S01]  /*9db0*/  MOV R201, R159 ;  /* 0x0000009f00c97202 */ /* 0x000fe20000000f00 */
[----:B------:R1:W5:Y:S02]  /*9dc0*/  MUFU.EX2 R177, R9 ;  /* 0x0000000900b17308 */ /* 0x0003640000000800 */
[----:B--2---:R-:W-:Y:S02]  /*9dd0*/  F2FP.PACK_AB R4, R180, R182 ;  /* 0x000000b6b404723e */ /* 0x004fe400000000ff */
[----:B----4-:R-:W-:Y:S02]  /*9de0*/  F2FP.PACK_AB R6, R179, R181 ;  /* 0x000000b5b306723e */ /* 0x010fe400000000ff */
[----:B------:R-:W-:Y:S02]  /*9df0*/  MOV R75, R214 ;  /* 0x000000d6004b7202 */ /* 0x000fe40000000f00 */
[----:B------:R-:W-:Y:S02]  /*9e00*/  MOV R74, R206 ;  /* 0x000000ce004a7202 */ /* 0x000fe40000000f00 */
[----:B------:R-:W-:-:S02]  /*9e10*/  MOV R73, R208 ;  /* 0x000000d000497202 */ /* 0x000fc40000000f00 */
[----:B------:R-:W-:Y:S02]  /*9e20*/  MOV R72, R209 ;  /* 0x000000d100487202 */ /* 0x000fe40000000f00 */
[----:B------:R-:W-:Y:S02]  /*9e30*/  MOV R214, R173 ;  /* 0x000000ad00d67202 */ /* 0x000fe40000000f00 */
[----:B------:R-:W-:Y:S01]  /*9e40*/  MOV R206, R174 ;  /* 0x000000ae00ce7202 */ /* 0x000fe20000000f00 */
[----:B-1----:R-:W-:Y:S01]  /*9e50*/  FFMA.FTZ R9, R216, c[0x0][0x23c], -R3 ;  /* 0x00008f00d8097a23 */ /* 0x002fe20000010803 */
[----:B-----5:R-:W-:Y:S02]  /*9e60*/  F2FP.PACK_AB R5, R177, R178 ;  /* 0x000000b2b105723e */ /* 0x020fe400000000ff */
[----:B------:R-:W-:Y:S01]  /*9e70*/  MOV R216, R200 ;  /* 0x000000c800d87202 */ /* 0x000fe20000000f00 */
[----:B------:R1:W-:Y:S01]  /*9e80*/  MUFU.EX2 R176, R9 ;  /* 0x0000000900b07308 */ /* 0x0003e20000000800 */
[----:B------:R-:W-:-:S02]  /*9e90*/  MOV R208, R175 ;  /* 0x000000af00d07202 */ /* 0x000fc40000000f00 */
[----:B------:R-:W-:Y:S01]  /*9ea0*/  MOV R209, R156 ;  /* 0x0000009c00d17202 */ /* 0x000fe20000000f00 */
[----:B------:R-:W-:Y:S01]  /*9eb0*/  LDSM.16.MT88.4 R172, [R222+0xac00] ;  /* 0x00ac0000deac783b */ /* 0x000fe20000004200 */
[----:B------:R-:W-:Y:S01]  /*9ec0*/  MOV R200, R158 ;  /* 0x0000009e00c87202 */ /* 0x000fe20000000f00 */
[----:B-1----:R-:W-:Y:S01]  /*9ed0*/  FFMA.FTZ R9, R215, c[0x0][0x23c], -R3 ;  /* 0x00008f00d7097a23 */ /* 0x002fe20000010803 */
[----:B------:R-:W-:Y:S02]  /*9ee0*/  MOV R215, R210 ;  /* 0x000000d200d77202 */ /* 0x000fe40000000f00 */
[----:B------:R-:W-:Y:S01]  /*9ef0*/  MOV R210, R157 ;  /* 0x0000009d00d27202 */ /* 0x000fe20000000f00 */
[----:B------:R-:W1:Y:S01]  /*9f00*/  MUFU.EX2 R103, R9 ;  /* 0x0000000900677308 */ /* 0x000e620000000800 */
[----:B------:R-:W-:Y:S01]  /*9f10*/  LDSM.16.MT88.4 R156, [R220+0xac00] ;  /* 0x00ac0000dc9c783b */ /* 0x000fe20000004200 */
[----:B-1----:R-:W-:Y:S01]  /*9f20*/  F2FP.PACK_AB R7, R103, R176 ;  /* 0x000000b06707723e */ /* 0x002fe200000000ff */
[----:B------:R-:W-:Y:S01]  /*9f30*/  FFMA.FTZ R9, R242, c[0x0][0x23c], -R2 ;  /* 0x00008f00f2097a23 */ /* 0x000fe20000010802 */
[----:B------:R-:W-:-:S05]  /*9f40*/  MOV R242, R72 ;  /* 0x0000004800f27202 */ /* 0x000fca0000000f00 */
[C---:B------:R-:W-:Y:S07]  /*9f50*/  HMMA.16816.F32 R112, R4.reuse, R36, R88 ;  /* 0x000000240470723c */ /* 0x040fee0000001858 */
[----:B------:R-:W-:Y:S01]  /*9f60*/  MOV R90, R102 ;  /* 0x00000066005a7202 */ /* 0x000fe20000000f00 */
[----:B------:R-:W-:Y:S01]  /*9f70*/  HMMA.16816.F32 R64, R4, R30, R64 ;  /* 0x0000001e0440723c */ /* 0x000fe20000001840 */
[----:B------:R1:W-:Y:S01]  /*9f80*/  MUFU.EX2 R102, R9 ;  /* 0x0000000900667308 */ /* 0x0003e20000000800 */
[----:B------:R-:W-:-:S02]  /*9f90*/  MOV R91, R143 ;  /* 0x0000008f005b7202 */ /* 0x000fc40000000f00 */
[----:B------:R-:W2:Y:S03]  /*9fa0*/  LDSM.16.MT88.4 R140, [R222+0x9c00] ;  /* 0x009c0000de8c783b */ /* 0x000ea60000004200 */
[----:B------:R-:W-:Y:S01]  /*9fb0*/  MOV R31, R73 ;  /* 0x00000049001f7202 */ /* 0x000fe20000000f00 */
[C---:B------:R-:W-:Y:S08]  /*9fc0*/  HMMA.16816.F32 R68, R4.reuse, R28, R68 ;  /* 0x0000001c0444723c */ /* 0x040ff00000001844 */
[----:B------:R-:W-:Y:S01]  /*9fd0*/  HMMA.16816.F32 R56, R4, R26, R56 ;  /* 0x0000001a0438723c */ /* 0x000fe20000001838 */
[----:B-1----:R-:W-:Y:S01]  /*9fe0*/  FFMA.FTZ R9, R240, c[0x0][0x23c], -R2 ;  /* 0x00008f00f0097a23 */ /* 0x002fe20000010802 */
[----:B------:R-:W-:-:S03]  /*9ff0*/  MOV R240, R74 ;  /* 0x0000004a00f07202 */ /* 0x000fc60000000f00 */
[----:B------:R1:W4:Y:S03]  /*a000*/  MUFU.EX2 R30, R9 ;  /* 0x00000009001e7308 */ /* 0x0003260000000800 */
[C---:B------:R-:W-:Y:S08]  /*a010*/  HMMA.16816.F32 R60, R4.reuse, R24, R60 ;  /* 0x00000018043c723c */ /* 0x040ff0000000183c */
[----:B------:R-:W-:Y:S01]  /*a020*/  HMMA.16816.F32 R32, R4, R22, R32 ;  /* 0x000000160420723c */ /* 0x000fe20000001820 */
[--C-:B-1----:R-:W-:Y:S01]  /*a030*/  FFMA.FTZ R9, R218, c[0x0][0x23c], -R2.reuse ;  /* 0x00008f00da097a23 */ /* 0x102fe20000010802 */
[----:B----4-:R-:W-:Y:S01]  /*a040*/  F2FP.PACK_AB R92, R30, R102 ;  /* 0x000000661e5c723e */ /* 0x010fe200000000ff */
[----:B------:R-:W-:-:S05]  /*a050*/  FFMA.FTZ R2, R219, c[0x0][0x23c], -R2 ;  /* 0x00008f00db027a23 */ /* 0x000fca0000010802 */
[----:B------:R-:W-:Y:S01]  /*a060*/  HMMA.16816.F32 R48, R4, R12, R48 ;  /* 0x0000000c0430723c */ /* 0x000fe20000001830 */
[----:B------:R1:W-:Y:S01]  /*a070*/  MUFU.EX2 R29, R9 ;  /* 0x00000009001d7308 */ /* 0x0003e20000000800 */
[----:B------:R-:W-:Y:S02]  /*a080*/  MOV R219, R161 ;  /* 0x000000a100db7202 */ /* 0x000fe40000000f00 */
[----:B------:R-:W-:-:S04]  /*a090*/  MOV R218, R75 ;  /* 0x0000004b00da7202 */ /* 0x000fc80000000f00 */
[C---:B------:R-:W-:Y:S01]  /*a0a0*/  HMMA.16816.F32 R36, R4.reuse, R38, R76 ;  /* 0x000000260424723c */ /* 0x040fe2000000184c */
[----:B------:R4:W5:Y:S07]  /*a0b0*/  MUFU.EX2 R28, R2 ;  /* 0x00000002001c7308 */ /* 0x00096e0000000800 */
[----:B------:R-:W-:Y:S01]  /*a0c0*/  HMMA.16816.F32 R52, R4, R16, R52 ;  /* 0x000000100434723c */ /* 0x000fe20000001834 */
[----:B-1----:R-:W-:Y:S02]  /*a0d0*/  MOV R9, R202 ;  /* 0x000000ca00097202 */ /* 0x002fe40000000f00 */
[----:B------:R-:W-:-:S05]  /*a0e0*/  MOV R202, R162 ;  /* 0x000000a200ca7202 */ /* 0x000fca0000000f00 */
[C---:B------:R-:W-:Y:S01]  /*a0f0*/  HMMA.16816.F32 R40, R4.reuse, R18, R40 ;  /* 0x000000120428723c */ /* 0x040fe20000001828 */
[--C-:B----4-:R-:W-:Y:S01]  /*a100*/  FFMA.FTZ R2, R246, c[0x0][0x23c], -R0.reuse ;  /* 0x00008f00f6027a23 */ /* 0x110fe20000010800 */
[----:B-----5:R-:W-:Y:S02]  /*a110*/  F2FP.PACK_AB R94, R28, R29 ;  /* 0x0000001d1c5e723e */ /* 0x020fe400000000ff */
[----:B------:R-:W-:Y:S01]  /*a120*/  MOV R246, R203 ;  /* 0x000000cb00f67202 */ /* 0x000fe20000000f00 */
[----:B------:R1:W-:Y:S01]  /*a130*/  MUFU.EX2 R27, R2 ;  /* 0x00000002001b7308 */ /* 0x0003e20000000800 */
[----:B------:R-:W-:Y:S02]  /*a140*/  MOV R203, R163 ;  /* 0x000000a300cb7202 */ /* 0x000fe40000000f00 */
[C---:B------:R-:W-:Y:S01]  /*a150*/  HMMA.16816.F32 R12, R4.reuse, R14, R80 ;  /* 0x0000000e040c723c */ /* 0x040fe20000001850 */
[----:B------:R-:W4:Y:S07]  /*a160*/  LDSM.16.MT88.4 R80, [R220+0xbc00] ;  /* 0x00bc0000dc50783b */ /* 0x000f2e0000004200 */
[----:B------:R-:W-:Y:S01]  /*a170*/  HMMA.16816.F32 R44, R4, R20, R44 ;  /* 0x00000014042c723c */ /* 0x000fe2000000182c */
[----:B------:R-:W5:Y:S01]  /*a180*/  LDSM.16.MT88.4 R4, [R222+0xbc00] ;  /* 0x00bc0000de04783b */ /* 0x000f620000004200 */
        /* <DEDUP_REMOVED lines=13> */
[----:B---3--:R-:W-:Y:S01]  /*a260*/  HMMA.16816.F32 R116, R92, R124, R96 ;  /* 0x0000007c5c74723c */ /* 0x008fe20000001860 */
[----:B-1----:R-:W-:-:S07]  /*a270*/  FFMA.FTZ R2, R240, R101, R218 ;  /* 0x00000065f0027223 */ /* 0x002fce00000100da */
[----:B------:R-:W-:Y:S01]  /*a280*/  HMMA.16816.F32 R120, R92, R126, R144 ;  /* 0x0000007e5c78723c */ /* 0x000fe20000001890 */
[----:B--2---:R-:W-:Y:S01]  /*a290*/  FFMA.FTZ R0, R248, c[0x0][0x23c], -R8 ;  /* 0x00008f00f8007a23 */ /* 0x004fe20000010808 */
[----:B------:R-:W-:-:S03]  /*a2a0*/  F2FP.PACK_AB R96, R23, R21 ;  /* 0x000000151760723e */ /* 0x000fc600000000ff */
[----:B------:R1:W-:Y:S03]  /*a2b0*/  MUFU.EX2 R22, R0 ;  /* 0x0000000000167308 */ /* 0x0003e60000000800 */
[C---:B------:R-:W-:Y:S08]  /*a2c0*/  HMMA.16816.F32 R132, R92.reuse, R140, R132 ;  /* 0x0000008c5c84723c */ /* 0x040ff00000001884 */
        /* <DEDUP_REMOVED lines=12> */
[----:B----4-:R-:W-:Y:S01]  /*a390*/  HMMA.16816.F32 R72, R92, R80, R128 ;  /* 0x000000505c48723c */ /* 0x010fe20000001880 */
[----:B-1----:R-:W-:-:S07]  /*a3a0*/  FFMA.FTZ R0, R91, c[0x0][0x23c], -R3 ;  /* 0x00008f005b007a23 */ /* 0x002fce0000010803 */
[C---:B------:R-:W-:Y:S01]  /*a3b0*/  HMMA.16816.F32 R76, R92.reuse, R82, R108 ;  /* 0x000000525c4c723c */ /* 0x040fe2000000186c */
[----:B------:R1:W2:Y:S07]  /*a3c0*/  MUFU.EX2 R18, R0 ;  /* 0x0000000000127308 */ /* 0x0002ae0000000800 */
[C---:B-----5:R-:W-:Y:S07]  /*a3d0*/  HMMA.16816.F32 R88, R92.reuse, R4, R104 ;  /* 0x000000045c58723c */ /* 0x060fee0000001868 */
        /* <DEDUP_REMOVED lines=8> */
[----:B-1----:R-:W-:Y:S02]  /*a460*/  FFMA.FTZ R0, R242, R100, R31 ;  /* 0x00000064f2007223 */ /* 0x002fe4000001001f */
[----:B--2---:R-:W-:Y:S01]  /*a470*/  FFMA.FTZ R3, R9, R10, R219 ;  /* 0x0000000a09037223 */ /* 0x004fe200000100db */
[----:B---3--:R-:W-:Y:S01]  /*a480*/  F2FP.PACK_AB R99, R16, R17 ;  /* 0x000000111063723e */ /* 0x008fe200000000ff */
        /* <DEDUP_REMOVED lines=55> */
[C---:B------:R-:W-:Y:S01]  /*a800*/  HMMA.16816.F32 R80, R96.reuse, R82, R12 ;  /* 0x000000526050723c */ /* 0x040fe2000000180c */
[----:B------:R-:W-:Y:S02]  /*a810*/  FADD.FTZ R3, R19, R3 ;  /* 0x0000000313037221 */ /* 0x000fe40000010000 */
[----:B------:R-:W-:Y:S02]  /*a820*/  FADD.FTZ R0, R27, R0 ;  /* 0x000000001b007221 */ /* 0x000fe40000010000 */
[----:B------:R-:W-:Y:S01]  /*a830*/  FADD.FTZ R2, R102, R2 ;  /* 0x0000000266027221 */ /* 0x000fe20000010000 */
[----:B------:R-:W-:Y:S01]  /*a840*/  MOV R102, R237 ;  /* 0x000000ed00667202 */ /* 0x000fe20000000f00 */
        /* <DEDUP_REMOVED lines=20> */
[----:B------:R-:W3:Y:S04]  /*a990*/  LDL.64 R204, [R1+0x48] ;  /* 0x0000480001cc7983 */ /* 0x000ee80000100a00 */
[----:B------:R-:W4:Y:S04]  /*a9a0*/  LDL.64 R202, [R1+0x18] ;  /* 0x0000180001ca7983 */ /* 0x000f280000100a00 */
[----:B------:R-:W-:Y:S01]  /*a9b0*/  BAR.SYNC.DEFER_BLOCKING 0x0 ;  /* 0x0000000000007b1d */ /* 0x000fe20000010000 */
[----:B--2---:R-:W-:-:S04]  /*a9c0*/  IADD3 R236, R198, -0x3, RZ ;  /* 0xfffffffdc6ec7810 */ /* 0x004fc80007ffe0ff */
[----:B------:R-:W-:Y:S01]  /*a9d0*/  SHF.R.S32.HI R0, RZ, 0x1f, R236 ;  /* 0x0000001fff007819 */ /* 0x000fe200000114ec */
[----:B------:R-:W-:-:S04]  /*a9e0*/  IMAD.WIDE.U32 R4, R236, c[0x0][0x1a0], RZ ;  /* 0x00006800ec047a25 */ /* 0x000fc800078e00ff */
[----:B------:R-:W-:-:S04]  /*a9f0*/  IMAD R0, R0, c[0x0][0x1a0], RZ ;  /* 0x0000680000007a24 */ /* 0x000fc800078e02ff */
[----:B------:R-:W-:Y:S01]  /*aa00*/  IMAD R2, R236, c[0x0][0x1a4], R0 ;  /* 0x00006900ec027a24 */ /* 0x000fe200078e0200 */
[----:B---3--:R-:W-:-:S04]  /*aa10*/  LEA R0, P0, R4, R204, 0x6 ;  /* 0x000000cc04007211 */ /* 0x008fc800078030ff */
[----:B------:R-:W-:Y:S02]  /*aa20*/  IADD3 R5, R5, R2, RZ ;  /* 0x0000000205057210 */ /* 0x000fe40007ffe0ff */
[----:B------:R-:W-:Y:S02]  /*aa30*/  LEA R2, P1, R0, c[0x0][0x170], 0x1 ;  /* 0x00005c0000027a11 */ /* 0x000fe400078208ff */
        /* <DEDUP_REMOVED lines=20> */
[----:B------:R-:W1:Y:S04]  /*ab80*/  LDSM.16.M88.4 R16, [R225] ;  /* 0x00000000e110783b */ /* 0x000e680000000200 */
[----:B---3--:R-:W-:Y:S04]  /*ab90*/  LDSM.16.M88.4 R4, [R225+0x1000] ;  /* 0x00100000e104783b */ /* 0x008fe80000000200 */
[----:B------:R-:W3:Y:S04]  /*aba0*/  LDSM.16.M88.4 R44, [R223+0x6800] ;  /* 0x00680000df2c783b */ /* 0x000ee80000000200 */
[----:B------:R-:W3:Y:S04]  /*abb0*/  LDSM.16.M88.4 R40, [R223+0x6400] ;  /* 0x00640000df28783b */ /* 0x000ee80000000200 */
[----:B------:R-:W3:Y:S01]  /*abc0*/  LDSM.16.M88.4 R20, [R223+0x6000] ;  /* 0x00600000df14783b */ /* 0x000ee20000000200 */
[----:B----4-:R-:W-:Y:S01]  /*abd0*/  HMMA.16816.F32 R184, R8, R36, RZ ;  /* 0x0000002408b8723c */ /* 0x010fe200000018ff */
[----:B--2---:R-:W-:-:S02]  /*abe0*/  MOV R3, R198 ;  /* 0x000000c600037202 */ /* 0x004fc40000000f00 */
[----:B------:R-:W0:Y:S05]  /*abf0*/  LDGDEPBAR ;  /* 0x00000000000079af */ /* 0x000e2a0000000000 */
        /* <DEDUP_REMOVED lines=8> */
[C---:B------:R-:W-:Y:S08]  /*ac80*/  HMMA.16816.F32 R188, R12.reuse, R36, RZ ;  /* 0x000000240cbc723c */ /* 0x040ff000000018ff */
[C---:B------:R-:W-:Y:S08]  /*ac90*/  HMMA.16816.F32 R56, R12.reuse, R32, RZ ;  /* 0x000000200c38723c */ /* 0x040ff000000018ff */
[C---:B------:R-:W-:Y:S08]  /*aca0*/  HMMA.16816.F32 R52, R12.reuse, R28, RZ ;  /* 0x0000001c0c34723c */ /* 0x040ff000000018ff */
[C---:B------:R-:W-:Y:S01]  /*acb0*/  HMMA.16816.F32 R192, R12.reuse, R30, RZ ;  /* 0x0000001e0cc0723c */ /* 0x040fe200000018ff */
[----:B------:R-:W-:Y:S07]  /*acc0*/  LDSM.16.M88.4 R28, [R224+0x2000] ;  /* 0x00200000e01c783b */ /* 0x000fee0000000200 */
[C---:B------:R-:W-:Y:S08]  /*acd0*/  HMMA.16816.F32 R36, R12.reuse, R38, RZ ;  /* 0x000000260c24723c */ /* 0x040ff000000018ff */
[----:B------:R-:W-:Y:S08]  /*ace0*/  HMMA.16816.F32 R32, R12, R34, RZ ;  /* 0x000000220c20723c */ /* 0x000ff000000018ff */
[----:B------:R-:W-:Y:S01]  /*acf0*/  HMMA.16816.F32 R216, R16, R48, R8 ;  /* 0x0000003010d8723c */ /* 0x000fe20000001808 */
[----:B------:R-:W1:Y:S07]  /*ad00*/  LDSM.16.M88.4 R8, [R221+0x7000] ;  /* 0x00700000dd08783b */ /* 0x000e6e0000000200 */
        /* <DEDUP_REMOVED lines=8> */
[----:B------:R-:W2:Y:S07]  /*ad90*/  LDSM.16.M88.4 R4, [R224+0x3000] ;  /* 0x00300000e004783b */ /* 0x000eae0000000200 */
[----:B------:R-:W-:Y:S08]  /*ada0*/  HMMA.16816.F32 R60, R16, R20, R188 ;  /* 0x00000014103c723c */ /* 0x000ff000000018bc */
[----:B------:R-:W-:Y:S01]  /*adb0*/  HMMA.16816.F32 R12, R12, R26, RZ ;  /* 0x0000001a0c0c723c */ /* 0x000fe200000018ff */
[----:B------:R-:W-:Y:S07]  /*adc0*/  LDSM.16.M88.4 R24, [R225+0x2000] ;  /* 0x00200000e118783b */ /* 0x000fee0000000200 */
[C---:B------:R-:W-:Y:S01]  /*add0*/  HMMA.16816.F32 R64, R16.reuse, R40, R56 ;  /* 0x000000281040723c */ /* 0x040fe20000001838 */
[----:B------:R-:W-:Y:S07]  /*ade0*/  LDSM.16.M88.4 R56, [R221+0x7800] ;  /* 0x00780000dd38783b */ /* 0x000fee0000000200 */
[C---:B------:R-:W-:Y:S01]  /*adf0*/  HMMA.16816.F32 R212, R16.reuse, R44, R52 ;  /* 0x0000002c10d4723c */ /* 0x040fe20000001834 */
[----:B------:R-:W-:Y:S07]  /*ae00*/  LDSM.16.M88.4 R52, [R221+0x7c00] ;  /* 0x007c0000dd34783b */ /* 0x000fee0000000200 */
[C---:B------:R-:W-:Y:S01]  /*ae10*/  HMMA.16816.F32 R192, R16.reuse, R46, R192 ;  /* 0x0000002e10c0723c */ /* 0x040fe200000018c0 */
[----:B------:R-:W3:Y:S07]  /*ae20*/  LDSM.16.M88.4 R44, [R221+0x7400] ;  /* 0x00740000dd2c783b */ /* 0x000eee0000000200 */
[C---:B------:R-:W-:Y:S01]  /*ae30*/  HMMA.16816.F32 R36, R16.reuse, R22, R36 ;  /* 0x000000161024723c */ /* 0x040fe20000001824 */
[----:B------:R-:W-:Y:S07]  /*ae40*/  LDSM.16.M88.4 R20, [R225+0x3000] ;  /* 0x00300000e114783b */ /* 0x000fee0000000200 */
[----:B------:R-:W-:Y:S01]  /*ae50*/  HMMA.16816.F32 R208, R16, R42, R32 ;  /* 0x0000002a10d0723c */ /* 0x000fe20000001820 */
[----:B------:R-:W4:Y:S07]  /*ae60*/  LDSM.16.M88.4 R32, [R223+0x7000] ;  /* 0x00700000df20783b */ /* 0x000f2e0000000200 */
[----:B-1----:R-:W-:Y:S08]  /*ae70*/  HMMA.16816.F32 R40, R28, R8, R60 ;  /* 0x000000081c28723c */ /* 0x002ff0000000183c */
[----:B------:R-:W-:Y:S01]  /*ae80*/  HMMA.16816.F32 R184, R16, R50, R12 ;  /* 0x0000003210b8723c */ /* 0x000fe2000000180c */
[----:B------:R-:W-:Y:S07]  /*ae90*/  LDSM.16.M88.4 R16, [R224+0x4000] ;  /* 0x00400000e010783b */ /* 0x000fee0000000200 */
[C---:B--2---:R-:W-:Y:S08]  /*aea0*/  HMMA.16816.F32 R12, R4.reuse, R8, R200 ;  /* 0x00000008040c723c */ /* 0x044ff000000018c8 */
[-C--:B------:R-:W-:Y:S08]  /*aeb0*/  HMMA.16816.F32 R48, R4, R10.reuse, R180 ;  /* 0x0000000a0430723c */ /* 0x080ff000000018b4 */
[----:B------:R-:W-:Y:S01]  /*aec0*/  HMMA.16816.F32 R8, R28, R10, R36 ;  /* 0x0000000a1c08723c */ /* 0x000fe20000001824 */
[----:B------:R-:W1:Y:S07]  /*aed0*/  LDSM.16.M88.4 R36, [R221+0x8000] ;  /* 0x00800000dd24783b */ /* 0x000e6e0000000200 */
[C---:B---3--:R-:W-:Y:S08]  /*aee0*/  HMMA.16816.F32 R204, R4.reuse, R44, R204 ;  /* 0x0000002c04cc723c */ /* 0x048ff000000018cc */
[C---:B------:R-:W-:Y:S08]  /*aef0*/  HMMA.16816.F32 R196, R4.reuse, R56, R196 ;  /* 0x0000003804c4723c */ /* 0x040ff000000018c4 */
[C---:B------:R-:W-:Y:S08]  /*af00*/  HMMA.16816.F32 R240, R4.reuse, R52, R176 ;  /* 0x0000003404f0723c */ /* 0x040ff000000018b0 */
[C---:B------:R-:W-:Y:S08]  /*af10*/  HMMA.16816.F32 R188, R4.reuse, R46, R108 ;  /* 0x0000002e04bc723c */ /* 0x040ff0000000186c */
[C---:B------:R-:W-:Y:S08]  /*af20*/  HMMA.16816.F32 R200, R4.reuse, R58, R104 ;  /* 0x0000003a04c8723c */ /* 0x040ff00000001868 */
[----:B------:R-:W-:Y:S08]  /*af30*/  HMMA.16816.F32 R248, R4, R54, R100 ;  /* 0x0000003604f8723c */ /* 0x000ff00000001864 */
[-C--:B----4-:R-:W-:Y:S01]  /*af40*/  HMMA.16816.F32 R4, R24, R32.reuse, R40 ;  /* 0x000000201804723c */ /* 0x090fe20000001828 */
[----:B------:R-:W-:Y:S07]  /*af50*/  LDSM.16.M88.4 R40, [R223+0x7400] ;  /* 0x00740000df28783b */ /* 0x000fee0000000200 */
[----:B------:R-:W-:Y:S01]  /*af60*/  HMMA.16816.F32 R60, R20, R32, R12 ;  /* 0x00000020143c723c */ /* 0x000fe2000000180c */
[----:B------:R-:W2:Y:S07]  /*af70*/  LDSM.16.M88.4 R12, [R224+0x5000] ;  /* 0x00500000e00c783b */ /* 0x000eae0000000200 */
[----:B------:R-:W-:Y:S08]  /*af80*/  HMMA.16816.F32 R176, R28, R44, R64 ;  /* 0x0000002c1cb0723c */ /* 0x000ff00000001840 */
[-C--:B------:R-:W-:Y:S08]  /*af90*/  HMMA.16816.F32 R104, R20, R34.reuse, R48 ;  /* 0x000000221468723c */ /* 0x080ff00000001830 */
[----:B------:R-:W-:Y:S01]  /*afa0*/  HMMA.16816.F32 R64, R24, R34, R8 ;  /* 0x000000221840723c */ /* 0x000fe20000001808 */
[----:B------:R-:W-:Y:S04]  /*afb0*/  LDSM.16.M88.4 R32, [R223+0x8000] ;  /* 0x00800000df20783b */ /* 0x000fe80000000200 */
[----:B------:R-:W3:Y:S03]  /*afc0*/  LDSM.16.M88.4 R8, [R225+0x4000] ;  /* 0x00400000e108783b */ /* 0x000ee60000000200 */
[-C--:B-1----:R-:W-:Y:S01]  /*afd0*/  HMMA.16816.F32 R48, R16, R36.reuse, R4 ;  /* 0x000000241030723c */ /* 0x082fe20000001804 */
[----:B------:R-:W1:Y:S07]  /*afe0*/  LDSM.16.M88.4 R4, [R225+0x5000] ;  /* 0x00500000e104783b */ /* 0x000e6e0000000200 */
[----:B--2---:R-:W-:Y:S08]  /*aff0*/  HMMA.16816.F32 R60, R12, R36, R60 ;  /* 0x000000240c3c723c */ /* 0x004ff0000000183c */
[----:B------:R-:W-:Y:S08]  /*b000*/  HMMA.16816.F32 R108, R28, R46, R208 ;  /* 0x0000002e1c6c723c */ /* 0x000ff000000018d0 */
[----:B---3--:R-:W-:Y:S08]  /*b010*/  HMMA.16816.F32 R100, R8, R32, R48 ;  /* 0x000000200864723c */ /* 0x008ff00000001830 */
[C---:B------:R-:W-:Y:S08]  /*b020*/  HMMA.16816.F32 R180, R28.reuse, R56, R212 ;  /* 0x000000381cb4723c */ /* 0x040ff000000018d4 */
[C---:B------:R-:W-:Y:S08]  /*b030*/  HMMA.16816.F32 R192, R28.reuse, R58, R192 ;  /* 0x0000003a1cc0723c */ /* 0x040ff000000018c0 */
[C---:B------:R-:W-:Y:S08]  /*b040*/  HMMA.16816.F32 R216, R28.reuse, R52, R216 ;  /* 0x000000341cd8723c */ /* 0x040ff000000018d8 */
[----:B------:R-:W-:Y:S08]  /*b050*/  HMMA.16816.F32 R184, R28, R54, R184 ;  /* 0x000000361cb8723c */ /* 0x000ff000000018b8 */
[-C--:B------:R-:W-:Y:S08]  /*b060*/  HMMA.16816.F32 R48, R12, R38.reuse, R104 ;  /* 0x000000260c30723c */ /* 0x080ff00000001868 */
[----:B------:R-:W-:Y:S01]  /*b070*/  HMMA.16816.F32 R28, R16, R38, R64 ;  /* 0x00000026101c723c */ /* 0x000fe20000001840 */
[----:B------:R-:W2:Y:S01]  /*b080*/  LDSM.16.M88.4 R36, [R221+0x8400] ;  /* 0x00840000dd24783b */ /* 0x000ea20000000200 */
[----:B------:R-:W-:-:S06]  /*b090*/  FMUL.FTZ R0, R100, c[0x0][0x2ec] ;  /* 0x0000bb0064007a20 */ /* 0x000fcc0000410000 */
[----:B-1----:R-:W-:Y:S01]  /*b0a0*/  HMMA.16816.F32 R44, R4, R32, R60 ;  /* 0x00000020042c723c */ /* 0x002fe2000000183c */
[----:B------:R1:W3:Y:S07]  /*b0b0*/  MUFU.TANH R244, R0 ;  /* 0x0000000000f47308 */ /* 0x0002ee0000002400 */
[----:B------:R-:W-:Y:S01]  /*b0c0*/  HMMA.16816.F32 R52, R24, R40, R176 ;  /* 0x000000281834723c */ /* 0x000fe200000018b0 */
[----:B-1----:R-:W-:-:S04]  /*b0d0*/  FMUL.FTZ R0, R101, c[0x0][0x2ec] ;  /* 0x0000bb0065007a20 */ /* 0x002fc80000410000 */
[----:B------:R1:W4:Y:S03]  /*b0e0*/  MUFU.TANH R215, R0 ;  /* 0x0000000000d77308 */ /* 0x0003260000002400 */
[----:B------:R-:W-:Y:S01]  /*b0f0*/  HMMA.16816.F32 R56, R8, R34, R28 ;  /* 0x000000220838723c */ /* 0x000fe2000000181c */
[----:B------:R-:W5:Y:S01]  /*b100*/  LDSM.16.M88.4 R28, [R223+0x8400] ;  /* 0x00840000df1c783b */ /* 0x000f620000000200 */
[----:B-1----:R-:W-:-:S04]  /*b110*/  FMUL.FTZ R0, R102, c[0x0][0x2ec] ;  /* 0x0000bb0066007a20 */ /* 0x002fc80000410000 */
[----:B------:R1:W1:Y:S02]  /*b120*/  MUFU.TANH R213, R0 ;  /* 0x0000000000d57308 */ /* 0x0002640000002400 */
[----:B------:R-:W-:Y:S01]  /*b130*/  HMMA.16816.F32 R64, R20, R40, R204 ;  /* 0x000000281440723c */ /* 0x000fe200000018cc */
[----:B-1----:R-:W-:-:S05]  /*b140*/  FMUL.FTZ R0, R103, c[0x0][0x2ec] ;  /* 0x0000bb0067007a20 */ /* 0x002fca0000410000 */
[----:B------:R1:W1:Y:S02]  /*b150*/  MUFU.TANH R214, R0 ;  /* 0x0000000000d67308 */ /* 0x0002640000002400 */
[----:B------:R-:W-:Y:S01]  /*b160*/  HMMA.16816.F32 R100, R4, R34, R48 ;  /* 0x000000220464723c */ /* 0x000fe20000001830 */
[----:B-1----:R-:W-:-:S05]  /*b170*/  FMUL.FTZ R0, R44, c[0x0][0x2ec] ;  /* 0x0000bb002c007a20 */ /* 0x002fca0000410000 */
[----:B------:R1:W1:Y:S02]  /*b180*/  MUFU.TANH R212, R0 ;  /* 0x0000000000d47308 */ /* 0x0002640000002400 */
[----:B--2---:R-:W-:Y:S01]  /*b190*/  HMMA.16816.F32 R48, R16, R36, R52 ;  /* 0x000000241030723c */ /* 0x004fe20000001834 */
[----:B-1----:R-:W-:-:S05]  /*b1a0*/  FMUL.FTZ R0, R45, c[0x0][0x2ec] ;  /* 0x0000bb002d007a20 */ /* 0x002fca0000410000 */
[----:B------:R1:W2:Y:S02]  /*b1b0*/  MUFU.TANH R211, R0 ;  /* 0x0000000000d37308 */ /* 0x0002a40000002400 */
[----:B-1----:R-:W-:-:S06]  /*b1c0*/  FMUL.FTZ R0, R46, c[0x0][0x2ec] ;  /* 0x0000bb002e007a20 */ /* 0x002fcc0000410000 */
[----:B------:R1:W1:Y:S01]  /*b1d0*/  MUFU.TANH R210, R0 ;  /* 0x0000000000d27308 */ /* 0x0002620000002400 */
[----:B------:R-:W-:Y:S01]  /*b1e0*/  HMMA.16816.F32 R60, R20, R42, R188 ;  /* 0x0000002a143c723c */ /* 0x000fe200000018bc */
[----:B-1----:R-:W-:-:S06]  /*b1f0*/  FMUL.FTZ R0, R47, c[0x0][0x2ec] ;  /* 0x0000bb002f007a20 */ /* 0x002fcc0000410000 */
[----:B------:R1:W1:Y:S01]  /*b200*/  MUFU.TANH R209, R0 ;  /* 0x0000000000d17308 */ /* 0x0002620000002400 */
[----:B------:R-:W-:Y:S01]  /*b210*/  HMMA.16816.F32 R44, R24, R42, R108 ;  /* 0x0000002a182c723c */ /* 0x000fe2000000186c */
[----:B------:R-:W2:Y:S01]  /*b220*/  LDSM.16.M88.4 R40, [R223+0x7800] ;  /* 0x00780000df28783b */ /* 0x000ea20000000200 */
[----:B-1----:R-:W-:-:S05]  /*b230*/  FMUL.FTZ R0, R56, c[0x0][0x2ec] ;  /* 0x0000bb0038007a20 */ /* 0x002fca0000410000 */
[----:B------:R1:W1:Y:S01]  /*b240*/  MUFU.TANH R207, R0 ;  /* 0x0000000000cf7308 */ /* 0x0002620000002400 */
[----:B------:R-:W-:Y:S01]  /*b250*/  HMMA.16816.F32 R32, R12, R36, R64 ;  /* 0x000000240c20723c */ /* 0x000fe20000001840 */
[----:B-1----:R-:W-:-:S06]  /*b260*/  FMUL.FTZ R0, R57, c[0x0][0x2ec] ;  /* 0x0000bb0039007a20 */ /* 0x002fcc0000410000 */
[----:B------:R1:W1:Y:S01]  /*b270*/  MUFU.TANH R208, R0 ;  /* 0x0000000000d07308 */ /* 0x0002620000002400 */
[----:B-----5:R-:W-:Y:S01]  /*b280*/  HMMA.16816.F32 R52, R8, R28, R48 ;  /* 0x0000001c0834723c */ /* 0x020fe20000001830 */
[----:B-1----:R-:W-:-:S06]  /*b290*/  FMUL.FTZ R0, R58, c[0x0][0x2ec] ;  /* 0x0000bb003a007a20 */ /* 0x002fcc0000410000 */
[----:B------:R1:W1:Y:S02]  /*b2a0*/  MUFU.TANH R205, R0 ;  /* 0x0000000000cd7308 */ /* 0x0002640000002400 */
[----:B-1----:R-:W-:-:S06]  /*b2b0*/  FMUL.FTZ R0, R59, c[0x0][0x2ec] ;  /* 0x0000bb003b007a20 */ /* 0x002fcc0000410000 */
[----:B------:R1:W1:Y:S01]  /*b2c0*/  MUFU.TANH R206, R0 ;  /* 0x0000000000ce7308 */ /* 0x0002620000002400 */
[----:B------:R-:W-:Y:S01]  /*b2d0*/  HMMA.16816.F32 R60, R12, R38, R60 ;  /* 0x000000260c3c723c */ /* 0x000fe2000000183c */
[----:B-1----:R-:W-:-:S06]  /*b2e0*/  FMUL.FTZ R0, R100, c[0x0][0x2ec] ;  /* 0x0000bb0064007a20 */ /* 0x002fcc0000410000 */
[----:B------:R1:W1:Y:S01]  /*b2f0*/  MUFU.TANH R204, R0 ;  /* 0x0000000000cc7308 */ /* 0x0002620000002400 */
[----:B------:R-:W-:Y:S08]  /*b300*/  HMMA.16816.F32 R48, R16, R38, R44 ;  /* 0x000000261030723c */ /* 0x000ff0000000182c */
[----:B------:R-:W-:Y:S01]  /*b310*/  HMMA.16816.F32 R36, R4, R28, R32 ;  /* 0x0000001c0424723c */ /* 0x000fe20000001820 */
[----:B------:R-:W5:Y:S01]  /*b320*/  LDSM.16.M88.4 R32, [R221+0x8800] ;  /* 0x00880000dd20783b */ /* 0x000f620000000200 */
[----:B-1----:R-:W-:-:S04]  /*b330*/  FMUL.FTZ R0, R101, c[0x0][0x2ec] ;  /* 0x0000bb0065007a20 */ /* 0x002fc80000410000 */
[----:B------:R1:W1:Y:S02]  /*b340*/  MUFU.TANH R191, R0 ;  /* 0x0000000000bf7308 */ /* 0x0002640000002400 */
[----:B-1----:R-:W-:-:S06]  /*b350*/  FMUL.FTZ R0, R102, c[0x0][0x2ec] ;  /* 0x0000bb0066007a20 */ /* 0x002fcc0000410000 */
[----:B------:R1:W1:Y:S01]  /*b360*/  MUFU.TANH R189, R0 ;  /* 0x0000000000bd7308 */ /* 0x0002620000002400 */
[----:B--2---:R-:W-:Y:S01]  /*b370*/  HMMA.16816.F32 R44, R24, R40, R180 ;  /* 0x00000028182c723c */ /* 0x004fe200000018b4 */
[----:B-1----:R-:W-:-:S06]  /*b380*/  FMUL.FTZ R0, R103, c[0x0][0x2ec] ;  /* 0x0000bb0067007a20 */ /* 0x002fcc0000410000 */
[----:B------:R1:W2:Y:S02]  /*b390*/  MUFU.TANH R190, R0 ;  /* 0x0000000000be7308 */ /* 0x0002a40000002400 */
[----:B-1----:R-:W-:-:S06]  /*b3a0*/  FMUL.FTZ R0, R52, c[0x0][0x2ec] ;  /* 0x0000bb0034007a20 */ /* 0x002fcc0000410000 */
[----:B------:R1:W1:Y:S01]  /*b3b0*/  MUFU.TANH R188, R0 ;  /* 0x0000000000bc7308 */ /* 0x0002620000002400 */
[----:B------:R-:W-:Y:S01]  /*b3c0*/  HMMA.16816.F32 R64, R4, R30, R60 ;  /* 0x0000001e0440723c */ /* 0x000fe2000000183c */
[----:B-1----:R-:W-:-:S06]  /*b3d0*/  FMUL.FTZ R0, R53, c[0x0][0x2ec] ;  /* 0x0000bb0035007a20 */ /* 0x002fcc0000410000 */
[----:B------:R1:W1:Y:S02]  /*b3e0*/  MUFU.TANH R180, R0 ;  /* 0x0000000000b47308 */ /* 0x0002640000002400 */
[----:B-1----:R-:W-:-:S06]  /*b3f0*/  FMUL.FTZ R0, R54, c[0x0][0x2ec] ;  /* 0x0000bb0036007a20 */ /* 0x002fcc0000410000 */
[----:B------:R1:W1:Y:S01]  /*b400*/  MUFU.TANH R178, R0 ;  /* 0x0000000000b27308 */ /* 0x0002620000002400 */
[----:B------:R-:W-:Y:S01]  /*b410*/  HMMA.16816.F32 R56, R20, R40, R196 ;  /* 0x000000281438723c */ /* 0x000fe200000018c4 */
[----:B-1----:R-:W-:-:S07]  /*b420*/  FMUL.FTZ R0, R55, c[0x0][0x2ec] ;  /* 0x0000bb0037007a20 */ /* 0x002fce0000410000 */
[----:B------:R-:W-:Y:S01]  /*b430*/  HMMA.16816.F32 R52, R8, R30, R48 ;  /* 0x0000001e0834723c */ /* 0x000fe20000001830 */
[----:B------:R-:W1:Y:S01]  /*b440*/  LDSM.16.M88.4 R28, [R223+0x8800] ;  /* 0x00880000df1c783b */ /* 0x000e620000000200 */
[----:B------:R2:W1:Y:S02]  /*b450*/  MUFU.TANH R179, R0 ;  /* 0x0000000000b37308 */ /* 0x0004640000002400 */
[----:B--2---:R-:W-:-:S06]  /*b460*/  FMUL.FTZ R0, R36, c[0x0][0x2ec] ;  /* 0x0000bb0024007a20 */ /* 0x004fcc0000410000 */
[----:B------:R2:W1:Y:S01]  /*b470*/  MUFU.TANH R177, R0 ;  /* 0x0000000000b17308 */ /* 0x0004620000002400 */
[----:B-----5:R-:W-:Y:S01]  /*b480*/  HMMA.16816.F32 R48, R16, R32, R44 ;  /* 0x000000201030723c */ /* 0x020fe2000000182c */
[----:B--2---:R-:W-:-:S06]  /*b490*/  FMUL.FTZ R0, R37, c[0x0][0x2ec] ;  /* 0x0000bb0025007a20 */ /* 0x004fcc0000410000 */
[----:B------:R2:W1:Y:S02]  /*b4a0*/  MUFU.TANH R176, R0 ;  /* 0x0000000000b07308 */ /* 0x0004640000002400 */
[----:B--2---:R-:W-:-:S06]  /*b4b0*/  FMUL.FTZ R0, R38, c[0x0][0x2ec] ;  /* 0x0000bb0026007a20 */ /* 0x004fcc0000410000 */
[----:B------:R2:W1:Y:S02]  /*b4c0*/  MUFU.TANH R106, R0 ;  /* 0x00000000006a7308 */ /* 0x0004640000002400 */
[----:B--2---:R-:W-:Y:S01]  /*b4d0*/  FMUL.FTZ R0, R39, c[0x0][0x2ec] ;  /* 0x0000bb0027007a20 */ /* 0x004fe20000410000 */
[-C--:B------:R-:W-:Y:S01]  /*b4e0*/  HMMA.16816.F32 R60, R20, R42.reuse, R200 ;  /* 0x0000002a143c723c */ /* 0x080fe200000018c8 */
[----:B------:R-:W2:Y:S04]  /*b4f0*/  LDSM.16.M88.4 R36, [R223+0x7c00] ;  /* 0x007c0000df24783b */ /* 0x000ea80000000200 */
[----:B------:R5:W1:Y:S03]  /*b500*/  MUFU.TANH R111, R0 ;  /* 0x00000000006f7308 */ /* 0x000a660000002400 */
[----:B------:R-:W-:Y:S01]  /*b510*/  HMMA.16816.F32 R44, R24, R42, R192 ;  /* 0x0000002a182c723c */ /* 0x000fe200000018c0 */
[----:B-----5:R-:W-:-:S04]  /*b520*/  FMUL.FTZ R0, R52, c[0x0][0x2ec] ;  /* 0x0000bb0034007a20 */ /* 0x020fc80000410000 */
[----:B------:R5:W1:Y:S03]  /*b530*/  MUFU.TANH R107, R0 ;  /* 0x00000000006b7308 */ /* 0x000a660000002400 */
[----:B------:R-:W-:Y:S01]  /*b540*/  HMMA.16816.F32 R40, R12, R32, R56 ;  /* 0x000000200c28723c */ /* 0x000fe20000001838 */
[----:B-----5:R-:W-:-:S04]  /*b550*/  FMUL.FTZ R0, R53, c[0x0][0x2ec] ;  /* 0x0000bb0035007a20 */ /* 0x020fc80000410000 */
[----:B------:R5:W1:Y:S02]  /*b560*/  MUFU.TANH R110, R0 ;  /* 0x00000000006e7308 */ /* 0x000a640000002400 */
[----:B-----5:R-:W-:-:S06]  /*b570*/  FMUL.FTZ R0, R54, c[0x0][0x2ec] ;  /* 0x0000bb0036007a20 */ /* 0x020fcc0000410000 */
[----:B------:R5:W1:Y:S02]  /*b580*/  MUFU.TANH R108, R0 ;  /* 0x00000000006c7308 */ /* 0x000a640000002400 */
[----:B-----5:R-:W-:Y:S02]  /*b590*/  FMUL.FTZ R0, R55, c[0x0][0x2ec] ;  /* 0x0000bb0037007a20 */ /* 0x020fe40000410000 */
[----:B-1----:R-:W-:Y:S04]  /*b5a0*/  HMMA.16816.F32 R52, R8, R28, R48 ;  /* 0x0000001c0834723c */ /* 0x002fe80000001830 */
[----:B------:R1:W1:Y:S02]  /*b5b0*/  MUFU.TANH R109, R0 ;  /* 0x00000000006d7308 */ /* 0x0002640000002400 */
[----:B-1----:R-:W-:-:S06]  /*b5c0*/  FMUL.FTZ R0, R64, c[0x0][0x2ec] ;  /* 0x0000bb0040007a20 */ /* 0x002fcc0000410000 */
[----:B------:R1:W1:Y:S01]  /*b5d0*/  MUFU.TANH R105, R0 ;  /* 0x0000000000697308 */ /* 0x0002620000002400 */
[----:B------:R-:W-:Y:S01]  /*b5e0*/  HMMA.16816.F32 R60, R12, R34, R60 ;  /* 0x000000220c3c723c */ /* 0x000fe2000000183c */
[----:B-1----:R-:W-:-:S06]  /*b5f0*/  FMUL.FTZ R0, R65, c[0x0][0x2ec] ;  /* 0x0000bb0041007a20 */ /* 0x002fcc0000410000 */
[----:B------:R1:W1:Y:S01]  /*b600*/  MUFU.TANH R103, R0 ;  /* 0x0000000000677308 */ /* 0x0002620000002400 */
[----:B------:R-:W-:Y:S01]  /*b610*/  HMMA.16816.F32 R48, R16, R34, R44 ;  /* 0x000000221030723c */ /* 0x000fe2000000182c */
[----:B------:R-:W5:Y:S07]  /*b620*/  LDSM.16.M88.4 R32, [R221+0x8c00] ;  /* 0x008c0000dd20783b */ /* 0x000f6e0000000200 */
[----:B------:R-:W-:Y:S01]  /*b630*/  HMMA.16816.F32 R40, R4, R28, R40 ;  /* 0x0000001c0428723c */ /* 0x000fe20000001828 */
[----:B-1----:R-:W-:-:S04]  /*b640*/  FMUL.FTZ R0, R66, c[0x0][0x2ec] ;  /* 0x0000bb0042007a20 */ /* 0x002fc80000410000 */
[----:B------:R1:W1:Y:S02]  /*b650*/  MUFU.TANH R101, R0 ;  /* 0x0000000000657308 */ /* 0x0002640000002400 */
[----:B-1----:R-:W-:-:S06]  /*b660*/  FMUL.FTZ R0, R67, c[0x0][0x2ec] ;  /* 0x0000bb0043007a20 */ /* 0x002fcc0000410000 */
[----:B------:R1:W1:Y:S01]  /*b670*/  MUFU.TANH R102, R0 ;  /* 0x0000000000667308 */ /* 0x0002620000002400 */
[----:B--2---:R-:W-:Y:S01]  /*b680*/  HMMA.16816.F32 R44, R24, R36, R216 ;  /* 0x00000024182c723c */ /* 0x004fe200000018d8 */
[----:B-1----:R-:W-:-:S06]  /*b690*/  FMUL.FTZ R0, R52, c[0x0][0x2ec] ;  /* 0x0000bb0034007a20 */ /* 0x002fcc0000410000 */
[----:B------:R1:W2:Y:S01]  /*b6a0*/  MUFU.TANH R100, R0 ;  /* 0x0000000000647308 */ /* 0x0002a20000002400 */
[----:B------:R-:W-:Y:S01]  /*b6b0*/  HMMA.16816.F32 R56, R20, R36, R240 ;  /* 0x000000241438723c */ /* 0x000fe200000018f0 */
[----:B-1----:R-:W-:-:S06]  /*b6c0*/  FMUL.FTZ R0, R53, c[0x0][0x2ec] ;  /* 0x0000bb0035007a20 */ /* 0x002fcc0000410000 */
[----:B------:R1:W1:Y:S01]  /*b6d0*/  MUFU.TANH R67, R0 ;  /* 0x0000000000437308 */ /* 0x0002620000002400 */
[-C--:B------:R-:W-:Y:S08]  /*b6e0*/  HMMA.16816.F32 R24, R24, R38.reuse, R184 ;  /* 0x000000261818723c */ /* 0x080ff000000018b8 */
[----:B------:R-:W-:Y:S01]  /*b6f0*/  HMMA.16816.F32 R20, R20, R38, R248 ;  /* 0x000000261414723c */ /* 0x000fe200000018f8 */
[----:B-1----:R-:W-:-:S04]  /*b700*/  FMUL.FTZ R0, R54, c[0x0][0x2ec] ;  /* 0x0000bb0036007a20 */ /* 0x002fc80000410000 */
[----:B------:R1:W1:Y:S03]  /*b710*/  MUFU.TANH R66, R0 ;  /* 0x0000000000427308 */ /* 0x0002660000002400 */
[----:B------:R-:W-:Y:S01]  /*b720*/  HMMA.16816.F32 R48, R8, R30, R48 ;  /* 0x0000001e0830723c */ /* 0x000fe20000001830 */
[----:B-1----:R-:W-:-:S07]  /*b730*/  FMUL.FTZ R0, R55, c[0x0][0x2ec] ;  /* 0x0000bb0037007a20 */ /* 0x002fce0000410000 */
[----:B------:R-:W-:Y:S01]  /*b740*/  HMMA.16816.F32 R52, R4, R30, R60 ;  /* 0x0000001e0434723c */ /* 0x000fe2000000183c */
[----:B------:R-:W1:Y:S01]  /*b750*/  LDSM.16.M88.4 R28, [R223+0x8c00] ;  /* 0x008c0000df1c783b */ /* 0x000e620000000200 */
[----:B------:R2:W1:Y:S01]  /*b760*/  MUFU.TANH R65, R0 ;  /* 0x0000000000417308 */ /* 0x0004620000002400 */
[----:B------:R-:W-:-:S04]  /*b770*/  DEPBAR.LE SB0, 0x0 ;  /* 0x000080000000791a */ /* 0x000fc80000000000 */
[----:B--2---:R-:W-:-:S04]  /*b780*/  FMUL.FTZ R0, R40, c[0x0][0x2ec] ;  /* 0x0000bb0028007a20 */ /* 0x004fc80000410000 */
[----:B------:R2:W1:Y:S02]  /*b790*/  MUFU.TANH R64, R0 ;  /* 0x0000000000407308 */ /* 0x0004640000002400 */
[----:B--2---:R-:W-:-:S06]  /*b7a0*/  FMUL.FTZ R0, R41, c[0x0][0x2ec] ;  /* 0x0000bb0029007a20 */ /* 0x004fcc0000410000 */
[----:B------:R2:W1:Y:S02]  /*b7b0*/  MUFU.TANH R63, R0 ;  /* 0x00000000003f7308 */ /* 0x0004640000002400 */
[----:B--2---:R-:W-:-:S06]  /*b7c0*/  FMUL.FTZ R0, R42, c[0x0][0x2ec] ;  /* 0x0000bb002a007a20 */ /* 0x004fcc0000410000 */
[----:B------:R2:W1:Y:S02]  /*b7d0*/  MUFU.TANH R61, R0 ;  /* 0x00000000003d7308 */ /* 0x0004640000002400 */
[----:B--2---:R-:W-:Y:S02]  /*b7e0*/  FMUL.FTZ R0, R43, c[0x0][0x2ec] ;  /* 0x0000bb002b007a20 */ /* 0x004fe40000410000 */
[-C--:B-----5:R-:W-:Y:S08]  /*b7f0*/  HMMA.16816.F32 R40, R16, R32.reuse, R44 ;  /* 0x000000201028723c */ /* 0x0a0ff0000000182c */
[----:B------:R-:W-:Y:S08]  /*b800*/  HMMA.16816.F32 R44, R12, R32, R56 ;  /* 0x000000200c2c723c */ /* 0x000ff00000001838 */
[-C--:B------:R-:W-:Y:S08]  /*b810*/  HMMA.16816.F32 R16, R16, R34.reuse, R24 ;  /* 0x000000221010723c */ /* 0x080ff00000001818 */
[----:B------:R-:W-:Y:S01]  /*b820*/  HMMA.16816.F32 R12, R12, R34, R20 ;  /* 0x000000220c0c723c */ /* 0x000fe20000001814 */
[----:B------:R2:W2:Y:S07]  /*b830*/  MUFU.TANH R62, R0 ;  /* 0x00000000003e7308 */ /* 0x0004ae0000002400 */
[----:B-1----:R-:W-:Y:S01]  /*b840*/  HMMA.16816.F32 R40, R8, R28, R40 ;  /* 0x0000001c0828723c */ /* 0x002fe20000001828 */
[----:B--2---:R-:W-:-:S07]  /*b850*/  FMUL.FTZ R0, R48, c[0x0][0x2ec] ;  /* 0x0000bb0030007a20 */ /* 0x004fce0000410000 */
[----:B------:R-:W-:Y:S01]  /*b860*/  HMMA.16816.F32 R24, R4, R28, R44 ;  /* 0x0000001c0418723c */ /* 0x000fe2000000182c */
[----:B------:R1:W2:Y:S07]  /*b870*/  MUFU.TANH R60, R0 ;  /* 0x00000000003c7308 */ /* 0x0002ae0000002400 */
[----:B------:R-:W-:Y:S01]  /*b880*/  HMMA.16816.F32 R8, R8, R30, R16 ;  /* 0x0000001e0808723c */ /* 0x000fe20000001810 */
[----:B-1----:R-:W-:-:S07]  /*b890*/  FMUL.FTZ R0, R49, c[0x0][0x2ec] ;  /* 0x0000bb0031007a20 */ /* 0x002fce0000410000 */
[----:B------:R-:W-:Y:S01]  /*b8a0*/  HMMA.16816.F32 R4, R4, R30, R12 ;  /* 0x0000001e0404723c */ /* 0x000fe2000000180c */
[----:B------:R1:W1:Y:S02]  /*b8b0*/  MUFU.TANH R104, R0 ;  /* 0x0000000000687308 */ /* 0x0002640000002400 */
[----:B-1----:R-:W-:-:S06]  /*b8c0*/  FMUL.FTZ R0, R50, c[0x0][0x2ec] ;  /* 0x0000bb0032007a20 */ /* 0x002fcc0000410000 */
[----:B------:R1:W1:Y:S02]  /*b8d0*/  MUFU.TANH R50, R0 ;  /* 0x0000000000327308 */ /* 0x0002640000002400 */
[----:B-1----:R-:W-:-:S06]  /*b8e0*/  FMUL.FTZ R0, R51, c[0x0][0x2ec] ;  /* 0x0000bb0033007a20 */ /* 0x002fcc0000410000 */
[----:B------:R1:W1:Y:S01]  /*b8f0*/  MUFU.TANH R51, R0 ;  /* 0x0000000000337308 */ /* 0x0002620000002400 */
[----:B------:R-:W-:Y:S02]  /*b900*/  FMUL.FTZ R33, R54, c[0x0][0x2ec] ;  /* 0x0000bb0036217a20 */ /* 0x000fe40000410000 */
[----:B------:R-:W-:Y:S02]  /*b910*/  FMUL.FTZ R55, R55, c[0x0][0x2ec] ;  /* 0x0000bb0037377a20 */ /* 0x000fe40000410000 */
[----:B------:R-:W-:Y:S02]  /*b920*/  FMUL.FTZ R43, R43, c[0x0][0x2ec] ;  /* 0x0000bb002b2b7a20 */ /* 0x000fe40000410000 */
[----:B-1----:R-:W-:-:S04]  /*b930*/  FMUL.FTZ R0, R52, c[0x0][0x2ec] ;  /* 0x0000bb0034007a20 */ /* 0x002fc80000410000 */
[----:B------:R1:W1:Y:S01]  /*b940*/  MUFU.TANH R49, R0 ;  /* 0x0000000000317308 */ /* 0x0002620000002400 */
[----:B------:R-:W-:Y:S02]  /*b950*/  FMUL.FTZ R20, R24, c[0x0][0x2ec] ;  /* 0x0000bb0018147a20 */ /* 0x000fe40000410000 */
        /* <DEDUP_REMOVED lines=9> */
[----:B------:R-:W-:Y:S02]  /*b9f0*/  FMUL.FTZ R9, R9, c[0x0][0x2ec] ;  /* 0x0000bb0009097a20 */ /* 0x000fe40000410000 */
[----:B------:R-:W-:-:S02]  /*ba00*/  FMUL.FTZ R10, R10, c[0x0][0x2ec] ;  /* 0x0000bb000a0a7a20 */ /* 0x000fc40000410000 */
[----:B------:R-:W-:Y:S01]  /*ba10*/  FMUL.FTZ R11, R11, c[0x0][0x2ec] ;  /* 0x0000bb000b0b7a20 */ /* 0x000fe20000410000 */
[----:B-1----:R-:W-:Y:S01]  /*ba20*/  IADD3 R0, R3, -0x3, RZ ;  /* 0xfffffffd03007810 */ /* 0x002fe20007ffe0ff */
[----:B------:R-:W-:Y:S02]  /*ba30*/  FMUL.FTZ R4, R4, c[0x0][0x2ec] ;  /* 0x0000bb0004047a20 */ /* 0x000fe40000410000 */
[----:B------:R-:W-:Y:S01]  /*ba40*/  FMUL.FTZ R5, R5, c[0x0][0x2ec] ;  /* 0x0000bb0005057a20 */ /* 0x000fe20000410000 */
[----:B------:R-:W-:Y:S01]  /*ba50*/  ISETP.GT.AND P0, PT, R0, UR8, PT ;  /* 0x0000000800007c0c */ /* 0x000fe2000bf04270 */
[----:B------:R-:W-:Y:S02]  /*ba60*/  FMUL.FTZ R6, R6, c[0x0][0x2ec] ;  /* 0x0000bb0006067a20 */ /* 0x000fe40000410000 */
[----:B------:R-:W-:Y:S01]  /*ba70*/  FMUL.FTZ R7, R7, c[0x0][0x2ec] ;  /* 0x0000bb0007077a20 */ /* 0x000fe20000410000 */
[----:B------:R-:W1:Y:S08]  /*ba80*/  MUFU.TANH R33, R33 ;  /* 0x0000002100217308 */ /* 0x000e700000002400 */
[----:B------:R-:W1:Y:S08]  /*ba90*/  MUFU.TANH R55, R55 ;  /* 0x0000003700377308 */ /* 0x000e700000002400 */
[----:B------:R1:W1:Y:S08]  /*baa0*/  MUFU.TANH R44, R40 ;  /* 0x00000028002c7308 */ /* 0x0002700000002400 */
[----:B------:R1:W1:Y:S08]  /*bab0*/  MUFU.TANH R46, R41 ;  /* 0x00000029002e7308 */ /* 0x0002700000002400 */
[----:B------:R1:W1:Y:S08]  /*bac0*/  MUFU.TANH R45, R42 ;  /* 0x0000002a002d7308 */ /* 0x0002700000002400 */
[----:B------:R-:W1:Y:S08]  /*bad0*/  MUFU.TANH R43, R43 ;  /* 0x0000002b002b7308 */ /* 0x000e700000002400 */
[----:B------:R-:W1:Y:S08]  /*bae0*/  MUFU.TANH R20, R20 ;  /* 0x0000001400147308 */ /* 0x000e700000002400 */
[----:B------:R-:W1:Y:S08]  /*baf0*/  MUFU.TANH R21, R21 ;  /* 0x0000001500157308 */ /* 0x000e700000002400 */
[----:B------:R-:W1:Y:S08]  /*bb00*/  MUFU.TANH R23, R23 ;  /* 0x0000001700177308 */ /* 0x000e700000002400 */
[----:B------:R-:W1:Y:S08]  /*bb10*/  MUFU.TANH R22, R22 ;  /* 0x0000001600167308 */ /* 0x000e700000002400 */
[----:B------:R1:W1:Y:S08]  /*bb20*/  MUFU.TANH R30, R8 ;  /* 0x00000008001e7308 */ /* 0x0002700000002400 */
[----:B------:R1:W1:Y:S08]  /*bb30*/  MUFU.TANH R28, R9 ;  /* 0x00000009001c7308 */ /* 0x0002700000002400 */
[----:B------:R1:W1:Y:S08]  /*bb40*/  MUFU.TANH R29, R10 ;  /* 0x0000000a001d7308 */ /* 0x0002700000002400 */
[----:B------:R1:W1:Y:S08]  /*bb50*/  MUFU.TANH R31, R11 ;  /* 0x0000000b001f7308 */ /* 0x0002700000002400 */
[----:B------:R1:W1:Y:S08]  /*bb60*/  MUFU.TANH R16, R4 ;  /* 0x0000000400107308 */ /* 0x0002700000002400 */
[----:B------:R1:W1:Y:S08]  /*bb70*/  MUFU.TANH R17, R5 ;  /* 0x0000000500117308 */ /* 0x0002700000002400 */
[----:B------:R1:W1:Y:S08]  /*bb80*/  MUFU.TANH R19, R6 ;  /* 0x0000000600137308 */ /* 0x0002700000002400 */
[----:B------:R1:W1:Y:S01]  /*bb90*/  MUFU.TANH R18, R7 ;  /* 0x0000000700127308 */ /* 0x0002620000002400 */
[----:B------:R-:W-:Y:S06]  /*bba0*/  BAR.SYNC.DEFER_BLOCKING 0x0 ;  /* 0x0000000000007b1d */ /* 0x000fec0000010000 */
[----:B------:R-:W-:Y:S05]  /*bbb0*/  @!P0 BRA `(.L_x_697) ;  /* 0x0000018000008947 */ /* 0x000fea0003800000 */
[----:B--234-:R-:W2:Y:S04]  /*bbc0*/  LDL.64 R198, [R1+0x28] ;  /* 0x0000280001c67983 */ /* 0x01cea80000100a00 */
[----:B------:R-:W3:Y:S01]  /*bbd0*/  LDL.64 R182, [R1+0x20] ;  /* 0x0000200001b67983 */ /* 0x000ee20000100a00 */
[----:B------:R-:W-:-:S04]  /*bbe0*/  IADD3 R0, R3, -0x4, RZ ;  /* 0xfffffffc03007810 */ /* 0x000fc80007ffe0ff */
[----:B------:R-:W-:Y:S01]  /*bbf0*/  SHF.R.S32.HI R2, RZ, 0x1f, R0 ;  /* 0x0000001fff027819 */ /* 0x000fe20000011400 */
[----:B-1----:R-:W-:-:S04]  /*bc00*/  IMAD.WIDE.U32 R4, R0, c[0x0][0x198], RZ ;  /* 0x0000660000047a25 */ /* 0x002fc800078e00ff */
        /* <DEDUP_REMOVED lines=19> */
.L_x_697:
[----:B--234-:R-:W2:Y:S01]  /*bd40*/  S2R R0, SR_TID.X ;  /* 0x0000000000007919 */ /* 0x01cea20000002100 */
[----:B------:R-:W-:-:S02]  /*bd50*/  IMAD.MOV.U32 R56, RZ, RZ, R252 ;  /* 0x000000ffff387224 */ /* 0x000fc400078e00fc */
[----:B------:R-:W-:Y:S02]  /*bd60*/  IMAD.MOV.U32 R219, RZ, RZ, R247 ;  /* 0x000000ffffdb7224 */ /* 0x000fe400078e00f7 */
[----:B------:R-:W-:Y:S02]  /*bd70*/  IMAD.MOV.U32 R203, RZ, RZ, R56 ;  /* 0x000000ffffcb7224 */ /* 0x000fe400078e0038 */
[----:B------:R-:W-:Y:S02]  /*bd80*/  IMAD.MOV.U32 R56, RZ, RZ, R245 ;  /* 0x000000ffff387224 */ /* 0x000fe400078e00f5 */
[----:B--2---:R-:W-:-:S05]  /*bd90*/  IMAD.SHL.U32 R0, R0, 0x2, RZ ;  /* 0x0000000200007824 */ /* 0x004fca00078e00ff */
[----:B------:R-:W-:-:S05]  /*bda0*/  LOP3.LUT R0, R0, 0x6, RZ, 0xc0, !PT ;  /* 0x0000000600007812 */ /* 0x000fca00078ec0ff */
[----:B------:R-:W-:-:S05]  /*bdb0*/  IMAD R0, R236, 0x40, R0 ;  /* 0x00000040ec007824 */ /* 0x000fca00078e0200 */
[C---:B------:R-:W-:Y:S02]  /*bdc0*/  ISETP.GE.AND P3, PT, R0.reuse, R233, PT ;  /* 0x000000e90000720c */ /* 0x040fe40003f66270 */
[C---:B-1----:R-:W-:Y:S02]  /*bdd0*/  IADD3 R2, R0.reuse, 0x1, RZ ;  /* 0x0000000100027810 */ /* 0x042fe40007ffe0ff */
[----:B------:R-:W-:Y:S02]  /*bde0*/  ISETP.LT.OR P3, PT, R0, R229, P3 ;  /* 0x000000e50000720c */ /* 0x000fe40001f61670 */
[C---:B------:R-:W-:Y:S02]  /*bdf0*/  ISETP.GE.AND P2, PT, R2.reuse, R233, PT ;  /* 0x000000e90200720c */ /* 0x040fe40003f46270 */
[C---:B------:R-:W-:Y:S02]  /*be00*/  ISETP.GE.AND P0, PT, R2.reuse, R232, PT ;  /* 0x000000e80200720c */ /* 0x040fe40003f06270 */
[----:B------:R-:W-:-:S02]  /*be10*/  ISETP.GE.AND P4, PT, R2, R231, PT ;  /* 0x000000e70200720c */ /* 0x000fc40003f86270 */
[----:B------:R-:W-:Y:S02]  /*be20*/  ISETP.GE.AND P5, PT, R2, R230, PT ;  /* 0x000000e60200720c */ /* 0x000fe40003fa6270 */
[----:B------:R-:W-:Y:S02]  /*be30*/  ISETP.GE.AND P1, PT, R0, R232, PT ;  /* 0x000000e80000720c */ /* 0x000fe40003f26270 */
[----:B------:R-:W-:Y:S02]  /*be40*/  FSEL R15, R244, -INF , !P3 ;  /* 0xff800000f40f7808 */ /* 0x000fe40005800000 */
[C---:B------:R-:W-:Y:S02]  /*be50*/  ISETP.LT.OR P2, PT, R2.reuse, R229, P2 ;  /* 0x000000e50200720c */ /* 0x040fe40001741670 */
[C---:B------:R-:W-:Y:S02]  /*be60*/  ISETP.LT.OR P0, PT, R2.reuse, R228, P0 ;  /* 0x000000e40200720c */ /* 0x040fe40000701670 */
[----:B------:R-:W-:-:S02]  /*be70*/  ISETP.LT.OR P4, PT, R2, R227, P4 ;  /* 0x000000e30200720c */ /* 0x000fc40002781670 */
[----:B------:R-:W-:Y:S02]  /*be80*/  ISETP.LT.OR P5, PT, R2, R226, P5 ;  /* 0x000000e20200720c */ /* 0x000fe40002fa1670 */
[C---:B------:R-:W-:Y:S02]  /*be90*/  ISETP.GE.AND P6, PT, R0.reuse, R231, PT ;  /* 0x000000e70000720c */ /* 0x040fe40003fc6270 */
[C---:B------:R-:W-:Y:S02]  /*bea0*/  ISETP.GE.AND P3, PT, R0.reuse, R230, PT ;  /* 0x000000e60000720c */ /* 0x040fe40003f66270 */
[C---:B------:R-:W-:Y:S02]  /*beb0*/  ISETP.LT.OR P1, PT, R0.reuse, R228, P1 ;  /* 0x000000e40000720c */ /* 0x040fe40000f21670 */
[C---:B------:R-:W-:Y:S02]  /*bec0*/  IADD3 R2, R0.reuse, 0x8, RZ ;  /* 0x0000000800027810 */ /* 0x040fe40007ffe0ff */
[----:B------:R-:W-:-:S02]  /*bed0*/  ISETP.LT.OR P6, PT, R0, R227, P6 ;  /* 0x000000e30000720c */ /* 0x000fc400037c1670 */
[----:B------:R-:W-:Y:S02]  /*bee0*/  ISETP.LT.OR P3, PT, R0, R226, P3 ;  /* 0x000000e20000720c */ /* 0x000fe40001f61670 */
[----:B------:R-:W-:Y:S02]  /*bef0*/  FSEL R27, R213, -INF , !P1 ;  /* 0xff800000d51b7808 */ /* 0x000fe40004800000 */
[----:B------:R-:W-:Y:S02]  /*bf00*/  ISETP.GE.AND P1, PT, R2, R233, PT ;  /* 0x000000e90200720c */ /* 0x000fe40003f26270 */
[----:B------:R-:W-:Y:S02]  /*bf10*/  FSEL R7, R212, -INF , !P6 ;  /* 0xff800000d4077808 */ /* 0x000fe40007000000 */
[----:B------:R-:W-:Y:S02]  /*bf20*/  FSEL R10, R210, -INF , !P3 ;  /* 0xff800000d20a7808 */ /* 0x000fe40005800000 */
[----:B------:R-:W-:-:S02]  /*bf30*/  FSEL R24, R215, -INF , !P2 ;  /* 0xff800000d7187808 */ /* 0x000fc40005000000 */
[----:B------:R-:W-:Y:S02]  /*bf40*/  IADD3 R3, R0, 0x9, RZ ;  /* 0x0000000900037810 */ /* 0x000fe40007ffe0ff */
[C---:B------:R-:W-:Y:S02]  /*bf50*/  ISETP.GE.AND P6, PT, R2.reuse, R232, PT ;  /* 0x000000e80200720c */ /* 0x040fe40003fc6270 */
[C---:B------:R-:W-:Y:S02]  /*bf60*/  ISETP.GE.AND P3, PT, R2.reuse, R231, PT ;  /* 0x000000e70200720c */ /* 0x040fe40003f66270 */
[C---:B------:R-:W-:Y:S02]  /*bf70*/  ISETP.GE.AND P2, PT, R2.reuse, R230, PT ;  /* 0x000000e60200720c */ /* 0x040fe40003f46270 */
[----:B------:R-:W-:Y:S02]  /*bf80*/  ISETP.LT.OR P1, PT, R2, R229, P1 ;  /* 0x000000e50200720c */ /* 0x000fe40000f21670 */
[----:B------:R-:W-:-:S02]  /*bf90*/  FSEL R32, R214, -INF , !P0 ;  /* 0xff800000d6207808 */ /* 0x000fc40004000000 */
[C---:B------:R-:W-:Y:S02]  /*bfa0*/  ISETP.LT.OR P6, PT, R2.reuse, R228, P6 ;  /* 0x000000e40200720c */ /* 0x040fe400037c1670 */
[C---:B------:R-:W-:Y:S02]  /*bfb0*/  ISETP.LT.OR P3, PT, R2.reuse, R227, P3 ;  /* 0x000000e30200720c */ /* 0x040fe40001f61670 */
[----:B------:R-:W-:Y:S02]  /*bfc0*/  ISETP.LT.OR P2, PT, R2, R226, P2 ;  /* 0x000000e20200720c */ /* 0x000fe40001741670 */
[----:B------:R-:W-:Y:S02]  /*bfd0*/  ISETP.GE.AND P0, PT, R3, R233, PT ;  /* 0x000000e90300720c */ /* 0x000fe40003f06270 */
[----:B------:R-:W-:Y:S02]  /*bfe0*/  FSEL R8, R211, -INF , !P4 ;  /* 0xff800000d3087808 */ /* 0x000fe40006000000 */
[----:B------:R-:W-:-:S02]  /*bff0*/  FSEL R12, R209, -INF , !P5 ;  /* 0xff800000d10c7808 */ /* 0x000fc40006800000 */
[----:B------:R-:W-:Y:S02]  /*c000*/  FSEL R25, R207, -INF , !P1 ;  /* 0xff800000cf197808 */ /* 0x000fe40004800000 */
[----:B------:R-:W-:Y:S02]  /*c010*/  IADD3 R2, R0, 0x10, RZ ;  /* 0x0000001000027810 */ /* 0x000fe40007ffe0ff */
[C---:B------:R-:W-:Y:S02]  /*c020*/  ISETP.GE.AND P4, PT, R3.reuse, R232, PT ;  /* 0x000000e80300720c */ /* 0x040fe40003f86270 */
[C---:B------:R-:W-:Y:S02]  /*c030*/  ISETP.GE.AND P5, PT, R3.reuse, R231, PT ;  /* 0x000000e70300720c */ /* 0x040fe40003fa6270 */
[C---:B------:R-:W-:Y:S02]  /*c040*/  ISETP.GE.AND P1, PT, R3.reuse, R230, PT ;  /* 0x000000e60300720c */ /* 0x040fe40003f26270 */
[----:B------:R-:W-:-:S02]  /*c050*/  ISETP.LT.OR P0, PT, R3, R229, P0 ;  /* 0x000000e50300720c */ /* 0x000fc40000701670 */
[----:B------:R-:W-:Y:S02]  /*c060*/  FSEL R34, R205, -INF , !P6 ;  /* 0xff800000cd227808 */ /* 0x000fe40007000000 */
[C---:B------:R-:W-:Y:S02]  /*c070*/  ISETP.LT.OR P4, PT, R3.reuse, R228, P4 ;  /* 0x000000e40300720c */ /* 0x040fe40002781670 */
[C---:B------:R-:W-:Y:S02]  /*c080*/  ISETP.LT.OR P5, PT, R3.reuse, R227, P5 ;  /* 0x000000e30300720c */ /* 0x040fe40002fa1670 */
[----:B------:R-:W-:Y:S02]  /*c090*/  ISETP.LT.OR P1, PT, R3, R226, P1 ;  /* 0x000000e20300720c */ /* 0x000fe40000f21670 */
[----:B------:R-:W-:Y:S02]  /*c0a0*/  ISETP.GE.AND P6, PT, R2, R233, PT ;  /* 0x000000e90200720c */ /* 0x000fe40003fc6270 */
[----:B------:R-:W-:-:S02]  /*c0b0*/  IADD3 R3, R0, 0x11, RZ ;  /* 0x0000001100037810 */ /* 0x000fc40007ffe0ff */
[----:B------:R-:W-:Y:S02]  /*c0c0*/  FSEL R26, R208, -INF , !P0 ;  /* 0xff800000d01a7808 */ /* 0x000fe40004000000 */
[----:B------:R-:W-:Y:S02]  /*c0d0*/  FSEL R9, R204, -INF , !P3 ;  /* 0xff800000cc097808 */ /* 0x000fe40005800000 */
[----:B------:R-:W-:Y:S02]  /*c0e0*/  FSEL R13, R189, -INF , !P2 ;  /* 0xff800000bd0d7808 */ /* 0x000fe40005000000 */
[C---:B------:R-:W-:Y:S02]  /*c0f0*/  ISETP.GE.AND P0, PT, R2.reuse, R230, PT ;  /* 0x000000e60200720c */ /* 0x040fe40003f06270 */
[----:B------:R-:W-:Y:S02]  /*c100*/  ISETP.LT.OR P6, PT, R2, R229, P6 ;  /* 0x000000e50200720c */ /* 0x000fe400037c1670 */
[----:B------:R-:W-:-:S02]  /*c110*/  FSEL R35, R206, -INF , !P4 ;  /* 0xff800000ce237808 */ /* 0x000fc40006000000 */
[C---:B------:R-:W-:Y:S02]  /*c120*/  ISETP.GE.AND P3, PT, R2.reuse, R232, PT ;  /* 0x000000e80200720c */ /* 0x040fe40003f66270 */
[C---:B------:R-:W-:Y:S02]  /*c130*/  ISETP.GE.AND P2, PT, R2.reuse, R231, PT ;  /* 0x000000e70200720c */ /* 0x040fe40003f46270 */
[----:B------:R-:W-:Y:S02]  /*c140*/  ISETP.GE.AND P4, PT, R3, R233, PT ;  /* 0x000000e90300720c */ /* 0x000fe40003f86270 */
[----:B------:R-:W-:Y:S02]  /*c150*/  ISETP.LT.OR P0, PT, R2, R226, P0 ;  /* 0x000000e20200720c */ /* 0x000fe40000701670 */
[----:B------:R-:W-:Y:S02]  /*c160*/  FSEL R11, R191, -INF , !P5 ;  /* 0xff800000bf0b7808 */ /* 0x000fe40006800000 */
[----:B------:R-:W-:-:S02]  /*c170*/  FSEL R14, R190, -INF , !P1 ;  /* 0xff800000be0e7808 */ /* 0x000fc40004800000 */
[----:B------:R-:W-:Y:S02]  /*c180*/  FSEL R36, R188, -INF , !P6 ;  /* 0xff800000bc247808 */ /* 0x000fe40007000000 */
[C---:B------:R-:W-:Y:S02]  /*c190*/  ISETP.LT.OR P3, PT, R2.reuse, R228, P3 ;  /* 0x000000e40200720c */ /* 0x040fe40001f61670 */
[----:B------:R-:W-:Y:S02]  /*c1a0*/  ISETP.LT.OR P2, PT, R2, R227, P2 ;  /* 0x000000e30200720c */ /* 0x000fe40001741670 */
[C---:B------:R-:W-:Y:S02]  /*c1b0*/  ISETP.GE.AND P5, PT, R3.reuse, R232, PT ;  /* 0x000000e80300720c */ /* 0x040fe40003fa6270 */
[C---:B------:R-:W-:Y:S02]  /*c1c0*/  ISETP.GE.AND P1, PT, R3.reuse, R231, PT ;  /* 0x000000e70300720c */ /* 0x040fe40003f26270 */
[----:B------:R-:W-:-:S02]  /*c1d0*/  ISETP.GE.AND P6, PT, R3, R230, PT ;  /* 0x000000e60300720c */ /* 0x000fc40003fc6270 */
[C---:B------:R-:W-:Y:S02]  /*c1e0*/  ISETP.LT.OR P4, PT, R3.reuse, R229, P4 ;  /* 0x000000e50300720c */ /* 0x040fe40002781670 */
[----:B------:R-:W-:Y:S02]  /*c1f0*/  IADD3 R2, R0, 0x18, RZ ;  /* 0x0000001800027810 */ /* 0x000fe40007ffe0ff */
[----:B------:R-:W-:Y:S02]  /*c200*/  FSEL R41, R106, -INF , !P0 ;  /* 0xff8000006a297808 */ /* 0x000fe40004000000 */
[C---:B------:R-:W-:Y:S02]  /*c210*/  ISETP.LT.OR P5, PT, R3.reuse, R228, P5 ;  /* 0x000000e40300720c */ /* 0x040fe40002fa1670 */
[C---:B------:R-:W-:Y:S02]  /*c220*/  ISETP.LT.OR P1, PT, R3.reuse, R227, P1 ;  /* 0x000000e30300720c */ /* 0x040fe40000f21670 */
[----:B------:R-:W-:-:S02]  /*c230*/  ISETP.LT.OR P6, PT, R3, R226, P6 ;  /* 0x000000e20300720c */ /* 0x000fc400037c1670 */
[----:B------:R-:W-:Y:S02]  /*c240*/  FSEL R181, R178, -INF , !P3 ;  /* 0xff800000b2b57808 */ /* 0x000fe40005800000 */
[----:B------:R-:W-:Y:S02]  /*c250*/  FSEL R37, R177, -INF , !P2 ;  /* 0xff800000b1257808 */ /* 0x000fe40005000000 */
[----:B------:R-:W-:Y:S02]  /*c260*/  FSEL R106, R180, -INF , !P4 ;  /* 0xff800000b46a7808 */ /* 0x000fe40006000000 */
[----:B------:R-:W-:Y:S02]  /*c270*/  IADD3 R3, R0, 0x19, RZ ;  /* 0x0000001900037810 */ /* 0x000fe40007ffe0ff */
[C---:B------:R-:W-:Y:S02]  /*c280*/  ISETP.GE.AND P3, PT, R2.reuse, R233, PT ;  /* 0x000000e90200720c */ /* 0x040fe40003f66270 */
[----:B------:R-:W-:-:S02]  /*c290*/  ISETP.GE.AND P2, PT, R2, R232, PT ;  /* 0x000000e80200720c */ /* 0x000fc40003f46270 */
[C---:B------:R-:W-:Y:S02]  /*c2a0*/  ISETP.GE.AND P0, PT, R2.reuse, R231, PT ;  /* 0x000000e70200720c */ /* 0x040fe40003f06270 */
[----:B------:R-:W-:Y:S02]  /*c2b0*/  ISETP.GE.AND P4, PT, R2, R230, PT ;  /* 0x000000e60200720c */ /* 0x000fe40003f86270 */
[----:B------:R-:W-:Y:S02]  /*c2c0*/  FSEL R182, R179, -INF , !P5 ;  /* 0xff800000b3b67808 */ /* 0x000fe40006800000 */
[----:B------:R-:W-:Y:S02]  /*c2d0*/  FSEL R38, R176, -INF , !P1 ;  /* 0xff800000b0267808 */ /* 0x000fe40004800000 */
[C---:B------:R-:W-:Y:S02]  /*c2e0*/  ISETP.LT.OR P3, PT, R2.reuse, R229, P3 ;  /* 0x000000e50200720c */ /* 0x040fe40001f61670 */
[----:B------:R-:W-:-:S02]  /*c2f0*/  ISETP.LT.OR P2, PT, R2, R228, P2 ;  /* 0x000000e40200720c */ /* 0x000fc40001741670 */
[C---:B------:R-:W-:Y:S02]  /*c300*/  ISETP.LT.OR P0, PT, R2.reuse, R227, P0 ;  /* 0x000000e30200720c */ /* 0x040fe40000701670 */
[----:B------:R-:W-:Y:S02]  /*c310*/  ISETP.LT.OR P4, PT, R2, R226, P4 ;  /* 0x000000e20200720c */ /* 0x000fe40002781670 */
[C---:B------:R-:W-:Y:S02]  /*c320*/  ISETP.GE.AND P5, PT, R3.reuse, R233, PT ;  /* 0x000000e90300720c */ /* 0x040fe40003fa6270 */
[----:B------:R-:W-:Y:S02]  /*c330*/  ISETP.GE.AND P1, PT, R3, R232, PT ;  /* 0x000000e80300720c */ /* 0x000fe40003f26270 */
[----:B------:R-:W-:Y:S02]  /*c340*/  IADD3 R2, R0, 0x20, RZ ;  /* 0x0000002000027810 */ /* 0x000fe40007ffe0ff */
[----:B------:R-:W-:-:S02]  /*c350*/  FSEL R42, R111, -INF , !P6 ;  /* 0xff8000006f2a7808 */ /* 0x000fc40007000000 */
[----:B------:R-:W-:Y:S02]  /*c360*/  FSEL R107, R107, -INF , !P3 ;  /* 0xff8000006b6b7808 */ /* 0x000fe40005800000 */
[C---:B------:R-:W-:Y:S02]  /*c370*/  ISETP.LT.OR P5, PT, R3.reuse, R229, P5 ;  /* 0x000000e50300720c */ /* 0x040fe40002fa1670 */
[C---:B------:R-:W-:Y:S02]  /*c380*/  ISETP.LT.OR P1, PT, R3.reuse, R228, P1 ;  /* 0x000000e40300720c */ /* 0x040fe40000f21670 */
[----:B------:R-:W-:Y:S02]  /*c390*/  FSEL R183, R108, -INF , !P2 ;  /* 0xff8000006cb77808 */ /* 0x000fe40005000000 */
[C---:B------:R-:W-:Y:S02]  /*c3a0*/  ISETP.GE.AND P6, PT, R3.reuse, R231, PT ;  /* 0x000000e70300720c */ /* 0x040fe40003fc6270 */
[----:B------:R-:W-:-:S02]  /*c3b0*/  ISETP.GE.AND P3, PT, R3, R230, PT ;  /* 0x000000e60300720c */ /* 0x000fc40003f66270 */
[----:B------:R-:W-:Y:S02]  /*c3c0*/  IADD3 R4, R0, 0x21, RZ ;  /* 0x0000002100047810 */ /* 0x000fe40007ffe0ff */
[----:B------:R-:W-:Y:S02]  /*c3d0*/  ISETP.GE.AND P2, PT, R2, R233, PT ;  /* 0x000000e90200720c */ /* 0x000fe40003f46270 */
[----:B------:R-:W-:Y:S02]  /*c3e0*/  FSEL R39, R105, -INF , !P0 ;  /* 0xff80000069277808 */ /* 0x000fe40004000000 */
[----:B------:R-:W-:Y:S02]  /*c3f0*/  FSEL R52, R101, -INF , !P4 ;  /* 0xff80000065347808 */ /* 0x000fe40006000000 */
[----:B------:R-:W-:Y:S02]  /*c400*/  FSEL R180, R110, -INF , !P5 ;  /* 0xff8000006eb47808 */ /* 0x000fe40006800000 */
[----:B------:R-:W-:-:S02]  /*c410*/  FSEL R188, R109, -INF , !P1 ;  /* 0xff8000006dbc7808 */ /* 0x000fc40004800000 */
[C---:B------:R-:W-:Y:S02]  /*c420*/  ISETP.LT.OR P6, PT, R3.reuse, R227, P6 ;  /* 0x000000e30300720c */ /* 0x040fe400037c1670 */
[----:B------:R-:W-:Y:S02]  /*c430*/  ISETP.LT.OR P3, PT, R3, R226, P3 ;  /* 0x000000e20300720c */ /* 0x000fe40001f61670 */
[C---:B------:R-:W-:Y:S02]  /*c440*/  ISETP.GE.AND P0, PT, R2.reuse, R232, PT ;  /* 0x000000e80200720c */ /* 0x040fe40003f06270 */
[C---:B------:R-:W-:Y:S02]  /*c450*/  ISETP.GE.AND P4, PT, R2.reuse, R231, PT ;  /* 0x000000e70200720c */ /* 0x040fe40003f86270 */
[C---:B------:R-:W-:Y:S02]  /*c460*/  ISETP.GE.AND P5, PT, R2.reuse, R230, PT ;  /* 0x000000e60200720c */ /* 0x040fe40003fa6270 */
[----:B------:R-:W-:-:S02]  /*c470*/  ISETP.LT.OR P2, PT, R2, R229, P2 ;  /* 0x000000e50200720c */ /* 0x000fc40001741670 */
[----:B------:R-:W-:Y:S02]  /*c480*/  ISETP.GE.AND P1, PT, R4, R233, PT ;  /* 0x000000e90400720c */ /* 0x000fe40003f26270 */
[C---:B------:R-:W-:Y:S02]  /*c490*/  ISETP.LT.OR P0, PT, R2.reuse, R228, P0 ;  /* 0x000000e40200720c */ /* 0x040fe40000701670 */
[C---:B------:R-:W-:Y:S02]  /*c4a0*/  ISETP.LT.OR P4, PT, R2.reuse, R227, P4 ;  /* 0x000000e30200720c */ /* 0x040fe40002781670 */
[----:B------:R-:W-:Y:S02]  /*c4b0*/  ISETP.LT.OR P5, PT, R2, R226, P5 ;  /* 0x000000e20200720c */ /* 0x000fe40002fa1670 */
[----:B------:R-:W-:Y:S02]  /*c4c0*/  FSEL R40, R103, -INF , !P6 ;  /* 0xff80000067287808 */ /* 0x000fe40007000000 */
[----:B------:R-:W-:-:S02]  /*c4d0*/  FSEL R53, R102, -INF , !P3 ;  /* 0xff80000066357808 */ /* 0x000fc40005800000 */
[----:B------:R-:W-:Y:S02]  /*c4e0*/  FSEL R242, R100, -INF , !P2 ;  /* 0xff80000064f27808 */ /* 0x000fe40005000000 */
[----:B------:R-:W-:Y:S02]  /*c4f0*/  ISETP.LT.OR P1, PT, R4, R229, P1 ;  /* 0x000000e50400720c */ /* 0x000fe40000f21670 */
[----:B------:R-:W-:Y:S02]  /*c500*/  IADD3 R3, R0, 0x28, RZ ;  /* 0x0000002800037810 */ /* 0x000fe40007ffe0ff */
[C---:B------:R-:W-:Y:S02]  /*c510*/  ISETP.GE.AND P6, PT, R4.reuse, R232, PT ;  /* 0x000000e80400720c */ /* 0x040fe40003fc6270 */
[C---:B------:R-:W-:Y:S02]  /*c520*/  ISETP.GE.AND P3, PT, R4.reuse, R231, PT ;  /* 0x000000e70400720c */ /* 0x040fe40003f66270 */
[----:B------:R-:W-:-:S02]  /*c530*/  ISETP.GE.AND P2, PT, R4, R230, PT ;  /* 0x000000e60400720c */ /* 0x000fc40003f46270 */
[----:B------:R-:W-:Y:S02]  /*c540*/  FSEL R248, R66, -INF , !P0 ;  /* 0xff80000042f87808 */ /* 0x000fe40004000000 */
[----:B------:R-:W-:Y:S02]  /*c550*/  FSEL R210, R64, -INF , !P4 ;  /* 0xff80000040d27808 */ /* 0x000fe40006000000 */
[----:B------:R-:W-:Y:S02]  /*c560*/  FSEL R215, R61, -INF , !P5 ;  /* 0xff8000003dd77808 */ /* 0x000fe40006800000 */
[----:B------:R-:W-:Y:S02]  /*c570*/  FSEL R243, R67, -INF , !P1 ;  /* 0xff80000043f37808 */ /* 0x000fe40004800000 */
[C---:B------:R-:W-:Y:S02]  /*c580*/  ISETP.LT.OR P6, PT, R4.reuse, R228, P6 ;  /* 0x000000e40400720c */ /* 0x040fe400037c1670 */
[----:B------:R-:W-:-:S02]  /*c590*/  ISETP.LT.OR P3, PT, R4, R227, P3 ;  /* 0x000000e30400720c */ /* 0x000fc40001f61670 */
[----:B------:R-:W-:Y:S02]  /*c5a0*/  ISETP.LT.OR P2, PT, R4, R226, P2 ;  /* 0x000000e20400720c */ /* 0x000fe40001741670 */
[C---:B------:R-:W-:Y:S02]  /*c5b0*/  ISETP.GE.AND P0, PT, R3.reuse, R233, PT ;  /* 0x000000e90300720c */ /* 0x040fe40003f06270 */
[C---:B------:R-:W-:Y:S02]  /*c5c0*/  ISETP.GE.AND P4, PT, R3.reuse, R232, PT ;  /* 0x000000e80300720c */ /* 0x040fe40003f86270 */
[C---:B------:R-:W-:Y:S02]  /*c5d0*/  ISETP.GE.AND P5, PT, R3.reuse, R231, PT ;  /* 0x000000e70300720c */ /* 0x040fe40003fa6270 */
[----:B------:R-:W-:Y:S02]  /*c5e0*/  ISETP.GE.AND P1, PT, R3, R230, PT ;  /* 0x000000e60300720c */ /* 0x000fe40003f26270 */
[----:B------:R-:W-:-:S02]  /*c5f0*/  FMNMX.FTZ R4, R238, R7, !PT ;  /* 0x00000007ee047209 */ /* 0x000fc40007810000 */
[C---:B------:R-:W-:Y:S02]  /*c600*/  ISETP.LT.OR P0, PT, R3.reuse, R229, P0 ;  /* 0x000000e50300720c */ /* 0x040fe40000701670 */
[C---:B------:R-:W-:Y:S02]  /*c610*/  ISETP.LT.OR P4, PT, R3.reuse, R228, P4 ;  /* 0x000000e40300720c */ /* 0x040fe40002781670 */
[C---:B------:R-:W-:Y:S02]  /*c620*/  ISETP.LT.OR P5, PT, R3.reuse, R227, P5 ;  /* 0x000000e30300720c */ /* 0x040fe40002fa1670 */
[----:B------:R-:W-:Y:S02]  /*c630*/  ISETP.LT.OR P1, PT, R3, R226, P1 ;  /* 0x000000e20300720c */ /* 0x000fe40000f21670 */
[----:B------:R-:W-:Y:S02]  /*c640*/  FMNMX.FTZ R3, R8, R4, !PT ;  /* 0x0000000408037209 */ /* 0x000fe40007810000 */
[----:B------:R-:W-:-:S02]  /*c650*/  IADD3 R2, R0, 0x29, RZ ;  /* 0x0000002900027810 */ /* 0x000fc40007ffe0ff */
[----:B------:R-:W-:Y:S02]  /*c660*/  FMNMX.FTZ R3, R9, R3, !PT ;  /* 0x0000000309037209 */ /* 0x000fe40007810000 */
[----:B------:R-:W-:Y:S02]  /*c670*/  FSEL R217, R62, -INF , !P2 ;  /* 0xff8000003ed97808 */ /* 0x000fe40005000000 */
[----:B------:R-:W-:Y:S02]  /*c680*/  FMNMX.FTZ R3, R11, R3, !PT ;  /* 0x000000030b037209 */ /* 0x000fe40007810000 */
[----:B------:R-:W-:Y:S02]  /*c690*/  ISETP.GE.AND P2, PT, R2, R231, PT ;  /* 0x000000e70200720c */ /* 0x000fe40003f46270 */
[----:B------:R-:W-:Y:S02]  /*c6a0*/  FMNMX.FTZ R3, R37, R3, !PT ;  /* 0x0000000325037209 */ /* 0x000fe40007810000 */
[----:B------:R-:W-:-:S02]  /*c6b0*/  IADD3 R4, R0, 0x30, RZ ;  /* 0x0000003000047810 */ /* 0x000fc40007ffe0ff */
[----:B------:R-:W-:Y:S02]  /*c6c0*/  FMNMX.FTZ R5, R38, R3, !PT ;  /* 0x0000000326057209 */ /* 0x000fe40007810000 */
[----:B------:R-:W-:Y:S02]  /*c6d0*/  FSEL R191, R63, -INF , !P3 ;  /* 0xff8000003fbf7808 */ /* 0x000fe40005800000 */
[----:B------:R-:W-:Y:S02]  /*c6e0*/  FMNMX.FTZ R5, R39, R5, !PT ;  /* 0x0000000527057209 */ /* 0x000fe40007810000 */
[----:B------:R-:W-:Y:S02]  /*c6f0*/  FSEL R249, R65, -INF , !P6 ;  /* 0xff80000041f97808 */ /* 0x000fe40007000000 */
[----:B------:R-:W-:Y:S02]  /*c700*/  FMNMX.FTZ R6, R40, R5, !PT ;  /* 0x0000000528067209 */ /* 0x000fe40007810000 */
[----:B------:R-:W-:-:S02]  /*c710*/  FMNMX.FTZ R5, R237, R10, !PT ;  /* 0x0000000aed057209 */ /* 0x000fc40007810000 */
[----:B------:R-:W-:Y:S02]  /*c720*/  FMNMX.FTZ R6, R210, R6, !PT ;  /* 0x00000006d2067209 */ /* 0x000fe40007810000 */
[----:B------:R-:W-:Y:S02]  /*c730*/  FSEL R244, R60, -INF , !P0 ;  /* 0xff8000003cf47808 */ /* 0x000fe40004000000 */
[C---:B------:R-:W-:Y:S02]  /*c740*/  ISETP.LT.OR P2, PT, R2.reuse, R227, P2 ;  /* 0x000000e30200720c */ /* 0x040fe40001741670 */
[----:B------:R-:W-:Y:S02]  /*c750*/  FSEL R214, R33, -INF , !P1 ;  /* 0xff80000021d67808 */ /* 0x000fe40004800000 */
[C---:B------:R-:W-:Y:S02]  /*c760*/  ISETP.GE.AND P6, PT, R2.reuse, R233, PT ;  /* 0x000000e90200720c */ /* 0x040fe40003fc6270 */
[----:B------:R-:W-:-:S02]  /*c770*/  ISETP.GE.AND P3, PT, R2, R232, PT ;  /* 0x000000e80200720c */ /* 0x000fc40003f66270 */
[----:B------:R-:W-:Y:S02]  /*c780*/  ISETP.GE.AND P0, PT, R2, R230, PT ;  /* 0x000000e60200720c */ /* 0x000fe40003f06270 */
[----:B------:R-:W-:Y:S02]  /*c790*/  IADD3 R3, R0, 0x31, RZ ;  /* 0x0000003100037810 */ /* 0x000fe40007ffe0ff */
[----:B------:R-:W-:Y:S02]  /*c7a0*/  ISETP.GE.AND P1, PT, R4, R231, PT ;  /* 0x000000e70400720c */ /* 0x000fe40003f26270 */
[----:B------:R-:W-:Y:S02]  /*c7b0*/  FMNMX.FTZ R5, R12, R5, !PT ;  /* 0x000000050c057209 */ /* 0x000fe40007810000 */
[----:B------:R-:W-:Y:S02]  /*c7c0*/  FSEL R189, R49, -INF , !P5 ;  /* 0xff80000031bd7808 */ /* 0x000fe40006800000 */
[----:B------:R-:W-:-:S02]  /*c7d0*/  FMNMX.FTZ R103, R191, R6, !PT ;  /* 0x00000006bf677209 */ /* 0x000fc40007810000 */
[----:B------:R-:W-:Y:S02]  /*c7e0*/  FSEL R190, R48, -INF , !P2 ;  /* 0xff80000030be7808 */ /* 0x000fe40005000000 */
[C---:B------:R-:W-:Y:S02]  /*c7f0*/  ISETP.LT.OR P6, PT, R2.reuse, R229, P6 ;  /* 0x000000e50200720c */ /* 0x040fe400037c1670 */
[C---:B------:R-:W-:Y:S02]  /*c800*/  ISETP.LT.OR P3, PT, R2.reuse, R228, P3 ;  /* 0x000000e40200720c */ /* 0x040fe40001f61670 */
[----:B------:R-:W-:Y:S02]  /*c810*/  ISETP.LT.OR P0, PT, R2, R226, P0 ;  /* 0x000000e20200720c */ /* 0x000fe40000701670 */
[----:B------:R-:W-:Y:S02]  /*c820*/  ISETP.GE.AND P2, PT, R3, R231, PT ;  /* 0x000000e70300720c */ /* 0x000fe40003f46270 */
[----:B------:R-:W-:-:S02]  /*c830*/  ISETP.LT.OR P1, PT, R4, R227, P1 ;  /* 0x000000e30400720c */ /* 0x000fc40000f21670 */
[----:B------:R-:W-:Y:S02]  /*c840*/  FMNMX.FTZ R5, R13, R5, !PT ;  /* 0x000000050d057209 */ /* 0x000fe40007810000 */
[----:B------:R-:W-:Y:S02]  /*c850*/  IADD3 R2, R0, 0x38, RZ ;  /* 0x0000003800027810 */ /* 0x000fe40007ffe0ff */
[----:B------:R-:W-:Y:S02]  /*c860*/  FMNMX.FTZ R103, R189, R103, !PT ;  /* 0x00000067bd677209 */ /* 0x000fe40007810000 */
[----:B------:R-:W-:Y:S02]  /*c870*/  ISETP.LT.OR P2, PT, R3, R227, P2 ;  /* 0x000000e30300720c */ /* 0x000fe40001741670 */
[----:B------:R-:W-:Y:S02]  /*c880*/  FSEL R20, R20, -INF , !P1 ;  /* 0xff80000014147808 */ /* 0x000fe40004800000 */
[----:B------:R-:W-:-:S02]  /*c890*/  FMNMX.FTZ R5, R14, R5, !PT ;  /* 0x000000050e057209 */ /* 0x000fc40007810000 */
[----:B------:R-:W-:Y:S02]  /*c8a0*/  IADD3 R0, R0, 0x39, RZ ;  /* 0x0000003900007810 */ /* 0x000fe40007ffe0ff */
[----:B------:R-:W-:Y:S02]  /*c8b0*/  ISETP.GE.AND P1, PT, R2, R231, PT ;  /* 0x000000e70200720c */ /* 0x000fe40003f26270 */
[----:B------:R-:W-:Y:S02]  /*c8c0*/  FMNMX.FTZ R103, R190, R103, !PT ;  /* 0x00000067be677209 */ /* 0x000fe40007810000 */
[----:B------:R-:W-:Y:S02]  /*c8d0*/  FSEL R111, R21, -INF , !P2 ;  /* 0xff800000156f7808 */ /* 0x000fe40005000000 */
[----:B------:R-:W-:Y:S02]  /*c8e0*/  FMNMX.FTZ R5, R41, R5, !PT ;  /* 0x0000000529057209 */ /* 0x000fe40007810000 */
[----:B------:R-:W-:-:S02]  /*c8f0*/  ISETP.GE.AND P2, PT, R0, R231, PT ;  /* 0x000000e70000720c */ /* 0x000fc40003f46270 */
[----:B------:R-:W-:Y:S02]  /*c900*/  ISETP.LT.OR P1, PT, R2, R227, P1 ;  /* 0x000000e30200720c */ /* 0x000fe40000f21670 */
[----:B------:R-:W-:Y:S02]  /*c910*/  FMNMX.FTZ R103, R20, R103, !PT ;  /* 0x0000006714677209 */ /* 0x000fe40007810000 */
[----:B------:R-:W-:Y:S02]  /*c920*/  FMNMX.FTZ R5, R42, R5, !PT ;  /* 0x000000052a057209 */ /* 0x000fe40007810000 */
[----:B------:R-:W-:Y:S02]  /*c930*/  ISETP.LT.OR P2, PT, R0, R227, P2 ;  /* 0x000000e30000720c */ /* 0x000fe40001741670 */
[----:B------:R-:W-:Y:S02]  /*c940*/  FSEL R212, R16, -INF , !P1 ;  /* 0xff80000010d47808 */ /* 0x000fe40004800000 */
[----:B------:R-:W-:-:S02]  /*c950*/  FMNMX.FTZ R103, R111, R103, !PT ;  /* 0x000000676f677209 */ /* 0x000fc40007810000 */
[----:B------:R-:W-:Y:S02]  /*c960*/  FSEL R213, R55, -INF , !P0 ;  /* 0xff80000037d57808 */ /* 0x000fe40004000000 */
[-C--:B------:R-:W-:Y:S02]  /*c970*/  ISETP.GE.AND P1, PT, R4, R230.reuse, PT ;  /* 0x000000e60400720c */ /* 0x080fe40003f26270 */
[----:B------:R-:W-:Y:S02]  /*c980*/  ISETP.GE.AND P0, PT, R3, R230, PT ;  /* 0x000000e60300720c */ /* 0x000fe40003f06270 */
[----:B------:R-:W-:Y:S02]  /*c990*/  FMNMX.FTZ R5, R52, R5, !PT ;  /* 0x0000000534057209 */ /* 0x000fe40007810000 */
[----:B------:R-:W-:Y:S02]  /*c9a0*/  FSEL R108, R17, -INF , !P2 ;  /* 0xff800000116c7808 */ /* 0x000fe40005000000 */
[----:B------:R-:W-:-:S02]  /*c9b0*/  FMNMX.FTZ R103, R212, R103, !PT ;  /* 0x00000067d4677209 */ /* 0x000fc40007810000 */
[-C--:B------:R-:W-:Y:S02]  /*c9c0*/  ISETP.LT.OR P1, PT, R4, R226.reuse, P1 ;  /* 0x000000e20400720c */ /* 0x080fe40000f21670 */
[----:B------:R-:W-:Y:S02]  /*c9d0*/  ISETP.LT.OR P0, PT, R3, R226, P0 ;  /* 0x000000e20300720c */ /* 0x000fe40000701670 */
[----:B------:R-:W-:Y:S02]  /*c9e0*/  FMNMX.FTZ R5, R53, R5, !PT ;  /* 0x0000000535057209 */ /* 0x000fe40007810000 */
[----:B------:R-:W-:Y:S02]  /*c9f0*/  FMNMX.FTZ R103, R108, R103, !PT ;  /* 0x000000676c677209 */ /* 0x000fe40007810000 */
[----:B------:R-:W-:Y:S02]  /*ca00*/  FSEL R209, R23, -INF , !P1 ;  /* 0xff80000017d17808 */ /* 0x000fe40004800000 */
[----:B------:R-:W-:-:S02]  /*ca10*/  FSEL R54, R22, -INF , !P0 ;  /* 0xff80000016367808 */ /* 0x000fc40004000000 */
[-C--:B------:R-:W-:Y:S02]  /*ca20*/  ISETP.GE.AND P1, PT, R2, R230.reuse, PT ;  /* 0x000000e60200720c */ /* 0x080fe40003f26270 */
[----:B------:R-:W-:Y:S02]  /*ca30*/  ISETP.GE.AND P0, PT, R0, R230, PT ;  /* 0x000000e60000720c */ /* 0x000fe40003f06270 */
[C---:B------:R-:W-:Y:S02]  /*ca40*/  ISETP.GE.AND P5, PT, R4.reuse, R233, PT ;  /* 0x000000e90400720c */ /* 0x040fe40003fa6270 */
[----:B------:R-:W-:Y:S02]  /*ca50*/  ISETP.GE.AND P2, PT, R4, R232, PT ;  /* 0x000000e80400720c */ /* 0x000fe40003f46270 */
[----:B------:R-:W-:Y:S02]  /*ca60*/  FMNMX.FTZ R102, R215, R5, !PT ;  /* 0x00000005d7667209 */ /* 0x000fe40007810000 */
[----:B------:R-:W1:Y:S01]  /*ca70*/  SHFL.BFLY PT, R5, R103, 0x2, 0x1f ;  /* 0x0c401f0067057f89 */ /* 0x000e6200000e0000 */
[----:B------:R-:W-:-:S02]  /*ca80*/  ISETP.LT.OR P1, PT, R2, R226, P1 ;  /* 0x000000e20200720c */ /* 0x000fc40000f21670 */
[----:B------:R-:W-:Y:S02]  /*ca90*/  ISETP.LT.OR P0, PT, R0, R226, P0 ;  /* 0x000000e20000720c */ /* 0x000fe40000701670 */
[C---:B------:R-:W-:Y:S02]  /*caa0*/  ISETP.LT.OR P5, PT, R4.reuse, R229, P5 ;  /* 0x000000e50400720c */ /* 0x040fe40002fa1670 */
[----:B------:R-:W-:Y:S02]  /*cab0*/  ISETP.LT.OR P2, PT, R4, R228, P2 ;  /* 0x000000e40400720c */ /* 0x000fe40001741670 */
[----:B------:R-:W-:Y:S02]  /*cac0*/  FMNMX.FTZ R4, R235, R15, !PT ;  /* 0x0000000feb047209 */ /* 0x000fe40007810000 */
[----:B------:R-:W-:Y:S02]  /*cad0*/  FSEL R110, R19, -INF , !P1 ;  /* 0xff800000136e7808 */ /* 0x000fe40004800000 */
[----:B------:R-:W-:-:S02]  /*cae0*/  FSEL R58, R18, -INF , !P0 ;  /* 0xff800000123a7808 */ /* 0x000fc40004000000 */
[C---:B------:R-:W-:Y:S01]  /*caf0*/  ISETP.GE.AND P1, PT, R3.reuse, R233, PT ;  /* 0x000000e90300720c */ /* 0x040fe20003f26270 */
[----:B------:R-:W-:Y:S01]  /*cb00*/  LDSM.16.MT88.4 R16, [R220+0x9000] ;  /* 0x00900000dc10783b */ /* 0x000fe20000004200 */
[C---:B------:R-:W-:Y:S02]  /*cb10*/  ISETP.GE.AND P0, PT, R3.reuse, R232, PT ;  /* 0x000000e80300720c */ /* 0x040fe40003f06270 */
[----:B------:R-:W-:Y:S02]  /*cb20*/  FMNMX.FTZ R4, R24, R4, !PT ;  /* 0x0000000418047209 */ /* 0x000fe40007810000 */
[C---:B------:R-:W-:Y:S02]  /*cb30*/  ISETP.LT.OR P1, PT, R3.reuse, R229, P1 ;  /* 0x000000e50300720c */ /* 0x040fe40000f21670 */
[----:B------:R-:W-:Y:S02]  /*cb40*/  ISETP.LT.OR P0, PT, R3, R228, P0 ;  /* 0x000000e40300720c */ /* 0x000fe40000701670 */
        /* <DEDUP_REMOVED lines=12> */
[----:B------:R-:W-:Y:S01]  /*cc10*/  FSEL R241, R50, -INF , !P4 ;  /* 0xff80000032f17808 */ /* 0x000fe20006000000 */
[----:B------:R-:W1:Y:S01]  /*cc20*/  SHFL.BFLY PT, R6, R103, 0x1, 0x1f ;  /* 0x0c201f0067067f89 */ /* 0x000e6200000e0000 */
[----:B------:R-:W-:-:S02]  /*cc30*/  FSEL R218, R104, -INF , !P6 ;  /* 0xff80000068da7808 */ /* 0x000fc40007000000 */
[----:B------:R-:W-:Y:S02]  /*cc40*/  FMNMX.FTZ R102, R209, R102, !PT ;  /* 0x00000066d1667209 */ /* 0x000fe40007810000 */
[C---:B------:R-:W-:Y:S02]  /*cc50*/  ISETP.GE.AND P4, PT, R2.reuse, R233, PT ;  /* 0x000000e90200720c */ /* 0x040fe40003f86270 */
[----:B------:R-:W-:Y:S02]  /*cc60*/  ISETP.GE.AND P6, PT, R2, R232, PT ;  /* 0x000000e80200720c */ /* 0x000fe40003fc6270 */
[----:B------:R-:W-:Y:S02]  /*cc70*/  FMNMX.FTZ R3, R181, R3, !PT ;  /* 0x00000003b5037209 */ /* 0x000fe40007810000 */
[----:B------:R-:W-:Y:S02]  /*cc80*/  FMNMX.FTZ R4, R107, R4, !PT ;  /* 0x000000046b047209 */ /* 0x000fe40007810000 */
[----:B------:R-:W-:-:S02]  /*cc90*/  FMNMX.FTZ R102, R54, R102, !PT ;  /* 0x0000006636667209 */ /* 0x000fc40007810000 */
[C---:B------:R-:W-:Y:S02]  /*cca0*/  ISETP.LT.OR P4, PT, R2.reuse, R229, P4 ;  /* 0x000000e50200720c */ /* 0x040fe40002781670 */
[----:B------:R-:W-:Y:S02]  /*ccb0*/  ISETP.LT.OR P6, PT, R2, R228, P6 ;  /* 0x000000e40200720c */ /* 0x000fe400037c1670 */
[----:B------:R-:W-:Y:S02]  /*ccc0*/  FMNMX.FTZ R2, R182, R3, !PT ;  /* 0x00000003b6027209 */ /* 0x000fe40007810000 */
[----:B------:R-:W-:Y:S02]  /*ccd0*/  FMNMX.FTZ R3, R180, R4, !PT ;  /* 0x00000004b4037209 */ /* 0x000fe40007810000 */
[----:B------:R-:W-:Y:S02]  /*cce0*/  FMNMX.FTZ R102, R110, R102, !PT ;  /* 0x000000666e667209 */ /* 0x000fe40007810000 */
[----:B------:R-:W-:-:S02]  /*ccf0*/  FMNMX.FTZ R2, R183, R2, !PT ;  /* 0x00000002b7027209 */ /* 0x000fc40007810000 */
[----:B------:R-:W-:Y:S02]  /*cd00*/  FMNMX.FTZ R3, R242, R3, !PT ;  /* 0x00000003f2037209 */ /* 0x000fe40007810000 */
[----:B------:R-:W-:Y:S02]  /*cd10*/  FSEL R240, R51, -INF , !P3 ;  /* 0xff80000033f07808 */ /* 0x000fe40005800000 */
[----:B------:R-:W-:Y:S01]  /*cd20*/  FSEL R55, R44, -INF , !P5 ;  /* 0xff8000002c377808 */ /* 0x000fe20006800000 */
[----:B------:R-:W-:Y:S01]  /*cd30*/  LDSM.16.MT88.4 R48, [R220+0xb000] ;  /* 0x00b00000dc30783b */ /* 0x000fe20000004200 */
[----:B------:R-:W-:Y:S02]  /*cd40*/  FMNMX.FTZ R102, R58, R102, !PT ;  /* 0x000000663a667209 */ /* 0x000fe40007810000 */
[C---:B------:R-:W-:Y:S02]  /*cd50*/  ISETP.GE.AND P3, PT, R0.reuse, R233, PT ;  /* 0x000000e90000720c */ /* 0x040fe40003f66270 */
[----:B------:R-:W-:Y:S01]  /*cd60*/  ISETP.GE.AND P5, PT, R0, R232, PT ;  /* 0x000000e80000720c */ /* 0x000fe20003fa6270 */
[----:B------:R-:W2:Y:S01]  /*cd70*/  SHFL.BFLY PT, R5, R102, 0x2, 0x1f ;  /* 0x0c401f0066057f89 */ /* 0x000ea200000e0000 */
[----:B------:R-:W-:-:S02]  /*cd80*/  FMNMX.FTZ R2, R188, R2, !PT ;  /* 0x00000002bc027209 */ /* 0x000fc40007810000 */
[----:B------:R-:W-:Y:S02]  /*cd90*/  FMNMX.FTZ R3, R243, R3, !PT ;  /* 0x00000003f3037209 */ /* 0x000fe40007810000 */
[C---:B------:R-:W-:Y:S02]  /*cda0*/  ISETP.LT.OR P3, PT, R0.reuse, R229, P3 ;  /* 0x000000e50000720c */ /* 0x040fe40001f61670 */
[----:B------:R-:W-:Y:S02]  /*cdb0*/  ISETP.LT.OR P5, PT, R0, R228, P5 ;  /* 0x000000e40000720c */ /* 0x000fe40002fa1670 */
[----:B------:R-:W-:Y:S02]  /*cdc0*/  FMNMX.FTZ R0, R248, R2, !PT ;  /* 0x00000002f8007209 */ /* 0x000fe40007810000 */
[----:B------:R-:W-:Y:S02]  /*cdd0*/  FMNMX.FTZ R2, R244, R3, !PT ;  /* 0x00000003f4027209 */ /* 0x000fe40007810000 */
[----:B------:R-:W-:-:S02]  /*cde0*/  FMNMX.FTZ R0, R249, R0, !PT ;  /* 0x00000000f9007209 */ /* 0x000fc40007810000 */
[----:B------:R-:W-:Y:S02]  /*cdf0*/  FMNMX.FTZ R2, R218, R2, !PT ;  /* 0x00000002da027209 */ /* 0x000fe40007810000 */
[----:B------:R-:W-:Y:S02]  /*ce00*/  FMNMX.FTZ R0, R241, R0, !PT ;  /* 0x00000000f1007209 */ /* 0x000fe40007810000 */
[----:B------:R-:W-:Y:S02]  /*ce10*/  FSEL R216, R46, -INF , !P1 ;  /* 0xff8000002ed87808 */ /* 0x000fe40004800000 */
[----:B------:R-:W-:Y:S02]  /*ce20*/  FMNMX.FTZ R2, R55, R2, !PT ;  /* 0x0000000237027209 */ /* 0x000fe40007810000 */
[----:B-1----:R-:W-:Y:S02]  /*ce30*/  FMNMX.FTZ R103, R103, R6, !PT ;  /* 0x0000000667677209 */ /* 0x002fe40007810000 */
[----:B------:R-:W-:-:S02]  /*ce40*/  FSEL R202, R45, -INF , !P2 ;  /* 0xff8000002dca7808 */ /* 0x000fc40005000000 */
[----:B------:R-:W-:Y:S01]  /*ce50*/  FMNMX.FTZ R0, R240, R0, !PT ;  /* 0x00000000f0007209 */ /* 0x000fe20007810000 */
[----:B------:R-:W-:Y:S01]  /*ce60*/  LDSM.16.MT88.4 R44, [R222+0xa000] ;  /* 0x00a00000de2c783b */ /* 0x000fe20000004200 */
[----:B------:R-:W-:Y:S02]  /*ce70*/  FSEL R59, R30, -INF , !P4 ;  /* 0xff8000001e3b7808 */ /* 0x000fe40006000000 */
[----:B------:R-:W-:Y:S01]  /*ce80*/  FMNMX.FTZ R3, R216, R2, !PT ;  /* 0x00000002d8037209 */ /* 0x000fe20007810000 */
[----:B------:R-:W-:Y:S01]  /*ce90*/  FMUL.FTZ R2, R103, c[0x0][0x23c] ;  /* 0x00008f0067027a20 */ /* 0x000fe20000410000 */
[----:B------:R-:W-:Y:S01]  /*cea0*/  FSEL R184, R43, -INF , !P0 ;  /* 0xff8000002bb87808 */ /* 0x000fe20004000000 */
[----:B------:R-:W-:Y:S01]  /*ceb0*/  IMAD.MOV.U32 R43, RZ, RZ, R20 ;  /* 0x000000ffff2b7224 */ /* 0x000fe200078e0014 */
[----:B------:R-:W-:Y:S01]  /*cec0*/  FMNMX.FTZ R0, R202, R0, !PT ;  /* 0x00000000ca007209 */ /* 0x000fe20007810000 */
[----:B------:R-:W-:Y:S01]  /*ced0*/  LDSM.16.MT88.4 R20, [R222+0x9000] ;  /* 0x00900000de14783b */ /* 0x000fe20000004200 */
[----:B------:R-:W-:-:S02]  /*cee0*/  FSETP.NEU.FTZ.AND P0, PT, R103, -INF , PT ;  /* 0xff8000006700780b */ /* 0x000fc40003f1d000 */
[----:B------:R-:W-:Y:S02]  /*cef0*/  FSEL R208, R28, -INF , !P3 ;  /* 0xff8000001cd07808 */ /* 0x000fe40005800000 */
[----:B------:R-:W-:Y:S02]  /*cf00*/  FMNMX.FTZ R3, R59, R3, !PT ;  /* 0x000000033b037209 */ /* 0x000fe40007810000 */
[----:B------:R-:W-:Y:S02]  /*cf10*/  FSEL R64, R29, -INF , !P6 ;  /* 0xff8000001d407808 */ /* 0x000fe40007000000 */
[----:B------:R-:W-:Y:S02]  /*cf20*/  FMNMX.FTZ R0, R184, R0, !PT ;  /* 0x00000000b8007209 */ /* 0x000fe40007810000 */
[----:B------:R-:W-:Y:S02]  /*cf30*/  FSEL R2, R2, RZ, P0 ;  /* 0x000000ff02027208 */ /* 0x000fe40000000000 */
[----:B------:R-:W-:-:S02]  /*cf40*/  FMNMX.FTZ R3, R208, R3, !PT ;  /* 0x00000003d0037209 */ /* 0x000fc40007810000 */
[----:B--2---:R-:W-:Y:S02]  /*cf50*/  FMNMX.FTZ R102, R102, R5, !PT ;  /* 0x0000000566667209 */ /* 0x004fe40007810000 */
[----:B------:R-:W-:Y:S01]  /*cf60*/  FMNMX.FTZ R4, R64, R0, !PT ;  /* 0x0000000040047209 */ /* 0x000fe20007810000 */
[--C-:B------:R-:W-:Y:S01]  /*cf70*/  FFMA.FTZ R0, R7, c[0x0][0x23c], -R2.reuse ;  /* 0x00008f0007007a23 */ /* 0x100fe20000010802 */
[----:B------:R-:W-:Y:S01]  /*cf80*/  FSEL R200, R31, -INF , !P5 ;  /* 0xff8000001fc87808 */ /* 0x000fe20006800000 */
[----:B------:R-:W1:Y:S02]  /*cf90*/  SHFL.BFLY PT, R7, R3, 0x2, 0x1f ;  /* 0x0c401f0003077f89 */ /* 0x000e6400000e0000 */
[----:B------:R2:W-:Y:S01]  /*cfa0*/  MUFU.EX2 R62, R0 ;  /* 0x00000000003e7308 */ /* 0x0005e20000000800 */
[----:B------:R-:W-:Y:S01]  /*cfb0*/  FMNMX.FTZ R4, R200, R4, !PT ;  /* 0x00000004c8047209 */ /* 0x000fe20007810000 */
[----:B------:R-:W3:Y:S04]  /*cfc0*/  SHFL.BFLY PT, R5, R102, 0x1, 0x1f ;  /* 0x0c201f0066057f89 */ /* 0x000ee800000e0000 */
[----:B------:R-:W4:Y:S04]  /*cfd0*/  SHFL.BFLY PT, R6, R4, 0x2, 0x1f ;  /* 0x0c401f0004067f89 */ /* 0x000f2800000e0000 */
[----:B------:R-:W-:Y:S01]  /*cfe0*/  LDSM.16.MT88.4 R28, [R220+0xa000] ;  /* 0x00a00000dc1c783b */ /* 0x000fe20000004200 */
[----:B--2---:R-:W-:-:S04]  /*cff0*/  FFMA.FTZ R0, R8, c[0x0][0x23c], -R2 ;  /* 0x00008f0008007a23 */ /* 0x004fc80000010802 */
[----:B------:R2:W5:Y:S01]  /*d000*/  MUFU.EX2 R66, R0 ;  /* 0x0000000000427308 */ /* 0x0005620000000800 */
[----:B-1----:R-:W-:Y:S02]  /*d010*/  FMNMX.FTZ R3, R3, R7, !PT ;  /* 0x0000000703037209 */ /* 0x002fe40007810000 */
[----:B---3--:R-:W-:-:S03]  /*d020*/  FMNMX.FTZ R102, R102, R5, !PT ;  /* 0x0000000566667209 */ /* 0x008fc60007810000 */
[----:B------:R-:W1:Y:S01]  /*d030*/  SHFL.BFLY PT, R8, R3, 0x1, 0x1f ;  /* 0x0c201f0003087f89 */ /* 0x000e6200000e0000 */
[----:B------:R-:W-:Y:S01]  /*d040*/  FFMA.FTZ R5, R9, c[0x0][0x23c], -R2 ;  /* 0x00008f0009057a23 */ /* 0x000fe20000010802 */
[----:B------:R-:W-:-:S03]  /*d050*/  FSETP.NEU.FTZ.AND P1, PT, R102, -INF , PT ;  /* 0xff8000006600780b */ /* 0x000fc60003f3d000 */
[----:B------:R3:W-:Y:S01]  /*d060*/  MUFU.EX2 R61, R5 ;  /* 0x00000005003d7308 */ /* 0x0007e20000000800 */
[----:B----4-:R-:W-:Y:S02]  /*d070*/  FMNMX.FTZ R4, R4, R6, !PT ;  /* 0x0000000604047209 */ /* 0x010fe40007810000 */
[----:B------:R-:W-:Y:S01]  /*d080*/  FSEL R6, R103, RZ, P0 ;  /* 0x000000ff67067208 */ /* 0x000fe20000000000 */
[----:B--2---:R-:W-:Y:S02]  /*d090*/  FMUL.FTZ R0, R102, c[0x0][0x23c] ;  /* 0x00008f0066007a20 */ /* 0x004fe40000410000 */
[----:B------:R-:W2:Y:S02]  /*d0a0*/  SHFL.BFLY PT, R7, R4, 0x1, 0x1f ;  /* 0x0c201f0004077f89 */ /* 0x000ea400000e0000 */
[----:B------:R-:W-:Y:S01]  /*d0b0*/  FADD.FTZ R6, R238, -R6 ;  /* 0x80000006ee067221 */ /* 0x000fe20000010000 */
[----:B------:R-:W-:-:S03]  /*d0c0*/  FSEL R0, R0, RZ, P1 ;  /* 0x000000ff00007208 */ /* 0x000fc60000800000 */
[----:B------:R-:W-:Y:S02]  /*d0d0*/  FMUL.FTZ R6, R6, c[0x0][0x23c] ;  /* 0x00008f0006067a20 */ /* 0x000fe40000410000 */
[----:B---3--:R-:W-:Y:S02]  /*d0e0*/  FFMA.FTZ R5, R11, c[0x0][0x23c], -R2 ;  /* 0x00008f000b057a23 */ /* 0x008fe40000010802 */
[----:B------:R-:W3:Y:S01]  /*d0f0*/  MUFU.EX2 R101, R6 ;  /* 0x0000000600657308 */ /* 0x000ee20000000800 */
[----:B-1----:R-:W-:-:S04]  /*d100*/  FMNMX.FTZ R104, R3, R8, !PT ;  /* 0x0000000803687209 */ /* 0x002fc80007810000 */
[C---:B------:R-:W-:Y:S01]  /*d110*/  FSETP.NEU.FTZ.AND P0, PT, R104.reuse, -INF , PT ;  /* 0xff8000006800780b */ /* 0x040fe20003f1d000 */
[----:B------:R-:W-:Y:S02]  /*d120*/  FMUL.FTZ R3, R104, c[0x0][0x23c] ;  /* 0x00008f0068037a20 */ /* 0x000fe40000410000 */
[----:B------:R1:W4:Y:S03]  /*d130*/  MUFU.EX2 R65, R5 ;  /* 0x0000000500417308 */ /* 0x0003260000000800 */
[----:B------:R-:W-:Y:S02]  /*d140*/  FSEL R8, R3, RZ, P0 ;  /* 0x000000ff03087208 */ /* 0x000fe40000000000 */
[----:B--2---:R-:W-:Y:S02]  /*d150*/  FMNMX.FTZ R105, R4, R7, !PT ;  /* 0x0000000704697209 */ /* 0x004fe40007810000 */
[----:B-----5:R-:W-:Y:S01]  /*d160*/  F2FP.PACK_AB R4, R66, R62 ;  /* 0x0000003e4204723e */ /* 0x020fe200000000ff */
[----:B------:R-:W-:-:S02]  /*d170*/  FFMA.FTZ R9, R15, c[0x0][0x23c], -R8 ;  /* 0x00008f000f097a23 */ /* 0x000fc40000010808 */
[----:B------:R-:W-:Y:S02]  /*d180*/  FMUL.FTZ R3, R105, c[0x0][0x23c] ;  /* 0x00008f0069037a20 */ /* 0x000fe40000410000 */
[----:B------:R2:W-:Y:S01]  /*d190*/  MUFU.EX2 R211, R9 ;  /* 0x0000000900d37308 */ /* 0x0005e20000000800 */
[----:B---3--:R-:W-:Y:S02]  /*d1a0*/  FMUL.FTZ R132, R132, R101 ;  /* 0x0000006584847220 */ /* 0x008fe40000410000 */
[----:B-1----:R-:W-:Y:S01]  /*d1b0*/  FFMA.FTZ R5, R10, c[0x0][0x23c], -R0 ;  /* 0x00008f000a057a23 */ /* 0x002fe20000010800 */
[----:B----4-:R-:W-:Y:S01]  /*d1c0*/  F2FP.PACK_AB R6, R65, R61 ;  /* 0x0000003d4106723e */ /* 0x010fe200000000ff */
[-C--:B------:R-:W-:Y:S02]  /*d1d0*/  FMUL.FTZ R133, R133, R101.reuse ;  /* 0x0000006585857220 */ /* 0x080fe40000410000 */
[-C--:B------:R-:W-:Y:S01]  /*d1e0*/  FMUL.FTZ R136, R136, R101.reuse ;  /* 0x0000006588887220 */ /* 0x080fe20000410000 */
[----:B------:R1:W-:Y:S01]  /*d1f0*/  MUFU.EX2 R63, R5 ;  /* 0x00000005003f7308 */ /* 0x0003e20000000800 */
[----:B------:R-:W-:-:S02]  /*d200*/  FMUL.FTZ R137, R137, R101 ;  /* 0x0000006589897220 */ /* 0x000fc40000410000 */
[-C--:B------:R-:W-:Y:S02]  /*d210*/  FMUL.FTZ R116, R116, R101.reuse ;  /* 0x0000006574747220 */ /* 0x080fe40000410000 */
[-C--:B------:R-:W-:Y:S02]  /*d220*/  FMUL.FTZ R117, R117, R101.reuse ;  /* 0x0000006575757220 */ /* 0x080fe40000410000 */
[-C--:B------:R-:W-:Y:S02]  /*d230*/  FMUL.FTZ R120, R120, R101.reuse ;  /* 0x0000006578787220 */ /* 0x080fe40000410000 */
[----:B--2---:R-:W-:Y:S02]  /*d240*/  FFMA.FTZ R9, R24, c[0x0][0x23c], -R8 ;  /* 0x00008f0018097a23 */ /* 0x004fe40000010808 */
[-C--:B------:R-:W-:Y:S02]  /*d250*/  FMUL.FTZ R121, R121, R101.reuse ;  /* 0x0000006579797220 */ /* 0x080fe40000410000 */
[----:B------:R2:W-:Y:S01]  /*d260*/  MUFU.EX2 R252, R9 ;  /* 0x0000000900fc7308 */ /* 0x0005e20000000800 */
[----:B------:R-:W-:-:S02]  /*d270*/  FMUL.FTZ R164, R164, R101 ;  /* 0x00000065a4a47220 */ /* 0x000fc40000410000 */
[----:B-1----:R-:W-:Y:S02]  /*d280*/  FFMA.FTZ R5, R12, c[0x0][0x23c], -R0 ;  /* 0x00008f000c057a23 */ /* 0x002fe40000010800 */
[-C--:B------:R-:W-:Y:S02]  /*d290*/  FMUL.FTZ R165, R165, R101.reuse ;  /* 0x00000065a5a57220 */ /* 0x080fe40000410000 */
[-C--:B------:R-:W-:Y:S01]  /*d2a0*/  FMUL.FTZ R168, R168, R101.reuse ;  /* 0x00000065a8a87220 */ /* 0x080fe20000410000 */
[----:B------:R1:W-:Y:S01]  /*d2b0*/  MUFU.EX2 R60, R5 ;  /* 0x00000005003c7308 */ /* 0x0003e20000000800 */
[-C--:B------:R-:W-:Y:S02]  /*d2c0*/  FMUL.FTZ R169, R169, R101.reuse ;  /* 0x00000065a9a97220 */ /* 0x080fe40000410000 */
[-C--:B------:R-:W-:Y:S02]  /*d2d0*/  FMUL.FTZ R76, R76, R101.reuse ;  /* 0x000000654c4c7220 */ /* 0x080fe40000410000 */
[----:B------:R-:W-:-:S02]  /*d2e0*/  FMUL.FTZ R77, R77, R101 ;  /* 0x000000654d4d7220 */ /* 0x000fc40000410000 */
[-C--:B------:R-:W-:Y:S02]  /*d2f0*/  FMUL.FTZ R148, R148, R101.reuse ;  /* 0x0000006594947220 */ /* 0x080fe40000410000 */
[----:B--2---:R-:W-:Y:S02]  /*d300*/  FFMA.FTZ R9, R25, c[0x0][0x23c], -R8 ;  /* 0x00008f0019097a23 */ /* 0x004fe40000010808 */
[-C--:B------:R-:W-:Y:S02]  /*d310*/  FMUL.FTZ R149, R149, R101.reuse ;  /* 0x0000006595957220 */ /* 0x080fe40000410000 */
[----:B------:R2:W-:Y:S01]  /*d320*/  MUFU.EX2 R251, R9 ;  /* 0x0000000900fb7308 */ /* 0x0005e20000000800 */
[-C--:B------:R-:W-:Y:S02]  /*d330*/  FMUL.FTZ R152, R152, R101.reuse ;  /* 0x0000006598987220 */ /* 0x080fe40000410000 */
[----:B-1----:R-:W-:Y:S02]  /*d340*/  FFMA.FTZ R5, R13, c[0x0][0x23c], -R0 ;  /* 0x00008f000d057a23 */ /* 0x002fe40000010800 */
[----:B------:R-:W-:-:S02]  /*d350*/  FMUL.FTZ R153, R153, R101 ;  /* 0x0000006599997220 */ /* 0x000fc40000410000 */
[-C--:B------:R-:W-:Y:S01]  /*d360*/  FMUL.FTZ R72, R72, R101.reuse ;  /* 0x0000006548487220 */ /* 0x080fe20000410000 */
[----:B------:R1:W-:Y:S01]  /*d370*/  MUFU.EX2 R57, R5 ;  /* 0x0000000500397308 */ /* 0x0003e20000000800 */
[-C--:B------:R-:W-:Y:S02]  /*d380*/  FMUL.FTZ R73, R73, R101.reuse ;  /* 0x0000006549497220 */ /* 0x080fe40000410000 */
[-C--:B------:R-:W-:Y:S02]  /*d390*/  FMUL.FTZ R88, R88, R101.reuse ;  /* 0x0000006558587220 */ /* 0x080fe40000410000 */
[-C--:B------:R-:W-:Y:S02]  /*d3a0*/  FMUL.FTZ R89, R89, R101.reuse ;  /* 0x0000006559597220 */ /* 0x080fe40000410000 */
[----:B------:R-:W-:Y:S02]  /*d3b0*/  FMUL.FTZ R92, R92, R101 ;  /* 0x000000655c5c7220 */ /* 0x000fe40000410000 */
[----:B--2---:R-:W-:-:S02]  /*d3c0*/  FFMA.FTZ R9, R26, c[0x0][0x23c], -R8 ;  /* 0x00008f001a097a23 */ /* 0x004fc40000010808 */
[----:B------:R-:W-:Y:S02]  /*d3d0*/  FMUL.FTZ R93, R93, R101 ;  /* 0x000000655d5d7220 */ /* 0x000fe40000410000 */
[----:B------:R-:W-:Y:S01]  /*d3e0*/  MUFU.EX2 R250, R9 ;  /* 0x0000000900fa7308 */ /* 0x000fe20000000800 */
[----:B------:R-:W-:Y:S02]  /*d3f0*/  IMAD.MOV.U32 R26, RZ, RZ, R184 ;  /* 0x000000ffff1a7224 */ /* 0x000fe400078e00b8 */
[----:B-1----:R-:W-:Y:S02]  /*d400*/  FFMA.FTZ R5, R14, c[0x0][0x23c], -R0 ;  /* 0x00008f000e057a23 */ /* 0x002fe40000010800 */
[----:B------:R-:W1:Y:S01]  /*d410*/  LDSM.16.MT88.4 R12, [R222+0xb000] ;  /* 0x00b00000de0c783b */ /* 0x000e620000004200 */
[----:B------:R-:W-:Y:S02]  /*d420*/  IMAD.MOV.U32 R25, RZ, RZ, R66 ;  /* 0x000000ffff197224 */ /* 0x000fe400078e0042 */
[----:B------:R2:W3:Y:S02]  /*d430*/  MUFU.EX2 R201, R5 ;  /* 0x0000000500c97308 */ /* 0x0004e40000000800 */
[----:B--2---:R-:W-:-:S02]  /*d440*/  FSEL R5, R102, RZ, P1 ;  /* 0x000000ff66057208 */ /* 0x004fc40000800000 */
[----:B---3--:R-:W-:-:S03]  /*d450*/  F2FP.PACK_AB R7, R201, R57 ;  /* 0x00000039c907723e */ /* 0x008fc600000000ff */
[----:B------:R-:W-:-:S04]  /*d460*/  FADD.FTZ R5, R237, -R5 ;  /* 0x80000005ed057221 */ /* 0x000fc80000010000 */
[----:B------:R-:W-:-:S04]  /*d470*/  FMUL.FTZ R5, R5, c[0x0][0x23c] ;  /* 0x00008f0005057a20 */ /* 0x000fc80000410000 */
[----:B------:R2:W3:Y:S02]  /*d480*/  MUFU.EX2 R100, R5 ;  /* 0x0000000500647308 */ /* 0x0004e40000000800 */
[----:B--2---:R-:W-:Y:S01]  /*d490*/  FSEL R5, R104, RZ, P0 ;  /* 0x000000ff68057208 */ /* 0x004fe20000000000 */
[-C--:B---3--:R-:W-:Y:S01]  /*d4a0*/  FMUL.FTZ R134, R134, R100.reuse ;  /* 0x0000006486867220 */ /* 0x088fe20000410000 */
[----:B------:R-:W-:Y:S01]  /*d4b0*/  FSETP.NEU.FTZ.AND P0, PT, R105, -INF , PT ;  /* 0xff8000006900780b */ /* 0x000fe20003f1d000 */
[-C--:B------:R-:W-:Y:S02]  /*d4c0*/  FMUL.FTZ R135, R135, R100.reuse ;  /* 0x0000006487877220 */ /* 0x080fe40000410000 */
[----:B------:R-:W-:Y:S01]  /*d4d0*/  FADD.FTZ R33, R235, -R5 ;  /* 0x80000005eb217221 */ /* 0x000fe20000010000 */
[----:B------:R-:W-:Y:S01]  /*d4e0*/  FSEL R10, R105, RZ, P0 ;  /* 0x000000ff690a7208 */ /* 0x000fe20000000000 */
[-C--:B------:R-:W-:Y:S01]  /*d4f0*/  FMUL.FTZ R138, R138, R100.reuse ;  /* 0x000000648a8a7220 */ /* 0x080fe20000410000 */
[----:B------:R-:W-:Y:S01]  /*d500*/  FSEL R3, R3, RZ, P0 ;  /* 0x000000ff03037208 */ /* 0x000fe20000000000 */
[----:B------:R-:W-:Y:S01]  /*d510*/  FMUL.FTZ R139, R139, R100 ;  /* 0x000000648b8b7220 */ /* 0x000fe20000410000 */
[----:B------:R-:W-:Y:S01]  /*d520*/  F2FP.PACK_AB R5, R60, R63 ;  /* 0x0000003f3c05723e */ /* 0x000fe200000000ff */
[----:B------:R-:W-:-:S02]  /*d530*/  FADD.FTZ R24, R239, -R10 ;  /* 0x8000000aef187221 */ /* 0x000fc40000010000 */
[--C-:B------:R-:W-:Y:S02]  /*d540*/  FFMA.FTZ R11, R32, c[0x0][0x23c], -R3.reuse ;  /* 0x00008f00200b7a23 */ /* 0x100fe40000010803 */
[--C-:B------:R-:W-:Y:S01]  /*d550*/  FFMA.FTZ R10, R34, c[0x0][0x23c], -R3.reuse ;  /* 0x00008f00220a7a23 */ /* 0x100fe20000010803 */
[----:B------:R-:W-:Y:S01]  /*d560*/  MOV R34, R110 ;  /* 0x0000006e00227202 */ /* 0x000fe20000000f00 */
[----:B------:R-:W-:Y:S01]  /*d570*/  FFMA.FTZ R9, R27, c[0x0][0x23c], -R3 ;  /* 0x00008f001b097a23 */ /* 0x000fe20000010803 */
[----:B------:R-:W-:Y:S01]  /*d580*/  MOV R27, R57 ;  /* 0x00000039001b7202 */ /* 0x000fe20000000f00 */
[----:B------:R-:W-:Y:S01]  /*d590*/  IMAD.MOV.U32 R57, RZ, RZ, R246 ;  /* 0x000000ffff397224 */ /* 0x000fe200078e00f6 */
[----:B------:R2:W-:Y:S01]  /*d5a0*/  MUFU.EX2 R245, R10 ;  /* 0x0000000a00f57308 */ /* 0x0005e20000000800 */
[-C--:B------:R-:W-:Y:S01]  /*d5b0*/  FMUL.FTZ R118, R118, R100.reuse ;  /* 0x0000006476767220 */ /* 0x080fe20000410000 */
[----:B------:R-:W-:Y:S01]  /*d5c0*/  HMMA.16816.F32 R192, R4, R20, R132 ;  /* 0x0000001404c0723c */ /* 0x000fe20000001884 */
[----:B------:R-:W-:-:S02]  /*d5d0*/  FMUL.FTZ R119, R119, R100 ;  /* 0x0000006477777220 */ /* 0x000fc40000410000 */
[-C--:B------:R-:W-:Y:S02]  /*d5e0*/  FMUL.FTZ R122, R122, R100.reuse ;  /* 0x000000647a7a7220 */ /* 0x080fe40000410000 */
[-C--:B------:R-:W-:Y:S01]  /*d5f0*/  FMUL.FTZ R123, R123, R100.reuse ;  /* 0x000000647b7b7220 */ /* 0x080fe20000410000 */
[----:B------:R3:W-:Y:S01]  /*d600*/  MUFU.EX2 R246, R11 ;  /* 0x0000000b00f67308 */ /* 0x0007e20000000800 */
[-C--:B------:R-:W-:Y:S01]  /*d610*/  FMUL.FTZ R166, R166, R100.reuse ;  /* 0x00000064a6a67220 */ /* 0x080fe20000410000 */
[C---:B------:R-:W-:Y:S01]  /*d620*/  HMMA.16816.F32 R132, R4.reuse, R22, R136 ;  /* 0x000000160484723c */ /* 0x040fe20000001888 */
[-C--:B------:R-:W-:Y:S02]  /*d630*/  FMUL.FTZ R167, R167, R100.reuse ;  /* 0x00000064a7a77220 */ /* 0x080fe40000410000 */
[-C--:B------:R-:W-:Y:S02]  /*d640*/  FMUL.FTZ R170, R170, R100.reuse ;  /* 0x00000064aaaa7220 */ /* 0x080fe40000410000 */
[-C--:B------:R-:W-:Y:S01]  /*d650*/  FMUL.FTZ R171, R171, R100.reuse ;  /* 0x00000064abab7220 */ /* 0x080fe20000410000 */
[----:B------:R4:W-:Y:S01]  /*d660*/  MUFU.EX2 R247, R9 ;  /* 0x0000000900f77308 */ /* 0x0009e20000000800 */
[----:B--2---:R-:W-:Y:S01]  /*d670*/  FMUL.FTZ R10, R24, c[0x0][0x23c] ;  /* 0x00008f00180a7a20 */ /* 0x004fe20000410000 */
[----:B------:R-:W-:Y:S01]  /*d680*/  HMMA.16816.F32 R204, R4, R16, R116 ;  /* 0x0000001004cc723c */ /* 0x000fe20000001874 */
[----:B------:R-:W-:-:S02]  /*d690*/  FMUL.FTZ R78, R78, R100 ;  /* 0x000000644e4e7220 */ /* 0x000fc40000410000 */
[-C--:B------:R-:W-:Y:S02]  /*d6a0*/  FMUL.FTZ R79, R79, R100.reuse ;  /* 0x000000644f4f7220 */ /* 0x080fe40000410000 */
[-C--:B------:R-:W-:Y:S01]  /*d6b0*/  FMUL.FTZ R150, R150, R100.reuse ;  /* 0x0000006496967220 */ /* 0x080fe20000410000 */
[----:B------:R-:W-:Y:S01]  /*d6c0*/  MUFU.EX2 R10, R10 ;  /* 0x0000000a000a7308 */ /* 0x000fe20000000800 */
[----:B---3--:R-:W-:Y:S01]  /*d6d0*/  FMUL.FTZ R11, R33, c[0x0][0x23c] ;  /* 0x00008f00210b7a20 */ /* 0x008fe20000410000 */
[C---:B------:R-:W-:Y:S01]  /*d6e0*/  HMMA.16816.F32 R196, R4.reuse, R18, R120 ;  /* 0x0000001204c4723c */ /* 0x040fe20000001878 */
[-C--:B------:R-:W-:Y:S02]  /*d6f0*/  FMUL.FTZ R151, R151, R100.reuse ;  /* 0x0000006497977220 */ /* 0x080fe40000410000 */
[-C--:B------:R-:W-:Y:S02]  /*d700*/  FMUL.FTZ R154, R154, R100.reuse ;  /* 0x000000649a9a7220 */ /* 0x080fe40000410000 */
[-C--:B------:R-:W-:Y:S01]  /*d710*/  FMUL.FTZ R155, R155, R100.reuse ;  /* 0x000000649b9b7220 */ /* 0x080fe20000410000 */
[----:B------:R-:W2:Y:S01]  /*d720*/  MUFU.EX2 R11, R11 ;  /* 0x0000000b000b7308 */ /* 0x000ea20000000800 */
[----:B----4-:R-:W-:Y:S01]  /*d730*/  FFMA.FTZ R9, R35, c[0x0][0x23c], -R3 ;  /* 0x00008f0023097a23 */ /* 0x010fe20000010803 */
[----:B------:R-:W-:Y:S01]  /*d740*/  HMMA.16816.F32 R120, R4, R44, R164 ;  /* 0x0000002c0478723c */ /* 0x000fe200000018a4 */
[----:B------:R-:W-:-:S02]  /*d750*/  FMUL.FTZ R74, R74, R100 ;  /* 0x000000644a4a7220 */ /* 0x000fc40000410000 */
[-C--:B------:R-:W-:Y:S02]  /*d760*/  FMUL.FTZ R75, R75, R100.reuse ;  /* 0x000000644b4b7220 */ /* 0x080fe40000410000 */
[-C--:B------:R-:W-:Y:S01]  /*d770*/  FMUL.FTZ R90, R90, R100.reuse ;  /* 0x000000645a5a7220 */ /* 0x080fe20000410000 */
[----:B------:R3:W4:Y:S01]  /*d780*/  MUFU.EX2 R239, R9 ;  /* 0x0000000900ef7308 */ /* 0x0007220000000800 */
[-C--:B------:R-:W-:Y:S01]  /*d790*/  FMUL.FTZ R91, R91, R100.reuse ;  /* 0x000000645b5b7220 */ /* 0x080fe20000410000 */
[----:B------:R-:W-:Y:S01]  /*d7a0*/  HMMA.16816.F32 R116, R4, R46, R168 ;  /* 0x0000002e0474723c */ /* 0x000fe200000018a8 */
[-C--:B------:R-:W-:Y:S02]  /*d7b0*/  FMUL.FTZ R94, R94, R100.reuse ;  /* 0x000000645e5e7220 */ /* 0x080fe40000410000 */
[----:B------:R-:W-:Y:S02]  /*d7c0*/  FMUL.FTZ R95, R95, R100 ;  /* 0x000000645f5f7220 */ /* 0x000fe40000410000 */
[----:B------:R-:W-:-:S02]  /*d7d0*/  IMAD.MOV.U32 R32, RZ, RZ, R108 ;  /* 0x000000ffff207224 */ /* 0x000fc400078e006c */
[----:B------:R-:W-:Y:S01]  /*d7e0*/  IMAD.MOV.U32 R137, RZ, RZ, R111 ;  /* 0x000000ffff897224 */ /* 0x000fe200078e006f */
[C---:B------:R-:W-:Y:S01]  /*d7f0*/  HMMA.16816.F32 R184, R4.reuse, R28, R148 ;  /* 0x0000001c04b8723c */ /* 0x040fe20000001894 */
[-C--:B--2---:R-:W-:Y:S02]  /*d800*/  FMUL.FTZ R112, R112, R11.reuse ;  /* 0x0000000b70707220 */ /* 0x084fe40000410000 */
[----:B------:R-:W-:Y:S02]  /*d810*/  FMUL.FTZ R113, R113, R11 ;  /* 0x0000000b71717220 */ /* 0x000fe40000410000 */
[-C--:B------:R-:W-:Y:S02]  /*d820*/  FMUL.FTZ R114, R114, R10.reuse ;  /* 0x0000000a72727220 */ /* 0x080fe40000410000 */
[----:B---3--:R-:W-:Y:S01]  /*d830*/  FFMA.FTZ R9, R36, c[0x0][0x23c], -R8 ;  /* 0x00008f0024097a23 */ /* 0x008fe20000010808 */
[----:B------:R-:W-:Y:S01]  /*d840*/  HMMA.16816.F32 R108, R4, R50, R76 ;  /* 0x00000032046c723c */ /* 0x000fe2000000184c */
[----:B------:R-:W-:-:S02]  /*d850*/  FMUL.FTZ R115, R115, R10 ;  /* 0x0000000a73737220 */ /* 0x000fc40000410000 */
[----:B------:R2:W-:Y:S01]  /*d860*/  MUFU.EX2 R238, R9 ;  /* 0x0000000900ee7308 */ /* 0x0005e20000000800 */
[----:B------:R-:W-:Y:S02]  /*d870*/  IMAD.MOV.U32 R24, RZ, RZ, R216 ;  /* 0x000000ffff187224 */ /* 0x000fe400078e00d8 */
[----:B------:R-:W-:Y:S02]  /*d880*/  IMAD.MOV.U32 R139, RZ, RZ, R219 ;  /* 0x000000ffff8b7224 */ /* 0x000fe400078e00db */
[----:B------:R-:W-:Y:S01]  /*d890*/  HMMA.16816.F32 R176, R4, R30, R152 ;  /* 0x0000001e04b0723c */ /* 0x000fe20000001898 */
[----:B------:R-:W-:Y:S02]  /*d8a0*/  IMAD.MOV.U32 R216, RZ, RZ, R56 ;  /* 0x000000ffffd87224 */ /* 0x000fe400078e0038 */
[-C--:B------:R-:W-:Y:S02]  /*d8b0*/  FMUL.FTZ R144, R144, R11.reuse ;  /* 0x0000000b90907220 */ /* 0x080fe40000410000 */
[----:B------:R-:W-:-:S02]  /*d8c0*/  FMUL.FTZ R145, R145, R11 ;  /* 0x0000000b91917220 */ /* 0x000fc40000410000 */
[-C--:B------:R-:W-:Y:S01]  /*d8d0*/  FMUL.FTZ R146, R146, R10.reuse ;  /* 0x0000000a92927220 */ /* 0x080fe20000410000 */
[C---:B------:R-:W-:Y:S01]  /*d8e0*/  HMMA.16816.F32 R168, R4.reuse, R48, R72 ;  /* 0x0000003004a8723c */ /* 0x040fe20000001848 */
[----:B------:R-:W-:Y:S02]  /*d8f0*/  FMUL.FTZ R147, R147, R10 ;  /* 0x0000000a93937220 */ /* 0x000fe40000410000 */
[----:B--2---:R-:W-:Y:S02]  /*d900*/  FFMA.FTZ R9, R37, c[0x0][0x23c], -R2 ;  /* 0x00008f0025097a23 */ /* 0x004fe40000010802 */
[-C--:B------:R-:W-:Y:S02]  /*d910*/  FMUL.FTZ R156, R156, R11.reuse ;  /* 0x0000000b9c9c7220 */ /* 0x080fe40000410000 */
[----:B------:R2:W-:Y:S01]  /*d920*/  MUFU.EX2 R237, R9 ;  /* 0x0000000900ed7308 */ /* 0x0005e20000000800 */
[----:B-1----:R-:W-:Y:S01]  /*d930*/  HMMA.16816.F32 R164, R4, R12, R88 ;  /* 0x0000000c04a4723c */ /* 0x002fe20000001858 */
[----:B------:R-:W-:-:S02]  /*d940*/  FMUL.FTZ R157, R157, R11 ;  /* 0x0000000b9d9d7220 */ /* 0x000fc40000410000 */
[-C--:B------:R-:W-:Y:S02]  /*d950*/  FMUL.FTZ R158, R158, R10.reuse ;  /* 0x0000000a9e9e7220 */ /* 0x080fe40000410000 */
[----:B------:R-:W-:Y:S02]  /*d960*/  FMUL.FTZ R159, R159, R10 ;  /* 0x0000000a9f9f7220 */ /* 0x000fe40000410000 */
[----:B------:R-:W-:Y:S01]  /*d970*/  IMAD.MOV.U32 R33, RZ, RZ, R65 ;  /* 0x000000ffff217224 */ /* 0x000fe200078e0041 */
[----:B------:R-:W-:Y:S01]  /*d980*/  HMMA.16816.F32 R76, R4, R14, R92 ;  /* 0x0000000e044c723c */ /* 0x000fe2000000185c */
[----:B------:R-:W-:Y:S02]  /*d990*/  IMAD.MOV.U32 R35, RZ, RZ, R64 ;  /* 0x000000ffff237224 */ /* 0x000fe400078e0040 */
[----:B------:R-:W-:Y:S02]  /*d9a0*/  IMAD.MOV.U32 R136, RZ, RZ, R63 ;  /* 0x000000ffff887224 */ /* 0x000fe400078e003f */
[----:B------:R-:W-:-:S02]  /*d9b0*/  IMAD.MOV.U32 R138, RZ, RZ, R62 ;  /* 0x000000ffff8a7224 */ /* 0x000fc400078e003e */
[----:B--2---:R-:W-:Y:S01]  /*d9c0*/  FFMA.FTZ R9, R38, c[0x0][0x23c], -R2 ;  /* 0x00008f0026097a23 */ /* 0x004fe20000010802 */
[----:B------:R-:W-:Y:S01]  /*d9d0*/  F2FP.PACK_AB R4, R252, R211 ;  /* 0x000000d3fc04723e */ /* 0x000fe200000000ff */
[----:B------:R-:W-:Y:S01]  /*d9e0*/  IMAD.MOV.U32 R93, RZ, RZ, R60 ;  /* 0x000000ffff5d7224 */ /* 0x000fe200078e003c */
[----:B------:R-:W-:Y:S01]  /*d9f0*/  F2FP.PACK_AB R5, R246, R247 ;  /* 0x000000f7f605723e */ /* 0x000fe200000000ff */
[----:B------:R1:W2:Y:S01]  /*da00*/  MUFU.EX2 R235, R9 ;  /* 0x0000000900eb7308 */ /* 0x0002a20000000800 */
[----:B------:R-:W-:Y:S01]  /*da10*/  F2FP.PACK_AB R6, R250, R251 ;  /* 0x000000fbfa06723e */ /* 0x000fe200000000ff */
[----:B------:R-:W-:Y:S01]  /*da20*/  FMUL.FTZ R160, R160, R11 ;  /* 0x0000000ba0a07220 */ /* 0x000fe20000410000 */
[----:B----4-:R-:W-:Y:S01]  /*da30*/  F2FP.PACK_AB R7, R239, R245 ;  /* 0x000000f5ef07723e */ /* 0x010fe200000000ff */
[----:B------:R-:W-:Y:S01]  /*da40*/  FMUL.FTZ R161, R161, R11 ;  /* 0x0000000ba1a17220 */ /* 0x000fe20000410000 */
[----:B------:R-:W-:Y:S01]  /*da50*/  MOV R95, R61 ;  /* 0x0000003d005f7202 */ /* 0x000fe20000000f00 */
[----:B------:R-:W-:-:S02]  /*da60*/  FMUL.FTZ R162, R162, R10 ;  /* 0x0000000aa2a27220 */ /* 0x000fc40000410000 */
[----:B------:R-:W-:Y:S02]  /*da70*/  FMUL.FTZ R163, R163, R10 ;  /* 0x0000000aa3a37220 */ /* 0x000fe40000410000 */
[C---:B------:R-:W-:Y:S01]  /*da80*/  HMMA.16816.F32 R88, R4.reuse, R16, R112 ;  /* 0x000000100458723c */ /* 0x040fe20000001870 */
[----:B------:R-:W-:Y:S02]  /*da90*/  IMAD.MOV.U32 R94, RZ, RZ, R202 ;  /* 0x000000ffff5e7224 */ /* 0x000fe400078e00ca */
[----:B------:R-:W-:Y:S02]  /*daa0*/  IMAD.MOV.U32 R202, RZ, RZ, R57 ;  /* 0x000000ffffca7224 */ /* 0x000fe400078e0039 */
[----:B------:R-:W-:Y:S02]  /*dab0*/  FMUL.FTZ R124, R124, R11 ;  /* 0x0000000b7c7c7220 */ /* 0x000fe40000410000 */
[----:B-1----:R-:W-:Y:S01]  /*dac0*/  FFMA.FTZ R9, R39, c[0x0][0x23c], -R2 ;  /* 0x00008f0027097a23 */ /* 0x002fe20000010802 */
[----:B------:R-:W-:Y:S01]  /*dad0*/  HMMA.16816.F32 R64, R4, R28, R144 ;  /* 0x0000001c0440723c */ /* 0x000fe20000001890 */
[----:B------:R-:W-:Y:S01]  /*dae0*/  IMAD.MOV.U32 R16, RZ, RZ, R216 ;  /* 0x000000ffff107224 */ /* 0x000fe200078e00d8 */
[----:B------:R-:W-:Y:S01]  /*daf0*/  MOV R114, R43 ;  /* 0x0000002b00727202 */ /* 0x000fe20000000f00 */
[----:B------:R1:W-:Y:S01]  /*db00*/  MUFU.EX2 R219, R9 ;  /* 0x0000000900db7308 */ /* 0x0003e20000000800 */
[----:B------:R-:W-:-:S02]  /*db10*/  IMAD.MOV.U32 R17, RZ, RZ, R212 ;  /* 0x000000ffff117224 */ /* 0x000fc400078e00d4 */
[----:B------:R-:W-:Y:S01]  /*db20*/  IMAD.MOV.U32 R112, RZ, RZ, R211 ;  /* 0x000000ffff707224 */ /* 0x000fe200078e00d3 */
[----:B------:R-:W-:Y:S01]  /*db30*/  MOV R145, R200 ;  /* 0x000000c800917202 */ /* 0x000fe20000000f00 */
[----:B------:R-:W-:Y:S01]  /*db40*/  HMMA.16816.F32 R60, R4, R30, R156 ;  /* 0x0000001e043c723c */ /* 0x000fe2000000189c */
[----:B------:R-:W3:Y:S01]  /*db50*/  LDSM.16.MT88.4 R28, [R220+0x9400] ;  /* 0x00940000dc1c783b */ /* 0x000ee20000004200 */
[----:B------:R-:W-:Y:S02]  /*db60*/  IMAD.MOV.U32 R113, RZ, RZ, R209 ;  /* 0x000000ffff717224 */ /* 0x000fe400078e00d1 */
[----:B------:R-:W-:Y:S02]  /*db70*/  FMUL.FTZ R125, R125, R11 ;  /* 0x0000000b7d7d7220 */ /* 0x000fe40000410000 */
[----:B------:R-:W-:Y:S02]  /*db80*/  FMUL.FTZ R126, R126, R10 ;  /* 0x0000000a7e7e7220 */ /* 0x000fe40000410000 */
[----:B------:R-:W-:-:S02]  /*db90*/  IMAD.MOV.U32 R159, RZ, RZ, R59 ;  /* 0x000000ffff9f7224 */ /* 0x000fc400078e003b */
[----:B------:R-:W-:Y:S02]  /*dba0*/  IMAD.MOV.U32 R158, RZ, RZ, R58 ;  /* 0x000000ffff9e7224 */ /* 0x000fe400078e003a */
[----:B-1----:R-:W-:Y:S01]  /*dbb0*/  FFMA.FTZ R9, R40, c[0x0][0x23c], -R2 ;  /* 0x00008f0028097a23 */ /* 0x002fe20000010802 */
[C---:B------:R-:W-:Y:S01]  /*dbc0*/  HMMA.16816.F32 R56, R4.reuse, R44, R160 ;  /* 0x0000002c0438723c */ /* 0x040fe200000018a0 */
[----:B------:R-:W-:Y:S02]  /*dbd0*/  FMUL.FTZ R127, R127, R10 ;  /* 0x0000000a7f7f7220 */ /* 0x000fe40000410000 */
[----:B------:R1:W4:Y:S01]  /*dbe0*/  MUFU.EX2 R216, R9 ;  /* 0x0000000900d87308 */ /* 0x0003220000000800 */
[-C--:B------:R-:W-:Y:S02]  /*dbf0*/  FMUL.FTZ R68, R68, R11.reuse ;  /* 0x0000000b44447220 */ /* 0x080fe40000410000 */
[----:B------:R-:W-:Y:S01]  /*dc00*/  FMUL.FTZ R69, R69, R11 ;  /* 0x0000000b45457220 */ /* 0x000fe20000410000 */
[----:B------:R-:W-:Y:S01]  /*dc10*/  MOV R163, R93 ;  /* 0x0000005d00a37202 */ /* 0x000fe20000000f00 */
[----:B------:R-:W-:Y:S01]  /*dc20*/  IMAD.MOV.U32 R161, RZ, RZ, R95 ;  /* 0x000000ffffa17224 */ /* 0x000fe200078e005f */
[----:B------:R-:W-:Y:S01]  /*dc30*/  HMMA.16816.F32 R152, R4, R18, R124 ;  /* 0x000000120498723c */ /* 0x000fe2000000187c */
[----:B------:R-:W-:-:S02]  /*dc40*/  IMAD.MOV.U32 R95, RZ, RZ, R208 ;  /* 0x000000ffff5f7224 */ /* 0x000fc400078e00d0 */
[-C--:B------:R-:W-:Y:S02]  /*dc50*/  FMUL.FTZ R70, R70, R10.reuse ;  /* 0x0000000a46467220 */ /* 0x080fe40000410000 */
[----:B------:R-:W-:Y:S02]  /*dc60*/  FMUL.FTZ R71, R71, R10 ;  /* 0x0000000a47477220 */ /* 0x000fe40000410000 */
[-C--:B------:R-:W-:Y:S01]  /*dc70*/  FMUL.FTZ R128, R128, R11.reuse ;  /* 0x0000000b80807220 */ /* 0x080fe20000410000 */
[----:B------:R-:W-:Y:S01]  /*dc80*/  MOV R127, R54 ;  /* 0x00000036007f7202 */ /* 0x000fe20000000f00 */
[----:B------:R-:W-:Y:S01]  /*dc90*/  FMUL.FTZ R129, R129, R11 ;  /* 0x0000000b81817220 */ /* 0x000fe20000410000 */
[----:B------:R-:W-:Y:S01]  /*dca0*/  MOV R124, R114 ;  /* 0x00000072007c7202 */ /* 0x000fe20000000f00 */
[----:B-1----:R-:W-:Y:S02]  /*dcb0*/  FFMA.FTZ R9, R41, c[0x0][0x23c], -R0 ;  /* 0x00008f0029097a23 */ /* 0x002fe40000010800 */
[----:B------:R-:W-:-:S02]  /*dcc0*/  FMUL.FTZ R130, R130, R10 ;  /* 0x0000000a82827220 */ /* 0x000fc40000410000 */
[----:B------:R1:W-:Y:S01]  /*dcd0*/  MUFU.EX2 R212, R9 ;  /* 0x0000000900d47308 */ /* 0x0003e20000000800 */
[-C--:B------:R-:W-:Y:S02]  /*dce0*/  FMUL.FTZ R131, R131, R10.reuse ;  /* 0x0000000a83837220 */ /* 0x080fe40000410000 */
[-C--:B------:R-:W-:Y:S02]  /*dcf0*/  FMUL.FTZ R140, R140, R11.reuse ;  /* 0x0000000b8c8c7220 */ /* 0x080fe40000410000 */
[-C--:B------:R-:W-:Y:S02]  /*dd00*/  FMUL.FTZ R141, R141, R11.reuse ;  /* 0x0000000b8d8d7220 */ /* 0x080fe40000410000 */
[-C--:B------:R-:W-:Y:S01]  /*dd10*/  FMUL.FTZ R142, R142, R10.reuse ;  /* 0x0000000a8e8e7220 */ /* 0x080fe20000410000 */
[----:B------:R-:W-:Y:S01]  /*dd20*/  HMMA.16816.F32 R72, R4, R20, R128 ;  /* 0x000000140448723c */ /* 0x000fe20000001880 */
[----:B------:R-:W-:Y:S02]  /*dd30*/  FMUL.FTZ R143, R143, R10 ;  /* 0x0000000a8f8f7220 */ /* 0x000fe40000410000 */
[----:B------:R-:W-:-:S02]  /*dd40*/  FMUL.FTZ R172, R172, R11 ;  /* 0x0000000bacac7220 */ /* 0x000fc40000410000 */
[-C--:B------:R-:W-:Y:S02]  /*dd50*/  FMUL.FTZ R173, R173, R11.reuse ;  /* 0x0000000badad7220 */ /* 0x080fe40000410000 */
[-C--:B------:R-:W-:Y:S01]  /*dd60*/  FMUL.FTZ R174, R174, R10.reuse ;  /* 0x0000000aaeae7220 */ /* 0x080fe20000410000 */
[C---:B------:R-:W-:Y:S01]  /*dd70*/  HMMA.16816.F32 R148, R4.reuse, R22, R140 ;  /* 0x000000160494723c */ /* 0x040fe2000000188c */
[----:B-1----:R-:W-:Y:S01]  /*dd80*/  FFMA.FTZ R9, R42, c[0x0][0x23c], -R0 ;  /* 0x00008f002a097a23 */ /* 0x002fe20000010800 */
[----:B------:R-:W1:Y:S01]  /*dd90*/  LDSM.16.MT88.4 R20, [R220+0xa400] ;  /* 0x00a40000dc14783b */ /* 0x000e620000004200 */
[-C--:B------:R-:W-:Y:S02]  /*dda0*/  FMUL.FTZ R175, R175, R10.reuse ;  /* 0x0000000aafaf7220 */ /* 0x080fe40000410000 */
[----:B------:R5:W1:Y:S01]  /*ddb0*/  MUFU.EX2 R211, R9 ;  /* 0x0000000900d37308 */ /* 0x000a620000000800 */
[-C--:B------:R-:W-:Y:S02]  /*ddc0*/  FMUL.FTZ R80, R80, R11.reuse ;  /* 0x0000000b50507220 */ /* 0x080fe40000410000 */
        /* <DEDUP_REMOVED lines=9> */
[----:B-----5:R-:W-:-:S02]  /*de60*/  FFMA.FTZ R9, R52, c[0x0][0x23c], -R0 ;  /* 0x00008f0034097a23 */ /* 0x020fc40000010800 */
[-C--:B------:R-:W-:Y:S01]  /*de70*/  FMUL.FTZ R96, R96, R11.reuse ;  /* 0x0000000b60607220 */ /* 0x080fe20000410000 */
[----:B------:R-:W-:Y:S01]  /*de80*/  HMMA.16816.F32 R48, R4, R50, R80 ;  /* 0x000000320430723c */ /* 0x000fe20000001850 */
[----:B------:R5:W-:Y:S01]  /*de90*/  MUFU.EX2 R209, R9 ;  /* 0x0000000900d17308 */ /* 0x000be20000000800 */
[----:B------:R-:W-:Y:S02]  /*dea0*/  FMUL.FTZ R97, R97, R11 ;  /* 0x0000000b61617220 */ /* 0x000fe40000410000 */
[-C--:B------:R-:W-:Y:S02]  /*deb0*/  FMUL.FTZ R98, R98, R10.reuse ;  /* 0x0000000a62627220 */ /* 0x080fe40000410000 */
[----:B------:R-:W-:Y:S02]  /*dec0*/  FMUL.FTZ R99, R99, R10 ;  /* 0x0000000a63637220 */ /* 0x000fe40000410000 */
[----:B------:R-:W-:Y:S02]  /*ded0*/  IMAD.MOV.U32 R162, RZ, RZ, R94 ;  /* 0x000000ffffa27224 */ /* 0x000fe400078e005e */
[----:B------:R-:W-:-:S02]  /*dee0*/  IMAD.MOV.U32 R156, RZ, RZ, R202 ;  /* 0x000000ffff9c7224 */ /* 0x000fc400078e00ca */
[----:B------:R-:W-:Y:S01]  /*def0*/  IMAD.MOV.U32 R94, RZ, RZ, R55 ;  /* 0x000000ffff5e7224 */ /* 0x000fe200078e0037 */
[C---:B------:R-:W-:Y:S01]  /*df00*/  HMMA.16816.F32 R96, R4.reuse, R14, R96 ;  /* 0x0000000e0460723c */ /* 0x040fe20000001860 */
[----:B------:R-:W-:Y:S02]  /*df10*/  IMAD.MOV.U32 R160, RZ, RZ, R24 ;  /* 0x000000ffffa07224 */ /* 0x000fe400078e0018 */
[----:B------:R-:W-:Y:S02]  /*df20*/  IMAD.MOV.U32 R93, RZ, RZ, R27 ;  /* 0x000000ffff5d7224 */ /* 0x000fe400078e001b */
[----:B-----5:R-:W-:Y:S02]  /*df30*/  FFMA.FTZ R9, R53, c[0x0][0x23c], -R0 ;  /* 0x00008f0035097a23 */ /* 0x020fe40000010800 */
[----:B------:R-:W-:Y:S01]  /*df40*/  IMAD.MOV.U32 R92, RZ, RZ, R26 ;  /* 0x000000ffff5c7224 */ /* 0x000fe200078e001a */
[----:B------:R-:W-:Y:S01]  /*df50*/  HMMA.16816.F32 R52, R4, R12, R84 ;  /* 0x0000000c0434723c */ /* 0x000fe20000001854 */
[----:B------:R-:W5:Y:S01]  /*df60*/  MUFU.EX2 R208, R9 ;  /* 0x0000000900d07308 */ /* 0x000f620000000800 */
[----:B------:R-:W-:Y:S01]  /*df70*/  IMAD.MOV.U32 R115, RZ, RZ, R25 ;  /* 0x000000ffff737224 */ /* 0x000fe200078e0019 */
[----:B------:R-:W-:Y:S01]  /*df80*/  LDSM.16.MT88.4 R12, [R220+0xb400] ;  /* 0x00b40000dc0c783b */ /* 0x000fe20000004200 */
[----:B------:R-:W-:-:S02]  /*df90*/  IMAD.MOV.U32 R147, RZ, RZ, R203 ;  /* 0x000000ffff937224 */ /* 0x000fc400078e00cb */
[----:B------:R-:W-:Y:S01]  /*dfa0*/  IMAD.MOV.U32 R174, RZ, RZ, R112 ;  /* 0x000000ffffae7224 */ /* 0x000fe200078e0070 */
[----:B--2---:R-:W-:Y:S01]  /*dfb0*/  F2FP.PACK_AB R4, R235, R237 ;  /* 0x000000edeb04723e */ /* 0x004fe200000000ff */
[----:B------:R-:W2:Y:S01]  /*dfc0*/  LDSM.16.MT88.4 R24, [R222+0x9400] ;  /* 0x00940000de18783b */ /* 0x000ea20000004200 */
[----:B----4-:R-:W-:Y:S01]  /*dfd0*/  F2FP.PACK_AB R6, R216, R219 ;  /* 0x000000dbd806723e */ /* 0x010fe200000000ff */
[----:B------:R-:W-:Y:S01]  /*dfe0*/  IMAD.MOV.U32 R36, RZ, RZ, R113 ;  /* 0x000000ffff247224 */ /* 0x000fe200078e0071 */
[----:B-1----:R-:W-:Y:S01]  /*dff0*/  F2FP.PACK_AB R5, R211, R212 ;  /* 0x000000d4d305723e */ /* 0x002fe200000000ff */
[----:B------:R-:W-:Y:S01]  /*e000*/  IMAD.MOV.U32 R126, RZ, RZ, R92 ;  /* 0x000000ffff7e7224 */ /* 0x000fe200078e005c */
[----:B------:R-:W-:Y:S01]  /*e010*/  MOV R92, R32 ;  /* 0x00000020005c7202 */ /* 0x000fe20000000f00 */
[----:B------:R-:W-:Y:S02]  /*e020*/  IMAD.MOV.U32 R112, RZ, RZ, R33 ;  /* 0x000000ffff707224 */ /* 0x000fe400078e0021 */
[----:B------:R-:W-:Y:S01]  /*e030*/  IMAD.MOV.U32 R113, RZ, RZ, R35 ;  /* 0x000000ffff717224 */ /* 0x000fe200078e0023 */
[----:B-----5:R-:W-:Y:S01]  /*e040*/  F2FP.PACK_AB R7, R208, R209 ;  /* 0x000000d1d007723e */ /* 0x020fe200000000ff */
[----:B------:R-:W-:-:S02]  /*e050*/  FFMA.FTZ R9, R106, c[0x0][0x23c], -R8 ;  /* 0x00008f006a097a23 */ /* 0x000fc40000010808 */
[----:B------:R-:W-:Y:S02]  /*e060*/  IMAD.MOV.U32 R106, RZ, RZ, R127 ;  /* 0x000000ffff6a7224 */ /* 0x000fe400078e007f */
[----:B------:R1:W4:Y:S01]  /*e070*/  MUFU.EX2 R202, R9 ;  /* 0x0000000900ca7308 */ /* 0x0003220000000800 */
[----:B------:R-:W-:Y:S01]  /*e080*/  IMAD.MOV.U32 R127, RZ, RZ, R93 ;  /* 0x000000ffff7f7224 */ /* 0x000fe200078e005d */
[----:B---3--:R-:W-:Y:S01]  /*e090*/  HMMA.16816.F32 R84, R4, R28, R204 ;  /* 0x0000001c0454723c */ /* 0x008fe200000018cc */
[----:B------:R-:W-:Y:S02]  /*e0a0*/  IMAD.MOV.U32 R93, RZ, RZ, R34 ;  /* 0x000000ffff5d7224 */ /* 0x000fe400078e0022 */
[----:B------:R-:W3:Y:S01]  /*e0b0*/  LDSM.16.MT88.4 R32, [R222+0xb400] ;  /* 0x00b40000de20783b */ /* 0x000ee20000004200 */
[----:B------:R-:W-:Y:S02]  /*e0c0*/  IMAD.MOV.U32 R175, RZ, RZ, R16 ;  /* 0x000000ffffaf7224 */ /* 0x000fe400078e0010 */
[----:B------:R-:W-:-:S02]  /*e0d0*/  IMAD.MOV.U32 R146, RZ, RZ, R201 ;  /* 0x000000ffff927224 */ /* 0x000fc400078e00c9 */
[C---:B------:R-:W-:Y:S01]  /*e0e0*/  HMMA.16816.F32 R140, R4.reuse, R30, R196 ;  /* 0x0000001e048c723c */ /* 0x040fe200000018c4 */
[----:B------:R-:W-:Y:S02]  /*e0f0*/  IMAD.MOV.U32 R125, RZ, RZ, R115 ;  /* 0x000000ffff7d7224 */ /* 0x000fe400078e0073 */
[----:B------:R-:W-:Y:S02]  /*e100*/  IMAD.MOV.U32 R114, RZ, RZ, R136 ;  /* 0x000000ffff727224 */ /* 0x000fe400078e0088 */
[----:B------:R-:W-:Y:S02]  /*e110*/  IMAD.MOV.U32 R37, RZ, RZ, R137 ;  /* 0x000000ffff257224 */ /* 0x000fe400078e0089 */
[----:B-1----:R-:W-:Y:S01]  /*e120*/  FFMA.FTZ R9, R107, c[0x0][0x23c], -R8 ;  /* 0x00008f006b097a23 */ /* 0x002fe20000010808 */
[----:B------:R-:W-:Y:S01]  /*e130*/  HMMA.16816.F32 R128, R4, R20, R184 ;  /* 0x000000140480723c */ /* 0x000fe200000018b8 */
[----:B------:R-:W-:Y:S02]  /*e140*/  IMAD.MOV.U32 R107, RZ, RZ, R17 ;  /* 0x000000ffff6b7224 */ /* 0x000fe400078e0011 */
[----:B------:R1:W-:Y:S01]  /*e150*/  MUFU.EX2 R203, R9 ;  /* 0x0000000900cb7308 */ /* 0x0003e20000000800 */
[----:B------:R-:W5:Y:S01]  /*e160*/  LDSM.16.MT88.4 R16, [R222+0xa400] ;  /* 0x00a40000de10783b */ /* 0x000f620000004200 */
[----:B------:R-:W-:-:S02]  /*e170*/  IMAD.MOV.U32 R115, RZ, RZ, R138 ;  /* 0x000000ffff737224 */ /* 0x000fc400078e008a */
[----:B------:R-:W-:Y:S01]  /*e180*/  IMAD.MOV.U32 R38, RZ, RZ, R139 ;  /* 0x000000ffff267224 */ /* 0x000fe200078e008b */
[C---:B--2---:R-:W-:Y:S01]  /*e190*/  HMMA.16816.F32 R132, R4.reuse, R26, R132 ;  /* 0x0000001a0484723c */ /* 0x044fe20000001884 */
[----:B------:R-:W-:Y:S02]  /*e1a0*/  IMAD.MOV.U32 R187, RZ, RZ, R124 ;  /* 0x000000ffffbb7224 */ /* 0x000fe400078e007c */
[----:B------:R-:W-:Y:S02]  /*e1b0*/  IMAD.MOV.U32 R186, RZ, RZ, R125 ;  /* 0x000000ffffba7224 */ /* 0x000fe400078e007d */
[----:B------:R-:W-:Y:S02]  /*e1c0*/  IMAD.MOV.U32 R185, RZ, RZ, R126 ;  /* 0x000000ffffb97224 */ /* 0x000fe400078e007e */
[----:B------:R-:W-:Y:S01]  /*e1d0*/  IMAD.MOV.U32 R205, RZ, RZ, R127 ;  /* 0x000000ffffcd7224 */ /* 0x000fe200078e007f */
[----:B------:R-:W-:Y:S01]  /*e1e0*/  HMMA.16816.F32 R136, R4, R24, R192 ;  /* 0x000000180488723c */ /* 0x000fe200000018c0 */
[----:B------:R-:W-:-:S02]  /*e1f0*/  IMAD.MOV.U32 R206, RZ, RZ, R112 ;  /* 0x000000ffffce7224 */ /* 0x000fc400078e0070 */
[----:B-1----:R-:W-:Y:S02]  /*e200*/  FFMA.FTZ R9, R180, c[0x0][0x23c], -R8 ;  /* 0x00008f00b4097a23 */ /* 0x002fe40000010808 */
[----:B------:R-:W-:Y:S02]  /*e210*/  IMAD.MOV.U32 R184, RZ, RZ, R113 ;  /* 0x000000ffffb87224 */ /* 0x000fe400078e0071 */
[----:B------:R1:W-:Y:S01]  /*e220*/  MUFU.EX2 R204, R9 ;  /* 0x0000000900cc7308 */ /* 0x0003e20000000800 */
[----:B------:R-:W-:Y:S01]  /*e230*/  HMMA.16816.F32 R124, R4, R22, R176 ;  /* 0x00000016047c723c */ /* 0x000fe200000018b0 */
[----:B------:R-:W-:Y:S02]  /*e240*/  IMAD.MOV.U32 R157, RZ, RZ, R93 ;  /* 0x000000ffff9d7224 */ /* 0x000fe400078e005d */
[----:B------:R-:W-:Y:S02]  /*e250*/  IMAD.MOV.U32 R173, RZ, RZ, R38 ;  /* 0x000000ffffad7224 */ /* 0x000fe400078e0026 */
[----:B------:R-:W-:-:S02]  /*e260*/  IMAD.MOV.U32 R207, RZ, RZ, R146 ;  /* 0x000000ffffcf7224 */ /* 0x000fc400078e0092 */
[----:B------:R-:W-:Y:S01]  /*e270*/  IMAD.MOV.U32 R176, RZ, RZ, R115 ;  /* 0x000000ffffb07224 */ /* 0x000fe200078e0073 */
[----:B------:R-:W-:Y:S01]  /*e280*/  HMMA.16816.F32 R108, R4, R14, R108 ;  /* 0x0000000e046c723c */ /* 0x000fe2000000186c */
[----:B------:R-:W-:Y:S02]  /*e290*/  IMAD.MOV.U32 R177, RZ, RZ, R94 ;  /* 0x000000ffffb17224 */ /* 0x000fe400078e005e */
[----:B------:R-:W-:Y:S02]  /*e2a0*/  IMAD.MOV.U32 R172, RZ, RZ, R147 ;  /* 0x000000ffffac7224 */ /* 0x000fe400078e0093 */
[----:B-1----:R-:W-:-:S03]  /*e2b0*/  FFMA.FTZ R9, R181, c[0x0][0x23c], -R3 ;  /* 0x00008f00b5097a23 */ /* 0x002fc60000010803 */
[C---:B---3--:R-:W-:Y:S01]  /*e2c0*/  HMMA.16816.F32 R76, R4.reuse, R34, R76 ;  /* 0x00000022044c723c */ /* 0x048fe2000000184c */
[----:B------:R1:W-:Y:S07]  /*e2d0*/  MUFU.EX2 R201, R9 ;  /* 0x0000000900c97308 */ /* 0x0003ee0000000800 */
[C---:B-----5:R-:W-:Y:S08]  /*e2e0*/  HMMA.16816.F32 R120, R4.reuse, R16, R120 ;  /* 0x000000100478723c */ /* 0x060ff00000001878 */
[----:B------:R-:W-:Y:S01]  /*e2f0*/  HMMA.16816.F32 R116, R4, R18, R116 ;  /* 0x000000120474723c */ /* 0x000fe20000001874 */
[----:B-1----:R-:W-:-:S04]  /*e300*/  FFMA.FTZ R9, R182, c[0x0][0x23c], -R3 ;  /* 0x00008f00b6097a23 */ /* 0x002fc80000010803 */
[----:B------:R1:W2:Y:S02]  /*e310*/  MUFU.EX2 R200, R9 ;  /* 0x0000000900c87308 */ /* 0x0002a40000000800 */
[----:B-1----:R-:W-:-:S06]  /*e320*/  FFMA.FTZ R9, R183, c[0x0][0x23c], -R3 ;  /* 0x00008f00b7097a23 */ /* 0x002fcc0000010803 */
[----:B------:R1:W-:Y:S02]  /*e330*/  MUFU.EX2 R199, R9 ;  /* 0x0000000900c77308 */ /* 0x0003e40000000800 */
[----:B-1----:R-:W-:Y:S01]  /*e340*/  FFMA.FTZ R9, R188, c[0x0][0x23c], -R3 ;  /* 0x00008f00bc097a23 */ /* 0x002fe20000010803 */
[----:B------:R-:W-:Y:S02]  /*e350*/  MOV R188, R114 ;  /* 0x0000007200bc7202 */ /* 0x000fe40000000f00 */
[----:B------:R-:W-:Y:S03]  /*e360*/  HMMA.16816.F32 R112, R4, R12, R168 ;  /* 0x0000000c0470723c */ /* 0x000fe600000018a8 */
[----:B------:R1:W3:Y:S04]  /*e370*/  MUFU.EX2 R198, R9 ;  /* 0x0000000900c67308 */ /* 0x0002e80000000800 */
[----:B------:R-:W-:Y:S01]  /*e380*/  IMAD.MOV.U32 R169, RZ, RZ, R92 ;  /* 0x000000ffffa97224 */ /* 0x000fe200078e005c */
[----:B------:R-:W-:Y:S01]  /*e390*/  MOV R170, R37 ;  /* 0x0000002500aa7202 */ /* 0x000fe20000000f00 */
[----:B------:R-:W-:-:S02]  /*e3a0*/  IMAD.MOV.U32 R168, RZ, RZ, R95 ;  /* 0x000000ffffa87224 */ /* 0x000fc400078e005f */
[----:B------:R-:W-:Y:S01]  /*e3b0*/  HMMA.16816.F32 R92, R4, R32, R164 ;  /* 0x00000020045c723c */ /* 0x000fe200000018a4 */
[----:B------:R-:W-:Y:S02]  /*e3c0*/  IMAD.MOV.U32 R171, RZ, RZ, R145 ;  /* 0x000000ffffab7224 */ /* 0x000fe400078e0091 */
[----:B-1----:R-:W-:-:S04]  /*e3d0*/  FFMA.FTZ R9, R210, c[0x0][0x23c], -R2 ;  /* 0x00008f00d2097a23 */ /* 0x002fc80000010802 */
[----:B----4-:R-:W-:Y:S01]  /*e3e0*/  F2FP.PACK_AB R4, R202, R238 ;  /* 0x000000eeca04723e */ /* 0x010fe200000000ff */
[----:B------:R-:W-:Y:S01]  /*e3f0*/  IMAD.MOV.U32 R167, RZ, RZ, R36 ;  /* 0x000000ffffa77224 */ /* 0x000fe200078e0024 */
[----:B--2---:R-:W-:Y:S01]  /*e400*/  F2FP.PACK_AB R5, R200, R201 ;  /* 0x000000c9c805723e */ /* 0x004fe200000000ff */
[----:B------:R1:W-:Y:S01]  /*e410*/  MUFU.EX2 R197, R9 ;  /* 0x0000000900c57308 */ /* 0x0003e20000000800 */
[----:B------:R-:W2:Y:S01]  /*e420*/  LDSM.16.MT88.4 R36, [R220+0x9800] ;  /* 0x00980000dc24783b */ /* 0x000ea20000004200 */
[----:B------:R-:W-:Y:S01]  /*e430*/  F2FP.PACK_AB R6, R204, R203 ;  /* 0x000000cbcc06723e */ /* 0x000fe200000000ff */
[----:B------:R-:W-:Y:S01]  /*e440*/  IMAD.MOV.U32 R210, RZ, RZ, R161 ;  /* 0x000000ffffd27224 */ /* 0x000fe200078e00a1 */
[----:B---3--:R-:W-:-:S07]  /*e450*/  F2FP.PACK_AB R7, R198, R199 ;  /* 0x000000c7c607723e */ /* 0x008fce00000000ff */
[----:B------:R-:W-:Y:S01]  /*e460*/  HMMA.16816.F32 R88, R4, R28, R88 ;  /* 0x0000001c0458723c */ /* 0x000fe20000001858 */
[----:B-1----:R-:W-:-:S07]  /*e470*/  FFMA.FTZ R9, R191, c[0x0][0x23c], -R2 ;  /* 0x00008f00bf097a23 */ /* 0x002fce0000010802 */
[C---:B------:R-:W-:Y:S01]  /*e480*/  HMMA.16816.F32 R80, R4.reuse, R30, R152 ;  /* 0x0000001e0450723c */ /* 0x040fe20000001898 */
[----:B------:R1:W3:Y:S01]  /*e490*/  MUFU.EX2 R196, R9 ;  /* 0x0000000900c47308 */ /* 0x0002e20000000800 */
[----:B------:R-:W4:Y:S06]  /*e4a0*/  LDSM.16.MT88.4 R28, [R222+0x9800] ;  /* 0x00980000de1c783b */ /* 0x000f2c0000004200 */
[C---:B------:R-:W-:Y:S08]  /*e4b0*/  HMMA.16816.F32 R40, R4.reuse, R12, R40 ;  /* 0x0000000c0428723c */ /* 0x040ff00000001828 */
[C---:B------:R-:W-:Y:S01]  /*e4c0*/  HMMA.16816.F32 R48, R4.reuse, R14, R48 ;  /* 0x0000000e0430723c */ /* 0x040fe20000001830 */
[--C-:B-1----:R-:W-:Y:S01]  /*e4d0*/  FFMA.FTZ R9, R189, c[0x0][0x23c], -R2.reuse ;  /* 0x00008f00bd097a23 */ /* 0x102fe20000010802 */
[----:B------:R-:W-:Y:S03]  /*e4e0*/  LDSM.16.MT88.4 R12, [R220+0xb800] ;  /* 0x00b80000dc0c783b */ /* 0x000fe60000004200 */
[----:B------:R1:W-:Y:S03]  /*e4f0*/  MUFU.EX2 R195, R9 ;  /* 0x0000000900c37308 */ /* 0x0003e60000000800 */
[C---:B------:R-:W-:Y:S08]  /*e500*/  HMMA.16816.F32 R72, R4.reuse, R24, R72 ;  /* 0x000000180448723c */ /* 0x040ff00000001848 */
[----:B------:R-:W-:Y:S01]  /*e510*/  HMMA.16816.F32 R68, R4, R26, R148 ;  /* 0x0000001a0444723c */ /* 0x000fe20000001894 */
[----:B------:R-:W5:Y:S01]  /*e520*/  LDSM.16.MT88.4 R24, [R220+0xa800] ;  /* 0x00a80000dc18783b */ /* 0x000f620000004200 */
[----:B-1----:R-:W-:-:S06]  /*e530*/  FFMA.FTZ R9, R190, c[0x0][0x23c], -R2 ;  /* 0x00008f00be097a23 */ /* 0x002fcc0000010802 */
[C---:B------:R-:W-:Y:S01]  /*e540*/  HMMA.16816.F32 R64, R4.reuse, R20, R64 ;  /* 0x000000140440723c */ /* 0x040fe20000001840 */
[----:B------:R1:W1:Y:S07]  /*e550*/  MUFU.EX2 R194, R9 ;  /* 0x0000000900c27308 */ /* 0x00026e0000000800 */
[C---:B------:R-:W-:Y:S01]  /*e560*/  HMMA.16816.F32 R60, R4.reuse, R22, R60 ;  /* 0x00000016043c723c */ /* 0x040fe2000000183c */
[----:B------:R-:W2:Y:S07]  /*e570*/  LDSM.16.MT88.4 R20, [R222+0xb800] ;  /* 0x00b80000de14783b */ /* 0x000eae0000004200 */
[----:B------:R-:W-:Y:S01]  /*e580*/  HMMA.16816.F32 R56, R4, R16, R56 ;  /* 0x000000100438723c */ /* 0x000fe20000001838 */
[----:B-1----:R-:W-:-:S02]  /*e590*/  FFMA.FTZ R9, R215, c[0x0][0x23c], -R0 ;  /* 0x00008f00d7097a23 */ /* 0x002fc40000010800 */
[----:B------:R-:W-:Y:S02]  /*e5a0*/  IMAD.MOV.U32 R215, RZ, RZ, R163 ;  /* 0x000000ffffd77224 */ /* 0x000fe400078e00a3 */
[----:B------:R1:W-:Y:S03]  /*e5b0*/  MUFU.EX2 R193, R9 ;  /* 0x0000000900c17308 */ /* 0x0003e60000000800 */
[C---:B------:R-:W-:Y:S01]  /*e5c0*/  HMMA.16816.F32 R44, R4.reuse, R18, R44 ;  /* 0x00000012042c723c */ /* 0x040fe2000000182c */
[----:B------:R-:W2:Y:S07]  /*e5d0*/  LDSM.16.MT88.4 R16, [R222+0xa800] ;  /* 0x00a80000de10783b */ /* 0x000eae0000004200 */
[----:B------:R-:W-:Y:S01]  /*e5e0*/  HMMA.16816.F32 R52, R4, R32, R52 ;  /* 0x000000200434723c */ /* 0x000fe20000001834 */
[----:B-1----:R-:W-:-:S02]  /*e5f0*/  FFMA.FTZ R9, R217, c[0x0][0x23c], -R0 ;  /* 0x00008f00d9097a23 */ /* 0x002fc40000010800 */
[----:B------:R-:W-:-:S05]  /*e600*/  IMAD.MOV.U32 R217, RZ, RZ, R186 ;  /* 0x000000ffffd97224 */ /* 0x000fca00078e00ba */
[----:B------:R-:W-:Y:S01]  /*e610*/  HMMA.16816.F32 R32, R4, R34, R96 ;  /* 0x000000220420723c */ /* 0x000fe20000001860 */
[----:B------:R1:W1:Y:S06]  /*e620*/  MUFU.EX2 R192, R9 ;  /* 0x0000000900c07308 */ /* 0x00026c0000000800 */
[----:B---3--:R-:W-:Y:S02]  /*e630*/  F2FP.PACK_AB R4, R196, R197 ;  /* 0x000000c5c404723e */ /* 0x008fe400000000ff */
[----:B------:R-:W-:Y:S01]  /*e640*/  F2FP.PACK_AB R6, R194, R195 ;  /* 0x000000c3c206723e */ /* 0x000fe200000000ff */
[----:B-1----:R-:W-:Y:S01]  /*e650*/  FFMA.FTZ R9, R214, c[0x0][0x23c], -R0 ;  /* 0x00008f00d6097a23 */ /* 0x002fe20000010800 */
[----:B------:R-:W-:Y:S01]  /*e660*/  F2FP.PACK_AB R5, R192, R193 ;  /* 0x000000c1c005723e */ /* 0x000fe200000000ff */
[----:B------:R-:W-:-:S02]  /*e670*/  IMAD.MOV.U32 R214, RZ, RZ, R171 ;  /* 0x000000ffffd67224 */ /* 0x000fc400078e00ab */
[----:B------:R1:W-:Y:S02]  /*e680*/  MUFU.EX2 R183, R9 ;  /* 0x0000000900b77308 */ /* 0x0003e40000000800 */
[----:B-1----:R-:W-:Y:S02]  /*e690*/  FFMA.FTZ R9, R213, c[0x0][0x23c], -R0 ;  /* 0x00008f00d5097a23 */ /* 0x002fe40000010800 */
[----:B------:R-:W-:-:S04]  /*e6a0*/  IMAD.MOV.U32 R213, RZ, RZ, R188 ;  /* 0x000000ffffd57224 */ /* 0x000fc800078e00bc */
[----:B------:R1:W3:Y:S02]  /*e6b0*/  MUFU.EX2 R182, R9 ;  /* 0x0000000900b67308 */ /* 0x0002e40000000800 */
[----:B-1----:R-:W-:Y:S01]  /*e6c0*/  FFMA.FTZ R9, R242, c[0x0][0x23c], -R8 ;  /* 0x00008f00f2097a23 */ /* 0x002fe20000010808 */
[----:B---3--:R-:W-:Y:S02]  /*e6d0*/  F2FP.PACK_AB R7, R182, R183 ;  /* 0x000000b7b607723e */ /* 0x008fe400000000ff */
[----:B------:R-:W-:-:S03]  /*e6e0*/  MOV R242, R176 ;  /* 0x000000b000f27202 */ /* 0x000fc60000000f00 */
[----:B------:R1:W-:Y:S02]  /*e6f0*/  MUFU.EX2 R181, R9 ;  /* 0x0000000900b57308 */ /* 0x0003e40000000800 */
[C---:B--2---:R-:W-:Y:S07]  /*e700*/  HMMA.16816.F32 R144, R4.reuse, R38, R140 ;  /* 0x000000260490723c */ /* 0x044fee000000188c */
[----:B------:R-:W-:Y:S01]  /*e710*/  IMAD.MOV.U32 R141, RZ, RZ, R177 ;  /* 0x000000ffff8d7224 */ /* 0x000fe200078e00b1 */
[----:B----4-:R-:W-:Y:S01]  /*e720*/  HMMA.16816.F32 R148, R4, R30, R132 ;  /* 0x0000001e0494723c */ /* 0x010fe20000001884 */
[----:B------:R-:W-:-:S02]  /*e730*/  IMAD.MOV.U32 R142, RZ, RZ, R106 ;  /* 0x000000ffff8e7224 */ /* 0x000fc400078e006a */
[----:B------:R-:W-:Y:S02]  /*e740*/  IMAD.MOV.U32 R143, RZ, RZ, R160 ;  /* 0x000000ffff8f7224 */ /* 0x000fe400078e00a0 */
[----:B-1----:R-:W-:Y:S02]  /*e750*/  FFMA.FTZ R9, R243, c[0x0][0x23c], -R8 ;  /* 0x00008f00f3097a23 */ /* 0x002fe40000010808 */
[----:B------:R-:W-:Y:S01]  /*e760*/  MOV R135, R107 ;  /* 0x0000006b00877202 */ /* 0x000fe20000000f00 */
[----:B------:R-:W-:Y:S01]  /*e770*/  IMAD.MOV.U32 R140, RZ, RZ, R168 ;  /* 0x000000ffff8c7224 */ /* 0x000fe200078e00a8 */
[----:B------:R1:W2:Y:S01]  /*e780*/  MUFU.EX2 R179, R9 ;  /* 0x0000000900b37308 */ /* 0x0002a20000000800 */
[----:B------:R-:W-:Y:S01]  /*e790*/  IMAD.MOV.U32 R134, RZ, RZ, R170 ;  /* 0x000000ffff867224 */ /* 0x000fe200078e00aa */
[----:B------:R-:W-:Y:S01]  /*e7a0*/  HMMA.16816.F32 R84, R4, R36, R84 ;  /* 0x000000240454723c */ /* 0x000fe20000001854 */
[----:B------:R-:W-:Y:S02]  /*e7b0*/  IMAD.MOV.U32 R243, RZ, RZ, R184 ;  /* 0x000000fffff37224 */ /* 0x000fe400078e00b8 */
[----:B------:R-:W-:-:S05]  /*e7c0*/  IMAD.MOV.U32 R133, RZ, RZ, R187 ;  /* 0x000000ffff857224 */ /* 0x000fca00078e00bb */
[----:B------:R-:W-:Y:S01]  /*e7d0*/  HMMA.16816.F32 R136, R4, R28, R136 ;  /* 0x0000001c0488723c */ /* 0x000fe20000001888 */
[----:B-1----:R-:W-:Y:S02]  /*e7e0*/  FFMA.FTZ R9, R244, c[0x0][0x23c], -R8 ;  /* 0x00008f00f4097a23 */ /* 0x002fe40000010808 */
[----:B------:R-:W-:-:S05]  /*e7f0*/  IMAD.MOV.U32 R244, RZ, RZ, R185 ;  /* 0x000000fffff47224 */ /* 0x000fca00078e00b9 */
[C---:B-----5:R-:W-:Y:S01]  /*e800*/  HMMA.16816.F32 R152, R4.reuse, R24, R128 ;  /* 0x000000180498723c */ /* 0x060fe20000001880 */
[----:B------:R1:W-:Y:S07]  /*e810*/  MUFU.EX2 R180, R9 ;  /* 0x0000000900b47308 */ /* 0x0003ee0000000800 */
[C---:B------:R-:W-:Y:S01]  /*e820*/  HMMA.16816.F32 R188, R4.reuse, R26, R124 ;  /* 0x0000001a04bc723c */ /* 0x040fe2000000187c */
[----:B------:R-:W3:Y:S07]  /*e830*/  LDSM.16.MT88.4 R124, [R220+0x9c00] ;  /* 0x009c0000dc7c783b */ /* 0x000eee0000004200 */
[----:B------:R-:W-:Y:S01]  /*e840*/  HMMA.16816.F32 R184, R4, R12, R112 ;  /* 0x0000000c04b8723c */ /* 0x000fe20000001870 */
[----:B-1----:R-:W-:-:S02]  /*e850*/  FFMA.FTZ R9, R218, c[0x0][0x23c], -R8 ;  /* 0x00008f00da097a23 */ /* 0x002fc40000010808 */
[----:B------:R-:W-:Y:S02]  /*e860*/  IMAD.MOV.U32 R218, RZ, RZ, R162 ;  /* 0x000000ffffda7224 */ /* 0x000fe400078e00a2 */
[----:B------:R1:W4:Y:S03]  /*e870*/  MUFU.EX2 R178, R9 ;  /* 0x0000000900b27308 */ /* 0x0003260000000800 */
[C---:B------:R-:W-:Y:S08]  /*e880*/  HMMA.16816.F32 R160, R4.reuse, R14, R108 ;  /* 0x0000000e04a0723c */ /* 0x040ff0000000186c */
[----:B------:R-:W-:Y:S01]  /*e890*/  HMMA.16816.F32 R108, R4, R20, R92 ;  /* 0x00000014046c723c */ /* 0x000fe2000000185c */
[----:B-1----:R-:W-:Y:S01]  /*e8a0*/  FFMA.FTZ R9, R248, c[0x0][0x23c], -R3 ;  /* 0x00008f00f8097a23 */ /* 0x002fe20000010803 */
[----:B------:R-:W-:-:S06]  /*e8b0*/  MOV R248, R167 ;  /* 0x000000a700f87202 */ /* 0x000fcc0000000f00 */
[C---:B------:R-:W-:Y:S01]  /*e8c0*/  HMMA.16816.F32 R164, R4.reuse, R16, R120 ;  /* 0x0000001004a4723c */ /* 0x040fe20000001878 */
[----:B------:R1:W-:Y:S07]  /*e8d0*/  MUFU.EX2 R177, R9 ;  /* 0x0000000900b17308 */ /* 0x0003ee0000000800 */
[----:B------:R-:W-:Y:S01]  /*e8e0*/  HMMA.16816.F32 R96, R4, R22, R76 ;  /* 0x000000160460723c */ /* 0x000fe2000000184c */
[----:B-1----:R-:W-:Y:S02]  /*e8f0*/  FFMA.FTZ R9, R249, c[0x0][0x23c], -R3 ;  /* 0x00008f00f9097a23 */ /* 0x002fe40000010803 */
[----:B------:R-:W-:-:S02]  /*e900*/  IMAD.MOV.U32 R249, RZ, RZ, R169 ;  /* 0x000000fffff97224 */ /* 0x000fc400078e00a9 */
[----:B------:R1:W5:Y:S03]  /*e910*/  MUFU.EX2 R176, R9 ;  /* 0x0000000900b07308 */ /* 0x0003660000000800 */
[----:B------:R-:W-:Y:S07]  /*e920*/  HMMA.16816.F32 R168, R4, R18, R116 ;  /* 0x0000001204a8723c */ /* 0x000fee0000001874 */
[----:B--2---:R-:W-:-:S02]  /*e930*/  F2FP.PACK_AB R4, R179, R181 ;  /* 0x000000b5b304723e */ /* 0x004fc400000000ff */
[----:B----4-:R-:W-:Y:S01]  /*e940*/  F2FP.PACK_AB R6, R178, R180 ;  /* 0x000000b4b206723e */ /* 0x010fe200000000ff */
[----:B-1----:R-:W-:Y:S01]  /*e950*/  FFMA.FTZ R9, R241, c[0x0][0x23c], -R3 ;  /* 0x00008f00f1097a23 */ /* 0x002fe20000010803 */
[----:B-----5:R-:W-:-:S03]  /*e960*/  F2FP.PACK_AB R5, R176, R177 ;  /* 0x000000b1b005723e */ /* 0x020fc600000000ff */
[----:B------:R1:W-:Y:S02]  /*e970*/  MUFU.EX2 R107, R9 ;  /* 0x00000009006b7308 */ /* 0x0003e40000000800 */
[----:B-1----:R-:W-:-:S06]  /*e980*/  FFMA.FTZ R9, R240, c[0x0][0x23c], -R3 ;  /* 0x00008f00f0097a23 */ /* 0x002fcc0000010803 */
[----:B------:R-:W1:Y:S02]  /*e990*/  MUFU.EX2 R106, R9 ;  /* 0x00000009006a7308 */ /* 0x000e640000000800 */
[----:B-1----:R-:W-:Y:S01]  /*e9a0*/  F2FP.PACK_AB R7, R106, R107 ;  /* 0x0000006b6a07723e */ /* 0x002fe200000000ff */
[----:B------:R-:W-:Y:S02]  /*e9b0*/  FFMA.FTZ R9, R133, c[0x0][0x23c], -R2 ;  /* 0x00008f0085097a23 */ /* 0x000fe40000010802 */
[----:B------:R-:W-:-:S04]  /*e9c0*/  IMAD.MOV.U32 R133, RZ, RZ, R159 ;  /* 0x000000ffff857224 */ /* 0x000fc800078e009f */
[C---:B------:R-:W-:Y:S01]  /*e9d0*/  HMMA.16816.F32 R68, R4.reuse, R30, R68 ;  /* 0x0000001e0444723c */ /* 0x040fe20000001844 */
[----:B------:R1:W-:Y:S07]  /*e9e0*/  MUFU.EX2 R31, R9 ;  /* 0x00000009001f7308 */ /* 0x0003ee0000000800 */
[C---:B------:R-:W-:Y:S08]  /*e9f0*/  HMMA.16816.F32 R128, R4.reuse, R28, R72 ;  /* 0x0000001c0480723c */ /* 0x040ff00000001848 */
[----:B------:R-:W-:Y:S01]  /*ea00*/  HMMA.16816.F32 R60, R4, R26, R60 ;  /* 0x0000001a043c723c */ /* 0x000fe2000000183c */
[----:B-1----:R-:W-:-:S02]  /*ea10*/  FFMA.FTZ R9, R134, c[0x0][0x23c], -R2 ;  /* 0x00008f0086097a23 */ /* 0x002fc40000010802 */
[----:B------:R-:W-:Y:S02]  /*ea20*/  IMAD.MOV.U32 R134, RZ, RZ, R141 ;  /* 0x000000ffff867224 */ /* 0x000fe400078e008d */
[----:B------:R1:W2:Y:S03]  /*ea30*/  MUFU.EX2 R30, R9 ;  /* 0x00000009001e7308 */ /* 0x0002a60000000800 */
[C---:B------:R-:W-:Y:S08]  /*ea40*/  HMMA.16816.F32 R64, R4.reuse, R24, R64 ;  /* 0x000000180440723c */ /* 0x040ff00000001840 */
[----:B------:R-:W-:Y:S01]  /*ea50*/  HMMA.16816.F32 R44, R4, R18, R44 ;  /* 0x00000012042c723c */ /* 0x000fe2000000182c */
[--C-:B-1----:R-:W-:Y:S01]  /*ea60*/  FFMA.FTZ R9, R135, c[0x0][0x23c], -R2.reuse ;  /* 0x00008f0087097a23 */ /* 0x102fe20000010802 */
[----:B------:R-:W-:Y:S01]  /*ea70*/  MOV R135, R140 ;  /* 0x0000008c00877202 */ /* 0x000fe20000000f00 */
[----:B------:R-:W-:-:S05]  /*ea80*/  FFMA.FTZ R2, R249, c[0x0][0x23c], -R2 ;  /* 0x00008f00f9027a23 */ /* 0x000fca0000010802 */
[----:B------:R-:W-:Y:S01]  /*ea90*/  HMMA.16816.F32 R112, R4, R36, R88 ;  /* 0x000000240470723c */ /* 0x000fe20000001858 */
[----:B------:R-:W-:Y:S01]  /*eaa0*/  IMAD.MOV.U32 R249, RZ, RZ, R143 ;  /* 0x000000fffff97224 */ /* 0x000fe200078e008f */
[----:B------:R-:W-:Y:S01]  /*eab0*/  MUFU.EX2 R29, R9 ;  /* 0x00000009001d7308 */ /* 0x000fe20000000800 */
[----:B--2---:R-:W-:-:S05]  /*eac0*/  F2FP.PACK_AB R92, R30, R31 ;  /* 0x0000001f1e5c723e */ /* 0x004fca00000000ff */
[C---:B------:R-:W-:Y:S01]  /*ead0*/  HMMA.16816.F32 R36, R4.reuse, R38, R80 ;  /* 0x000000260424723c */ /* 0x040fe20000001850 */
[----:B------:R-:W1:Y:S01]  /*eae0*/  LDSM.16.MT88.4 R80, [R220+0xbc00] ;  /* 0x00bc0000dc50783b */ /* 0x000e620000004200 */
[----:B------:R2:W4:Y:S06]  /*eaf0*/  MUFU.EX2 R28, R2 ;  /* 0x00000002001c7308 */ /* 0x00052c0000000800 */
[C---:B------:R-:W-:Y:S08]  /*eb00*/  HMMA.16816.F32 R56, R4.reuse, R16, R56 ;  /* 0x000000100438723c */ /* 0x040ff00000001838 */
[----:B------:R-:W-:Y:S01]  /*eb10*/  HMMA.16816.F32 R40, R4, R12, R40 ;  /* 0x0000000c0428723c */ /* 0x000fe20000001828 */
[----:B--2---:R-:W-:Y:S01]  /*eb20*/  FFMA.FTZ R2, R248, c[0x0][0x23c], -R0 ;  /* 0x00008f00f8027a23 */ /* 0x004fe20000010800 */
[----:B----4-:R-:W-:Y:S01]  /*eb30*/  F2FP.PACK_AB R94, R28, R29 ;  /* 0x0000001d1c5e723e */ /* 0x010fe200000000ff */
[----:B------:R-:W-:-:S02]  /*eb40*/  IMAD.MOV.U32 R248, RZ, RZ, R218 ;  /* 0x000000fffff87224 */ /* 0x000fc400078e00da */
[----:B------:R2:W-:Y:S01]  /*eb50*/  MUFU.EX2 R27, R2 ;  /* 0x00000002001b7308 */ /* 0x0005e20000000800 */
[----:B------:R-:W-:Y:S02]  /*eb60*/  IMAD.MOV.U32 R218, RZ, RZ, R244 ;  /* 0x000000ffffda7224 */ /* 0x000fe400078e00f4 */
[C---:B------:R-:W-:Y:S01]  /*eb70*/  HMMA.16816.F32 R48, R4.reuse, R14, R48 ;  /* 0x0000000e0430723c */ /* 0x040fe20000001830 */
[----:B------:R-:W-:Y:S01]  /*eb80*/  IMAD.MOV.U32 R244, RZ, RZ, R243 ;  /* 0x000000fffff47224 */ /* 0x000fe200078e00f3 */
[----:B------:R-:W-:Y:S01]  /*eb90*/  MOV R243, R242 ;  /* 0x000000f200f37202 */ /* 0x000fe20000000f00 */
[----:B------:R-:W-:Y:S02]  /*eba0*/  IMAD.MOV.U32 R242, RZ, RZ, R214 ;  /* 0x000000fffff27224 */ /* 0x000fe400078e00d6 */
[----:B------:R-:W-:Y:S02]  /*ebb0*/  IMAD.MOV.U32 R214, RZ, RZ, R172 ;  /* 0x000000ffffd67224 */ /* 0x000fe400078e00ac */
[----:B------:R-:W-:Y:S01]  /*ebc0*/  IMAD.MOV.U32 R172, RZ, RZ, R173 ;  /* 0x000000ffffac7224 */ /* 0x000fe200078e00ad */
[----:B------:R-:W-:Y:S01]  /*ebd0*/  HMMA.16816.F32 R52, R4, R20, R52 ;  /* 0x000000140434723c */ /* 0x000fe20000001834 */
[----:B------:R-:W-:-:S02]  /*ebe0*/  IMAD.MOV.U32 R173, RZ, RZ, R174 ;  /* 0x000000ffffad7224 */ /* 0x000fc400078e00ae */
[----:B------:R-:W-:Y:S01]  /*ebf0*/  IMAD.MOV.U32 R174, RZ, RZ, R175 ;  /* 0x000000ffffae7224 */ /* 0x000fe200078e00af */
[----:B------:R-:W-:Y:S01]  /*ec00*/  MOV R175, R156 ;  /* 0x0000009c00af7202 */ /* 0x000fe20000000f00 */
[----:B------:R-:W-:Y:S02]  /*ec10*/  IMAD.MOV.U32 R240, RZ, RZ, R218 ;  /* 0x000000fffff07224 */ /* 0x000fe400078e00da */
[----:B--2---:R-:W-:Y:S01]  /*ec20*/  FFMA.FTZ R2, R142, c[0x0][0x23c], -R0 ;  /* 0x00008f008e027a23 */ /* 0x004fe20000010800 */
[----:B------:R-:W-:Y:S01]  /*ec30*/  HMMA.16816.F32 R32, R4, R22, R32 ;  /* 0x000000160420723c */ /* 0x000fe20000001820 */
[----:B------:R-:W-:Y:S01]  /*ec40*/  LDSM.16.MT88.4 R140, [R222+0x9c00] ;  /* 0x009c0000de8c783b */ /* 0x000fe20000004200 */
[----:B------:R-:W-:Y:S01]  /*ec50*/  IMAD.MOV.U32 R241, RZ, RZ, R244 ;  /* 0x000000fffff17224 */ /* 0x000fe200078e00f4 */
[----:B------:R2:W4:Y:S01]  /*ec60*/  MUFU.EX2 R26, R2 ;  /* 0x00000002001a7308 */ /* 0x0005220000000800 */
[----:B------:R-:W-:Y:S01]  /*ec70*/  IMAD.MOV.U32 R218, RZ, RZ, R172 ;  /* 0x000000ffffda7224 */ /* 0x000fe200078e00ac */
[----:B------:R-:W5:Y:S01]  /*ec80*/  LDSM.16.MT88.4 R4, [R222+0xbc00] ;  /* 0x00bc0000de04783b */ /* 0x000f620000004200 */
[----:B------:R-:W-:-:S04]  /*ec90*/  IMAD.MOV.U32 R244, RZ, RZ, R174 ;  /* 0x000000fffff47224 */ /* 0x000fc800078e00ae */
[----:B------:R-:W-:-:S04]  /*eca0*/  FFMA.FTZ R10, R244, R10, R247 ;  /* 0x0000000af40a7223 */ /* 0x000fc800000100f7 */
[----:B------:R-:W-:Y:S02]  /*ecb0*/  FADD.FTZ R10, R246, R10 ;  /* 0x0000000af60a7221 */ /* 0x000fe40000010000 */
[--C-:B--2---:R-:W-:Y:S01]  /*ecc0*/  FFMA.FTZ R2, R157, c[0x0][0x23c], -R0.reuse ;  /* 0x00008f009d027a23 */ /* 0x104fe20000010800 */
[----:B----4-:R-:W-:Y:S01]  /*ecd0*/  F2FP.PACK_AB R93, R26, R27 ;  /* 0x0000001b1a5d723e */ /* 0x010fe200000000ff */
[----:B------:R-:W-:Y:S02]  /*ece0*/  FFMA.FTZ R0, R158, c[0x0][0x23c], -R0 ;  /* 0x00008f009e007a23 */ /* 0x000fe40000010800 */
[----:B------:R-:W-:Y:S01]  /*ecf0*/  LDSM.16.MT88.4 R156, [R220+0xac00] ;  /* 0x00ac0000dc9c783b */ /* 0x000fe20000004200 */
[----:B------:R-:W-:Y:S08]  /*ed00*/  MUFU.EX2 R25, R2 ;  /* 0x0000000200197308 */ /* 0x000ff00000000800 */
[----:B------:R2:W4:Y:S02]  /*ed10*/  MUFU.EX2 R24, R0 ;  /* 0x0000000000187308 */ /* 0x0005240000000800 */
[----:B--2---:R-:W-:Y:S01]  /*ed20*/  FFMA.FTZ R0, R134, c[0x0][0x23c], -R8 ;  /* 0x00008f0086007a23 */ /* 0x004fe20000010808 */
[----:B----4-:R-:W-:Y:S01]  /*ed30*/  F2FP.PACK_AB R95, R24, R25 ;  /* 0x00000019185f723e */ /* 0x010fe200000000ff */
[----:B------:R-:W-:-:S04]  /*ed40*/  IMAD.MOV.U32 R134, RZ, RZ, R135 ;  /* 0x000000ffff867224 */ /* 0x000fc800078e0087 */
[----:B------:R2:W-:Y:S01]  /*ed50*/  MUFU.EX2 R19, R0 ;  /* 0x0000000000137308 */ /* 0x0005e20000000800 */
[----:B------:R-:W-:Y:S02]  /*ed60*/  IMAD.MOV.U32 R135, RZ, RZ, R248 ;  /* 0x000000ffff877224 */ /* 0x000fe400078e00f8 */
[----:B------:R-:W-:Y:S01]  /*ed70*/  IMAD.MOV.U32 R248, RZ, RZ, R173 ;  /* 0x000000fffff87224 */ /* 0x000fe200078e00ad */
[C---:B---3--:R-:W-:Y:S08]  /*ed80*/  HMMA.16816.F32 R116, R92.reuse, R124, R84 ;  /* 0x0000007c5c74723c */ /* 0x048ff00000001854 */
[----:B------:R-:W-:Y:S01]  /*ed90*/  HMMA.16816.F32 R120, R92, R126, R144 ;  /* 0x0000007e5c78723c */ /* 0x000fe20000001890 */
[----:B--2---:R-:W-:Y:S01]  /*eda0*/  FFMA.FTZ R0, R249, c[0x0][0x23c], -R8 ;  /* 0x00008f00f9007a23 */ /* 0x004fe20000010808 */
[----:B------:R-:W-:Y:S01]  /*edb0*/  MOV R249, R242 ;  /* 0x000000f200f97202 */ /* 0x000fe20000000f00 */
[----:B------:R-:W-:-:S02]  /*edc0*/  IMAD.MOV.U32 R242, RZ, RZ, R175 ;  /* 0x000000fffff27224 */ /* 0x000fc400078e00af */
[----:B------:R-:W2:Y:S01]  /*edd0*/  LDSM.16.MT88.4 R172, [R222+0xac00] ;  /* 0x00ac0000deac783b */ /* 0x000ea20000004200 */
[----:B------:R3:W4:Y:S01]  /*ede0*/  MUFU.EX2 R16, R0 ;  /* 0x0000000000107308 */ /* 0x0007220000000800 */
[----:B------:R-:W-:Y:S01]  /*edf0*/  FFMA.FTZ R2, R242, R101, R243 ;  /* 0x00000065f2027223 */ /* 0x000fe200000100f3 */
[----:B-1----:R-:W-:Y:S03]  /*ee00*/  HMMA.16816.F32 R72, R92, R80, R184 ;  /* 0x000000505c48723c */ /* 0x002fe600000018b8 */
[----:B------:R-:W-:-:S04]  /*ee10*/  FADD.FTZ R2, R217, R2 ;  /* 0x00000002d9027221 */ /* 0x000fc80000010000 */
[----:B------:R-:W-:Y:S01]  /*ee20*/  FADD.FTZ R2, R210, R2 ;  /* 0x00000002d2027221 */ /* 0x000fe20000010000 */
[----:B------:R-:W-:Y:S01]  /*ee30*/  HMMA.16816.F32 R76, R92, R82, R160 ;  /* 0x000000525c4c723c */ /* 0x000fe200000018a0 */
[----:B---3--:R-:W-:-:S07]  /*ee40*/  FFMA.FTZ R0, R133, c[0x0][0x23c], -R8 ;  /* 0x00008f0085007a23 */ /* 0x008fce0000010808 */
[----:B-----5:R-:W-:Y:S01]  /*ee50*/  HMMA.16816.F32 R88, R92, R4, R108 ;  /* 0x000000045c58723c */ /* 0x020fe2000000186c */
[----:B------:R1:W-:Y:S02]  /*ee60*/  MUFU.EX2 R17, R0 ;  /* 0x0000000000117308 */ /* 0x0003e40000000800 */
[----:B-1----:R-:W-:-:S05]  /*ee70*/  FFMA.FTZ R0, R134, c[0x0][0x23c], -R8 ;  /* 0x00008f0086007a23 */ /* 0x002fca0000010808 */
[C---:B--2---:R-:W-:Y:S01]  /*ee80*/  HMMA.16816.F32 R164, R92.reuse, R172, R164 ;  /* 0x000000ac5ca4723c */ /* 0x044fe200000018a4 */
[----:B------:R1:W-:Y:S07]  /*ee90*/  MUFU.EX2 R18, R0 ;  /* 0x0000000000127308 */ /* 0x0003ee0000000800 */
[----:B------:R-:W-:Y:S01]  /*eea0*/  HMMA.16816.F32 R168, R92, R174, R168 ;  /* 0x000000ae5ca8723c */ /* 0x000fe200000018a8 */
[----:B-1----:R-:W-:-:S07]  /*eeb0*/  FFMA.FTZ R0, R135, c[0x0][0x23c], -R3 ;  /* 0x00008f0087007a23 */ /* 0x002fce0000010803 */
        /* <DEDUP_REMOVED lines=8> */
[----:B-1----:R-:W-:-:S06]  /*ef40*/  FFMA.FTZ R0, R241, c[0x0][0x23c], -R3 ;  /* 0x00008f00f1007a23 */ /* 0x002fcc0000010803 */
[----:B----4-:R-:W-:Y:S01]  /*ef50*/  F2FP.PACK_AB R96, R16, R19 ;  /* 0x000000131060723e */ /* 0x010fe200000000ff */
[----:B------:R-:W-:Y:S01]  /*ef60*/  FFMA.FTZ R3, R249, c[0x0][0x23c], -R3 ;  /* 0x00008f00f9037a23 */ /* 0x000fe20000010803 */
[----:B--2---:R-:W-:Y:S01]  /*ef70*/  F2FP.PACK_AB R97, R13, R12 ;  /* 0x0000000c0d61723e */ /* 0x004fe200000000ff */
[----:B------:R1:W-:Y:S01]  /*ef80*/  MUFU.EX2 R14, R0 ;  /* 0x00000000000e7308 */ /* 0x0003e20000000800 */
[----:B------:R-:W-:-:S07]  /*ef90*/  F2FP.PACK_AB R98, R18, R17 ;  /* 0x000000111262723e */ /* 0x000fce00000000ff */
[----:B------:R2:W3:Y:S01]  /*efa0*/  MUFU.EX2 R15, R3 ;  /* 0x00000003000f7308 */ /* 0x0004e20000000800 */
[----:B-1----:R-:W-:-:S04]  /*efb0*/  FFMA.FTZ R0, R214, R100, R213 ;  /* 0x00000064d6007223 */ /* 0x002fc800000100d5 */
[----:B------:R-:W-:Y:S02]  /*efc0*/  FADD.FTZ R0, R215, R0 ;  /* 0x00000000d7007221 */ /* 0x000fe40000010000 */
[----:B--2---:R-:W-:Y:S01]  /*efd0*/  FFMA.FTZ R3, R218, R11, R248 ;  /* 0x0000000bda037223 */ /* 0x004fe200000100f8 */
[----:B---3--:R-:W-:Y:S01]  /*efe0*/  F2FP.PACK_AB R99, R15, R14 ;  /* 0x0000000e0f63723e */ /* 0x008fe200000000ff */
[----:B------:R-:W-:Y:S02]  /*eff0*/  FADD.FTZ R0, R205, R0 ;  /* 0x00000000cd007221 */ /* 0x000fe40000010000 */
        /* <DEDUP_REMOVED lines=70> */
[----:B------:R1:W-:Y:S02]  /*f460*/  STL [R1+0xc], R2 ;  /* 0x00000c0201007387 */ /* 0x0003e40000100800 */
.L_x_695:
[----:B------:R-:W-:-:S13]  /*f470*/  ISETP.GT.AND P0, PT, R236, UR8, PT ;  /* 0x00000008ec007c0c */ /* 0x000fda000bf04270 */
[----:B------:R-:W-:Y:S05]  /*f480*/  @!P0 BRA `(.L_x_698) ;  /* 0x000048d000008947 */ /* 0x000fea0003800000 */
[----:B------:R-:W2:Y:S01]  /*f490*/  LDL.LU.64 R6, [R1+0x18] ;  /* 0x0000180001067983 */ /* 0x000ea20000300a00 */
[----:B------:R-:W-:Y:S01]  /*f4a0*/  UMOV UR6, 0x5 ;  /* 0x0000000500067882 */ /* 0x000fe20000000000 */
[----:B------:R-:W-:Y:S01]  /*f4b0*/  MOV R100, R105 ;  /* 0x0000006900647202 */ /* 0x000fe20000000f00 */
[----:B------:R-:W-:Y:S01]  /*f4c0*/  ULDC.64 UR4, c[0x0][0x1a0] ;  /* 0x0000680000047ab9 */ /* 0x000fe20000000a00 */
[----:B-1----:R-:W2:Y:S01]  /*f4d0*/  LDL.LU.64 R4, [R1+0x48] ;  /* 0x0000480001047983 */ /* 0x002ea20000300a00 */
        /* <DEDUP_REMOVED lines=10> */
.L_x_701:
        /* <DEDUP_REMOVED lines=25> */
.L_x_699:
[----:B------:R-:W2:Y:S01]  /*f710*/  LDL.64 R6, [R1+0x18] ;  /* 0x0000180001067983 */ /* 0x000ea20000100a00 */
[----:B------:R-:W-:Y:S04]  /*f720*/  DEPBAR.LE SB0, 0x0 ;  /* 0x000080000000791a */ /* 0x000fe80000000000 */
[----:B------:R-:W-:Y:S01]  /*f730*/  IADD3 R235, R236, -0x1, RZ ;  /* 0xffffffffeceb7810 */ /* 0x000fe20007ffe0ff */
[----:B------:R-:W-:Y:S03]  /*f740*/  BAR.SYNC.DEFER_BLOCKING 0x0 ;  /* 0x0000000000007b1d */ /* 0x000fe60000010000 */
[----:B------:R-:W-:Y:S01]  /*f750*/  SHF.R.S32.HI R2, RZ, 0x1f, R235 ;  /* 0x0000001fff027819 */ /* 0x000fe200000114eb */
[C---:B------:R-:W-:Y:S04]  /*f760*/  IMAD R0, R235.reuse, UR11, RZ ;  /* 0x0000000beb007c24 */ /* 0x040fe8000f8e02ff */
[----:B------:R-:W-:Y:S02]  /*f770*/  IMAD R0, R2, UR12, R0 ;  /* 0x0000000c02007c24 */ /* 0x000fe4000f8e0200 */
[----:B--2---:R-:W-:Y:S05]  /*f780*/  IMAD.WIDE.U32 R8, R235, UR12, R6 ;  /* 0x0000000ceb087c25 */ /* 0x004fea000f8e0006 */
[----:B-1----:R-:W-:Y:S02]  /*f790*/  LEA R4, P1, R8, c[0x0][0x170], 0x1 ;  /* 0x00005c0008047a11 */ /* 0x002fe400078208ff */
[----:B------:R-:W-:Y:S02]  /*f7a0*/  IADD3 R0, R9, R0, RZ ;  /* 0x0000000009007210 */ /* 0x000fe40007ffe0ff */
[----:B------:R-:W-:Y:S02]  /*f7b0*/  IADD3 R6, P0, R4, UR7, RZ ;  /* 0x0000000704067c10 */ /* 0x000fe4000ff1e0ff */
[----:B------:R-:W-:Y:S04]  /*f7c0*/  LEA.HI.X R5, R8, c[0x0][0x174], R0, 0x1, P1 ;  /* 0x00005d0008057a11 */ /* 0x000fe800008f0c00 */
[----:B------:R-:W-:Y:S01]  /*f7d0*/  IADD3.X R7, R5, UR5, RZ, P0, !PT ;  /* 0x0000000505077c10 */ /* 0x000fe200087fe4ff */
[----:B------:R-:W-:Y:S01]  /*f7e0*/  @!PT LDS RZ, [RZ] ;  /* 0x00000000fffff984 */ /* 0x000fe20000000800 */
[----:B------:R-:W-:Y:S01]  /*f7f0*/  @!PT LDS RZ, [RZ] ;  /* 0x00000000fffff984 */ /* 0x000fe20000000800 */
[----:B------:R-:W-:Y:S01]  /*f800*/  @!PT LDS RZ, [RZ] ;  /* 0x00000000fffff984 */ /* 0x000fe20000000800 */
[----:B------:R1:W-:Y:S01]  /*f810*/  LDGSTS.E.BYPASS.LTC128B.128 [R234+0x9000], [R4.64] ;  /* 0x0900000004ea7fae */ /* 0x0003e2000b901d4e */
[----:B------:R-:W-:Y:S07]  /*f820*/  ISETP.GT.AND P0, PT, R235, UR8, PT ;  /* 0x00000008eb007c0c */ /* 0x000fee000bf04270 */
[----:B------:R1:W-:Y:S08]  /*f830*/  LDGSTS.E.BYPASS.LTC128B.128 [R234+0xa000], [R4.64+0x40] ;  /* 0x0a00004004ea7fae */ /* 0x0003f0000b901d4e */
[----:B------:R1:W-:Y:S08]  /*f840*/  LDGSTS.E.BYPASS.LTC128B.128 [R234+0xb000], [R4.64+0x80] ;  /* 0x0b00008004ea7fae */ /* 0x0003f0000b901d4e */
[----:B------:R1:W-:Y:S08]  /*f850*/  LDGSTS.E.BYPASS.LTC128B.128 [R234+0x9800], [R6.64] ;  /* 0x0980000006ea7fae */ /* 0x0003f0000b901d4e */
[----:B------:R1:W-:Y:S08]  /*f860*/  LDGSTS.E.BYPASS.LTC128B.128 [R234+0xa800], [R6.64+0x40] ;  /* 0x0a80004006ea7fae */ /* 0x0003f0000b901d4e */
[----:B------:R1:W-:Y:S08]  /*f870*/  LDGSTS.E.BYPASS.LTC128B.128 [R234+0xb800], [R6.64+0x80] ;  /* 0x0b80008006ea7fae */ /* 0x0003f0000b901d4e */
[----:B------:R-:W-:Y:S08]  /*f880*/  LDSM.16.M88.4 R64, [R224] ;  /* 0x00000000e040783b */ /* 0x000ff00000000200 */
[----:B------:R-:W1:Y:S08]  /*f890*/  LDSM.16.M88.4 R16, [R221+0x6000] ;  /* 0x00600000dd10783b */ /* 0x000e700000000200 */
[----:B------:R-:W2:Y:S08]  /*f8a0*/  LDSM.16.M88.4 R60, [R224+0x1000] ;  /* 0x00100000e03c783b */ /* 0x000eb00000000200 */
[----:B------:R-:W3:Y:S08]  /*f8b0*/  LDSM.16.M88.4 R32, [R221+0x6400] ;  /* 0x00640000dd20783b */ /* 0x000ef00000000200 */
[----:B------:R-:W0:Y:S08]  /*f8c0*/  LDGDEPBAR ;  /* 0x00000000000079af */ /* 0x000e300000000000 */
[----:B------:R-:W4:Y:S01]  /*f8d0*/  LDSM.16.M88.4 R48, [R221+0x6800] ;  /* 0x00680000dd30783b */ /* 0x000f220000000200 */
[-C--:B-1----:R-:W-:Y:S07]  /*f8e0*/  HMMA.16816.F32 R4, R64, R16.reuse, RZ ;  /* 0x000000104004723c */ /* 0x082fee00000018ff */
[----:B------:R-:W1:Y:S01]  /*f8f0*/  LDSM.16.M88.4 R108, [R221+0x6c00] ;  /* 0x006c0000dd6c783b */ /* 0x000e620000000200 */
[C---:B--2---:R-:W-:Y:S07]  /*f900*/  HMMA.16816.F32 R8, R60.reuse, R16, RZ ;  /* 0x000000103c08723c */ /* 0x044fee00000018ff */
[----:B------:R-:W-:Y:S01]  /*f910*/  LDSM.16.M88.4 R176, [R225] ;  /* 0x00000000e1b0783b */ /* 0x000fe20000000200 */
[-C--:B------:R-:W-:Y:S07]  /*f920*/  HMMA.16816.F32 R12, R60, R18.reuse, RZ ;  /* 0x000000123c0c723c */ /* 0x080fee00000018ff */
[----:B------:R-:W2:Y:S01]  /*f930*/  LDSM.16.M88.4 R180, [R223+0x6000] ;  /* 0x00600000dfb4783b */ /* 0x000ea20000000200 */
[C---:B------:R-:W-:Y:S07]  /*f940*/  HMMA.16816.F32 R16, R64.reuse, R18, RZ ;  /* 0x000000124010723c */ /* 0x040fee00000018ff */
[----:B------:R-:W5:Y:S01]  /*f950*/  LDSM.16.M88.4 R184, [R225+0x1000] ;  /* 0x00100000e1b8783b */ /* 0x000f620000000200 */
[-C--:B---3--:R-:W-:Y:S07]  /*f960*/  HMMA.16816.F32 R20, R64, R32.reuse, RZ ;  /* 0x000000204014723c */ /* 0x088fee00000018ff */
[----:B------:R-:W3:Y:S01]  /*f970*/  LDSM.16.M88.4 R188, [R223+0x6400] ;  /* 0x00640000dfbc783b */ /* 0x000ee20000000200 */
[C---:B------:R-:W-:Y:S07]  /*f980*/  HMMA.16816.F32 R24, R60.reuse, R32, RZ ;  /* 0x000000203c18723c */ /* 0x040fee00000018ff */
[----:B------:R-:W1:Y:S01]  /*f990*/  LDSM.16.M88.4 R192, [R223+0x6800] ;  /* 0x00680000dfc0783b */ /* 0x000e620000000200 */
[-C--:B------:R-:W-:Y:S07]  /*f9a0*/  HMMA.16816.F32 R28, R60, R34.reuse, RZ ;  /* 0x000000223c1c723c */ /* 0x080fee00000018ff */
[----:B------:R-:W1:Y:S01]  /*f9b0*/  LDSM.16.M88.4 R196, [R223+0x6c00] ;  /* 0x006c0000dfc4783b */ /* 0x000e620000000200 */
[C---:B------:R-:W-:Y:S07]  /*f9c0*/  HMMA.16816.F32 R32, R64.reuse, R34, RZ ;  /* 0x000000224020723c */ /* 0x040fee00000018ff */
[----:B------:R-:W-:Y:S01]  /*f9d0*/  LDSM.16.M88.4 R200, [R221+0x7800] ;  /* 0x00780000ddc8783b */ /* 0x000fe20000000200 */
[-C--:B----4-:R-:W-:Y:S07]  /*f9e0*/  HMMA.16816.F32 R36, R64, R48.reuse, RZ ;  /* 0x000000304024723c */ /* 0x090fee00000018ff */
[----:B------:R-:W-:Y:S01]  /*f9f0*/  LDSM.16.M88.4 R204, [R221+0x7c00] ;  /* 0x007c0000ddcc783b */ /* 0x000fe20000000200 */
[C---:B------:R-:W-:Y:S07]  /*fa00*/  HMMA.16816.F32 R40, R60.reuse, R48, RZ ;  /* 0x000000303c28723c */ /* 0x040fee00000018ff */
[----:B------:R-:W-:Y:S01]  /*fa10*/  LDSM.16.M88.4 R208, [R225+0x2000] ;  /* 0x00200000e1d0783b */ /* 0x000fe20000000200 */
[-C--:B------:R-:W-:Y:S07]  /*fa20*/  HMMA.16816.F32 R44, R60, R50.reuse, RZ ;  /* 0x000000323c2c723c */ /* 0x080fee00000018ff */
[----:B------:R-:W-:Y:S01]  /*fa30*/  LDSM.16.M88.4 R212, [R223+0x7000] ;  /* 0x00700000dfd4783b */ /* 0x000fe20000000200 */
[C---:B------:R-:W-:Y:S07]  /*fa40*/  HMMA.16816.F32 R48, R64.reuse, R50, RZ ;  /* 0x000000324030723c */ /* 0x040fee00000018ff */
[----:B------:R-:W-:Y:S01]  /*fa50*/  LDSM.16.M88.4 R216, [R223+0x8000] ;  /* 0x00800000dfd8783b */ /* 0x000fe20000000200 */
[-C--:B-1----:R-:W-:Y:S08]  /*fa60*/  HMMA.16816.F32 R52, R64, R108.reuse, RZ ;  /* 0x0000006c4034723c */ /* 0x082ff000000018ff */
[C---:B------:R-:W-:Y:S08]  /*fa70*/  HMMA.16816.F32 R56, R60.reuse, R108, RZ ;  /* 0x0000006c3c38723c */ /* 0x040ff000000018ff */
[-C--:B------:R-:W-:Y:S08]  /*fa80*/  HMMA.16816.F32 R60, R60, R110.reuse, RZ ;  /* 0x0000006e3c3c723c */ /* 0x080ff000000018ff */
[----:B------:R-:W-:Y:S01]  /*fa90*/  HMMA.16816.F32 R64, R64, R110, RZ ;  /* 0x0000006e4040723c */ /* 0x000fe200000018ff */
[----:B------:R-:W-:Y:S07]  /*faa0*/  LDSM.16.M88.4 R108, [R224+0x2000] ;  /* 0x00200000e06c783b */ /* 0x000fee0000000200 */
[-C--:B--2---:R-:W-:Y:S08]  /*fab0*/  HMMA.16816.F32 R4, R176, R180.reuse, R4 ;  /* 0x000000b4b004723c */ /* 0x084ff00000001804 */
[C---:B-----5:R-:W-:Y:S08]  /*fac0*/  HMMA.16816.F32 R8, R184.reuse, R180, R8 ;  /* 0x000000b4b808723c */ /* 0x060ff00000001808 */
        /* <DEDUP_REMOVED lines=106> */
[----:B------:R-:W1:Y:S10]  /*10170*/  MUFU.TANH R209, R15 ;  /* 0x0000000f00d17308 */ /* 0x000e740000002400 */
[----:B------:R1:W1:Y:S01]  /*10180*/  MUFU.TANH R188, R19 ;  /* 0x0000001300bc7308 */ /* 0x0002620000002400 */
[----:B-----5:R-:W5:Y:S01]  /*10190*/  LDSM.16.M88.4 R8, [R223+0x8800] ;  /* 0x00880000df08783b */ /* 0x020f620000000200 */
[-C--:B----4-:R-:W-:Y:S08]  /*101a0*/  HMMA.16816.F32 R20, R176, R4.reuse, R20 ;  /* 0x00000004b014723c */ /* 0x090ff00000001814 */
[----:B------:R-:W4:Y:S01]  /*101b0*/  MUFU.TANH R204, R12 ;  /* 0x0000000c00cc7308 */ /* 0x000f220000002400 */
[C---:B------:R-:W-:Y:S09]  /*101c0*/  HMMA.16816.F32 R24, R108.reuse, R4, R24 ;  /* 0x000000046c18723c */ /* 0x040ff20000001818 */
[----:B------:R-:W1:Y:S01]  /*101d0*/  MUFU.TANH R203, R13 ;  /* 0x0000000d00cb7308 */ /* 0x000e620000002400 */
[-C--:B------:R-:W-:Y:S08]  /*101e0*/  HMMA.16816.F32 R28, R108, R6.reuse, R28 ;  /* 0x000000066c1c723c */ /* 0x080ff0000000181c */
[C---:B------:R-:W-:Y:S01]  /*101f0*/  HMMA.16816.F32 R32, R176.reuse, R6, R32 ;  /* 0x00000006b020723c */ /* 0x040fe20000001820 */
[----:B------:R-:W1:Y:S01]  /*10200*/  MUFU.TANH R208, R14 ;  /* 0x0000000e00d07308 */ /* 0x000e620000002400 */
        /* <DEDUP_REMOVED lines=22> */
[----:B-1----:R-:W-:Y:S02]  /*10370*/  FMUL.FTZ R19, R33, c[0x0][0x2ec] ;  /* 0x0000bb0021137a20 */ /* 0x002fe40000410000 */
[-C--:B------:R-:W-:Y:S03]  /*10380*/  HMMA.16816.F32 R52, R176, R4.reuse, R52 ;  /* 0x00000004b034723c */ /* 0x080fe60000001834 */
[----:B------:R-:W1:Y:S01]  /*10390*/  MUFU.TANH R201, R27 ;  /* 0x0000001b00c97308 */ /* 0x000e620000002400 */
        /* <DEDUP_REMOVED lines=9> */
[----:B------:R2:W2:Y:S01]  /*10430*/  MUFU.TANH R196, R30 ;  /* 0x0000001e00c47308 */ /* 0x0004a20000002400 */
[----:B------:R-:W-:Y:S04]  /*10440*/  HMMA.16816.F32 R64, R176, R6, R64 ;  /* 0x00000006b040723c */ /* 0x000fe80000001840 */
[----:B------:R-:W-:Y:S02]  /*10450*/  FMUL.FTZ R46, R46, c[0x0][0x2ec] ;  /* 0x0000bb002e2e7a20 */ /* 0x000fe40000410000 */
[----:B------:R-:W-:Y:S02]  /*10460*/  FMUL.FTZ R47, R47, c[0x0][0x2ec] ;  /* 0x0000bb002f2f7a20 */ /* 0x000fe40000410000 */
[----:B-----5:R-:W-:Y:S01]  /*10470*/  FMUL.FTZ R26, R48, c[0x0][0x2ec] ;  /* 0x0000bb00301a7a20 */ /* 0x020fe20000410000 */
[----:B------:R5:W3:Y:S03]  /*10480*/  MUFU.TANH R200, R31 ;  /* 0x0000001f00c87308 */ /* 0x000ae60000002400 */
[----:B------:R-:W-:Y:S02]  /*10490*/  FMUL.FTZ R33, R51, c[0x0][0x2ec] ;  /* 0x0000bb0033217a20 */ /* 0x000fe40000410000 */
[----:B-1----:R-:W-:Y:S02]  /*104a0*/  FMUL.FTZ R29, R55, c[0x0][0x2ec] ;  /* 0x0000bb00371d7a20 */ /* 0x002fe40000410000 */
[----:B------:R-:W-:Y:S02]  /*104b0*/  FMUL.FTZ R38, R56, c[0x0][0x2ec] ;  /* 0x0000bb0038267a20 */ /* 0x000fe40000410000 */
[----:B------:R-:W-:Y:S01]  /*104c0*/  FMUL.FTZ R57, R57, c[0x0][0x2ec] ;  /* 0x0000bb0039397a20 */ /* 0x000fe20000410000 */
[----:B------:R1:W1:Y:S01]  /*104d0*/  MUFU.TANH R101, R32 ;  /* 0x0000002000657308 */ /* 0x0002620000002400 */
[----:B------:R-:W-:Y:S02]  /*104e0*/  FMUL.FTZ R59, R59, c[0x0][0x2ec] ;  /* 0x0000bb003b3b7a20 */ /* 0x000fe40000410000 */
[----:B------:R-:W-:Y:S02]  /*104f0*/  FMUL.FTZ R60, R60, c[0x0][0x2ec] ;  /* 0x0000bb003c3c7a20 */ /* 0x000fe40000410000 */
[----:B--2---:R-:W-:Y:S02]  /*10500*/  FMUL.FTZ R30, R54, c[0x0][0x2ec] ;  /* 0x0000bb00361e7a20 */ /* 0x004fe40000410000 */
[----:B------:R-:W-:Y:S02]  /*10510*/  FMUL.FTZ R61, R61, c[0x0][0x2ec] ;  /* 0x0000bb003d3d7a20 */ /* 0x000fe40000410000 */
[----:B------:R-:W-:Y:S01]  /*10520*/  FMUL.FTZ R62, R62, c[0x0][0x2ec] ;  /* 0x0000bb003e3e7a20 */ /* 0x000fe20000410000 */
[----:B------:R2:W2:Y:S01]  /*10530*/  MUFU.TANH R103, R34 ;  /* 0x0000002200677308 */ /* 0x0004a20000002400 */
[----:B------:R-:W-:Y:S02]  /*10540*/  FMUL.FTZ R63, R63, c[0x0][0x2ec] ;  /* 0x0000bb003f3f7a20 */ /* 0x000fe40000410000 */
[----:B------:R-:W-:Y:S02]  /*10550*/  FMUL.FTZ R23, R64, c[0x0][0x2ec] ;  /* 0x0000bb0040177a20 */ /* 0x000fe40000410000 */
[----:B-----5:R-:W-:Y:S02]  /*10560*/  FMUL.FTZ R31, R53, c[0x0][0x2ec] ;  /* 0x0000bb00351f7a20 */ /* 0x020fe40000410000 */
[----:B------:R-:W-:Y:S02]  /*10570*/  FMUL.FTZ R15, R65, c[0x0][0x2ec] ;  /* 0x0000bb00410f7a20 */ /* 0x000fe40000410000 */
[----:B------:R-:W-:Y:S01]  /*10580*/  FMUL.FTZ R24, R66, c[0x0][0x2ec] ;  /* 0x0000bb0042187a20 */ /* 0x000fe20000410000 */
[----:B------:R5:W3:Y:S01]  /*10590*/  MUFU.TANH R102, R35 ;  /* 0x0000002300667308 */ /* 0x000ae20000002400 */
[----:B------:R-:W-:Y:S02]  /*105a0*/  FMUL.FTZ R27, R67, c[0x0][0x2ec] ;  /* 0x0000bb00431b7a20 */ /* 0x000fe40000410000 */
        /* <DEDUP_REMOVED lines=10> */
[----:B------:R2:W1:Y:S01]  /*10650*/  MUFU.TANH R184, R17 ;  /* 0x0000001100b87308 */ /* 0x0004620000002400 */
[----:B------:R-:W-:Y:S02]  /*10660*/  FMUL.FTZ R45, R45, c[0x0][0x2ec] ;  /* 0x0000bb002d2d7a20 */ /* 0x000fe40000410000 */
[----:B------:R-:W-:Y:S02]  /*10670*/  FMUL.FTZ R58, R58, c[0x0][0x2ec] ;  /* 0x0000bb003a3a7a20 */ /* 0x000fe40000410000 */
[----:B-----5:R-:W-:Y:S05]  /*10680*/  FMUL.FTZ R35, R49, c[0x0][0x2ec] ;  /* 0x0000bb0031237a20 */ /* 0x020fea0000410000 */
[----:B------:R2:W1:Y:S10]  /*10690*/  MUFU.TANH R191, R18 ;  /* 0x0000001200bf7308 */ /* 0x0004740000002400 */
[----:B------:R2:W1:Y:S10]  /*106a0*/  MUFU.TANH R181, R20 ;  /* 0x0000001400b57308 */ /* 0x0004740000002400 */
[----:B------:R2:W1:Y:S10]  /*106b0*/  MUFU.TANH R183, R22 ;  /* 0x0000001600b77308 */ /* 0x0004740000002400 */
[----:B------:R2:W1:Y:S10]  /*106c0*/  MUFU.TANH R190, R25 ;  /* 0x0000001900be7308 */ /* 0x0004740000002400 */
[----:B------:R2:W1:Y:S10]  /*106d0*/  MUFU.TANH R189, R28 ;  /* 0x0000001c00bd7308 */ /* 0x0004740000002400 */
[----:B------:R-:W1:Y:S10]  /*106e0*/  MUFU.TANH R19, R19 ;  /* 0x0000001300137308 */ /* 0x000e740000002400 */
[----:B------:R-:W1:Y:S10]  /*106f0*/  MUFU.TANH R8, R8 ;  /* 0x0000000800087308 */ /* 0x000e740000002400 */
[----:B------:R-:W1:Y:S10]  /*10700*/  MUFU.TANH R21, R21 ;  /* 0x0000001500157308 */ /* 0x000e740000002400 */
[----:B------:R-:W1:Y:S10]  /*10710*/  MUFU.TANH R37, R37 ;  /* 0x0000002500257308 */ /* 0x000e740000002400 */
[----:B------:R-:W1:Y:S10]  /*10720*/  MUFU.TANH R36, R36 ;  /* 0x0000002400247308 */ /* 0x000e740000002400 */
[----:B------:R2:W1:Y:S10]  /*10730*/  MUFU.TANH R180, R40 ;  /* 0x0000002800b47308 */ /* 0x0004740000002400 */
        /* <DEDUP_REMOVED lines=26> */
[----:B------:R-:W1:Y:S02]  /*108e0*/  MUFU.TANH R27, R27 ;  /* 0x0000001b001b7308 */ /* 0x000e640000002400 */
[----:B-1234-:R-:W-:-:S05]  /*108f0*/  @P0 BRA `(.L_x_701) ;  /* 0xffffec8000000947 */ /* 0x01efca000383ffff */
.L_x_700:
[----:B------:R-:W2:Y:S08]  /*10900*/  S2R R0, SR_TID.X ;  /* 0x0000000000007919 */ /* 0x000eb00000002100 */
[----:B------:R-:W-:Y:S01]  /*10910*/  LDSM.16.MT88.4 R52, [R220+0xa000] ;  /* 0x00a00000dc34783b */ /* 0x000fe20000004200 */
[----:B--2---:R-:W-:Y:S05]  /*10920*/  IMAD.SHL.U32 R0, R0, 0x2, RZ ;  /* 0x0000000200007824 */ /* 0x004fea00078e00ff */
[----:B------:R-:W-:Y:S05]  /*10930*/  LOP3.LUT R0, R0, 0x6, RZ, 0xc0, !PT ;  /* 0x0000000600007812 */ /* 0x000fea00078ec0ff */
[----:B------:R-:W-:Y:S05]  /*10940*/  IMAD R0, R235, 0x40, R0 ;  /* 0x00000040eb007824 */ /* 0x000fea00078e0200 */
[C---:B------:R-:W-:Y:S02]  /*10950*/  ISETP.GE.AND P1, PT, R0.reuse, R227, PT ;  /* 0x000000e30000720c */ /* 0x040fe40003f26270 */
[C---:B------:R-:W-:Y:S02]  /*10960*/  IADD3 R14, R0.reuse, 0x9, RZ ;  /* 0x00000009000e7810 */ /* 0x040fe40007ffe0ff */
[C---:B------:R-:W-:Y:S02]  /*10970*/  ISETP.GE.OR P1, PT, R0.reuse, R231, !P1 ;  /* 0x000000e70000720c */ /* 0x040fe40004f26670 */
[----:B------:R-:W-:Y:S02]  /*10980*/  IADD3 R10, R0, 0x19, RZ ;  /* 0x00000019000a7810 */ /* 0x000fe40007ffe0ff */
[----:B------:R-:W-:Y:S02]  /*10990*/  FSEL R25, R197, -INF , !P1 ;  /* 0xff800000c5197808 */ /* 0x000fe40004800000 */
[-C--:B------:R-:W-:Y:S02]  /*109a0*/  ISETP.GE.AND P1, PT, R14, R229.reuse, PT ;  /* 0x000000e50e00720c */ /* 0x080fe40003f26270 */
[----:B------:R-:W-:Y:S02]  /*109b0*/  ISETP.GE.AND P5, PT, R0, R229, PT ;  /* 0x000000e50000720c */ /* 0x000fe40003fa6270 */
[-C--:B------:R-:W-:Y:S02]  /*109c0*/  ISETP.GE.OR P1, PT, R14, R233.reuse, !P1 ;  /* 0x000000e90e00720c */ /* 0x080fe40004f26670 */
[----:B------:R-:W-:Y:S02]  /*109d0*/  ISETP.GE.OR P5, PT, R0, R233, !P5 ;  /* 0x000000e90000720c */ /* 0x000fe40006fa6670 */
[----:B------:R-:W-:Y:S02]  /*109e0*/  FSEL R22, R184, -INF , !P1 ;  /* 0xff800000b8167808 */ /* 0x000fe40004800000 */
[----:B------:R-:W-:Y:S02]  /*109f0*/  ISETP.GE.AND P1, PT, R10, R229, PT ;  /* 0x000000e50a00720c */ /* 0x000fe40003f26270 */
[C---:B------:R-:W-:Y:S02]  /*10a00*/  IADD3 R2, R0.reuse, 0x1, RZ ;  /* 0x0000000100027810 */ /* 0x040fe40007ffe0ff */
[----:B------:R-:W-:Y:S02]  /*10a10*/  FSEL R16, R195, -INF , !P5 ;  /* 0xff800000c3107808 */ /* 0x000fe40006800000 */
[----:B------:R-:W-:Y:S02]  /*10a20*/  IADD3 R9, R0, 0x20, RZ ;  /* 0x0000002000097810 */ /* 0x000fe40007ffe0ff */
[----:B------:R-:W-:Y:S02]  /*10a30*/  ISETP.GE.OR P1, PT, R10, R233, !P1 ;  /* 0x000000e90a00720c */ /* 0x000fe40004f26670 */
[C---:B------:R-:W-:Y:S02]  /*10a40*/  ISETP.GE.AND P4, PT, R2.reuse, R229, PT ;  /* 0x000000e50200720c */ /* 0x040fe40003f86270 */
[C---:B------:R-:W-:Y:S02]  /*10a50*/  ISETP.GE.AND P3, PT, R2.reuse, R228, PT ;  /* 0x000000e40200720c */ /* 0x040fe40003f66270 */
[C---:B------:R-:W-:Y:S02]  /*10a60*/  ISETP.GE.AND P2, PT, R2.reuse, R227, PT ;  /* 0x000000e30200720c */ /* 0x040fe40003f46270 */
[----:B------:R-:W-:Y:S02]  /*10a70*/  ISETP.GE.AND P6, PT, R2, R226, PT ;  /* 0x000000e20200720c */ /* 0x000fe40003fc6270 */
[C---:B------:R-:W-:Y:S02]  /*10a80*/  ISETP.GE.AND P0, PT, R0.reuse, R228, PT ;  /* 0x000000e40000720c */ /* 0x040fe40003f06270 */
[----:B------:R-:W-:Y:S02]  /*10a90*/  ISETP.GE.AND P5, PT, R0, R226, PT ;  /* 0x000000e20000720c */ /* 0x000fe40003fa6270 */
[C---:B------:R-:W-:Y:S02]  /*10aa0*/  ISETP.GE.OR P4, PT, R2.reuse, R233, !P4 ;  /* 0x000000e90200720c */ /* 0x040fe40006786670 */
[-C--:B------:R-:W-:Y:S02]  /*10ab0*/  ISETP.GE.OR P3, PT, R2, R232.reuse, !P3 ;  /* 0x000000e80200720c */ /* 0x080fe40005f66670 */
[----:B------:R-:W-:Y:S02]  /*10ac0*/  ISETP.GE.OR P0, PT, R0, R232, !P0 ;  /* 0x000000e80000720c */ /* 0x000fe40004706670 */
[----:B------:R-:W-:Y:S02]  /*10ad0*/  FSEL R58, R19, -INF , !P1 ;  /* 0xff800000133a7808 */ /* 0x000fe40004800000 */
[----:B------:R-:W-:Y:S02]  /*10ae0*/  ISETP.GE.AND P1, PT, R9, R229, PT ;  /* 0x000000e50900720c */ /* 0x000fe40003f26270 */
[C---:B------:R-:W-:Y:S02]  /*10af0*/  ISETP.GE.OR P2, PT, R2.reuse, R231, !P2 ;  /* 0x000000e70200720c */ /* 0x040fe40005746670 */
[-C--:B------:R-:W-:Y:S02]  /*10b00*/  ISETP.GE.OR P6, PT, R2, R230.reuse, !P6 ;  /* 0x000000e60200720c */ /* 0x080fe400077c6670 */
[C---:B------:R-:W-:Y:S02]  /*10b10*/  IADD3 R2, R0.reuse, 0x8, RZ ;  /* 0x0000000800027810 */ /* 0x040fe40007ffe0ff */
[C---:B------:R-:W-:Y:S02]  /*10b20*/  IADD3 R13, R0.reuse, 0x10, RZ ;  /* 0x00000010000d7810 */ /* 0x040fe40007ffe0ff */
[----:B------:R-:W-:Y:S02]  /*10b30*/  ISETP.GE.OR P5, PT, R0, R230, !P5 ;  /* 0x000000e60000720c */ /* 0x000fe40006fa6670 */
[----:B------:R-:W-:Y:S02]  /*10b40*/  FSEL R18, R199, -INF , !P0 ;  /* 0xff800000c7127808 */ /* 0x000fe40004000000 */
[----:B------:R-:W-:Y:S02]  /*10b50*/  ISETP.GE.AND P0, PT, R2, R229, PT ;  /* 0x000000e50200720c */ /* 0x000fe40003f06270 */
[----:B------:R-:W-:Y:S02]  /*10b60*/  FSEL R28, R192, -INF , !P5 ;  /* 0xff800000c01c7808 */ /* 0x000fe40006800000 */
[----:B------:R-:W-:Y:S02]  /*10b70*/  ISETP.GE.OR P1, PT, R9, R233, !P1 ;  /* 0x000000e90900720c */ /* 0x000fe40004f26670 */
[C---:B-1----:R-:W-:Y:S02]  /*10b80*/  IADD3 R7, R0.reuse, 0x21, RZ ;  /* 0x0000002100077810 */ /* 0x042fe40007ffe0ff */
[C---:B------:R-:W-:Y:S02]  /*10b90*/  ISETP.GE.AND P5, PT, R13.reuse, R229, PT ;  /* 0x000000e50d00720c */ /* 0x040fe40003fa6270 */
[----:B------:R-:W-:Y:S02]  /*10ba0*/  IADD3 R12, R0, 0x11, RZ ;  /* 0x00000011000c7810 */ /* 0x000fe40007ffe0ff */
[-C--:B------:R-:W-:Y:S02]  /*10bb0*/  ISETP.GE.OR P0, PT, R2, R233.reuse, !P0 ;  /* 0x000000e90200720c */ /* 0x080fe40004706670 */
[----:B------:R-:W-:Y:S02]  /*10bc0*/  FSEL R17, R202, -INF , !P4 ;  /* 0xff800000ca117808 */ /* 0x000fe40006000000 */
[----:B------:R-:W-:Y:S02]  /*10bd0*/  ISETP.GE.OR P5, PT, R13, R233, !P5 ;  /* 0x000000e90d00720c */ /* 0x000fe40006fa6670 */
[----:B------:R-:W-:Y:S02]  /*10be0*/  FSEL R202, R8, -INF , !P1 ;  /* 0xff80000008ca7808 */ /* 0x000fe40004800000 */
[-C--:B------:R-:W-:Y:S02]  /*10bf0*/  ISETP.GE.AND P1, PT, R7, R229.reuse, PT ;  /* 0x000000e50700720c */ /* 0x080fe40003f26270 */
[C---:B------:R-:W-:Y:S02]  /*10c00*/  IADD3 R11, R0.reuse, 0x18, RZ ;  /* 0x00000018000b7810 */ /* 0x040fe40007ffe0ff */
[----:B------:R-:W-:Y:S02]  /*10c10*/  IADD3 R6, R0, 0x28, RZ ;  /* 0x0000002800067810 */ /* 0x000fe40007ffe0ff */
[----:B------:R-:W-:Y:S02]  /*10c20*/  FSEL R20, R185, -INF , !P0 ;  /* 0xff800000b9147808 */ /* 0x000fe40004000000 */
[----:B------:R-:W-:Y:S02]  /*10c30*/  ISETP.GE.AND P4, PT, R12, R229, PT ;  /* 0x000000e50c00720c */ /* 0x000fe40003f86270 */
[----:B------:R-:W-:Y:S02]  /*10c40*/  FSEL R40, R181, -INF , !P5 ;  /* 0xff800000b5287808 */ /* 0x000fe40006800000 */
[----:B------:R-:W-:Y:S02]  /*10c50*/  FSEL R19, R205, -INF , !P3 ;  /* 0xff800000cd137808 */ /* 0x000fe40005800000 */
[----:B------:R-:W-:Y:S02]  /*10c60*/  ISETP.GE.AND P5, PT, R2, R228, PT ;  /* 0x000000e40200720c */ /* 0x000fe40003fa6270 */
[----:B------:R-:W-:Y:S02]  /*10c70*/  ISETP.GE.OR P1, PT, R7, R233, !P1 ;  /* 0x000000e90700720c */ /* 0x000fe40004f26670 */
[-C--:B------:R-:W-:Y:S02]  /*10c80*/  ISETP.GE.AND P0, PT, R11, R229.reuse, PT ;  /* 0x000000e50b00720c */ /* 0x080fe40003f06270 */
[----:B------:R-:W-:Y:S02]  /*10c90*/  ISETP.GE.AND P3, PT, R6, R229, PT ;  /* 0x000000e50600720c */ /* 0x000fe40003f66270 */
[-C--:B------:R-:W-:Y:S02]  /*10ca0*/  ISETP.GE.OR P4, PT, R12, R233.reuse, !P4 ;  /* 0x000000e90c00720c */ /* 0x080fe40006786670 */
[----:B------:R-:W-:Y:S02]  /*10cb0*/  ISETP.GE.OR P5, PT, R2, R232, !P5 ;  /* 0x000000e80200720c */ /* 0x000fe40006fa6670 */
[----:B------:R-:W-:Y:S02]  /*10cc0*/  FSEL R207, R21, -INF , !P1 ;  /* 0xff80000015cf7808 */ /* 0x000fe40004800000 */
[----:B------:R-:W-:Y:S02]  /*10cd0*/  IADD3 R5, R0, 0x29, RZ ;  /* 0x0000002900057810 */ /* 0x000fe40007ffe0ff */
[-C--:B------:R-:W-:Y:S02]  /*10ce0*/  ISETP.GE.OR P0, PT, R11, R233.reuse, !P0 ;  /* 0x000000e90b00720c */ /* 0x080fe40004706670 */
[----:B------:R-:W-:Y:S02]  /*10cf0*/  ISETP.GE.AND P1, PT, R14, R228, PT ;  /* 0x000000e40e00720c */ /* 0x000fe40003f26270 */
[----:B------:R-:W-:Y:S02]  /*10d00*/  ISETP.GE.OR P3, PT, R6, R233, !P3 ;  /* 0x000000e90600720c */ /* 0x000fe40005f66670 */
[----:B------:R-:W-:Y:S02]  /*10d10*/  FSEL R21, R191, -INF , !P5 ;  /* 0xff800000bf157808 */ /* 0x000fe40006800000 */
[----:B------:R-:W-:Y:S02]  /*10d20*/  FSEL R41, R104, -INF , !P4 ;  /* 0xff80000068297808 */ /* 0x000fe40006000000 */
[----:B------:R-:W-:Y:S02]  /*10d30*/  FSEL R56, R101, -INF , !P0 ;  /* 0xff80000065387808 */ /* 0x000fe40004000000 */
[----:B------:R-:W-:Y:S02]  /*10d40*/  IADD3 R4, R0, 0x30, RZ ;  /* 0x0000003000047810 */ /* 0x000fe40007ffe0ff */
[----:B------:R-:W-:Y:S02]  /*10d50*/  ISETP.GE.AND P5, PT, R5, R229, PT ;  /* 0x000000e50500720c */ /* 0x000fe40003fa6270 */
[----:B------:R-:W-:Y:S02]  /*10d60*/  ISETP.GE.AND P4, PT, R2, R227, PT ;  /* 0x000000e30200720c */ /* 0x000fe40003f86270 */
[----:B------:R-:W-:Y:S02]  /*10d70*/  ISETP.GE.OR P1, PT, R14, R232, !P1 ;  /* 0x000000e80e00720c */ /* 0x000fe40004f26670 */
[----:B------:R-:W-:Y:S02]  /*10d80*/  FSEL R210, R26, -INF , !P3 ;  /* 0xff8000001ad27808 */ /* 0x000fe40005800000 */
[----:B------:R-:W-:Y:S02]  /*10d90*/  ISETP.GE.AND P3, PT, R13, R228, PT ;  /* 0x000000e40d00720c */ /* 0x000fe40003f66270 */
[C---:B------:R-:W-:Y:S02]  /*10da0*/  ISETP.GE.AND P0, PT, R2.reuse, R226, PT ;  /* 0x000000e20200720c */ /* 0x040fe40003f06270 */
[----:B------:R-:W-:Y:S02]  /*10db0*/  ISETP.GE.OR P4, PT, R2, R231, !P4 ;  /* 0x000000e70200720c */ /* 0x000fe40006786670 */
[----:B------:R-:W-:Y:S02]  /*10dc0*/  ISETP.GE.OR P5, PT, R5, R233, !P5 ;  /* 0x000000e90500720c */ /* 0x000fe40006fa6670 */
[----:B------:R-:W-:Y:S02]  /*10dd0*/  FSEL R26, R188, -INF , !P1 ;  /* 0xff800000bc1a7808 */ /* 0x000fe40004800000 */
[----:B------:R-:W-:Y:S02]  /*10de0*/  ISETP.GE.OR P3, PT, R13, R232, !P3 ;  /* 0x000000e80d00720c */ /* 0x000fe40005f66670 */
[----:B------:R-:W-:Y:S02]  /*10df0*/  ISETP.GE.OR P0, PT, R2, R230, !P0 ;  /* 0x000000e60200720c */ /* 0x000fe40004706670 */
[----:B------:R-:W-:Y:S02]  /*10e00*/  IADD3 R2, R0, 0x31, RZ ;  /* 0x0000003100027810 */ /* 0x000fe40007ffe0ff */
[----:B------:R-:W-:Y:S02]  /*10e10*/  ISETP.GE.AND P1, PT, R4, R229, PT ;  /* 0x000000e50400720c */ /* 0x000fe40003f26270 */
[----:B------:R-:W-:Y:S02]  /*10e20*/  FSEL R44, R183, -INF , !P3 ;  /* 0xff800000b72c7808 */ /* 0x000fe40005800000 */
[----:B------:R-:W-:Y:S02]  /*10e30*/  FSEL R237, R35, -INF , !P5 ;  /* 0xff80000023ed7808 */ /* 0x000fe40006800000 */
[----:B------:R-:W-:Y:S02]  /*10e40*/  ISETP.GE.AND P5, PT, R12, R228, PT ;  /* 0x000000e40c00720c */ /* 0x000fe40003fa6270 */
[----:B------:R-:W-:Y:S02]  /*10e50*/  ISETP.GE.OR P1, PT, R4, R233, !P1 ;  /* 0x000000e90400720c */ /* 0x000fe40004f26670 */
[----:B------:R-:W-:Y:S02]  /*10e60*/  ISETP.GE.AND P3, PT, R2, R229, PT ;  /* 0x000000e50200720c */ /* 0x000fe40003f66270 */
[----:B------:R-:W-:Y:S02]  /*10e70*/  IADD3 R8, R0, 0x38, RZ ;  /* 0x0000003800087810 */ /* 0x000fe40007ffe0ff */
[----:B------:R-:W-:Y:S02]  /*10e80*/  ISETP.GE.OR P5, PT, R12, R232, !P5 ;  /* 0x000000e80c00720c */ /* 0x000fe40006fa6670 */
[----:B------:R-:W-:Y:S02]  /*10e90*/  FSEL R50, R32, -INF , !P1 ;  /* 0xff80000020327808 */ /* 0x000fe40004800000 */
[----:B------:R-:W-:Y:S02]  /*10ea0*/  ISETP.GE.OR P3, PT, R2, R233, !P3 ;  /* 0x000000e90200720c */ /* 0x000fe40005f66670 */
[----:B------:R-:W-:Y:S02]  /*10eb0*/  ISETP.GE.AND P1, PT, R11, R228, PT ;  /* 0x000000e40b00720c */ /* 0x000fe40003f26270 */
[----:B------:R-:W-:Y:S02]  /*10ec0*/  FSEL R45, R182, -INF , !P5 ;  /* 0xff800000b62d7808 */ /* 0x000fe40006800000 */
[----:B------:R-:W-:Y:S02]  /*10ed0*/  ISETP.GE.AND P5, PT, R8, R229, PT ;  /* 0x000000e50800720c */ /* 0x000fe40003fa6270 */
[----:B------:R-:W-:Y:S02]  /*10ee0*/  FSEL R66, R31, -INF , !P3 ;  /* 0xff8000001f427808 */ /* 0x000fe40005800000 */
        /* <DEDUP_REMOVED lines=8> */
[----:B------:R-:W-:Y:S02]  /*10f70*/  FSEL R65, R102, -INF , !P3 ;  /* 0xff80000066417808 */ /* 0x000fe40005800000 */
[-C--:B------:R-:W-:Y:S02]  /*10f80*/  ISETP.GE.AND P5, PT, R9, R228.reuse, PT ;  /* 0x000000e40900720c */ /* 0x080fe40003fa6270 */
[----:B------:R-:W-:Y:S02]  /*10f90*/  ISETP.GE.AND P3, PT, R7, R228, PT ;  /* 0x000000e40700720c */ /* 0x000fe40003f66270 */
[----:B------:R-:W-:Y:S02]  /*10fa0*/  ISETP.GE.OR P1, PT, R0, R233, !P1 ;  /* 0x000000e90000720c */ /* 0x000fe40004f26670 */
[-C--:B------:R-:W-:Y:S02]  /*10fb0*/  ISETP.GE.OR P5, PT, R9, R232.reuse, !P5 ;  /* 0x000000e80900720c */ /* 0x080fe40006fa6670 */
[----:B------:R-:W-:Y:S02]  /*10fc0*/  ISETP.GE.OR P3, PT, R7, R232, !P3 ;  /* 0x000000e80700720c */ /* 0x000fe40005f66670 */
[----:B------:R-:W-:Y:S02]  /*10fd0*/  FSEL R214, R15, -INF , !P1 ;  /* 0xff8000000fd67808 */ /* 0x000fe40004800000 */
[----:B------:R-:W-:Y:S02]  /*10fe0*/  FMNMX.FTZ R15, R16, R3, !PT ;  /* 0x00000003100f7209 */ /* 0x000fe40007810000 */
[----:B------:R-:W-:Y:S02]  /*10ff0*/  FSEL R199, R37, -INF , !P5 ;  /* 0xff80000025c77808 */ /* 0x000fe40006800000 */
[----:B------:R-:W-:Y:S02]  /*11000*/  FSEL R205, R36, -INF , !P3 ;  /* 0xff80000024cd7808 */ /* 0x000fe40005800000 */
[----:B------:R-:W-:Y:S02]  /*11010*/  FMNMX.FTZ R15, R17, R15, !PT ;  /* 0x0000000f110f7209 */ /* 0x000fe40007810000 */
[CC--:B------:R-:W-:Y:S02]  /*11020*/  ISETP.GE.AND P5, PT, R5.reuse, R228.reuse, PT ;  /* 0x000000e40500720c */ /* 0x0c0fe40003fa6270 */
[----:B------:R-:W-:Y:S02]  /*11030*/  ISETP.GE.AND P3, PT, R4, R228, PT ;  /* 0x000000e40400720c */ /* 0x000fe40003f66270 */
[----:B------:R-:W-:Y:S02]  /*11040*/  FMNMX.FTZ R15, R20, R15, !PT ;  /* 0x0000000f140f7209 */ /* 0x000fe40007810000 */
[----:B------:R-:W-:Y:S02]  /*11050*/  ISETP.GE.OR P5, PT, R5, R232, !P5 ;  /* 0x000000e80500720c */ /* 0x000fe40006fa6670 */
[----:B------:R-:W-:Y:S02]  /*11060*/  ISETP.GE.AND P1, PT, R6, R228, PT ;  /* 0x000000e40600720c */ /* 0x000fe40003f26270 */
[----:B------:R-:W-:Y:S02]  /*11070*/  ISETP.GE.OR P3, PT, R4, R232, !P3 ;  /* 0x000000e80400720c */ /* 0x000fe40005f66670 */
[----:B------:R-:W-:Y:S02]  /*11080*/  FMNMX.FTZ R15, R22, R15, !PT ;  /* 0x0000000f160f7209 */ /* 0x000fe40007810000 */
[----:B------:R-:W-:Y:S02]  /*11090*/  FSEL R236, R33, -INF , !P5 ;  /* 0xff80000021ec7808 */ /* 0x000fe40006800000 */
[----:B------:R-:W-:Y:S02]  /*110a0*/  ISETP.GE.AND P5, PT, R8, R228, PT ;  /* 0x000000e40800720c */ /* 0x000fe40003fa6270 */
[----:B------:R-:W-:Y:S02]  /*110b0*/  FSEL R30, R30, -INF , !P3 ;  /* 0xff8000001e1e7808 */ /* 0x000fe40005800000 */
[----:B------:R-:W-:Y:S02]  /*110c0*/  ISETP.GE.OR P1, PT, R6, R232, !P1 ;  /* 0x000000e80600720c */ /* 0x000fe40004f26670 */
[----:B------:R-:W-:Y:S02]  /*110d0*/  ISETP.GE.AND P3, PT, R0, R228, PT ;  /* 0x000000e40000720c */ /* 0x000fe40003f66270 */
[----:B------:R-:W-:Y:S02]  /*110e0*/  ISETP.GE.OR P5, PT, R8, R232, !P5 ;  /* 0x000000e80800720c */ /* 0x000fe40006fa6670 */
[----:B------:R-:W-:Y:S02]  /*110f0*/  FSEL R218, R34, -INF , !P1 ;  /* 0xff80000022da7808 */ /* 0x000fe40004800000 */
[----:B------:R-:W-:Y:S02]  /*11100*/  FMNMX.FTZ R15, R40, R15, !PT ;  /* 0x0000000f280f7209 */ /* 0x000fe40007810000 */
[----:B------:R-:W-:Y:S02]  /*11110*/  ISETP.GE.AND P1, PT, R2, R228, PT ;  /* 0x000000e40200720c */ /* 0x000fe40003f26270 */
[-C--:B------:R-:W-:Y:S02]  /*11120*/  ISETP.GE.OR P3, PT, R0, R232.reuse, !P3 ;  /* 0x000000e80000720c */ /* 0x080fe40005f66670 */
[----:B------:R-:W-:Y:S02]  /*11130*/  ISETP.GE.OR P1, PT, R2, R232, !P1 ;  /* 0x000000e80200720c */ /* 0x000fe40004f26670 */
[----:B------:R-:W-:Y:S02]  /*11140*/  FSEL R49, R27, -INF , !P3 ;  /* 0xff8000001b317808 */ /* 0x000fe40005800000 */
[----:B------:R-:W-:Y:S02]  /*11150*/  FMNMX.FTZ R15, R41, R15, !PT ;  /* 0x0000000f290f7209 */ /* 0x000fe40007810000 */
[----:B------:R-:W-:Y:S02]  /*11160*/  FSEL R246, R24, -INF , !P5 ;  /* 0xff80000018f67808 */ /* 0x000fe40006800000 */
[----:B------:R-:W-:Y:S02]  /*11170*/  FSEL R24, R206, -INF , !P2 ;  /* 0xff800000ce187808 */ /* 0x000fe40005000000 */
[CC--:B------:R-:W-:Y:S02]  /*11180*/  ISETP.GE.AND P2, PT, R13.reuse, R227.reuse, PT ;  /* 0x000000e30d00720c */ /* 0x0c0fe40003f46270 */
[-C--:B------:R-:W-:Y:S02]  /*11190*/  ISETP.GE.AND P3, PT, R13, R226.reuse, PT ;  /* 0x000000e20d00720c */ /* 0x080fe40003f66270 */
[----:B------:R-:W-:Y:S02]  /*111a0*/  FSEL R51, R29, -INF , !P1 ;  /* 0xff8000001d337808 */ /* 0x000fe40004800000 */
[C---:B------:R-:W-:Y:S02]  /*111b0*/  ISETP.GE.AND P1, PT, R14.reuse, R227, PT ;  /* 0x000000e30e00720c */ /* 0x040fe40003f26270 */
[----:B------:R-:W-:Y:S02]  /*111c0*/  ISETP.GE.AND P5, PT, R14, R226, PT ;  /* 0x000000e20e00720c */ /* 0x000fe40003fa6270 */
[C---:B------:R-:W-:Y:S02]  /*111d0*/  ISETP.GE.OR P2, PT, R13.reuse, R231, !P2 ;  /* 0x000000e70d00720c */ /* 0x040fe40005746670 */
[-C--:B------:R-:W-:Y:S02]  /*111e0*/  ISETP.GE.OR P3, PT, R13, R230.reuse, !P3 ;  /* 0x000000e60d00720c */ /* 0x080fe40005f66670 */
[----:B------:R-:W-:Y:S02]  /*111f0*/  FMNMX.FTZ R13, R56, R15, !PT ;  /* 0x0000000f380d7209 */ /* 0x000fe40007810000 */
[C---:B------:R-:W-:Y:S02]  /*11200*/  ISETP.GE.OR P1, PT, R14.reuse, R231, !P1 ;  /* 0x000000e70e00720c */ /* 0x040fe40004f26670 */
        /* <DEDUP_REMOVED lines=9> */
[----:B------:R-:W-:Y:S02]  /*112a0*/  FSEL R15, R204, -INF , !P4 ;  /* 0xff800000cc0f7808 */ /* 0x000fe40006000000 */
        /* <DEDUP_REMOVED lines=8> */
[----:B------:R-:W-:Y:S02]  /*11330*/  FSEL R186, R186, -INF , !P2 ;  /* 0xff800000baba7808 */ /* 0x000fe40005000000 */
[----:B------:R-:W-:Y:S02]  /*11340*/  FSEL R185, R190, -INF , !P4 ;  /* 0xff800000beb97808 */ /* 0x000fe40006000000 */
[----:B------:R-:W-:Y:S02]  /*11350*/  FMNMX.FTZ R12, R44, R12, !PT ;  /* 0x0000000c2c0c7209 */ /* 0x000fe40007810000 */
[----:B------:R-:W-:Y:S02]  /*11360*/  FMNMX.FTZ R104, R48, R104, !PT ;  /* 0x0000006830687209 */ /* 0x000fe40007810000 */
[C---:B------:R-:W-:Y:S02]  /*11370*/  ISETP.GE.AND P2, PT, R11.reuse, R227, PT ;  /* 0x000000e30b00720c */ /* 0x040fe40003f46270 */
[C---:B------:R-:W-:Y:S02]  /*11380*/  ISETP.GE.AND P4, PT, R11.reuse, R226, PT ;  /* 0x000000e20b00720c */ /* 0x040fe40003f86270 */
[C---:B------:R-:W-:Y:S02]  /*11390*/  ISETP.GE.OR P2, PT, R11.reuse, R231, !P2 ;  /* 0x000000e70b00720c */ /* 0x040fe40005746670 */
[----:B------:R-:W-:Y:S02]  /*113a0*/  ISETP.GE.OR P4, PT, R11, R230, !P4 ;  /* 0x000000e60b00720c */ /* 0x000fe40006786670 */
[----:B------:R-:W-:Y:S02]  /*113b0*/  FMNMX.FTZ R11, R45, R12, !PT ;  /* 0x0000000c2d0b7209 */ /* 0x000fe40007810000 */
[----:B------:R-:W-:Y:S02]  /*113c0*/  FMNMX.FTZ R104, R214, R104, !PT ;  /* 0x00000068d6687209 */ /* 0x000fe40007810000 */
[----:B------:R-:W-:Y:S02]  /*113d0*/  FMNMX.FTZ R11, R64, R11, !PT ;  /* 0x0000000b400b7209 */ /* 0x000fe40007810000 */
[----:B------:R-:W-:Y:S01]  /*113e0*/  FSEL R14, R211, -INF , !P6 ;  /* 0xff800000d30e7808 */ /* 0x000fe20007000000 */
[----:B------:R-:W1:Y:S01]  /*113f0*/  SHFL.BFLY PT, R12, R104, 0x2, 0x1f ;  /* 0x0c401f00680c7f89 */ /* 0x000e6200000e0000 */
[----:B------:R-:W-:Y:S01]  /*11400*/  FMNMX.FTZ R11, R65, R11, !PT ;  /* 0x0000000b410b7209 */ /* 0x000fe20007810000 */
[----:B------:R-:W-:Y:S01]  /*11410*/  IMAD.MOV.U32 R211, RZ, RZ, R30 ;  /* 0x000000ffffd37224 */ /* 0x000fe200078e001e */
[----:B------:R-:W-:Y:S02]  /*11420*/  ISETP.GE.AND P6, PT, R9, R227, PT ;  /* 0x000000e30900720c */ /* 0x000fe40003fc6270 */
[----:B------:R-:W-:Y:S02]  /*11430*/  FMNMX.FTZ R11, R199, R11, !PT ;  /* 0x0000000bc70b7209 */ /* 0x000fe40007810000 */
[----:B------:R-:W-:Y:S02]  /*11440*/  ISETP.GE.OR P6, PT, R9, R231, !P6 ;  /* 0x000000e70900720c */ /* 0x000fe400077c6670 */
[----:B------:R-:W-:Y:S02]  /*11450*/  FMNMX.FTZ R11, R205, R11, !PT ;  /* 0x0000000bcd0b7209 */ /* 0x000fe40007810000 */
[----:B------:R-:W-:Y:S02]  /*11460*/  FSEL R13, R208, -INF , !P0 ;  /* 0xff800000d00d7808 */ /* 0x000fe40004000000 */
[----:B------:R-:W-:Y:S02]  /*11470*/  ISETP.GE.AND P0, PT, R9, R226, PT ;  /* 0x000000e20900720c */ /* 0x000fe40003f06270 */
[----:B------:R-:W-:Y:S02]  /*11480*/  FSEL R189, R189, -INF , !P2 ;  /* 0xff800000bdbd7808 */ /* 0x000fe40005000000 */
[-C--:B------:R-:W-:Y:S02]  /*11490*/  ISETP.GE.AND P2, PT, R10, R227.reuse, PT ;  /* 0x000000e30a00720c */ /* 0x080fe40003f46270 */
[----:B------:R-:W-:Y:S02]  /*114a0*/  FSEL R197, R180, -INF , !P6 ;  /* 0xff800000b4c57808 */ /* 0x000fe40007000000 */
[----:B------:R-:W-:Y:S02]  /*114b0*/  ISETP.GE.AND P6, PT, R7, R227, PT ;  /* 0x000000e30700720c */ /* 0x000fe40003fc6270 */
[----:B------:R-:W-:Y:S02]  /*114c0*/  ISETP.GE.OR P0, PT, R9, R230, !P0 ;  /* 0x000000e60900720c */ /* 0x000fe40004706670 */
[----:B------:R-:W-:Y:S02]  /*114d0*/  FMNMX.FTZ R9, R218, R11, !PT ;  /* 0x0000000bda097209 */ /* 0x000fe40007810000 */
[-C--:B------:R-:W-:Y:S02]  /*114e0*/  ISETP.GE.OR P2, PT, R10, R231.reuse, !P2 ;  /* 0x000000e70a00720c */ /* 0x080fe40005746670 */
[----:B------:R-:W-:Y:S02]  /*114f0*/  ISETP.GE.OR P6, PT, R7, R231, !P6 ;  /* 0x000000e70700720c */ /* 0x000fe400077c6670 */
[----:B------:R-:W-:Y:S02]  /*11500*/  FMNMX.FTZ R9, R236, R9, !PT ;  /* 0x00000009ec097209 */ /* 0x000fe40007810000 */
[----:B------:R-:W-:Y:S02]  /*11510*/  FSEL R187, R187, -INF , !P2 ;  /* 0xff800000bbbb7808 */ /* 0x000fe40005000000 */
[-C--:B------:R-:W-:Y:S02]  /*11520*/  ISETP.GE.AND P2, PT, R10, R226.reuse, PT ;  /* 0x000000e20a00720c */ /* 0x080fe40003f46270 */
[----:B------:R-:W-:Y:S02]  /*11530*/  FSEL R188, R201, -INF , !P1 ;  /* 0xff800000c9bc7808 */ /* 0x000fe40004800000 */
[----:B------:R-:W-:Y:S02]  /*11540*/  ISETP.GE.AND P1, PT, R4, R227, PT ;  /* 0x000000e30400720c */ /* 0x000fe40003f26270 */
[----:B------:R-:W-:Y:S02]  /*11550*/  FSEL R191, R196, -INF , !P4 ;  /* 0xff800000c4bf7808 */ /* 0x000fe40006000000 */
[CC--:B------:R-:W-:Y:S02]  /*11560*/  ISETP.GE.AND P4, PT, R4.reuse, R226.reuse, PT ;  /* 0x000000e20400720c */ /* 0x0c0fe40003f86270 */
[----:B------:R-:W-:Y:S02]  /*11570*/  FSEL R203, R105, -INF , !P6 ;  /* 0xff80000069cb7808 */ /* 0x000fe40007000000 */
[----:B------:R-:W-:Y:S02]  /*11580*/  ISETP.GE.AND P6, PT, R7, R226, PT ;  /* 0x000000e20700720c */ /* 0x000fe40003fc6270 */
[----:B------:R-:W-:Y:S02]  /*11590*/  FMNMX.FTZ R9, R211, R9, !PT ;  /* 0x00000009d3097209 */ /* 0x000fe40007810000 */
[C---:B------:R-:W-:Y:S02]  /*115a0*/  ISETP.GE.OR P1, PT, R4.reuse, R231, !P1 ;  /* 0x000000e70400720c */ /* 0x040fe40004f26670 */
[-C--:B------:R-:W-:Y:S02]  /*115b0*/  ISETP.GE.OR P4, PT, R4, R230.reuse, !P4 ;  /* 0x000000e60400720c */ /* 0x080fe40006786670 */
[----:B------:R-:W-:Y:S02]  /*115c0*/  ISETP.GE.OR P2, PT, R10, R230, !P2 ;  /* 0x000000e60a00720c */ /* 0x000fe40005746670 */
[----:B-1----:R-:W-:Y:S02]  /*115d0*/  FMNMX.FTZ R104, R104, R12, !PT ;  /* 0x0000000c68687209 */ /* 0x002fe40007810000 */
[----:B------:R-:W-:Y:S02]  /*115e0*/  FMNMX.FTZ R4, R28, R107, !PT ;  /* 0x0000006b1c047209 */ /* 0x000fe40007810000 */
[----:B------:R-:W-:Y:S02]  /*115f0*/  ISETP.GE.OR P6, PT, R7, R230, !P6 ;  /* 0x000000e60700720c */ /* 0x000fe400077c6670 */
[----:B------:R-:W-:Y:S02]  /*11600*/  FMNMX.FTZ R7, R51, R9, !PT ;  /* 0x0000000933077209 */ /* 0x000fe40007810000 */
[----:B------:R-:W-:Y:S01]  /*11610*/  FSEL R67, R38, -INF , !P1 ;  /* 0xff80000026437808 */ /* 0x000fe20004800000 */
[----:B------:R-:W1:Y:S01]  /*11620*/  SHFL.BFLY PT, R9, R104, 0x1, 0x1f ;  /* 0x0c201f0068097f89 */ /* 0x000e6200000e0000 */
[----:B------:R-:W-:Y:S02]  /*11630*/  FSEL R192, R200, -INF , !P2 ;  /* 0xff800000c8c07808 */ /* 0x000fe40005000000 */
[----:B------:R-:W-:Y:S02]  /*11640*/  FMNMX.FTZ R4, R14, R4, !PT ;  /* 0x000000040e047209 */ /* 0x000fe40007810000 */
[C---:B------:R-:W-:Y:S02]  /*11650*/  ISETP.GE.AND P1, PT, R2.reuse, R227, PT ;  /* 0x000000e30200720c */ /* 0x040fe40003f26270 */
[C---:B------:R-:W-:Y:S02]  /*11660*/  ISETP.GE.AND P2, PT, R2.reuse, R226, PT ;  /* 0x000000e20200720c */ /* 0x040fe40003f46270 */
[----:B------:R-:W-:Y:S02]  /*11670*/  FSEL R10, R209, -INF , !P5 ;  /* 0xff800000d10a7808 */ /* 0x000fe40006800000 */
[C---:B------:R-:W-:Y:S02]  /*11680*/  ISETP.GE.OR P1, PT, R2.reuse, R231, !P1 ;  /* 0x000000e70200720c */ /* 0x040fe40004f26670 */
[----:B------:R-:W-:Y:S02]  /*11690*/  ISETP.GE.OR P2, PT, R2, R230, !P2 ;  /* 0x000000e60200720c */ /* 0x000fe40005746670 */
[----:B------:R-:W-:Y:S02]  /*116a0*/  FMNMX.FTZ R2, R13, R4, !PT ;  /* 0x000000040d027209 */ /* 0x000fe40007810000 */
[----:B------:R-:W-:Y:S02]  /*116b0*/  FSEL R190, R198, -INF , !P3 ;  /* 0xff800000c6be7808 */ /* 0x000fe40005800000 */
[----:B------:R-:W-:Y:S02]  /*116c0*/  FMNMX.FTZ R2, R10, R2, !PT ;  /* 0x000000020a027209 */ /* 0x000fe40007810000 */
[----:B------:R-:W-:Y:S02]  /*116d0*/  ISETP.GE.AND P5, PT, R6, R227, PT ;  /* 0x000000e30600720c */ /* 0x000fe40003fa6270 */
[----:B------:R-:W-:Y:S02]  /*116e0*/  FMNMX.FTZ R2, R190, R2, !PT ;  /* 0x00000002be027209 */ /* 0x000fe40007810000 */
[----:B------:R-:W-:Y:S02]  /*116f0*/  ISETP.GE.OR P5, PT, R6, R231, !P5 ;  /* 0x000000e70600720c */ /* 0x000fe40006fa6670 */
[----:B------:R-:W-:Y:S02]  /*11700*/  FMNMX.FTZ R2, R188, R2, !PT ;  /* 0x00000002bc027209 */ /* 0x000fe40007810000 */
[----:B------:R-:W-:Y:S02]  /*11710*/  FSEL R204, R43, -INF , !P5 ;  /* 0xff8000002bcc7808 */ /* 0x000fe40006800000 */
[----:B------:R-:W-:Y:S02]  /*11720*/  ISETP.GE.AND P5, PT, R5, R227, PT ;  /* 0x000000e30500720c */ /* 0x000fe40003fa6270 */
[----:B------:R-:W-:Y:S02]  /*11730*/  FMNMX.FTZ R2, R191, R2, !PT ;  /* 0x00000002bf027209 */ /* 0x000fe40007810000 */
[----:B------:R-:W-:Y:S02]  /*11740*/  ISETP.GE.AND P3, PT, R6, R226, PT ;  /* 0x000000e20600720c */ /* 0x000fe40003f66270 */
[----:B------:R-:W-:Y:S02]  /*11750*/  ISETP.GE.OR P5, PT, R5, R231, !P5 ;  /* 0x000000e70500720c */ /* 0x000fe40006fa6670 */
[----:B------:R-:W-:Y:S02]  /*11760*/  FMNMX.FTZ R2, R192, R2, !PT ;  /* 0x00000002c0027209 */ /* 0x000fe40007810000 */
[----:B------:R-:W-:Y:S02]  /*11770*/  FSEL R193, R193, -INF , !P0 ;  /* 0xff800000c1c17808 */ /* 0x000fe40004000000 */
[----:B-1----:R-:W-:Y:S02]  /*11780*/  FMNMX.FTZ R104, R104, R9, !PT ;  /* 0x0000000968687209 */ /* 0x002fe40007810000 */
[----:B------:R-:W-:Y:S02]  /*11790*/  ISETP.GE.OR P3, PT, R6, R230, !P3 ;  /* 0x000000e60600720c */ /* 0x000fe40005f66670 */
[----:B------:R-:W-:Y:S01]  /*117a0*/  FSEL R198, R42, -INF , !P5 ;  /* 0xff8000002ac67808 */ /* 0x000fe20006800000 */
[----:B------:R-:W-:Y:S01]  /*117b0*/  FMUL.FTZ R109, R104, c[0x0][0x23c] ;  /* 0x00008f00686d7a20 */ /* 0x000fe20000410000 */
[----:B------:R-:W-:Y:S02]  /*117c0*/  ISETP.GE.AND P5, PT, R5, R226, PT ;  /* 0x000000e20500720c */ /* 0x000fe40003fa6270 */
[----:B------:R-:W-:Y:S02]  /*117d0*/  ISETP.GE.AND P0, PT, R0, R227, PT ;  /* 0x000000e30000720c */ /* 0x000fe40003f06270 */
[----:B------:R-:W-:Y:S02]  /*117e0*/  FSEL R194, R194, -INF , !P6 ;  /* 0xff800000c2c27808 */ /* 0x000fe40007000000 */
[----:B------:R-:W-:Y:S02]  /*117f0*/  FMNMX.FTZ R2, R193, R2, !PT ;  /* 0x00000002c1027209 */ /* 0x000fe40007810000 */
[----:B------:R-:W-:Y:S02]  /*11800*/  FSEL R195, R46, -INF , !P3 ;  /* 0xff8000002ec37808 */ /* 0x000fe40005800000 */
[----:B------:R-:W-:Y:S02]  /*11810*/  FSETP.NEU.FTZ.AND P3, PT, R104, -INF , PT ;  /* 0xff8000006800780b */ /* 0x000fe40003f7d000 */
[----:B------:R-:W-:Y:S02]  /*11820*/  ISETP.GE.OR P5, PT, R5, R230, !P5 ;  /* 0x000000e60500720c */ /* 0x000fe40006fa6670 */
[----:B------:R-:W-:Y:S02]  /*11830*/  ISETP.GE.OR P0, PT, R0, R231, !P0 ;  /* 0x000000e70000720c */ /* 0x000fe40004706670 */
[----:B------:R-:W-:Y:S02]  /*11840*/  FMNMX.FTZ R2, R194, R2, !PT ;  /* 0x00000002c2027209 */ /* 0x000fe40007810000 */
[----:B------:R-:W-:Y:S02]  /*11850*/  FSEL R109, R109, RZ, P3 ;  /* 0x000000ff6d6d7208 */ /* 0x000fe40001800000 */
[----:B------:R-:W-:Y:S02]  /*11860*/  FSEL R251, R61, -INF , !P0 ;  /* 0xff8000003dfb7808 */ /* 0x000fe40004000000 */
[----:B------:R-:W-:Y:S02]  /*11870*/  FSEL R196, R47, -INF , !P5 ;  /* 0xff8000002fc47808 */ /* 0x000fe40006800000 */
[----:B------:R-:W-:Y:S02]  /*11880*/  FMNMX.FTZ R2, R195, R2, !PT ;  /* 0x00000002c3027209 */ /* 0x000fe40007810000 */
[C---:B------:R-:W-:Y:S02]  /*11890*/  ISETP.GE.AND P0, PT, R0.reuse, R226, PT ;  /* 0x000000e20000720c */ /* 0x040fe40003f06270 */
[----:B------:R-:W-:Y:S02]  /*118a0*/  FMNMX.FTZ R6, R25, R106, !PT ;  /* 0x0000006a19067209 */ /* 0x000fe40007810000 */
        /* <DEDUP_REMOVED lines=8> */
[----:B------:R-:W-:Y:S01]  /*11930*/  FSEL R57, R57, -INF , !P1 ;  /* 0xff80000039397808 */ /* 0x000fe20004800000 */
[----:B------:R-:W2:Y:S01]  /*11940*/  SHFL.BFLY PT, R7, R105, 0x2, 0x1f ;  /* 0x0c401f0069077f89 */ /* 0x000ea200000e0000 */
[----:B------:R-:W-:Y:S02]  /*11950*/  FMNMX.FTZ R6, R23, R6, !PT ;  /* 0x0000000617067209 */ /* 0x000fe40007810000 */
[----:B------:R-:W-:Y:S02]  /*11960*/  ISETP.GE.AND P1, PT, R8, R227, PT ;  /* 0x000000e30800720c */ /* 0x000fe40003f26270 */
[----:B------:R-:W-:Y:S02]  /*11970*/  FMNMX.FTZ R6, R186, R6, !PT ;  /* 0x00000006ba067209 */ /* 0x000fe40007810000 */
[----:B------:R-:W-:Y:S02]  /*11980*/  ISETP.GE.OR P1, PT, R8, R231, !P1 ;  /* 0x000000e70800720c */ /* 0x000fe40004f26670 */
[----:B------:R-:W-:Y:S02]  /*11990*/  FMNMX.FTZ R5, R185, R6, !PT ;  /* 0x00000006b9057209 */ /* 0x000fe40007810000 */
[----:B------:R-:W-:Y:S02]  /*119a0*/  FSEL R249, R39, -INF , !P4 ;  /* 0xff80000027f97808 */ /* 0x000fe40006000000 */
[----:B------:R-:W-:Y:S01]  /*119b0*/  FMNMX.FTZ R5, R189, R5, !PT ;  /* 0x00000005bd057209 */ /* 0x000fe20007810000 */
[----:B------:R-:W-:Y:S01]  /*119c0*/  LDSM.16.MT88.4 R36, [R222+0x9000] ;  /* 0x00900000de24783b */ /* 0x000fe20000004200 */
[----:B------:R-:W-:Y:S02]  /*119d0*/  FSEL R252, R60, -INF , !P1 ;  /* 0xff8000003cfc7808 */ /* 0x000fe40004800000 */
[----:B------:R-:W-:Y:S01]  /*119e0*/  FMNMX.FTZ R103, R187, R5, !PT ;  /* 0x00000005bb677209 */ /* 0x000fe20007810000 */
[--C-:B-1----:R-:W-:Y:S01]  /*119f0*/  FFMA.FTZ R2, R17, c[0x0][0x23c], -R109.reuse ;  /* 0x00008f0011027a23 */ /* 0x102fe2000001086d */
[C---:B------:R-:W-:Y:S02]  /*11a00*/  ISETP.GE.AND P1, PT, R8.reuse, R226, PT ;  /* 0x000000e20800720c */ /* 0x040fe40003f26270 */
[----:B------:R-:W-:Y:S01]  /*11a10*/  FMNMX.FTZ R103, R197, R103, !PT ;  /* 0x00000067c5677209 */ /* 0x000fe20007810000 */
[----:B------:R-:W1:Y:S01]  /*11a20*/  MUFU.EX2 R242, R2 ;  /* 0x0000000200f27308 */ /* 0x000e620000000800 */
[----:B------:R-:W-:Y:S02]  /*11a30*/  ISETP.GE.OR P1, PT, R8, R230, !P1 ;  /* 0x000000e60800720c */ /* 0x000fe40004f26670 */
[----:B------:R-:W-:Y:S02]  /*11a40*/  FMNMX.FTZ R103, R203, R103, !PT ;  /* 0x00000067cb677209 */ /* 0x000fe40007810000 */
[----:B--2---:R-:W-:Y:S02]  /*11a50*/  FMNMX.FTZ R105, R105, R7, !PT ;  /* 0x0000000769697209 */ /* 0x004fe40007810000 */
[----:B------:R-:W-:Y:S02]  /*11a60*/  FSEL R250, R59, -INF , !P2 ;  /* 0xff8000003bfa7808 */ /* 0x000fe40005000000 */
[----:B------:R-:W-:Y:S01]  /*11a70*/  FMNMX.FTZ R0, R249, R0, !PT ;  /* 0x00000000f9007209 */ /* 0x000fe20007810000 */
[----:B------:R-:W2:Y:S01]  /*11a80*/  SHFL.BFLY PT, R4, R105, 0x1, 0x1f ;  /* 0x0c201f0069047f89 */ /* 0x000ea200000e0000 */
[----:B------:R-:W-:Y:S02]  /*11a90*/  FMNMX.FTZ R103, R204, R103, !PT ;  /* 0x00000067cc677209 */ /* 0x000fe40007810000 */
[----:B------:R-:W-:Y:S02]  /*11aa0*/  FMNMX.FTZ R0, R250, R0, !PT ;  /* 0x00000000fa007209 */ /* 0x000fe40007810000 */
[----:B------:R-:W-:Y:S02]  /*11ab0*/  FMNMX.FTZ R103, R198, R103, !PT ;  /* 0x00000067c6677209 */ /* 0x000fe40007810000 */
[----:B------:R-:W-:Y:S02]  /*11ac0*/  FSEL R62, R62, -INF , !P1 ;  /* 0xff8000003e3e7808 */ /* 0x000fe40004800000 */
[----:B------:R-:W-:Y:S02]  /*11ad0*/  FMNMX.FTZ R103, R67, R103, !PT ;  /* 0x0000006743677209 */ /* 0x000fe40007810000 */
[----:B------:R-:W-:Y:S02]  /*11ae0*/  FSEL R108, R63, -INF , !P0 ;  /* 0xff8000003f6c7808 */ /* 0x000fe40004000000 */
[----:B------:R-:W-:Y:S02]  /*11af0*/  FMNMX.FTZ R0, R62, R0, !PT ;  /* 0x000000003e007209 */ /* 0x000fe40007810000 */
[----:B------:R-:W-:Y:S02]  /*11b00*/  FMNMX.FTZ R103, R57, R103, !PT ;  /* 0x0000006739677209 */ /* 0x000fe40007810000 */
[----:B------:R-:W-:Y:S02]  /*11b10*/  FMNMX.FTZ R0, R108, R0, !PT ;  /* 0x000000006c007209 */ /* 0x000fe40007810000 */
[----:B------:R-:W-:Y:S02]  /*11b20*/  FMNMX.FTZ R103, R252, R103, !PT ;  /* 0x00000067fc677209 */ /* 0x000fe40007810000 */
[----:B-1----:R-:W-:Y:S01]  /*11b30*/  F2FP.PACK_AB R176, R242, R215 ;  /* 0x000000d7f2b0723e */ /* 0x002fe200000000ff */
[----:B------:R-:W1:Y:S01]  /*11b40*/  SHFL.BFLY PT, R2, R0, 0x2, 0x1f ;  /* 0x0c401f0000027f89 */ /* 0x000e6200000e0000 */
[----:B------:R-:W-:Y:S02]  /*11b50*/  FMNMX.FTZ R103, R251, R103, !PT ;  /* 0x00000067fb677209 */ /* 0x000fe40007810000 */
[----:B--2---:R-:W-:Y:S04]  /*11b60*/  FMNMX.FTZ R105, R105, R4, !PT ;  /* 0x0000000469697209 */ /* 0x004fe80007810000 */
[C---:B------:R-:W-:Y:S01]  /*11b70*/  FSETP.NEU.FTZ.AND P2, PT, R105.reuse, -INF , PT ;  /* 0xff8000006900780b */ /* 0x040fe20003f5d000 */
[----:B------:R-:W2:Y:S01]  /*11b80*/  SHFL.BFLY PT, R5, R103, 0x2, 0x1f ;  /* 0x0c401f0067057f89 */ /* 0x000ea200000e0000 */
[----:B------:R-:W-:Y:S05]  /*11b90*/  FMUL.FTZ R110, R105, c[0x0][0x23c] ;  /* 0x00008f00696e7a20 */ /* 0x000fea0000410000 */
[----:B------:R-:W-:Y:S05]  /*11ba0*/  FSEL R110, R110, RZ, P2 ;  /* 0x000000ff6e6e7208 */ /* 0x000fea0001000000 */
[--C-:B------:R-:W-:Y:S04]  /*11bb0*/  FFMA.FTZ R4, R18, c[0x0][0x23c], -R110.reuse ;  /* 0x00008f0012047a23 */ /* 0x100fe8000001086e */
[----:B------:R3:W-:Y:S01]  /*11bc0*/  MUFU.EX2 R216, R4 ;  /* 0x0000000400d87308 */ /* 0x0007e20000000800 */
[----:B-1----:R-:W-:Y:S01]  /*11bd0*/  FMNMX.FTZ R0, R0, R2, !PT ;  /* 0x0000000200007209 */ /* 0x002fe20007810000 */
[--C-:B------:R-:W-:Y:S01]  /*11be0*/  FFMA.FTZ R2, R21, c[0x0][0x23c], -R110.reuse ;  /* 0x00008f0015027a23 */ /* 0x100fe2000001086e */
[----:B--2---:R-:W-:Y:S07]  /*11bf0*/  FMNMX.FTZ R103, R103, R5, !PT ;  /* 0x0000000567677209 */ /* 0x004fee0007810000 */
[----:B------:R1:W-:Y:S01]  /*11c00*/  MUFU.EX2 R206, R2 ;  /* 0x0000000200ce7308 */ /* 0x0003e20000000800 */
[----:B------:R-:W2:Y:S01]  /*11c10*/  SHFL.BFLY PT, R5, R103, 0x1, 0x1f ;  /* 0x0c201f0067057f89 */ /* 0x000ea200000e0000 */
[----:B---3--:R-:W-:Y:S08]  /*11c20*/  FFMA.FTZ R4, R19, c[0x0][0x23c], -R110 ;  /* 0x00008f0013047a23 */ /* 0x008ff0000001086e */
[----:B------:R3:W-:Y:S01]  /*11c30*/  MUFU.EX2 R27, R4 ;  /* 0x00000004001b7308 */ /* 0x0007e20000000800 */
[----:B-1----:R-:W1:Y:S01]  /*11c40*/  SHFL.BFLY PT, R2, R0, 0x1, 0x1f ;  /* 0x0c201f0000027f89 */ /* 0x002e6200000e0000 */
[----:B--2---:R-:W-:Y:S04]  /*11c50*/  FMNMX.FTZ R103, R103, R5, !PT ;  /* 0x0000000567677209 */ /* 0x004fe80007810000 */
[C---:B------:R-:W-:Y:S01]  /*11c60*/  FSETP.NEU.FTZ.AND P1, PT, R103.reuse, -INF , PT ;  /* 0xff8000006700780b */ /* 0x040fe20003f3d000 */
[----:B------:R-:W-:Y:S05]  /*11c70*/  FMUL.FTZ R111, R103, c[0x0][0x23c] ;  /* 0x00008f00676f7a20 */ /* 0x000fea0000410000 */
[----:B------:R-:W-:Y:S01]  /*11c80*/  FSEL R111, R111, RZ, P1 ;  /* 0x000000ff6f6f7208 */ /* 0x000fe20000800000 */
[----:B---3--:R-:W-:Y:S04]  /*11c90*/  FFMA.FTZ R4, R20, c[0x0][0x23c], -R109 ;  /* 0x00008f0014047a23 */ /* 0x008fe8000001086d */
        /* <DEDUP_REMOVED lines=11> */
[--C-:B-1----:R-:W-:Y:S02]  /*11d50*/  FFMA.FTZ R0, R23, c[0x0][0x23c], -R111.reuse ;  /* 0x00008f0017007a23 */ /* 0x102fe4000001086f */
[----:B------:R-:W1:Y:S07]  /*11d60*/  LDSM.16.MT88.4 R20, [R220+0x9000] ;  /* 0x00900000dc14783b */ /* 0x000e6e0000004200 */
[----:B------:R5:W5:Y:S01]  /*11d70*/  MUFU.EX2 R219, R0 ;  /* 0x0000000000db7308 */ /* 0x000b620000000800 */
[----:B---3--:R-:W-:Y:S01]  /*11d80*/  FSEL R2, R105, RZ, P2 ;  /* 0x000000ff69027208 */ /* 0x008fe20001000000 */
[----:B--2---:R-:W-:Y:S01]  /*11d90*/  FFMA.FTZ R4, R26, c[0x0][0x23c], -R110 ;  /* 0x00008f001a047a23 */ /* 0x004fe2000001086e */
[----:B----4-:R-:W-:Y:S07]  /*11da0*/  F2FP.PACK_AB R178, R239, R245 ;  /* 0x000000f5efb2723e */ /* 0x010fee00000000ff */
[----:B------:R2:W3:Y:S01]  /*11db0*/  MUFU.EX2 R238, R4 ;  /* 0x0000000400ee7308 */ /* 0x0004e20000000800 */
[--C-:B-----5:R-:W-:Y:S01]  /*11dc0*/  FFMA.FTZ R0, R28, c[0x0][0x23c], -R184.reuse ;  /* 0x00008f001c007a23 */ /* 0x120fe200000108b8 */
[----:B------:R-:W-:Y:S08]  /*11dd0*/  F2FP.PACK_AB R182, R219, R241 ;  /* 0x000000f1dbb6723e */ /* 0x000ff000000000ff */
[----:B------:R4:W-:Y:S01]  /*11de0*/  MUFU.EX2 R212, R0 ;  /* 0x0000000000d47308 */ /* 0x0009e20000000800 */
[--C-:B--2---:R-:W-:Y:S01]  /*11df0*/  FFMA.FTZ R4, R25, c[0x0][0x23c], -R111.reuse ;  /* 0x00008f0019047a23 */ /* 0x104fe2000001086f */
[----:B---3--:R-:W-:Y:S08]  /*11e00*/  F2FP.PACK_AB R179, R238, R206 ;  /* 0x000000ceeeb3723e */ /* 0x008ff000000000ff */
[----:B------:R2:W-:Y:S01]  /*11e10*/  MUFU.EX2 R213, R4 ;  /* 0x0000000400d57308 */ /* 0x0005e20000000800 */
[--C-:B----4-:R-:W-:Y:S09]  /*11e20*/  FFMA.FTZ R0, R14, c[0x0][0x23c], -R184.reuse ;  /* 0x00008f000e007a23 */ /* 0x110ff200000108b8 */
[----:B------:R3:W4:Y:S01]  /*11e30*/  MUFU.EX2 R244, R0 ;  /* 0x0000000000f47308 */ /* 0x0007220000000800 */
[----:B--2---:R-:W-:Y:S09]  /*11e40*/  FFMA.FTZ R4, R24, c[0x0][0x23c], -R111 ;  /* 0x00008f0018047a23 */ /* 0x004ff2000001086f */
[----:B------:R-:W2:Y:S01]  /*11e50*/  MUFU.EX2 R243, R4 ;  /* 0x0000000400f37308 */ /* 0x000ea20000000800 */
[----:B---3--:R-:W-:Y:S01]  /*11e60*/  FFMA.FTZ R0, R13, c[0x0][0x23c], -R184 ;  /* 0x00008f000d007a23 */ /* 0x008fe200000108b8 */
[----:B----4-:R-:W-:Y:S08]  /*11e70*/  F2FP.PACK_AB R181, R244, R212 ;  /* 0x000000d4f4b5723e */ /* 0x010ff000000000ff */
[----:B------:R3:W4:Y:S01]  /*11e80*/  MUFU.EX2 R240, R0 ;  /* 0x0000000000f07308 */ /* 0x0007220000000800 */
[----:B--2---:R-:W-:Y:S02]  /*11e90*/  F2FP.PACK_AB R180, R243, R213 ;  /* 0x000000d5f3b4723e */ /* 0x004fe400000000ff */
[----:B---3--:R-:W-:Y:S02]  /*11ea0*/  FSEL R0, R104, RZ, P3 ;  /* 0x000000ff68007208 */ /* 0x008fe40001800000 */
[----:B----4-:R-:W-:Y:S03]  /*11eb0*/  F2FP.PACK_AB R183, R217, R240 ;  /* 0x000000f0d9b7723e */ /* 0x010fe600000000ff */
[----:B------:R-:W-:Y:S04]  /*11ec0*/  FADD.FTZ R0, -R0, R3 ;  /* 0x0000000300007221 */ /* 0x000fe80000010100 */
[----:B------:R-:W-:Y:S04]  /*11ed0*/  FMUL.FTZ R0, R0, c[0x0][0x23c] ;  /* 0x00008f0000007a20 */ /* 0x000fe80000410000 */
[----:B------:R2:W3:Y:S02]  /*11ee0*/  MUFU.EX2 R101, R0 ;  /* 0x0000000000657308 */ /* 0x0004e40000000800 */
[----:B--2---:R-:W-:Y:S01]  /*11ef0*/  FADD.FTZ R0, -R2, R100 ;  /* 0x0000006402007221 */ /* 0x004fe20000010100 */
        /* <DEDUP_REMOVED lines=17> */
[----:B--2---:R-:W-:Y:S01]  /*12010*/  FADD.FTZ R0, -R2, R106 ;  /* 0x0000006a02007221 */ /* 0x004fe20000010100 */
[----:B------:R-:W-:Y:S01]  /*12020*/  FSEL R2, R102, RZ, P0 ;  /* 0x000000ff66027208 */ /* 0x000fe20000000000 */
[----:B---3--:R-:W-:Y:S01]  /*12030*/  FMUL.FTZ R6, R100, R114 ;  /* 0x0000007264067220 */ /* 0x008fe20000410000 */
[----:B------:R-:W-:Y:S01]  /*12040*/  ISETP.GT.AND P0, PT, R235, UR8, PT ;  /* 0x00000008eb007c0c */ /* 0x000fe2000bf04270 */
[----:B------:R-:W-:Y:S02]  /*12050*/  FMUL.FTZ R0, R0, c[0x0][0x23c] ;  /* 0x00008f0000007a20 */ /* 0x000fe40000410000 */
[C---:B------:R-:W-:Y:S02]  /*12060*/  FMUL.FTZ R7, R100.reuse, R115 ;  /* 0x0000007364077220 */ /* 0x040fe40000410000 */
[----:B------:R2:W3:Y:S01]  /*12070*/  MUFU.EX2 R3, R0 ;  /* 0x0000000000037308 */ /* 0x0004e20000000800 */
[C---:B------:R-:W-:Y:S01]  /*12080*/  FMUL.FTZ R34, R100.reuse, R142 ;  /* 0x0000008e64227220 */ /* 0x040fe20000410000 */
[----:B------:R-:W4:Y:S01]  /*12090*/  LDSM.16.MT88.4 R112, [R222+0xa000] ;  /* 0x00a00000de70783b */ /* 0x000f220000004200 */
[----:B------:R-:W-:Y:S02]  /*120a0*/  IMAD.MOV.U32 R142, RZ, RZ, R240 ;  /* 0x000000ffff8e7224 */ /* 0x000fe400078e00f0 */
[C---:B------:R-:W-:Y:S02]  /*120b0*/  FMUL.FTZ R18, R100.reuse, R126 ;  /* 0x0000007e64127220 */ /* 0x040fe40000410000 */
[C---:B------:R-:W-:Y:S02]  /*120c0*/  FMUL.FTZ R19, R100.reuse, R127 ;  /* 0x0000007f64137220 */ /* 0x040fe40000410000 */
[C---:B------:R-:W-:Y:S01]  /*120d0*/  FMUL.FTZ R35, R100.reuse, R143 ;  /* 0x0000008f64237220 */ /* 0x040fe20000410000 */
[----:B------:R-:W-:Y:S01]  /*120e0*/  LDSM.16.MT88.4 R124, [R222+0x9400] ;  /* 0x00940000de7c783b */ /* 0x000fe20000004200 */
[----:B------:R-:W-:Y:S02]  /*120f0*/  IMAD.MOV.U32 R143, RZ, RZ, R239 ;  /* 0x000000ffff8f7224 */ /* 0x000fe400078e00ef */
[C---:B------:R-:W-:Y:S02]  /*12100*/  FMUL.FTZ R70, R100.reuse, R70 ;  /* 0x0000004664467220 */ /* 0x040fe40000410000 */
[C---:B------:R-:W-:Y:S02]  /*12110*/  FMUL.FTZ R71, R100.reuse, R71 ;  /* 0x0000004764477220 */ /* 0x040fe40000410000 */
[C---:B------:R-:W-:Y:S02]  /*12120*/  FMUL.FTZ R82, R100.reuse, R82 ;  /* 0x0000005264527220 */ /* 0x040fe40000410000 */
[C---:B------:R-:W-:Y:S02]  /*12130*/  FMUL.FTZ R83, R100.reuse, R83 ;  /* 0x0000005364537220 */ /* 0x040fe40000410000 */
[C---:B------:R-:W-:Y:S02]  /*12140*/  FMUL.FTZ R86, R100.reuse, R86 ;  /* 0x0000005664567220 */ /* 0x040fe40000410000 */
[----:B------:R-:W-:Y:S02]  /*12150*/  FMUL.FTZ R87, R100, R87 ;  /* 0x0000005764577220 */ /* 0x000fe40000410000 */
[----:B--2---:R-:W-:Y:S02]  /*12160*/  FADD.FTZ R0, -R2, R107 ;  /* 0x0000006b02007221 */ /* 0x004fe40000010100 */
[----:B------:R-:W-:Y:S02]  /*12170*/  FFMA.FTZ R2, R40, c[0x0][0x23c], -R109 ;  /* 0x00008f0028027a23 */ /* 0x000fe4000001086d */
[----:B------:R-:W-:Y:S02]  /*12180*/  FMUL.FTZ R0, R0, c[0x0][0x23c] ;  /* 0x00008f0000007a20 */ /* 0x000fe40000410000 */
[----:B------:R2:W-:Y:S01]  /*12190*/  MUFU.EX2 R248, R2 ;  /* 0x0000000200f87308 */ /* 0x0005e20000000800 */
[----:B------:R-:W-:Y:S02]  /*121a0*/  IMAD.MOV.U32 R107, RZ, RZ, R27 ;  /* 0x000000ffff6b7224 */ /* 0x000fe400078e001b */
[C---:B---3--:R-:W-:Y:S02]  /*121b0*/  FMUL.FTZ R8, R3.reuse, R116 ;  /* 0x0000007403087220 */ /* 0x048fe40000410000 */
[----:B------:R-:W-:Y:S01]  /*121c0*/  FMUL.FTZ R9, R3, R117 ;  /* 0x0000007503097220 */ /* 0x000fe20000410000 */
[----:B------:R-:W-:Y:S01]  /*121d0*/  F2FP.PACK_AB R177, R107, R216 ;  /* 0x000000d86bb1723e */ /* 0x000fe200000000ff */
[C---:B------:R-:W-:Y:S02]  /*121e0*/  FMUL.FTZ R12, R3.reuse, R120 ;  /* 0x00000078030c7220 */ /* 0x040fe40000410000 */
[C---:B------:R-:W-:Y:S01]  /*121f0*/  FMUL.FTZ R13, R3.reuse, R121 ;  /* 0x00000079030d7220 */ /* 0x040fe20000410000 */
[----:B------:R-:W3:Y:S01]  /*12200*/  MUFU.EX2 R0, R0 ;  /* 0x0000000000007308 */ /* 0x000ee20000000800 */
[C---:B------:R-:W-:Y:S02]  /*12210*/  FMUL.FTZ R24, R3.reuse, R132 ;  /* 0x0000008403187220 */ /* 0x040fe40000410000 */
[-C--:B-1----:R-:W-:Y:S01]  /*12220*/  HMMA.16816.F32 R4, R176, R20.reuse, R4 ;  /* 0x00000014b004723c */ /* 0x082fe20000001804 */
[C---:B------:R-:W-:Y:S02]  /*12230*/  FMUL.FTZ R25, R3.reuse, R133 ;  /* 0x0000008503197220 */ /* 0x040fe40000410000 */
[C---:B------:R-:W-:Y:S02]  /*12240*/  FMUL.FTZ R28, R3.reuse, R136 ;  /* 0x00000088031c7220 */ /* 0x040fe40000410000 */
[----:B------:R-:W-:Y:S02]  /*12250*/  FMUL.FTZ R29, R3, R137 ;  /* 0x00000089031d7220 */ /* 0x000fe40000410000 */
[----:B------:R-:W-:Y:S02]  /*12260*/  IMAD.MOV.U32 R136, RZ, RZ, R216 ;  /* 0x000000ffff887224 */ /* 0x000fe400078e00d8 */
[----:B------:R-:W-:Y:S03]  /*12270*/  IMAD.MOV.U32 R137, RZ, RZ, R215 ;  /* 0x000000ffff897224 */ /* 0x000fe600078e00d7 */
[----:B--2---:R-:W-:Y:S02]  /*12280*/  FFMA.FTZ R2, R41, c[0x0][0x23c], -R109 ;  /* 0x00008f0029027a23 */ /* 0x004fe4000001086d */
[----:B------:R-:W-:Y:S02]  /*12290*/  IMAD.MOV.U32 R132, RZ, RZ, R212 ;  /* 0x000000ffff847224 */ /* 0x000fe400078e00d4 */
[----:B------:R1:W2:Y:S01]  /*122a0*/  MUFU.EX2 R247, R2 ;  /* 0x0000000200f77308 */ /* 0x0002a20000000800 */
[----:B------:R-:W-:Y:S02]  /*122b0*/  IMAD.MOV.U32 R133, RZ, RZ, R213 ;  /* 0x000000ffff857224 */ /* 0x000fe400078e00d5 */
[----:B------:R-:W-:Y:S02]  /*122c0*/  FMUL.FTZ R40, R3, R148 ;  /* 0x0000009403287220 */ /* 0x000fe40000410000 */
[C---:B---3--:R-:W-:Y:S02]  /*122d0*/  FMUL.FTZ R43, R0.reuse, R151 ;  /* 0x00000097002b7220 */ /* 0x048fe40000410000 */
[----:B------:R-:W-:Y:S02]  /*122e0*/  IMAD.MOV.U32 R151, RZ, RZ, R246 ;  /* 0x000000ffff977224 */ /* 0x000fe400078e00f6 */
[C---:B------:R-:W-:Y:S02]  /*122f0*/  FMUL.FTZ R27, R0.reuse, R135 ;  /* 0x00000087001b7220 */ /* 0x040fe40000410000 */
[----:B------:R-:W-:Y:S02]  /*12300*/  IMAD.MOV.U32 R135, RZ, RZ, R245 ;  /* 0x000000ffff877224 */ /* 0x000fe400078e00f5 */
[C---:B------:R-:W-:Y:S02]  /*12310*/  FMUL.FTZ R30, R0.reuse, R138 ;  /* 0x0000008a001e7220 */ /* 0x040fe40000410000 */
[----:B------:R-:W-:Y:S02]  /*12320*/  IMAD.MOV.U32 R138, RZ, RZ, R244 ;  /* 0x000000ffff8a7224 */ /* 0x000fe400078e00f4 */
[C---:B------:R-:W-:Y:S02]  /*12330*/  FMUL.FTZ R31, R0.reuse, R139 ;  /* 0x0000008b001f7220 */ /* 0x040fe40000410000 */
[----:B------:R-:W-:Y:S02]  /*12340*/  IMAD.MOV.U32 R139, RZ, RZ, R243 ;  /* 0x000000ffff8b7224 */ /* 0x000fe400078e00f3 */
[C---:B------:R-:W-:Y:S02]  /*12350*/  FMUL.FTZ R10, R0.reuse, R118 ;  /* 0x00000076000a7220 */ /* 0x040fe40000410000 */
[----:B------:R-:W-:Y:S02]  /*12360*/  FMUL.FTZ R11, R0, R119 ;  /* 0x00000077000b7220 */ /* 0x000fe40000410000 */
[----:B-1----:R-:W-:Y:S01]  /*12370*/  FFMA.FTZ R2, R44, c[0x0][0x23c], -R110 ;  /* 0x00008f002c027a23 */ /* 0x002fe2000001086e */
[----:B------:R-:W1:Y:S01]  /*12380*/  LDSM.16.MT88.4 R116, [R220+0xb000] ;  /* 0x00b00000dc74783b */ /* 0x000e620000004200 */
[C---:B------:R-:W-:Y:S02]  /*12390*/  FMUL.FTZ R14, R0.reuse, R122 ;  /* 0x0000007a000e7220 */ /* 0x040fe40000410000 */
[----:B------:R3:W-:Y:S01]  /*123a0*/  MUFU.EX2 R246, R2 ;  /* 0x0000000200f67308 */ /* 0x0007e20000000800 */
[C---:B------:R-:W-:Y:S01]  /*123b0*/  HMMA.16816.F32 R8, R180.reuse, R20, R8 ;  /* 0x00000014b408723c */ /* 0x040fe20000001808 */
[C---:B------:R-:W-:Y:S02]  /*123c0*/  FMUL.FTZ R15, R0.reuse, R123 ;  /* 0x0000007b000f7220 */ /* 0x040fe40000410000 */
[C---:B------:R-:W-:Y:S02]  /*123d0*/  FMUL.FTZ R26, R0.reuse, R134 ;  /* 0x00000086001a7220 */ /* 0x040fe40000410000 */
[----:B------:R-:W-:Y:S02]  /*123e0*/  IMAD.MOV.U32 R134, RZ, RZ, R206 ;  /* 0x000000ffff867224 */ /* 0x000fe400078e00ce */
[C---:B------:R-:W-:Y:S01]  /*123f0*/  FMUL.FTZ R20, R101.reuse, R128 ;  /* 0x0000008065147220 */ /* 0x040fe20000410000 */
[-C--:B------:R-:W-:Y:S01]  /*12400*/  HMMA.16816.F32 R12, R180, R22.reuse, R12 ;  /* 0x00000016b40c723c */ /* 0x080fe2000000180c */
[----:B------:R-:W-:Y:S03]  /*12410*/  FMUL.FTZ R21, R101, R129 ;  /* 0x0000008165157220 */ /* 0x000fe60000410000 */
[C---:B------:R-:W-:Y:S02]  /*12420*/  FMUL.FTZ R44, R3.reuse, R152 ;  /* 0x00000098032c7220 */ /* 0x040fe40000410000 */
[----:B------:R-:W-:Y:S02]  /*12430*/  FMUL.FTZ R47, R0, R155 ;  /* 0x0000009b002f7220 */ /* 0x000fe40000410000 */
[C---:B------:R-:W-:Y:S01]  /*12440*/  HMMA.16816.F32 R16, R176.reuse, R22, R16 ;  /* 0x00000016b010723c */ /* 0x040fe20000001810 */
[----:B------:R-:W-:Y:S03]  /*12450*/  IMAD.MOV.U32 R152, RZ, RZ, R214 ;  /* 0x000000ffff987224 */ /* 0x000fe600078e00d6 */
[----:B------:R-:W-:Y:S02]  /*12460*/  IMAD.MOV.U32 R155, RZ, RZ, R211 ;  /* 0x000000ffff9b7224 */ /* 0x000fe400078e00d3 */
[----:B------:R-:W-:Y:S02]  /*12470*/  FMUL.FTZ R41, R3, R149 ;  /* 0x0000009503297220 */ /* 0x000fe40000410000 */
[----:B---3--:R-:W-:Y:S04]  /*12480*/  FFMA.FTZ R2, R45, c[0x0][0x23c], -R110 ;  /* 0x00008f002d027a23 */ /* 0x008fe8000001086e */
[----:B------:R3:W5:Y:S01]  /*12490*/  MUFU.EX2 R245, R2 ;  /* 0x0000000200f57308 */ /* 0x0007620000000800 */
[C---:B------:R-:W-:Y:S02]  /*124a0*/  FMUL.FTZ R22, R100.reuse, R130 ;  /* 0x0000008264167220 */ /* 0x040fe40000410000 */
[----:B------:R-:W-:Y:S02]  /*124b0*/  FMUL.FTZ R23, R100, R131 ;  /* 0x0000008364177220 */ /* 0x000fe40000410000 */
[----:B------:R-:W-:Y:S01]  /*124c0*/  LDSM.16.MT88.4 R128, [R220+0xa400] ;  /* 0x00a40000dc80783b */ /* 0x000fe20000004200 */
[C---:B------:R-:W-:Y:S02]  /*124d0*/  FMUL.FTZ R42, R0.reuse, R150 ;  /* 0x00000096002a7220 */ /* 0x040fe40000410000 */
[C---:B------:R-:W-:Y:S02]  /*124e0*/  FMUL.FTZ R45, R3.reuse, R153 ;  /* 0x00000099032d7220 */ /* 0x040fe40000410000 */
[-C--:B------:R-:W-:Y:S01]  /*124f0*/  HMMA.16816.F32 R20, R176, R36.reuse, R20 ;  /* 0x00000024b014723c */ /* 0x080fe20000001814 */
[----:B------:R-:W-:Y:S02]  /*12500*/  FMUL.FTZ R46, R0, R154 ;  /* 0x0000009a002e7220 */ /* 0x000fe40000410000 */
[----:B------:R-:W-:Y:S02]  /*12510*/  IMAD.MOV.U32 R154, RZ, RZ, R51 ;  /* 0x000000ffff9a7224 */ /* 0x000fe400078e0033 */
[----:B------:R-:W-:Y:S02]  /*12520*/  FMUL.FTZ R51, R100, R159 ;  /* 0x0000009f64337220 */ /* 0x000fe40000410000 */
[----:B------:R-:W-:Y:S01]  /*12530*/  FMUL.FTZ R59, R0, R167 ;  /* 0x000000a7003b7220 */ /* 0x000fe20000410000 */
[C---:B------:R-:W-:Y:S01]  /*12540*/  HMMA.16816.F32 R24, R180.reuse, R36, R24 ;  /* 0x00000024b418723c */ /* 0x040fe20000001818 */
[C---:B------:R-:W-:Y:S03]  /*12550*/  FMUL.FTZ R60, R3.reuse, R168 ;  /* 0x000000a8033c7220 */ /* 0x040fe60000410000 */
[----:B------:R-:W-:Y:S02]  /*12560*/  FMUL.FTZ R61, R3, R169 ;  /* 0x000000a9033d7220 */ /* 0x000fe40000410000 */
[----:B---3--:R-:W-:Y:S02]  /*12570*/  FFMA.FTZ R2, R56, c[0x0][0x23c], -R109 ;  /* 0x00008f0038027a23 */ /* 0x008fe4000001086d */
[-C--:B------:R-:W-:Y:S01]  /*12580*/  HMMA.16816.F32 R28, R180, R38.reuse, R28 ;  /* 0x00000026b41c723c */ /* 0x080fe2000000181c */
[C---:B------:R-:W-:Y:S01]  /*12590*/  FMUL.FTZ R36, R101.reuse, R144 ;  /* 0x0000009065247220 */ /* 0x040fe20000410000 */
[----:B------:R3:W-:Y:S02]  /*125a0*/  MUFU.EX2 R244, R2 ;  /* 0x0000000200f47308 */ /* 0x0007e40000000800 */
[----:B------:R-:W-:Y:S02]  /*125b0*/  IMAD.MOV.U32 R144, RZ, RZ, R238 ;  /* 0x000000ffff907224 */ /* 0x000fe400078e00ee */
[C---:B------:R-:W-:Y:S02]  /*125c0*/  FMUL.FTZ R37, R101.reuse, R145 ;  /* 0x0000009165257220 */ /* 0x040fe40000410000 */
[C---:B------:R-:W-:Y:S01]  /*125d0*/  HMMA.16816.F32 R32, R176.reuse, R38, R32 ;  /* 0x00000026b020723c */ /* 0x040fe20000001820 */
[----:B------:R-:W-:Y:S03]  /*125e0*/  IMAD.MOV.U32 R145, RZ, RZ, R219 ;  /* 0x000000ffff917224 */ /* 0x000fe600078e00db */
[----:B------:R-:W-:Y:S02]  /*125f0*/  IMAD.MOV.U32 R153, RZ, RZ, R48 ;  /* 0x000000ffff997224 */ /* 0x000fe400078e0030 */
[----:B------:R-:W-:Y:S02]  /*12600*/  FMUL.FTZ R48, R101, R156 ;  /* 0x0000009c65307220 */ /* 0x000fe40000410000 */
[C---:B------:R-:W-:Y:S04]  /*12610*/  FMUL.FTZ R38, R100.reuse, R146 ;  /* 0x0000009264267220 */ /* 0x040fe80000410000 */
[----:B------:R-:W-:Y:S02]  /*12620*/  IMAD.MOV.U32 R146, RZ, RZ, R217 ;  /* 0x000000ffff927224 */ /* 0x000fe400078e00d9 */
[----:B------:R-:W-:Y:S02]  /*12630*/  FMUL.FTZ R39, R100, R147 ;  /* 0x0000009364277220 */ /* 0x000fe40000410000 */
[----:B------:R-:W-:Y:S02]  /*12640*/  IMAD.MOV.U32 R156, RZ, RZ, R66 ;  /* 0x000000ffff9c7224 */ /* 0x000fe400078e0042 */
[----:B---3--:R-:W-:Y:S02]  /*12650*/  FFMA.FTZ R2, R58, c[0x0][0x23c], -R109 ;  /* 0x00008f003a027a23 */ /* 0x008fe4000001086d */
[----:B------:R-:W-:Y:S01]  /*12660*/  FMUL.FTZ R66, R100, R174 ;  /* 0x000000ae64427220 */ /* 0x000fe20000410000 */
[-C--:B------:R-:W-:Y:S01]  /*12670*/  HMMA.16816.F32 R36, R176, R52.reuse, R36 ;  /* 0x00000034b024723c */ /* 0x080fe20000001824 */
[----:B------:R3:W-:Y:S01]  /*12680*/  MUFU.EX2 R243, R2 ;  /* 0x0000000200f37308 */ /* 0x0007e20000000800 */
[C---:B------:R-:W-:Y:S02]  /*12690*/  FMUL.FTZ R56, R3.reuse, R164 ;  /* 0x000000a403387220 */ /* 0x040fe40000410000 */
[C---:B------:R-:W-:Y:S02]  /*126a0*/  FMUL.FTZ R58, R0.reuse, R166 ;  /* 0x000000a6003a7220 */ /* 0x040fe40000410000 */
[----:B------:R-:W-:Y:S02]  /*126b0*/  FMUL.FTZ R63, R0, R171 ;  /* 0x000000ab003f7220 */ /* 0x000fe40000410000 */
[C---:B------:R-:W-:Y:S01]  /*126c0*/  HMMA.16816.F32 R40, R180.reuse, R52, R40 ;  /* 0x00000034b428723c */ /* 0x040fe20000001828 */
[----:B------:R-:W-:Y:S03]  /*126d0*/  IMAD.MOV.U32 R149, RZ, RZ, R67 ;  /* 0x000000ffff957224 */ /* 0x000fe600078e0043 */
[C---:B------:R-:W-:Y:S02]  /*126e0*/  FMUL.FTZ R67, R100.reuse, R175 ;  /* 0x000000af64437220 */ /* 0x040fe40000410000 */
[----:B------:R-:W-:Y:S02]  /*126f0*/  FMUL.FTZ R72, R3, R72 ;  /* 0x0000004803487220 */ /* 0x000fe40000410000 */
[-C--:B------:R-:W-:Y:S01]  /*12700*/  HMMA.16816.F32 R44, R180, R54.reuse, R44 ;  /* 0x00000036b42c723c */ /* 0x080fe2000000182c */
[----:B------:R-:W-:Y:S03]  /*12710*/  IMAD.MOV.U32 R150, RZ, RZ, R49 ;  /* 0x000000ffff967224 */ /* 0x000fe600078e0031 */
[C---:B------:R-:W-:Y:S02]  /*12720*/  FMUL.FTZ R49, R101.reuse, R157 ;  /* 0x0000009d65317220 */ /* 0x040fe40000410000 */
[----:B------:R-:W-:Y:S02]  /*12730*/  IMAD.MOV.U32 R157, RZ, RZ, R50 ;  /* 0x000000ffff9d7224 */ /* 0x000fe400078e0032 */
[----:B------:R-:W-:Y:S04]  /*12740*/  FMUL.FTZ R50, R100, R158 ;  /* 0x0000009e64327220 */ /* 0x000fe80000410000 */
[--C-:B---3--:R-:W-:Y:S02]  /*12750*/  FFMA.FTZ R2, R64, c[0x0][0x23c], -R110.reuse ;  /* 0x00008f0040027a23 */ /* 0x108fe4000001086e */
[C---:B------:R-:W-:Y:S01]  /*12760*/  FMUL.FTZ R64, R101.reuse, R172 ;  /* 0x000000ac65407220 */ /* 0x040fe20000410000 */
[C---:B------:R-:W-:Y:S01]  /*12770*/  HMMA.16816.F32 R48, R176.reuse, R54, R48 ;  /* 0x00000036b030723c */ /* 0x040fe20000001830 */
[----:B------:R3:W-:Y:S01]  /*12780*/  MUFU.EX2 R242, R2 ;  /* 0x0000000200f27308 */ /* 0x0007e20000000800 */
[C---:B------:R-:W-:Y:S02]  /*12790*/  FMUL.FTZ R52, R101.reuse, R160 ;  /* 0x000000a065347220 */ /* 0x040fe40000410000 */
[----:B------:R-:W-:Y:S02]  /*127a0*/  FMUL.FTZ R53, R101, R161 ;  /* 0x000000a165357220 */ /* 0x000fe40000410000 */
[----:B------:R-:W-:Y:S02]  /*127b0*/  IMAD.MOV.U32 R148, RZ, RZ, R57 ;  /* 0x000000ffff947224 */ /* 0x000fe400078e0039 */
[C---:B------:R-:W-:Y:S04]  /*127c0*/  FMUL.FTZ R54, R100.reuse, R162 ;  /* 0x000000a264367220 */ /* 0x040fe80000410000 */
[----:B------:R-:W-:Y:S02]  /*127d0*/  FMUL.FTZ R55, R100, R163 ;  /* 0x000000a364377220 */ /* 0x000fe40000410000 */
[C---:B------:R-:W-:Y:S02]  /*127e0*/  FMUL.FTZ R57, R3.reuse, R165 ;  /* 0x000000a503397220 */ /* 0x040fe40000410000 */
[C---:B------:R-:W-:Y:S02]  /*127f0*/  FMUL.FTZ R73, R3.reuse, R73 ;  /* 0x0000004903497220 */ /* 0x040fe40000410000 */
[C---:B------:R-:W-:Y:S01]  /*12800*/  FMUL.FTZ R74, R0.reuse, R74 ;  /* 0x0000004a004a7220 */ /* 0x040fe20000410000 */
[-C--:B----4-:R-:W-:Y:S01]  /*12810*/  HMMA.16816.F32 R52, R176, R112.reuse, R52 ;  /* 0x00000070b034723c */ /* 0x090fe20000001834 */
[C---:B------:R-:W-:Y:S02]  /*12820*/  FMUL.FTZ R75, R0.reuse, R75 ;  /* 0x0000004b004b7220 */ /* 0x040fe40000410000 */
[C---:B------:R-:W-:Y:S02]  /*12830*/  FMUL.FTZ R76, R3.reuse, R76 ;  /* 0x0000004c034c7220 */ /* 0x040fe40000410000 */
[----:B------:R-:W-:Y:S02]  /*12840*/  FMUL.FTZ R77, R3, R77 ;  /* 0x0000004d034d7220 */ /* 0x000fe40000410000 */
[----:B---3--:R-:W-:Y:S01]  /*12850*/  FFMA.FTZ R2, R65, c[0x0][0x23c], -R110 ;  /* 0x00008f0041027a23 */ /* 0x008fe2000001086e */
[C---:B------:R-:W-:Y:S01]  /*12860*/  HMMA.16816.F32 R56, R180.reuse, R112, R56 ;  /* 0x00000070b438723c */ /* 0x040fe20000001838 */
[----:B------:R-:W-:Y:S02]  /*12870*/  IMAD.MOV.U32 R147, RZ, RZ, R62 ;  /* 0x000000ffff937224 */ /* 0x000fe400078e003e */
[----:B------:R3:W-:Y:S01]  /*12880*/  MUFU.EX2 R241, R2 ;  /* 0x0000000200f17308 */ /* 0x0007e20000000800 */
[C---:B------:R-:W-:Y:S02]  /*12890*/  FMUL.FTZ R62, R0.reuse, R170 ;  /* 0x000000aa003e7220 */ /* 0x040fe40000410000 */
[----:B------:R-:W-:Y:S02]  /*128a0*/  FMUL.FTZ R65, R101, R173 ;  /* 0x000000ad65417220 */ /* 0x000fe40000410000 */
[----:B------:R-:W-:Y:S01]  /*128b0*/  LDSM.16.MT88.4 R172, [R222+0xac00] ;  /* 0x00ac0000deac783b */ /* 0x000fe20000004200 */
[C---:B------:R-:W-:Y:S02]  /*128c0*/  FMUL.FTZ R78, R0.reuse, R78 ;  /* 0x0000004e004e7220 */ /* 0x040fe40000410000 */
[-C--:B------:R-:W-:Y:S01]  /*128d0*/  HMMA.16816.F32 R60, R180, R114.reuse, R60 ;  /* 0x00000072b43c723c */ /* 0x080fe2000000183c */
[C---:B------:R-:W-:Y:S02]  /*128e0*/  FMUL.FTZ R79, R0.reuse, R79 ;  /* 0x0000004f004f7220 */ /* 0x040fe40000410000 */
[C---:B------:R-:W-:Y:S02]  /*128f0*/  FMUL.FTZ R88, R3.reuse, R88 ;  /* 0x0000005803587220 */ /* 0x040fe40000410000 */
[C---:B------:R-:W-:Y:S02]  /*12900*/  FMUL.FTZ R89, R3.reuse, R89 ;  /* 0x0000005903597220 */ /* 0x040fe40000410000 */
[C---:B------:R-:W-:Y:S01]  /*12910*/  FMUL.FTZ R90, R0.reuse, R90 ;  /* 0x0000005a005a7220 */ /* 0x040fe20000410000 */
[C---:B------:R-:W-:Y:S01]  /*12920*/  HMMA.16816.F32 R64, R176.reuse, R114, R64 ;  /* 0x00000072b040723c */ /* 0x040fe20000001840 */
[----:B------:R-:W4:Y:S03]  /*12930*/  LDSM.16.MT88.4 R112, [R222+0xb000] ;  /* 0x00b00000de70783b */ /* 0x000f260000004200 */
[----:B------:R-:W-:Y:S02]  /*12940*/  FMUL.FTZ R91, R0, R91 ;  /* 0x0000005b005b7220 */ /* 0x000fe40000410000 */
[C---:B------:R-:W-:Y:S02]  /*12950*/  FMUL.FTZ R92, R3.reuse, R92 ;  /* 0x0000005c035c7220 */ /* 0x040fe40000410000 */
[-C--:B-1----:R-:W-:Y:S01]  /*12960*/  HMMA.16816.F32 R68, R176, R116.reuse, R68 ;  /* 0x00000074b044723c */ /* 0x082fe20000001844 */
[----:B---3--:R-:W-:Y:S03]  /*12970*/  FFMA.FTZ R2, R186, c[0x0][0x23c], -R111 ;  /* 0x00008f00ba027a23 */ /* 0x008fe6000001086f */
[----:B------:R-:W-:Y:S01]  /*12980*/  FMUL.FTZ R93, R3, R93 ;  /* 0x0000005d035d7220 */ /* 0x000fe20000410000 */
[----:B------:R1:W-:Y:S01]  /*12990*/  MUFU.EX2 R240, R2 ;  /* 0x0000000200f07308 */ /* 0x0003e20000000800 */
[C---:B------:R-:W-:Y:S02]  /*129a0*/  FMUL.FTZ R94, R0.reuse, R94 ;  /* 0x0000005e005e7220 */ /* 0x040fe40000410000 */
[C---:B------:R-:W-:Y:S01]  /*129b0*/  HMMA.16816.F32 R72, R180.reuse, R116, R72 ;  /* 0x00000074b448723c */ /* 0x040fe20000001848 */
[----:B------:R-:W-:Y:S03]  /*129c0*/  FMUL.FTZ R95, R0, R95 ;  /* 0x0000005f005f7220 */ /* 0x000fe60000410000 */
[C---:B------:R-:W-:Y:S02]  /*129d0*/  FMUL.FTZ R96, R101.reuse, R96 ;  /* 0x0000006065607220 */ /* 0x040fe40000410000 */
[----:B------:R-:W-:Y:S02]  /*129e0*/  FMUL.FTZ R97, R101, R97 ;  /* 0x0000006165617220 */ /* 0x000fe40000410000 */
[-C--:B------:R-:W-:Y:S01]  /*129f0*/  HMMA.16816.F32 R76, R180, R118.reuse, R76 ;  /* 0x00000076b44c723c */ /* 0x080fe2000000184c */
[C---:B------:R-:W-:Y:S03]  /*12a00*/  FMUL.FTZ R98, R100.reuse, R98 ;  /* 0x0000006264627220 */ /* 0x040fe60000410000 */
[----:B------:R-:W-:Y:S02]  /*12a10*/  FMUL.FTZ R99, R100, R99 ;  /* 0x0000006364637220 */ /* 0x000fe40000410000 */
[----:B------:R-:W-:Y:S02]  /*12a20*/  FFMA.FTZ R106, R237, c[0x0][0x23c], -R109 ;  /* 0x00008f00ed6a7a23 */ /* 0x000fe4000001086d */
[C---:B------:R-:W-:Y:S01]  /*12a30*/  HMMA.16816.F32 R80, R176.reuse, R118, R80 ;  /* 0x00000076b050723c */ /* 0x040fe20000001850 */
[----:B------:R-:W3:Y:S01]  /*12a40*/  LDSM.16.MT88.4 R116, [R220+0x9400] ;  /* 0x00940000dc74783b */ /* 0x000ee20000004200 */
[----:B------:R5:W-:Y:S02]  /*12a50*/  MUFU.EX2 R208, R106 ;  /* 0x0000006a00d07308 */ /* 0x000be40000000800 */
[--C-:B-1----:R-:W-:Y:S04]  /*12a60*/  FFMA.FTZ R2, R185, c[0x0][0x23c], -R111.reuse ;  /* 0x00008f00b9027a23 */ /* 0x102fe8000001086f */
[-C--:B----4-:R-:W-:Y:S04]  /*12a70*/  HMMA.16816.F32 R84, R176, R112.reuse, R84 ;  /* 0x00000070b054723c */ /* 0x090fe80000001854 */
[----:B------:R1:W4:Y:S04]  /*12a80*/  MUFU.EX2 R239, R2 ;  /* 0x0000000200ef7308 */ /* 0x0003280000000800 */
[C---:B------:R-:W-:Y:S07]  /*12a90*/  HMMA.16816.F32 R88, R180.reuse, R112, R88 ;  /* 0x00000070b458723c */ /* 0x040fee0000001858 */
[----:B--2---:R-:W-:Y:S01]  /*12aa0*/  F2FP.PACK_AB R112, R247, R248 ;  /* 0x000000f8f770723e */ /* 0x004fe200000000ff */
[-C--:B------:R-:W-:Y:S01]  /*12ab0*/  HMMA.16816.F32 R92, R180, R114.reuse, R92 ;  /* 0x00000072b45c723c */ /* 0x080fe2000000185c */
[----:B------:R-:W-:Y:S03]  /*12ac0*/  LDSM.16.MT88.4 R180, [R220+0xbc00] ;  /* 0x00bc0000dcb4783b */ /* 0x000fe60000004200 */
[----:B-----5:R-:W-:Y:S01]  /*12ad0*/  F2FP.PACK_AB R113, R245, R246 ;  /* 0x000000f6f571723e */ /* 0x020fe200000000ff */
[--C-:B------:R-:W-:Y:S03]  /*12ae0*/  FFMA.FTZ R106, R203, c[0x0][0x23c], -R111.reuse ;  /* 0x00008f00cb6a7a23 */ /* 0x100fe6000001086f */
[----:B------:R-:W-:Y:S01]  /*12af0*/  HMMA.16816.F32 R96, R176, R114, R96 ;  /* 0x00000072b060723c */ /* 0x000fe20000001860 */
[----:B------:R-:W-:Y:S03]  /*12b00*/  MUFU.EX2 R203, R106 ;  /* 0x0000006a00cb7308 */ /* 0x000fe60000000800 */
[--C-:B-1----:R-:W-:Y:S01]  /*12b10*/  FFMA.FTZ R2, R189, c[0x0][0x23c], -R111.reuse ;  /* 0x00008f00bd027a23 */ /* 0x102fe2000001086f */
[----:B----4-:R-:W-:Y:S02]  /*12b20*/  F2FP.PACK_AB R120, R239, R240 ;  /* 0x000000f0ef78723e */ /* 0x010fe400000000ff */
[----:B------:R-:W-:Y:S02]  /*12b30*/  F2FP.PACK_AB R114, R243, R244 ;  /* 0x000000f4f372723e */ /* 0x000fe400000000ff */
[----:B------:R-:W-:Y:S02]  /*12b40*/  F2FP.PACK_AB R115, R241, R242 ;  /* 0x000000f2f173723e */ /* 0x000fe400000000ff */
[----:B------:R1:W-:Y:S05]  /*12b50*/  MUFU.EX2 R238, R2 ;  /* 0x0000000200ee7308 */ /* 0x0003ea0000000800 */
[-C--:B---3--:R-:W-:Y:S01]  /*12b60*/  HMMA.16816.F32 R4, R112, R116.reuse, R4 ;  /* 0x000000747004723c */ /* 0x088fe20000001804 */
        /* <DEDUP_REMOVED lines=33> */
[----:B------:R4:W5:Y:S01]  /*12d80*/  MUFU.EX2 R209, R2 ;  /* 0x0000000200d17308 */ /* 0x0009620000000800 */
[----:B------:R-:W3:Y:S06]  /*12d90*/  LDSM.16.MT88.4 R128, [R222+0xb400] ;  /* 0x00b40000de80783b */ /* 0x000eec0000004200 */
[-C--:B--2---:R-:W-:Y:S08]  /*12da0*/  HMMA.16816.F32 R52, R112, R116.reuse, R52 ;  /* 0x000000747034723c */ /* 0x084ff00000001834 */
[C---:B------:R-:W-:Y:S08]  /*12db0*/  HMMA.16816.F32 R56, R120.reuse, R116, R56 ;  /* 0x000000747838723c */ /* 0x040ff00000001838 */
[-C--:B------:R-:W-:Y:S01]  /*12dc0*/  HMMA.16816.F32 R60, R120, R118.reuse, R60 ;  /* 0x00000076783c723c */ /* 0x080fe2000000183c */
[----:B----4-:R-:W-:Y:S04]  /*12dd0*/  FFMA.FTZ R2, R210, c[0x0][0x23c], -R109 ;  /* 0x00008f00d2027a23 */ /* 0x010fe8000001086d */
[----:B------:R2:W4:Y:S03]  /*12de0*/  MUFU.EX2 R210, R2 ;  /* 0x0000000200d27308 */ /* 0x0005260000000800 */
[C---:B------:R-:W-:Y:S01]  /*12df0*/  HMMA.16816.F32 R64, R112.reuse, R118, R64 ;  /* 0x000000767040723c */ /* 0x040fe20000001840 */
[----:B------:R-:W4:Y:S07]  /*12e00*/  LDSM.16.MT88.4 R116, [R220+0x9800] ;  /* 0x00980000dc74783b */ /* 0x000f2e0000004200 */
[-C--:B-1----:R-:W-:Y:S08]  /*12e10*/  HMMA.16816.F32 R68, R112, R124.reuse, R68 ;  /* 0x0000007c7044723c */ /* 0x082ff00000001844 */
[C---:B------:R-:W-:Y:S01]  /*12e20*/  HMMA.16816.F32 R72, R120.reuse, R124, R72 ;  /* 0x0000007c7848723c */ /* 0x040fe20000001848 */
[--C-:B--2---:R-:W-:Y:S07]  /*12e30*/  FFMA.FTZ R2, R218, c[0x0][0x23c], -R110.reuse ;  /* 0x00008f00da027a23 */ /* 0x104fee000001086e */
[-C--:B------:R-:W-:Y:S01]  /*12e40*/  HMMA.16816.F32 R76, R120, R126.reuse, R76 ;  /* 0x0000007e784c723c */ /* 0x080fe2000000184c */
[----:B------:R1:W-:Y:S07]  /*12e50*/  MUFU.EX2 R207, R2 ;  /* 0x0000000200cf7308 */ /* 0x0003ee0000000800 */
[C---:B------:R-:W-:Y:S01]  /*12e60*/  HMMA.16816.F32 R80, R112.reuse, R126, R80 ;  /* 0x0000007e7050723c */ /* 0x040fe20000001850 */
[----:B------:R-:W2:Y:S07]  /*12e70*/  LDSM.16.MT88.4 R124, [R222+0x9800] ;  /* 0x00980000de7c783b */ /* 0x000eae0000004200 */
[-C--:B---3--:R-:W-:Y:S08]  /*12e80*/  HMMA.16816.F32 R84, R112, R128.reuse, R84 ;  /* 0x000000807054723c */ /* 0x088ff00000001854 */
[C---:B------:R-:W-:Y:S01]  /*12e90*/  HMMA.16816.F32 R88, R120.reuse, R128, R88 ;  /* 0x000000807858723c */ /* 0x040fe20000001858 */
[----:B-1----:R-:W-:Y:S04]  /*12ea0*/  FFMA.FTZ R2, R236, c[0x0][0x23c], -R110 ;  /* 0x00008f00ec027a23 */ /* 0x002fe8000001086e */
[----:B------:R1:W3:Y:S03]  /*12eb0*/  MUFU.EX2 R206, R2 ;  /* 0x0000000200ce7308 */ /* 0x0002e60000000800 */
[-C--:B------:R-:W-:Y:S08]  /*12ec0*/  HMMA.16816.F32 R92, R120, R130.reuse, R92 ;  /* 0x00000082785c723c */ /* 0x080ff0000000185c */
[----:B------:R-:W-:Y:S01]  /*12ed0*/  HMMA.16816.F32 R96, R112, R130, R96 ;  /* 0x000000827060723c */ /* 0x000fe20000001860 */
[----:B------:R-:W2:Y:S06]  /*12ee0*/  LDSM.16.MT88.4 R128, [R220+0xa800] ;  /* 0x00a80000dc80783b */ /* 0x000eac0000004200 */
[----:B------:R-:W-:Y:S02]  /*12ef0*/  F2FP.PACK_AB R112, R213, R212 ;  /* 0x000000d4d570723e */ /* 0x000fe400000000ff */
[----:B-----5:R-:W-:Y:S03]  /*12f00*/  F2FP.PACK_AB R113, R209, R211 ;  /* 0x000000d3d171723e */ /* 0x020fe600000000ff */
[----:B----4-:R-:W-:Y:S01]  /*12f10*/  F2FP.PACK_AB R114, R208, R210 ;  /* 0x000000d2d072723e */ /* 0x010fe200000000ff */
[--C-:B-1----:R-:W-:Y:S01]  /*12f20*/  FFMA.FTZ R2, R197, c[0x0][0x23c], -R111.reuse ;  /* 0x00008f00c5027a23 */ /* 0x102fe2000001086f */
[----:B---3--:R-:W-:Y:S03]  /*12f30*/  F2FP.PACK_AB R115, R206, R207 ;  /* 0x000000cfce73723e */ /* 0x008fe600000000ff */
[----:B------:R1:W3:Y:S04]  /*12f40*/  MUFU.EX2 R205, R2 ;  /* 0x0000000200cd7308 */ /* 0x0002e80000000800 */
[-C--:B------:R-:W-:Y:S01]  /*12f50*/  HMMA.16816.F32 R4, R112, R116.reuse, R4 ;  /* 0x000000747004723c */ /* 0x080fe20000001804 */
[--C-:B-1----:R-:W-:Y:S01]  /*12f60*/  FFMA.FTZ R2, R204, c[0x0][0x23c], -R111.reuse ;  /* 0x00008f00cc027a23 */ /* 0x102fe2000001086f */
[----:B---3--:R-:W-:Y:S04]  /*12f70*/  F2FP.PACK_AB R120, R203, R205 ;  /* 0x000000cdcb78723e */ /* 0x008fe800000000ff */
[----:B------:R1:W-:Y:S02]  /*12f80*/  MUFU.EX2 R204, R2 ;  /* 0x0000000200cc7308 */ /* 0x0003e40000000800 */
[----:B-1----:R-:W-:Y:S08]  /*12f90*/  FFMA.FTZ R2, R198, c[0x0][0x23c], -R111 ;  /* 0x00008f00c6027a23 */ /* 0x002ff0000001086f */
[----:B------:R1:W3:Y:S02]  /*12fa0*/  MUFU.EX2 R202, R2 ;  /* 0x0000000200ca7308 */ /* 0x0002e40000000800 */
[--C-:B-1----:R-:W-:Y:S01]  /*12fb0*/  FFMA.FTZ R2, R193, c[0x0][0x23c], -R184.reuse ;  /* 0x00008f00c1027a23 */ /* 0x102fe200000108b8 */
[----:B---3--:R-:W-:Y:S07]  /*12fc0*/  F2FP.PACK_AB R122, R202, R204 ;  /* 0x000000ccca7a723e */ /* 0x008fee00000000ff */
[----:B------:R1:W-:Y:S02]  /*12fd0*/  MUFU.EX2 R201, R2 ;  /* 0x0000000200c97308 */ /* 0x0003e40000000800 */
[--C-:B-1----:R-:W-:Y:S08]  /*12fe0*/  FFMA.FTZ R2, R194, c[0x0][0x23c], -R184.reuse ;  /* 0x00008f00c2027a23 */ /* 0x102ff000000108b8 */
[----:B------:R1:W3:Y:S02]  /*12ff0*/  MUFU.EX2 R199, R2 ;  /* 0x0000000200c77308 */ /* 0x0002e40000000800 */
[--C-:B-1----:R-:W-:Y:S01]  /*13000*/  FFMA.FTZ R2, R195, c[0x0][0x23c], -R184.reuse ;  /* 0x00008f00c3027a23 */ /* 0x102fe200000108b8 */
[----:B---3--:R-:W-:Y:S07]  /*13010*/  F2FP.PACK_AB R121, R199, R201 ;  /* 0x000000c9c779723e */ /* 0x008fee00000000ff */
[----:B------:R1:W-:Y:S02]  /*13020*/  MUFU.EX2 R200, R2 ;  /* 0x0000000200c87308 */ /* 0x0003e40000000800 */
[----:B-1----:R-:W-:Y:S08]  /*13030*/  FFMA.FTZ R2, R196, c[0x0][0x23c], -R184 ;  /* 0x00008f00c4027a23 */ /* 0x002ff000000108b8 */
[----:B------:R1:W3:Y:S02]  /*13040*/  MUFU.EX2 R198, R2 ;  /* 0x0000000200c67308 */ /* 0x0002e40000000800 */
[--C-:B-1----:R-:W-:Y:S01]  /*13050*/  FFMA.FTZ R2, R157, c[0x0][0x23c], -R109.reuse ;  /* 0x00008f009d027a23 */ /* 0x102fe2000001086d */
[----:B---3--:R-:W-:Y:S07]  /*13060*/  F2FP.PACK_AB R123, R198, R200 ;  /* 0x000000c8c67b723e */ /* 0x008fee00000000ff */
[----:B------:R1:W-:Y:S01]  /*13070*/  MUFU.EX2 R197, R2 ;  /* 0x0000000200c57308 */ /* 0x0003e20000000800 */
[C---:B------:R-:W-:Y:S08]  /*13080*/  HMMA.16816.F32 R8, R120.reuse, R116, R8 ;  /* 0x000000747808723c */ /* 0x040ff00000001808 */
[-C--:B------:R-:W-:Y:S08]  /*13090*/  HMMA.16816.F32 R12, R120, R118.reuse, R12 ;  /* 0x00000076780c723c */ /* 0x080ff0000000180c */
[C---:B------:R-:W-:Y:S01]  /*130a0*/  HMMA.16816.F32 R16, R112.reuse, R118, R16 ;  /* 0x000000767010723c */ /* 0x040fe20000001810 */
[----:B------:R-:W3:Y:S03]  /*130b0*/  LDSM.16.MT88.4 R116, [R222+0xa800] ;  /* 0x00a80000de74783b */ /* 0x000ee60000004200 */
[--C-:B-1----:R-:W-:Y:S04]  /*130c0*/  FFMA.FTZ R2, R156, c[0x0][0x23c], -R109.reuse ;  /* 0x00008f009c027a23 */ /* 0x102fe8000001086d */
[-C--:B--2---:R-:W-:Y:S01]  /*130d0*/  HMMA.16816.F32 R20, R112, R124.reuse, R20 ;  /* 0x0000007c7014723c */ /* 0x084fe20000001814 */
        /* <DEDUP_REMOVED lines=11> */
[----:B--2---:R-:W-:Y:S07]  /*13190*/  FFMA.FTZ R2, R154, c[0x0][0x23c], -R110 ;  /* 0x00008f009a027a23 */ /* 0x004fee000001086e */
[C---:B------:R-:W-:Y:S01]  /*131a0*/  HMMA.16816.F32 R48, R112.reuse, R130, R48 ;  /* 0x000000827030723c */ /* 0x040fe20000001830 */
[----:B------:R2:W4:Y:S01]  /*131b0*/  MUFU.EX2 R193, R2 ;  /* 0x0000000200c17308 */ /* 0x0005220000000800 */
[----:B------:R-:W5:Y:S06]  /*131c0*/  LDSM.16.MT88.4 R128, [R222+0xb800] ;  /* 0x00b80000de80783b */ /* 0x000f6c0000004200 */
        /* <DEDUP_REMOVED lines=9> */
[----:B------:R-:W-:Y:S03]  /*13260*/  IMAD.MOV.U32 R142, RZ, RZ, R135 ;  /* 0x000000ffff8e7224 */ /* 0x000fe600078e0087 */
[----:B------:R4:W3:Y:S01]  /*13270*/  MUFU.EX2 R192, R109 ;  /* 0x0000006d00c07308 */ /* 0x0008e20000000800 */
[-C--:B-1----:R-:W-:Y:S08]  /*13280*/  HMMA.16816.F32 R68, R112, R124.reuse, R68 ;  /* 0x0000007c7044723c */ /* 0x082ff00000001844 */
[C---:B------:R-:W-:Y:S01]  /*13290*/  HMMA.16816.F32 R72, R120.reuse, R124, R72 ;  /* 0x0000007c7848723c */ /* 0x040fe20000001848 */
[--C-:B--2---:R-:W-:Y:S03]  /*132a0*/  FFMA.FTZ R2, R151, c[0x0][0x23c], -R110.reuse ;  /* 0x00008f0097027a23 */ /* 0x104fe6000001086e */
[----:B------:R-:W-:Y:S04]  /*132b0*/  FFMA.FTZ R110, R150, c[0x0][0x23c], -R110 ;  /* 0x00008f00966e7a23 */ /* 0x000fe8000001086e */
[-C--:B------:R-:W-:Y:S01]  /*132c0*/  HMMA.16816.F32 R76, R120, R126.reuse, R76 ;  /* 0x0000007e784c723c */ /* 0x080fe2000000184c */
[----:B------:R1:W-:Y:S03]  /*132d0*/  MUFU.EX2 R191, R2 ;  /* 0x0000000200bf7308 */ /* 0x0003e60000000800 */
[----:B------:R-:W-:Y:S02]  /*132e0*/  IMAD.MOV.U32 R151, RZ, RZ, R146 ;  /* 0x000000ffff977224 */ /* 0x000fe400078e0092 */
[----:B------:R-:W-:Y:S01]  /*132f0*/  IMAD.MOV.U32 R146, RZ, RZ, R141 ;  /* 0x000000ffff927224 */ /* 0x000fe200078e008d */
[----:B----4-:R-:W-:Y:S01]  /*13300*/  F2FP.PACK_AB R109, R193, R195 ;  /* 0x000000c3c16d723e */ /* 0x010fe200000000ff */
[C---:B------:R-:W-:Y:S01]  /*13310*/  HMMA.16816.F32 R80, R112.reuse, R126, R80 ;  /* 0x0000007e7050723c */ /* 0x040fe20000001850 */
[----:B------:R-:W-:Y:S02]  /*13320*/  IMAD.MOV.U32 R141, RZ, RZ, R134 ;  /* 0x000000ffff8d7224 */ /* 0x000fe400078e0086 */
[----:B------:R3:W-:Y:S01]  /*13330*/  MUFU.EX2 R190, R110 ;  /* 0x0000006e00be7308 */ /* 0x0007e20000000800 */
[----:B------:R-:W-:Y:S02]  /*13340*/  IMAD.MOV.U32 R150, RZ, RZ, R145 ;  /* 0x000000ffff967224 */ /* 0x000fe400078e0091 */
[----:B------:R-:W-:Y:S02]  /*13350*/  IMAD.MOV.U32 R145, RZ, RZ, R140 ;  /* 0x000000ffff917224 */ /* 0x000fe400078e008c */
[-C--:B-----5:R-:W-:Y:S01]  /*13360*/  HMMA.16816.F32 R84, R112, R128.reuse, R84 ;  /* 0x000000807054723c */ /* 0x0a0fe20000001854 */
[----:B------:R-:W-:Y:S03]  /*13370*/  IMAD.MOV.U32 R140, RZ, RZ, R133 ;  /* 0x000000ffff8c7224 */ /* 0x000fe600078e0085 */
[----:B------:R-:W-:Y:S02]  /*13380*/  IMAD.MOV.U32 R237, RZ, RZ, R151 ;  /* 0x000000ffffed7224 */ /* 0x000fe400078e0097 */
[----:B------:R-:W-:Y:S02]  /*13390*/  IMAD.MOV.U32 R218, RZ, RZ, R150 ;  /* 0x000000ffffda7224 */ /* 0x000fe400078e0096 */
[C---:B------:R-:W-:Y:S01]  /*133a0*/  HMMA.16816.F32 R88, R120.reuse, R128, R88 ;  /* 0x000000807858723c */ /* 0x040fe20000001858 */
[----:B-1----:R-:W-:Y:S03]  /*133b0*/  FFMA.FTZ R2, R149, c[0x0][0x23c], -R111 ;  /* 0x00008f0095027a23 */ /* 0x002fe6000001086f */
[----:B------:R-:W-:Y:S01]  /*133c0*/  IMAD.MOV.U32 R149, RZ, RZ, R144 ;  /* 0x000000ffff957224 */ /* 0x000fe200078e0090 */
[----:B------:R1:W-:Y:S01]  /*133d0*/  MUFU.EX2 R188, R2 ;  /* 0x0000000200bc7308 */ /* 0x0003e20000000800 */
[----:B------:R-:W-:Y:S02]  /*133e0*/  IMAD.MOV.U32 R144, RZ, RZ, R139 ;  /* 0x000000ffff907224 */ /* 0x000fe400078e008b */
[-C--:B------:R-:W-:Y:S01]  /*133f0*/  HMMA.16816.F32 R92, R120, R130.reuse, R92 ;  /* 0x00000082785c723c */ /* 0x080fe2000000185c */
[----:B------:R-:W-:Y:S02]  /*13400*/  IMAD.MOV.U32 R139, RZ, RZ, R132 ;  /* 0x000000ffff8b7224 */ /* 0x000fe400078e0084 */
[----:B------:R-:W2:Y:S01]  /*13410*/  LDSM.16.MT88.4 R132, [R220+0x9c00] ;  /* 0x009c0000dc84783b */ /* 0x000ea20000004200 */
[----:B---3--:R-:W-:Y:S01]  /*13420*/  F2FP.PACK_AB R110, R192, R194 ;  /* 0x000000c2c06e723e */ /* 0x008fe200000000ff */
[----:B------:R-:W-:Y:S03]  /*13430*/  IMAD.MOV.U32 R236, RZ, RZ, R149 ;  /* 0x000000ffffec7224 */ /* 0x000fe600078e0095 */
[----:B------:R-:W-:Y:S01]  /*13440*/  HMMA.16816.F32 R96, R112, R130, R96 ;  /* 0x000000827060723c */ /* 0x000fe20000001860 */
[----:B-1----:R-:W-:Y:S03]  /*13450*/  FFMA.FTZ R2, R148, c[0x0][0x23c], -R111 ;  /* 0x00008f0094027a23 */ /* 0x002fe6000001086f */
[----:B------:R-:W-:Y:S01]  /*13460*/  IMAD.MOV.U32 R148, RZ, RZ, R143 ;  /* 0x000000ffff947224 */ /* 0x000fe200078e008f */
[----:B------:R1:W3:Y:S01]  /*13470*/  MUFU.EX2 R189, R2 ;  /* 0x0000000200bd7308 */ /* 0x0002e20000000800 */
[----:B------:R-:W-:Y:S02]  /*13480*/  IMAD.MOV.U32 R143, RZ, RZ, R138 ;  /* 0x000000ffff8f7224 */ /* 0x000fe400078e008a */
[----:B------:R-:W-:Y:S04]  /*13490*/  IMAD.MOV.U32 R138, RZ, RZ, R107 ;  /* 0x000000ffff8a7224 */ /* 0x000fe800078e006b */
[--C-:B-1----:R-:W-:Y:S01]  /*134a0*/  FFMA.FTZ R2, R252, c[0x0][0x23c], -R111.reuse ;  /* 0x00008f00fc027a23 */ /* 0x102fe2000001086f */
[----:B---3--:R-:W-:Y:S01]  /*134b0*/  F2FP.PACK_AB R176, R189, R188 ;  /* 0x000000bcbdb0723e */ /* 0x008fe200000000ff */
[----:B------:R-:W-:Y:S02]  /*134c0*/  FFMA.FTZ R111, R251, c[0x0][0x23c], -R111 ;  /* 0x00008f00fb6f7a23 */ /* 0x000fe4000001086f */
[----:B------:R1:W-:Y:S01]  /*134d0*/  MUFU.EX2 R187, R2 ;  /* 0x0000000200bb7308 */ /* 0x0003e20000000800 */
[----:B------:R-:W-:Y:S02]  /*134e0*/  IMAD.MOV.U32 R252, RZ, RZ, R148 ;  /* 0x000000fffffc7224 */ /* 0x000fe400078e0094 */
[----:B------:R-:W-:Y:S02]  /*134f0*/  IMAD.MOV.U32 R148, RZ, RZ, R145 ;  /* 0x000000ffff947224 */ /* 0x000fe400078e0091 */
[----:B------:R-:W-:Y:S02]  /*13500*/  IMAD.MOV.U32 R145, RZ, RZ, R142 ;  /* 0x000000ffff917224 */ /* 0x000fe400078e008e */
[----:B------:R-:W-:Y:S02]  /*13510*/  IMAD.MOV.U32 R251, RZ, RZ, R147 ;  /* 0x000000fffffb7224 */ /* 0x000fe400078e0093 */
[----:B------:R-:W-:Y:S01]  /*13520*/  IMAD.MOV.U32 R147, RZ, RZ, R144 ;  /* 0x000000ffff937224 */ /* 0x000fe200078e0090 */
[----:B------:R3:W4:Y:S01]  /*13530*/  MUFU.EX2 R186, R111 ;  /* 0x0000006f00ba7308 */ /* 0x0007220000000800 */
[----:B------:R-:W-:Y:S02]  /*13540*/  IMAD.MOV.U32 R144, RZ, RZ, R140 ;  /* 0x000000ffff907224 */ /* 0x000fe400078e008c */
[----:B-1----:R-:W-:Y:S02]  /*13550*/  FFMA.FTZ R2, R249, c[0x0][0x23c], -R184 ;  /* 0x00008f00f9027a23 */ /* 0x002fe400000108b8 */
[----:B------:R-:W-:Y:S05]  /*13560*/  IMAD.MOV.U32 R249, RZ, RZ, R146 ;  /* 0x000000fffff97224 */ /* 0x000fea00078e0092 */
[----:B------:R1:W-:Y:S01]  /*13570*/  MUFU.EX2 R185, R2 ;  /* 0x0000000200b97308 */ /* 0x0003e20000000800 */
[----:B------:R-:W-:Y:S01]  /*13580*/  IMAD.MOV.U32 R146, RZ, RZ, R143 ;  /* 0x000000ffff927224 */ /* 0x000fe200078e008f */
[----:B---3--:R-:W-:Y:S02]  /*13590*/  F2FP.PACK_AB R111, R190, R191 ;  /* 0x000000bfbe6f723e */ /* 0x008fe400000000ff */
[----:B----4-:R-:W-:Y:S01]  /*135a0*/  F2FP.PACK_AB R178, R186, R187 ;  /* 0x000000bbbab2723e */ /* 0x010fe200000000ff */
[--C-:B-1----:R-:W-:Y:S02]  /*135b0*/  FFMA.FTZ R2, R250, c[0x0][0x23c], -R184.reuse ;  /* 0x00008f00fa027a23 */ /* 0x102fe400000108b8 */
[----:B------:R-:W-:Y:S03]  /*135c0*/  IMAD.MOV.U32 R250, RZ, RZ, R141 ;  /* 0x000000fffffa7224 */ /* 0x000fe600078e008d */
[----:B------:R1:W3:Y:S01]  /*135d0*/  MUFU.EX2 R107, R2 ;  /* 0x00000002006b7308 */ /* 0x0002e20000000800 */
[----:B------:R-:W4:Y:S01]  /*135e0*/  LDSM.16.MT88.4 R140, [R222+0x9c00] ;  /* 0x009c0000de8c783b */ /* 0x000f220000004200 */
[--C-:B-1----:R-:W-:Y:S01]  /*135f0*/  FFMA.FTZ R2, R152, c[0x0][0x23c], -R184.reuse ;  /* 0x00008f0098027a23 */ /* 0x102fe200000108b8 */
[----:B---3--:R-:W-:Y:S01]  /*13600*/  F2FP.PACK_AB R177, R107, R185 ;  /* 0x000000b96bb1723e */ /* 0x008fe200000000ff */
[----:B------:R-:W-:Y:S01]  /*13610*/  FFMA.FTZ R184, R108, c[0x0][0x23c], -R184 ;  /* 0x00008f006cb87a23 */ /* 0x000fe200000108b8 */
[----:B------:R-:W-:Y:S05]  /*13620*/  F2FP.PACK_AB R108, R196, R197 ;  /* 0x000000c5c46c723e */ /* 0x000fea00000000ff */
[----:B------:R1:W-:Y:S02]  /*13630*/  MUFU.EX2 R106, R2 ;  /* 0x00000002006a7308 */ /* 0x0003e40000000800 */
[-C--:B--2---:R-:W-:Y:S01]  /*13640*/  HMMA.16816.F32 R112, R108, R132.reuse, R4 ;  /* 0x000000846c70723c */ /* 0x084fe20000001804 */
[----:B------:R-:W2:Y:S07]  /*13650*/  LDSM.16.MT88.4 R4, [R222+0xbc00] ;  /* 0x00bc0000de04783b */ /* 0x000eae0000004200 */
[----:B------:R-:W3:Y:S01]  /*13660*/  MUFU.EX2 R184, R184 ;  /* 0x000000b800b87308 */ /* 0x000ee20000000800 */
[----:B-1----:R-:W5:Y:S03]  /*13670*/  LDL.LU R2, [R1+0xc] ;  /* 0x00000c0001027983 */ /* 0x002f660000300800 */
        /* <DEDUP_REMOVED lines=8> */
[----:B------:R-:W3:Y:S03]  /*13700*/  LDL.LU R17, [R1+0x4] ;  /* 0x0000040001117983 */ /* 0x000ee60000300800 */
[----:B------:R-:W-:Y:S01]  /*13710*/  IMAD.MOV.U32 R15, RZ, RZ, R138 ;  /* 0x000000ffff0f7224 */ /* 0x000fe200078e008a */
[----:B------:R-:W3:Y:S01]  /*13720*/  LDL.LU R19, [R1+0x8] ;  /* 0x0000080001137983 */ /* 0x000ee20000300800 */
[----:B------:R-:W-:Y:S02]  /*13730*/  IMAD.MOV.U32 R11, RZ, RZ, R148 ;  /* 0x000000ffff0b7224 */ /* 0x000fe400078e0094 */
[-C--:B----4-:R-:W-:Y:S01]  /*13740*/  HMMA.16816.F32 R128, R108, R140.reuse, R20 ;  /* 0x0000008c6c80723c */ /* 0x090fe20000001814 */
        /* <DEDUP_REMOVED lines=23> */
[----:B-----5:R-:W-:Y:S04]  /*138c0*/  FFMA.FTZ R2, R3, R2, R13 ;  /* 0x0000000203027223 */ /* 0x020fe8000001000d */
[----:B------:R-:W-:Y:S02]  /*138d0*/  FADD.FTZ R2, R8, R2 ;  /* 0x0000000208027221 */ /* 0x000fe40000010000 */
[----:B---3--:R-:W-:Y:S05]  /*138e0*/  FFMA.FTZ R0, R0, R12, R14 ;  /* 0x0000000c00007223 */ /* 0x008fea000001000e */
[----:B------:R-:W-:Y:S02]  /*138f0*/  FADD.FTZ R0, R9, R0 ;  /* 0x0000000009007221 */ /* 0x000fe40000010000 */
[----:B------:R-:W-:Y:S02]  /*13900*/  FADD.FTZ R9, R249, R2 ;  /* 0x00000002f9097221 */ /* 0x000fe40000010000 */
[----:B------:R-:W-:Y:S02]  /*13910*/  FFMA.FTZ R101, R101, R17, R16 ;  /* 0x0000001165657223 */ /* 0x000fe40000010010 */
        /* <DEDUP_REMOVED lines=68> */
.L_x_698:
        /* <DEDUP_REMOVED lines=370> */
.L_x_703:
[----:B--2---:R-:W-:Y:S05]  /*15480*/  BSYNC B0 ;  /* 0x0000000000007941 */ /* 0x004fea0003800000 */
.L_x_702:
        /* <DEDUP_REMOVED lines=26> */
.L_x_705:
[----:B-1----:R-:W-:Y:S05]  /*15630*/  BSYNC B0 ;  /* 0x0000000000007941 */ /* 0x002fea0003800000 */
.L_x_704:
        /* <DEDUP_REMOVED lines=17> */
.L_x_707:
[----:B------:R-:W-:Y:S05]  /*15750*/  BSYNC B0 ;  /* 0x0000000000007941 */ /* 0x000fea0003800000 */
.L_x_706:
        /* <DEDUP_REMOVED lines=17> */
.L_x_709:
[----:B------:R-:W-:Y:S05]  /*15870*/  BSYNC B0 ;  /* 0x0000000000007941 */ /* 0x000fea0003800000 */
.L_x_708:
        /* <DEDUP_REMOVED lines=17> */
.L_x_710:
        /* <DEDUP_REMOVED lines=15> */
.L_x_1044:


//--------------------- .text._ZN5flash16flash_fwd_kernelI23Flash_fwd_kernel_traitsILi96ELi128ELi64ELi4ELb0ELb0EN7cutlass6half_tE19Flash_kernel_traitsILi96ELi128ELi64ELi4ES3_EELb1ELb0ELb1ELb1ELb0ELb0ELb0ELb0EEEvNS_16Flash_fwd_paramsE --------------------------
	.section	.text._ZN5flash16flash_fwd_kernelI23Flash_fwd_kernel_traitsILi96ELi128ELi64ELi4ELb0ELb0EN7cutlass6half_tE19Flash_kernel_traitsILi96ELi128ELi64ELi4ES3_EELb1ELb0ELb1ELb1ELb0ELb0ELb0ELb0EEEvNS_16Flash_fwd_paramsE,"ax",@progbits
	.sectioninfo	@"SHI_REGISTERS=255"
	.align	128
        .global         _ZN5flash16flash_fwd_kernelI23Flash_fwd_kernel_traitsILi96ELi128ELi64ELi4ELb0ELb0EN7cutlass6half_tE19Flash_kernel_traitsILi96ELi128ELi64ELi4ES3_EELb1ELb0ELb1ELb1ELb0ELb0ELb0ELb0EEEvNS_16Flash_fwd_paramsE
        .type           _ZN5flash16flash_fwd_kernelI23Flash_fwd_kernel_traitsILi96ELi128ELi64ELi4ELb0ELb0EN7cutlass6half_tE19Flash_kernel_traitsILi96ELi128ELi64ELi4ES3_EELb1ELb0ELb1ELb1ELb0ELb0ELb0ELb0EEEvNS_16Flash_fwd_paramsE,@function
        .size           _ZN5flash16flash_fwd_kernelI23Flash_fwd_kernel_traitsILi96ELi128ELi64ELi4ELb0ELb0EN7cutlass6half_tE19Flash_kernel_traitsILi96ELi128ELi64ELi4ES3_EELb1ELb0ELb1ELb1ELb0ELb0ELb0ELb0EEEvNS_16Flash_fwd_paramsE,(.L_x_1045 - _ZN5flash16flash_fwd_kernelI23Flash_fwd_kernel_traitsILi96ELi128ELi64ELi4ELb0ELb0EN7cutlass6half_tE19Flash_kernel_traitsILi96ELi128ELi64ELi4ES3_EELb1ELb0ELb1ELb1ELb0ELb0ELb0ELb0EEEvNS_16Flash_fwd_paramsE)
        .other          _ZN5flash16flash_fwd_kernelI23Flash_fwd_kernel_traitsILi96ELi128ELi64ELi4ELb0ELb0EN7cutlass6half_tE19Flash_kernel_traitsILi96ELi128ELi64ELi4ES3_EELb1ELb0ELb1ELb1ELb0ELb0ELb0ELb0EEEvNS_16Flash_fwd_paramsE,@"STO_CUDA_ENTRY STV_DEFAULT"
_ZN5flash16flash_fwd_kernelI23Flash_fwd_kernel_traitsILi96ELi128ELi64ELi4ELb0ELb0EN7cutlass6half_tE19Flash_kernel_traitsILi96ELi128ELi64ELi4ES3_EELb1ELb0ELb1ELb1ELb0ELb0ELb0ELb0EEEvNS_16Flash_fwd_paramsE:
.text._ZN5flash16flash_fwd_kernelI23Flash_fwd_kernel_traitsILi96ELi128ELi64ELi4ELb0ELb0EN7cutlass6half_tE19Flash_kernel_traitsILi96ELi128ELi64ELi4ES3_EELb1ELb0ELb1ELb1ELb0ELb0ELb0ELb0EEEvNS_16Flash_fwd_paramsE:
        /* <DEDUP_REMOVED lines=94> */
.L_x_711:
[----:B------:R-:W-:Y:S02]  /*05e0*/  ULDC UR6, c[0x0][0x218] ;  /* 0x0000860000067ab9 */ /* 0x000fe40000000800 */
.L_x_712:
        /* <DEDUP_REMOVED lines=121> */
.L_x_715:
[----:B------:R-:W-:Y:S05]  /*0d80*/  BSYNC B0 ;  /* 0x0000000000007941 */ /* 0x000fea0003800000 */
.L_x_714:
        /* <DEDUP_REMOVED lines=20> */
.L_x_717:
[----:B------:R-:W-:Y:S05]  /*0ed0*/  BSYNC B0 ;  /* 0x0000000000007941 */ /* 0x000fea0003800000 */
.L_x_716:
        /* <DEDUP_REMOVED lines=20> */
.L_x_719:
[----:B------:R-:W-:Y:S05]  /*1020*/  BSYNC B0 ;  /* 0x0000000000007941 */ /* 0x000fea0003800000 */
.L_x_718:
        /* <DEDUP_REMOVED lines=19> */
.L_x_721:
[----:B------:R-:W-:Y:S05]  /*1160*/  BSYNC B0 ;  /* 0x0000000000007941 */ /* 0x000fea0003800000 */
.L_x_720:
        /* <DEDUP_REMOVED lines=35> */
.L_x_713:
        /* <DEDUP_REMOVED lines=8> */
[----:B------:R-:W-:Y:S02]  /*1420*/  @UP0 UIMAD UR6, UR26, UR5, UR17 ;  /* 0x000000051a0602a4 */ /* 0x000fe4000f8e0211 */
[----:B------:R-:W-:Y:S02]  /*1430*/  @UP1 UIADD3 UR17, UR9, UR12, URZ ;  /* 0x0000000c09111290 */ /* 0x000fe4000fffe03f */
[----:B------:R-:W-:Y:S02]  /*1440*/  ULDC.64 UR4, c[0x0][0x198] ;  /* 0x0000660000047ab9 */ /* 0x000fe40000000a00 */
[----:B------:R-:W-:-:S02]  /*1450*/  @!UP0 UIMAD UR15, UR15, UR10, URZ ;  /* 0x0000000a0f0f82a4 */ /* 0x000fc4000f8e023f */
[----:B------:R-:W-:Y:S02]  /*1460*/  @UP1 UIMAD.WIDE.U32 UR20, UR17, UR4, URZ ;  /* 0x00000004111412a5 */ /* 0x000fe4000f8e003f */
[----:B------:R-:W-:Y:S02]  /*1470*/  @!UP0 UIMAD.WIDE.U32 UR22, UR13, UR10, URZ ;  /* 0x0000000a0d1682a5 */ /* 0x000fe4000f8e003f */
[----:B------:R-:W-:Y:S02]  /*1480*/  @!UP0 UIMAD UR15, UR13, UR11, UR15 ;  /* 0x0000000b0d0f82a4 */ /* 0x000fe4000f8e020f */
[----:B------:R-:W-:Y:S02]  /*1490*/  @UP1 UIMAD UR11, UR17, UR5, UR21 ;  /* 0x00000005110b12a4 */ /* 0x000fe4000f8e0215 */
[----:B------:R-:W-:Y:S02]  /*14a0*/  @UP0 UMOV UR10, UR16 ;  /* 0x00000010000a0c82 */ /* 0x000fe40008000000 */
[----:B------:R-:W-:-:S02]  /*14b0*/  USHF.R.S32.HI UR17, URZ, 0x1f, UR14 ;  /* 0x0000001f3f117899 */ /* 0x000fc4000801140e */
[----:B------:R-:W-:Y:S02]  /*14c0*/  @!UP0 UIADD3 UR6, UR23, UR15, URZ ;  /* 0x0000000f17068290 */ /* 0x000fe4000fffe03f */
[----:B------:R-:W-:Y:S02]  /*14d0*/  @!UP0 UMOV UR10, UR22 ;  /* 0x00000016000a8c82 */ /* 0x000fe40008000000 */
[----:B------:R-:W-:Y:S01]  /*14e0*/  @UP1 UMOV UR16, UR20 ;  /* 0x0000001400101c82 */ /* 0x000fe20008000000 */
[----:B------:R-:W-:Y:S05]  /*14f0*/  @P0 BRA `(.L_x_722) ;  /* 0x000000d000000947 */ /* 0x000fea0003800000 */
[----:B-1----:R-:W-:Y:S02]  /*1500*/  USHF.R.S32.HI UR15, URZ, 0x1f, UR9 ;  /* 0x0000001f3f0f7899 */ /* 0x002fe40008011409 */
[----:B------:R-:W-:Y:S02]  /*1510*/  ULDC.64 UR4, c[0x0][0x198] ;  /* 0x0000660000047ab9 */ /* 0x000fe40000000a00 */
[----:B------:R-:W-:Y:S02]  /*1520*/  UIMAD UR15, UR15, UR4, URZ ;  /* 0x000000040f0f72a4 */ /* 0x000fe4000f8e023f */
[----:B------:R-:W-:-:S02]  /*1530*/  USHF.R.S32.HI UR11, URZ, 0x1f, UR13 ;  /* 0x0000001f3f0b7899 */ /* 0x000fc4000801140d */
[----:B------:R-:W-:Y:S02]  /*1540*/  UIMAD.WIDE.U32 UR20, UR9, UR4, URZ ;  /* 0x00000004091472a5 */ /* 0x000fe4000f8e003f */
[----:B------:R-:W-:-:S03]  /*1550*/  UIMAD UR15, UR9, UR5, UR15 ;  /* 0x00000005090f72a4 */ /* 0x000fc6000f8e020f */
[----:B------:R-:W-:Y:S02]  /*1560*/  ULDC.64 UR4, c[0x0][0x180] ;  /* 0x0000600000047ab9 */ /* 0x000fe40000000a00 */
[----:B------:R-:W-:Y:S02]  /*1570*/  UIMAD UR11, UR11, UR4, URZ ;  /* 0x000000040b0b72a4 */ /* 0x000fe4000f8e023f */
[----:B------:R-:W-:Y:S02]  /*1580*/  UIADD3 UR21, UR21, UR15, URZ ;  /* 0x0000000f15157290 */ /* 0x000fe4000fffe03f */
[----:B------:R-:W-:Y:S02]  /*1590*/  UIMAD UR11, UR13, UR5, UR11 ;  /* 0x000000050d0b72a4 */ /* 0x000fe4000f8e020b */
[----:B------:R-:W-:-:S04]  /*15a0*/  UIMAD.WIDE.U32 UR4, UR13, UR4, UR20 ;  /* 0x000000040d0472a5 */ /* 0x000fc8000f8e0014 */
[----:B------:R-:W-:-:S03]  /*15b0*/  UIADD3 UR11, UR5, UR11, URZ ;  /* 0x0000000b050b7290 */ /* 0x000fc6000fffe03f */
[----:B------:R-:W-:Y:S02]  /*15c0*/  UMOV UR16, UR4 ;  /* 0x0000000400107c82 */ /* 0x000fe40008000000 */
.L_x_722:
[----:B-1----:R-:W-:Y:S01]  /*15d0*/  IABS R4, c[0x0][0x1c8] ;  /* 0x0000720000047a13 */ /* 0x002fe20000000000 */
        /* <DEDUP_REMOVED lines=44> */
.L_x_723:
        /* <DEDUP_REMOVED lines=107> */
.L_x_725:
[----:B------:R-:W-:Y:S05]  /*1f50*/  BSYNC B0 ;  /* 0x0000000000007941 */ /* 0x000fea0003800000 */
.L_x_724:
        /* <DEDUP_REMOVED lines=37> */
.L_x_727:
[----:B------:R-:W-:Y:S05]  /*21b0*/  BSYNC B0 ;  /* 0x0000000000007941 */ /* 0x000fea0003800000 */
.L_x_726:
        /* <DEDUP_REMOVED lines=37> */
.L_x_729:
[----:B------:R-:W-:Y:S05]  /*2410*/  BSYNC B0 ;  /* 0x0000000000007941 */ /* 0x000fea0003800000 */
.L_x_728:
        /* <DEDUP_REMOVED lines=40> */
.L_x_731:
[----:B------:R-:W-:Y:S05]  /*26a0*/  BSYNC B0 ;  /* 0x0000000000007941 */ /* 0x000fea0003800000 */
.L_x_730:
        /* <DEDUP_REMOVED lines=42> */
.L_x_733:
[----:B------:R-:W-:Y:S05]  /*2950*/  BSYNC B0 ;  /* 0x0000000000007941 */ /* 0x000fea0003800000 */
.L_x_732:
        /* <DEDUP_REMOVED lines=34> */
.L_x_735:
[----:B------:R-:W-:Y:S05]  /*2b80*/  BSYNC B0 ;  /* 0x0000000000007941 */ /* 0x000fea0003800000 */
.L_x_734:
[----:B------:R-:W-:Y:S01]  /*2b90*/  ULDC.64 UR4, c[0x0][0x318] ;  /* 0x0000c60000047ab9 */ /* 0x000fe20000000a00 */
[----:B------:R-:W0:Y:S01]  /*2ba0*/  LDGDEPBAR ;  /* 0x00000000000079af */ /* 0x000e220000000000 */
[----:B------:R-:W-:Y:S01]  /*2bb0*/  UISETP.NE.U32.AND UP1, UPT, URZ, UR4, UPT ;  /* 0x000000043f00728c */ /* 0x000fe2000bf25070 */
[----:B-1----:R-:W-:Y:S02]  /*2bc0*/  IMAD.MOV.U32 R10, RZ, RZ, R30 ;  /* 0x000000ffff0a7224 */ /* 0x002fe400078e001e */
[----:B------:R-:W-:Y:S01]  /*2bd0*/  IMAD.MOV.U32 R11, RZ, RZ, R31 ;  /* 0x000000ffff0b7224 */ /* 0x000fe200078e001f */
[----:B------:R-:W-:-:S03]  /*2be0*/  UISETP.NE.AND.EX UP1, UPT, URZ, UR5, UPT, UP1 ;  /* 0x000000053f00728c */ /* 0x000fc6000bf25310 */
[----:B------:R-:W-:-:S03]  /*2bf0*/  ULDC.64 UR4, c[0x0][0x320] ;  /* 0x0000c80000047ab9 */ /* 0x000fc60000000a00 */
        /* <DEDUP_REMOVED lines=8> */
[----:B------:R-:W-:Y:S02]  /*2c80*/  ULDC UR4, c[0x0][0x318] ;  /* 0x0000c60000047ab9 */ /* 0x000fe40000000800 */
[----:B------:R-:W-:Y:S02]  /*2c90*/  @UP1 ULEA UR16, UP0, UR24, UR4, 0x2 ;  /* 0x0000000418101291 */ /* 0x000fe4000f80103f */
[----:B------:R-:W-:Y:S02]  /*2ca0*/  @UP1 UIADD3 UR5, UR25, UR5, URZ ;  /* 0x0000000519051290 */ /* 0x000fe4000fffe03f */
[----:B------:R-:W-:Y:S02]  /*2cb0*/  ULDC UR4, c[0x0][0x31c] ;  /* 0x0000c70000047ab9 */ /* 0x000fe40000000800 */
[----:B------:R-:W-:Y:S01]  /*2cc0*/  @UP1 ULEA.HI.X UR17, UR24, UR4, UR5, 0x2, UP0 ;  /* 0x0000000418111291 */ /* 0x000fe200080f1405 */
[----:B------:R-:W-:Y:S01]  /*2cd0*/  IMAD.U32 R6, RZ, RZ, UR16 ;  /* 0x00000010ff067e24 */ /* 0x000fe2000f8e00ff */
[----:B------:R-:W1:Y:S01]  /*2ce0*/  @P0 MUFU.RCP R2, c[0x0][0x238] ;  /* 0x00008e0000020b08 */ /* 0x000e620000001000 */
[----:B------:R-:W-:Y:S01]  /*2cf0*/  ISETP.GE.AND P1, PT, R4, UR12, PT ;  /* 0x0000000c04007c0c */ /* 0x000fe2000bf26270 */
[----:B------:R-:W-:Y:S01]  /*2d00*/  IMAD.MOV.U32 R10, RZ, RZ, R28 ;  /* 0x000000ffff0a7224 */ /* 0x000fe200078e001c */
[----:B------:R-:W-:Y:S01]  /*2d10*/  ULDC.64 UR24, c[0x0][0x1a0] ;  /* 0x0000680000187ab9 */ /* 0x000fe20000000a00 */
[----:B------:R-:W-:-:S05]  /*2d20*/  MOV R7, UR17 ;  /* 0x0000001100077c02 */ /* 0x000fca0008000f00 */
[----:B------:R3:W1:Y:S01]  /*2d30*/  @P0 LDG.E R0, [R6.64] ;  /* 0x0000001e06000981 */ /* 0x000662000c1e1900 */
[----:B------:R-:W-:Y:S01]  /*2d40*/  USHF.L.U32 UR23, UR24, 0x6, URZ ;  /* 0x0000000618177899 */ /* 0x000fe2000800063f */
[----:B------:R-:W-:Y:S01]  /*2d50*/  BSSY B0, `(.L_x_736) ;  /* 0x0000036000007945 */ /* 0x000fe20003800000 */
[----:B------:R-:W-:Y:S01]  /*2d60*/  USHF.L.U64.HI UR22, UR24, UR22, UR25 ;  /* 0x0000001618167299 */ /* 0x000fe20008010219 */
[----:B------:R-:W-:Y:S03]  /*2d70*/  BAR.SYNC.DEFER_BLOCKING 0x0 ;  /* 0x0000000000007b1d */ /* 0x000fe60000010000 */
[----:B------:R-:W-:Y:S01]  /*2d80*/  UIMAD UR5, UR22, UR34, URZ ;  /* 0x00000022160572a4 */ /* 0x000fe2000f8e023f */
[----:B------:R-:W-:Y:S02]  /*2d90*/  IMAD.U32 R8, RZ, RZ, UR23 ;  /* 0x00000017ff087e24 */ /* 0x000fe4000f8e00ff */
[----:B------:R2:W-:Y:S01]  /*2da0*/  STL.64 [R1+0x8], R10 ;  /* 0x0000080a01007387 */ /* 0x0005e20000100a00 */
[----:B------:R-:W-:Y:S01]  /*2db0*/  UIMAD UR15, UR15, UR23, UR5 ;  /* 0x000000170f0f72a4 */ /* 0x000fe2000f8e0205 */
[----:B------:R-:W-:Y:S01]  /*2dc0*/  IMAD.WIDE.U32 R4, R8, UR34, R10 ;  /* 0x0000002208047c25 */ /* 0x000fe2000f8e000a */
[----:B------:R-:W-:-:S03]  /*2dd0*/  UMOV UR28, URZ ;  /* 0x0000003f001c7c82 */ /* 0x000fc60008000000 */
[----:B---3--:R-:W-:Y:S01]  /*2de0*/  IMAD.SHL.U32 R6, R25, 0x2, RZ ;  /* 0x0000000219067824 */ /* 0x008fe200078e00ff */
[----:B------:R2:W-:Y:S04]  /*2df0*/  @P1 STS [R218+0x9000], RZ ;  /* 0x009000ffda001388 */ /* 0x0005e80000000800 */
[----:B------:R-:W-:Y:S01]  /*2e00*/  LOP3.LUT R161, R6, 0x6, RZ, 0xc0, !PT ;  /* 0x0000000606a17812 */ /* 0x000fe200078ec0ff */
[----:B------:R2:W-:Y:S04]  /*2e10*/  @P1 STS [R218+0x9004], RZ ;  /* 0x009004ffda001388 */ /* 0x0005e80000000800 */
[----:B------:R2:W-:Y:S04]  /*2e20*/  @P1 STS.64 [R218+0x9008], RZ ;  /* 0x009008ffda001388 */ /* 0x0005e80000000a00 */
[----:B------:R2:W-:Y:S04]  /*2e30*/  @P1 STS.128 [R218+0xa000], RZ ;  /* 0x00a000ffda001388 */ /* 0x0005e80000000c00 */
[----:B------:R2:W-:Y:S01]  /*2e40*/  @P1 STS.128 [R218+0xb000], RZ ;  /* 0x00b000ffda001388 */ /* 0x0005e20000000c00 */
[----:B-1----:R-:W-:Y:S01]  /*2e50*/  @P0 FMUL.FTZ R0, R0, R2 ;  /* 0x0000000200000220 */ /* 0x002fe20000410000 */
[----:B------:R-:W-:-:S03]  /*2e60*/  MOV R2, UR27 ;  /* 0x0000001b00027c02 */ /* 0x000fc60008000f00 */
[----:B------:R1:W3:Y:S01]  /*2e70*/  @P0 R2UR UR4, R0 ;  /* 0x00000000000403c2 */ /* 0x0002e200000e0000 */
[----:B------:R-:W-:-:S05]  /*2e80*/  LEA R165, R2, R108, 0x3 ;  /* 0x0000006c02a57211 */ /* 0x000fca00078e18ff */
[----:B------:R2:W-:Y:S01]  /*2e90*/  STL [R1], R165 ;  /* 0x000000a501007387 */ /* 0x0005e20000100800 */
[----:B-1----:R-:W-:Y:S01]  /*2ea0*/  SHF.R.S32.HI R0, RZ, 0x1f, R20 ;  /* 0x0000001fff007819 */ /* 0x002fe20000011414 */
[----:B---3--:R-:W-:-:S03]  /*2eb0*/  @UP1 UMOV UR28, UR4 ;  /* 0x00000004001c1c82 */ /* 0x008fc60008000000 */
[----:B------:R-:W-:-:S04]  /*2ec0*/  LEA.HI R0, R0, R20, RZ, 0x2 ;  /* 0x0000001400007211 */ /* 0x000fc800078f10ff */
[----:B------:R-:W-:Y:S02]  /*2ed0*/  SHF.R.S32.HI R160, RZ, 0x2, R0 ;  /* 0x00000002ffa07819 */ /* 0x000fe40000011400 */
[----:B------:R-:W-:Y:S01]  /*2ee0*/  IADD3 R0, R5, UR15, RZ ;  /* 0x0000000f05007c10 */ /* 0x000fe2000fffe0ff */
[----:B------:R-:W-:Y:S05]  /*2ef0*/  @P1 BRA `(.L_x_737) ;  /* 0x000001b000001947 */ /* 0x000fea0003800000 */
[----:B--2---:R-:W-:Y:S02]  /*2f00*/  ISETP.GE.AND P3, PT, R172, c[0x0][0x220], PT ;  /* 0x00008800ac007a0c */ /* 0x004fe40003f66270 */
        /* <DEDUP_REMOVED lines=26> */
.L_x_737:
[----:B--2---:R-:W-:Y:S05]  /*30b0*/  BSYNC B0 ;  /* 0x0000000000007941 */ /* 0x004fea0003800000 */
.L_x_736:
        /* <DEDUP_REMOVED lines=36> */
.L_x_739:
[----:B------:R-:W-:Y:S05]  /*3300*/  BSYNC B0 ;  /* 0x0000000000007941 */ /* 0x000fea0003800000 */
.L_x_738:
[----:B------:R-:W-:Y:S01]  /*3310*/  LOP3.LUT R2, R26, 0xfffffff8, RZ, 0xc0, !PT ;  /* 0xfffffff81a027812 */ /* 0x000fe200078ec0ff */
[----:B------:R-:W-:Y:S01]  /*3320*/  IMAD.SHL.U32 R5, R22, 0x40, RZ ;  /* 0x0000004016057824 */ /* 0x000fe200078e00ff */
[----:B-1----:R-:W-:Y:S01]  /*3330*/  SHF.R.S32.HI R8, RZ, 0x4, R24 ;  /* 0x00000004ff087819 */ /* 0x002fe20000011418 */
[----:B------:R-:W-:Y:S01]  /*3340*/  UIADD3 UR4, UR8, -UR29, URZ ;  /* 0x8000001d08047290 */ /* 0x000fe2000fffe03f */
[----:B------:R-:W-:Y:S01]  /*3350*/  LOP3.LUT R4, R21, 0x7fffffe, RZ, 0xc0, !PT ;  /* 0x07fffffe15047812 */ /* 0x000fe200078ec0ff */
[----:B------:R-:W-:Y:S01]  /*3360*/  IMAD.IADD R2, R25, 0x1, -R2 ;  /* 0x0000000119027824 */ /* 0x000fe200078e0a02 */
[----:B------:R-:W-:Y:S01]  /*3370*/  LEA.HI R6, R24, R8, RZ, 0x1 ;  /* 0x0000000818067211 */ /* 0x000fe200078f08ff */
[----:B------:R-:W-:Y:S01]  /*3380*/  UIADD3 UR5, UR8, 0x1, -UR29 ;  /* 0x0000000108057890 */ /* 0x000fe2000fffe81d */
[----:B------:R-:W-:Y:S01]  /*3390*/  SHF.R.S32.HI R7, RZ, 0x1f, R19 ;  /* 0x0000001fff077819 */ /* 0x000fe20000011413 */
[----:B------:R-:W-:Y:S01]  /*33a0*/  IMAD.IADD R110, R19, 0x1, -R4 ;  /* 0x00000001136e7824 */ /* 0x000fe200078e0a04 */
[----:B------:R-:W-:Y:S01]  /*33b0*/  LEA.HI R0, R2, R2, RZ, 0x1 ;  /* 0x0000000202007211 */ /* 0x000fe200078f08ff */
[----:B------:R-:W0:Y:S01]  /*33c0*/  LDGDEPBAR ;  /* 0x00000000000079af */ /* 0x000e220000000000 */
[----:B------:R-:W-:Y:S01]  /*33d0*/  LOP3.LUT R6, R6, 0xfffffffe, RZ, 0xc0, !PT ;  /* 0xfffffffe06067812 */ /* 0x000fe200078ec0ff */
[----:B------:R-:W-:Y:S01]  /*33e0*/  UISETP.GT.AND UP0, UPT, UR34, UR19, UPT ;  /* 0x000000132200728c */ /* 0x000fe2000bf04270 */
[----:B------:R-:W-:-:S02]  /*33f0*/  LOP3.LUT R4, R0, 0x3fffffe, RZ, 0xc0, !PT ;  /* 0x03fffffe00047812 */ /* 0x000fc400078ec0ff */
[----:B------:R-:W-:Y:S01]  /*3400*/  SHF.R.S32.HI R12, RZ, 0x1, R0 ;  /* 0x00000001ff0c7819 */ /* 0x000fe20000011400 */
[----:B------:R-:W-:Y:S01]  /*3410*/  IMAD.IADD R8, R8, 0x1, -R6 ;  /* 0x0000000108087824 */ /* 0x000fe200078e0a06 */
[----:B------:R-:W-:Y:S01]  /*3420*/  LEA.HI R7, R7, R19, RZ, 0x3 ;  /* 0x0000001307077211 */ /* 0x000fe200078f18ff */
        /* <DEDUP_REMOVED lines=8> */
[----:B------:R-:W-:-:S02]  /*34b0*/  LOP3.LUT R109, R4, 0xffffff00, RZ, 0xc0, !PT ;  /* 0xffffff00046d7812 */ /* 0x000fc400078ec0ff */
[----:B------:R-:W-:Y:S02]  /*34c0*/  LOP3.LUT R6, R2, 0x8, R5, 0xf8, !PT ;  /* 0x0000000802067812 */ /* 0x000fe400078ef805 */
        /* <DEDUP_REMOVED lines=14> */
[----:B------:R-:W-:-:S02]  /*35b0*/  IMAD R217, R3, 0x2, R216 ;  /* 0x0000000203d97824 */ /* 0x000fc400078e02d8 */
[----:B------:R-:W-:Y:S01]  /*35c0*/  IMAD.U32 R2, RZ, RZ, UR34 ;  /* 0x00000022ff027e24 */ /* 0x000fe2000f8e00ff */
[----:B------:R-:W1:Y:S01]  /*35d0*/  LDSM.16.M88.4 R8, [R213+0x6000] ;  /* 0x00600000d508783b */ /* 0x000e620000000200 */
[----:B------:R-:W-:-:S03]  /*35e0*/  SEL R0, R0, 0xffffffe0, !P0 ;  /* 0xffffffe000007807 */ /* 0x000fc60004000000 */
[----:B------:R-:W3:Y:S02]  /*35f0*/  LDSM.16.M88.4 R4, [R216+0x1000] ;  /* 0x00100000d804783b */ /* 0x000ee40000000200 */
[----:B------:R-:W-:Y:S01]  /*3600*/  IMAD.IADD R215, R213, 0x1, R0 ;  /* 0x00000001d5d77824 */ /* 0x000fe200078e0200 */
[----:B------:R-:W-:Y:S01]  /*3610*/  LEA R0, R108, UR7, 0x4 ;  /* 0x000000076c007c11 */ /* 0x000fe2000f8e20ff */
[----:B------:R-:W5:Y:S04]  /*3620*/  LDSM.16.M88.4 R40, [R213+0x6c00] ;  /* 0x006c0000d528783b */ /* 0x000f680000000200 */
[----:B------:R-:W2:Y:S01]  /*3630*/  LDSM.16.M88.4 R20, [R213+0x6400] ;  /* 0x00640000d514783b */ /* 0x000ea20000000200 */
[----:B------:R-:W-:-:S03]  /*3640*/  IMAD.IADD R0, R160, 0x1, R0 ;  /* 0x00000001a0007824 */ /* 0x000fc600078e0200 */
[----:B------:R-:W4:Y:S02]  /*3650*/  LDSM.16.M88.4 R44, [R213+0x6800] ;  /* 0x00680000d52c783b */ /* 0x000f240000000200 */
[----:B------:R-:W-:Y:S02]  /*3660*/  IADD3 R221, R0, UR4, RZ ;  /* 0x0000000400dd7c10 */ /* 0x000fe4000fffe0ff */
[----:B------:R-:W-:Y:S04]  /*3670*/  LDSM.16.M88.4 R12, [R217+0x1000] ;  /* 0x00100000d90c783b */ /* 0x000fe80000000200 */
[----:B------:R-:W2:Y:S04]  /*3680*/  LDSM.16.M88.4 R24, [R215+0x6c00] ;  /* 0x006c0000d718783b */ /* 0x000ea80000000200 */
[----:B------:R-:W2:Y:S04]  /*3690*/  LDSM.16.M88.4 R36, [R215+0x6000] ;  /* 0x00600000d724783b */ /* 0x000ea80000000200 */
[----:B------:R-:W2:Y:S04]  /*36a0*/  LDSM.16.M88.4 R32, [R215+0x6400] ;  /* 0x00640000d720783b */ /* 0x000ea80000000200 */
[----:B------:R-:W2:Y:S01]  /*36b0*/  LDSM.16.M88.4 R28, [R215+0x6800] ;  /* 0x00680000d71c783b */ /* 0x000ea20000000200 */
[-C--:B-1----:R-:W-:Y:S03]  /*36c0*/  HMMA.16816.F32 R92, R16, R8.reuse, RZ ;  /* 0x00000008105c723c */ /* 0x082fe600000018ff */
[----:B------:R-:W-:Y:S04]  /*36d0*/  LDSM.16.M88.4 R96, [R213+0x7c00] ;  /* 0x007c0000d560783b */ /* 0x000fe80000000200 */
[----:B------:R-:W-:Y:S01]  /*36e0*/  LDSM.16.M88.4 R56, [R213+0x7000] ;  /* 0x00700000d538783b */ /* 0x000fe20000000200 */
[C---:B---3--:R-:W-:Y:S03]  /*36f0*/  HMMA.16816.F32 R76, R4.reuse, R8, RZ ;  /* 0x00000008044c723c */ /* 0x048fe600000018ff */
[----:B------:R-:W-:Y:S04]  /*3700*/  LDSM.16.M88.4 R52, [R213+0x7400] ;  /* 0x00740000d534783b */ /* 0x000fe80000000200 */
[----:B------:R-:W-:Y:S01]  /*3710*/  LDSM.16.M88.4 R48, [R213+0x7800] ;  /* 0x00780000d530783b */ /* 0x000fe20000000200 */
[-C--:B------:R-:W-:Y:S03]  /*3720*/  HMMA.16816.F32 R72, R4, R10.reuse, RZ ;  /* 0x0000000a0448723c */ /* 0x080fe600000018ff */
[----:B------:R-:W-:Y:S05]  /*3730*/  LDSM.16.M88.4 R156, [R213+0x8c00] ;  /* 0x008c0000d59c783b */ /* 0x000fea0000000200 */
[----:B------:R-:W-:Y:S01]  /*3740*/  HMMA.16816.F32 R128, R16, R10, RZ ;  /* 0x0000000a1080723c */ /* 0x000fe200000018ff */
[----:B------:R-:W1:Y:S07]  /*3750*/  LDSM.16.M88.4 R8, [R217] ;  /* 0x00000000d908783b */ /* 0x000e6e0000000200 */
[C---:B-----5:R-:W-:Y:S08]  /*3760*/  HMMA.16816.F32 R84, R4.reuse, R42, RZ ;  /* 0x0000002a0454723c */ /* 0x060ff000000018ff */
[C---:B------:R-:W-:Y:S08]  /*3770*/  HMMA.16816.F32 R80, R4.reuse, R40, RZ ;  /* 0x000000280450723c */ /* 0x040ff000000018ff */
[C---:B--2---:R-:W-:Y:S08]  /*3780*/  HMMA.16816.F32 R64, R4.reuse, R20, RZ ;  /* 0x000000140440723c */ /* 0x044ff000000018ff */
[----:B----4-:R-:W-:Y:S08]  /*3790*/  HMMA.16816.F32 R68, R4, R44, RZ ;  /* 0x0000002c0444723c */ /* 0x010ff000000018ff */
[-C--:B------:R-:W-:Y:S08]  /*37a0*/  HMMA.16816.F32 R116, R16, R22.reuse, RZ ;  /* 0x000000161074723c */ /* 0x080ff000000018ff */
[C---:B------:R-:W-:Y:S08]  /*37b0*/  HMMA.16816.F32 R60, R4.reuse, R22, RZ ;  /* 0x00000016043c723c */ /* 0x040ff000000018ff */
[----:B------:R-:W-:Y:S01]  /*37c0*/  HMMA.16816.F32 R88, R4, R46, RZ ;  /* 0x0000002e0458723c */ /* 0x000fe200000018ff */
[----:B------:R-:W2:Y:S07]  /*37d0*/  LDSM.16.M88.4 R4, [R216+0x3000] ;  /* 0x00300000d804783b */ /* 0x000eae0000000200 */
[C---:B------:R-:W-:Y:S08]  /*37e0*/  HMMA.16816.F32 R120, R16.reuse, R40, RZ ;  /* 0x000000281078723c */ /* 0x040ff000000018ff */
[C---:B------:R-:W-:Y:S08]  /*37f0*/  HMMA.16816.F32 R136, R16.reuse, R42, RZ ;  /* 0x0000002a1088723c */ /* 0x040ff000000018ff */
[C---:B------:R-:W-:Y:S08]  /*3800*/  HMMA.16816.F32 R112, R16.reuse, R20, RZ ;  /* 0x000000141070723c */ /* 0x040ff000000018ff */
[C---:B------:R-:W-:Y:S08]  /*3810*/  HMMA.16816.F32 R124, R16.reuse, R44, RZ ;  /* 0x0000002c107c723c */ /* 0x040ff000000018ff */
[----:B------:R-:W-:Y:S01]  /*3820*/  HMMA.16816.F32 R140, R16, R46, RZ ;  /* 0x0000002e108c723c */ /* 0x000fe200000018ff */
[----:B------:R-:W3:Y:S07]  /*3830*/  LDSM.16.M88.4 R16, [R216+0x2000] ;  /* 0x00200000d810783b */ /* 0x000eee0000000200 */
[C---:B------:R-:W-:Y:S08]  /*3840*/  HMMA.16816.F32 R84, R12.reuse, R26, R84 ;  /* 0x0000001a0c54723c */ /* 0x040ff00000001854 */
[C---:B------:R-:W-:Y:S08]  /*3850*/  HMMA.16816.F32 R20, R12.reuse, R24, R80 ;  /* 0x000000180c14723c */ /* 0x040ff00000001850 */
[C---:B------:R-:W-:Y:S08]  /*3860*/  HMMA.16816.F32 R132, R12.reuse, R36, R76 ;  /* 0x000000240c84723c */ /* 0x040ff0000000184c */
[C---:B------:R-:W-:Y:S08]  /*3870*/  HMMA.16816.F32 R100, R12.reuse, R32, R64 ;  /* 0x000000200c64723c */ /* 0x040ff00000001840 */
[----:B------:R-:W-:Y:S08]  /*3880*/  HMMA.16816.F32 R40, R12, R28, R68 ;  /* 0x0000001c0c28723c */ /* 0x000ff00000001844 */
[----:B-1----:R-:W-:Y:S08]  /*3890*/  HMMA.16816.F32 R76, R8, R34, R116 ;  /* 0x00000022084c723c */ /* 0x002ff00000001874 */
[C---:B------:R-:W-:Y:S08]  /*38a0*/  HMMA.16816.F32 R104, R12.reuse, R38, R72 ;  /* 0x000000260c68723c */ /* 0x040ff00000001848 */
[C---:B------:R-:W-:Y:S08]  /*38b0*/  HMMA.16816.F32 R44, R12.reuse, R34, R60 ;  /* 0x000000220c2c723c */ /* 0x040ff0000000183c */
[----:B------:R-:W-:Y:S01]  /*38c0*/  HMMA.16816.F32 R68, R12, R30, R88 ;  /* 0x0000001e0c44723c */ /* 0x000fe20000001858 */
[----:B------:R-:W-:Y:S07]  /*38d0*/  LDSM.16.M88.4 R12, [R217+0x3000] ;  /* 0x00300000d90c783b */ /* 0x000fee0000000200 */
[C---:B------:R-:W-:Y:S08]  /*38e0*/  HMMA.16816.F32 R64, R8.reuse, R24, R120 ;  /* 0x000000180840723c */ /* 0x040ff00000001878 */
[C---:B------:R-:W-:Y:S01]  /*38f0*/  HMMA.16816.F32 R116, R8.reuse, R26, R136 ;  /* 0x0000001a0874723c */ /* 0x040fe20000001888 */
[----:B------:R-:W1:Y:S07]  /*3900*/  LDSM.16.M88.4 R24, [R215+0x7c00] ;  /* 0x007c0000d718783b */ /* 0x000e6e0000000200 */
[C---:B------:R-:W-:Y:S08]  /*3910*/  HMMA.16816.F32 R92, R8.reuse, R36, R92 ;  /* 0x00000024085c723c */ /* 0x040ff0000000185c */
[C---:B------:R-:W-:Y:S01]  /*3920*/  HMMA.16816.F32 R88, R8.reuse, R38, R128 ;  /* 0x000000260858723c */ /* 0x040fe20000001880 */
[----:B------:R-:W4:Y:S07]  /*3930*/  LDSM.16.M88.4 R36, [R215+0x7000] ;  /* 0x00700000d724783b */ /* 0x000f2e0000000200 */
[C---:B------:R-:W-:Y:S01]  /*3940*/  HMMA.16816.F32 R80, R8.reuse, R32, R112 ;  /* 0x000000200850723c */ /* 0x040fe20000001870 */
[----:B------:R-:W5:Y:S07]  /*3950*/  LDSM.16.M88.4 R32, [R215+0x7400] ;  /* 0x00740000d720783b */ /* 0x000f6e0000000200 */
[C---:B------:R-:W-:Y:S08]  /*3960*/  HMMA.16816.F32 R72, R8.reuse, R28, R124 ;  /* 0x0000001c0848723c */ /* 0x040ff0000000187c */
[----:B------:R-:W-:Y:S01]  /*3970*/  HMMA.16816.F32 R60, R8, R30, R140 ;  /* 0x0000001e083c723c */ /* 0x000fe2000000188c */
[----:B------:R-:W1:Y:S04]  /*3980*/  LDSM.16.M88.4 R28, [R215+0x7800] ;  /* 0x00780000d71c783b */ /* 0x000e680000000200 */
[----:B------:R-:W1:Y:S03]  /*3990*/  LDSM.16.M88.4 R8, [R217+0x2000] ;  /* 0x00200000d908783b */ /* 0x000e660000000200 */
[C---:B--2---:R-:W-:Y:S08]  /*39a0*/  HMMA.16816.F32 R124, R4.reuse, R98, R84 ;  /* 0x00000062047c723c */ /* 0x044ff00000001854 */
[C---:B------:R-:W-:Y:S01]  /*39b0*/  HMMA.16816.F32 R128, R4.reuse, R96, R20 ;  /* 0x000000600480723c */ /* 0x040fe20000001814 */
[----:B------:R-:W-:Y:S07]  /*39c0*/  LDSM.16.M88.4 R20, [R213+0x8000] ;  /* 0x00800000d514783b */ /* 0x000fee0000000200 */
        /* <DEDUP_REMOVED lines=17> */
[----:B------:R-:W3:Y:S07]  /*3ae0*/  LDSM.16.M88.4 R16, [R216+0x4000] ;  /* 0x00400000d810783b */ /* 0x000eee0000000200 */
[C---:B-1----:R-:W-:Y:S08]  /*3af0*/  HMMA.16816.F32 R48, R12.reuse, R26, R124 ;  /* 0x0000001a0c30723c */ /* 0x042ff0000000187c */
[C---:B------:R-:W-:Y:S08]  /*3b00*/  HMMA.16816.F32 R52, R12.reuse, R24, R128 ;  /* 0x000000180c34723c */ /* 0x040ff00000001880 */
[C---:B----4-:R-:W-:Y:S08]  /*3b10*/  HMMA.16816.F32 R76, R12.reuse, R36, R152 ;  /* 0x000000240c4c723c */ /* 0x050ff00000001898 */
        /* <DEDUP_REMOVED lines=8> */
[C---:B------:R-:W-:Y:S01]  /*3ba0*/  HMMA.16816.F32 R100, R8.reuse, R34, R100 ;  /* 0x000000220864723c */ /* 0x040fe20000001864 */
[----:B------:R-:W-:Y:S07]  /*3bb0*/  LDSM.16.M88.4 R32, [R215+0x8400] ;  /* 0x00840000d720783b */ /* 0x000fee0000000200 */
[C---:B------:R-:W-:Y:S07]  /*3bc0*/  HMMA.16816.F32 R92, R8.reuse, R28, R92 ;  /* 0x0000001c085c723c */ /* 0x040fee000000185c */
[----:B------:R-:W-:Y:S01]  /*3bd0*/  IMAD R28, R2, 0x40, R161 ;  /* 0x00000040021c7824 */ /* 0x000fe200078e02a1 */
[----:B------:R-:W-:Y:S03]  /*3be0*/  HMMA.16816.F32 R84, R8, R30, R84 ;  /* 0x0000001e0854723c */ /* 0x000fe60000001854 */
[----:B------:R-:W-:-:S05]  /*3bf0*/  IMAD.IADD R2, R221, 0x1, -R28 ;  /* 0x00000001dd027824 */ /* 0x000fca00078e0a1c */
[----:B------:R-:W-:Y:S01]  /*3c00*/  HMMA.16816.F32 R88, R8, R24, R88 ;  /* 0x000000180858723c */ /* 0x000fe20000001858 */
[----:B------:R-:W-:-:S07]  /*3c10*/  IABS R2, R2 ;  /* 0x0000000200027213 */ /* 0x000fce0000000000 */
[----:B------:R-:W-:Y:S01]  /*3c20*/  HMMA.16816.F32 R80, R8, R26, R80 ;  /* 0x0000001a0850723c */ /* 0x000fe20000001850 */
[----:B------:R-:W-:Y:S07]  /*3c30*/  LDSM.16.M88.4 R8, [R215+0x8000] ;  /* 0x00800000d708783b */ /* 0x000fee0000000200 */
[C---:B--2---:R-:W-:Y:S01]  /*3c40*/  HMMA.16816.F32 R120, R4.reuse, R158, R48 ;  /* 0x0000009e0478723c */ /* 0x044fe20000001830 */
[----:B------:R-:W1:Y:S07]  /*3c50*/  LDSM.16.M88.4 R48, [R217+0x4000] ;  /* 0x00400000d930783b */ /* 0x000e6e0000000200 */
[----:B------:R-:W-:Y:S01]  /*3c60*/  HMMA.16816.F32 R116, R4, R156, R52 ;  /* 0x0000009c0474723c */ /* 0x000fe20000001834 */
[----:B------:R-:W2:Y:S07]  /*3c70*/  LDSM.16.M88.4 R52, [R217+0x5000] ;  /* 0x00500000d934783b */ /* 0x000eae0000000200 */
[-C--:B---3--:R-:W-:Y:S07]  /*3c80*/  HMMA.16816.F32 R24, R16, R20.reuse, R12 ;  /* 0x000000141018723c */ /* 0x088fee000000180c */
[C---:B------:R-:W-:Y:S01]  /*3c90*/  IADD3 R15, R0.reuse, 0x8, RZ ;  /* 0x00000008000f7810 */ /* 0x040fe20007ffe0ff */
[----:B------:R-:W-:Y:S01]  /*3ca0*/  HMMA.16816.F32 R76, R4, R20, R76 ;  /* 0x00000014044c723c */ /* 0x000fe2000000184c */
[----:B------:R-:W-:-:S02]  /*3cb0*/  IADD3 R14, R0, 0x40, RZ ;  /* 0x00000040000e7810 */ /* 0x000fc40007ffe0ff */
[----:B------:R-:W-:Y:S02]  /*3cc0*/  IADD3 R220, R15, UR4, RZ ;  /* 0x000000040fdc7c10 */ /* 0x000fe4000fffe0ff */
[----:B------:R-:W-:Y:S02]  /*3cd0*/  IADD3 R219, R14, UR4, RZ ;  /* 0x000000040edb7c10 */ /* 0x000fe4000fffe0ff */
[----:B------:R-:W-:Y:S01]  /*3ce0*/  IADD3 R13, R0, 0x48, RZ ;  /* 0x00000048000d7810 */ /* 0x000fe20007ffe0ff */
[----:B------:R-:W-:Y:S03]  /*3cf0*/  HMMA.16816.F32 R72, R4, R22, R72 ;  /* 0x000000160448723c */ /* 0x000fe60000001848 */
[----:B------:R-:W-:Y:S01]  /*3d00*/  IADD3 R226, R13, UR4, RZ ;  /* 0x000000040de27c10 */ /* 0x000fe2000fffe0ff */
[----:B------:R-:W-:Y:S02]  /*3d10*/  ULDC UR4, c[0x0][0x2e8] ;  /* 0x0000ba0000047ab9 */ /* 0x000fe40000000800 */
[----:B------:R-:W-:-:S02]  /*3d20*/  UIADD3 UR4, UR5, UR4, URZ ;  /* 0x0000000405047290 */ /* 0x000fc4000fffe03f */
[C---:B------:R-:W-:Y:S08]  /*3d30*/  HMMA.16816.F32 R68, R4.reuse, R40, R68 ;  /* 0x000000280444723c */ /* 0x040ff00000001844 */
[C---:B------:R-:W-:Y:S08]  /*3d40*/  HMMA.16816.F32 R64, R4.reuse, R42, R64 ;  /* 0x0000002a0440723c */ /* 0x040ff00000001840 */
[C---:B------:R-:W-:Y:S08]  /*3d50*/  HMMA.16816.F32 R96, R4.reuse, R44, R60 ;  /* 0x0000002c0460723c */ /* 0x040ff0000000183c */
[----:B------:R-:W-:Y:S07]  /*3d60*/  HMMA.16816.F32 R112, R4, R46, R56 ;  /* 0x0000002e0470723c */ /* 0x000fee0000001838 */
[----:B------:R-:W-:Y:S01]  /*3d70*/  IMAD.IADD R5, R220, 0x1, -R28 ;  /* 0x00000001dc057824 */ /* 0x000fe200078e0a1c */
[----:B-1----:R-:W-:Y:S01]  /*3d80*/  HMMA.16816.F32 R24, R48, R8, R24 ;  /* 0x000000083018723c */ /* 0x002fe20000001818 */
[----:B------:R-:W-:-:S03]  /*3d90*/  IMAD.MOV.U32 R4, RZ, RZ, R2 ;  /* 0x000000ffff047224 */ /* 0x000fc600078e0002 */
[----:B------:R-:W-:Y:S01]  /*3da0*/  IABS R2, R5 ;  /* 0x0000000500027213 */ /* 0x000fe20000000000 */
[----:B------:R-:W-:Y:S01]  /*3db0*/  IMAD.IADD R5, R219, 0x1, -R28 ;  /* 0x00000001db057824 */ /* 0x000fe200078e0a1c */
[----:B------:R1:W3:Y:S02]  /*3dc0*/  I2F R21, R4 ;  /* 0x0000000400157306 */ /* 0x0002e40000201400 */
[C---:B------:R-:W-:Y:S08]  /*3dd0*/  HMMA.16816.F32 R104, R16.reuse, R40, R104 ;  /* 0x000000281068723c */ /* 0x040ff00000001868 */
[----:B------:R-:W-:Y:S01]  /*3de0*/  HMMA.16816.F32 R100, R16, R42, R100 ;  /* 0x0000002a1064723c */ /* 0x000fe20000001864 */
[----:B-1----:R-:W-:Y:S01]  /*3df0*/  IMAD.MOV.U32 R4, RZ, RZ, R2 ;  /* 0x000000ffff047224 */ /* 0x002fe200078e0002 */
[----:B------:R-:W-:-:S06]  /*3e00*/  IABS R2, R5 ;  /* 0x0000000500027213 */ /* 0x000fcc0000000000 */
[----:B------:R-:W-:Y:S01]  /*3e10*/  HMMA.16816.F32 R36, R16, R22, R36 ;  /* 0x000000161024723c */ /* 0x000fe20000001824 */
[----:B---3--:R-:W-:Y:S01]  /*3e20*/  FFMA.FTZ R21, R21, -UR28, R24 ;  /* 0x8000001c15157c23 */ /* 0x008fe20008010018 */
[----:B------:R1:W3:Y:S01]  /*3e30*/  I2F R20, R4 ;  /* 0x0000000400147306 */ /* 0x0002e20000201400 */
[----:B------:R-:W-:Y:S01]  /*3e40*/  IMAD.MOV.U32 R5, RZ, RZ, R2 ;  /* 0x000000ffff057224 */ /* 0x000fe200078e0002 */
[----:B------:R-:W-:-:S04]  /*3e50*/  IADD3 R2, R28, 0x1, RZ ;  /* 0x000000011c027810 */ /* 0x000fc80007ffe0ff */
[C---:B--2---:R-:W-:Y:S01]  /*3e60*/  HMMA.16816.F32 R40, R52.reuse, R8, R76 ;  /* 0x000000083428723c */ /* 0x044fe2000000184c */
[----:B------:R-:W-:Y:S01]  /*3e70*/  IMAD.IADD R6, R221, 0x1, -R2 ;  /* 0x00000001dd067824 */ /* 0x000fe200078e0a02 */
[----:B------:R2:W4:Y:S05]  /*3e80*/  I2F R12, R5 ;  /* 0x00000005000c7306 */ /* 0x00052a0000201400 */
[----:B------:R-:W-:Y:S01]  /*3e90*/  IADD3 R8, R14, UR4, RZ ;  /* 0x000000040e087c10 */ /* 0x000fe2000fffe0ff */
[-C--:B------:R-:W-:Y:S01]  /*3ea0*/  HMMA.16816.F32 R72, R52, R10.reuse, R72 ;  /* 0x0000000a3448723c */ /* 0x080fe20000001848 */
[----:B------:R-:W-:Y:S01]  /*3eb0*/  IADD3 R9, R13, UR4, RZ ;  /* 0x000000040d097c10 */ /* 0x000fe2000fffe0ff */
[----:B-1----:R-:W-:Y:S01]  /*3ec0*/  IMAD.IADD R4, R226, 0x1, -R28 ;  /* 0x00000001e2047824 */ /* 0x002fe200078e0a1c */
[----:B------:R-:W-:Y:S01]  /*3ed0*/  IMNMX R228, R8, UR8, PT ;  /* 0x0000000808e47c17 */ /* 0x000fe2000b800200 */
[----:B---3--:R-:W-:Y:S01]  /*3ee0*/  FFMA.FTZ R20, R20, -UR28, R26 ;  /* 0x8000001c14147c23 */ /* 0x008fe2000801001a */
[----:B------:R-:W-:Y:S01]  /*3ef0*/  IMNMX R227, R9, UR8, PT ;  /* 0x0000000809e37c17 */ /* 0x000fe2000b800200 */
[----:B------:R-:W-:Y:S01]  /*3f00*/  IMAD R78, R110, 0x20, R109 ;  /* 0x000000206e4e7824 */ /* 0x000fe200078e026d */
[----:B------:R-:W-:Y:S01]  /*3f10*/  IABS R4, R4 ;  /* 0x0000000400047213 */ /* 0x000fe20000000000 */
[----:B------:R-:W-:Y:S01]  /*3f20*/  HMMA.16816.F32 R36, R48, R10, R36 ;  /* 0x0000000a3024723c */ /* 0x000fe20000001824 */
[----:B------:R-:W-:-:S02]  /*3f30*/  IADD3 R8, R219, -c[0x0][0x2e4], RZ ;  /* 0x8000b900db087a10 */ /* 0x000fc40007ffe0ff */
[----:B------:R-:W-:Y:S01]  /*3f40*/  IADD3 R9, R226, -c[0x0][0x2e4], RZ ;  /* 0x8000b900e2097a10 */ /* 0x000fe20007ffe0ff */
[----:B--2---:R-:W-:Y:S01]  /*3f50*/  IMAD.MOV.U32 R5, RZ, RZ, R4 ;  /* 0x000000ffff057224 */ /* 0x004fe200078e0004 */
[----:B------:R-:W-:Y:S02]  /*3f60*/  IABS R4, R6 ;  /* 0x0000000600047213 */ /* 0x000fe40000000000 */
[----:B------:R-:W-:Y:S01]  /*3f70*/  IMNMX R223, RZ, R8, !PT ;  /* 0x00000008ffdf7217 */ /* 0x000fe20007800200 */
[----:B------:R1:W2:Y:S01]  /*3f80*/  I2F R7, R5 ;  /* 0x0000000500077306 */ /* 0x0002a20000201400 */
[----:B----4-:R-:W-:Y:S01]  /*3f90*/  FFMA.FTZ R22, R12, -UR28, R40 ;  /* 0x8000001c0c167c23 */ /* 0x010fe20008010028 */
[----:B------:R-:W-:Y:S01]  /*3fa0*/  IMNMX R222, RZ, R9, !PT ;  /* 0x00000009ffde7217 */ /* 0x000fe20007800200 */
[----:B------:R-:W-:Y:S01]  /*3fb0*/  IMAD.IADD R12, R219, 0x1, -R2 ;  /* 0x00000001db0c7824 */ /* 0x000fe200078e0a02 */
[C---:B------:R-:W-:Y:S01]  /*3fc0*/  ISETP.GE.AND P3, PT, R2.reuse, R228, PT ;  /* 0x000000e40200720c */ /* 0x040fe20003f66270 */
[----:B------:R-:W-:Y:S01]  /*3fd0*/  HMMA.16816.F32 R92, R16, R44, R92 ;  /* 0x0000002c105c723c */ /* 0x000fe2000000185c */
[----:B------:R-:W-:-:S02]  /*3fe0*/  ISETP.GE.AND P1, PT, R2, R227, PT ;  /* 0x000000e30200720c */ /* 0x000fc40003f26270 */
[----:B------:R3:W4:Y:S01]  /*3ff0*/  I2F R6, R4 ;  /* 0x0000000400067306 */ /* 0x0007220000201400 */
[C---:B------:R-:W-:Y:S02]  /*4000*/  ISETP.LT.OR P3, PT, R2.reuse, R223, P3 ;  /* 0x000000df0200720c */ /* 0x040fe40001f61670 */
[----:B------:R-:W-:Y:S02]  /*4010*/  ISETP.LT.OR P1, PT, R2, R222, P1 ;  /* 0x000000de0200720c */ /* 0x000fe40000f21670 */
[----:B------:R-:W-:Y:S01]  /*4020*/  HMMA.16816.F32 R84, R16, R46, R84 ;  /* 0x0000002e1054723c */ /* 0x000fe20000001854 */
[----:B-1----:R-:W-:Y:S01]  /*4030*/  SHF.R.S32.HI R5, RZ, 0x1f, R108 ;  /* 0x0000001fff057819 */ /* 0x002fe2000001146c */
[----:B--2---:R-:W-:Y:S01]  /*4040*/  FFMA.FTZ R23, R7, -UR28, R42 ;  /* 0x8000001c07177c23 */ /* 0x004fe2000801002a */
[----:B------:R-:W-:Y:S02]  /*4050*/  IADD3 R7, R15, UR4, RZ ;  /* 0x000000040f077c10 */ /* 0x000fe4000fffe0ff */
[----:B------:R-:W-:-:S03]  /*4060*/  LEA.HI R5, R5, R108, RZ, 0x2 ;  /* 0x0000006c05057211 */ /* 0x000fc600078f10ff */
[-C--:B------:R-:W-:Y:S01]  /*4070*/  HMMA.16816.F32 R44, R48, R32.reuse, R104 ;  /* 0x00000020302c723c */ /* 0x080fe20000001868 */
[----:B------:R-:W-:Y:S02]  /*4080*/  IMNMX R229, R7, UR8, PT ;  /* 0x0000000807e57c17 */ /* 0x000fe4000b800200 */
[----:B---3--:R-:W-:Y:S01]  /*4090*/  LOP3.LUT R4, R5, 0xfffffffc, RZ, 0xc0, !PT ;  /* 0xfffffffc05047812 */ /* 0x008fe200078ec0ff */
[----:B----4-:R-:W-:Y:S01]  /*40a0*/  FFMA.FTZ R25, R6, -UR28, R25 ;  /* 0x8000001c06197c23 */ /* 0x010fe20008010019 */
[----:B------:R-:W-:Y:S02]  /*40b0*/  IADD3 R5, R28, 0x9, RZ ;  /* 0x000000091c057810 */ /* 0x000fe40007ffe0ff */
[----:B------:R-:W-:Y:S01]  /*40c0*/  IADD3 R6, R0, UR4, RZ ;  /* 0x0000000400067c10 */ /* 0x000fe2000fffe0ff */
[----:B------:R-:W-:Y:S01]  /*40d0*/  IMAD.IADD R4, R108, 0x1, -R4 ;  /* 0x000000016c047824 */ /* 0x000fe200078e0a04 */
[----:B------:R-:W-:Y:S01]  /*40e0*/  IADD3 R0, R28, 0x8, RZ ;  /* 0x000000081c007810 */ /* 0x000fe20007ffe0ff */
[C---:B------:R-:W-:Y:S01]  /*40f0*/  IMAD.IADD R11, R221.reuse, 0x1, -R5 ;  /* 0x00000001dd0b7824 */ /* 0x040fe200078e0a05 */
[----:B------:R-:W-:Y:S01]  /*4100*/  IMNMX R230, R6, UR8, PT ;  /* 0x0000000806e67c17 */ /* 0x000fe2000b800200 */
[----:B------:R-:W-:Y:S01]  /*4110*/  HMMA.16816.F32 R56, R52, R32, R68 ;  /* 0x000000203438723c */ /* 0x000fe20000001844 */
[C---:B------:R-:W-:Y:S01]  /*4120*/  IADD3 R6, R221.reuse, -c[0x0][0x2e4], RZ ;  /* 0x8000b900dd067a10 */ /* 0x040fe20007ffe0ff */
[--C-:B------:R-:W-:Y:S01]  /*4130*/  IMAD.IADD R10, R221, 0x1, -R0.reuse ;  /* 0x00000001dd0a7824 */ /* 0x100fe200078e0a00 */
[----:B------:R-:W-:Y:S01]  /*4140*/  IABS R11, R11 ;  /* 0x0000000b000b7213 */ /* 0x000fe20000000000 */
[--C-:B------:R-:W-:Y:S01]  /*4150*/  IMAD.IADD R8, R219, 0x1, -R0.reuse ;  /* 0x00000001db087824 */ /* 0x100fe200078e0a00 */
[----:B------:R-:W-:Y:S01]  /*4160*/  IADD3 R7, R220, -c[0x0][0x2e4], RZ ;  /* 0x8000b900dc077a10 */ /* 0x000fe20007ffe0ff */
[----:B------:R1:W-:Y:S01]  /*4170*/  STL [R1+0x9c], R4 ;  /* 0x00009c0401007387 */ /* 0x0003e20000100800 */
[----:B------:R-:W-:Y:S01]  /*4180*/  IMNMX R225, RZ, R6, !PT ;  /* 0x00000006ffe17217 */ /* 0x000fe20007800200 */
[----:B------:R-:W-:Y:S01]  /*4190*/  IMAD.IADD R9, R226, 0x1, -R0 ;  /* 0x00000001e2097824 */ /* 0x000fe200078e0a00 */
[----:B------:R-:W-:Y:S01]  /*41a0*/  IABS R6, R10 ;  /* 0x0000000a00067213 */ /* 0x000fe20000000000 */
[----:B------:R-:W-:Y:S01]  /*41b0*/  IMAD.IADD R10, R220, 0x1, -R2 ;  /* 0x00000001dc0a7824 */ /* 0x000fe200078e0a02 */
[----:B------:R-:W-:Y:S01]  /*41c0*/  IMNMX R224, RZ, R7, !PT ;  /* 0x00000007ffe07217 */ /* 0x000fe20007800200 */
[----:B------:R-:W-:Y:S01]  /*41d0*/  IMAD.MOV.U32 R7, RZ, RZ, R11 ;  /* 0x000000ffff077224 */ /* 0x000fe200078e000b */
[CC--:B------:R-:W-:Y:S01]  /*41e0*/  ISETP.GE.AND P4, PT, R28.reuse, R230.reuse, PT ;  /* 0x000000e61c00720c */ /* 0x0c0fe20003f86270 */
[----:B------:R2:W3:Y:S01]  /*41f0*/  I2F R15, R6 ;  /* 0x00000006000f7306 */ /* 0x0004e20000201400 */
[----:B------:R-:W-:Y:S01]  /*4200*/  ISETP.GE.AND P2, PT, R28, R229, PT ;  /* 0x000000e51c00720c */ /* 0x000fe20003f46270 */
[----:B------:R-:W-:Y:S01]  /*4210*/  HMMA.16816.F32 R88, R16, R156, R88 ;  /* 0x0000009c1058723c */ /* 0x000fe20000001858 */
[----:B------:R-:W-:-:S02]  /*4220*/  ISETP.GE.AND P6, PT, R2, R230, PT ;  /* 0x000000e60200720c */ /* 0x000fc40003fc6270 */
[----:B------:R-:W-:Y:S02]  /*4230*/  ISETP.GE.AND P5, PT, R2, R229, PT ;  /* 0x000000e50200720c */ /* 0x000fe40003fa6270 */
[CC--:B------:R-:W-:Y:S01]  /*4240*/  ISETP.LT.OR P4, PT, R28.reuse, R225.reuse, P4 ;  /* 0x000000e11c00720c */ /* 0x0c0fe20002781670 */
[----:B------:R4:W-:Y:S01]  /*4250*/  I2F R24, R7 ;  /* 0x0000000700187306 */ /* 0x0009e20000201400 */
[-C--:B------:R-:W-:Y:S01]  /*4260*/  ISETP.LT.OR P2, PT, R28, R224.reuse, P2 ;  /* 0x000000e01c00720c */ /* 0x080fe20001741670 */
[----:B------:R-:W-:Y:S01]  /*4270*/  HMMA.16816.F32 R156, R16, R158, R80 ;  /* 0x0000009e109c723c */ /* 0x000fe20000001850 */
[C---:B------:R-:W-:Y:S01]  /*4280*/  ISETP.LT.OR P6, PT, R2.reuse, R225, P6 ;  /* 0x000000e10200720c */ /* 0x040fe200037c1670 */
[----:B------:R-:W5:Y:S01]  /*4290*/  LDSM.16.M88.4 R16, [R215+0x8800] ;  /* 0x00880000d710783b */ /* 0x000f620000000200 */
[----:B------:R-:W-:Y:S02]  /*42a0*/  ISETP.LT.OR P5, PT, R2, R224, P5 ;  /* 0x000000e00200720c */ /* 0x000fe40002fa1670 */
[----:B------:R-:W-:-:S02]  /*42b0*/  FSEL R136, R21, -INF , !P4 ;  /* 0xff80000015887808 */ /* 0x000fc40006000000 */
[----:B--2---:R-:W-:Y:S02]  /*42c0*/  IABS R6, R10 ;  /* 0x0000000a00067213 */ /* 0x004fe40000000000 */
[----:B------:R-:W-:Y:S01]  /*42d0*/  IABS R10, R12 ;  /* 0x0000000c000a7213 */ /* 0x000fe20000000000 */
[----:B---3--:R-:W-:Y:S01]  /*42e0*/  FFMA.FTZ R12, R15, -UR28, R36 ;  /* 0x8000001c0f0c7c23 */ /* 0x008fe20008010024 */
[----:B------:R2:W3:Y:S01]  /*42f0*/  I2F R11, R6 ;  /* 0x00000006000b7306 */ /* 0x0004e20000201400 */
[----:B------:R-:W-:Y:S01]  /*4300*/  FSEL R160, R20, -INF , !P2 ;  /* 0xff80000014a07808 */ /* 0x000fe20005000000 */
[----:B----4-:R-:W-:Y:S01]  /*4310*/  IMAD.IADD R7, R226, 0x1, -R2 ;  /* 0x00000001e2077824 */ /* 0x010fe200078e0a02 */
[----:B------:R-:W-:Y:S01]  /*4320*/  ISETP.GE.AND P4, PT, R28, R228, PT ;  /* 0x000000e41c00720c */ /* 0x000fe20003f86270 */
[----:B------:R-:W-:Y:S01]  /*4330*/  IMAD.IADD R2, R220, 0x1, -R0 ;  /* 0x00000001dc027824 */ /* 0x000fe200078e0a00 */
[----:B------:R-:W-:Y:S02]  /*4340*/  ISETP.GE.AND P2, PT, R28, R227, PT ;  /* 0x000000e31c00720c */ /* 0x000fe40003f46270 */
[----:B------:R-:W-:-:S02]  /*4350*/  IABS R7, R7 ;  /* 0x0000000700077213 */ /* 0x000fc40000000000 */
[----:B------:R-:W-:Y:S02]  /*4360*/  IABS R2, R2 ;  /* 0x0000000200027213 */ /* 0x000fe40000000000 */
[C---:B------:R-:W-:Y:S02]  /*4370*/  ISETP.LT.OR P4, PT, R28.reuse, R223, P4 ;  /* 0x000000df1c00720c */ /* 0x040fe40002781670 */
[----:B------:R-:W-:Y:S01]  /*4380*/  ISETP.LT.OR P2, PT, R28, R222, P2 ;  /* 0x000000de1c00720c */ /* 0x000fe20001741670 */
[----:B--2---:R-:W-:Y:S01]  /*4390*/  IMAD.MOV.U32 R6, RZ, RZ, R10 ;  /* 0x000000ffff067224 */ /* 0x004fe200078e000a */
[----:B------:R-:W-:Y:S01]  /*43a0*/  FSEL R76, R22, -INF , !P4 ;  /* 0xff800000164c7808 */ /* 0x000fe20006000000 */
[----:B---3--:R-:W-:Y:S01]  /*43b0*/  FFMA.FTZ R11, R11, -UR28, R27 ;  /* 0x8000001c0b0b7c23 */ /* 0x008fe2000801001b */
[----:B------:R-:W-:Y:S01]  /*43c0*/  FSEL R77, R23, -INF , !P2 ;  /* 0xff800000174d7808 */ /* 0x000fe20005000000 */
[----:B------:R2:W3:Y:S01]  /*43d0*/  I2F R14, R6 ;  /* 0x00000006000e7306 */ /* 0x0004e20000201400 */
[----:B------:R-:W-:Y:S01]  /*43e0*/  FSEL R134, R25, -INF , !P6 ;  /* 0xff80000019867808 */ /* 0x000fe20007000000 */
[----:B------:R-:W-:Y:S01]  /*43f0*/  FFMA.FTZ R22, R24, -UR28, R37 ;  /* 0x8000001c18167c23 */ /* 0x000fe20008010025 */
[----:B-1----:R-:W-:-:S02]  /*4400*/  IADD3 R4, R28, 0x10, RZ ;  /* 0x000000101c047810 */ /* 0x002fc40007ffe0ff */
[C---:B------:R-:W-:Y:S02]  /*4410*/  ISETP.GE.AND P0, PT, R0.reuse, R230, PT ;  /* 0x000000e60000720c */ /* 0x040fe40003f06270 */
[C---:B------:R-:W-:Y:S02]  /*4420*/  ISETP.GE.AND P4, PT, R0.reuse, R229, PT ;  /* 0x000000e50000720c */ /* 0x040fe40003f86270 */
[C---:B------:R-:W-:Y:S02]  /*4430*/  ISETP.GE.AND P2, PT, R0.reuse, R228, PT ;  /* 0x000000e40000720c */ /* 0x040fe40003f46270 */
[C---:B------:R-:W-:Y:S02]  /*4440*/  ISETP.GE.AND P6, PT, R0.reuse, R227, PT ;  /* 0x000000e30000720c */ /* 0x040fe40003fc6270 */
[C---:B------:R-:W-:Y:S02]  /*4450*/  ISETP.LT.OR P0, PT, R0.reuse, R225, P0 ;  /* 0x000000e10000720c */ /* 0x040fe40000701670 */
[C---:B------:R-:W-:Y:S01]  /*4460*/  ISETP.LT.OR P4, PT, R0.reuse, R224, P4 ;  /* 0x000000e00000720c */ /* 0x040fe20002781670 */
[----:B--2---:R-:W-:Y:S01]  /*4470*/  IMAD.MOV.U32 R6, RZ, RZ, R7 ;  /* 0x000000ffff067224 */ /* 0x004fe200078e0007 */
[----:B------:R-:W-:Y:S01]  /*4480*/  ISETP.LT.OR P2, PT, R0, R223, P2 ;  /* 0x000000df0000720c */ /* 0x000fe20001741670 */
[----:B---3--:R-:W-:Y:S01]  /*4490*/  FFMA.FTZ R14, R14, -UR28, R41 ;  /* 0x8000001c0e0e7c23 */ /* 0x008fe20008010029 */
[----:B------:R-:W-:Y:S01]  /*44a0*/  ISETP.LT.OR P6, PT, R0, R222, P6 ;  /* 0x000000de0000720c */ /* 0x000fe200037c1670 */
[----:B------:R1:W2:Y:S01]  /*44b0*/  I2F R13, R6 ;  /* 0x00000006000d7306 */ /* 0x0002a20000201400 */
[----:B------:R-:W-:Y:S01]  /*44c0*/  IMAD.IADD R0, R221, 0x1, -R4 ;  /* 0x00000001dd007824 */ /* 0x000fe200078e0a04 */
[----:B------:R-:W-:-:S02]  /*44d0*/  FSEL R149, R11, -INF , !P5 ;  /* 0xff8000000b957808 */ /* 0x000fc40006800000 */
[----:B------:R-:W-:Y:S02]  /*44e0*/  FSEL R62, R14, -INF , !P3 ;  /* 0xff8000000e3e7808 */ /* 0x000fe40005800000 */
[----:B------:R-:W-:Y:S02]  /*44f0*/  IABS R0, R0 ;  /* 0x0000000000007213 */ /* 0x000fe40000000000 */
[----:B------:R-:W-:Y:S02]  /*4500*/  FSEL R133, R12, -INF , !P0 ;  /* 0xff8000000c857808 */ /* 0x000fe40004000000 */
[C---:B------:R-:W-:Y:S01]  /*4510*/  ISETP.GE.AND P5, PT, R5.reuse, R230, PT ;  /* 0x000000e60500720c */ /* 0x040fe20003fa6270 */
[----:B------:R-:W-:Y:S01]  /*4520*/  IMAD.MOV.U32 R7, RZ, RZ, R0 ;  /* 0x000000ffff077224 */ /* 0x000fe200078e0000 */
[----:B------:R-:W-:Y:S02]  /*4530*/  IADD3 R0, R28, 0x18, RZ ;  /* 0x000000181c007810 */ /* 0x000fe40007ffe0ff */
[----:B------:R-:W-:Y:S01]  /*4540*/  ISETP.GE.AND P3, PT, R5, R229, PT ;  /* 0x000000e50500720c */ /* 0x000fe20003f66270 */
[----:B------:R-:W3:Y:S01]  /*4550*/  I2F R23, R7 ;  /* 0x0000000700177306 */ /* 0x000ee20000201400 */
[----:B-1----:R-:W-:Y:S01]  /*4560*/  IMAD.MOV.U32 R6, RZ, RZ, R2 ;  /* 0x000000ffff067224 */ /* 0x002fe200078e0002 */
[----:B------:R-:W-:Y:S01]  /*4570*/  IABS R2, R8 ;  /* 0x0000000800027213 */ /* 0x000fe20000000000 */
[----:B--2---:R-:W-:Y:S01]  /*4580*/  FFMA.FTZ R13, R13, -UR28, R43 ;  /* 0x8000001c0d0d7c23 */ /* 0x004fe2000801002b */
[C---:B------:R-:W-:Y:S01]  /*4590*/  ISETP.GE.AND P0, PT, R5.reuse, R227, PT ;  /* 0x000000e30500720c */ /* 0x040fe20003f06270 */
[----:B-----5:R-:W-:Y:S01]  /*45a0*/  HMMA.16816.F32 R40, R52, R16, R96 ;  /* 0x000000103428723c */ /* 0x020fe20000001860 */
[----:B------:R-:W-:-:S02]  /*45b0*/  ISETP.LT.OR P5, PT, R5, R225, P5 ;  /* 0x000000e10500720c */ /* 0x000fc40002fa1670 */
[----:B------:R1:W2:Y:S01]  /*45c0*/  I2F R8, R6 ;  /* 0x0000000600087306 */ /* 0x0002a20000201400 */
[----:B------:R-:W-:Y:S02]  /*45d0*/  FSEL R69, R13, -INF , !P1 ;  /* 0xff8000000d457808 */ /* 0x000fe40004800000 */
[C---:B------:R-:W-:Y:S02]  /*45e0*/  ISETP.GE.AND P1, PT, R5.reuse, R228, PT ;  /* 0x000000e40500720c */ /* 0x040fe40003f26270 */
[C---:B------:R-:W-:Y:S02]  /*45f0*/  ISETP.LT.OR P3, PT, R5.reuse, R224, P3 ;  /* 0x000000e00500720c */ /* 0x040fe40001f61670 */
[----:B------:R-:W-:Y:S01]  /*4600*/  ISETP.LT.OR P1, PT, R5, R223, P1 ;  /* 0x000000df0500720c */ /* 0x000fe20000f21670 */
[----:B---3--:R-:W-:Y:S01]  /*4610*/  FFMA.FTZ R11, R23, -UR28, R44 ;  /* 0x8000001c170b7c23 */ /* 0x008fe2000801002c */
[----:B------:R-:W-:Y:S02]  /*4620*/  ISETP.LT.OR P0, PT, R5, R222, P0 ;  /* 0x000000de0500720c */ /* 0x000fe40000701670 */
[----:B------:R-:W-:-:S02]  /*4630*/  FSEL R132, R22, -INF , !P5 ;  /* 0xff80000016847808 */ /* 0x000fc40006800000 */
[----:B------:R-:W-:Y:S02]  /*4640*/  ISETP.GE.AND P5, PT, R4, R227, PT ;  /* 0x000000e30400720c */ /* 0x000fe40003fa6270 */
[----:B-1----:R-:W-:Y:S01]  /*4650*/  IABS R6, R9 ;  /* 0x0000000900067213 */ /* 0x002fe20000000000 */
[----:B--2---:R-:W-:Y:S01]  /*4660*/  FFMA.FTZ R15, R8, -UR28, R38 ;  /* 0x8000001c080f7c23 */ /* 0x004fe20008010026 */
[----:B------:R1:W2:Y:S01]  /*4670*/  I2F R9, R2 ;  /* 0x0000000200097306 */ /* 0x0002a20000201400 */
[----:B------:R-:W-:Y:S01]  /*4680*/  IMAD.IADD R8, R221, 0x1, -R0 ;  /* 0x00000001dd087824 */ /* 0x000fe200078e0a00 */
[C---:B------:R-:W-:Y:S02]  /*4690*/  ISETP.LT.OR P5, PT, R4.reuse, R222, P5 ;  /* 0x000000de0400720c */ /* 0x040fe40002fa1670 */
[----:B------:R-:W-:Y:S02]  /*46a0*/  FSEL R135, R15, -INF , !P4 ;  /* 0xff8000000f877808 */ /* 0x000fe40006000000 */
[----:B------:R-:W-:-:S02]  /*46b0*/  ISETP.GE.AND P4, PT, R4, R230, PT ;  /* 0x000000e60400720c */ /* 0x000fc40003f86270 */
[----:B------:R3:W4:Y:S02]  /*46c0*/  I2F R10, R6 ;  /* 0x00000006000a7306 */ /* 0x0007240000201400 */
[----:B------:R-:W-:-:S04]  /*46d0*/  ISETP.LT.OR P4, PT, R4, R225, P4 ;  /* 0x000000e10400720c */ /* 0x000fc80002781670 */
[----:B------:R-:W-:Y:S02]  /*46e0*/  FSEL R162, R11, -INF , !P4 ;  /* 0xff8000000ba27808 */ /* 0x000fe40006000000 */
[C---:B-1----:R-:W-:Y:S01]  /*46f0*/  IADD3 R2, R28.reuse, 0x11, RZ ;  /* 0x000000111c027810 */ /* 0x042fe20007ffe0ff */
[----:B--2---:R-:W-:Y:S01]  /*4700*/  FFMA.FTZ R21, R9, -UR28, R72 ;  /* 0x8000001c09157c23 */ /* 0x004fe20008010048 */
[----:B------:R-:W-:Y:S02]  /*4710*/  IADD3 R9, R28, 0x19, RZ ;  /* 0x000000191c097810 */ /* 0x000fe40007ffe0ff */
[----:B------:R-:W-:Y:S02]  /*4720*/  ISETP.GE.AND P4, PT, R2, R227, PT ;  /* 0x000000e30200720c */ /* 0x000fe40003f86270 */
[----:B------:R-:W-:Y:S01]  /*4730*/  FSEL R63, R21, -INF , !P2 ;  /* 0xff800000153f7808 */ /* 0x000fe20005000000 */
[----:B---3--:R-:W-:Y:S01]  /*4740*/  IMAD.IADD R6, R221, 0x1, -R2 ;  /* 0x00000001dd067824 */ /* 0x008fe200078e0a02 */
[----:B------:R-:W-:Y:S01]  /*4750*/  ISETP.GE.AND P2, PT, R4, R229, PT ;  /* 0x000000e50400720c */ /* 0x000fe20003f46270 */
[----:B----4-:R-:W-:Y:S01]  /*4760*/  FFMA.FTZ R20, R10, -UR28, R74 ;  /* 0x8000001c0a147c23 */ /* 0x010fe2000801004a */
[----:B------:R-:W-:Y:S01]  /*4770*/  ISETP.LT.OR P4, PT, R2, R222, P4 ;  /* 0x000000de0200720c */ /* 0x000fe20002781670 */
[----:B------:R-:W-:Y:S01]  /*4780*/  IMAD.IADD R10, R219, 0x1, -R5 ;  /* 0x00000001db0a7824 */ /* 0x000fe200078e0a05 */
[----:B------:R-:W-:-:S02]  /*4790*/  IABS R6, R6 ;  /* 0x0000000600067213 */ /* 0x000fc40000000000 */
[----:B------:R-:W-:Y:S02]  /*47a0*/  FSEL R68, R20, -INF , !P6 ;  /* 0xff80000014447808 */ /* 0x000fe40007000000 */
[C---:B------:R-:W-:Y:S01]  /*47b0*/  ISETP.GE.AND P6, PT, R4.reuse, R228, PT ;  /* 0x000000e40400720c */ /* 0x040fe20003fc6270 */
[----:B------:R-:W-:Y:S01]  /*47c0*/  IMAD.MOV.U32 R7, RZ, RZ, R6 ;  /* 0x000000ffff077224 */ /* 0x000fe200078e0006 */
[----:B------:R-:W-:Y:S01]  /*47d0*/  IABS R6, R8 ;  /* 0x0000000800067213 */ /* 0x000fe20000000000 */
[----:B------:R-:W-:Y:S01]  /*47e0*/  IMAD.IADD R8, R221, 0x1, -R9 ;  /* 0x00000001dd087824 */ /* 0x000fe200078e0a09 */
[C---:B------:R-:W-:Y:S01]  /*47f0*/  ISETP.LT.OR P2, PT, R4.reuse, R224, P2 ;  /* 0x000000e00400720c */ /* 0x040fe20001741670 */
[----:B------:R1:W2:Y:S01]  /*4800*/  I2F R25, R7 ;  /* 0x0000000700197306 */ /* 0x0002a20000201400 */
[----:B------:R-:W-:Y:S01]  /*4810*/  ISETP.LT.OR P6, PT, R4, R223, P6 ;  /* 0x000000df0400720c */ /* 0x000fe200037c1670 */
[----:B------:R-:W-:Y:S01]  /*4820*/  HMMA.16816.F32 R20, R52, R34, R64 ;  /* 0x000000223414723c */ /* 0x000fe20000001840 */
[----:B-1----:R-:W-:Y:S01]  /*4830*/  IMAD.MOV.U32 R7, RZ, RZ, R6 ;  /* 0x000000ffff077224 */ /* 0x002fe200078e0006 */
[----:B------:R-:W-:Y:S01]  /*4840*/  IABS R6, R8 ;  /* 0x0000000800067213 */ /* 0x000fe20000000000 */
[----:B------:R-:W-:-:S03]  /*4850*/  IMAD.IADD R8, R220, 0x1, -R5 ;  /* 0x00000001dc087824 */ /* 0x000fc600078e0a05 */
[----:B------:R1:W-:Y:S01]  /*4860*/  I2F R32, R7 ;  /* 0x0000000700207306 */ /* 0x0003e20000201400 */
[----:B--2---:R-:W-:Y:S02]  /*4870*/  FFMA.FTZ R11, R25, -UR28, R45 ;  /* 0x8000001c190b7c23 */ /* 0x004fe4000801002d */
[----:B------:R-:W-:Y:S01]  /*4880*/  HMMA.16816.F32 R24, R48, R34, R100 ;  /* 0x000000223018723c */ /* 0x000fe20000001864 */
[----:B-1----:R-:W-:Y:S01]  /*4890*/  IMAD.MOV.U32 R7, RZ, RZ, R6 ;  /* 0x000000ffff077224 */ /* 0x002fe200078e0006 */
[----:B------:R-:W-:-:S03]  /*48a0*/  IABS R6, R8 ;  /* 0x0000000800067213 */ /* 0x000fc60000000000 */
[----:B------:R1:W-:Y:S02]  /*48b0*/  I2F R36, R7 ;  /* 0x0000000700247306 */ /* 0x0003e40000201400 */
[----:B-1----:R-:W-:-:S06]  /*48c0*/  IABS R7, R10 ;  /* 0x0000000a00077213 */ /* 0x002fcc0000000000 */
[----:B------:R1:W-:Y:S02]  /*48d0*/  I2F R10, R6 ;  /* 0x00000006000a7306 */ /* 0x0003e40000201400 */
[----:B-1----:R-:W-:Y:S02]  /*48e0*/  IMAD.IADD R6, R226, 0x1, -R5 ;  /* 0x00000001e2067824 */ /* 0x002fe400078e0a05 */
[----:B------:R-:W-:-:S03]  /*48f0*/  IMAD.MOV.U32 R5, RZ, RZ, R7 ;  /* 0x000000ffff057224 */ /* 0x000fc600078e0007 */
[----:B------:R-:W-:Y:S01]  /*4900*/  IABS R8, R6 ;  /* 0x0000000600087213 */ /* 0x000fe20000000000 */
[----:B------:R1:W-:Y:S01]  /*4910*/  I2F R7, R5 ;  /* 0x0000000500077306 */ /* 0x0003e20000201400 */
[----:B------:R-:W-:-:S05]  /*4920*/  IMAD.IADD R6, R219, 0x1, -R4 ;  /* 0x00000001db067824 */ /* 0x000fca00078e0a04 */
[----:B------:R-:W-:Y:S02]  /*4930*/  IABS R6, R6 ;  /* 0x0000000600067213 */ /* 0x000fe40000000000 */
[----:B------:R-:W2:Y:S01]  /*4940*/  I2F R8, R8 ;  /* 0x0000000800087306 */ /* 0x000ea20000201400 */
[----:B-1----:R-:W-:-:S05]  /*4950*/  IMAD.IADD R5, R220, 0x1, -R4 ;  /* 0x00000001dc057824 */ /* 0x002fca00078e0a04 */
[----:B------:R-:W-:Y:S01]  /*4960*/  IABS R5, R5 ;  /* 0x0000000500057213 */ /* 0x000fe20000000000 */
[----:B--2---:R-:W-:-:S03]  /*4970*/  FFMA.FTZ R8, R8, -UR28, R75 ;  /* 0x8000001c08087c23 */ /* 0x004fc6000801004b */
[----:B------:R1:W-:Y:S02]  /*4980*/  I2F R13, R5 ;  /* 0x00000005000d7306 */ /* 0x0003e40000201400 */
[----:B------:R-:W-:Y:S02]  /*4990*/  FSEL R61, R8, -INF , !P0 ;  /* 0xff800000083d7808 */ /* 0x000fe40004000000 */
[----:B------:R-:W-:-:S04]  /*49a0*/  ISETP.GE.AND P0, PT, R2, R228, PT ;  /* 0x000000e40200720c */ /* 0x000fc80003f06270 */
[----:B------:R-:W-:Y:S01]  /*49b0*/  ISETP.LT.OR P0, PT, R2, R223, P0 ;  /* 0x000000df0200720c */ /* 0x000fe20000701670 */
[----:B-1----:R-:W-:Y:S02]  /*49c0*/  IMAD.IADD R5, R226, 0x1, -R4 ;  /* 0x00000001e2057824 */ /* 0x002fe400078e0a04 */
[----:B------:R-:W-:Y:S02]  /*49d0*/  IMAD.MOV.U32 R4, RZ, RZ, R6 ;  /* 0x000000ffff047224 */ /* 0x000fe400078e0006 */
[----:B------:R-:W-:Y:S01]  /*49e0*/  FFMA.FTZ R6, R10, -UR28, R39 ;  /* 0x8000001c0a067c23 */ /* 0x000fe20008010027 */
[----:B------:R-:W-:Y:S01]  /*49f0*/  IABS R5, R5 ;  /* 0x0000000500057213 */ /* 0x000fe20000000000 */
[----:B------:R1:W2:Y:S01]  /*4a00*/  I2F R12, R4 ;  /* 0x00000004000c7306 */ /* 0x0002a20000201400 */
[----:B------:R-:W-:Y:S02]  /*4a10*/  FFMA.FTZ R10, R7, -UR28, R73 ;  /* 0x8000001c070a7c23 */ /* 0x000fe40008010049 */
[----:B------:R-:W-:Y:S01]  /*4a20*/  FSEL R147, R6, -INF , !P3 ;  /* 0xff80000006937808 */ /* 0x000fe20005800000 */
[--C-:B------:R-:W-:Y:S01]  /*4a30*/  IMAD.IADD R6, R219, 0x1, -R2.reuse ;  /* 0x00000001db067824 */ /* 0x100fe200078e0a02 */
[----:B------:R-:W-:Y:S01]  /*4a40*/  ISETP.GE.AND P3, PT, R2, R230, PT ;  /* 0x000000e60200720c */ /* 0x000fe20003f66270 */
[----:B------:R-:W-:Y:S01]  /*4a50*/  IMAD.IADD R7, R226, 0x1, -R2 ;  /* 0x00000001e2077824 */ /* 0x000fe200078e0a02 */
[----:B------:R-:W-:Y:S01]  /*4a60*/  FSEL R60, R10, -INF , !P1 ;  /* 0xff8000000a3c7808 */ /* 0x000fe20004800000 */
[----:B------:R-:W3:Y:S01]  /*4a70*/  I2F R14, R5 ;  /* 0x00000005000e7306 */ /* 0x000ee20000201400 */
[----:B------:R-:W-:-:S02]  /*4a80*/  ISETP.GE.AND P1, PT, R2, R229, PT ;  /* 0x000000e50200720c */ /* 0x000fc40003f26270 */
[C---:B------:R-:W-:Y:S02]  /*4a90*/  ISETP.LT.OR P3, PT, R2.reuse, R225, P3 ;  /* 0x000000e10200720c */ /* 0x040fe40001f61670 */
[----:B------:R-:W-:Y:S02]  /*4aa0*/  ISETP.LT.OR P1, PT, R2, R224, P1 ;  /* 0x000000e00200720c */ /* 0x000fe40000f21670 */
[----:B------:R-:W-:Y:S01]  /*4ab0*/  FSEL R151, R11, -INF , !P3 ;  /* 0xff8000000b977808 */ /* 0x000fe20005800000 */
[----:B-1----:R-:W-:Y:S01]  /*4ac0*/  IMAD.IADD R4, R220, 0x1, -R2 ;  /* 0x00000001dc047824 */ /* 0x002fe200078e0a02 */
[----:B------:R-:W-:Y:S01]  /*4ad0*/  ISETP.GE.AND P3, PT, R0, R227, PT ;  /* 0x000000e30000720c */ /* 0x000fe20003f66270 */
[----:B------:R-:W-:Y:S02]  /*4ae0*/  IMAD.IADD R2, R220, 0x1, -R0 ;  /* 0x00000001dc027824 */ /* 0x000fe400078e0a00 */
[----:B--2---:R-:W-:Y:S01]  /*4af0*/  FFMA.FTZ R10, R12, -UR28, R56 ;  /* 0x8000001c0c0a7c23 */ /* 0x004fe20008010038 */
[----:B------:R-:W-:-:S02]  /*4b00*/  IABS R4, R4 ;  /* 0x0000000400047213 */ /* 0x000fc40000000000 */
[----:B------:R-:W-:Y:S01]  /*4b10*/  IABS R2, R2 ;  /* 0x0000000200027213 */ /* 0x000fe20000000000 */
[----:B---3--:R-:W-:Y:S01]  /*4b20*/  FFMA.FTZ R8, R14, -UR28, R58 ;  /* 0x8000001c0e087c23 */ /* 0x008fe2000801003a */
[----:B------:R-:W-:Y:S01]  /*4b30*/  FSEL R104, R10, -INF , !P6 ;  /* 0xff8000000a687808 */ /* 0x000fe20007000000 */
[----:B------:R-:W-:Y:S01]  /*4b40*/  IMAD.MOV.U32 R5, RZ, RZ, R4 ;  /* 0x000000ffff057224 */ /* 0x000fe200078e0004 */
[----:B------:R-:W-:Y:S01]  /*4b50*/  IABS R4, R6 ;  /* 0x0000000600047213 */ /* 0x000fe20000000000 */
[----:B------:R-:W-:Y:S01]  /*4b60*/  FFMA.FTZ R6, R13, -UR28, R46 ;  /* 0x8000001c0d067c23 */ /* 0x000fe2000801002e */
[----:B------:R-:W-:Y:S01]  /*4b70*/  FSEL R108, R8, -INF , !P5 ;  /* 0xff800000086c7808 */ /* 0x000fe20006800000 */
[----:B------:R1:W-:Y:S01]  /*4b80*/  I2F R31, R5 ;  /* 0x00000005001f7306 */ /* 0x0003e20000201400 */
[----:B------:R-:W-:Y:S02]  /*4b90*/  ISETP.GE.AND P6, PT, R0, R229, PT ;  /* 0x000000e50000720c */ /* 0x000fe40003fc6270 */
[----:B------:R-:W-:Y:S01]  /*4ba0*/  FSEL R161, R6, -INF , !P2 ;  /* 0xff80000006a17808 */ /* 0x000fe20005000000 */
[----:B------:R-:W-:Y:S01]  /*4bb0*/  IMAD.IADD R6, R220, 0x1, -R9 ;  /* 0x00000001dc067824 */ /* 0x000fe200078e0a09 */
[----:B------:R-:W-:-:S02]  /*4bc0*/  ISETP.GE.AND P2, PT, R0, R230, PT ;  /* 0x000000e60000720c */ /* 0x000fc40003f46270 */
[C---:B------:R-:W-:Y:S01]  /*4bd0*/  ISETP.GE.AND P5, PT, R0.reuse, R228, PT ;  /* 0x000000e40000720c */ /* 0x040fe20003fa6270 */
[----:B------:R2:W3:Y:S01]  /*4be0*/  I2F R30, R4 ;  /* 0x00000004001e7306 */ /* 0x0004e20000201400 */
[C---:B------:R-:W-:Y:S02]  /*4bf0*/  ISETP.LT.OR P2, PT, R0.reuse, R225, P2 ;  /* 0x000000e10000720c */ /* 0x040fe40001741670 */
[C---:B------:R-:W-:Y:S02]  /*4c00*/  ISETP.LT.OR P6, PT, R0.reuse, R224, P6 ;  /* 0x000000e00000720c */ /* 0x040fe400037c1670 */
[C---:B------:R-:W-:Y:S02]  /*4c10*/  ISETP.LT.OR P5, PT, R0.reuse, R223, P5 ;  /* 0x000000df0000720c */ /* 0x040fe40002fa1670 */
[----:B------:R-:W-:Y:S02]  /*4c20*/  ISETP.LT.OR P3, PT, R0, R222, P3 ;  /* 0x000000de0000720c */ /* 0x000fe40001f61670 */
[----:B-1----:R-:W-:Y:S01]  /*4c30*/  IABS R5, R7 ;  /* 0x0000000700057213 */ /* 0x002fe20000000000 */
[----:B------:R-:W-:-:S04]  /*4c40*/  IMAD.IADD R7, R219, 0x1, -R9 ;  /* 0x00000001db077824 */ /* 0x000fc800078e0a09 */
[----:B--2---:R-:W-:Y:S02]  /*4c50*/  IMAD.MOV.U32 R4, RZ, RZ, R5 ;  /* 0x000000ffff047224 */ /* 0x004fe400078e0005 */
[----:B------:R-:W-:Y:S02]  /*4c60*/  IMAD.IADD R5, R219, 0x1, -R0 ;  /* 0x00000001db057824 */ /* 0x000fe400078e0a00 */
[----:B------:R1:W2:Y:S01]  /*4c70*/  I2F R15, R4 ;  /* 0x00000004000f7306 */ /* 0x0002a20000201400 */
[----:B---3--:R-:W-:-:S05]  /*4c80*/  FFMA.FTZ R10, R30, -UR28, R57 ;  /* 0x8000001c1e0a7c23 */ /* 0x008fca0008010039 */
[----:B------:R-:W-:Y:S02]  /*4c90*/  FSEL R103, R10, -INF , !P0 ;  /* 0xff8000000a677808 */ /* 0x000fe40004000000 */
[----:B------:R-:W-:-:S04]  /*4ca0*/  ISETP.GE.AND P0, PT, R9, R229, PT ;  /* 0x000000e50900720c */ /* 0x000fc80003f06270 */
[----:B------:R-:W-:Y:S01]  /*4cb0*/  ISETP.LT.OR P0, PT, R9, R224, P0 ;  /* 0x000000e00900720c */ /* 0x000fe20000701670 */
[----:B-1----:R-:W-:Y:S01]  /*4cc0*/  IMAD.MOV.U32 R4, RZ, RZ, R2 ;  /* 0x000000ffff047224 */ /* 0x002fe200078e0002 */
[----:B------:R-:W-:Y:S01]  /*4cd0*/  IABS R2, R5 ;  /* 0x0000000500027213 */ /* 0x000fe20000000000 */
[----:B------:R-:W-:Y:S01]  /*4ce0*/  IMAD.IADD R5, R226, 0x1, -R0 ;  /* 0x00000001e2057824 */ /* 0x000fe200078e0a00 */
[----:B------:R-:W-:Y:S01]  /*4cf0*/  IABS R0, R7 ;  /* 0x0000000700007213 */ /* 0x000fe20000000000 */
[----:B------:R1:W3:Y:S01]  /*4d00*/  I2F R29, R4 ;  /* 0x00000004001d7306 */ /* 0x0002e20000201400 */
[----:B--2---:R-:W-:-:S05]  /*4d10*/  FFMA.FTZ R8, R15, -UR28, R59 ;  /* 0x8000001c0f087c23 */ /* 0x004fca000801003b */
[----:B------:R-:W-:Y:S02]  /*4d20*/  FSEL R105, R8, -INF , !P4 ;  /* 0xff80000008697808 */ /* 0x000fe40006000000 */
[----:B------:R-:W-:-:S04]  /*4d30*/  ISETP.GE.AND P4, PT, R9, R228, PT ;  /* 0x000000e40900720c */ /* 0x000fc80003f86270 */
[----:B------:R-:W-:Y:S01]  /*4d40*/  ISETP.LT.OR P4, PT, R9, R223, P4 ;  /* 0x000000df0900720c */ /* 0x000fe20002781670 */
[----:B-1----:R-:W-:Y:S01]  /*4d50*/  IMAD.MOV.U32 R4, RZ, RZ, R2 ;  /* 0x000000ffff047224 */ /* 0x002fe200078e0002 */
[----:B------:R-:W-:Y:S01]  /*4d60*/  IABS R2, R5 ;  /* 0x0000000500027213 */ /* 0x000fe20000000000 */
[----:B------:R-:W-:Y:S02]  /*4d70*/  IMAD.IADD R5, R226, 0x1, -R9 ;  /* 0x00000001e2057824 */ /* 0x000fe400078e0a09 */
[----:B------:R1:W2:Y:S01]  /*4d80*/  I2F R14, R4 ;  /* 0x00000004000e7306 */ /* 0x0002a20000201400 */
[----:B---3--:R-:W-:-:S05]  /*4d90*/  FFMA.FTZ R8, R29, -UR28, R26 ;  /* 0x8000001c1d087c23 */ /* 0x008fca000801001a */
[----:B------:R-:W-:Y:S01]  /*4da0*/  FSEL R146, R8, -INF , !P6 ;  /* 0xff80000008927808 */ /* 0x000fe20007000000 */
[----:B-1----:R-:W-:Y:S01]  /*4db0*/  IMAD.MOV.U32 R4, RZ, RZ, R2 ;  /* 0x000000ffff047224 */ /* 0x002fe200078e0002 */
[----:B------:R-:W-:Y:S01]  /*4dc0*/  IABS R2, R6 ;  /* 0x0000000600027213 */ /* 0x000fe20000000000 */
[----:B------:R-:W-:Y:S02]  /*4dd0*/  FFMA.FTZ R6, R31, -UR28, R47 ;  /* 0x8000001c1f067c23 */ /* 0x000fe4000801002f */
[----:B------:R1:W3:Y:S03]  /*4de0*/  I2F R12, R4 ;  /* 0x00000004000c7306 */ /* 0x0002e60000201400 */
[----:B------:R-:W-:Y:S01]  /*4df0*/  FSEL R150, R6, -INF , !P1 ;  /* 0xff80000006967808 */ /* 0x000fe20004800000 */
[----:B------:R-:W-:Y:S01]  /*4e00*/  FFMA.FTZ R6, R32, -UR28, R24 ;  /* 0x8000001c20067c23 */ /* 0x000fe20008010018 */
[----:B------:R-:W-:Y:S01]  /*4e10*/  ISETP.GE.AND P1, PT, R9, R230, PT ;  /* 0x000000e60900720c */ /* 0x000fe20003f26270 */
[----:B------:R-:W-:Y:S02]  /*4e20*/  HMMA.16816.F32 R32, R48, R16, R92 ;  /* 0x000000103020723c */ /* 0x000fe4000000185c */
[----:B------:R4:W5:Y:S01]  /*4e30*/  I2F R13, R2 ;  /* 0x00000002000d7306 */ /* 0x0009620000201400 */
[----:B------:R-:W-:-:S02]  /*4e40*/  FSEL R148, R6, -INF , !P2 ;  /* 0xff80000006947808 */ /* 0x000fc40005000000 */
[C---:B------:R-:W-:Y:S02]  /*4e50*/  ISETP.GE.AND P2, PT, R9.reuse, R227, PT ;  /* 0x000000e30900720c */ /* 0x040fe40003f46270 */
[C---:B------:R-:W-:Y:S02]  /*4e60*/  ISETP.LT.OR P1, PT, R9.reuse, R225, P1 ;  /* 0x000000e10900720c */ /* 0x040fe40000f21670 */
[----:B------:R-:W-:Y:S01]  /*4e70*/  ISETP.LT.OR P2, PT, R9, R222, P2 ;  /* 0x000000de0900720c */ /* 0x000fe20001741670 */
[----:B-1----:R-:W-:Y:S01]  /*4e80*/  IMAD.MOV.U32 R4, RZ, RZ, R0 ;  /* 0x000000ffff047224 */ /* 0x002fe200078e0000 */
[----:B------:R-:W-:Y:S01]  /*4e90*/  IABS R0, R5 ;  /* 0x0000000500007213 */ /* 0x000fe20000000000 */
[----:B--2---:R-:W-:Y:S02]  /*4ea0*/  FFMA.FTZ R9, R14, -UR28, R20 ;  /* 0x8000001c0e097c23 */ /* 0x004fe40008010014 */
[----:B------:R1:W2:Y:S01]  /*4eb0*/  I2F R11, R4 ;  /* 0x00000004000b7306 */ /* 0x0002a20000201400 */
[----:B---3--:R-:W-:-:S02]  /*4ec0*/  FFMA.FTZ R10, R12, -UR28, R22 ;  /* 0x8000001c0c0a7c23 */ /* 0x008fc40008010016 */
[----:B------:R-:W-:Y:S01]  /*4ed0*/  FFMA.FTZ R12, R36, -UR28, R25 ;  /* 0x8000001c240c7c23 */ /* 0x000fe20008010019 */
[----:B----4-:R-:W-:Y:S01]  /*4ee0*/  IADD3 R2, R28, 0x20, RZ ;  /* 0x000000201c027810 */ /* 0x010fe20007ffe0ff */
[----:B-----5:R-:W-:Y:S01]  /*4ef0*/  FFMA.FTZ R13, R13, -UR28, R27 ;  /* 0x8000001c0d0d7c23 */ /* 0x020fe2000801001b */
[----:B------:R-:W-:Y:S01]  /*4f00*/  FSEL R31, R9, -INF , !P5 ;  /* 0xff800000091f7808 */ /* 0x000fe20006800000 */
[-C--:B------:R-:W-:Y:S01]  /*4f10*/  HMMA.16816.F32 R36, R52, R18.reuse, R112 ;  /* 0x000000123424723c */ /* 0x080fe20000001870 */
[----:B------:R-:W-:Y:S01]  /*4f20*/  FSEL R144, R12, -INF , !P1 ;  /* 0xff8000000c907808 */ /* 0x000fe20004800000 */
[----:B------:R-:W-:Y:S01]  /*4f30*/  IMAD.IADD R5, R221, 0x1, -R2 ;  /* 0x00000001dd057824 */ /* 0x000fe200078e0a02 */
[C---:B------:R-:W-:Y:S02]  /*4f40*/  ISETP.GE.AND P6, PT, R2.reuse, R230, PT ;  /* 0x000000e60200720c */ /* 0x040fe40003fc6270 */
[C---:B------:R-:W-:Y:S02]  /*4f50*/  ISETP.GE.AND P5, PT, R2.reuse, R229, PT ;  /* 0x000000e50200720c */ /* 0x040fe40003fa6270 */
[C---:B------:R-:W-:Y:S01]  /*4f60*/  ISETP.GE.AND P1, PT, R2.reuse, R227, PT ;  /* 0x000000e30200720c */ /* 0x040fe20003f26270 */
[----:B------:R-:W-:Y:S01]  /*4f70*/  HMMA.16816.F32 R24, R48, R18, R84 ;  /* 0x000000123018723c */ /* 0x000fe20000001854 */
[----:B-1----:R-:W-:Y:S01]  /*4f80*/  IMAD.MOV.U32 R4, RZ, RZ, R0 ;  /* 0x000000ffff047224 */ /* 0x002fe200078e0000 */
[----:B------:R-:W-:Y:S01]  /*4f90*/  IABS R0, R5 ;  /* 0x0000000500007213 */ /* 0x000fe20000000000 */
[----:B--2---:R-:W-:Y:S01]  /*4fa0*/  FFMA.FTZ R15, R11, -UR28, R21 ;  /* 0x8000001c0b0f7c23 */ /* 0x004fe20008010015 */
[C---:B------:R-:W-:Y:S01]  /*4fb0*/  ISETP.LT.OR P6, PT, R2.reuse, R225, P6 ;  /* 0x000000e10200720c */ /* 0x040fe200037c1670 */
[----:B------:R-:W1:Y:S01]  /*4fc0*/  I2F R7, R4 ;  /* 0x0000000400077306 */ /* 0x000e620000201400 */
[----:B------:R-:W-:-:S02]  /*4fd0*/  ISETP.LT.OR P5, PT, R2, R224, P5 ;  /* 0x000000e00200720c */ /* 0x000fc40002fa1670 */
[----:B------:R-:W-:Y:S02]  /*4fe0*/  ISETP.LT.OR P1, PT, R2, R222, P1 ;  /* 0x000000de0200720c */ /* 0x000fe40000f21670 */
[----:B------:R-:W-:Y:S02]  /*4ff0*/  FSEL R145, R13, -INF , !P0 ;  /* 0xff8000000d917808 */ /* 0x000fe40004000000 */
[----:B------:R-:W-:Y:S01]  /*5000*/  FSEL R30, R15, -INF , !P4 ;  /* 0xff8000000f1e7808 */ /* 0x000fe20006000000 */
[----:B------:R-:W2:Y:S01]  /*5010*/  I2F R6, R0 ;  /* 0x0000000000067306 */ /* 0x000ea20000201400 */
[----:B-1----:R-:W-:Y:S01]  /*5020*/  FFMA.FTZ R11, R7, -UR28, R23 ;  /* 0x8000001c070b7c23 */ /* 0x002fe20008010017 */
[----:B------:R-:W-:Y:S01]  /*5030*/  IADD3 R4, R28, 0x28, RZ ;  /* 0x000000281c047810 */ /* 0x000fe20007ffe0ff */
[----:B------:R-:W1:Y:S01]  /*5040*/  LDSM.16.M88.4 R20, [R215+0x8c00] ;  /* 0x008c0000d714783b */ /* 0x000e620000000200 */
[----:B------:R-:W-:-:S04]  /*5050*/  DEPBAR.LE SB0, 0x0 ;  /* 0x000080000000791a */ /* 0x000fc80000000000 */
[----:B------:R-:W-:Y:S01]  /*5060*/  FSEL R100, R11, -INF , !P2 ;  /* 0xff8000000b647808 */ /* 0x000fe20005000000 */
[----:B--2---:R-:W-:Y:S01]  /*5070*/  FFMA.FTZ R14, R6, -UR28, R32 ;  /* 0x8000001c060e7c23 */ /* 0x004fe20008010020 */
[----:B------:R-:W-:Y:S01]  /*5080*/  IADD3 R0, R28, 0x21, RZ ;  /* 0x000000211c007810 */ /* 0x000fe20007ffe0ff */
[C---:B------:R-:W-:Y:S01]  /*5090*/  IMAD.IADD R6, R221.reuse, 0x1, -R4 ;  /* 0x00000001dd067824 */ /* 0x040fe200078e0a04 */
[----:B------:R-:W-:Y:S02]  /*50a0*/  FSEL R32, R10, -INF , !P3 ;  /* 0xff8000000a207808 */ /* 0x000fe40005800000 */
[C---:B------:R-:W-:Y:S01]  /*50b0*/  ISETP.GE.AND P3, PT, R2.reuse, R228, PT ;  /* 0x000000e40200720c */ /* 0x040fe20003f66270 */
[----:B------:R-:W-:Y:S01]  /*50c0*/  IMAD.IADD R5, R221, 0x1, -R0 ;  /* 0x00000001dd057824 */ /* 0x000fe200078e0a00 */
[----:B------:R-:W-:Y:S02]  /*50d0*/  IABS R6, R6 ;  /* 0x0000000600067213 */ /* 0x000fe40000000000 */
[----:B------:R-:W-:-:S02]  /*50e0*/  ISETP.LT.OR P3, PT, R2, R223, P3 ;  /* 0x000000df0200720c */ /* 0x000fc40001f61670 */
[----:B------:R-:W-:Y:S01]  /*50f0*/  IABS R5, R5 ;  /* 0x0000000500057213 */ /* 0x000fe20000000000 */
[----:B------:R2:W-:Y:S01]  /*5100*/  I2F R29, R6 ;  /* 0x00000006001d7306 */ /* 0x0005e20000201400 */
[----:B------:R-:W-:Y:S02]  /*5110*/  FSEL R235, R14, -INF , !P6 ;  /* 0xff8000000eeb7808 */ /* 0x000fe40007000000 */
[C---:B------:R-:W-:Y:S01]  /*5120*/  ISETP.GE.AND P0, PT, R0.reuse, R230, PT ;  /* 0x000000e60000720c */ /* 0x040fe20003f06270 */
[----:B------:R-:W-:Y:S01]  /*5130*/  IMAD.MOV.U32 R7, RZ, RZ, R5 ;  /* 0x000000ffff077224 */ /* 0x000fe200078e0005 */
[----:B------:R-:W-:Y:S01]  /*5140*/  ISETP.GE.AND P4, PT, R0, R229, PT ;  /* 0x000000e50000720c */ /* 0x000fe20003f86270 */
[----:B------:R-:W-:Y:S01]  /*5150*/  IMAD.IADD R5, R220, 0x1, -R2 ;  /* 0x00000001dc057824 */ /* 0x000fe200078e0a02 */
[C---:B------:R-:W-:Y:S01]  /*5160*/  ISETP.GE.AND P2, PT, R0.reuse, R228, PT ;  /* 0x000000e40000720c */ /* 0x040fe20003f46270 */
[----:B------:R3:W4:Y:S01]  /*5170*/  I2F R16, R7 ;  /* 0x0000000700107306 */ /* 0x0007220000201400 */
[----:B------:R-:W-:-:S02]  /*5180*/  ISETP.GE.AND P6, PT, R0, R227, PT ;  /* 0x000000e30000720c */ /* 0x000fc40003fc6270 */
[----:B------:R-:W-:Y:S02]  /*5190*/  IABS R5, R5 ;  /* 0x0000000500057213 */ /* 0x000fe40000000000 */
[C---:B------:R-:W-:Y:S02]  /*51a0*/  ISETP.LT.OR P0, PT, R0.reuse, R225, P0 ;  /* 0x000000e10000720c */ /* 0x040fe40000701670 */
[----:B------:R-:W-:Y:S01]  /*51b0*/  ISETP.LT.OR P4, PT, R0, R224, P4 ;  /* 0x000000e00000720c */ /* 0x000fe20002781670 */
[----:B------:R5:W5:Y:S01]  /*51c0*/  I2F R9, R5 ;  /* 0x0000000500097306 */ /* 0x000b620000201400 */
[----:B--2---:R-:W-:Y:S01]  /*51d0*/  IMAD.IADD R6, R220, 0x1, -R0 ;  /* 0x00000001dc067824 */ /* 0x004fe200078e0a00 */
[C---:B------:R-:W-:Y:S01]  /*51e0*/  ISETP.LT.OR P2, PT, R0.reuse, R223, P2 ;  /* 0x000000df0000720c */ /* 0x040fe20001741670 */
[----:B------:R-:W-:Y:S01]  /*51f0*/  BAR.SYNC.DEFER_BLOCKING 0x0 ;  /* 0x0000000000007b1d */ /* 0x000fe20000010000 */
[----:B------:R-:W-:Y:S01]  /*5200*/  ISETP.LT.OR P6, PT, R0, R222, P6 ;  /* 0x000000de0000720c */ /* 0x000fe200037c1670 */
[----:B-1----:R-:W-:Y:S01]  /*5210*/  HMMA.16816.F32 R44, R48, R20, R88 ;  /* 0x00000014302c723c */ /* 0x002fe20000001858 */
[----:B---3--:R-:W-:-:S02]  /*5220*/  IMAD.IADD R7, R219, 0x1, -R2 ;  /* 0x00000001db077824 */ /* 0x008fc400078e0a02 */
[----:B----4-:R-:W-:-:S03]  /*5230*/  FFMA.FTZ R12, R16, -UR28, R33 ;  /* 0x8000001c100c7c23 */ /* 0x010fc60008010021 */
[----:B------:R-:W-:Y:S02]  /*5240*/  IABS R7, R7 ;  /* 0x0000000700077213 */ /* 0x000fe40000000000 */
[----:B------:R-:W-:Y:S01]  /*5250*/  HMMA.16816.F32 R56, R52, R20, R116 ;  /* 0x000000143438723c */ /* 0x000fe20000001874 */
[----:B------:R-:W-:Y:S01]  /*5260*/  FSEL R232, R12, -INF , !P0 ;  /* 0xff8000000ce87808 */ /* 0x000fe20004000000 */
[----:B-----5:R-:W-:Y:S01]  /*5270*/  IMAD.IADD R5, R226, 0x1, -R2 ;  /* 0x00000001e2057824 */ /* 0x020fe200078e0a02 */
[C---:B------:R-:W-:Y:S01]  /*5280*/  ISETP.GE.AND P0, PT, R4.reuse, R227, PT ;  /* 0x000000e30400720c */ /* 0x040fe20003f06270 */
[----:B------:R-:W-:Y:S02]  /*5290*/  IMAD.MOV.U32 R2, RZ, RZ, R7 ;  /* 0x000000ffff027224 */ /* 0x000fe400078e0007 */
[----:B------:R-:W-:Y:S01]  /*52a0*/  FFMA.FTZ R9, R9, -UR28, R34 ;  /* 0x8000001c09097c23 */ /* 0x000fe20008010022 */
[----:B------:R-:W-:Y:S01]  /*52b0*/  IABS R8, R5 ;  /* 0x0000000500087213 */ /* 0x000fe20000000000 */
[----:B------:R1:W2:Y:S01]  /*52c0*/  I2F R7, R2 ;  /* 0x0000000200077306 */ /* 0x0002a20000201400 */
[----:B------:R-:W-:Y:S01]  /*52d0*/  IMAD.IADD R5, R219, 0x1, -R0 ;  /* 0x00000001db057824 */ /* 0x000fe200078e0a00 */
[----:B------:R-:W-:-:S02]  /*52e0*/  ISETP.LT.OR P0, PT, R4, R222, P0 ;  /* 0x000000de0400720c */ /* 0x000fc40000701670 */
[----:B------:R-:W-:Y:S02]  /*52f0*/  FSEL R236, R9, -INF , !P5 ;  /* 0xff80000009ec7808 */ /* 0x000fe40006800000 */
[----:B------:R-:W-:Y:S02]  /*5300*/  IABS R5, R5 ;  /* 0x0000000500057213 */ /* 0x000fe40000000000 */
[----:B------:R-:W-:-:S04]  /*5310*/  ISETP.GE.AND P5, PT, R4, R230, PT ;  /* 0x000000e60400720c */ /* 0x000fc80003fa6270 */
[----:B------:R-:W-:Y:S02]  /*5320*/  ISETP.LT.OR P5, PT, R4, R225, P5 ;  /* 0x000000e10400720c */ /* 0x000fe40002fa1670 */
[----:B-1----:R-:W-:Y:S01]  /*5330*/  IABS R2, R6 ;  /* 0x0000000600027213 */ /* 0x002fe20000000000 */
[----:B------:R-:W-:Y:S02]  /*5340*/  IMAD.MOV.U32 R6, RZ, RZ, R8 ;  /* 0x000000ffff067224 */ /* 0x000fe400078e0008 */
[----:B--2---:R-:W-:Y:S01]  /*5350*/  FFMA.FTZ R10, R7, -UR28, R40 ;  /* 0x8000001c070a7c23 */ /* 0x004fe20008010028 */
        /* <DEDUP_REMOVED lines=11> */
[----:B--2---:R-:W-:-:S03]  /*5410*/  FFMA.FTZ R11, R6, -UR28, R42 ;  /* 0x8000001c060b7c23 */ /* 0x004fc6000801002a */
[----:B------:R-:W-:Y:S02]  /*5420*/  IABS R2, R2 ;  /* 0x0000000200027213 */ /* 0x000fe40000000000 */
[----:B------:R-:W-:Y:S01]  /*5430*/  FSEL R199, R11, -INF , !P1 ;  /* 0xff8000000bc77808 */ /* 0x000fe20004800000 */
[----:B------:R-:W-:Y:S01]  /*5440*/  FFMA.FTZ R11, R14, -UR28, R35 ;  /* 0x8000001c0e0b7c23 */ /* 0x000fe20008010023 */
[----:B------:R2:W4:Y:S01]  /*5450*/  I2F R17, R5 ;  /* 0x0000000500117306 */ /* 0x0005220000201400 */
[----:B------:R-:W-:Y:S01]  /*5460*/  IMAD.MOV.U32 R6, RZ, RZ, R2 ;  /* 0x000000ffff067224 */ /* 0x000fe200078e0002 */
[----:B------:R-:W-:Y:S01]  /*5470*/  IABS R2, R7 ;  /* 0x0000000700027213 */ /* 0x000fe20000000000 */
[----:B------:R-:W-:Y:S01]  /*5480*/  IMAD.IADD R7, R226, 0x1, -R4 ;  /* 0x00000001e2077824 */ /* 0x000fe200078e0a04 */
[----:B------:R-:W-:Y:S01]  /*5490*/  ISETP.GE.AND P1, PT, R4, R228, PT ;  /* 0x000000e40400720c */ /* 0x000fe20003f26270 */
[----:B------:R-:W-:Y:S01]  /*54a0*/  FFMA.FTZ R14, R29, -UR28, R24 ;  /* 0x8000001c1d0e7c23 */ /* 0x000fe20008010018 */
[----:B------:R-:W-:-:S02]  /*54b0*/  FSEL R231, R11, -INF , !P4 ;  /* 0xff8000000be77808 */ /* 0x000fc40006000000 */
[----:B-1----:R-:W-:Y:S01]  /*54c0*/  IADD3 R0, R28, 0x29, RZ ;  /* 0x000000291c007810 */ /* 0x002fe20007ffe0ff */
[----:B------:R1:W5:Y:S01]  /*54d0*/  I2F R13, R6 ;  /* 0x00000006000d7306 */ /* 0x0003620000201400 */
[----:B------:R-:W-:Y:S01]  /*54e0*/  ISETP.LT.OR P1, PT, R4, R223, P1 ;  /* 0x000000df0400720c */ /* 0x000fe20000f21670 */
[----:B---3--:R-:W-:Y:S01]  /*54f0*/  FFMA.FTZ R15, R15, -UR28, R41 ;  /* 0x8000001c0f0f7c23 */ /* 0x008fe20008010029 */
[----:B------:R-:W-:Y:S01]  /*5500*/  FSEL R211, R14, -INF , !P5 ;  /* 0xff8000000ed37808 */ /* 0x000fe20006800000 */
[----:B------:R-:W-:Y:S01]  /*5510*/  IMAD.IADD R8, R221, 0x1, -R0 ;  /* 0x00000001dd087824 */ /* 0x000fe200078e0a00 */
[----:B------:R-:W-:Y:S02]  /*5520*/  ISETP.GE.AND P4, PT, R0, R230, PT ;  /* 0x000000e60000720c */ /* 0x000fe40003f86270 */
[----:B--2---:R-:W-:Y:S01]  /*5530*/  IADD3 R5, R28, 0x30, RZ ;  /* 0x000000301c057810 */ /* 0x004fe20007ffe0ff */
[----:B----4-:R-:W-:Y:S01]  /*5540*/  FFMA.FTZ R12, R17, -UR28, R43 ;  /* 0x8000001c110c7c23 */ /* 0x010fe2000801002b */
[----:B------:R-:W-:-:S02]  /*5550*/  IABS R8, R8 ;  /* 0x0000000800087213 */ /* 0x000fc40000000000 */
[----:B------:R-:W-:Y:S02]  /*5560*/  FSEL R142, R15, -INF , !P2 ;  /* 0xff8000000f8e7808 */ /* 0x000fe40005000000 */
[----:B------:R-:W-:Y:S01]  /*5570*/  FSEL R197, R12, -INF , !P6 ;  /* 0xff8000000cc57808 */ /* 0x000fe20007000000 */
[----:B------:R-:W-:Y:S01]  /*5580*/  IMAD.MOV.U32 R4, RZ, RZ, R8 ;  /* 0x000000ffff047224 */ /* 0x000fe200078e0008 */
[C---:B------:R-:W-:Y:S01]  /*5590*/  ISETP.GE.AND P2, PT, R0.reuse, R229, PT ;  /* 0x000000e50000720c */ /* 0x040fe20003f46270 */
[----:B-1----:R-:W-:Y:S01]  /*55a0*/  IMAD.MOV.U32 R6, RZ, RZ, R2 ;  /* 0x000000ffff067224 */ /* 0x002fe200078e0002 */
[----:B------:R-:W-:Y:S01]  /*55b0*/  IABS R2, R7 ;  /* 0x0000000700027213 */ /* 0x000fe20000000000 */
[----:B------:R1:W2:Y:S01]  /*55c0*/  I2F R16, R4 ;  /* 0x0000000400107306 */ /* 0x0002a20000201400 */
[----:B------:R-:W-:Y:S01]  /*55d0*/  IMAD.IADD R8, R219, 0x1, -R0 ;  /* 0x00000001db087824 */ /* 0x000fe200078e0a00 */
[C---:B------:R-:W-:Y:S01]  /*55e0*/  ISETP.GE.AND P6, PT, R0.reuse, R228, PT ;  /* 0x000000e40000720c */ /* 0x040fe20003fc6270 */
[----:B-----5:R-:W-:Y:S01]  /*55f0*/  FFMA.FTZ R17, R13, -UR28, R26 ;  /* 0x8000001c0d117c23 */ /* 0x020fe2000801001a */
        /* <DEDUP_REMOVED lines=9> */
[----:B--2---:R-:W-:Y:S01]  /*5690*/  FFMA.FTZ R11, R16, -UR28, R25 ;  /* 0x8000001c100b7c23 */ /* 0x004fe20008010019 */
[----:B------:R-:W-:-:S04]  /*56a0*/  ISETP.GE.AND P3, PT, R5, R230, PT ;  /* 0x000000e60500720c */ /* 0x000fc80003f66270 */
[----:B------:R-:W-:Y:S01]  /*56b0*/  FSEL R207, R11, -INF , !P4 ;  /* 0xff8000000bcf7808 */ /* 0x000fe20006000000 */
[----:B---3--:R-:W-:Y:S01]  /*56c0*/  IMAD.IADD R2, R221, 0x1, -R5 ;  /* 0x00000001dd027824 */ /* 0x008fe200078e0a05 */
[----:B------:R-:W-:Y:S01]  /*56d0*/  ISETP.GE.AND P4, PT, R5, R227, PT ;  /* 0x000000e30500720c */ /* 0x000fe20003f86270 */
[----:B----4-:R-:W-:Y:S01]  /*56e0*/  FFMA.FTZ R18, R7, -UR28, R38 ;  /* 0x8000001c07127c23 */ /* 0x010fe20008010026 */
[----:B------:R-:W-:Y:S02]  /*56f0*/  ISETP.LT.OR P3, PT, R5, R225, P3 ;  /* 0x000000e10500720c */ /* 0x000fe40001f61670 */
[----:B------:R-:W-:Y:S02]  /*5700*/  IABS R2, R2 ;  /* 0x0000000200027213 */ /* 0x000fe40000000000 */
[----:B------:R-:W-:Y:S01]  /*5710*/  FSEL R196, R18, -INF , !P0 ;  /* 0xff80000012c47808 */ /* 0x000fe20004000000 */
[----:B-----5:R-:W-:Y:S01]  /*5720*/  IMAD.IADD R6, R220, 0x1, -R0 ;  /* 0x00000001dc067824 */ /* 0x020fe200078e0a00 */
[----:B------:R1:W2:Y:S01]  /*5730*/  I2F R20, R2 ;  /* 0x0000000200147306 */ /* 0x0002a20000201400 */
[----:B------:R-:W-:Y:S01]  /*5740*/  FFMA.FTZ R19, R9, -UR28, R36 ;  /* 0x8000001c09137c23 */ /* 0x000fe20008010024 */
        /* <DEDUP_REMOVED lines=9> */
[C---:B------:R-:W-:Y:S02]  /*57e0*/  ISETP.LT.OR P0, PT, R5.reuse, R223, P0 ;  /* 0x000000df0500720c */ /* 0x040fe40000701670 */
[----:B-1----:R-:W-:Y:S01]  /*57f0*/  IADD3 R2, R28, 0x38, RZ ;  /* 0x000000381c027810 */ /* 0x002fe20007ffe0ff */
[----:B--2---:R-:W-:Y:S01]  /*5800*/  FFMA.FTZ R11, R20, -UR28, R44 ;  /* 0x8000001c140b7c23 */ /* 0x004fe2000801002c */
        /* <DEDUP_REMOVED lines=8> */
[----:B----4-:R-:W-:-:S02]  /*5890*/  FFMA.FTZ R13, R10, -UR28, R27 ;  /* 0x8000001c0a0d7c23 */ /* 0x010fc4000801001b */
[----:B------:R1:W2:Y:S01]  /*58a0*/  I2F R9, R7 ;  /* 0x0000000700097306 */ /* 0x0002a20000201400 */
[----:B------:R-:W-:Y:S02]  /*58b0*/  HMMA.16816.F32 R24, R48, R22, R156 ;  /* 0x000000163018723c */ /* 0x000fe4000000189c */
[----:B------:R-:W-:Y:S02]  /*58c0*/  FSEL R206, R13, -INF , !P2 ;  /* 0xff8000000dce7808 */ /* 0x000fe40005000000 */
[----:B------:R-:W-:-:S03]  /*58d0*/  ISETP.GE.AND P2, PT, R4, R230, PT ;  /* 0x000000e60400720c */ /* 0x000fc60003f46270 */
[----:B------:R3:W4:Y:S01]  /*58e0*/  I2F R15, R6 ;  /* 0x00000006000f7306 */ /* 0x0007220000201400 */
[----:B------:R-:W-:Y:S01]  /*58f0*/  ISETP.LT.OR P2, PT, R4, R225, P2 ;  /* 0x000000e10400720c */ /* 0x000fe20001741670 */
[----:B-1----:R-:W-:Y:S01]  /*5900*/  IMAD.IADD R7, R226, 0x1, -R0 ;  /* 0x00000001e2077824 */ /* 0x002fe200078e0a00 */
[----:B------:R-:W-:Y:S01]  /*5910*/  IADD3 R0, R28, 0x39, RZ ;  /* 0x000000391c007810 */ /* 0x000fe20007ffe0ff */
[----:B--2---:R-:W-:Y:S02]  /*5920*/  FFMA.FTZ R14, R9, -UR28, R37 ;  /* 0x8000001c090e7c23 */ /* 0x004fe40008010025 */
[--C-:B------:R-:W-:Y:S01]  /*5930*/  IMAD.IADD R9, R219, 0x1, -R5.reuse ;  /* 0x00000001db097824 */ /* 0x100fe200078e0a05 */
[----:B------:R-:W-:Y:S02]  /*5940*/  IABS R7, R7 ;  /* 0x0000000700077213 */ /* 0x000fe40000000000 */
[----:B------:R-:W-:Y:S01]  /*5950*/  FSEL R140, R14, -INF , !P6 ;  /* 0xff8000000e8c7808 */ /* 0x000fe20007000000 */
[----:B---3--:R-:W-:Y:S01]  /*5960*/  IMAD.MOV.U32 R6, RZ, RZ, R8 ;  /* 0x000000ffff067224 */ /* 0x008fe200078e0008 */
[----:B------:R-:W1:Y:S01]  /*5970*/  I2F R10, R7 ;  /* 0x00000007000a7306 */ /* 0x000e620000201400 */
[----:B------:R-:W-:Y:S01]  /*5980*/  IMAD.IADD R8, R220, 0x1, -R5 ;  /* 0x00000001dc087824 */ /* 0x000fe200078e0a05 */
[----:B------:R-:W-:Y:S01]  /*5990*/  ISETP.GE.AND P6, PT, R4, R229, PT ;  /* 0x000000e50400720c */ /* 0x000fe20003fc6270 */
[----:B----4-:R-:W-:-:S03]  /*59a0*/  FFMA.FTZ R11, R15, -UR28, R45 ;  /* 0x8000001c0f0b7c23 */ /* 0x010fc6000801002d */
        /* <DEDUP_REMOVED lines=13> */
[----:B-1----:R-:W-:-:S05]  /*5a80*/  FFMA.FTZ R9, R10, -UR28, R39 ;  /* 0x8000001c0a097c23 */ /* 0x002fca0008010027 */
[----:B------:R-:W-:Y:S01]  /*5a90*/  FSEL R143, R9, -INF , !P5 ;  /* 0xff800000098f7808 */ /* 0x000fe20006800000 */
[----:B------:R-:W-:Y:S01]  /*5aa0*/  IMAD.IADD R9, R220, 0x1, -R0 ;  /* 0x00000001dc097824 */ /* 0x000fe200078e0a00 */
[----:B------:R-:W-:Y:S01]  /*5ab0*/  ISETP.GE.AND P5, PT, R4, R228, PT ;  /* 0x000000e40400720c */ /* 0x000fe20003fa6270 */
        /* <DEDUP_REMOVED lines=17> */
[----:B--2---:R-:W-:-:S02]  /*5bd0*/  FFMA.FTZ R8, R10, -UR28, R56 ;  /* 0x8000001c0a087c23 */ /* 0x004fc40008010038 */
[----:B----4-:R-:W-:-:S04]  /*5be0*/  FFMA.FTZ R10, R13, -UR28, R58 ;  /* 0x8000001c0d0a7c23 */ /* 0x010fc8000801003a */
[----:B------:R1:W-:Y:S01]  /*5bf0*/  I2F R20, R6 ;  /* 0x0000000600147306 */ /* 0x0003e20000201400 */
[----:B------:R-:W-:Y:S01]  /*5c00*/  FSEL R208, R8, -INF , !P0 ;  /* 0xff80000008d07808 */ /* 0x000fe20004000000 */
[----:B---3--:R-:W-:Y:S01]  /*5c10*/  FFMA.FTZ R5, R12, -UR28, R46 ;  /* 0x8000001c0c057c23 */ /* 0x008fe2000801002e */
[----:B------:R-:W-:Y:S01]  /*5c20*/  FSEL R210, R10, -INF , !P4 ;  /* 0xff8000000ad27808 */ /* 0x000fe20006000000 */
[----:B------:R-:W-:Y:S01]  /*5c30*/  HMMA.16816.F32 R12, R52, R22, R120 ;  /* 0x00000016340c723c */ /* 0x000fe20000001878 */
[C---:B------:R-:W-:Y:S01]  /*5c40*/  ISETP.GE.AND P0, PT, R2.reuse, R229, PT ;  /* 0x000000e50200720c */ /* 0x040fe20003f06270 */
[----:B-----5:R-:W-:Y:S01]  /*5c50*/  FFMA.FTZ R8, R17, -UR28, R57 ;  /* 0x8000001c11087c23 */ /* 0x020fe20008010039 */
[----:B------:R-:W-:Y:S01]  /*5c60*/  FSEL R242, R5, -INF , !P1 ;  /* 0xff80000005f27808 */ /* 0x000fe20004800000 */
[----:B------:R-:W-:Y:S01]  /*5c70*/  IMAD.MOV.U32 R5, RZ, RZ, R4 ;  /* 0x000000ffff057224 */ /* 0x000fe200078e0004 */
[C---:B------:R-:W-:Y:S02]  /*5c80*/  ISETP.GE.AND P1, PT, R2.reuse, R230, PT ;  /* 0x000000e60200720c */ /* 0x040fe40003f26270 */
[C---:B------:R-:W-:Y:S01]  /*5c90*/  ISETP.GE.AND P4, PT, R2.reuse, R228, PT ;  /* 0x000000e40200720c */ /* 0x040fe20003f86270 */
[----:B------:R2:W3:Y:S01]  /*5ca0*/  I2F R18, R5 ;  /* 0x0000000500127306 */ /* 0x0004e20000201400 */
[C---:B------:R-:W-:Y:S01]  /*5cb0*/  ISETP.LT.OR P1, PT, R2.reuse, R225, P1 ;  /* 0x000000e10200720c */ /* 0x040fe20000f21670 */
[----:B-1----:R-:W-:Y:S01]  /*5cc0*/  IMAD.IADD R6, R219, 0x1, -R2 ;  /* 0x00000001db067824 */ /* 0x002fe200078e0a02 */
[----:B------:R-:W-:-:S02]  /*5cd0*/  ISETP.LT.OR P0, PT, R2, R224, P0 ;  /* 0x000000e00200720c */ /* 0x000fc40000701670 */
[----:B------:R-:W-:Y:S02]  /*5ce0*/  ISETP.LT.OR P4, PT, R2, R223, P4 ;  /* 0x000000df0200720c */ /* 0x000fe40002781670 */
[----:B------:R-:W-:Y:S01]  /*5cf0*/  IABS R4, R6 ;  /* 0x0000000600047213 */ /* 0x000fe20000000000 */
[----:B------:R-:W-:Y:S01]  /*5d00*/  FFMA.FTZ R6, R19, -UR28, R47 ;  /* 0x8000001c13067c23 */ /* 0x000fe2000801002f */
[----:B------:R-:W-:Y:S02]  /*5d10*/  IABS R2, R9 ;  /* 0x0000000900027213 */ /* 0x000fe40000000000 */
[----:B------:R-:W-:Y:S02]  /*5d20*/  FSEL R202, R8, -INF , !P5 ;  /* 0xff80000008ca7808 */ /* 0x000fe40006800000 */
[----:B------:R-:W-:Y:S01]  /*5d30*/  FSEL R240, R6, -INF , !P6 ;  /* 0xff80000006f07808 */ /* 0x000fe20007000000 */
[----:B------:R-:W-:Y:S01]  /*5d40*/  FFMA.FTZ R6, R28, -UR28, R24 ;  /* 0x8000001c1c067c23 */ /* 0x000fe20008010018 */
[----:B------:R-:W-:Y:S01]  /*5d50*/  ISETP.GE.AND P6, PT, R0, R230, PT ;  /* 0x000000e60000720c */ /* 0x000fe20003fc6270 */
[----:B--2---:R-:W-:Y:S01]  /*5d60*/  IMAD.MOV.U32 R5, RZ, RZ, R4 ;  /* 0x000000ffff057224 */ /* 0x004fe200078e0004 */
[----:B------:R-:W-:Y:S01]  /*5d70*/  IABS R4, R7 ;  /* 0x0000000700047213 */ /* 0x000fe20000000000 */
[----:B---3--:R-:W-:Y:S01]  /*5d80*/  FFMA.FTZ R8, R18, -UR28, R26 ;  /* 0x8000001c12087c23 */ /* 0x008fe2000801001a */
[----:B------:R-:W-:Y:S01]  /*5d90*/  FSEL R234, R6, -INF , !P1 ;  /* 0xff80000006ea7808 */ /* 0x000fe20004800000 */
[----:B------:R1:W2:Y:S01]  /*5da0*/  I2F R16, R5 ;  /* 0x0000000500107306 */ /* 0x0002a20000201400 */
[----:B------:R-:W-:Y:S01]  /*5db0*/  FFMA.FTZ R7, R20, -UR28, R59 ;  /* 0x8000001c14077c23 */ /* 0x000fe2000801003b */
[----:B------:R-:W-:-:S02]  /*5dc0*/  ISETP.GE.AND P5, PT, R0, R229, PT ;  /* 0x000000e50000720c */ /* 0x000fc40003fa6270 */
[----:B------:R-:W-:Y:S02]  /*5dd0*/  FSEL R238, R8, -INF , !P0 ;  /* 0xff80000008ee7808 */ /* 0x000fe40004000000 */
[----:B------:R-:W-:Y:S02]  /*5de0*/  PLOP3.LUT P0, PT, PT, PT, UP0, 0x80, 0x0 ;  /* 0x000000000000781c */ /* 0x000fe40003f0f008 */
[----:B------:R3:W-:Y:S01]  /*5df0*/  I2F R9, R4 ;  /* 0x0000000400097306 */ /* 0x0007e20000201400 */
[----:B------:R-:W-:Y:S02]  /*5e00*/  FSEL R205, R7, -INF , !P3 ;  /* 0xff80000007cd7808 */ /* 0x000fe40005800000 */
[C---:B------:R-:W-:Y:S02]  /*5e10*/  ISETP.GE.AND P3, PT, R0.reuse, R228, PT ;  /* 0x000000e40000720c */ /* 0x040fe40003f66270 */
[C---:B------:R-:W-:Y:S02]  /*5e20*/  ISETP.GE.AND P1, PT, R0.reuse, R227, PT ;  /* 0x000000e30000720c */ /* 0x040fe40003f26270 */
[C---:B------:R-:W-:Y:S01]  /*5e30*/  ISETP.LT.OR P6, PT, R0.reuse, R225, P6 ;  /* 0x000000e10000720c */ /* 0x040fe200037c1670 */
[----:B-1----:R-:W-:Y:S01]  /*5e40*/  IMAD.IADD R5, R219, 0x1, -R0 ;  /* 0x00000001db057824 */ /* 0x002fe200078e0a00 */
[----:B------:R-:W-:Y:S01]  /*5e50*/  ISETP.LT.OR P5, PT, R0, R224, P5 ;  /* 0x000000e00000720c */ /* 0x000fe20002fa1670 */
[----:B--2---:R-:W-:Y:S01]  /*5e60*/  FFMA.FTZ R6, R16, -UR28, R12 ;  /* 0x8000001c10067c23 */ /* 0x004fe2000801000c */
        /* <DEDUP_REMOVED lines=10> */
[----:B--2---:R-:W-:-:S03]  /*5f10*/  FFMA.FTZ R7, R10, -UR28, R27 ;  /* 0x8000001c0a077c23 */ /* 0x004fc6000801001b */
[----:B------:R1:W2:Y:S02]  /*5f20*/  I2F R5, R4 ;  /* 0x0000000400057306 */ /* 0x0002a40000201400 */
[----:B------:R-:W-:-:S06]  /*5f30*/  FSEL R237, R7, -INF , !P5 ;  /* 0xff80000007ed7808 */ /* 0x000fcc0006800000 */
[----:B------:R-:W3:Y:S01]  /*5f40*/  I2F R2, R2 ;  /* 0x0000000200027306 */ /* 0x000ee20000201400 */
[----:B-1----:R-:W-:Y:S02]  /*5f50*/  FFMA.FTZ R4, R9, -UR28, R14 ;  /* 0x8000001c09047c23 */ /* 0x002fe4000801000e */
[----:B------:R-:W-:Y:S02]  /*5f60*/  FFMA.FTZ R9, R21, -UR28, R25 ;  /* 0x8000001c15097c23 */ /* 0x000fe40008010019 */
[----:B--2---:R-:W-:Y:S01]  /*5f70*/  FFMA.FTZ R5, R5, -UR28, R13 ;  /* 0x8000001c05057c23 */ /* 0x004fe2000801000d */
[----:B------:R-:W-:Y:S02]  /*5f80*/  FSEL R204, R4, -INF , !P2 ;  /* 0xff80000004cc7808 */ /* 0x000fe40005000000 */
[----:B------:R-:W-:Y:S01]  /*5f90*/  FSEL R233, R9, -INF , !P6 ;  /* 0xff80000009e97808 */ /* 0x000fe20007000000 */
[----:B---3--:R-:W-:Y:S01]  /*5fa0*/  FFMA.FTZ R2, R2, -UR28, R15 ;  /* 0x8000001c02027c23 */ /* 0x008fe2000801000f */
[----:B------:R-:W-:-:S04]  /*5fb0*/  FSEL R200, R5, -INF , !P3 ;  /* 0xff80000005c87808 */ /* 0x000fc80005800000 */
        /* <DEDUP_REMOVED lines=59> */
.L_x_742:
[----:B------:R-:W-:Y:S05]  /*6370*/  BSYNC B0 ;  /* 0x0000000000007941 */ /* 0x000fea0003800000 */
.L_x_741:
[----:B------:R-:W0:Y:S02]  /*6380*/  LDGDEPBAR ;  /* 0x00000000000079af */ /* 0x000e240000000000 */
.L_x_740:
[----:B------:R-:W-:Y:S01]  /*6390*/  FMNMX.FTZ R2, R76, R62, !PT ;  /* 0x0000003e4c027209 */ /* 0x000fe20007810000 */
[----:B------:R-:W-:Y:S01]  /*63a0*/  USHF.L.U32 UR4, UR34, 0x1, URZ ;  /* 0x0000000122047899 */ /* 0x000fe2000800063f */
[----:B-1----:R-:W-:Y:S01]  /*63b0*/  IADD3 R6, R165, 0x4, RZ ;  /* 0x00000004a5067810 */ /* 0x002fe20007ffe0ff */
[----:B------:R-:W-:Y:S01]  /*63c0*/  UIADD3 UR15, UR33, -0x4498517b, URZ ;  /* 0xbb67ae85210f7890 */ /* 0x000fe2000fffe03f */
[----:B------:R-:W-:Y:S01]  /*63d0*/  FMNMX.FTZ R2, R63, R2, !PT ;  /* 0x000000023f027209 */ /* 0x000fe20007810000 */
[----:B------:R-:W-:Y:S01]  /*63e0*/  IMAD.WIDE.U32 R106, R166, -0x2daee0ad, RZ ;  /* 0xd2511f53a66a7825 */ /* 0x000fe200078e00ff */
[----:B------:R-:W-:Y:S01]  /*63f0*/  LOP3.LUT R252, R252, UR32, RZ, 0x3c, !PT ;  /* 0x00000020fcfc7c12 */ /* 0x000fe2000f8e3cff */
[----:B------:R1:W-:Y:S01]  /*6400*/  STL [R1+0x14], R6 ;  /* 0x0000140601007387 */ /* 0x0003e20000100800 */
[----:B------:R-:W-:Y:S01]  /*6410*/  FMNMX.FTZ R2, R60, R2, !PT ;  /* 0x000000023c027209 */ /* 0x000fe20007810000 */
[----:B------:R-:W-:Y:S01]  /*6420*/  IMAD.WIDE.U32 R94, R6, -0x326172a9, RZ ;  /* 0xcd9e8d57065e7825 */ /* 0x000fe200078e00ff */
[----:B------:R-:W-:Y:S01]  /*6430*/  UIADD3 UR16, UR32, -0x61c88647, URZ ;  /* 0x9e3779b920107890 */ /* 0x000fe2000fffe03f */
[----:B------:R-:W-:Y:S01]  /*6440*/  FMNMX.FTZ R11, R136, R134, !PT ;  /* 0x00000086880b7209 */ /* 0x000fe20007810000 */
[----:B------:R-:W-:Y:S01]  /*6450*/  UIADD3 UR14, UR32, 0x3c6ef372, URZ ;  /* 0x3c6ef372200e7890 */ /* 0x000fe2000fffe03f */
[----:B------:R-:W-:Y:S01]  /*6460*/  FMNMX.FTZ R2, R104, R2, !PT ;  /* 0x0000000268027209 */ /* 0x000fe20007810000 */
[----:B------:R-:W-:Y:S01]  /*6470*/  UIADD3 UR13, UR33, 0x76cf5d0a, URZ ;  /* 0x76cf5d0a210d7890 */ /* 0x000fe2000fffe03f */
[----:B------:R-:W-:Y:S01]  /*6480*/  IMAD.SHL.U32 R212, R0, 0x2, RZ ;  /* 0x0000000200d47824 */ /* 0x000fe200078e00ff */
[----:B------:R-:W-:Y:S01]  /*6490*/  UIADD3 UR11, UR33, 0x32370b8f, URZ ;  /* 0x32370b8f210b7890 */ /* 0x000fe2000fffe03f */
[----:B------:R-:W-:Y:S01]  /*64a0*/  FMNMX.FTZ R2, R103, R2, !PT ;  /* 0x0000000267027209 */ /* 0x000fe20007810000 */
[----:B------:R-:W-:Y:S01]  /*64b0*/  UIADD3 UR12, UR32, -0x255992d5, URZ ;  /* 0xdaa66d2b200c7890 */ /* 0x000fe2000fffe03f */
[----:B------:R-:W-:Y:S01]  /*64c0*/  IMAD R243, R111, 0x10000, R111 ;  /* 0x000100006ff37824 */ /* 0x000fe200078e026f */
[----:B------:R-:W-:Y:S01]  /*64d0*/  UIADD3 UR10, UR32, 0x78dde6e4, URZ ;  /* 0x78dde6e4200a7890 */ /* 0x000fe2000fffe03f */
[----:B------:R-:W-:Y:S01]  /*64e0*/  FMNMX.FTZ R2, R31, R2, !PT ;  /* 0x000000021f027209 */ /* 0x000fe20007810000 */
[----:B------:R-:W-:Y:S01]  /*64f0*/  UIADD3 UR7, UR33, -0x56f99767, URZ ;  /* 0xa906689921077890 */ /* 0x000fe2000fffe03f */
[----:B------:R-:W-:Y:S01]  /*6500*/  IMAD R214, R3, 0x2, R212 ;  /* 0x0000000203d67824 */ /* 0x000fe200078e02d4 */
        /* <DEDUP_REMOVED lines=30> */
[----:B------:R-:W-:Y:S03]  /*66f0*/  LDSM.16.MT88.4 R120, [R214+0x9400] ;  /* 0x00940000d678783b */ /* 0x000fe60000004200 */
[----:B------:R-:W-:Y:S01]  /*6700*/  FMNMX.FTZ R4, R197, R4, !PT ;  /* 0x00000004c5047209 */ /* 0x000fe20007810000 */
[----:B------:R-:W2:Y:S03]  /*6710*/  SHFL.BFLY PT, R5, R2, 0x2, 0x1f ;  /* 0x0c401f0002057f89 */ /* 0x000ea600000e0000 */
[----:B------:R-:W-:Y:S01]  /*6720*/  FMNMX.FTZ R4, R196, R4, !PT ;  /* 0x00000004c4047209 */ /* 0x000fe20007810000 */
[----:B------:R-:W-:Y:S03]  /*6730*/  LDSM.16.MT88.4 R116, [R214+0xa400] ;  /* 0x00a40000d674783b */ /* 0x000fe60000004200 */
[----:B------:R-:W-:-:S04]  /*6740*/  FMNMX.FTZ R4, R143, R4, !PT ;  /* 0x000000048f047209 */ /* 0x000fc80007810000 */
[----:B------:R-:W-:-:S04]  /*6750*/  FMNMX.FTZ R4, R210, R4, !PT ;  /* 0x00000004d2047209 */ /* 0x000fc80007810000 */
[----:B------:R-:W-:-:S04]  /*6760*/  FMNMX.FTZ R4, R205, R4, !PT ;  /* 0x00000004cd047209 */ /* 0x000fc80007810000 */
[----:B------:R-:W-:-:S04]  /*6770*/  FMNMX.FTZ R4, R204, R4, !PT ;  /* 0x00000004cc047209 */ /* 0x000fc80007810000 */
[----:B-1----:R-:W-:Y:S01]  /*6780*/  FMNMX.FTZ R6, R203, R4, !PT ;  /* 0x00000004cb067209 */ /* 0x002fe20007810000 */
[----:B------:R-:W-:Y:S01]  /*6790*/  IMAD.U32 R4, RZ, RZ, UR4 ;  /* 0x00000004ff047e24 */ /* 0x000fe2000f8e00ff */
[----:B--2---:R-:W-:Y:S01]  /*67a0*/  FMNMX.FTZ R2, R2, R5, !PT ;  /* 0x0000000502027209 */ /* 0x004fe20007810000 */
[----:B------:R-:W-:Y:S01]  /*67b0*/  UIADD3 UR4, UR4, 0x1, URZ ;  /* 0x0000000104047890 */ /* 0x000fe2000fffe03f */
[----:B------:R-:W-:Y:S01]  /*67c0*/  LOP3.LUT R5, R95, R252, RZ, 0x3c, !PT ;  /* 0x000000fc5f057212 */ /* 0x000fe200078e3cff */
[----:B------:R-:W1:Y:S04]  /*67d0*/  SHFL.BFLY PT, R7, R6, 0x2, 0x1f ;  /* 0x0c401f0006077f89 */ /* 0x000e6800000e0000 */
[----:B------:R-:W2:Y:S01]  /*67e0*/  SHFL.BFLY PT, R102, R2, 0x1, 0x1f ;  /* 0x0c201f0002667f89 */ /* 0x000ea200000e0000 */
[----:B------:R-:W-:Y:S01]  /*67f0*/  IMAD.WIDE.U32 R92, R5, -0x2daee0ad, RZ ;  /* 0xd2511f53055c7825 */ /* 0x000fe200078e00ff */
[----:B------:R-:W-:-:S04]  /*6800*/  LOP3.LUT R5, R107, UR33, R4, 0x96, !PT ;  /* 0x000000216b057c12 */ /* 0x000fc8000f8e9604 */
[----:B------:R-:W-:Y:S01]  /*6810*/  LOP3.LUT R4, R93, UR15, R106, 0x96, !PT ;  /* 0x0000000f5d047c12 */ /* 0x000fe2000f8e966a */
[----:B------:R-:W-:-:S04]  /*6820*/  IMAD.WIDE.U32 R64, R5, -0x326172a9, RZ ;  /* 0xcd9e8d5705407825 */ /* 0x000fc800078e00ff */
[----:B------:R-:W-:Y:S01]  /*6830*/  IMAD.WIDE.U32 R66, R4, -0x326172a9, RZ ;  /* 0xcd9e8d5704427825 */ /* 0x000fe200078e00ff */
[----:B------:R-:W-:-:S04]  /*6840*/  LOP3.LUT R4, R65, UR16, R94, 0x96, !PT ;  /* 0x0000001041047c12 */ /* 0x000fc8000f8e965e */
[----:B------:R-:W-:Y:S01]  /*6850*/  LOP3.LUT R8, R67, UR14, R64, 0x96, !PT ;  /* 0x0000000e43087c12 */ /* 0x000fe2000f8e9640 */
[----:B------:R-:W-:Y:S01]  /*6860*/  IMAD.WIDE.U32 R4, R4, -0x2daee0ad, RZ ;  /* 0xd2511f5304047825 */ /* 0x000fe200078e00ff */
[----:B-1----:R-:W-:-:S03]  /*6870*/  FMNMX.FTZ R6, R6, R7, !PT ;  /* 0x0000000706067209 */ /* 0x002fc60007810000 */
[----:B------:R-:W-:Y:S01]  /*6880*/  IMAD.WIDE.U32 R8, R8, -0x2daee0ad, RZ ;  /* 0xd2511f5308087825 */ /* 0x000fe200078e00ff */
[----:B------:R-:W-:Y:S02]  /*6890*/  LOP3.LUT R5, R5, UR13, R92, 0x96, !PT ;  /* 0x0000000d05057c12 */ /* 0x000fe4000f8e965c */
[----:B--2---:R-:W-:Y:S01]  /*68a0*/  FMNMX.FTZ R102, R2, R102, !PT ;  /* 0x0000006602667209 */ /* 0x004fe20007810000 */
[----:B------:R-:W1:Y:S01]  /*68b0*/  SHFL.BFLY PT, R101, R6, 0x1, 0x1f ;  /* 0x0c201f0006657f89 */ /* 0x000e6200000e0000 */
[----:B------:R-:W-:Y:S01]  /*68c0*/  LOP3.LUT R2, R9, UR11, R4, 0x96, !PT ;  /* 0x0000000b09027c12 */ /* 0x000fe2000f8e9604 */
[----:B------:R-:W-:Y:S01]  /*68d0*/  IMAD.WIDE.U32 R4, R5, -0x326172a9, RZ ;  /* 0xcd9e8d5705047825 */ /* 0x000fe200078e00ff */
[----:B------:R-:W-:-:S03]  /*68e0*/  FSETP.NEU.FTZ.AND P1, PT, R102, -INF , PT ;  /* 0xff8000006600780b */ /* 0x000fc60003f3d000 */
[----:B------:R-:W-:Y:S01]  /*68f0*/  IMAD.WIDE.U32 R16, R2, -0x326172a9, RZ ;  /* 0xcd9e8d5702107825 */ /* 0x000fe200078e00ff */
[----:B------:R-:W-:-:S03]  /*6900*/  LOP3.LUT R5, R5, UR12, R66, 0x96, !PT ;  /* 0x0000000c05057c12 */ /* 0x000fc6000f8e9642 */
[----:B------:R-:W-:Y:S01]  /*6910*/  FMUL.FTZ R7, R102, c[0x0][0x23c] ;  /* 0x00008f0066077a20 */ /* 0x000fe20000410000 */
[----:B------:R-:W-:Y:S01]  /*6920*/  LOP3.LUT R2, R17, UR10, R4, 0x96, !PT ;  /* 0x0000000a11027c12 */ /* 0x000fe2000f8e9604 */
[----:B------:R-:W-:-:S03]  /*6930*/  IMAD.WIDE.U32 R4, R5, -0x2daee0ad, RZ ;  /* 0xd2511f5305047825 */ /* 0x000fc600078e00ff */
[----:B------:R-:W-:Y:S01]  /*6940*/  FSEL R15, R7, RZ, P1 ;  /* 0x000000ff070f7208 */ /* 0x000fe20000800000 */
[----:B------:R-:W-:Y:S01]  /*6950*/  IMAD.WIDE.U32 R18, R2, -0x2daee0ad, RZ ;  /* 0xd2511f5302127825 */ /* 0x000fe200078e00ff */
[----:B------:R-:W-:-:S03]  /*6960*/  LOP3.LUT R8, R5, UR9, R8, 0x96, !PT ;  /* 0x0000000905087c12 */ /* 0x000fc6000f8e9608 */
[--C-:B------:R-:W-:Y:S01]  /*6970*/  FFMA.FTZ R2, R62, c[0x0][0x23c], -R15.reuse ;  /* 0x00008f003e027a23 */ /* 0x100fe2000001080f */
[----:B------:R-:W-:Y:S01]  /*6980*/  LOP3.LUT R4, R19, UR7, R4, 0x96, !PT ;  /* 0x0000000713047c12 */ /* 0x000fe2000f8e9604 */
[----:B------:R-:W-:Y:S01]  /*6990*/  FFMA.FTZ R7, R76, c[0x0][0x23c], -R15 ;  /* 0x00008f004c077a23 */ /* 0x000fe2000001080f */
[----:B-1----:R-:W-:Y:S01]  /*69a0*/  FMNMX.FTZ R101, R6, R101, !PT ;  /* 0x0000006506657209 */ /* 0x002fe20007810000 */
[----:B------:R1:W-:Y:S02]  /*69b0*/  MUFU.EX2 R154, R2 ;  /* 0x00000002009a7308 */ /* 0x0003e40000000800 */
[----:B------:R-:W-:Y:S01]  /*69c0*/  IMAD.WIDE.U32 R4, R4, -0x326172a9, RZ ;  /* 0xcd9e8d5704047825 */ /* 0x000fe200078e00ff */
[----:B------:R-:W-:-:S03]  /*69d0*/  FSETP.NEU.FTZ.AND P1, PT, R101, -INF , PT ;  /* 0xff8000006500780b */ /* 0x000fc60003f3d000 */
[----:B------:R-:W-:Y:S01]  /*69e0*/  IMAD.WIDE.U32 R12, R8, -0x326172a9, RZ ;  /* 0xcd9e8d57080c7825 */ /* 0x000fe200078e00ff */
[----:B------:R-:W-:Y:S01]  /*69f0*/  LOP3.LUT R10, R4, 0xff, RZ, 0xc0, !PT ;  /* 0x000000ff040a7812 */ /* 0x000fe200078ec0ff */
[----:B------:R2:W-:Y:S02]  /*6a00*/  MUFU.EX2 R155, R7 ;  /* 0x00000007009b7308 */ /* 0x0005e40000000800 */
[--C-:B------:R-:W-:Y:S01]  /*6a10*/  FFMA.FTZ R8, R60, c[0x0][0x23c], -R15.reuse ;  /* 0x00008f003c087a23 */ /* 0x100fe2000001080f */
[--C-:B------:R-:W-:Y:S02]  /*6a20*/  SHF.R.U32.HI R6, RZ, 0x10, R4.reuse ;  /* 0x00000010ff067819 */ /* 0x100fe40000011604 */
[----:B------:R-:W-:Y:S02]  /*6a30*/  SHF.R.U32.HI R9, RZ, 0x18, R4 ;  /* 0x00000018ff097819 */ /* 0x000fe40000011604 */
[----:B------:R-:W-:Y:S01]  /*6a40*/  LOP3.LUT R6, R6, 0xff, RZ, 0xc0, !PT ;  /* 0x000000ff06067812 */ /* 0x000fe200078ec0ff */
[----:B-1----:R-:W-:Y:S01]  /*6a50*/  FFMA.FTZ R2, R63, c[0x0][0x23c], -R15 ;  /* 0x00008f003f027a23 */ /* 0x002fe2000001080f */
[----:B------:R-:W-:Y:S01]  /*6a60*/  MUFU.EX2 R138, R8 ;  /* 0x00000008008a7308 */ /* 0x000fe20000000800 */
[----:B--2---:R-:W-:-:S07]  /*6a70*/  FMUL.FTZ R7, R101, c[0x0][0x23c] ;  /* 0x00008f0065077a20 */ /* 0x004fce0000410000 */
[----:B------:R1:W-:Y:S01]  /*6a80*/  MUFU.EX2 R158, R2 ;  /* 0x00000002009e7308 */ /* 0x0003e20000000800 */
[----:B------:R-:W-:-:S05]  /*6a90*/  FSEL R14, R7, RZ, P1 ;  /* 0x000000ff070e7208 */ /* 0x000fca0000800000 */
[--C-:B------:R-:W-:Y:S02]  /*6aa0*/  FFMA.FTZ R7, R68, c[0x0][0x23c], -R14.reuse ;  /* 0x00008f0044077a23 */ /* 0x100fe4000001080e */
[----:B------:R-:W-:Y:S02]  /*6ab0*/  FFMA.FTZ R3, R69, c[0x0][0x23c], -R14 ;  /* 0x00008f0045037a23 */ /* 0x000fe4000001080e */
[----:B------:R2:W-:Y:S01]  /*6ac0*/  MUFU.EX2 R152, R7 ;  /* 0x0000000700987308 */ /* 0x0005e20000000800 */
[----:B-1----:R-:W-:Y:S02]  /*6ad0*/  LOP3.LUT R2, R4, 0xffff, RZ, 0xc0, !PT ;  /* 0x0000ffff04027812 */ /* 0x002fe400078ec0ff */
[----:B------:R-:W-:Y:S02]  /*6ae0*/  FMNMX.FTZ R4, R133, R11, !PT ;  /* 0x0000000b85047209 */ /* 0x000fe40007810000 */
[----:B------:R-:W-:-:S03]  /*6af0*/  SHF.R.U32.HI R8, RZ, 0x8, R2 ;  /* 0x00000008ff087819 */ /* 0x000fc60000011602 */
[----:B------:R1:W-:Y:S01]  /*6b00*/  MUFU.EX2 R153, R3 ;  /* 0x0000000300997308 */ /* 0x0003e20000000800 */
[----:B------:R-:W-:Y:S02]  /*6b10*/  LOP3.LUT R2, R5, UR17, R12, 0x96, !PT ;  /* 0x0000001105027c12 */ /* 0x000fe4000f8e960c */
[----:B------:R-:W-:Y:S01]  /*6b20*/  FMNMX.FTZ R5, R132, R4, !PT ;  /* 0x0000000484057209 */ /* 0x000fe20007810000 */
[----:B------:R-:W-:Y:S01]  /*6b30*/  FFMA.FTZ R4, R61, c[0x0][0x23c], -R14 ;  /* 0x00008f003d047a23 */ /* 0x000fe2000001080e */
[----:B------:R-:W-:Y:S02]  /*6b40*/  LOP3.LUT R0, R2, 0xffff, RZ, 0xc0, !PT ;  /* 0x0000ffff02007812 */ /* 0x000fe400078ec0ff */
[----:B------:R-:W-:Y:S01]  /*6b50*/  FMNMX.FTZ R5, R162, R5, !PT ;  /* 0x00000005a2057209 */ /* 0x000fe20007810000 */
[----:B------:R3:W4:Y:S01]  /*6b60*/  MUFU.EX2 R137, R4 ;  /* 0x0000000400897308 */ /* 0x0007220000000800 */
[----:B--2---:R-:W-:Y:S02]  /*6b70*/  PRMT R7, R6, 0x5410, R9 ;  /* 0x0000541006077816 */ /* 0x004fe40000000009 */
[----:B------:R-:W-:-:S02]  /*6b80*/  LOP3.LUT R6, R2, 0xff, RZ, 0xc0, !PT ;  /* 0x000000ff02067812 */ /* 0x000fc400078ec0ff */
[----:B------:R-:W-:Y:S02]  /*6b90*/  SHF.R.U32.HI R0, RZ, 0x8, R0 ;  /* 0x00000008ff007819 */ /* 0x000fe40000011600 */
[----:B------:R-:W-:Y:S01]  /*6ba0*/  PRMT R10, R10, 0x5410, R8 ;  /* 0x000054100a0a7816 */ /* 0x000fe20000000008 */
[----:B-1----:R-:W-:Y:S01]  /*6bb0*/  HSET2.LE.AND R3, R7, R243, PT ;  /* 0x000000f307037233 */ /* 0x002fe20003803000 */
[----:B------:R-:W-:Y:S02]  /*6bc0*/  PRMT R8, R6, 0x5410, R0 ;  /* 0x0000541006087816 */ /* 0x000fe40000000000 */
[----:B---3--:R-:W-:Y:S01]  /*6bd0*/  FMNMX.FTZ R4, R151, R5, !PT ;  /* 0x0000000597047209 */ /* 0x008fe20007810000 */
[----:B------:R-:W-:Y:S01]  /*6be0*/  FFMA.FTZ R5, R77, c[0x0][0x23c], -R14 ;  /* 0x00008f004d057a23 */ /* 0x000fe2000001080e */
[----:B----4-:R-:W-:Y:S01]  /*6bf0*/  F2FP.PACK_AB R7, R137, R152 ;  /* 0x000000988907723e */ /* 0x010fe200000000ff */
[----:B------:R-:W1:Y:S01]  /*6c00*/  LDSM.16.MT88.4 R76, [R214+0x9000] ;  /* 0x00900000d64c783b */ /* 0x000e620000004200 */
[----:B------:R-:W-:Y:S01]  /*6c10*/  FMNMX.FTZ R0, R148, R4, !PT ;  /* 0x0000000494007209 */ /* 0x000fe20007810000 */
[----:B------:R2:W3:Y:S01]  /*6c20*/  MUFU.EX2 R156, R5 ;  /* 0x00000005009c7308 */ /* 0x0004e20000000800 */
[----:B------:R-:W-:-:S02]  /*6c30*/  LOP3.LUT R7, R3, R7, RZ, 0xc0, !PT ;  /* 0x0000000703077212 */ /* 0x000fc400078ec0ff */
[----:B------:R-:W-:Y:S02]  /*6c40*/  FMNMX.FTZ R4, R144, R0, !PT ;  /* 0x0000000090047209 */ /* 0x000fe40007810000 */
[----:B------:R-:W-:Y:S02]  /*6c50*/  SHF.R.U32.HI R0, RZ, 0x10, R2 ;  /* 0x00000010ff007819 */ /* 0x000fe40000011602 */
[----:B------:R-:W-:Y:S02]  /*6c60*/  FMNMX.FTZ R6, R235, R4, !PT ;  /* 0x00000004eb067209 */ /* 0x000fe40007810000 */
[----:B------:R-:W-:Y:S01]  /*6c70*/  LOP3.LUT R4, R0, 0xff, RZ, 0xc0, !PT ;  /* 0x000000ff00047812 */ /* 0x000fe200078ec0ff */
[----:B------:R-:W-:Y:S01]  /*6c80*/  HSET2.LE.AND R0, R10, R243, PT ;  /* 0x000000f30a007233 */ /* 0x000fe20003803000 */
[----:B------:R-:W-:-:S04]  /*6c90*/  FFMA.FTZ R10, R103, c[0x0][0x23c], -R15 ;  /* 0x00008f00670a7a23 */ /* 0x000fc8000001080f */
[----:B------:R-:W-:Y:S01]  /*6ca0*/  MUFU.EX2 R251, R10 ;  /* 0x0000000a00fb7308 */ /* 0x000fe20000000800 */
[----:B--2---:R-:W-:Y:S02]  /*6cb0*/  SHF.R.U32.HI R5, RZ, 0x18, R2 ;  /* 0x00000018ff057819 */ /* 0x004fe40000011602 */
[----:B------:R-:W-:Y:S02]  /*6cc0*/  F2FP.PACK_AB R2, R138, R158 ;  /* 0x0000009e8a02723e */ /* 0x000fe400000000ff */
[----:B------:R-:W-:Y:S02]  /*6cd0*/  PRMT R5, R4, 0x5410, R5 ;  /* 0x0000541004057816 */ /* 0x000fe40000000005 */
[----:B------:R-:W-:Y:S02]  /*6ce0*/  FMNMX.FTZ R4, R232, R6, !PT ;  /* 0x00000006e8047209 */ /* 0x000fe40007810000 */
[----:B------:R-:W-:Y:S01]  /*6cf0*/  LOP3.LUT R6, R0, R2, RZ, 0xc0, !PT ;  /* 0x0000000200067212 */ /* 0x000fe200078ec0ff */
[--C-:B------:R-:W-:Y:S01]  /*6d00*/  HSET2.LE.AND R0, R8, R243.reuse, PT ;  /* 0x000000f308007233 */ /* 0x100fe20003803000 */
[----:B------:R-:W-:Y:S01]  /*6d10*/  FMNMX.FTZ R4, R211, R4, !PT ;  /* 0x00000004d3047209 */ /* 0x000fe20007810000 */
[----:B------:R-:W-:Y:S01]  /*6d20*/  HSET2.LE.AND R3, R5, R243, PT ;  /* 0x000000f305037233 */ /* 0x000fe20003803000 */
[----:B------:R-:W-:-:S02]  /*6d30*/  F2FP.PACK_AB R2, R154, R155 ;  /* 0x0000009b9a02723e */ /* 0x000fc400000000ff */
[----:B------:R-:W-:Y:S02]  /*6d40*/  FMNMX.FTZ R8, R207, R4, !PT ;  /* 0x00000004cf087209 */ /* 0x000fe40007810000 */
[----:B------:R-:W-:Y:S02]  /*6d50*/  LOP3.LUT R4, R0, R2, RZ, 0xc0, !PT ;  /* 0x0000000200047212 */ /* 0x000fe400078ec0ff */
[----:B------:R-:W-:Y:S02]  /*6d60*/  FMNMX.FTZ R0, R241, R8, !PT ;  /* 0x00000008f1007209 */ /* 0x000fe40007810000 */
[----:B------:R-:W-:Y:S02]  /*6d70*/  FMNMX.FTZ R2, R160, R149, !PT ;  /* 0x00000095a0027209 */ /* 0x000fe40007810000 */
[----:B------:R-:W-:Y:S02]  /*6d80*/  FMNMX.FTZ R0, R239, R0, !PT ;  /* 0x00000000ef007209 */ /* 0x000fe40007810000 */
[----:B---3--:R-:W-:-:S02]  /*6d90*/  F2FP.PACK_AB R5, R153, R156 ;  /* 0x0000009c9905723e */ /* 0x008fc400000000ff */
[----:B------:R-:W-:Y:S02]  /*6da0*/  FMNMX.FTZ R0, R234, R0, !PT ;  /* 0x00000000ea007209 */ /* 0x000fe40007810000 */
[----:B------:R-:W-:Y:S02]  /*6db0*/  FMNMX.FTZ R2, R135, R2, !PT ;  /* 0x0000000287027209 */ /* 0x000fe40007810000 */
[----:B------:R-:W-:Y:S01]  /*6dc0*/  FMNMX.FTZ R8, R233, R0, !PT ;  /* 0x00000000e9087209 */ /* 0x000fe20007810000 */
[----:B------:R-:W-:Y:S01]  /*6dd0*/  FFMA.FTZ R0, R104, c[0x0][0x23c], -R15 ;  /* 0x00008f0068007a23 */ /* 0x000fe2000001080f */
[----:B------:R-:W-:Y:S02]  /*6de0*/  LOP3.LUT R5, R3, R5, RZ, 0xc0, !PT ;  /* 0x0000000503057212 */ /* 0x000fe400078ec0ff */
[----:B------:R-:W-:Y:S01]  /*6df0*/  FMNMX.FTZ R2, R147, R2, !PT ;  /* 0x0000000293027209 */ /* 0x000fe20007810000 */
[----:B------:R2:W-:Y:S01]  /*6e00*/  MUFU.EX2 R139, R0 ;  /* 0x00000000008b7308 */ /* 0x0005e20000000800 */
[----:B------:R-:W-:-:S02]  /*6e10*/  LOP3.LUT R3, R13, UR8, R16, 0x96, !PT ;  /* 0x000000080d037c12 */ /* 0x000fc4000f8e9610 */
[----:B------:R-:W3:Y:S01]  /*6e20*/  SHFL.BFLY PT, R16, R8, 0x2, 0x1f ;  /* 0x0c401f0008107f89 */ /* 0x000ee200000e0000 */
[C---:B------:R-:W-:Y:S08]  /*6e30*/  HMMA.16816.F32 R56, R4.reuse, R84, RZ ;  /* 0x000000540438723c */ /* 0x040ff000000018ff */
[----:B------:R-:W-:Y:S01]  /*6e40*/  HMMA.16816.F32 R40, R4, R88, RZ ;  /* 0x000000580428723c */ /* 0x000fe200000018ff */
[----:B--2---:R-:W-:Y:S01]  /*6e50*/  FMNMX.FTZ R0, R161, R2, !PT ;  /* 0x00000002a1007209 */ /* 0x004fe20007810000 */
[----:B------:R-:W-:-:S03]  /*6e60*/  IMAD.WIDE.U32 R2, R3, -0x2daee0ad, RZ ;  /* 0xd2511f5303027825 */ /* 0x000fc600078e00ff */
[----:B------:R-:W-:-:S03]  /*6e70*/  FMNMX.FTZ R9, R150, R0, !PT ;  /* 0x0000000096097209 */ /* 0x000fc60007810000 */
[C---:B------:R-:W-:Y:S01]  /*6e80*/  HMMA.16816.F32 R20, R4.reuse, R96, RZ ;  /* 0x000000600414723c */ /* 0x040fe200000018ff */
[----:B------:R-:W-:Y:S02]  /*6e90*/  LOP3.LUT R10, R2, 0xffff, RZ, 0xc0, !PT ;  /* 0x0000ffff020a7812 */ /* 0x000fe400078ec0ff */
[----:B------:R-:W-:Y:S02]  /*6ea0*/  FMNMX.FTZ R9, R146, R9, !PT ;  /* 0x0000000992097209 */ /* 0x000fe40007810000 */
[----:B------:R-:W-:Y:S02]  /*6eb0*/  LOP3.LUT R13, R2, 0xff, RZ, 0xc0, !PT ;  /* 0x000000ff020d7812 */ /* 0x000fe400078ec0ff */
[--C-:B------:R-:W-:Y:S01]  /*6ec0*/  SHF.R.U32.HI R12, RZ, 0x10, R2.reuse ;  /* 0x00000010ff0c7819 */ /* 0x100fe20000011602 */
[----:B------:R-:W-:Y:S01]  /*6ed0*/  HMMA.16816.F32 R68, R4, R72, RZ ;  /* 0x000000480444723c */ /* 0x000fe200000018ff */
[----:B------:R-:W-:Y:S02]  /*6ee0*/  SHF.R.U32.HI R11, RZ, 0x18, R2 ;  /* 0x00000018ff0b7819 */ /* 0x000fe40000011602 */
[----:B------:R-:W-:-:S02]  /*6ef0*/  SHF.R.U32.HI R2, RZ, 0x8, R10 ;  /* 0x00000008ff027819 */ /* 0x000fc4000001160a */
[----:B------:R-:W-:Y:S02]  /*6f00*/  FMNMX.FTZ R9, R145, R9, !PT ;  /* 0x0000000991097209 */ /* 0x000fe40007810000 */
[----:B------:R-:W-:Y:S01]  /*6f10*/  LOP3.LUT R0, R3, UR18, R18, 0x96, !PT ;  /* 0x0000001203007c12 */ /* 0x000fe2000f8e9612 */
[----:B------:R-:W-:Y:S01]  /*6f20*/  FFMA.FTZ R3, R31, c[0x0][0x23c], -R15 ;  /* 0x00008f001f037a23 */ /* 0x000fe2000001080f */
[----:B------:R-:W-:Y:S01]  /*6f30*/  PRMT R17, R13, 0x5410, R2 ;  /* 0x000054100d117816 */ /* 0x000fe20000000002 */
[----:B-1----:R-:W-:Y:S01]  /*6f40*/  HMMA.16816.F32 R60, R4, R76, RZ ;  /* 0x0000004c043c723c */ /* 0x002fe200000018ff */
[----:B------:R-:W-:Y:S01]  /*6f50*/  FMNMX.FTZ R2, R236, R9, !PT ;  /* 0x00000009ec027209 */ /* 0x000fe20007810000 */
[----:B------:R1:W-:Y:S01]  /*6f60*/  MUFU.EX2 R249, R3 ;  /* 0x0000000300f97308 */ /* 0x0003e20000000800 */
[----:B------:R-:W-:Y:S02]  /*6f70*/  LOP3.LUT R10, R12, 0xff, RZ, 0xc0, !PT ;  /* 0x000000ff0c0a7812 */ /* 0x000fe400078ec0ff */
[----:B------:R-:W-:-:S02]  /*6f80*/  FMNMX.FTZ R2, R231, R2, !PT ;  /* 0x00000002e7027209 */ /* 0x000fc40007810000 */
[----:B------:R-:W-:Y:S01]  /*6f90*/  PRMT R12, R10, 0x5410, R11 ;  /* 0x000054100a0c7816 */ /* 0x000fe2000000000b */
[C---:B------:R-:W-:Y:S01]  /*6fa0*/  HMMA.16816.F32 R48, R4.reuse, R80, RZ ;  /* 0x000000500430723c */ /* 0x040fe200000018ff */
[----:B------:R-:W-:Y:S02]  /*6fb0*/  FMNMX.FTZ R11, R209, R2, !PT ;  /* 0x00000002d10b7209 */ /* 0x000fe40007810000 */
[----:B------:R-:W-:Y:S02]  /*6fc0*/  LOP3.LUT R2, R0, 0xffff, RZ, 0xc0, !PT ;  /* 0x0000ffff00027812 */ /* 0x000fe400078ec0ff */
[----:B---3--:R-:W-:Y:S02]  /*6fd0*/  FMNMX.FTZ R16, R8, R16, !PT ;  /* 0x0000001008107209 */ /* 0x008fe40007810000 */
[----:B------:R-:W-:Y:S01]  /*6fe0*/  SHF.R.U32.HI R8, RZ, 0x10, R0 ;  /* 0x00000010ff087819 */ /* 0x000fe20000011600 */
[----:B------:R-:W-:Y:S01]  /*6ff0*/  HMMA.16816.F32 R44, R4, R78, RZ ;  /* 0x0000004e042c723c */ /* 0x000fe200000018ff */
[----:B------:R-:W-:Y:S01]  /*7000*/  SHF.R.U32.HI R9, RZ, 0x8, R2 ;  /* 0x00000008ff097819 */ /* 0x000fe20000011602 */
[----:B-1----:R-:W-:Y:S01]  /*7010*/  FFMA.FTZ R3, R30, c[0x0][0x23c], -R15 ;  /* 0x00008f001e037a23 */ /* 0x002fe2000001080f */
[----:B------:R-:W-:-:S02]  /*7020*/  LOP3.LUT R10, R0, 0xff, RZ, 0xc0, !PT ;  /* 0x000000ff000a7812 */ /* 0x000fc400078ec0ff */
[----:B------:R-:W-:Y:S01]  /*7030*/  SHF.R.U32.HI R2, RZ, 0x18, R0 ;  /* 0x00000018ff027819 */ /* 0x000fe20000011600 */
[----:B------:R1:W2:Y:S01]  /*7040*/  MUFU.EX2 R247, R3 ;  /* 0x0000000300f77308 */ /* 0x0002a20000000800 */
[----:B------:R-:W-:Y:S01]  /*7050*/  LOP3.LUT R0, R8, 0xff, RZ, 0xc0, !PT ;  /* 0x000000ff08007812 */ /* 0x000fe200078ec0ff */
[C---:B------:R-:W-:Y:S01]  /*7060*/  HMMA.16816.F32 R28, R4.reuse, R74, RZ ;  /* 0x0000004a041c723c */ /* 0x040fe200000018ff */
[----:B------:R-:W-:Y:S02]  /*7070*/  FMNMX.FTZ R8, R206, R11, !PT ;  /* 0x0000000bce087209 */ /* 0x000fe40007810000 */
[----:B------:R-:W-:Y:S02]  /*7080*/  PRMT R13, R10, 0x5410, R9 ;  /* 0x000054100a0d7816 */ /* 0x000fe40000000009 */
[----:B------:R-:W-:Y:S01]  /*7090*/  PRMT R9, R0, 0x5410, R2 ;  /* 0x0000541000097816 */ /* 0x000fe20000000002 */
[--C-:B------:R-:W-:Y:S01]  /*70a0*/  FFMA.FTZ R2, R105, c[0x0][0x23c], -R14.reuse ;  /* 0x00008f0069027a23 */ /* 0x100fe2000001080e */
[----:B------:R-:W-:Y:S01]  /*70b0*/  FMNMX.FTZ R0, R242, R8, !PT ;  /* 0x00000008f2007209 */ /* 0x000fe20007810000 */
[----:B------:R-:W-:Y:S01]  /*70c0*/  HMMA.16816.F32 R36, R4, R86, RZ ;  /* 0x000000560424723c */ /* 0x000fe200000018ff */
[----:B------:R-:W-:Y:S01]  /*70d0*/  IMAD.MOV.U32 R105, RZ, RZ, R155 ;  /* 0x000000ffff697224 */ /* 0x000fe200078e009b */
[----:B------:R2:W-:Y:S01]  /*70e0*/  MUFU.EX2 R250, R2 ;  /* 0x0000000200fa7308 */ /* 0x0005e20000000800 */
[----:B------:R-:W-:Y:S01]  /*70f0*/  FMNMX.FTZ R8, R240, R0, !PT ;  /* 0x00000000f0087209 */ /* 0x000fe20007810000 */
[----:B------:R-:W-:Y:S01]  /*7100*/  HSET2.LE.AND R0, R17, R243, PT ;  /* 0x000000f311007233 */ /* 0x000fe20003803000 */
[----:B-1----:R-:W-:-:S02]  /*7110*/  FFMA.FTZ R3, R32, c[0x0][0x23c], -R14 ;  /* 0x00008f0020037a23 */ /* 0x002fc4000001080e */
[----:B------:R-:W-:Y:S01]  /*7120*/  FMNMX.FTZ R8, R238, R8, !PT ;  /* 0x00000008ee087209 */ /* 0x000fe20007810000 */
[C---:B------:R-:W-:Y:S02]  /*7130*/  HMMA.16816.F32 R52, R4.reuse, R82, RZ ;  /* 0x000000520434723c */ /* 0x040fe400000018ff */
[----:B------:R1:W-:Y:S06]  /*7140*/  MUFU.EX2 R248, R3 ;  /* 0x0000000300f87308 */ /* 0x0003ec0000000800 */
[----:B------:R-:W-:Y:S01]  /*7150*/  HMMA.16816.F32 R32, R4, R90, RZ ;  /* 0x0000005a0420723c */ /* 0x000fe200000018ff */
[----:B--2---:R-:W-:-:S04]  /*7160*/  F2FP.PACK_AB R2, R247, R249 ;  /* 0x000000f9f702723e */ /* 0x004fc800000000ff */
[----:B------:R-:W-:Y:S01]  /*7170*/  LOP3.LUT R10, R0, R2, RZ, 0xc0, !PT ;  /* 0x00000002000a7212 */ /* 0x000fe200078ec0ff */
[--C-:B------:R-:W-:Y:S01]  /*7180*/  HSET2.LE.AND R0, R13, R243.reuse, PT ;  /* 0x000000f30d007233 */ /* 0x100fe20003803000 */
[----:B------:R-:W-:Y:S01]  /*7190*/  F2FP.PACK_AB R2, R251, R139 ;  /* 0x0000008bfb02723e */ /* 0x000fe200000000ff */
[----:B------:R-:W2:Y:S01]  /*71a0*/  SHFL.BFLY PT, R13, R16, 0x1, 0x1f ;  /* 0x0c201f00100d7f89 */ /* 0x000ea200000e0000 */
[----:B-1----:R-:W-:Y:S01]  /*71b0*/  FFMA.FTZ R3, R100, c[0x0][0x23c], -R14 ;  /* 0x00008f0064037a23 */ /* 0x002fe2000001080e */
[----:B------:R-:W-:Y:S03]  /*71c0*/  HMMA.16816.F32 R24, R4, R98, RZ ;  /* 0x000000620418723c */ /* 0x000fe600000018ff */
[----:B------:R1:W3:Y:S04]  /*71d0*/  MUFU.EX2 R246, R3 ;  /* 0x0000000300f67308 */ /* 0x0002e80000000800 */
[----:B------:R-:W-:Y:S01]  /*71e0*/  LOP3.LUT R4, R65, UR16, R244, 0x96, !PT ;  /* 0x0000001041047c12 */ /* 0x000fe2000f8e96f4 */
[----:B-1----:R-:W-:Y:S01]  /*71f0*/  FFMA.FTZ R3, R108, c[0x0][0x23c], -R14 ;  /* 0x00008f006c037a23 */ /* 0x002fe2000001080e */
[----:B---3--:R-:W-:Y:S01]  /*7200*/  F2FP.PACK_AB R11, R246, R248 ;  /* 0x000000f8f60b723e */ /* 0x008fe200000000ff */
[----:B------:R-:W1:Y:S01]  /*7210*/  LDSM.16.MT88.4 R108, [R212+0xa400] ;  /* 0x00a40000d46c783b */ /* 0x000e620000004200 */
[----:B--2---:R-:W-:Y:S01]  /*7220*/  FMNMX.FTZ R104, R16, R13, !PT ;  /* 0x0000000d10687209 */ /* 0x004fe20007810000 */
[----:B------:R2:W3:Y:S03]  /*7230*/  MUFU.EX2 R157, R3 ;  /* 0x00000003009d7308 */ /* 0x0004e60000000800 */
[----:B------:R-:W-:Y:S01]  /*7240*/  FSETP.NEU.FTZ.AND P1, PT, R104, -INF , PT ;  /* 0xff8000006800780b */ /* 0x000fe20003f3d000 */
[----:B--2---:R-:W-:Y:S01]  /*7250*/  HSET2.LE.AND R3, R12, R243, PT ;  /* 0x000000f30c037233 */ /* 0x004fe20003803000 */
[----:B------:R-:W-:-:S02]  /*7260*/  FMNMX.FTZ R12, R237, R8, !PT ;  /* 0x00000008ed0c7209 */ /* 0x000fc40007810000 */
[----:B------:R-:W-:Y:S02]  /*7270*/  LOP3.LUT R8, R0, R2, RZ, 0xc0, !PT ;  /* 0x0000000200087212 */ /* 0x000fe400078ec0ff */
[----:B------:R-:W-:Y:S01]  /*7280*/  LOP3.LUT R11, R3, R11, RZ, 0xc0, !PT ;  /* 0x0000000b030b7212 */ /* 0x000fe200078ec0ff */
[----:B------:R-:W2:Y:S01]  /*7290*/  SHFL.BFLY PT, R2, R12, 0x2, 0x1f ;  /* 0x0c401f000c027f89 */ /* 0x000ea200000e0000 */
[----:B------:R-:W-:Y:S01]  /*72a0*/  HSET2.LE.AND R3, R9, R243, PT ;  /* 0x000000f309037233 */ /* 0x000fe20003803000 */
[----:B---3--:R-:W-:Y:S02]  /*72b0*/  F2FP.PACK_AB R9, R250, R157 ;  /* 0x0000009dfa09723e */ /* 0x008fe400000000ff */
[----:B------:R-:W-:Y:S02]  /*72c0*/  LOP3.LUT R0, R245, R252, RZ, 0x3c, !PT ;  /* 0x000000fcf5007212 */ /* 0x000fe400078e3cff */
[----:B------:R-:W-:-:S07]  /*72d0*/  LOP3.LUT R9, R3, R9, RZ, 0xc0, !PT ;  /* 0x0000000903097212 */ /* 0x000fce00078ec0ff */
[C---:B------:R-:W-:Y:S08]  /*72e0*/  HMMA.16816.F32 R176, R8.reuse, R124, R40 ;  /* 0x0000007c08b0723c */ /* 0x040ff00000001828 */
[C---:B-1----:R-:W-:Y:S07]  /*72f0*/  HMMA.16816.F32 R184, R8.reuse, R108, R56 ;  /* 0x0000006c08b8723c */ /* 0x042fee0000001838 */
[----:B------:R-:W-:Y:S01]  /*7300*/  IMAD.WIDE.U32 R56, R0, -0x2daee0ad, RZ ;  /* 0xd2511f5300387825 */ /* 0x000fe200078e00ff */
[----:B--2---:R-:W-:Y:S01]  /*7310*/  FMNMX.FTZ R0, R12, R2, !PT ;  /* 0x000000020c007209 */ /* 0x004fe20007810000 */
[----:B------:R-:W-:Y:S02]  /*7320*/  HMMA.16816.F32 R180, R8, R128, R20 ;  /* 0x0000008008b4723c */ /* 0x000fe40000001814 */
[----:B------:R-:W-:Y:S01]  /*7330*/  FMUL.FTZ R2, R104, c[0x0][0x23c] ;  /* 0x00008f0068027a20 */ /* 0x000fe20000410000 */
[----:B------:R-:W-:Y:S01]  /*7340*/  LOP3.LUT R3, R57, UR15, R106, 0x96, !PT ;  /* 0x0000000f39037c12 */ /* 0x000fe2000f8e966a */
[----:B------:R-:W1:Y:S01]  /*7350*/  SHFL.BFLY PT, R13, R0, 0x1, 0x1f ;  /* 0x0c201f00000d7f89 */ /* 0x000e6200000e0000 */
[----:B------:R-:W-:-:S02]  /*7360*/  IMAD.MOV.U32 R59, RZ, RZ, R137 ;  /* 0x000000ffff3b7224 */ /* 0x000fc400078e0089 */
[----:B------:R-:W-:Y:S01]  /*7370*/  FSEL R12, R2, RZ, P1 ;  /* 0x000000ff020c7208 */ /* 0x000fe20000800000 */
[----:B------:R-:W-:Y:S01]  /*7380*/  IMAD.WIDE.U32 R42, R3, -0x326172a9, RZ ;  /* 0xcd9e8d57032a7825 */ /* 0x000fe200078e00ff */
[----:B------:R-:W-:Y:S03]  /*7390*/  HMMA.16816.F32 R192, R8, R112, R68 ;  /* 0x0000007008c0723c */ /* 0x000fe60000001844 */
[----:B------:R-:W-:Y:S01]  /*73a0*/  IMAD.WIDE.U32 R2, R4, -0x2daee0ad, RZ ;  /* 0xd2511f5304027825 */ /* 0x000fe200078e00ff */
[----:B------:R-:W-:-:S03]  /*73b0*/  LOP3.LUT R6, R43, UR14, R64, 0x96, !PT ;  /* 0x0000000e2b067c12 */ /* 0x000fc6000f8e9640 */
[----:B------:R-:W-:Y:S01]  /*73c0*/  FFMA.FTZ R4, R136, c[0x0][0x23c], -R12 ;  /* 0x00008f0088047a23 */ /* 0x000fe2000001080c */
[----:B------:R-:W-:Y:S01]  /*73d0*/  LOP3.LUT R3, R3, UR13, R56, 0x96, !PT ;  /* 0x0000000d03037c12 */ /* 0x000fe2000f8e9638 */
[----:B------:R-:W-:Y:S01]  /*73e0*/  IMAD.WIDE.U32 R6, R6, -0x2daee0ad, RZ ;  /* 0xd2511f5306067825 */ /* 0x000fe200078e00ff */
[C---:B------:R-:W-:Y:S01]  /*73f0*/  HMMA.16816.F32 R188, R8.reuse, R120, R60 ;  /* 0x0000007808bc723c */ /* 0x040fe2000000183c */
[----:B------:R2:W-:Y:S02]  /*7400*/  MUFU.EX2 R58, R4 ;  /* 0x00000004003a7308 */ /* 0x0005e40000000800 */
[----:B------:R-:W-:Y:S01]  /*7410*/  IMAD.MOV.U32 R71, RZ, RZ, R158 ;  /* 0x000000ffff477224 */ /* 0x000fe200078e009e */
[----:B------:R-:W-:Y:S01]  /*7420*/  LOP3.LUT R2, R7, UR11, R2, 0x96, !PT ;  /* 0x0000000b07027c12 */ /* 0x000fe2000f8e9602 */
[----:B------:R-:W-:Y:S02]  /*7430*/  IMAD.MOV.U32 R70, RZ, RZ, R157 ;  /* 0x000000ffff467224 */ /* 0x000fe400078e009d */
[----:B------:R-:W-:Y:S01]  /*7440*/  IMAD.MOV.U32 R68, RZ, RZ, R156 ;  /* 0x000000ffff447224 */ /* 0x000fe200078e009c */
[----:B------:R-:W-:Y:S01]  /*7450*/  HMMA.16816.F32 R164, R8, R114, R28 ;  /* 0x0000007208a4723c */ /* 0x000fe2000000181c */
[----:B-1----:R-:W-:Y:S01]  /*7460*/  FMNMX.FTZ R103, R0, R13, !PT ;  /* 0x0000000d00677209 */ /* 0x002fe20007810000 */
[----:B------:R-:W-:-:S03]  /*7470*/  IMAD.WIDE.U32 R20, R2, -0x326172a9, RZ ;  /* 0xcd9e8d5702147825 */ /* 0x000fc600078e00ff */
[C---:B------:R-:W-:Y:S01]  /*7480*/  FSETP.NEU.FTZ.AND P1, PT, R103.reuse, -INF , PT ;  /* 0xff8000006700780b */ /* 0x040fe20003f3d000 */
[----:B------:R-:W-:Y:S02]  /*7490*/  FMUL.FTZ R0, R103, c[0x0][0x23c] ;  /* 0x00008f0067007a20 */ /* 0x000fe40000410000 */
[--C-:B------:R-:W-:Y:S01]  /*74a0*/  FFMA.FTZ R2, R132, c[0x0][0x23c], -R12.reuse ;  /* 0x00008f0084027a23 */ /* 0x100fe2000001080c */
[----:B------:R-:W-:Y:S01]  /*74b0*/  HMMA.16816.F32 R156, R8, R116, R48 ;  /* 0x00000074089c723c */ /* 0x000fe20000001830 */
[----:B--2---:R-:W-:Y:S01]  /*74c0*/  FFMA.FTZ R4, R134, c[0x0][0x23c], -R12 ;  /* 0x00008f0086047a23 */ /* 0x004fe2000001080c */
[----:B------:R-:W-:Y:S01]  /*74d0*/  FSEL R13, R0, RZ, P1 ;  /* 0x000000ff000d7208 */ /* 0x000fe20000800000 */
[----:B------:R-:W-:Y:S01]  /*74e0*/  MUFU.EX2 R100, R2 ;  /* 0x0000000200647308 */ /* 0x000fe20000000800 */
[----:B------:R-:W-:Y:S02]  /*74f0*/  IMAD.MOV.U32 R69, RZ, RZ, R154 ;  /* 0x000000ffff457224 */ /* 0x000fe400078e009a */
[----:B------:R-:W-:-:S02]  /*7500*/  IMAD.MOV.U32 R63, RZ, RZ, R153 ;  /* 0x000000ffff3f7224 */ /* 0x000fc400078e0099 */
[----:B------:R-:W-:Y:S01]  /*7510*/  IMAD.MOV.U32 R62, RZ, RZ, R152 ;  /* 0x000000ffff3e7224 */ /* 0x000fe200078e0098 */
[C---:B------:R-:W-:Y:S01]  /*7520*/  HMMA.16816.F32 R168, R8.reuse, R118, R52 ;  /* 0x0000007608a8723c */ /* 0x040fe20000001834 */
[----:B------:R-:W-:Y:S01]  /*7530*/  IMAD.MOV.U32 R61, RZ, RZ, R139 ;  /* 0x000000ffff3d7224 */ /* 0x000fe200078e008b */
[----:B------:R1:W2:Y:S01]  /*7540*/  MUFU.EX2 R17, R4 ;  /* 0x0000000400117308 */ /* 0x0002a20000000800 */
        /* <DEDUP_REMOVED lines=9> */
[----:B-1----:R-:W-:-:S04]  /*75e0*/  IMAD.WIDE.U32 R4, R3, -0x326172a9, RZ ;  /* 0xcd9e8d5703047825 */ /* 0x002fc800078e00ff */
[----:B------:R-:W-:Y:S01]  /*75f0*/  FFMA.FTZ R3, R133, c[0x0][0x23c], -R12 ;  /* 0x00008f0085037a23 */ /* 0x000fe2000001080c */
[----:B------:R-:W-:Y:S02]  /*7600*/  LOP3.LUT R4, R21, UR10, R4, 0x96, !PT ;  /* 0x0000000a15047c12 */ /* 0x000fe4000f8e9604 */
[----:B------:R-:W-:Y:S01]  /*7610*/  HMMA.16816.F32 R172, R8, R126, R32 ;  /* 0x0000007e08ac723c */ /* 0x000fe20000001820 */
[----:B------:R-:W-:Y:S01]  /*7620*/  LOP3.LUT R5, R5, UR12, R42, 0x96, !PT ;  /* 0x0000000c05057c12 */ /* 0x000fe2000f8e962a */
[----:B------:R1:W-:Y:S01]  /*7630*/  MUFU.EX2 R163, R3 ;  /* 0x0000000300a37308 */ /* 0x0003e20000000800 */
[----:B------:R-:W-:-:S04]  /*7640*/  IMAD.WIDE.U32 R18, R4, -0x2daee0ad, RZ ;  /* 0xd2511f5304127825 */ /* 0x000fc800078e00ff */
[----:B------:R-:W-:Y:S02]  /*7650*/  FFMA.FTZ R4, R160, c[0x0][0x23c], -R13 ;  /* 0x00008f00a0047a23 */ /* 0x000fe4000001080d */
[----:B--2---:R-:W-:Y:S02]  /*7660*/  IMAD.MOV.U32 R160, RZ, RZ, R17 ;  /* 0x000000ffffa07224 */ /* 0x004fe400078e0011 */
[----:B------:R2:W-:Y:S01]  /*7670*/  MUFU.EX2 R40, R4 ;  /* 0x0000000400287308 */ /* 0x0005e20000000800 */
[----:B-1----:R-:W-:-:S05]  /*7680*/  IMAD.WIDE.U32 R2, R5, -0x2daee0ad, RZ ;  /* 0xd2511f5305027825 */ /* 0x002fca00078e00ff */
[----:B------:R-:W-:Y:S02]  /*7690*/  LOP3.LUT R0, R3, UR9, R6, 0x96, !PT ;  /* 0x0000000903007c12 */ /* 0x000fe4000f8e9606 */
[----:B------:R-:W-:Y:S01]  /*76a0*/  LOP3.LUT R2, R19, UR7, R2, 0x96, !PT ;  /* 0x0000000713027c12 */ /* 0x000fe2000f8e9602 */
[----:B--2---:R-:W-:Y:S02]  /*76b0*/  FFMA.FTZ R4, R135, c[0x0][0x23c], -R13 ;  /* 0x00008f0087047a23 */ /* 0x004fe4000001080d */
[----:B------:R-:W-:Y:S01]  /*76c0*/  IMAD.WIDE.U32 R16, R0, -0x326172a9, RZ ;  /* 0xcd9e8d5700107825 */ /* 0x000fe200078e00ff */
[----:B------:R-:W-:Y:S01]  /*76d0*/  HMMA.16816.F32 R132, R8, R130, R24 ;  /* 0x000000820884723c */ /* 0x000fe20000001818 */
[----:B------:R1:W2:Y:S02]  /*76e0*/  MUFU.EX2 R5, R4 ;  /* 0x0000000400057308 */ /* 0x0002a40000000800 */
[----:B------:R-:W-:-:S05]  /*76f0*/  IMAD.WIDE.U32 R2, R2, -0x326172a9, RZ ;  /* 0xcd9e8d5702027825 */ /* 0x000fca00078e00ff */
[----:B------:R-:W-:Y:S02]  /*7700*/  LOP3.LUT R0, R3, UR17, R16, 0x96, !PT ;  /* 0x0000001103007c12 */ /* 0x000fe4000f8e9610 */
[C---:B------:R-:W-:Y:S02]  /*7710*/  LOP3.LUT R3, R2.reuse, 0xffff, RZ, 0xc0, !PT ;  /* 0x0000ffff02037812 */ /* 0x040fe400078ec0ff */
[----:B------:R-:W-:Y:S02]  /*7720*/  LOP3.LUT R10, R2, 0xff, RZ, 0xc0, !PT ;  /* 0x000000ff020a7812 */ /* 0x000fe400078ec0ff */
[----:B------:R-:W-:Y:S02]  /*7730*/  SHF.R.U32.HI R9, RZ, 0x18, R2 ;  /* 0x00000018ff097819 */ /* 0x000fe40000011602 */
[----:B------:R-:W-:Y:S01]  /*7740*/  SHF.R.U32.HI R6, RZ, 0x8, R3 ;  /* 0x00000008ff067819 */ /* 0x000fe20000011603 */
[----:B-1----:R-:W-:Y:S01]  /*7750*/  FFMA.FTZ R4, R147, c[0x0][0x23c], -R13 ;  /* 0x00008f0093047a23 */ /* 0x002fe2000001080d */
[----:B------:R-:W-:Y:S01]  /*7760*/  SHF.R.U32.HI R3, RZ, 0x10, R0 ;  /* 0x00000010ff037819 */ /* 0x000fe20000011600 */
[----:B--2---:R-:W-:Y:S01]  /*7770*/  IMAD.MOV.U32 R11, RZ, RZ, R5 ;  /* 0x000000ffff0b7224 */ /* 0x004fe200078e0005 */
[----:B------:R-:W-:Y:S01]  /*7780*/  SHF.R.U32.HI R5, RZ, 0x10, R2 ;  /* 0x00000010ff057819 */ /* 0x000fe20000011602 */
[----:B------:R1:W2:Y:S01]  /*7790*/  MUFU.EX2 R22, R4 ;  /* 0x0000000400167308 */ /* 0x0002a20000000800 */
[----:B------:R-:W-:-:S02]  /*77a0*/  LOP3.LUT R2, R0, 0xffff, RZ, 0xc0, !PT ;  /* 0x0000ffff00027812 */ /* 0x000fc400078ec0ff */
[----:B------:R-:W-:Y:S02]  /*77b0*/  SHF.R.U32.HI R7, RZ, 0x18, R0 ;  /* 0x00000018ff077819 */ /* 0x000fe40000011600 */
[----:B------:R-:W-:Y:S02]  /*77c0*/  LOP3.LUT R8, R0, 0xff, RZ, 0xc0, !PT ;  /* 0x000000ff00087812 */ /* 0x000fe400078ec0ff */
[----:B------:R-:W-:Y:S02]  /*77d0*/  PRMT R0, R10, 0x5410, R6 ;  /* 0x000054100a007816 */ /* 0x000fe40000000006 */
[----:B------:R-:W-:-:S03]  /*77e0*/  LOP3.LUT R5, R5, 0xff, RZ, 0xc0, !PT ;  /* 0x000000ff05057812 */ /* 0x000fc600078ec0ff */
[----:B------:R-:W-:Y:S01]  /*77f0*/  HSET2.LE.AND R0, R0, R243, PT ;  /* 0x000000f300007233 */ /* 0x000fe20003803000 */
[----:B-1----:R-:W-:Y:S02]  /*7800*/  FFMA.FTZ R4, R149, c[0x0][0x23c], -R13 ;  /* 0x00008f0095047a23 */ /* 0x002fe4000001080d */
[----:B------:R-:W-:Y:S02]  /*7810*/  IMAD.MOV.U32 R149, RZ, RZ, R58 ;  /* 0x000000ffff957224 */ /* 0x000fe400078e003a */
[----:B------:R1:W3:Y:S01]  /*7820*/  MUFU.EX2 R147, R4 ;  /* 0x0000000400937308 */ /* 0x0002e20000000800 */
[----:B------:R-:W-:Y:S01]  /*7830*/  IMAD.MOV.U32 R58, RZ, RZ, R68 ;  /* 0x000000ffff3a7224 */ /* 0x000fe200078e0044 */
[----:B-1----:R-:W-:Y:S02]  /*7840*/  SHF.R.U32.HI R4, RZ, 0x8, R2 ;  /* 0x00000008ff047819 */ /* 0x002fe40000011602 */
[----:B------:R-:W-:Y:S02]  /*7850*/  LOP3.LUT R2, R3, 0xff, RZ, 0xc0, !PT ;  /* 0x000000ff03027812 */ /* 0x000fe400078ec0ff */
[----:B------:R-:W-:-:S02]  /*7860*/  PRMT R4, R8, 0x5410, R4 ;  /* 0x0000541008047816 */ /* 0x000fc40000000004 */
[----:B------:R-:W-:Y:S02]  /*7870*/  PRMT R2, R2, 0x5410, R7 ;  /* 0x0000541002027816 */ /* 0x000fe40000000007 */
[----:B------:R-:W-:Y:S01]  /*7880*/  PRMT R3, R5, 0x5410, R9 ;  /* 0x0000541005037816 */ /* 0x000fe20000000009 */
[--C-:B------:R-:W-:Y:S01]  /*7890*/  HSET2.LE.AND R4, R4, R243.reuse, PT ;  /* 0x000000f304047233 */ /* 0x100fe20003803000 */
[----:B--2---:R-:W-:Y:S01]  /*78a0*/  F2FP.PACK_AB R7, R22, R11 ;  /* 0x0000000b1607723e */ /* 0x004fe200000000ff */
[--C-:B------:R-:W-:Y:S01]  /*78b0*/  HSET2.LE.AND R8, R2, R243.reuse, PT ;  /* 0x000000f302087233 */ /* 0x100fe20003803000 */
[----:B------:R-:W-:Y:S01]  /*78c0*/  F2FP.PACK_AB R2, R100, R163 ;  /* 0x000000a36402723e */ /* 0x000fe200000000ff */
[----:B------:R-:W-:Y:S01]  /*78d0*/  HSET2.LE.AND R3, R3, R243, PT ;  /* 0x000000f303037233 */ /* 0x000fe20003803000 */
[----:B------:R-:W-:Y:S02]  /*78e0*/  F2FP.PACK_AB R5, R160, R149 ;  /* 0x00000095a005723e */ /* 0x000fe400000000ff */
[----:B------:R-:W-:-:S02]  /*78f0*/  LOP3.LUT R6, R0, R2, RZ, 0xc0, !PT ;  /* 0x0000000200067212 */ /* 0x000fc400078ec0ff */
[----:B------:R-:W-:Y:S02]  /*7900*/  LOP3.LUT R2, R17, UR8, R20, 0x96, !PT ;  /* 0x0000000811027c12 */ /* 0x000fe4000f8e9614 */
[----:B---3--:R-:W-:Y:S02]  /*7910*/  F2FP.PACK_AB R9, R147, R40 ;  /* 0x000000289309723e */ /* 0x008fe400000000ff */
[----:B------:R-:W-:Y:S01]  /*7920*/  LOP3.LUT R7, R3, R7, RZ, 0xc0, !PT ;  /* 0x0000000703077212 */ /* 0x000fe200078ec0ff */
[----:B------:R-:W-:Y:S01]  /*7930*/  IMAD.WIDE.U32 R2, R2, -0x2daee0ad, RZ ;  /* 0xd2511f5302027825 */ /* 0x000fe200078e00ff */
[----:B------:R-:W-:Y:S02]  /*7940*/  LOP3.LUT R4, R4, R5, RZ, 0xc0, !PT ;  /* 0x0000000504047212 */ /* 0x000fe400078ec0ff */
[----:B------:R-:W-:Y:S02]  /*7950*/  LOP3.LUT R5, R8, R9, RZ, 0xc0, !PT ;  /* 0x0000000908057212 */ /* 0x000fe400078ec0ff */
[----:B------:R-:W-:-:S02]  /*7960*/  LOP3.LUT R0, R3, UR18, R18, 0x96, !PT ;  /* 0x0000001203007c12 */ /* 0x000fc4000f8e9612 */
[C---:B------:R-:W-:Y:S02]  /*7970*/  LOP3.LUT R3, R2.reuse, 0xffff, RZ, 0xc0, !PT ;  /* 0x0000ffff02037812 */ /* 0x040fe400078ec0ff */
[----:B------:R-:W-:Y:S01]  /*7980*/  LOP3.LUT R10, R2, 0xff, RZ, 0xc0, !PT ;  /* 0x000000ff020a7812 */ /* 0x000fe200078ec0ff */
[C---:B------:R-:W-:Y:S01]  /*7990*/  HMMA.16816.F32 R36, R4.reuse, R72, RZ ;  /* 0x000000480424723c */ /* 0x040fe200000018ff */
[--C-:B------:R-:W-:Y:S02]  /*79a0*/  SHF.R.U32.HI R9, RZ, 0x10, R2.reuse ;  /* 0x00000010ff097819 */ /* 0x100fe40000011602 */
[----:B------:R-:W-:Y:S01]  /*79b0*/  SHF.R.U32.HI R8, RZ, 0x18, R2 ;  /* 0x00000018ff087819 */ /* 0x000fe20000011602 */
[----:B------:R-:W-:Y:S01]  /*79c0*/  FFMA.FTZ R2, R162, c[0x0][0x23c], -R12 ;  /* 0x00008f00a2027a23 */ /* 0x000fe2000001080c */
[----:B------:R-:W-:Y:S02]  /*79d0*/  SHF.R.U32.HI R3, RZ, 0x8, R3 ;  /* 0x00000008ff037819 */ /* 0x000fe40000011603 */
[----:B------:R-:W-:Y:S01]  /*79e0*/  IMAD.MOV.U32 R72, RZ, RZ, R22 ;  /* 0x000000ffff487224 */ /* 0x000fe200078e0016 */
[----:B------:R-:W-:Y:S01]  /*79f0*/  HMMA.16816.F32 R32, R4, R76, RZ ;  /* 0x0000004c0420723c */ /* 0x000fe200000018ff */
[----:B------:R-:W-:-:S06]  /*7a00*/  IMAD.MOV.U32 R73, RZ, RZ, R69 ;  /* 0x000000ffff497224 */ /* 0x000fcc00078e0045 */
[----:B------:R-:W-:Y:S01]  /*7a10*/  IMAD.MOV.U32 R76, RZ, RZ, R70 ;  /* 0x000000ffff4c7224 */ /* 0x000fe200078e0046 */
[----:B------:R-:W-:Y:S01]  /*7a20*/  HMMA.16816.F32 R28, R4, R84, RZ ;  /* 0x00000054041c723c */ /* 0x000fe200000018ff */
[----:B------:R-:W-:-:S06]  /*7a30*/  IMAD.MOV.U32 R77, RZ, RZ, R71 ;  /* 0x000000ffff4d7224 */ /* 0x000fcc00078e0047 */
[----:B------:R-:W-:Y:S01]  /*7a40*/  IMAD.MOV.U32 R84, RZ, RZ, R251 ;  /* 0x000000ffff547224 */ /* 0x000fe200078e00fb */
[----:B------:R-:W-:Y:S01]  /*7a50*/  HMMA.16816.F32 R16, R4, R96, RZ ;  /* 0x000000600410723c */ /* 0x000fe200000018ff */
[----:B------:R1:W-:Y:S01]  /*7a60*/  MUFU.EX2 R251, R2 ;  /* 0x0000000200fb7308 */ /* 0x0003e20000000800 */
[----:B------:R-:W-:-:S05]  /*7a70*/  IMAD.MOV.U32 R85, RZ, RZ, R40 ;  /* 0x000000ffff557224 */ /* 0x000fca00078e0028 */
[----:B------:R-:W-:Y:S01]  /*7a80*/  IMAD.MOV.U32 R97, RZ, RZ, R72 ;  /* 0x000000ffff617224 */ /* 0x000fe200078e0048 */
[----:B------:R-:W-:Y:S01]  /*7a90*/  HMMA.16816.F32 R44, R4, R74, RZ ;  /* 0x0000004a042c723c */ /* 0x000fe200000018ff */
[----:B------:R-:W-:-:S07]  /*7aa0*/  IMAD.MOV.U32 R96, RZ, RZ, R73 ;  /* 0x000000ffff607224 */ /* 0x000fce00078e0049 */
[----:B------:R-:W-:Y:S01]  /*7ab0*/  HMMA.16816.F32 R72, R4, R98, RZ ;  /* 0x000000620448723c */ /* 0x000fe200000018ff */
[----:B-1----:R-:W-:-:S06]  /*7ac0*/  FFMA.FTZ R2, R151, c[0x0][0x23c], -R12 ;  /* 0x00008f0097027a23 */ /* 0x002fcc000001080c */
[----:B------:R-:W-:Y:S01]  /*7ad0*/  IMAD.MOV.U32 R99, RZ, RZ, R76 ;  /* 0x000000ffff637224 */ /* 0x000fe200078e004c */
[----:B------:R-:W-:Y:S01]  /*7ae0*/  HMMA.16816.F32 R48, R4, R78, RZ ;  /* 0x0000004e0430723c */ /* 0x000fe200000018ff */
[----:B------:R1:W2:Y:S01]  /*7af0*/  MUFU.EX2 R76, R2 ;  /* 0x00000002004c7308 */ /* 0x0002a20000000800 */
[----:B------:R-:W-:Y:S02]  /*7b00*/  IMAD.MOV.U32 R98, RZ, RZ, R77 ;  /* 0x000000ffff627224 */ /* 0x000fe400078e004d */
[----:B------:R-:W-:-:S03]  /*7b10*/  IMAD.MOV.U32 R77, RZ, RZ, R11 ;  /* 0x000000ffff4d7224 */ /* 0x000fc600078e000b */
[----:B------:R-:W-:Y:S01]  /*7b20*/  IMAD.MOV.U32 R78, RZ, RZ, R65 ;  /* 0x000000ffff4e7224 */ /* 0x000fe200078e0041 */
[----:B------:R-:W-:Y:S01]  /*7b30*/  HMMA.16816.F32 R52, R4, R86, RZ ;  /* 0x000000560434723c */ /* 0x000fe200000018ff */
[----:B------:R-:W-:-:S07]  /*7b40*/  IMAD.MOV.U32 R79, RZ, RZ, R64 ;  /* 0x000000ffff4f7224 */ /* 0x000fce00078e0040 */
[C---:B------:R-:W-:Y:S01]  /*7b50*/  HMMA.16816.F32 R24, R4.reuse, R80, RZ ;  /* 0x000000500418723c */ /* 0x040fe200000018ff */
[----:B-1----:R-:W-:Y:S02]  /*7b60*/  FFMA.FTZ R2, R148, c[0x0][0x23c], -R12 ;  /* 0x00008f0094027a23 */ /* 0x002fe4000001080c */
[----:B--2---:R-:W-:Y:S02]  /*7b70*/  IMAD.MOV.U32 R93, RZ, RZ, R76 ;  /* 0x000000ffff5d7224 */ /* 0x004fe400078e004c */
[----:B------:R1:W-:Y:S03]  /*7b80*/  MUFU.EX2 R65, R2 ;  /* 0x0000000200417308 */ /* 0x0003e60000000800 */
[C---:B------:R-:W-:Y:S08]  /*7b90*/  HMMA.16816.F32 R60, R4.reuse, R82, RZ ;  /* 0x00000052043c723c */ /* 0x040ff000000018ff */
[----:B------:R-:W-:Y:S01]  /*7ba0*/  HMMA.16816.F32 R20, R4, R88, RZ ;  /* 0x000000580414723c */ /* 0x000fe200000018ff */
[----:B-1----:R-:W-:Y:S01]  /*7bb0*/  LOP3.LUT R2, R9, 0xff, RZ, 0xc0, !PT ;  /* 0x000000ff09027812 */ /* 0x002fe200078ec0ff */
[----:B------:R-:W-:-:S06]  /*7bc0*/  IMAD.MOV.U32 R9, RZ, RZ, R41 ;  /* 0x000000ffff097224 */ /* 0x000fcc00078e0029 */
[----:B------:R-:W-:Y:S01]  /*7bd0*/  HMMA.16816.F32 R68, R4, R90, RZ ;  /* 0x0000005a0444723c */ /* 0x000fe200000018ff */
[----:B------:R-:W-:-:S06]  /*7be0*/  IMAD.MOV.U32 R41, RZ, RZ, R249 ;  /* 0x000000ffff297224 */ /* 0x000fcc00078e00f9 */
[----:B------:R-:W-:Y:S01]  /*7bf0*/  PRMT R6, R10, 0x5410, R3 ;  /* 0x000054100a067816 */ /* 0x000fe20000000003 */
[----:B------:R-:W-:Y:S01]  /*7c00*/  FFMA.FTZ R3, R146, c[0x0][0x23c], -R13 ;  /* 0x00008f0092037a23 */ /* 0x000fe2000001080d */
[----:B------:R-:W-:Y:S01]  /*7c10*/  PRMT R7, R2, 0x5410, R8 ;  /* 0x0000541002077816 */ /* 0x000fe20000000008 */
[----:B------:R-:W-:Y:S01]  /*7c20*/  FFMA.FTZ R4, R144, c[0x0][0x23c], -R12 ;  /* 0x00008f0090047a23 */ /* 0x000fe2000001080c */
[----:B------:R-:W-:Y:S01]  /*7c30*/  LOP3.LUT R2, R0, 0xffff, RZ, 0xc0, !PT ;  /* 0x0000ffff00027812 */ /* 0x000fe200078ec0ff */
[----:B------:R1:W-:Y:S01]  /*7c40*/  MUFU.EX2 R64, R3 ;  /* 0x0000000300407308 */ /* 0x0003e20000000800 */
[----:B------:R-:W-:-:S04]  /*7c50*/  IMAD.MOV.U32 R10, RZ, RZ, R250 ;  /* 0x000000ffff0a7224 */ /* 0x000fc800078e00fa */
[----:B------:R-:W-:Y:S02]  /*7c60*/  IMAD.MOV.U32 R95, RZ, RZ, R10 ;  /* 0x000000ffff5f7224 */ /* 0x000fe400078e000a */
[----:B------:R-:W-:Y:S01]  /*7c70*/  FFMA.FTZ R10, R198, c[0x0][0x23c], -R15 ;  /* 0x00008f00c60a7a23 */ /* 0x000fe2000001080f */
[----:B------:R2:W3:Y:S01]  /*7c80*/  MUFU.EX2 R40, R4 ;  /* 0x0000000400287308 */ /* 0x0004e20000000800 */
[----:B-1----:R-:W-:Y:S02]  /*7c90*/  SHF.R.U32.HI R3, RZ, 0x8, R2 ;  /* 0x00000008ff037819 */ /* 0x002fe40000011602 */
[----:B------:R-:W-:-:S04]  /*7ca0*/  LOP3.LUT R2, R0, 0xff, RZ, 0xc0, !PT ;  /* 0x000000ff00027812 */ /* 0x000fc800078ec0ff */
[----:B------:R-:W-:Y:S01]  /*7cb0*/  PRMT R8, R2, 0x5410, R3 ;  /* 0x0000541002087816 */ /* 0x000fe20000000003 */
[--C-:B--2---:R-:W-:Y:S01]  /*7cc0*/  FFMA.FTZ R4, R145, c[0x0][0x23c], -R13.reuse ;  /* 0x00008f0091047a23 */ /* 0x104fe2000001080d */
[--C-:B------:R-:W-:Y:S02]  /*7cd0*/  SHF.R.U32.HI R2, RZ, 0x10, R0.reuse ;  /* 0x00000010ff027819 */ /* 0x100fe40000011600 */
[----:B------:R-:W-:Y:S01]  /*7ce0*/  SHF.R.U32.HI R3, RZ, 0x18, R0 ;  /* 0x00000018ff037819 */ /* 0x000fe20000011600 */
[----:B------:R-:W1:Y:S01]  /*7cf0*/  MUFU.EX2 R11, R4 ;  /* 0x00000004000b7308 */ /* 0x000e620000000800 */
[----:B------:R-:W-:Y:S01]  /*7d00*/  LOP3.LUT R0, R2, 0xff, RZ, 0xc0, !PT ;  /* 0x000000ff02007812 */ /* 0x000fe200078ec0ff */
[----:B------:R-:W-:-:S03]  /*7d10*/  FFMA.FTZ R2, R161, c[0x0][0x23c], -R13 ;  /* 0x00008f00a1027a23 */ /* 0x000fc6000001080d */
[----:B------:R-:W-:Y:S01]  /*7d20*/  PRMT R5, R0, 0x5410, R3 ;  /* 0x0000541000057816 */ /* 0x000fe20000000003 */
[----:B------:R-:W-:Y:S01]  /*7d30*/  FFMA.FTZ R3, R150, c[0x0][0x23c], -R13 ;  /* 0x00008f0096037a23 */ /* 0x000fe2000001080d */
[----:B------:R-:W-:Y:S01]  /*7d40*/  HSET2.LE.AND R0, R6, R243, PT ;  /* 0x000000f306007233 */ /* 0x000fe20003803000 */
[----:B------:R3:W-:Y:S08]  /*7d50*/  MUFU.EX2 R250, R2 ;  /* 0x0000000200fa7308 */ /* 0x0007f00000000800 */
[----:B------:R2:W4:Y:S01]  /*7d60*/  MUFU.EX2 R249, R3 ;  /* 0x0000000300f97308 */ /* 0x0005220000000800 */
[----:B---3--:R-:W-:-:S04]  /*7d70*/  F2FP.PACK_AB R2, R40, R65 ;  /* 0x000000412802723e */ /* 0x008fc800000000ff */
[----:B------:R-:W-:Y:S01]  /*7d80*/  LOP3.LUT R6, R0, R2, RZ, 0xc0, !PT ;  /* 0x0000000200067212 */ /* 0x000fe200078ec0ff */
[----:B------:R-:W-:Y:S01]  /*7d90*/  HSET2.LE.AND R0, R7, R243, PT ;  /* 0x000000f307007233 */ /* 0x000fe20003803000 */
[----:B-1----:R-:W-:Y:S01]  /*7da0*/  F2FP.PACK_AB R2, R11, R64 ;  /* 0x000000400b02723e */ /* 0x002fe200000000ff */
[----:B--2---:R-:W-:-:S03]  /*7db0*/  IMAD.MOV.U32 R3, RZ, RZ, R84 ;  /* 0x000000ffff037224 */ /* 0x004fc600078e0054 */
[----:B------:R-:W-:Y:S01]  /*7dc0*/  LOP3.LUT R7, R0, R2, RZ, 0xc0, !PT ;  /* 0x0000000200077212 */ /* 0x000fe200078ec0ff */
[----:B------:R-:W-:Y:S01]  /*7dd0*/  HSET2.LE.AND R0, R8, R243, PT ;  /* 0x000000f308007233 */ /* 0x000fe20003803000 */
[----:B------:R-:W-:Y:S01]  /*7de0*/  F2FP.PACK_AB R2, R76, R251 ;  /* 0x000000fb4c02723e */ /* 0x000fe200000000ff */
[----:B------:R-:W-:-:S03]  /*7df0*/  IMAD.MOV.U32 R8, RZ, RZ, R85 ;  /* 0x000000ffff087224 */ /* 0x000fc600078e0055 */
[----:B------:R-:W-:Y:S01]  /*7e00*/  LOP3.LUT R4, R0, R2, RZ, 0xc0, !PT ;  /* 0x0000000200047212 */ /* 0x000fe200078ec0ff */
[----:B------:R-:W-:Y:S01]  /*7e10*/  HSET2.LE.AND R0, R5, R243, PT ;  /* 0x000000f305007233 */ /* 0x000fe20003803000 */
[----:B----4-:R-:W-:-:S04]  /*7e20*/  F2FP.PACK_AB R2, R249, R250 ;  /* 0x000000faf902723e */ /* 0x010fc800000000ff */
[----:B------:R-:W-:Y:S01]  /*7e30*/  LOP3.LUT R5, R0, R2, RZ, 0xc0, !PT ;  /* 0x0000000200057212 */ /* 0x000fe200078ec0ff */
[----:B------:R-:W-:Y:S02]  /*7e40*/  IMAD.U32 R0, RZ, RZ, UR4 ;  /* 0x00000004ff007e24 */ /* 0x000fe4000f8e00ff */
[----:B------:R-:W-:-:S03]  /*7e50*/  IMAD.MOV.U32 R2, RZ, RZ, R160 ;  /* 0x000000ffff027224 */ /* 0x000fc600078e00a0 */
[----:B------:R-:W-:Y:S01]  /*7e60*/  LOP3.LUT R0, R107, UR33, R0, 0x96, !PT ;  /* 0x000000216b007c12 */ /* 0x000fe2000f8e9600 */
[C---:B------:R-:W-:Y:S01]  /*7e70*/  HMMA.16816.F32 R80, R4.reuse, R120, R32 ;  /* 0x000000780450723c */ /* 0x040fe20000001820 */
[----:B------:R-:W-:Y:S01]  /*7e80*/  IMAD.MOV.U32 R107, RZ, RZ, R79 ;  /* 0x000000ffff6b7224 */ /* 0x000fe200078e004f */
[----:B------:R-:W-:Y:S05]  /*7e90*/  LDSM.16.MT88.4 R32, [R214+0xa800] ;  /* 0x00a80000d620783b */ /* 0x000fea0000004200 */
[----:B------:R-:W-:Y:S01]  /*7ea0*/  IMAD.MOV.U32 R120, RZ, RZ, R163 ;  /* 0x000000ffff787224 */ /* 0x000fe200078e00a3 */
[C---:B------:R-:W-:Y:S01]  /*7eb0*/  HMMA.16816.F32 R84, R4.reuse, R112, R36 ;  /* 0x000000700454723c */ /* 0x040fe20000001824 */
[----:B------:R-:W-:Y:S01]  /*7ec0*/  IMAD.MOV.U32 R121, RZ, RZ, R147 ;  /* 0x000000ffff797224 */ /* 0x000fe200078e0093 */
[----:B------:R-:W-:Y:S06]  /*7ed0*/  LDSM.16.MT88.4 R36, [R212+0xb800] ;  /* 0x00b80000d424783b */ /* 0x000fec0000004200 */
[C---:B------:R-:W-:Y:S01]  /*7ee0*/  HMMA.16816.F32 R160, R4.reuse, R116, R24 ;  /* 0x0000007404a0723c */ /* 0x040fe20000001818 */
[----:B------:R-:W-:Y:S06]  /*7ef0*/  LDSM.16.MT88.4 R24, [R214+0x9800] ;  /* 0x00980000d618783b */ /* 0x000fec0000004200 */
[----:B------:R-:W-:Y:S01]  /*7f00*/  IMAD.MOV.U32 R117, RZ, RZ, R149 ;  /* 0x000000ffff757224 */ /* 0x000fe200078e0095 */
[----:B------:R-:W-:Y:S01]  /*7f10*/  HMMA.16816.F32 R112, R4, R114, R44 ;  /* 0x000000720470723c */ /* 0x000fe2000000182c */
[----:B------:R-:W-:-:S06]  /*7f20*/  IMAD.MOV.U32 R116, RZ, RZ, R8 ;  /* 0x000000ffff747224 */ /* 0x000fcc00078e0008 */
[----:B------:R-:W-:Y:S01]  /*7f30*/  IMAD.MOV.U32 R45, RZ, RZ, R9 ;  /* 0x000000ffff2d7224 */ /* 0x000fe200078e0009 */
[----:B------:R-:W-:Y:S01]  /*7f40*/  HMMA.16816.F32 R148, R4, R128, R16 ;  /* 0x000000800494723c */ /* 0x000fe20000001810 */
[----:B------:R-:W-:-:S06]  /*7f50*/  IMAD.MOV.U32 R44, RZ, RZ, R78 ;  /* 0x000000ffff2c7224 */ /* 0x000fcc00078e004e */
[----:B------:R-:W-:Y:S01]  /*7f60*/  IMAD.WIDE.U32 R18, R0, -0x326172a9, RZ ;  /* 0xcd9e8d5700127825 */ /* 0x000fe200078e00ff */
[C---:B------:R-:W-:Y:S01]  /*7f70*/  HMMA.16816.F32 R88, R4.reuse, R124, R20 ;  /* 0x0000007c0458723c */ /* 0x040fe20000001814 */
[----:B------:R-:W-:Y:S02]  /*7f80*/  LDSM.16.MT88.4 R20, [R212+0xa800] ;  /* 0x00a80000d414783b */ /* 0x000fe40000004200 */
[----:B------:R-:W-:Y:S01]  /*7f90*/  IMAD.MOV.U32 R129, RZ, RZ, R2 ;  /* 0x000000ffff817224 */ /* 0x000fe200078e0002 */
[----:B------:R-:W-:Y:S01]  /*7fa0*/  LOP3.LUT R0, R19, UR16, R94, 0x96, !PT ;  /* 0x0000001013007c12 */ /* 0x000fe2000f8e965e */
[----:B------:R-:W-:Y:S01]  /*7fb0*/  IMAD.MOV.U32 R128, RZ, RZ, R3 ;  /* 0x000000ffff807224 */ /* 0x000fe200078e0003 */
[----:B------:R-:W-:Y:S01]  /*7fc0*/  LOP3.LUT R2, R67, UR14, R18, 0x96, !PT ;  /* 0x0000000e43027c12 */ /* 0x000fe2000f8e9612 */
[----:B------:R-:W-:Y:S01]  /*7fd0*/  IMAD.MOV.U32 R94, RZ, RZ, R77 ;  /* 0x000000ffff5e7224 */ /* 0x000fe200078e004d */
[----:B------:R-:W-:Y:S01]  /*7fe0*/  HMMA.16816.F32 R144, R4, R108, R28 ;  /* 0x0000006c0490723c */ /* 0x000fe2000000181c */
[----:B------:R-:W-:Y:S01]  /*7ff0*/  IMAD.WIDE.U32 R8, R0, -0x2daee0ad, RZ ;  /* 0xd2511f5300087825 */ /* 0x000fe200078e00ff */
[----:B------:R-:W1:Y:S03]  /*8000*/  LDSM.16.MT88.4 R28, [R212+0x9800] ;  /* 0x00980000d41c783b */ /* 0x000e660000004200 */
[----:B------:R-:W-:Y:S01]  /*8010*/  IMAD.WIDE.U32 R2, R2, -0x2daee0ad, RZ ;  /* 0xd2511f5302027825 */ /* 0x000fe200078e00ff */
[----:B------:R-:W-:-:S02]  /*8020*/  LOP3.LUT R9, R9, UR13, R92, 0x96, !PT ;  /* 0x0000000d09097c12 */ /* 0x000fc4000f8e965c */
[----:B------:R-:W-:Y:S01]  /*8030*/  HMMA.16816.F32 R76, R4, R122, R48 ;  /* 0x0000007a044c723c */ /* 0x000fe20000001830 */
        /* <DEDUP_REMOVED lines=10> */
[C---:B------:R-:W-:Y:S03]  /*80e0*/  HMMA.16816.F32 R68, R4.reuse, R126, R68 ;  /* 0x0000007e0444723c */ /* 0x040fe60000001844 */
[----:B------:R-:W-:Y:S01]  /*80f0*/  FFMA.FTZ R0, R142, c[0x0][0x23c], -R15 ;  /* 0x00008f008e007a23 */ /* 0x000fe2000001080f */
[----:B------:R-:W-:Y:S01]  /*8100*/  LOP3.LUT R3, R49, UR7, R8, 0x96, !PT ;  /* 0x0000000731037c12 */ /* 0x000fe2000f8e9608 */
[----:B------:R-:W-:Y:S01]  /*8110*/  IMAD.MOV.U32 R122, RZ, RZ, R247 ;  /* 0x000000ffff7a7224 */ /* 0x000fe200078e00f7 */
[----:B------:R-:W-:Y:S01]  /*8120*/  LOP3.LUT R8, R9, UR9, R2, 0x96, !PT ;  /* 0x0000000909087c12 */ /* 0x000fe2000f8e9602 */
[----:B------:R-:W-:Y:S01]  /*8130*/  FFMA.FTZ R9, R141, c[0x0][0x23c], -R15 ;  /* 0x00008f008d097a23 */ /* 0x000fe2000001080f */
[----:B------:R2:W-:Y:S01]  /*8140*/  MUFU.EX2 R247, R0 ;  /* 0x0000000000f77308 */ /* 0x0005e20000000800 */
[----:B------:R-:W-:Y:S01]  /*8150*/  IMAD.WIDE.U32 R2, R3, -0x326172a9, RZ ;  /* 0xcd9e8d5703027825 */ /* 0x000fe200078e00ff */
[----:B------:R-:W-:Y:S03]  /*8160*/  HMMA.16816.F32 R72, R4, R130, R72 ;  /* 0x000000820448723c */ /* 0x000fe60000001848 */
[----:B------:R-:W-:Y:S01]  /*8170*/  IMAD.WIDE.U32 R40, R8, -0x326172a9, RZ ;  /* 0xcd9e8d5708287825 */ /* 0x000fe200078e00ff */
[----:B------:R-:W-:-:S03]  /*8180*/  SHF.R.U32.HI R16, RZ, 0x18, R2 ;  /* 0x00000018ff107819 */ /* 0x000fc60000011602 */
[----:B------:R-:W-:Y:S02]  /*8190*/  IMAD.MOV.U32 R47, RZ, RZ, R246 ;  /* 0x000000ffff2f7224 */ /* 0x000fe400078e00f6 */
[----:B------:R-:W-:Y:S01]  /*81a0*/  IMAD.MOV.U32 R124, RZ, RZ, R11 ;  /* 0x000000ffff7c7224 */ /* 0x000fe200078e000b */
[----:B------:R3:W-:Y:S01]  /*81b0*/  MUFU.EX2 R246, R9 ;  /* 0x0000000900f67308 */ /* 0x0007e20000000800 */
[----:B------:R-:W-:Y:S01]  /*81c0*/  SHF.R.U32.HI R11, RZ, 0x10, R2 ;  /* 0x00000010ff0b7819 */ /* 0x000fe20000011602 */
[----:B------:R-:W-:Y:S01]  /*81d0*/  FFMA.FTZ R8, R140, c[0x0][0x23c], -R15 ;  /* 0x00008f008c087a23 */ /* 0x000fe2000001080f */
[----:B--2---:R-:W-:Y:S01]  /*81e0*/  LOP3.LUT R0, R2, 0xffff, RZ, 0xc0, !PT ;  /* 0x0000ffff02007812 */ /* 0x004fe200078ec0ff */
[----:B------:R-:W-:Y:S02]  /*81f0*/  IMAD.MOV.U32 R123, RZ, RZ, R248 ;  /* 0x000000ffff7b7224 */ /* 0x000fe400078e00f8 */
[----:B------:R-:W-:Y:S01]  /*8200*/  IMAD.MOV.U32 R92, RZ, RZ, R65 ;  /* 0x000000ffff5c7224 */ /* 0x000fe200078e0041 */
[----:B------:R-:W-:Y:S01]  /*8210*/  SHF.R.U32.HI R0, RZ, 0x8, R0 ;  /* 0x00000008ff007819 */ /* 0x000fe20000011600 */
[----:B------:R2:W-:Y:S01]  /*8220*/  MUFU.EX2 R245, R8 ;  /* 0x0000000800f57308 */ /* 0x0005e20000000800 */
[----:B------:R-:W-:-:S02]  /*8230*/  IMAD.MOV.U32 R51, RZ, RZ, R64 ;  /* 0x000000ffff337224 */ /* 0x000fc400078e0040 */
[----:B------:R-:W-:Y:S01]  /*8240*/  HMMA.16816.F32 R64, R4, R110, R52 ;  /* 0x0000006e0440723c */ /* 0x000fe20000001834 */
[----:B------:R-:W4:Y:S01]  /*8250*/  LDSM.16.MT88.4 R52, [R214+0xb800] ;  /* 0x00b80000d634783b */ /* 0x000f220000004200 */
[----:B------:R-:W-:Y:S01]  /*8260*/  IMAD.MOV.U32 R49, RZ, RZ, R99 ;  /* 0x000000ffff317224 */ /* 0x000fe200078e0063 */
[----:B---3--:R-:W-:Y:S02]  /*8270*/  LOP3.LUT R9, R2, 0xff, RZ, 0xc0, !PT ;  /* 0x000000ff02097812 */ /* 0x008fe400078ec0ff */
[----:B------:R3:W5:Y:S01]  /*8280*/  MUFU.EX2 R248, R10 ;  /* 0x0000000a00f87308 */ /* 0x0007620000000800 */
[----:B------:R-:W-:Y:S01]  /*8290*/  LOP3.LUT R2, R3, UR17, R40, 0x96, !PT ;  /* 0x0000001103027c12 */ /* 0x000fe2000f8e9628 */
[----:B------:R-:W-:Y:S01]  /*82a0*/  IMAD.MOV.U32 R119, RZ, RZ, R59 ;  /* 0x000000ffff777224 */ /* 0x000fe200078e003b */
[----:B------:R-:W-:Y:S01]  /*82b0*/  PRMT R17, R9, 0x5410, R0 ;  /* 0x0000541009117816 */ /* 0x000fe20000000000 */
[----:B------:R-:W-:Y:S01]  /*82c0*/  FFMA.FTZ R0, R199, c[0x0][0x23c], -R14 ;  /* 0x00008f00c7007a23 */ /* 0x000fe2000001080e */
[----:B------:R-:W-:-:S02]  /*82d0*/  LOP3.LUT R3, R2, 0xffff, RZ, 0xc0, !PT ;  /* 0x0000ffff02037812 */ /* 0x000fc400078ec0ff */
[--C-:B------:R-:W-:Y:S01]  /*82e0*/  SHF.R.U32.HI R9, RZ, 0x18, R2.reuse ;  /* 0x00000018ff097819 */ /* 0x100fe20000011602 */
[----:B------:R1:W-:Y:S01]  /*82f0*/  MUFU.EX2 R199, R0 ;  /* 0x0000000000c77308 */ /* 0x0003e20000000800 */
[----:B--2---:R-:W-:Y:S02]  /*8300*/  SHF.R.U32.HI R8, RZ, 0x10, R2 ;  /* 0x00000010ff087819 */ /* 0x004fe40000011602 */
[----:B---3--:R-:W-:Y:S02]  /*8310*/  LOP3.LUT R10, R2, 0xff, RZ, 0xc0, !PT ;  /* 0x000000ff020a7812 */ /* 0x008fe400078ec0ff */
[----:B------:R-:W-:Y:S02]  /*8320*/  SHF.R.U32.HI R2, RZ, 0x8, R3 ;  /* 0x00000008ff027819 */ /* 0x000fe40000011603 */
[----:B------:R-:W-:Y:S01]  /*8330*/  LOP3.LUT R3, R8, 0xff, RZ, 0xc0, !PT ;  /* 0x000000ff08037812 */ /* 0x000fe200078ec0ff */
[----:B------:R-:W-:Y:S01]  /*8340*/  FFMA.FTZ R8, R197, c[0x0][0x23c], -R14 ;  /* 0x00008f00c5087a23 */ /* 0x000fe2000001080e */
[----:B-1----:R-:W-:-:S03]  /*8350*/  LOP3.LUT R0, R11, 0xff, RZ, 0xc0, !PT ;  /* 0x000000ff0b007812 */ /* 0x002fc600078ec0ff */
[----:B------:R1:W2:Y:S01]  /*8360*/  MUFU.EX2 R198, R8 ;  /* 0x0000000800c67308 */ /* 0x0002a20000000800 */
[----:B------:R-:W-:Y:S02]  /*8370*/  PRMT R11, R0, 0x5410, R16 ;  /* 0x00005410000b7816 */ /* 0x000fe40000000010 */
[----:B------:R-:W-:Y:S01]  /*8380*/  PRMT R0, R10, 0x5410, R2 ;  /* 0x000054100a007816 */ /* 0x000fe20000000002 */
[--C-:B------:R-:W-:Y:S02]  /*8390*/  FFMA.FTZ R2, R196, c[0x0][0x23c], -R14.reuse ;  /* 0x00008f00c4027a23 */ /* 0x100fe4000001080e */
[--C-:B------:R-:W-:Y:S02]  /*83a0*/  FFMA.FTZ R10, R205, c[0x0][0x23c], -R14.reuse ;  /* 0x00008f00cd0a7a23 */ /* 0x100fe4000001080e */
[----:B------:R-:W-:Y:S01]  /*83b0*/  HSET2.LE.AND R0, R0, R243, PT ;  /* 0x000000f300007233 */ /* 0x000fe20003803000 */
[----:B------:R5:W-:Y:S01]  /*83c0*/  MUFU.EX2 R196, R2 ;  /* 0x0000000200c47308 */ /* 0x000be20000000800 */
[----:B-1----:R-:W-:Y:S01]  /*83d0*/  PRMT R8, R3, 0x5410, R9 ;  /* 0x0000541003087816 */ /* 0x002fe20000000009 */
[----:B------:R-:W-:-:S06]  /*83e0*/  FFMA.FTZ R3, R143, c[0x0][0x23c], -R14 ;  /* 0x00008f008f037a23 */ /* 0x000fcc000001080e */
[----:B------:R-:W-:Y:S01]  /*83f0*/  MUFU.EX2 R40, R10 ;  /* 0x0000000a00287308 */ /* 0x000fe20000000800 */
[----:B-----5:R-:W-:-:S07]  /*8400*/  F2FP.PACK_AB R2, R247, R248 ;  /* 0x000000f8f702723e */ /* 0x020fce00000000ff */
[----:B------:R-:W1:Y:S01]  /*8410*/  MUFU.EX2 R197, R3 ;  /* 0x0000000300c57308 */ /* 0x000e620000000800 */
        /* <DEDUP_REMOVED lines=8> */
[----:B-1----:R-:W-:Y:S01]  /*84a0*/  F2FP.PACK_AB R2, R197, R196 ;  /* 0x000000c4c502723e */ /* 0x002fe200000000ff */
[----:B------:R-:W-:-:S03]  /*84b0*/  FFMA.FTZ R11, R203, c[0x0][0x23c], -R14 ;  /* 0x00008f00cb0b7a23 */ /* 0x000fc6000001080e */
[----:B------:R-:W-:Y:S02]  /*84c0*/  LOP3.LUT R7, R0, R2, RZ, 0xc0, !PT ;  /* 0x0000000200077212 */ /* 0x000fe400078ec0ff */
[----:B------:R-:W-:Y:S02]  /*84d0*/  LOP3.LUT R0, R19, UR16, R244, 0x96, !PT ;  /* 0x0000001013007c12 */ /* 0x000fe4000f8e96f4 */
[----:B------:R-:W-:-:S03]  /*84e0*/  LOP3.LUT R2, R43, UR14, R18, 0x96, !PT ;  /* 0x0000000e2b027c12 */ /* 0x000fc6000f8e9612 */
[----:B------:R-:W-:Y:S02]  /*84f0*/  HMMA.16816.F32 R108, R4, R28, R192 ;  /* 0x0000001c046c723c */ /* 0x000fe400000018c0 */
[----:B------:R-:W-:-:S05]  /*8500*/  IMAD.WIDE.U32 R2, R2, -0x2daee0ad, RZ ;  /* 0xd2511f5302027825 */ /* 0x000fca00078e00ff */
        /* <DEDUP_REMOVED lines=16> */
[C---:B----4-:R-:W-:Y:S01]  /*8610*/  HMMA.16816.F32 R180, R4.reuse, R52, R180 ;  /* 0x0000003404b4723c */ /* 0x050fe200000018b4 */
        /* <DEDUP_REMOVED lines=10> */
[----:B------:R-:W-:Y:S01]  /*86c0*/  IMAD.MOV.U32 R47, RZ, RZ, R45 ;  /* 0x000000ffff2f7224 */ /* 0x000fe200078e002d */
[----:B------:R-:W-:Y:S01]  /*86d0*/  LDSM.16.MT88.4 R164, [R214+0xac00] ;  /* 0x00ac0000d6a4783b */ /* 0x000fe20000004200 */
[----:B------:R-:W-:Y:S02]  /*86e0*/  IMAD.MOV.U32 R118, RZ, RZ, R51 ;  /* 0x000000ffff767224 */ /* 0x000fe400078e0033 */
[----:B------:R-:W-:-:S03]  /*86f0*/  IMAD.MOV.U32 R205, RZ, RZ, R117 ;  /* 0x000000ffffcd7224 */ /* 0x000fc600078e0075 */
[C---:B------:R-:W-:Y:S08]  /*8700*/  HMMA.16816.F32 R136, R4.reuse, R26, R136 ;  /* 0x0000001a0488723c */ /* 0x040ff00000001888 */
[C---:B------:R-:W-:Y:S08]  /*8710*/  HMMA.16816.F32 R152, R4.reuse, R22, R152 ;  /* 0x000000160498723c */ /* 0x040ff00000001898 */
[C---:B------:R-:W-:Y:S08]  /*8720*/  HMMA.16816.F32 R168, R4.reuse, R34, R168 ;  /* 0x0000002204a8723c */ /* 0x040ff000000018a8 */
[C---:B------:R-:W-:Y:S08]  /*8730*/  HMMA.16816.F32 R172, R4.reuse, R38, R172 ;  /* 0x0000002604ac723c */ /* 0x040ff000000018ac */
[----:B------:R-:W-:Y:S01]  /*8740*/  HMMA.16816.F32 R176, R4, R54, R132 ;  /* 0x0000003604b0723c */ /* 0x000fe20000001884 */
[----:B------:R-:W-:Y:S06]  /*8750*/  LDSM.16.MT88.4 R132, [R214+0x9c00] ;  /* 0x009c0000d684783b */ /* 0x000fec0000004200 */
[----:B------:R-:W-:-:S04]  /*8760*/  IMAD.WIDE.U32 R4, R0, -0x2daee0ad, RZ ;  /* 0xd2511f5300047825 */ /* 0x000fc800078e00ff */
[----:B------:R-:W-:Y:S01]  /*8770*/  FFMA.FTZ R6, R235, c[0x0][0x23c], -R12 ;  /* 0x00008f00eb067a23 */ /* 0x000fe2000001080c */
[----:B------:R-:W-:Y:S01]  /*8780*/  LOP3.LUT R5, R5, UR13, R56, 0x96, !PT ;  /* 0x0000000d05057c12 */ /* 0x000fe2000f8e9638 */
[----:B------:R-:W-:Y:S01]  /*8790*/  IMAD.MOV.U32 R235, RZ, RZ, R49 ;  /* 0x000000ffffeb7224 */ /* 0x000fe200078e0031 */
[----:B------:R-:W-:Y:S01]  /*87a0*/  LOP3.LUT R0, R3, UR11, R4, 0x96, !PT ;  /* 0x0000000b03007c12 */ /* 0x000fe2000f8e9604 */
[----:B------:R1:W-:Y:S02]  /*87b0*/  MUFU.EX2 R185, R6 ;  /* 0x0000000600b97308 */ /* 0x0003e40000000800 */
[----:B------:R-:W-:-:S04]  /*87c0*/  IMAD.WIDE.U32 R4, R5, -0x326172a9, RZ ;  /* 0xcd9e8d5705047825 */ /* 0x000fc800078e00ff */
[----:B------:R-:W-:Y:S01]  /*87d0*/  IMAD.WIDE.U32 R44, R0, -0x326172a9, RZ ;  /* 0xcd9e8d57002c7825 */ /* 0x000fe200078e00ff */
[----:B------:R-:W-:-:S04]  /*87e0*/  LOP3.LUT R3, R5, UR12, R42, 0x96, !PT ;  /* 0x0000000c05037c12 */ /* 0x000fc8000f8e962a */
[----:B------:R-:W-:Y:S01]  /*87f0*/  LOP3.LUT R0, R45, UR10, R4, 0x96, !PT ;  /* 0x0000000a2d007c12 */ /* 0x000fe2000f8e9604 */
[----:B------:R-:W-:-:S04]  /*8800*/  IMAD.WIDE.U32 R4, R3, -0x2daee0ad, RZ ;  /* 0xd2511f5303047825 */ /* 0x000fc800078e00ff */
[----:B------:R-:W-:Y:S01]  /*8810*/  IMAD.WIDE.U32 R42, R0, -0x2daee0ad, RZ ;  /* 0xd2511f53002a7825 */ /* 0x000fe200078e00ff */
[----:B-1----:R-:W-:-:S03]  /*8820*/  LOP3.LUT R6, R5, UR9, R2, 0x96, !PT ;  /* 0x0000000905067c12 */ /* 0x002fc6000f8e9602 */
[----:B------:R-:W-:Y:S01]  /*8830*/  FFMA.FTZ R0, R232, c[0x0][0x23c], -R12 ;  /* 0x00008f00e8007a23 */ /* 0x000fe2000001080c */
[----:B------:R-:W-:Y:S01]  /*8840*/  LOP3.LUT R2, R43, UR7, R4, 0x96, !PT ;  /* 0x000000072b027c12 */ /* 0x000fe2000f8e9604 */
[----:B------:R-:W-:Y:S02]  /*8850*/  IMAD.MOV.U32 R232, RZ, RZ, R107 ;  /* 0x000000ffffe87224 */ /* 0x000fe400078e006b */
[----:B------:R1:W-:Y:S01]  /*8860*/  MUFU.EX2 R107, R0 ;  /* 0x00000000006b7308 */ /* 0x0003e20000000800 */
[----:B------:R-:W-:Y:S02]  /*8870*/  FFMA.FTZ R4, R211, c[0x0][0x23c], -R12 ;  /* 0x00008f00d3047a23 */ /* 0x000fe4000001080c */
[----:B------:R-:W-:-:S04]  /*8880*/  IMAD.WIDE.U32 R2, R2, -0x326172a9, RZ ;  /* 0xcd9e8d5702027825 */ /* 0x000fc800078e00ff */
[----:B------:R-:W-:Y:S01]  /*8890*/  FFMA.FTZ R5, R207, c[0x0][0x23c], -R12 ;  /* 0x00008f00cf057a23 */ /* 0x000fe2000001080c */
[----:B------:R2:W-:Y:S01]  /*88a0*/  MUFU.EX2 R184, R4 ;  /* 0x0000000400b87308 */ /* 0x0005e20000000800 */
[----:B------:R-:W-:-:S04]  /*88b0*/  IMAD.WIDE.U32 R18, R6, -0x326172a9, RZ ;  /* 0xcd9e8d5706127825 */ /* 0x000fc800078e00ff */
[----:B------:R-:W-:Y:S02]  /*88c0*/  IMAD.MOV.U32 R207, RZ, RZ, R50 ;  /* 0x000000ffffcf7224 */ /* 0x000fe400078e0032 */
[----:B------:R-:W-:Y:S01]  /*88d0*/  IMAD.MOV.U32 R50, RZ, RZ, R106 ;  /* 0x000000ffff327224 */ /* 0x000fe200078e006a */
[C---:B-1----:R-:W-:Y:S01]  /*88e0*/  LOP3.LUT R0, R2.reuse, 0xffff, RZ, 0xc0, !PT ;  /* 0x0000ffff02007812 */ /* 0x042fe200078ec0ff */
[----:B------:R1:W3:Y:S01]  /*88f0*/  MUFU.EX2 R106, R5 ;  /* 0x00000005006a7308 */ /* 0x0002e20000000800 */
[----:B------:R-:W-:Y:S02]  /*8900*/  IMAD.MOV.U32 R211, RZ, RZ, R47 ;  /* 0x000000ffffd37224 */ /* 0x000fe400078e002f */
[----:B--2---:R-:W-:Y:S02]  /*8910*/  SHF.R.U32.HI R4, RZ, 0x8, R0 ;  /* 0x00000008ff047819 */ /* 0x004fe40000011600 */
[----:B------:R-:W-:-:S04]  /*8920*/  LOP3.LUT R0, R2, 0xff, RZ, 0xc0, !PT ;  /* 0x000000ff02007812 */ /* 0x000fc800078ec0ff */
[----:B------:R-:W-:Y:S01]  /*8930*/  PRMT R8, R0, 0x5410, R4 ;  /* 0x0000541000087816 */ /* 0x000fe20000000004 */
[----:B------:R-:W-:Y:S01]  /*8940*/  FFMA.FTZ R4, R209, c[0x0][0x23c], -R13 ;  /* 0x00008f00d1047a23 */ /* 0x000fe2000001080d */
[----:B------:R-:W-:Y:S01]  /*8950*/  SHF.R.U32.HI R0, RZ, 0x10, R2 ;  /* 0x00000010ff007819 */ /* 0x000fe20000011602 */
[----:B------:R-:W-:Y:S01]  /*8960*/  IMAD.MOV.U32 R209, RZ, RZ, R92 ;  /* 0x000000ffffd17224 */ /* 0x000fe200078e005c */
[----:B-1----:R-:W-:Y:S01]  /*8970*/  SHF.R.U32.HI R5, RZ, 0x18, R2 ;  /* 0x00000018ff057819 */ /* 0x002fe20000011602 */
[----:B------:R-:W-:Y:S01]  /*8980*/  IMAD.MOV.U32 R92, RZ, RZ, R93 ;  /* 0x000000ffff5c7224 */ /* 0x000fe200078e005d */
[----:B------:R-:W-:Y:S01]  /*8990*/  LOP3.LUT R2, R3, UR17, R18, 0x96, !PT ;  /* 0x0000001103027c12 */ /* 0x000fe2000f8e9612 */
[----:B------:R-:W-:Y:S01]  /*89a0*/  IMAD.MOV.U32 R93, RZ, RZ, R94 ;  /* 0x000000ffff5d7224 */ /* 0x000fe200078e005e */
[----:B------:R-:W-:Y:S01]  /*89b0*/  LOP3.LUT R0, R0, 0xff, RZ, 0xc0, !PT ;  /* 0x000000ff00007812 */ /* 0x000fe200078ec0ff */
[----:B------:R-:W-:Y:S01]  /*89c0*/  IMAD.MOV.U32 R94, RZ, RZ, R95 ;  /* 0x000000ffff5e7224 */ /* 0x000fe200078e005f */
[----:B------:R-:W-:Y:S01]  /*89d0*/  LOP3.LUT R6, R2, 0xff, RZ, 0xc0, !PT ;  /* 0x000000ff02067812 */ /* 0x000fe200078ec0ff */
[----:B------:R-:W-:Y:S01]  /*89e0*/  FFMA.FTZ R3, R206, c[0x0][0x23c], -R13 ;  /* 0x00008f00ce037a23 */ /* 0x000fe2000001080d */
[----:B------:R-:W-:Y:S01]  /*89f0*/  PRMT R7, R0, 0x5410, R5 ;  /* 0x0000541000077816 */ /* 0x000fe20000000005 */
[----:B------:R-:W-:Y:S01]  /*8a00*/  IMAD.MOV.U32 R95, RZ, RZ, R128 ;  /* 0x000000ffff5f7224 */ /* 0x000fe200078e0080 */
[----:B------:R-:W-:Y:S01]  /*8a10*/  LOP3.LUT R0, R2, 0xffff, RZ, 0xc0, !PT ;  /* 0x0000ffff02007812 */ /* 0x000fe200078ec0ff */
[----:B------:R-:W-:Y:S01]  /*8a20*/  IMAD.MOV.U32 R128, RZ, RZ, R129 ;  /* 0x000000ffff807224 */ /* 0x000fe200078e0081 */
[----:B------:R-:W-:Y:S01]  /*8a30*/  SHF.R.U32.HI R5, RZ, 0x18, R2 ;  /* 0x00000018ff057819 */ /* 0x000fe20000011602 */
[----:B------:R-:W-:-:S02]  /*8a40*/  IMAD.MOV.U32 R129, RZ, RZ, R58 ;  /* 0x000000ffff817224 */ /* 0x000fc400078e003a */
[----:B------:R-:W-:Y:S02]  /*8a50*/  IMAD.MOV.U32 R206, RZ, RZ, R100 ;  /* 0x000000ffffce7224 */ /* 0x000fe400078e0064 */
[----:B------:R-:W-:Y:S01]  /*8a60*/  IMAD.MOV.U32 R58, RZ, RZ, R105 ;  /* 0x000000ffff3a7224 */ /* 0x000fe200078e0069 */
[----:B------:R1:W-:Y:S01]  /*8a70*/  MUFU.EX2 R100, R3 ;  /* 0x0000000300647308 */ /* 0x0003e20000000800 */
[----:B------:R-:W-:Y:S02]  /*8a80*/  IMAD.MOV.U32 R47, RZ, RZ, R93 ;  /* 0x000000ffff2f7224 */ /* 0x000fe400078e005d */
[----:B------:R-:W-:Y:S02]  /*8a90*/  IMAD.MOV.U32 R49, RZ, RZ, R129 ;  /* 0x000000ffff317224 */ /* 0x000fe400078e0081 */
[----:B------:R-:W-:Y:S02]  /*8aa0*/  IMAD.MOV.U32 R93, RZ, RZ, R128 ;  /* 0x000000ffff5d7224 */ /* 0x000fe400078e0080 */
[----:B------:R-:W-:Y:S01]  /*8ab0*/  IMAD.MOV.U32 R203, RZ, RZ, R95 ;  /* 0x000000ffffcb7224 */ /* 0x000fe200078e005f */
[----:B------:R2:W4:Y:S01]  /*8ac0*/  MUFU.EX2 R105, R4 ;  /* 0x0000000400697308 */ /* 0x0005220000000800 */
[----:B-1----:R-:W-:Y:S01]  /*8ad0*/  SHF.R.U32.HI R3, RZ, 0x10, R2 ;  /* 0x00000010ff037819 */ /* 0x002fe20000011602 */
[----:B------:R-:W-:-:S02]  /*8ae0*/  FFMA.FTZ R2, R236, c[0x0][0x23c], -R13 ;  /* 0x00008f00ec027a23 */ /* 0x000fc4000001080d */
[----:B------:R-:W-:-:S04]  /*8af0*/  IMAD.MOV.U32 R236, RZ, RZ, R50 ;  /* 0x000000ffffec7224 */ /* 0x000fc800078e0032 */
[----:B------:R3:W-:Y:S01]  /*8b00*/  MUFU.EX2 R51, R2 ;  /* 0x0000000200337308 */ /* 0x0007e20000000800 */
[----:B--2---:R-:W-:Y:S02]  /*8b10*/  SHF.R.U32.HI R4, RZ, 0x8, R0 ;  /* 0x00000008ff047819 */ /* 0x004fe40000011600 */
[----:B------:R-:W-:Y:S01]  /*8b20*/  LOP3.LUT R0, R3, 0xff, RZ, 0xc0, !PT ;  /* 0x000000ff03007812 */ /* 0x000fe200078ec0ff */
[----:B------:R-:W-:Y:S01]  /*8b30*/  FFMA.FTZ R3, R231, c[0x0][0x23c], -R13 ;  /* 0x00008f00e7037a23 */ /* 0x000fe2000001080d */
[----:B------:R-:W-:Y:S01]  /*8b40*/  PRMT R4, R6, 0x5410, R4 ;  /* 0x0000541006047816 */ /* 0x000fe20000000004 */
[----:B------:R-:W-:Y:S01]  /*8b50*/  IMAD.MOV.U32 R231, RZ, RZ, R92 ;  /* 0x000000ffffe77224 */ /* 0x000fe200078e005c */
[----:B------:R-:W-:Y:S01]  /*8b60*/  PRMT R5, R0, 0x5410, R5 ;  /* 0x0000541000057816 */ /* 0x000fe20000000005 */
[----:B------:R-:W-:Y:S01]  /*8b70*/  HSET2.LE.AND R0, R8, R243, PT ;  /* 0x000000f308007233 */ /* 0x000fe20003803000 */
[----:B------:R-:W1:Y:S01]  /*8b80*/  MUFU.EX2 R50, R3 ;  /* 0x0000000300327308 */ /* 0x000e620000000800 */
[----:B------:R-:W-:Y:S01]  /*8b90*/  IMAD.MOV.U32 R92, RZ, RZ, R58 ;  /* 0x000000ffff5c7224 */ /* 0x000fe200078e003a */
[----:B---3--:R-:W-:-:S04]  /*8ba0*/  F2FP.PACK_AB R2, R106, R184 ;  /* 0x000000b86a02723e */ /* 0x008fc800000000ff */
        /* <DEDUP_REMOVED lines=13> */
[----:B------:R1:W-:Y:S01]  /*8c80*/  MUFU.EX2 R45, R0 ;  /* 0x00000000002d7308 */ /* 0x0003e20000000800 */
[----:B------:R-:W-:Y:S01]  /*8c90*/  IMAD.MOV.U32 R208, RZ, RZ, R118 ;  /* 0x000000ffffd07224 */ /* 0x000fe200078e0076 */
[----:B------:R-:W-:Y:S01]  /*8ca0*/  HMMA.16816.F32 R60, R4, R34, R60 ;  /* 0x00000022043c723c */ /* 0x000fe2000000183c */
[----:B------:R-:W-:-:S05]  /*8cb0*/  IMAD.WIDE.U32 R2, R2, -0x2daee0ad, RZ ;  /* 0xd2511f5302027825 */ /* 0x000fca00078e00ff */
[C---:B------:R-:W-:Y:S01]  /*8cc0*/  LOP3.LUT R8, R2.reuse, 0xffff, RZ, 0xc0, !PT ;  /* 0x0000ffff02087812 */ /* 0x040fe200078ec0ff */
[----:B------:R-:W-:Y:S01]  /*8cd0*/  MUFU.EX2 R34, R11 ;  /* 0x0000000b00227308 */ /* 0x000fe20000000800 */
[----:B------:R-:W-:Y:S01]  /*8ce0*/  LOP3.LUT R9, R2, 0xff, RZ, 0xc0, !PT ;  /* 0x000000ff02097812 */ /* 0x000fe200078ec0ff */
[----:B------:R-:W-:Y:S01]  /*8cf0*/  HMMA.16816.F32 R160, R4, R32, R160 ;  /* 0x0000002004a0723c */ /* 0x000fe200000018a0 */
[----:B------:R-:W-:Y:S01]  /*8d00*/  SHF.R.U32.HI R16, RZ, 0x10, R2 ;  /* 0x00000010ff107819 */ /* 0x000fe20000011602 */
[----:B-1----:R-:W-:Y:S02]  /*8d10*/  FFMA.FTZ R0, R202, c[0x0][0x23c], -R15 ;  /* 0x00008f00ca007a23 */ /* 0x002fe4000001080f */
[----:B------:R-:W-:-:S04]  /*8d20*/  IMAD.MOV.U32 R202, RZ, RZ, R47 ;  /* 0x000000ffffca7224 */ /* 0x000fc800078e002f */
[C---:B------:R-:W-:Y:S01]  /*8d30*/  HMMA.16816.F32 R56, R4.reuse, R28, R84 ;  /* 0x0000001c0438723c */ /* 0x040fe20000001854 */
[----:B------:R1:W2:Y:S07]  /*8d40*/  MUFU.EX2 R47, R0 ;  /* 0x00000000002f7308 */ /* 0x0002ae0000000800 */
[C---:B------:R-:W-:Y:S01]  /*8d50*/  HMMA.16816.F32 R128, R4.reuse, R24, R80 ;  /* 0x000000180480723c */ /* 0x040fe20000001850 */
[----:B------:R-:W3:Y:S07]  /*8d60*/  LDSM.16.MT88.4 R80, [R212+0xbc00] ;  /* 0x00bc0000d450783b */ /* 0x000eee0000004200 */
[----:B------:R-:W-:Y:S01]  /*8d70*/  HMMA.16816.F32 R144, R4, R20, R144 ;  /* 0x000000140490723c */ /* 0x000fe20000001890 */
[----:B-1----:R-:W-:-:S02]  /*8d80*/  FFMA.FTZ R0, R201, c[0x0][0x23c], -R15 ;  /* 0x00008f00c9007a23 */ /* 0x002fc4000001080f */
[----:B------:R-:W-:Y:S02]  /*8d90*/  IMAD.MOV.U32 R201, RZ, RZ, R49 ;  /* 0x000000ffffc97224 */ /* 0x000fe400078e0031 */
[----:B------:R1:W-:Y:S03]  /*8da0*/  MUFU.EX2 R49, R0 ;  /* 0x0000000000317308 */ /* 0x0003e60000000800 */
[C---:B------:R-:W-:Y:S08]  /*8db0*/  HMMA.16816.F32 R64, R4.reuse, R22, R64 ;  /* 0x000000160440723c */ /* 0x040ff00000001840 */
[----:B------:R-:W-:Y:S01]  /*8dc0*/  HMMA.16816.F32 R20, R4, R36, R88 ;  /* 0x000000240414723c */ /* 0x000fe20000001858 */
[----:B-1----:R-:W-:Y:S01]  /*8dd0*/  FFMA.FTZ R0, R200, c[0x0][0x23c], -R15 ;  /* 0x00008f00c8007a23 */ /* 0x002fe2000001080f */
[----:B------:R-:W-:Y:S01]  /*8de0*/  SHF.R.U32.HI R15, RZ, 0x18, R2 ;  /* 0x00000018ff0f7819 */ /* 0x000fe20000011602 */
[----:B------:R-:W-:-:S05]  /*8df0*/  FFMA.FTZ R2, R204, c[0x0][0x23c], -R14 ;  /* 0x00008f00cc027a23 */ /* 0x000fca000001080e */
[----:B------:R-:W-:Y:S01]  /*8e00*/  HMMA.16816.F32 R84, R4, R52, R148 ;  /* 0x000000340454723c */ /* 0x000fe20000001894 */
[----:B------:R1:W-:Y:S01]  /*8e10*/  MUFU.EX2 R43, R0 ;  /* 0x00000000002b7308 */ /* 0x0003e20000000800 */
[----:B------:R-:W-:Y:S01]  /*8e20*/  IMAD.MOV.U32 R200, RZ, RZ, R92 ;  /* 0x000000ffffc87224 */ /* 0x000fe200078e005c */
[----:B------:R-:W-:Y:S01]  /*8e30*/  LDSM.16.MT88.4 R148, [R212+0xac00] ;  /* 0x00ac0000d494783b */ /* 0x000fe20000004200 */
[----:B------:R-:W-:-:S04]  /*8e40*/  IMAD.MOV.U32 R204, RZ, RZ, R94 ;  /* 0x000000ffffcc7224 */ /* 0x000fc800078e005e */
[C---:B------:R-:W-:Y:S01]  /*8e50*/  HMMA.16816.F32 R28, R4.reuse, R30, R112 ;  /* 0x0000001e041c723c */ /* 0x040fe20000001870 */
[----:B------:R-:W-:Y:S07]  /*8e60*/  MUFU.EX2 R35, R2 ;  /* 0x0000000200237308 */ /* 0x000fee0000000800 */
[----:B------:R-:W-:Y:S01]  /*8e70*/  HMMA.16816.F32 R24, R4, R26, R76 ;  /* 0x0000001a0418723c */ /* 0x000fe2000000184c */
[----:B-1----:R-:W-:Y:S02]  /*8e80*/  FFMA.FTZ R0, R210, c[0x0][0x23c], -R14 ;  /* 0x00008f00d2007a23 */ /* 0x002fe4000001080e */
[----:B------:R-:W-:-:S02]  /*8e90*/  IMAD.MOV.U32 R210, RZ, RZ, R93 ;  /* 0x000000ffffd27224 */ /* 0x000fc400078e005d */
[----:B------:R1:W4:Y:S03]  /*8ea0*/  MUFU.EX2 R41, R0 ;  /* 0x0000000000297308 */ /* 0x0003260000000800 */
[C---:B------:R-:W-:Y:S08]  /*8eb0*/  HMMA.16816.F32 R36, R4.reuse, R38, R68 ;  /* 0x000000260424723c */ /* 0x040ff00000001844 */
[----:B------:R-:W-:Y:S01]  /*8ec0*/  HMMA.16816.F32 R52, R4, R54, R72 ;  /* 0x000000360434723c */ /* 0x000fe20000001848 */
[----:B-1----:R-:W-:Y:S01]  /*8ed0*/  LOP3.LUT R0, R3, UR18, R48, 0x96, !PT ;  /* 0x0000001203007c12 */ /* 0x002fe2000f8e9630 */
[----:B------:R-:W-:Y:S01]  /*8ee0*/  IMAD.MOV.U32 R48, RZ, RZ, R116 ;  /* 0x000000ffff307224 */ /* 0x000fe200078e0074 */
[----:B------:R-:W-:-:S04]  /*8ef0*/  SHF.R.U32.HI R3, RZ, 0x8, R8 ;  /* 0x00000008ff037819 */ /* 0x000fc80000011608 */
[----:B------:R-:W-:Y:S01]  /*8f00*/  FFMA.FTZ R4, R234, c[0x0][0x23c], -R12 ;  /* 0x00008f00ea047a23 */ /* 0x000fe2000001080c */
[C---:B------:R-:W-:Y:S01]  /*8f10*/  LOP3.LUT R2, R0.reuse, 0xffff, RZ, 0xc0, !PT ;  /* 0x0000ffff00027812 */ /* 0x040fe200078ec0ff */
[----:B------:R-:W1:Y:S01]  /*8f20*/  LDSM.16.MT88.4 R116, [R212+0x9c00] ;  /* 0x009c0000d474783b */ /* 0x000e620000004200 */
[----:B------:R-:W-:Y:S02]  /*8f30*/  PRMT R17, R9, 0x5410, R3 ;  /* 0x0000541009117816 */ /* 0x000fe40000000003 */
[----:B------:R-:W-:Y:S02]  /*8f40*/  LOP3.LUT R10, R0, 0xff, RZ, 0xc0, !PT ;  /* 0x000000ff000a7812 */ /* 0x000fe400078ec0ff */
[--C-:B------:R-:W-:Y:S02]  /*8f50*/  SHF.R.U32.HI R8, RZ, 0x10, R0.reuse ;  /* 0x00000010ff087819 */ /* 0x100fe40000011600 */
[----:B------:R-:W-:Y:S02]  /*8f60*/  SHF.R.U32.HI R9, RZ, 0x18, R0 ;  /* 0x00000018ff097819 */ /* 0x000fe40000011600 */
[----:B------:R-:W-:-:S02]  /*8f70*/  SHF.R.U32.HI R0, RZ, 0x8, R2 ;  /* 0x00000008ff007819 */ /* 0x000fc40000011602 */
[----:B------:R-:W-:Y:S02]  /*8f80*/  LOP3.LUT R3, R16, 0xff, RZ, 0xc0, !PT ;  /* 0x000000ff10037812 */ /* 0x000fe400078ec0ff */
[----:B------:R-:W-:Y:S02]  /*8f90*/  PRMT R0, R10, 0x5410, R0 ;  /* 0x000054100a007816 */ /* 0x000fe40000000000 */
[----:B------:R-:W-:Y:S02]  /*8fa0*/  LOP3.LUT R2, R8, 0xff, RZ, 0xc0, !PT ;  /* 0x000000ff08027812 */ /* 0x000fe400078ec0ff */
[----:B------:R-:W-:Y:S01]  /*8fb0*/  PRMT R11, R3, 0x5410, R15 ;  /* 0x00005410030b7816 */ /* 0x000fe2000000000f */
[----:B------:R-:W-:Y:S01]  /*8fc0*/  HSET2.LE.AND R0, R0, R243, PT ;  /* 0x000000f300007233 */ /* 0x000fe20003803000 */
[----:B------:R-:W-:Y:S01]  /*8fd0*/  PRMT R3, R2, 0x5410, R9 ;  /* 0x0000541002037816 */ /* 0x000fe20000000009 */
[----:B------:R5:W-:Y:S01]  /*8fe0*/  MUFU.EX2 R15, R4 ;  /* 0x00000004000f7308 */ /* 0x000be20000000800 */
[----:B--2---:R-:W-:-:S02]  /*8ff0*/  F2FP.PACK_AB R2, R47, R45 ;  /* 0x0000002d2f02723e */ /* 0x004fc400000000ff */
[----:B----4-:R-:W-:Y:S01]  /*9000*/  F2FP.PACK_AB R8, R40, R41 ;  /* 0x000000292808723e */ /* 0x010fe200000000ff */
[--C-:B------:R-:W-:Y:S01]  /*9010*/  HSET2.LE.AND R3, R3, R243.reuse, PT ;  /* 0x000000f303037233 */ /* 0x100fe20003803000 */
[----:B------:R-:W-:Y:S01]  /*9020*/  LOP3.LUT R92, R0, R2, RZ, 0xc0, !PT ;  /* 0x00000002005c7212 */ /* 0x000fe200078ec0ff */
[--C-:B------:R-:W-:Y:S01]  /*9030*/  HSET2.LE.AND R0, R17, R243.reuse, PT ;  /* 0x000000f311007233 */ /* 0x100fe20003803000 */
[----:B------:R-:W-:Y:S02]  /*9040*/  F2FP.PACK_AB R2, R43, R49 ;  /* 0x000000312b02723e */ /* 0x000fe400000000ff */
[----:B------:R-:W-:Y:S01]  /*9050*/  LOP3.LUT R93, R3, R8, RZ, 0xc0, !PT ;  /* 0x00000008035d7212 */ /* 0x000fe200078ec0ff */
[----:B------:R-:W-:Y:S01]  /*9060*/  HSET2.LE.AND R3, R11, R243, PT ;  /* 0x000000f30b037233 */ /* 0x000fe20003803000 */
[----:B------:R-:W-:Y:S01]  /*9070*/  LOP3.LUT R94, R0, R2, RZ, 0xc0, !PT ;  /* 0x00000002005e7212 */ /* 0x000fe200078ec0ff */
[----:B------:R-:W-:Y:S01]  /*9080*/  FFMA.FTZ R0, R241, c[0x0][0x23c], -R12 ;  /* 0x00008f00f1007a23 */ /* 0x000fe2000001080c */
[----:B------:R-:W-:-:S02]  /*9090*/  F2FP.PACK_AB R8, R34, R35 ;  /* 0x000000232208723e */ /* 0x000fc400000000ff */
[----:B------:R-:W-:Y:S01]  /*90a0*/  LOP3.LUT R2, R19, UR8, R44, 0x96, !PT ;  /* 0x0000000813027c12 */ /* 0x000fe2000f8e962c */
[----:B------:R2:W-:Y:S01]  /*90b0*/  MUFU.EX2 R33, R0 ;  /* 0x0000000000217308 */ /* 0x0005e20000000800 */
[----:B------:R-:W-:Y:S01]  /*90c0*/  LOP3.LUT R95, R3, R8, RZ, 0xc0, !PT ;  /* 0x00000008035f7212 */ /* 0x000fe200078ec0ff */
[----:B-----5:R-:W-:Y:S01]  /*90d0*/  FFMA.FTZ R4, R233, c[0x0][0x23c], -R12 ;  /* 0x00008f00e9047a23 */ /* 0x020fe2000001080c */
[----:B------:R-:W4:Y:S01]  /*90e0*/  LDSM.16.MT88.4 R16, [R214+0xbc00] ;  /* 0x00bc0000d610783b */ /* 0x000f220000004200 */
[----:B------:R-:W-:-:S04]  /*90f0*/  IMAD.WIDE.U32 R2, R2, -0x2daee0ad, RZ ;  /* 0xd2511f5302027825 */ /* 0x000fc800078e00ff */
[----:B------:R-:W5:Y:S01]  /*9100*/  MUFU.EX2 R14, R4 ;  /* 0x00000004000e7308 */ /* 0x000f620000000800 */
[----:B------:R-:W-:Y:S01]  /*9110*/  LOP3.LUT R5, R2, 0xff, RZ, 0xc0, !PT ;  /* 0x000000ff02057812 */ /* 0x000fe200078ec0ff */
[----:B---3--:R-:W-:Y:S01]  /*9120*/  HMMA.16816.F32 R72, R92, R80, R96 ;  /* 0x000000505c48723c */ /* 0x008fe20000001860 */
[--C-:B------:R-:W-:Y:S02]  /*9130*/  SHF.R.U32.HI R7, RZ, 0x10, R2.reuse ;  /* 0x00000010ff077819 */ /* 0x100fe40000011602 */
[----:B------:R-:W-:Y:S01]  /*9140*/  SHF.R.U32.HI R6, RZ, 0x18, R2 ;  /* 0x00000018ff067819 */ /* 0x000fe20000011602 */
[----:B--2---:R-:W-:-:S04]  /*9150*/  FFMA.FTZ R0, R239, c[0x0][0x23c], -R12 ;  /* 0x00008f00ef007a23 */ /* 0x004fc8000001080c */
[C---:B-1----:R-:W-:Y:S01]  /*9160*/  HMMA.16816.F32 R108, R92.reuse, R116, R108 ;  /* 0x000000745c6c723c */ /* 0x042fe2000000186c */
[----:B------:R1:W2:Y:S07]  /*9170*/  MUFU.EX2 R32, R0 ;  /* 0x0000000000207308 */ /* 0x0002ae0000000800 */
[C---:B------:R-:W-:Y:S08]  /*9180*/  HMMA.16816.F32 R120, R92.reuse, R118, R120 ;  /* 0x000000765c78723c */ /* 0x040ff00000001878 */
[----:B------:R-:W-:Y:S01]  /*9190*/  HMMA.16816.F32 R124, R92, R132, R124 ;  /* 0x000000845c7c723c */ /* 0x000fe2000000187c */
[----:B-1----:R-:W-:-:S02]  /*91a0*/  LOP3.LUT R0, R3, UR18, R42, 0x96, !PT ;  /* 0x0000001203007c12 */ /* 0x002fc4000f8e962a */
[----:B------:R-:W-:Y:S01]  /*91b0*/  LOP3.LUT R3, R2, 0xffff, RZ, 0xc0, !PT ;  /* 0x0000ffff02037812 */ /* 0x000fe200078ec0ff */
[----:B------:R-:W-:-:S03]  /*91c0*/  FFMA.FTZ R2, R242, c[0x0][0x23c], -R13 ;  /* 0x00008f00f2027a23 */ /* 0x000fc6000001080d */
[----:B------:R-:W-:Y:S01]  /*91d0*/  SHF.R.U32.HI R3, RZ, 0x8, R3 ;  /* 0x00000008ff037819 */ /* 0x000fe20000011603 */
[----:B------:R1:W-:Y:S01]  /*91e0*/  MUFU.EX2 R12, R2 ;  /* 0x00000002000c7308 */ /* 0x0003e20000000800 */
[----:B------:R-:W-:Y:S02]  /*91f0*/  HMMA.16816.F32 R136, R92, R134, R136 ;  /* 0x000000865c88723c */ /* 0x000fe40000001888 */
[----:B------:R-:W-:Y:S01]  /*9200*/  PRMT R5, R5, 0x5410, R3 ;  /* 0x0000541005057816 */ /* 0x000fe20000000003 */
[----:B------:R-:W-:-:S04]  /*9210*/  FFMA.FTZ R3, R240, c[0x0][0x23c], -R13 ;  /* 0x00008f00f0037a23 */ /* 0x000fc8000001080d */
[----:B------:R3:W-:Y:S01]  /*9220*/  MUFU.EX2 R11, R3 ;  /* 0x00000003000b7308 */ /* 0x0007e20000000800 */
[----:B------:R-:W-:Y:S01]  /*9230*/  HSET2.LE.AND R5, R5, R243, PT ;  /* 0x000000f305057233 */ /* 0x000fe20003803000 */
[----:B------:R-:W-:Y:S01]  /*9240*/  HMMA.16816.F32 R140, R92, R148, R140 ;  /* 0x000000945c8c723c */ /* 0x000fe2000000188c */
[----:B-1----:R-:W-:-:S07]  /*9250*/  LOP3.LUT R2, R7, 0xff, RZ, 0xc0, !PT ;  /* 0x000000ff07027812 */ /* 0x002fce00078ec0ff */
[C---:B------:R-:W-:Y:S01]  /*9260*/  HMMA.16816.F32 R152, R92.reuse, R150, R152 ;  /* 0x000000965c98723c */ /* 0x040fe20000001898 */
[----:B------:R-:W-:Y:S01]  /*9270*/  PRMT R6, R2, 0x5410, R6 ;  /* 0x0000541002067816 */ /* 0x000fe20000000006 */
[--C-:B------:R-:W-:Y:S02]  /*9280*/  FFMA.FTZ R2, R238, c[0x0][0x23c], -R13.reuse ;  /* 0x00008f00ee027a23 */ /* 0x100fe4000001080d */
[----:B---3--:R-:W-:Y:S02]  /*9290*/  FFMA.FTZ R3, R237, c[0x0][0x23c], -R13 ;  /* 0x00008f00ed037a23 */ /* 0x008fe4000001080d */
[----:B------:R1:W-:Y:S01]  /*92a0*/  MUFU.EX2 R10, R2 ;  /* 0x00000002000a7308 */ /* 0x0003e20000000800 */
[----:B------:R-:W-:Y:S01]  /*92b0*/  HSET2.LE.AND R6, R6, R243, PT ;  /* 0x000000f306067233 */ /* 0x000fe20003803000 */
[C---:B------:R-:W-:Y:S06]  /*92c0*/  HMMA.16816.F32 R156, R92.reuse, R164, R156 ;  /* 0x000000a45c9c723c */ /* 0x040fec000000189c */
[----:B------:R3:W2:Y:S02]  /*92d0*/  MUFU.EX2 R9, R3 ;  /* 0x0000000300097308 */ /* 0x0006a40000000800 */
[----:B------:R-:W-:Y:S01]  /*92e0*/  HMMA.16816.F32 R168, R92, R166, R168 ;  /* 0x000000a65ca8723c */ /* 0x000fe200000018a8 */
[----:B-1----:R-:W-:-:S07]  /*92f0*/  LOP3.LUT R2, R0, 0xffff, RZ, 0xc0, !PT ;  /* 0x0000ffff00027812 */ /* 0x002fce00078ec0ff */
[C---:B------:R-:W-:Y:S01]  /*9300*/  HMMA.16816.F32 R76, R92.reuse, R82, R172 ;  /* 0x000000525c4c723c */ /* 0x040fe200000018ac */
[----:B------:R-:W-:Y:S02]  /*9310*/  SHF.R.U32.HI R4, RZ, 0x8, R2 ;  /* 0x00000008ff047819 */ /* 0x000fe40000011602 */
[--C-:B------:R-:W-:Y:S02]  /*9320*/  SHF.R.U32.HI R2, RZ, 0x10, R0.reuse ;  /* 0x00000010ff027819 */ /* 0x100fe40000011600 */
[----:B---3--:R-:W-:Y:S02]  /*9330*/  LOP3.LUT R3, R0, 0xff, RZ, 0xc0, !PT ;  /* 0x000000ff00037812 */ /* 0x008fe400078ec0ff */
[----:B------:R-:W-:Y:S01]  /*9340*/  SHF.R.U32.HI R0, RZ, 0x18, R0 ;  /* 0x00000018ff007819 */ /* 0x000fe20000011600 */
[----:B----4-:R-:W-:Y:S01]  /*9350*/  HMMA.16816.F32 R88, R92, R16, R180 ;  /* 0x000000105c58723c */ /* 0x010fe200000018b4 */
[----:B------:R-:W-:Y:S02]  /*9360*/  LOP3.LUT R2, R2, 0xff, RZ, 0xc0, !PT ;  /* 0x000000ff02027812 */ /* 0x000fe400078ec0ff */
[----:B------:R-:W-:-:S02]  /*9370*/  PRMT R3, R3, 0x5410, R4 ;  /* 0x0000541003037816 */ /* 0x000fc40000000004 */
[----:B------:R-:W-:Y:S02]  /*9380*/  PRMT R2, R2, 0x5410, R0 ;  /* 0x0000541002027816 */ /* 0x000fe40000000000 */
[----:B-----5:R-:W-:Y:S01]  /*9390*/  F2FP.PACK_AB R0, R14, R15 ;  /* 0x0000000f0e00723e */ /* 0x020fe200000000ff */
[--C-:B------:R-:W-:Y:S01]  /*93a0*/  HSET2.LE.AND R7, R3, R243.reuse, PT ;  /* 0x000000f303077233 */ /* 0x100fe20003803000 */
[----:B--2---:R-:W-:Y:S01]  /*93b0*/  F2FP.PACK_AB R3, R32, R33 ;  /* 0x000000212003723e */ /* 0x004fe200000000ff */
[----:B------:R-:W-:Y:S01]  /*93c0*/  HSET2.LE.AND R8, R2, R243, PT ;  /* 0x000000f302087233 */ /* 0x000fe20003803000 */
[----:B------:R-:W-:Y:S01]  /*93d0*/  F2FP.PACK_AB R2, R9, R10 ;  /* 0x0000000a0902723e */ /* 0x000fe200000000ff */
[----:B------:R-:W-:Y:S01]  /*93e0*/  HMMA.16816.F32 R92, R92, R18, R176 ;  /* 0x000000125c5c723c */ /* 0x000fe200000018b0 */
[----:B------:R-:W-:Y:S02]  /*93f0*/  F2FP.PACK_AB R4, R11, R12 ;  /* 0x0000000c0b04723e */ /* 0x000fe400000000ff */
        /* <DEDUP_REMOVED lines=85> */
[----:B------:R-:W5:Y:S01]  /*9950*/  LDL.64 R192, [R1+0x8] ;  /* 0x0000080001c07983 */ /* 0x000f620000100a00 */
        /* <DEDUP_REMOVED lines=13> */
[----:B-----5:R-:W-:-:S06]  /*9a30*/  IMAD.WIDE.U32 R2, R195, UR34, R192 ;  /* 0x00000022c3027c25 */ /* 0x020fcc000f8e00c0 */
        /* <DEDUP_REMOVED lines=41> */
[C---:B------:R-:W-:Y:S01]  /*9cd0*/  ISETP.GE.AND P5, PT, R0.reuse, R228, PT ;  /* 0x000000e40000720c */ /* 0x040fe20003fa6270 */
[----:B------:R-:W-:Y:S01]  /*9ce0*/  @P3 STS.128 [R218+0xa800], RZ ;  /* 0x00a800ffda003388 */ /* 0x000fe20000000c00 */
[C---:B------:R-:W-:Y:S02]  /*9cf0*/  ISETP.GE.AND P1, PT, R0.reuse, R227, PT ;  /* 0x000000e30000720c */ /* 0x040fe40003f26270 */
[C---:B------:R-:W-:Y:S01]  /*9d00*/  ISETP.LT.OR P0, PT, R0.reuse, R225, P0 ;  /* 0x000000e10000720c */ /* 0x040fe20000701670 */
[----:B------:R-:W-:Y:S01]  /*9d10*/  @!PT LDS RZ, [RZ] ;  /* 0x00000000fffff984 */ /* 0x000fe20000000800 */
[----:B------:R-:W-:Y:S01]  /*9d20*/  @!PT LDS RZ, [RZ] ;  /* 0x00000000fffff984 */ /* 0x000fe20000000800 */
[----:B------:R-:W-:Y:S01]  /*9d30*/  @!PT LDS RZ, [RZ] ;  /* 0x00000000fffff984 */ /* 0x000fe20000000800 */
[----:B------:R3:W-:Y:S01]  /*9d40*/  @!P3 LDGSTS.E.BYPASS.LTC128B.128 [R218+0xa800], [R4.64+0x40] ;  /* 0x0a80004004dabfae */ /* 0x0007e2000b901d5e */
[C---:B------:R-:W-:Y:S02]  /*9d50*/  ISETP.LT.OR P6, PT, R0.reuse, R224, P6 ;  /* 0x000000e00000720c */ /* 0x040fe400037c1670 */
[C---:B------:R-:W-:Y:S01]  /*9d60*/  ISETP.LT.OR P5, PT, R0.reuse, R223, P5 ;  /* 0x000000df0000720c */ /* 0x040fe20002fa1670 */
[----:B------:R-:W-:Y:S01]  /*9d70*/  @P2 STS.128 [R218+0xb800], RZ ;  /* 0x00b800ffda002388 */ /* 0x000fe20000000c00 */
[----:B------:R-:W-:-:S03]  /*9d80*/  ISETP.LT.OR P1, PT, R0, R222, P1 ;  /* 0x000000de0000720c */ /* 0x000fc60000f21670 */
        /* <DEDUP_REMOVED lines=9> */
[----:B------:R-:W5:Y:S01]  /*9e20*/  LDSM.16.M88.4 R16, [R213+0x6c00] ;  /* 0x006c0000d510783b */ /* 0x000f620000000200 */
[----:B----4-:R-:W-:-:S03]  /*9e30*/  IMAD.IADD R2, R221, 0x1, -R0 ;  /* 0x00000001dd027824 */ /* 0x010fc600078e0a00 */
[----:B-1----:R-:W-:Y:S01]  /*9e40*/  LDSM.16.M88.4 R12, [R217+0x1000] ;  /* 0x00100000d90c783b */ /* 0x002fe20000000200 */
[----:B------:R-:W-:-:S03]  /*9e50*/  IMAD.IADD R3, R220, 0x1, -R0 ;  /* 0x00000001dc037824 */ /* 0x000fc600078e0a00 */
[----:B------:R-:W1:Y:S01]  /*9e60*/  LDSM.16.M88.4 R44, [R215+0x6400] ;  /* 0x00640000d72c783b */ /* 0x000e620000000200 */
[----:B------:R-:W-:Y:S02]  /*9e70*/  IABS R2, R2 ;  /* 0x0000000200027213 */ /* 0x000fe40000000000 */
[----:B------:R-:W-:Y:S01]  /*9e80*/  IABS R3, R3 ;  /* 0x0000000300037213 */ /* 0x000fe20000000000 */
[----:B------:R-:W4:Y:S04]  /*9e90*/  LDSM.16.M88.4 R48, [R215+0x6000] ;  /* 0x00600000d730783b */ /* 0x000f280000000200 */
[----:B------:R-:W1:Y:S04]  /*9ea0*/  LDSM.16.M88.4 R36, [R215+0x6c00] ;  /* 0x006c0000d724783b */ /* 0x000e680000000200 */
[----:B------:R-:W1:Y:S01]  /*9eb0*/  LDSM.16.M88.4 R40, [R215+0x6800] ;  /* 0x00680000d728783b */ /* 0x000e620000000200 */
[C---:B--2---:R-:W-:Y:S03]  /*9ec0*/  HMMA.16816.F32 R236, R8.reuse, R28, RZ ;  /* 0x0000001c08ec723c */ /* 0x044fe600000018ff */
[----:B------:R-:W0:Y:S05]  /*9ed0*/  LDGDEPBAR ;  /* 0x00000000000079af */ /* 0x000e2a0000000000 */
        /* <DEDUP_REMOVED lines=18> */
[----:B------:R-:W1:Y:S07]  /*a000*/  LDSM.16.M88.4 R8, [R217] ;  /* 0x00000000d908783b */ /* 0x000e6e0000000200 */
[C---:B----4-:R-:W-:Y:S08]  /*a010*/  HMMA.16816.F32 R56, R12.reuse, R50, R60 ;  /* 0x000000320c38723c */ /* 0x050ff0000000183c */
[C---:B------:R-:W-:Y:S01]  /*a020*/  HMMA.16816.F32 R176, R12.reuse, R48, R32 ;  /* 0x000000300cb0723c */ /* 0x040fe20000001820 */
[----:B------:R-:W-:Y:S07]  /*a030*/  LDSM.16.M88.4 R32, [R213+0x7000] ;  /* 0x00700000d520783b */ /* 0x000fee0000000200 */
[C---:B------:R-:W-:Y:S01]  /*a040*/  HMMA.16816.F32 R60, R12.reuse, R38, R4 ;  /* 0x000000260c3c723c */ /* 0x040fe20000001804 */
[----:B------:R-:W2:Y:S07]  /*a050*/  LDSM.16.M88.4 R4, [R216+0x3000] ;  /* 0x00300000d804783b */ /* 0x000eae0000000200 */
[C---:B------:R-:W-:Y:S01]  /*a060*/  HMMA.16816.F32 R16, R12.reuse, R36, R28 ;  /* 0x000000240c10723c */ /* 0x040fe2000000181c */
[----:B------:R-:W3:Y:S07]  /*a070*/  LDSM.16.M88.4 R28, [R213+0x7400] ;  /* 0x00740000d51c783b */ /* 0x000eee0000000200 */
        /* <DEDUP_REMOVED lines=8> */
[----:B------:R-:W-:Y:S08]  /*a100*/  HMMA.16816.F32 R192, R8, R42, R196 ;  /* 0x0000002a08c0723c */ /* 0x000ff000000018c4 */
[----:B--2---:R-:W-:Y:S08]  /*a110*/  HMMA.16816.F32 R172, R4, R34, R56 ;  /* 0x0000002204ac723c */ /* 0x004ff00000001838 */
[C---:B------:R-:W-:Y:S01]  /*a120*/  HMMA.16816.F32 R240, R8.reuse, R40, R200 ;  /* 0x0000002808f0723c */ /* 0x040fe200000018c8 */
[----:B------:R-:W-:Y:S07]  /*a130*/  LDSM.16.M88.4 R40, [R215+0x7400] ;  /* 0x00740000d728783b */ /* 0x000fee0000000200 */
[----:B------:R-:W-:Y:S01]  /*a140*/  HMMA.16816.F32 R180, R8, R38, R180 ;  /* 0x0000002608b4723c */ /* 0x000fe200000018b4 */
[----:B------:R-:W-:Y:S07]  /*a150*/  LDSM.16.M88.4 R36, [R215+0x7800] ;  /* 0x00780000d724783b */ /* 0x000fee0000000200 */
[C---:B------:R-:W-:Y:S08]  /*a160*/  HMMA.16816.F32 R176, R4.reuse, R32, R176 ;  /* 0x0000002004b0723c */ /* 0x040ff000000018b0 */
[C---:B---3--:R-:W-:Y:S08]  /*a170*/  HMMA.16816.F32 R188, R4.reuse, R28, R188 ;  /* 0x0000001c04bc723c */ /* 0x048ff000000018bc */
[C---:B------:R-:W-:Y:S08]  /*a180*/  HMMA.16816.F32 R196, R4.reuse, R24, R184 ;  /* 0x0000001804c4723c */ /* 0x040ff000000018b8 */
[C---:B------:R-:W-:Y:S01]  /*a190*/  HMMA.16816.F32 R232, R4.reuse, R20, R16 ;  /* 0x0000001404e8723c */ /* 0x040fe20000001810 */
[----:B------:R-:W-:Y:S07]  /*a1a0*/  LDSM.16.M88.4 R16, [R215+0x7000] ;  /* 0x00700000d710783b */ /* 0x000fee0000000200 */
[C---:B------:R-:W-:Y:S08]  /*a1b0*/  HMMA.16816.F32 R52, R4.reuse, R30, R52 ;  /* 0x0000001e0434723c */ /* 0x040ff00000001834 */
[C---:B------:R-:W-:Y:S08]  /*a1c0*/  HMMA.16816.F32 R48, R4.reuse, R26, R64 ;  /* 0x0000001a0430723c */ /* 0x040ff00000001840 */
[----:B------:R-:W-:Y:S01]  /*a1d0*/  HMMA.16816.F32 R56, R4, R22, R60 ;  /* 0x000000160438723c */ /* 0x000fe2000000183c */
[----:B------:R-:W1:Y:S07]  /*a1e0*/  LDSM.16.M88.4 R4, [R217+0x3000] ;  /* 0x00300000d904783b */ /* 0x000e6e0000000200 */
[----:B------:R-:W-:Y:S01]  /*a1f0*/  HMMA.16816.F32 R200, R8, R46, R204 ;  /* 0x0000002e08c8723c */ /* 0x000fe200000018cc */
[----:B------:R-:W2:Y:S04]  /*a200*/  LDSM.16.M88.4 R44, [R215+0x7c00] ;  /* 0x007c0000d72c783b */ /* 0x000ea80000000200 */
[----:B------:R-:W3:Y:S03]  /*a210*/  LDSM.16.M88.4 R8, [R217+0x2000] ;  /* 0x00200000d908783b */ /* 0x000ee60000000200 */
[C---:B----4-:R-:W-:Y:S08]  /*a220*/  HMMA.16816.F32 R60, R12.reuse, R32, R236 ;  /* 0x000000200c3c723c */ /* 0x050ff000000018ec */
        /* <DEDUP_REMOVED lines=8> */
[C---:B------:R-:W-:Y:S01]  /*a2b0*/  HMMA.16816.F32 R244, R12.reuse, R28, R244 ;  /* 0x0000001c0cf4723c */ /* 0x040fe200000018f4 */
[----:B------:R-:W-:Y:S07]  /*a2c0*/  LDSM.16.M88.4 R28, [R213+0x8400] ;  /* 0x00840000d51c783b */ /* 0x000fee0000000200 */
[----:B------:R-:W-:Y:S01]  /*a2d0*/  HMMA.16816.F32 R240, R12, R24, R240 ;  /* 0x000000180cf0723c */ /* 0x000fe200000018f0 */
[----:B------:R-:W-:Y:S04]  /*a2e0*/  LDSM.16.M88.4 R24, [R213+0x8000] ;  /* 0x00800000d518783b */ /* 0x000fe80000000200 */
[----:B------:R-:W-:Y:S03]  /*a2f0*/  LDSM.16.M88.4 R12, [R216+0x4000] ;  /* 0x00400000d80c783b */ /* 0x000fe60000000200 */
[C---:B------:R-:W-:Y:S01]  /*a300*/  HMMA.16816.F32 R176, R4.reuse, R40, R188 ;  /* 0x0000002804b0723c */ /* 0x040fe200000018bc */
[----:B------:R-:W-:Y:S07]  /*a310*/  LDSM.16.M88.4 R188, [R213+0x8800] ;  /* 0x00880000d5bc783b */ /* 0x000fee0000000200 */
[C---:B------:R-:W-:Y:S08]  /*a320*/  HMMA.16816.F32 R172, R4.reuse, R42, R52 ;  /* 0x0000002a04ac723c */ /* 0x040ff00000001834 */
[C---:B------:R-:W-:Y:S01]  /*a330*/  HMMA.16816.F32 R64, R4.reuse, R36, R196 ;  /* 0x000000240440723c */ /* 0x040fe200000018c4 */
        /* <DEDUP_REMOVED lines=19> */
[C---:B------:R-:W-:Y:S01]  /*a470*/  HMMA.16816.F32 R208, R4.reuse, R196, R20 ;  /* 0x000000c404d0723c */ /* 0x040fe20000001814 */
[----:B------:R-:W1:Y:S07]  /*a480*/  LDSM.16.M88.4 R20, [R215+0x8000] ;  /* 0x00800000d714783b */ /* 0x000e6e0000000200 */
[----:B------:R-:W-:Y:S01]  /*a490*/  HMMA.16816.F32 R236, R4, R198, R48 ;  /* 0x000000c604ec723c */ /* 0x000fe20000001830 */
[----:B------:R-:W2:Y:S07]  /*a4a0*/  LDSM.16.M88.4 R4, [R217+0x4000] ;  /* 0x00400000d904783b */ /* 0x000eae0000000200 */
[C---:B------:R-:W-:Y:S01]  /*a4b0*/  HMMA.16816.F32 R32, R12.reuse, R24, R52 ;  /* 0x000000180c20723c */ /* 0x040fe20000001834 */
[----:B------:R-:W-:Y:S07]  /*a4c0*/  I2F R24, R3 ;  /* 0x0000000300187306 */ /* 0x000fee0000201400 */
[C---:B------:R-:W-:Y:S01]  /*a4d0*/  HMMA.16816.F32 R40, R12.reuse, R26, R16 ;  /* 0x0000001a0c28723c */ /* 0x040fe20000001810 */
[----:B------:R-:W3:Y:S01]  /*a4e0*/  LDSM.16.M88.4 R16, [R215+0x8400] ;  /* 0x00840000d710783b */ /* 0x000ee20000000200 */
[----:B------:R4:W5:Y:S06]  /*a4f0*/  I2F R26, R2 ;  /* 0x00000002001a7306 */ /* 0x00096c0000201400 */
[C---:B------:R-:W-:Y:S08]  /*a500*/  HMMA.16816.F32 R36, R12.reuse, R28, R56 ;  /* 0x0000001c0c24723c */ /* 0x040ff00000001838 */
[----:B------:R-:W-:Y:S01]  /*a510*/  HMMA.16816.F32 R60, R12, R30, R60 ;  /* 0x0000001e0c3c723c */ /* 0x000fe2000000183c */
[----:B----4-:R-:W-:-:S05]  /*a520*/  IMAD.IADD R2, R219, 0x1, -R0 ;  /* 0x00000001db027824 */ /* 0x010fca00078e0a00 */
[----:B------:R-:W-:Y:S02]  /*a530*/  IABS R2, R2 ;  /* 0x0000000200027213 */ /* 0x000fe40000000000 */
[----:B-1----:R-:W-:Y:S03]  /*a540*/  HMMA.16816.F32 R44, R8, R20, R44 ;  /* 0x00000014082c723c */ /* 0x002fe6000000182c */
[----:B------:R-:W-:-:S05]  /*a550*/  IMAD.MOV.U32 R3, RZ, RZ, R2 ;  /* 0x000000ffff037224 */ /* 0x000fca00078e0002 */
[----:B--2---:R-:W-:Y:S01]  /*a560*/  HMMA.16816.F32 R32, R4, R20, R32 ;  /* 0x000000140420723c */ /* 0x004fe20000001820 */
[----:B------:R-:W-:Y:S06]  /*a570*/  I2F R21, R3 ;  /* 0x0000000300157306 */ /* 0x000fec0000201400 */
[----:B------:R-:W-:Y:S01]  /*a580*/  IMAD.IADD R20, R226, 0x1, -R0 ;  /* 0x00000001e2147824 */ /* 0x000fe200078e0a00 */
[----:B------:R-:W-:Y:S04]  /*a590*/  HMMA.16816.F32 R180, R8, R22, R180 ;  /* 0x0000001608b4723c */ /* 0x000fe800000018b4 */
[----:B------:R-:W-:-:S04]  /*a5a0*/  IABS R2, R20 ;  /* 0x0000001400027213 */ /* 0x000fc80000000000 */
[----:B------:R1:W2:Y:S01]  /*a5b0*/  I2F R20, R2 ;  /* 0x0000000200147306 */ /* 0x0002a20000201400 */
[-C--:B---3--:R-:W-:Y:S07]  /*a5c0*/  HMMA.16816.F32 R36, R4, R16.reuse, R36 ;  /* 0x000000100424723c */ /* 0x088fee0000001824 */
[----:B-----5:R-:W-:Y:S01]  /*a5d0*/  FFMA.FTZ R26, R26, -UR28, R32 ;  /* 0x8000001c1a1a7c23 */ /* 0x020fe20008010020 */
[----:B------:R-:W-:Y:S01]  /*a5e0*/  HMMA.16816.F32 R176, R8, R16, R176 ;  /* 0x0000001008b0723c */ /* 0x000fe200000018b0 */
[----:B------:R-:W-:-:S03]  /*a5f0*/  FFMA.FTZ R24, R24, -UR28, R34 ;  /* 0x8000001c18187c23 */ /* 0x000fc60008010022 */
[----:B------:R-:W-:Y:S02]  /*a600*/  FSEL R100, R26, -INF , !P0 ;  /* 0xff8000001a647808 */ /* 0x000fe40004000000 */
[----:B------:R-:W-:Y:S02]  /*a610*/  FSEL R107, R24, -INF , !P6 ;  /* 0xff800000186b7808 */ /* 0x000fe40007000000 */
[----:B-1----:R-:W-:Y:S01]  /*a620*/  IADD3 R2, R0, 0x1, RZ ;  /* 0x0000000100027810 */ /* 0x002fe20007ffe0ff */
[----:B------:R-:W-:Y:S03]  /*a630*/  HMMA.16816.F32 R40, R4, R22, R40 ;  /* 0x000000160428723c */ /* 0x000fe60000001828 */
[----:B------:R-:W-:Y:S01]  /*a640*/  ISETP.GE.AND P0, PT, R2, R230, PT ;  /* 0x000000e60200720c */ /* 0x000fe20003f06270 */
[--C-:B------:R-:W-:Y:S01]  /*a650*/  IMAD.IADD R16, R220, 0x1, -R2.reuse ;  /* 0x00000001dc107824 */ /* 0x100fe200078e0a02 */
[C---:B------:R-:W-:Y:S01]  /*a660*/  ISETP.GE.AND P6, PT, R2.reuse, R229, PT ;  /* 0x000000e50200720c */ /* 0x040fe20003fc6270 */
[----:B------:R-:W-:Y:S01]  /*a670*/  IMAD.IADD R3, R221, 0x1, -R2 ;  /* 0x00000001dd037824 */ /* 0x000fe200078e0a02 */
[----:B------:R-:W-:Y:S01]  /*a680*/  ISETP.LT.OR P0, PT, R2, R225, P0 ;  /* 0x000000e10200720c */ /* 0x000fe20000701670 */
[----:B--2---:R-:W-:Y:S01]  /*a690*/  FFMA.FTZ R22, R20, -UR28, R46 ;  /* 0x8000001c14167c23 */ /* 0x004fe2000801002e */
[----:B------:R-:W-:Y:S01]  /*a6a0*/  IABS R16, R16 ;  /* 0x0000001000107213 */ /* 0x000fe20000000000 */
[----:B------:R-:W-:Y:S01]  /*a6b0*/  IMAD.IADD R20, R219, 0x1, -R2 ;  /* 0x00000001db147824 */ /* 0x000fe200078e0a02 */
[----:B------:R-:W-:Y:S01]  /*a6c0*/  IABS R3, R3 ;  /* 0x0000000300037213 */ /* 0x000fe20000000000 */
[----:B------:R-:W-:Y:S01]  /*a6d0*/  FFMA.FTZ R23, R21, -UR28, R44 ;  /* 0x8000001c15177c23 */ /* 0x000fe2000801002c */
[----:B------:R-:W-:Y:S01]  /*a6e0*/  FSEL R187, R22, -INF , !P1 ;  /* 0xff80000016bb7808 */ /* 0x000fe20004800000 */
[----:B------:R-:W-:Y:S01]  /*a6f0*/  IMAD.MOV.U32 R17, RZ, RZ, R16 ;  /* 0x000000ffff117224 */ /* 0x000fe200078e0010 */
[----:B------:R-:W-:Y:S01]  /*a700*/  IABS R16, R20 ;  /* 0x0000001400107213 */ /* 0x000fe20000000000 */
[----:B------:R-:W-:Y:S01]  /*a710*/  IMAD.IADD R20, R226, 0x1, -R2 ;  /* 0x00000001e2147824 */ /* 0x000fe200078e0a02 */
[----:B------:R1:W2:Y:S01]  /*a720*/  I2F R27, R3 ;  /* 0x00000003001b7306 */ /* 0x0002a20000201400 */
[----:B------:R-:W-:Y:S01]  /*a730*/  FSEL R185, R23, -INF , !P5 ;  /* 0xff80000017b97808 */ /* 0x000fe20006800000 */
[----:B------:R-:W-:Y:S01]  /*a740*/  HMMA.16816.F32 R48, R12, R190, R204 ;  /* 0x000000be0c30723c */ /* 0x000fe200000018cc */
[----:B------:R-:W-:-:S02]  /*a750*/  ISETP.GE.AND P5, PT, R2, R228, PT ;  /* 0x000000e40200720c */ /* 0x000fc40003fa6270 */
[C---:B------:R-:W-:Y:S02]  /*a760*/  ISETP.GE.AND P1, PT, R2.reuse, R227, PT ;  /* 0x000000e30200720c */ /* 0x040fe40003f26270 */
[C---:B------:R-:W-:Y:S01]  /*a770*/  ISETP.LT.OR P6, PT, R2.reuse, R224, P6 ;  /* 0x000000e00200720c */ /* 0x040fe200037c1670 */
[----:B------:R3:W4:Y:S01]  /*a780*/  I2F R25, R17 ;  /* 0x0000001100197306 */ /* 0x0007220000201400 */
[C---:B------:R-:W-:Y:S02]  /*a790*/  ISETP.LT.OR P5, PT, R2.reuse, R223, P5 ;  /* 0x000000df0200720c */ /* 0x040fe40002fa1670 */
[----:B------:R-:W-:Y:S02]  /*a7a0*/  ISETP.LT.OR P1, PT, R2, R222, P1 ;  /* 0x000000de0200720c */ /* 0x000fe40000f21670 */
[----:B-1----:R-:W-:Y:S01]  /*a7b0*/  IADD3 R3, R0, 0x8, RZ ;  /* 0x0000000800037810 */ /* 0x002fe20007ffe0ff */
[----:B--2---:R-:W-:-:S04]  /*a7c0*/  FFMA.FTZ R24, R27, -UR28, R33 ;  /* 0x8000001c1b187c23 */ /* 0x004fc80008010021 */
[----:B------:R-:W-:Y:S01]  /*a7d0*/  IMAD.IADD R2, R220, 0x1, -R3 ;  /* 0x00000001dc027824 */ /* 0x000fe200078e0a03 */
[----:B------:R-:W-:Y:S01]  /*a7e0*/  FSEL R59, R24, -INF , !P0 ;  /* 0xff800000183b7808 */ /* 0x000fe20004000000 */
[----:B---3--:R-:W-:Y:S01]  /*a7f0*/  IMAD.MOV.U32 R17, RZ, RZ, R16 ;  /* 0x000000ffff117224 */ /* 0x008fe200078e0010 */
[----:B------:R-:W-:Y:S01]  /*a800*/  IABS R16, R20 ;  /* 0x0000001400107213 */ /* 0x000fe20000000000 */
[----:B----4-:R-:W-:Y:S01]  /*a810*/  FFMA.FTZ R23, R25, -UR28, R35 ;  /* 0x8000001c19177c23 */ /* 0x010fe20008010023 */
[----:B------:R-:W-:Y:S01]  /*a820*/  IABS R2, R2 ;  /* 0x0000000200027213 */ /* 0x000fe20000000000 */
[----:B------:R1:W2:Y:S01]  /*a830*/  I2F R21, R17 ;  /* 0x0000001100157306 */ /* 0x0002a20000201400 */
[----:B------:R-:W-:Y:S01]  /*a840*/  ISETP.GE.AND P0, PT, R3, R230, PT ;  /* 0x000000e60300720c */ /* 0x000fe20003f06270 */
[----:B------:R-:W-:Y:S01]  /*a850*/  HMMA.16816.F32 R32, R4, R18, R60 ;  /* 0x000000120420723c */ /* 0x000fe2000000183c */
[----:B------:R-:W-:Y:S02]  /*a860*/  FSEL R106, R23, -INF , !P6 ;  /* 0xff800000176a7808 */ /* 0x000fe40007000000 */
[----:B------:R-:W-:-:S02]  /*a870*/  ISETP.GE.AND P6, PT, R3, R229, PT ;  /* 0x000000e50300720c */ /* 0x000fc40003fc6270 */
[C---:B------:R-:W-:Y:S01]  /*a880*/  ISETP.LT.OR P0, PT, R3.reuse, R225, P0 ;  /* 0x000000e10300720c */ /* 0x040fe20000701670 */
[----:B------:R-:W3:Y:S01]  /*a890*/  I2F R20, R16 ;  /* 0x0000001000147306 */ /* 0x000ee20000201400 */
[----:B------:R-:W-:Y:S01]  /*a8a0*/  ISETP.LT.OR P6, PT, R3, R224, P6 ;  /* 0x000000e00300720c */ /* 0x000fe200037c1670 */
[----:B-1----:R-:W-:Y:S02]  /*a8b0*/  IMAD.IADD R17, R221, 0x1, -R3 ;  /* 0x00000001dd117824 */ /* 0x002fe400078e0a03 */
[----:B--2---:R-:W-:-:S05]  /*a8c0*/  FFMA.FTZ R22, R21, -UR28, R45 ;  /* 0x8000001c15167c23 */ /* 0x004fca000801002d */
[----:B------:R-:W-:Y:S01]  /*a8d0*/  FSEL R184, R22, -INF , !P5 ;  /* 0xff80000016b87808 */ /* 0x000fe20006800000 */
[----:B---3--:R-:W-:Y:S01]  /*a8e0*/  FFMA.FTZ R21, R20, -UR28, R47 ;  /* 0x8000001c14157c23 */ /* 0x008fe2000801002f */
[----:B------:R-:W-:Y:S01]  /*a8f0*/  IABS R16, R17 ;  /* 0x0000001100107213 */ /* 0x000fe20000000000 */
[----:B------:R-:W-:Y:S01]  /*a900*/  IMAD.MOV.U32 R17, RZ, RZ, R2 ;  /* 0x000000ffff117224 */ /* 0x000fe200078e0002 */
[----:B------:R-:W-:Y:S01]  /*a910*/  IADD3 R2, R0, 0x9, RZ ;  /* 0x0000000900027810 */ /* 0x000fe20007ffe0ff */
[----:B------:R-:W-:Y:S01]  /*a920*/  IMAD.IADD R20, R226, 0x1, -R3 ;  /* 0x00000001e2147824 */ /* 0x000fe200078e0a03 */
[----:B------:R1:W2:Y:S01]  /*a930*/  I2F R28, R16 ;  /* 0x00000010001c7306 */ /* 0x0002a20000201400 */
[----:B------:R-:W-:Y:S01]  /*a940*/  FSEL R186, R21, -INF , !P1 ;  /* 0xff80000015ba7808 */ /* 0x000fe20004800000 */
[----:B------:R-:W-:Y:S01]  /*a950*/  HMMA.16816.F32 R44, R8, R18, R172 ;  /* 0x00000012082c723c */ /* 0x000fe200000018ac */
[C---:B------:R-:W-:Y:S02]  /*a960*/  ISETP.GE.AND P5, PT, R3.reuse, R228, PT ;  /* 0x000000e40300720c */ /* 0x040fe40003fa6270 */
[----:B------:R-:W-:-:S02]  /*a970*/  ISETP.GE.AND P1, PT, R3, R227, PT ;  /* 0x000000e30300720c */ /* 0x000fc40003f26270 */
[C---:B------:R-:W-:Y:S01]  /*a980*/  ISETP.LT.OR P5, PT, R3.reuse, R223, P5 ;  /* 0x000000df0300720c */ /* 0x040fe20002fa1670 */
[----:B------:R-:W3:Y:S01]  /*a990*/  I2F R26, R17 ;  /* 0x00000011001a7306 */ /* 0x000ee20000201400 */
[----:B------:R-:W-:Y:S01]  /*a9a0*/  ISETP.LT.OR P1, PT, R3, R222, P1 ;  /* 0x000000de0300720c */ /* 0x000fe20000f21670 */
[----:B-1----:R-:W-:Y:S02]  /*a9b0*/  IMAD.IADD R16, R219, 0x1, -R3 ;  /* 0x00000001db107824 */ /* 0x002fe400078e0a03 */
[----:B--2---:R-:W-:-:S03]  /*a9c0*/  FFMA.FTZ R24, R28, -UR28, R40 ;  /* 0x8000001c1c187c23 */ /* 0x004fc60008010028 */
[----:B------:R-:W-:Y:S02]  /*a9d0*/  IABS R16, R16 ;  /* 0x0000001000107213 */ /* 0x000fe40000000000 */
[----:B------:R-:W-:Y:S01]  /*a9e0*/  FSEL R55, R24, -INF , !P0 ;  /* 0xff80000018377808 */ /* 0x000fe20004000000 */
[----:B---3--:R-:W-:Y:S01]  /*a9f0*/  FFMA.FTZ R23, R26, -UR28, R42 ;  /* 0x8000001c1a177c23 */ /* 0x008fe2000801002a */
[C---:B------:R-:W-:Y:S01]  /*aa00*/  ISETP.GE.AND P0, PT, R2.reuse, R230, PT ;  /* 0x000000e60200720c */ /* 0x040fe20003f06270 */
[----:B------:R-:W-:Y:S01]  /*aa10*/  IMAD.MOV.U32 R17, RZ, RZ, R16 ;  /* 0x000000ffff117224 */ /* 0x000fe200078e0010 */
[----:B------:R-:W-:Y:S01]  /*aa20*/  IABS R16, R20 ;  /* 0x0000001400107213 */ /* 0x000fe20000000000 */
[----:B------:R-:W-:Y:S01]  /*aa30*/  IMAD.IADD R20, R221, 0x1, -R2 ;  /* 0x00000001dd147824 */ /* 0x000fe200078e0a02 */
[----:B------:R-:W-:Y:S01]  /*aa40*/  FSEL R57, R23, -INF , !P6 ;  /* 0xff80000017397808 */ /* 0x000fe20007000000 */
[----:B------:R1:W2:Y:S01]  /*aa50*/  I2F R25, R17 ;  /* 0x0000001100197306 */ /* 0x0002a20000201400 */
[----:B------:R-:W-:-:S02]  /*aa60*/  ISETP.GE.AND P6, PT, R2, R229, PT ;  /* 0x000000e50200720c */ /* 0x000fc40003fc6270 */
[C---:B------:R-:W-:Y:S02]  /*aa70*/  ISETP.LT.OR P0, PT, R2.reuse, R225, P0 ;  /* 0x000000e10200720c */ /* 0x040fe40000701670 */
[----:B------:R-:W-:Y:S01]  /*aa80*/  ISETP.LT.OR P6, PT, R2, R224, P6 ;  /* 0x000000e00200720c */ /* 0x000fe200037c1670 */
[----:B-1----:R-:W-:Y:S01]  /*aa90*/  IMAD.MOV.U32 R17, RZ, RZ, R16 ;  /* 0x000000ffff117224 */ /* 0x002fe200078e0010 */
[----:B------:R-:W-:Y:S01]  /*aaa0*/  IABS R16, R20 ;  /* 0x0000001400107213 */ /* 0x000fe20000000000 */
[----:B--2---:R-:W-:Y:S02]  /*aab0*/  FFMA.FTZ R22, R25, -UR28, R180 ;  /* 0x8000001c19167c23 */ /* 0x004fe400080100b4 */
[----:B------:R1:W2:Y:S01]  /*aac0*/  I2F R21, R17 ;  /* 0x0000001100157306 */ /* 0x0002a20000201400 */
[----:B------:R-:W-:Y:S02]  /*aad0*/  IMAD.IADD R20, R226, 0x1, -R2 ;  /* 0x00000001e2147824 */ /* 0x000fe400078e0a02 */
[----:B------:R-:W-:-:S02]  /*aae0*/  FSEL R58, R22, -INF , !P5 ;  /* 0xff800000163a7808 */ /* 0x000fc40006800000 */
[----:B------:R-:W-:-:S03]  /*aaf0*/  ISETP.GE.AND P5, PT, R2, R228, PT ;  /* 0x000000e40200720c */ /* 0x000fc60003fa6270 */
[----:B------:R3:W4:Y:S01]  /*ab00*/  I2F R27, R16 ;  /* 0x00000010001b7306 */ /* 0x0007220000201400 */
[----:B------:R-:W-:Y:S01]  /*ab10*/  ISETP.LT.OR P5, PT, R2, R223, P5 ;  /* 0x000000df0200720c */ /* 0x000fe20002fa1670 */
[----:B-1----:R-:W-:Y:S02]  /*ab20*/  IMAD.IADD R17, R220, 0x1, -R2 ;  /* 0x00000001dc117824 */ /* 0x002fe400078e0a02 */
[----:B--2---:R-:W-:-:S03]  /*ab30*/  FFMA.FTZ R21, R21, -UR28, R182 ;  /* 0x8000001c15157c23 */ /* 0x004fc600080100b6 */
[----:B------:R-:W-:Y:S02]  /*ab40*/  IABS R3, R17 ;  /* 0x0000001100037213 */ /* 0x000fe40000000000 */
[----:B------:R-:W-:Y:S01]  /*ab50*/  FSEL R105, R21, -INF , !P1 ;  /* 0xff80000015697808 */ /* 0x000fe20004800000 */
[----:B---3--:R-:W-:Y:S01]  /*ab60*/  IMAD.IADD R16, R219, 0x1, -R2 ;  /* 0x00000001db107824 */ /* 0x008fe200078e0a02 */
[----:B------:R1:W2:Y:S01]  /*ab70*/  I2F R25, R3 ;  /* 0x0000000300197306 */ /* 0x0002a20000201400 */
[----:B------:R-:W-:-:S03]  /*ab80*/  ISETP.GE.AND P1, PT, R2, R227, PT ;  /* 0x000000e30200720c */ /* 0x000fc60003f26270 */
[----:B------:R-:W-:Y:S02]  /*ab90*/  IABS R16, R16 ;  /* 0x0000001000107213 */ /* 0x000fe40000000000 */
[----:B------:R-:W-:-:S03]  /*aba0*/  ISETP.LT.OR P1, PT, R2, R222, P1 ;  /* 0x000000de0200720c */ /* 0x000fc60000f21670 */
[----:B------:R-:W-:Y:S01]  /*abb0*/  IMAD.MOV.U32 R17, RZ, RZ, R16 ;  /* 0x000000ffff117224 */ /* 0x000fe200078e0010 */
[----:B------:R-:W-:Y:S01]  /*abc0*/  IABS R16, R20 ;  /* 0x0000001400107213 */ /* 0x000fe20000000000 */
[----:B----4-:R-:W-:Y:S02]  /*abd0*/  FFMA.FTZ R20, R27, -UR28, R41 ;  /* 0x8000001c1b147c23 */ /* 0x010fe40008010029 */
[----:B------:R3:W4:Y:S01]  /*abe0*/  I2F R24, R17 ;  /* 0x0000001100187306 */ /* 0x0007220000201400 */
[----:B-1----:R-:W-:Y:S01]  /*abf0*/  IADD3 R3, R0, 0x10, RZ ;  /* 0x0000001000037810 */ /* 0x002fe20007ffe0ff */
[----:B--2---:R-:W-:Y:S01]  /*ac00*/  FFMA.FTZ R21, R25, -UR28, R43 ;  /* 0x8000001c19157c23 */ /* 0x004fe2000801002b */
[----:B------:R-:W-:Y:S01]  /*ac10*/  FSEL R52, R20, -INF , !P0 ;  /* 0xff80000014347808 */ /* 0x000fe20004000000 */
[----:B------:R-:W-:Y:S01]  /*ac20*/  HMMA.16816.F32 R40, R12, R188, R240 ;  /* 0x000000bc0c28723c */ /* 0x000fe200000018f0 */
[----:B------:R-:W-:-:S03]  /*ac30*/  ISETP.GE.AND P0, PT, R3, R230, PT ;  /* 0x000000e60300720c */ /* 0x000fc60003f06270 */
[----:B------:R-:W1:Y:S01]  /*ac40*/  I2F R22, R16 ;  /* 0x0000001000167306 */ /* 0x000e620000201400 */
[--C-:B------:R-:W-:Y:S01]  /*ac50*/  IMAD.IADD R2, R220, 0x1, -R3.reuse ;  /* 0x00000001dc027824 */ /* 0x100fe200078e0a03 */
[----:B------:R-:W-:Y:S01]  /*ac60*/  FSEL R53, R21, -INF , !P6 ;  /* 0xff80000015357808 */ /* 0x000fe20007000000 */
[--C-:B------:R-:W-:Y:S01]  /*ac70*/  IMAD.IADD R20, R226, 0x1, -R3.reuse ;  /* 0x00000001e2147824 */ /* 0x100fe200078e0a03 */
[----:B------:R-:W-:Y:S02]  /*ac80*/  ISETP.GE.AND P6, PT, R3, R229, PT ;  /* 0x000000e50300720c */ /* 0x000fe40003fc6270 */
[----:B------:R-:W-:Y:S01]  /*ac90*/  IABS R2, R2 ;  /* 0x0000000200027213 */ /* 0x000fe20000000000 */
[----:B---3--:R-:W-:Y:S01]  /*aca0*/  IMAD.IADD R17, R221, 0x1, -R3 ;  /* 0x00000001dd117824 */ /* 0x008fe200078e0a03 */
[C---:B------:R-:W-:Y:S01]  /*acb0*/  ISETP.LT.OR P0, PT, R3.reuse, R225, P0 ;  /* 0x000000e10300720c */ /* 0x040fe20000701670 */
[----:B----4-:R-:W-:Y:S01]  /*acc0*/  FFMA.FTZ R23, R24, -UR28, R181 ;  /* 0x8000001c18177c23 */ /* 0x010fe200080100b5 */
[----:B------:R-:W-:-:S04]  /*acd0*/  ISETP.LT.OR P6, PT, R3, R224, P6 ;  /* 0x000000e00300720c */ /* 0x000fc800037c1670 */
[----:B------:R-:W-:Y:S01]  /*ace0*/  FSEL R54, R23, -INF , !P5 ;  /* 0xff80000017367808 */ /* 0x000fe20006800000 */
[----:B-1----:R-:W-:Y:S01]  /*acf0*/  FFMA.FTZ R22, R22, -UR28, R183 ;  /* 0x8000001c16167c23 */ /* 0x002fe200080100b7 */
[----:B------:R-:W-:Y:S01]  /*ad00*/  IABS R16, R17 ;  /* 0x0000001100107213 */ /* 0x000fe20000000000 */
[----:B------:R-:W-:Y:S01]  /*ad10*/  IMAD.MOV.U32 R17, RZ, RZ, R2 ;  /* 0x000000ffff117224 */ /* 0x000fe200078e0002 */
[----:B------:R-:W-:Y:S02]  /*ad20*/  IADD3 R2, R0, 0x11, RZ ;  /* 0x0000001100027810 */ /* 0x000fe40007ffe0ff */
[----:B------:R1:W2:Y:S01]  /*ad30*/  I2F R28, R16 ;  /* 0x00000010001c7306 */ /* 0x0002a20000201400 */
[----:B------:R-:W-:Y:S02]  /*ad40*/  FSEL R56, R22, -INF , !P1 ;  /* 0xff80000016387808 */ /* 0x000fe40004800000 */
        /* <DEDUP_REMOVED lines=34> */
[C---:B------:R-:W-:Y:S01]  /*af70*/  ISETP.GE.AND P1, PT, R2.reuse, R227, PT ;  /* 0x000000e30200720c */ /* 0x040fe20003f26270 */
[----:B----4-:R-:W-:Y:S02]  /*af80*/  FFMA.FTZ R19, R27, -UR28, R37 ;  /* 0x8000001c1b137c23 */ /* 0x010fe40008010025 */
[----:B------:R-:W-:Y:S02]  /*af90*/  IABS R16, R16 ;  /* 0x0000001000107213 */ /* 0x000fe40000000000 */
[----:B------:R-:W-:-:S02]  /*afa0*/  ISETP.LT.OR P1, PT, R2, R222, P1 ;  /* 0x000000de0200720c */ /* 0x000fc40000f21670 */
[----:B------:R-:W-:Y:S01]  /*afb0*/  FSEL R178, R19, -INF , !P0 ;  /* 0xff80000013b27808 */ /* 0x000fe20004000000 */
[----:B------:R-:W-:Y:S01]  /*afc0*/  IMAD.MOV.U32 R17, RZ, RZ, R16 ;  /* 0x000000ffff117224 */ /* 0x000fe200078e0010 */
[----:B------:R-:W-:-:S03]  /*afd0*/  IABS R16, R20 ;  /* 0x0000001400107213 */ /* 0x000fc60000000000 */
[----:B------:R3:W4:Y:S01]  /*afe0*/  I2F R24, R17 ;  /* 0x0000001100187306 */ /* 0x0007220000201400 */
[----:B-1----:R-:W-:Y:S01]  /*aff0*/  IADD3 R3, R0, 0x18, RZ ;  /* 0x0000001800037810 */ /* 0x002fe20007ffe0ff */
[----:B--2---:R-:W-:-:S03]  /*b000*/  FFMA.FTZ R18, R25, -UR28, R39 ;  /* 0x8000001c19127c23 */ /* 0x004fc60008010027 */
[C---:B------:R-:W-:Y:S01]  /*b010*/  ISETP.GE.AND P0, PT, R3.reuse, R230, PT ;  /* 0x000000e60300720c */ /* 0x040fe20003f06270 */
[--C-:B------:R-:W-:Y:S02]  /*b020*/  IMAD.IADD R2, R220, 0x1, -R3.reuse ;  /* 0x00000001dc027824 */ /* 0x100fe400078e0a03 */
[----:B------:R1:W2:Y:S01]  /*b030*/  I2F R20, R16 ;  /* 0x0000001000147306 */ /* 0x0002a20000201400 */
[----:B------:R-:W-:Y:S02]  /*b040*/  FSEL R182, R18, -INF , !P6 ;  /* 0xff80000012b67808 */ /* 0x000fe40007000000 */
[----:B------:R-:W-:Y:S02]  /*b050*/  ISETP.GE.AND P6, PT, R3, R229, PT ;  /* 0x000000e50300720c */ /* 0x000fe40003fc6270 */
[----:B------:R-:W-:Y:S01]  /*b060*/  IABS R2, R2 ;  /* 0x0000000200027213 */ /* 0x000fe20000000000 */
[----:B---3--:R-:W-:Y:S01]  /*b070*/  IMAD.IADD R17, R221, 0x1, -R3 ;  /* 0x00000001dd117824 */ /* 0x008fe200078e0a03 */
[C---:B------:R-:W-:Y:S01]  /*b080*/  ISETP.LT.OR P0, PT, R3.reuse, R225, P0 ;  /* 0x000000e10300720c */ /* 0x040fe20000701670 */
[----:B----4-:R-:W-:Y:S01]  /*b090*/  FFMA.FTZ R21, R24, -UR28, R177 ;  /* 0x8000001c18157c23 */ /* 0x010fe200080100b1 */
[----:B------:R-:W-:-:S04]  /*b0a0*/  ISETP.LT.OR P6, PT, R3, R224, P6 ;  /* 0x000000e00300720c */ /* 0x000fc800037c1670 */
[----:B------:R-:W-:Y:S02]  /*b0b0*/  FSEL R183, R21, -INF , !P5 ;  /* 0xff80000015b77808 */ /* 0x000fe40006800000 */
[----:B-1----:R-:W-:Y:S01]  /*b0c0*/  IABS R16, R17 ;  /* 0x0000001100107213 */ /* 0x002fe20000000000 */
[----:B------:R-:W-:Y:S01]  /*b0d0*/  IMAD.MOV.U32 R17, RZ, RZ, R2 ;  /* 0x000000ffff117224 */ /* 0x000fe200078e0002 */
[----:B------:R-:W-:Y:S01]  /*b0e0*/  IADD3 R2, R0, 0x19, RZ ;  /* 0x0000001900027810 */ /* 0x000fe20007ffe0ff */
[----:B--2---:R-:W-:Y:S01]  /*b0f0*/  FFMA.FTZ R23, R20, -UR28, R179 ;  /* 0x8000001c14177c23 */ /* 0x004fe200080100b3 */
[----:B------:R1:W2:Y:S01]  /*b100*/  I2F R26, R16 ;  /* 0x00000010001a7306 */ /* 0x0002a20000201400 */
[----:B------:R-:W-:Y:S02]  /*b110*/  ISETP.GE.AND P5, PT, R3, R228, PT ;  /* 0x000000e40300720c */ /* 0x000fe40003fa6270 */
[----:B------:R-:W-:Y:S01]  /*b120*/  IMAD.IADD R22, R221, 0x1, -R2 ;  /* 0x00000001dd167824 */ /* 0x000fe200078e0a02 */
[----:B------:R-:W-:-:S02]  /*b130*/  FSEL R241, R23, -INF , !P1 ;  /* 0xff80000017f17808 */ /* 0x000fc40004800000 */
[C---:B------:R-:W-:Y:S02]  /*b140*/  ISETP.GE.AND P1, PT, R3.reuse, R227, PT ;  /* 0x000000e30300720c */ /* 0x040fe40003f26270 */
[----:B------:R3:W4:Y:S01]  /*b150*/  I2F R25, R17 ;  /* 0x0000001100197306 */ /* 0x0007220000201400 */
[C---:B------:R-:W-:Y:S02]  /*b160*/  ISETP.LT.OR P5, PT, R3.reuse, R223, P5 ;  /* 0x000000df0300720c */ /* 0x040fe40002fa1670 */
[----:B------:R-:W-:Y:S01]  /*b170*/  ISETP.LT.OR P1, PT, R3, R222, P1 ;  /* 0x000000de0300720c */ /* 0x000fe20000f21670 */
[----:B-1----:R-:W-:Y:S02]  /*b180*/  IMAD.IADD R16, R219, 0x1, -R3 ;  /* 0x00000001db107824 */ /* 0x002fe400078e0a03 */
[----:B--2---:R-:W-:-:S03]  /*b190*/  FFMA.FTZ R26, R26, -UR28, R32 ;  /* 0x8000001c1a1a7c23 */ /* 0x004fc60008010020 */
[----:B------:R-:W-:Y:S02]  /*b1a0*/  IABS R16, R16 ;  /* 0x0000001000107213 */ /* 0x000fe40000000000 */
[----:B------:R-:W-:Y:S01]  /*b1b0*/  FSEL R175, R26, -INF , !P0 ;  /* 0xff8000001aaf7808 */ /* 0x000fe20004000000 */
[----:B---3--:R-:W-:Y:S01]  /*b1c0*/  IMAD.IADD R17, R226, 0x1, -R3 ;  /* 0x00000001e2117824 */ /* 0x008fe200078e0a03 */
[----:B------:R1:W2:Y:S01]  /*b1d0*/  I2F R24, R16 ;  /* 0x0000001000187306 */ /* 0x0002a20000201400 */
[----:B----4-:R-:W-:Y:S01]  /*b1e0*/  FFMA.FTZ R25, R25, -UR28, R34 ;  /* 0x8000001c19197c23 */ /* 0x010fe20008010022 */
[----:B------:R-:W-:Y:S02]  /*b1f0*/  ISETP.GE.AND P0, PT, R2, R230, PT ;  /* 0x000000e60200720c */ /* 0x000fe40003f06270 */
[----:B------:R-:W-:Y:S02]  /*b200*/  IABS R20, R17 ;  /* 0x0000001100147213 */ /* 0x000fe40000000000 */
[----:B------:R-:W-:-:S02]  /*b210*/  FSEL R177, R25, -INF , !P6 ;  /* 0xff80000019b17808 */ /* 0x000fc40007000000 */
[----:B------:R-:W-:Y:S01]  /*b220*/  ISETP.GE.AND P6, PT, R2, R229, PT ;  /* 0x000000e50200720c */ /* 0x000fe20003fc6270 */
[----:B------:R-:W-:Y:S01]  /*b230*/  IMAD.MOV.U32 R21, RZ, RZ, R20 ;  /* 0x000000ffff157224 */ /* 0x000fe200078e0014 */
[----:B------:R-:W-:Y:S01]  /*b240*/  IABS R20, R22 ;  /* 0x0000001600147213 */ /* 0x000fe20000000000 */
[----:B------:R-:W-:Y:S01]  /*b250*/  IMAD.IADD R22, R226, 0x1, -R2 ;  /* 0x00000001e2167824 */ /* 0x000fe200078e0a02 */
[C---:B------:R-:W-:Y:S01]  /*b260*/  ISETP.LT.OR P0, PT, R2.reuse, R225, P0 ;  /* 0x000000e10200720c */ /* 0x040fe20000701670 */
[----:B------:R3:W4:Y:S01]  /*b270*/  I2F R23, R21 ;  /* 0x0000001500177306 */ /* 0x0007220000201400 */
[----:B------:R-:W-:Y:S01]  /*b280*/  ISETP.LT.OR P6, PT, R2, R224, P6 ;  /* 0x000000e00200720c */ /* 0x000fe200037c1670 */
[----:B-1----:R-:W1:Y:S01]  /*b290*/  LDSM.16.M88.4 R16, [R215+0x8800] ;  /* 0x00880000d710783b */ /* 0x002e620000000200 */
[----:B--2---:R-:W-:-:S05]  /*b2a0*/  FFMA.FTZ R24, R24, -UR28, R44 ;  /* 0x8000001c18187c23 */ /* 0x004fca000801002c */
[----:B------:R2:W5:Y:S01]  /*b2b0*/  I2F R28, R20 ;  /* 0x00000014001c7306 */ /* 0x0005620000201400 */
[----:B------:R-:W-:Y:S02]  /*b2c0*/  FSEL R179, R24, -INF , !P5 ;  /* 0xff80000018b37808 */ /* 0x000fe40006800000 */
[----:B------:R-:W-:-:S04]  /*b2d0*/  ISETP.GE.AND P5, PT, R2, R228, PT ;  /* 0x000000e40200720c */ /* 0x000fc80003fa6270 */
[----:B------:R-:W-:Y:S01]  /*b2e0*/  ISETP.LT.OR P5, PT, R2, R223, P5 ;  /* 0x000000df0200720c */ /* 0x000fe20002fa1670 */
[----:B---3--:R-:W-:Y:S02]  /*b2f0*/  IMAD.IADD R21, R220, 0x1, -R2 ;  /* 0x00000001dc157824 */ /* 0x008fe400078e0a02 */
[----:B----4-:R-:W-:-:S03]  /*b300*/  FFMA.FTZ R23, R23, -UR28, R46 ;  /* 0x8000001c17177c23 */ /* 0x010fc6000801002e */
[----:B------:R-:W-:Y:S02]  /*b310*/  IABS R3, R21 ;  /* 0x0000001500037213 */ /* 0x000fe40000000000 */
[----:B------:R-:W-:Y:S01]  /*b320*/  FSEL R181, R23, -INF , !P1 ;  /* 0xff80000017b57808 */ /* 0x000fe20004800000 */
[----:B--2---:R-:W-:Y:S01]  /*b330*/  IMAD.IADD R20, R219, 0x1, -R2 ;  /* 0x00000001db147824 */ /* 0x004fe200078e0a02 */
[----:B------:R2:W-:Y:S01]  /*b340*/  I2F R27, R3 ;  /* 0x00000003001b7306 */ /* 0x0005e20000201400 */
[----:B------:R-:W-:-:S03]  /*b350*/  ISETP.GE.AND P1, PT, R2, R227, PT ;  /* 0x000000e30200720c */ /* 0x000fc60003f26270 */
[----:B------:R-:W-:Y:S02]  /*b360*/  IABS R20, R20 ;  /* 0x0000001400147213 */ /* 0x000fe40000000000 */
[----:B------:R-:W-:-:S03]  /*b370*/  ISETP.LT.OR P1, PT, R2, R222, P1 ;  /* 0x000000de0200720c */ /* 0x000fc60000f21670 */
[----:B------:R-:W-:Y:S01]  /*b380*/  IMAD.MOV.U32 R21, RZ, RZ, R20 ;  /* 0x000000ffff157224 */ /* 0x000fe200078e0014 */
[----:B------:R-:W-:Y:S01]  /*b390*/  IABS R20, R22 ;  /* 0x0000001600147213 */ /* 0x000fe20000000000 */
[----:B-----5:R-:W-:Y:S02]  /*b3a0*/  FFMA.FTZ R22, R28, -UR28, R33 ;  /* 0x8000001c1c167c23 */ /* 0x020fe40008010021 */
[----:B------:R3:W4:Y:S01]  /*b3b0*/  I2F R26, R21 ;  /* 0x00000015001a7306 */ /* 0x0007220000201400 */
[----:B--2---:R-:W-:Y:S01]  /*b3c0*/  IADD3 R3, R0, 0x20, RZ ;  /* 0x0000002000037810 */ /* 0x004fe20007ffe0ff */
[----:B-1----:R-:W-:Y:S01]  /*b3d0*/  HMMA.16816.F32 R40, R4, R16, R40 ;  /* 0x000000100428723c */ /* 0x002fe20000001828 */
[----:B------:R-:W-:-:S03]  /*b3e0*/  FSEL R172, R22, -INF , !P0 ;  /* 0xff80000016ac7808 */ /* 0x000fc60004000000 */
[--C-:B------:R-:W-:Y:S02]  /*b3f0*/  IMAD.IADD R2, R220, 0x1, -R3.reuse ;  /* 0x00000001dc027824 */ /* 0x100fe400078e0a03 */
[----:B------:R1:W2:Y:S01]  /*b400*/  I2F R24, R20 ;  /* 0x0000001400187306 */ /* 0x0002a20000201400 */
[----:B------:R-:W-:Y:S01]  /*b410*/  ISETP.GE.AND P0, PT, R3, R230, PT ;  /* 0x000000e60300720c */ /* 0x000fe20003f06270 */
[----:B------:R-:W-:Y:S01]  /*b420*/  HMMA.16816.F32 R36, R8, R16, R64 ;  /* 0x000000100824723c */ /* 0x000fe20000001840 */
[----:B------:R-:W-:Y:S01]  /*b430*/  IABS R2, R2 ;  /* 0x0000000200027213 */ /* 0x000fe20000000000 */
[----:B---3--:R-:W-:Y:S01]  /*b440*/  IMAD.IADD R21, R221, 0x1, -R3 ;  /* 0x00000001dd157824 */ /* 0x008fe200078e0a03 */
[----:B------:R-:W-:Y:S01]  /*b450*/  ISETP.LT.OR P0, PT, R3, R225, P0 ;  /* 0x000000e10300720c */ /* 0x000fe20000701670 */
[----:B----4-:R-:W-:-:S03]  /*b460*/  FFMA.FTZ R23, R26, -UR28, R45 ;  /* 0x8000001c1a177c23 */ /* 0x010fc6000801002d */
[----:B------:R-:W-:Y:S02]  /*b470*/  IMAD.IADD R16, R219, 0x1, -R3 ;  /* 0x00000001db107824 */ /* 0x000fe400078e0a03 */
[----:B------:R-:W-:Y:S01]  /*b480*/  IMAD.MOV.U32 R17, RZ, RZ, R2 ;  /* 0x000000ffff117224 */ /* 0x000fe200078e0002 */
[----:B------:R-:W-:Y:S02]  /*b490*/  IADD3 R2, R0, 0x21, RZ ;  /* 0x0000002100027810 */ /* 0x000fe40007ffe0ff */
[----:B-1----:R-:W-:Y:S01]  /*b4a0*/  IABS R20, R21 ;  /* 0x0000001500147213 */ /* 0x002fe20000000000 */
[----:B------:R1:W3:Y:S01]  /*b4b0*/  I2F R25, R17 ;  /* 0x0000001100197306 */ /* 0x0002e20000201400 */
[----:B------:R-:W-:Y:S01]  /*b4c0*/  IABS R16, R16 ;  /* 0x0000001000107213 */ /* 0x000fe20000000000 */
[----:B------:R-:W-:Y:S01]  /*b4d0*/  FFMA.FTZ R21, R27, -UR28, R35 ;  /* 0x8000001c1b157c23 */ /* 0x000fe20008010023 */
[----:B------:R-:W-:Y:S01]  /*b4e0*/  FSEL R174, R23, -INF , !P5 ;  /* 0xff80000017ae7808 */ /* 0x000fe20006800000 */
[----:B--2---:R-:W-:Y:S01]  /*b4f0*/  FFMA.FTZ R24, R24, -UR28, R47 ;  /* 0x8000001c18187c23 */ /* 0x004fe2000801002f */
[----:B------:R-:W-:Y:S01]  /*b500*/  ISETP.GE.AND P5, PT, R3, R228, PT ;  /* 0x000000e40300720c */ /* 0x000fe20003fa6270 */
[----:B------:R-:W-:Y:S01]  /*b510*/  HMMA.16816.F32 R32, R12, R196, R200 ;  /* 0x000000c40c20723c */ /* 0x000fe200000018c8 */
[----:B------:R-:W-:Y:S01]  /*b520*/  FSEL R173, R21, -INF , !P6 ;  /* 0xff80000015ad7808 */ /* 0x000fe20007000000 */
[----:B------:R2:W4:Y:S01]  /*b530*/  I2F R28, R20 ;  /* 0x00000014001c7306 */ /* 0x0005220000201400 */
[----:B------:R-:W-:-:S02]  /*b540*/  FSEL R176, R24, -INF , !P1 ;  /* 0xff80000018b07808 */ /* 0x000fc40004800000 */
[C---:B------:R-:W-:Y:S02]  /*b550*/  ISETP.GE.AND P6, PT, R3.reuse, R229, PT ;  /* 0x000000e50300720c */ /* 0x040fe40003fc6270 */
[C---:B------:R-:W-:Y:S01]  /*b560*/  ISETP.GE.AND P1, PT, R3.reuse, R227, PT ;  /* 0x000000e30300720c */ /* 0x040fe20003f26270 */
[----:B------:R-:W-:Y:S01]  /*b570*/  HMMA.16816.F32 R44, R8, R18, R192 ;  /* 0x00000012082c723c */ /* 0x000fe200000018c0 */
[C---:B------:R-:W-:Y:S01]  /*b580*/  ISETP.LT.OR P6, PT, R3.reuse, R224, P6 ;  /* 0x000000e00300720c */ /* 0x040fe200037c1670 */
[----:B-1----:R-:W-:Y:S01]  /*b590*/  IMAD.MOV.U32 R17, RZ, RZ, R16 ;  /* 0x000000ffff117224 */ /* 0x002fe200078e0010 */
[----:B------:R-:W-:Y:S01]  /*b5a0*/  ISETP.LT.OR P5, PT, R3, R223, P5 ;  /* 0x000000df0300720c */ /* 0x000fe20002fa1670 */
[----:B---3--:R-:W-:Y:S01]  /*b5b0*/  FFMA.FTZ R23, R25, -UR28, R42 ;  /* 0x8000001c19177c23 */ /* 0x008fe2000801002a */
[----:B------:R-:W-:Y:S01]  /*b5c0*/  ISETP.LT.OR P1, PT, R3, R222, P1 ;  /* 0x000000de0300720c */ /* 0x000fe20000f21670 */
[----:B------:R1:W3:Y:S03]  /*b5d0*/  I2F R22, R17 ;  /* 0x0000001100167306 */ /* 0x0002e60000201400 */
[----:B------:R-:W-:Y:S01]  /*b5e0*/  FSEL R200, R23, -INF , !P6 ;  /* 0xff80000017c87808 */ /* 0x000fe20007000000 */
[----:B--2---:R-:W-:Y:S01]  /*b5f0*/  IMAD.IADD R20, R226, 0x1, -R3 ;  /* 0x00000001e2147824 */ /* 0x004fe200078e0a03 */
[----:B------:R-:W-:Y:S01]  /*b600*/  ISETP.GE.AND P6, PT, R2, R229, PT ;  /* 0x000000e50200720c */ /* 0x000fe20003fc6270 */
[----:B----4-:R-:W-:-:S02]  /*b610*/  FFMA.FTZ R24, R28, -UR28, R40 ;  /* 0x8000001c1c187c23 */ /* 0x010fc40008010028 */
[----:B------:R-:W-:Y:S01]  /*b620*/  HMMA.16816.F32 R28, R4, R18, R48 ;  /* 0x00000012041c723c */ /* 0x000fe20000001830 */
[----:B------:R-:W-:Y:S01]  /*b630*/  IABS R16, R20 ;  /* 0x0000001400107213 */ /* 0x000fe20000000000 */
[----:B------:R-:W-:Y:S01]  /*b640*/  IMAD.IADD R20, R221, 0x1, -R2 ;  /* 0x00000001dd147824 */ /* 0x000fe200078e0a02 */
[----:B------:R-:W-:Y:S02]  /*b650*/  FSEL R196, R24, -INF , !P0 ;  /* 0xff80000018c47808 */ /* 0x000fe40004000000 */
[C---:B------:R-:W-:Y:S02]  /*b660*/  ISETP.GE.AND P0, PT, R2.reuse, R230, PT ;  /* 0x000000e60200720c */ /* 0x040fe40003f06270 */
[----:B------:R-:W-:Y:S01]  /*b670*/  ISETP.LT.OR P6, PT, R2, R224, P6 ;  /* 0x000000e00200720c */ /* 0x000fe200037c1670 */
[----:B-1----:R-:W-:Y:S01]  /*b680*/  IMAD.MOV.U32 R17, RZ, RZ, R16 ;  /* 0x000000ffff117224 */ /* 0x002fe200078e0010 */
[----:B------:R-:W-:Y:S01]  /*b690*/  IABS R16, R20 ;  /* 0x0000001400107213 */ /* 0x000fe20000000000 */
[----:B---3--:R-:W-:Y:S01]  /*b6a0*/  FFMA.FTZ R22, R22, -UR28, R36 ;  /* 0x8000001c16167c23 */ /* 0x008fe20008010024 */
[----:B------:R-:W-:Y:S01]  /*b6b0*/  ISETP.LT.OR P0, PT, R2, R225, P0 ;  /* 0x000000e10200720c */ /* 0x000fe20000701670 */
[----:B------:R1:W2:Y:S01]  /*b6c0*/  I2F R21, R17 ;  /* 0x0000001100157306 */ /* 0x0002a20000201400 */
[----:B------:R-:W-:-:S02]  /*b6d0*/  IMAD.IADD R20, R226, 0x1, -R2 ;  /* 0x00000001e2147824 */ /* 0x000fc400078e0a02 */
[----:B------:R-:W-:Y:S02]  /*b6e0*/  FSEL R207, R22, -INF , !P5 ;  /* 0xff80000016cf7808 */ /* 0x000fe40006800000 */
        /* <DEDUP_REMOVED lines=9> */
[----:B------:R-:W-:Y:S01]  /*b780*/  ISETP.GE.AND P1, PT, R2, R227, PT ;  /* 0x000000e30200720c */ /* 0x000fe20003f26270 */
        /* <DEDUP_REMOVED lines=8> */
[----:B--2---:R-:W-:Y:S02]  /*b810*/  FFMA.FTZ R18, R25, -UR28, R43 ;  /* 0x8000001c19127c23 */ /* 0x004fe4000801002b */
[----:B------:R-:W-:Y:S01]  /*b820*/  HMMA.16816.F32 R40, R12, R198, R232 ;  /* 0x000000c60c28723c */ /* 0x000fe200000018e8 */
[C---:B------:R-:W-:Y:S01]  /*b830*/  ISETP.GE.AND P0, PT, R3.reuse, R230, PT ;  /* 0x000000e60300720c */ /* 0x040fe20003f06270 */
[----:B------:R-:W-:Y:S02]  /*b840*/  IMAD.IADD R2, R220, 0x1, -R3 ;  /* 0x00000001dc027824 */ /* 0x000fe400078e0a03 */
[----:B------:R1:W2:Y:S01]  /*b850*/  I2F R20, R16 ;  /* 0x0000001000147306 */ /* 0x0002a20000201400 */
[----:B------:R-:W-:Y:S02]  /*b860*/  FSEL R195, R18, -INF , !P6 ;  /* 0xff80000012c37808 */ /* 0x000fe40007000000 */
[----:B------:R-:W-:-:S02]  /*b870*/  ISETP.GE.AND P6, PT, R3, R229, PT ;  /* 0x000000e50300720c */ /* 0x000fc40003fc6270 */
        /* <DEDUP_REMOVED lines=12> */
[--C-:B------:R-:W-:Y:S01]  /*b940*/  IMAD.IADD R22, R221, 0x1, -R2.reuse ;  /* 0x00000001dd167824 */ /* 0x100fe200078e0a02 */
[----:B------:R-:W-:Y:S01]  /*b950*/  FSEL R206, R23, -INF , !P1 ;  /* 0xff80000017ce7808 */ /* 0x000fe20004800000 */
[----:B------:R-:W-:Y:S01]  /*b960*/  IMAD.IADD R14, R226, 0x1, -R2 ;  /* 0x00000001e20e7824 */ /* 0x000fe200078e0a02 */
[----:B------:R-:W-:-:S02]  /*b970*/  ISETP.GE.AND P1, PT, R3, R227, PT ;  /* 0x000000e30300720c */ /* 0x000fc40003f26270 */
[----:B------:R3:W-:Y:S01]  /*b980*/  I2F R25, R17 ;  /* 0x0000001100197306 */ /* 0x0007e20000201400 */
[C---:B------:R-:W-:Y:S02]  /*b990*/  ISETP.LT.OR P5, PT, R3.reuse, R223, P5 ;  /* 0x000000df0300720c */ /* 0x040fe40002fa1670 */
[----:B------:R-:W-:Y:S01]  /*b9a0*/  ISETP.LT.OR P1, PT, R3, R222, P1 ;  /* 0x000000de0300720c */ /* 0x000fe20000f21670 */
[----:B-1----:R-:W-:-:S05]  /*b9b0*/  IMAD.IADD R16, R219, 0x1, -R3 ;  /* 0x00000001db107824 */ /* 0x002fca00078e0a03 */
[----:B------:R-:W-:Y:S01]  /*b9c0*/  IABS R16, R16 ;  /* 0x0000001000107213 */ /* 0x000fe20000000000 */
[----:B---3--:R-:W-:-:S03]  /*b9d0*/  IMAD.IADD R17, R226, 0x1, -R3 ;  /* 0x00000001e2117824 */ /* 0x008fc600078e0a03 */
[----:B------:R1:W-:Y:S01]  /*b9e0*/  I2F R24, R16 ;  /* 0x0000001000187306 */ /* 0x0003e20000201400 */
[----:B------:R-:W-:Y:S01]  /*b9f0*/  IMAD.IADD R3, R219, 0x1, -R2 ;  /* 0x00000001db037824 */ /* 0x000fe200078e0a02 */
[----:B------:R-:W-:-:S04]  /*ba00*/  IABS R20, R17 ;  /* 0x0000001100147213 */ /* 0x000fc80000000000 */
[----:B------:R-:W-:Y:S02]  /*ba10*/  IABS R12, R3 ;  /* 0x00000003000c7213 */ /* 0x000fe40000000000 */
[----:B------:R-:W-:Y:S01]  /*ba20*/  IADD3 R3, R0, 0x30, RZ ;  /* 0x0000003000037810 */ /* 0x000fe20007ffe0ff */
[----:B------:R-:W-:Y:S01]  /*ba30*/  IMAD.MOV.U32 R21, RZ, RZ, R20 ;  /* 0x000000ffff157224 */ /* 0x000fe200078e0014 */
[----:B------:R-:W-:Y:S01]  /*ba40*/  IABS R20, R22 ;  /* 0x0000001600147213 */ /* 0x000fe20000000000 */
[----:B------:R-:W-:Y:S02]  /*ba50*/  IMAD.IADD R22, R220, 0x1, -R2 ;  /* 0x00000001dc167824 */ /* 0x000fe400078e0a02 */
[----:B------:R3:W4:Y:S01]  /*ba60*/  I2F R23, R21 ;  /* 0x0000001500177306 */ /* 0x0007220000201400 */
[----:B-1----:R-:W1:Y:S01]  /*ba70*/  LDSM.16.M88.4 R16, [R215+0x8c00] ;  /* 0x008c0000d710783b */ /* 0x002e620000000200 */
[----:B------:R-:W-:-:S04]  /*ba80*/  DEPBAR.LE SB0, 0x0 ;  /* 0x000080000000791a */ /* 0x000fc80000000000 */
[----:B---3--:R-:W-:Y:S01]  /*ba90*/  IMAD.MOV.U32 R21, RZ, RZ, R20 ;  /* 0x000000ffff157224 */ /* 0x008fe200078e0014 */
[----:B------:R-:W-:Y:S01]  /*baa0*/  IABS R20, R22 ;  /* 0x0000001600147213 */ /* 0x000fe20000000000 */
[----:B--2---:R-:W-:Y:S02]  /*bab0*/  FFMA.FTZ R22, R27, -UR28, R28 ;  /* 0x8000001c1b167c23 */ /* 0x004fe4000801001c */
[----:B------:R2:W3:Y:S01]  /*bac0*/  I2F R26, R21 ;  /* 0x00000015001a7306 */ /* 0x0004e20000201400 */
[----:B----4-:R-:W-:Y:S02]  /*bad0*/  FFMA.FTZ R15, R23, -UR28, R46 ;  /* 0x8000001c170f7c23 */ /* 0x010fe4000801002e */
[----:B------:R-:W-:Y:S01]  /*bae0*/  IMAD.MOV.U32 R13, RZ, RZ, R20 ;  /* 0x000000ffff0d7224 */ /* 0x000fe200078e0014 */
[----:B------:R-:W-:Y:S01]  /*baf0*/  FSEL R189, R22, -INF , !P0 ;  /* 0xff80000016bd7808 */ /* 0x000fe20004000000 */
[----:B------:R-:W-:Y:S01]  /*bb00*/  FFMA.FTZ R20, R24, -UR28, R44 ;  /* 0x8000001c18147c23 */ /* 0x000fe2000801002c */
[----:B------:R-:W-:-:S02]  /*bb10*/  FSEL R201, R15, -INF , !P1 ;  /* 0xff8000000fc97808 */ /* 0x000fc40004800000 */
[----:B------:R4:W5:Y:S01]  /*bb20*/  I2F R24, R13 ;  /* 0x0000000d00187306 */ /* 0x0009620000201400 */
[----:B------:R-:W-:Y:S01]  /*bb30*/  BAR.SYNC.DEFER_BLOCKING 0x0 ;  /* 0x0000000000007b1d */ /* 0x000fe20000010000 */
[----:B------:R-:W-:Y:S02]  /*bb40*/  FSEL R197, R20, -INF , !P5 ;  /* 0xff80000014c57808 */ /* 0x000fe40006800000 */
[C---:B------:R-:W-:Y:S02]  /*bb50*/  ISETP.GE.AND P0, PT, R2.reuse, R230, PT ;  /* 0x000000e60200720c */ /* 0x040fe40003f06270 */
[C---:B------:R-:W-:Y:S01]  /*bb60*/  ISETP.GE.AND P5, PT, R2.reuse, R228, PT ;  /* 0x000000e40200720c */ /* 0x040fe20003fa6270 */
[----:B--2---:R-:W-:Y:S01]  /*bb70*/  FFMA.FTZ R21, R25, -UR28, R30 ;  /* 0x8000001c19157c23 */ /* 0x004fe2000801001e */
[C---:B------:R-:W-:Y:S02]  /*bb80*/  ISETP.GE.AND P1, PT, R2.reuse, R227, PT ;  /* 0x000000e30200720c */ /* 0x040fe40003f26270 */
[----:B------:R-:W-:-:S02]  /*bb90*/  ISETP.LT.OR P0, PT, R2, R225, P0 ;  /* 0x000000e10200720c */ /* 0x000fc40000701670 */
[----:B------:R-:W-:Y:S02]  /*bba0*/  FSEL R192, R21, -INF , !P6 ;  /* 0xff80000015c07808 */ /* 0x000fe40007000000 */
[----:B------:R-:W-:Y:S01]  /*bbb0*/  ISETP.GE.AND P6, PT, R2, R229, PT ;  /* 0x000000e50200720c */ /* 0x000fe20003fc6270 */
[----:B----4-:R-:W-:Y:S01]  /*bbc0*/  IMAD.MOV.U32 R13, RZ, RZ, R12 ;  /* 0x000000ffff0d7224 */ /* 0x010fe200078e000c */
[----:B------:R-:W-:Y:S01]  /*bbd0*/  IABS R12, R14 ;  /* 0x0000000e000c7213 */ /* 0x000fe20000000000 */
[----:B---3--:R-:W-:Y:S01]  /*bbe0*/  FFMA.FTZ R14, R26, -UR28, R29 ;  /* 0x8000001c1a0e7c23 */ /* 0x008fe2000801001d */
[C---:B------:R-:W-:Y:S01]  /*bbf0*/  ISETP.LT.OR P6, PT, R2.reuse, R224, P6 ;  /* 0x000000e00200720c */ /* 0x040fe200037c1670 */
[----:B------:R2:W3:Y:S01]  /*bc00*/  I2F R22, R13 ;  /* 0x0000000d00167306 */ /* 0x0004e20000201400 */
[C---:B------:R-:W-:Y:S01]  /*bc10*/  ISETP.LT.OR P5, PT, R2.reuse, R223, P5 ;  /* 0x000000df0200720c */ /* 0x040fe20002fa1670 */
[-C--:B-1----:R-:W-:Y:S01]  /*bc20*/  HMMA.16816.F32 R36, R4, R16.reuse, R32 ;  /* 0x000000100424723c */ /* 0x082fe20000001820 */
[----:B------:R-:W-:Y:S01]  /*bc30*/  ISETP.LT.OR P1, PT, R2, R222, P1 ;  /* 0x000000de0200720c */ /* 0x000fe20000f21670 */
[--C-:B------:R-:W-:Y:S01]  /*bc40*/  IMAD.IADD R2, R220, 0x1, -R3.reuse ;  /* 0x00000001dc027824 */ /* 0x100fe200078e0a03 */
[----:B------:R-:W-:Y:S01]  /*bc50*/  FSEL R180, R14, -INF , !P0 ;  /* 0xff8000000eb47808 */ /* 0x000fe20004000000 */
[----:B------:R-:W-:Y:S01]  /*bc60*/  IMAD.IADD R14, R226, 0x1, -R3 ;  /* 0x00000001e20e7824 */ /* 0x000fe200078e0a03 */
[C---:B------:R-:W-:Y:S01]  /*bc70*/  ISETP.GE.AND P0, PT, R3.reuse, R230, PT ;  /* 0x000000e60300720c */ /* 0x040fe20003f06270 */
[----:B------:R-:W1:Y:S01]  /*bc80*/  I2F R20, R12 ;  /* 0x0000000c00147306 */ /* 0x000e620000201400 */
[----:B------:R-:W-:Y:S01]  /*bc90*/  IABS R2, R2 ;  /* 0x0000000200027213 */ /* 0x000fe20000000000 */
[----:B------:R-:W-:Y:S01]  /*bca0*/  HMMA.16816.F32 R32, R8, R16, R208 ;  /* 0x000000100820723c */ /* 0x000fe200000018d0 */
[----:B-----5:R-:W-:Y:S01]  /*bcb0*/  FFMA.FTZ R15, R24, -UR28, R31 ;  /* 0x8000001c180f7c23 */ /* 0x020fe2000801001f */
[----:B------:R-:W-:Y:S01]  /*bcc0*/  ISETP.LT.OR P0, PT, R3, R225, P0 ;  /* 0x000000e10300720c */ /* 0x000fe20000701670 */
[----:B--2---:R-:W-:-:S03]  /*bcd0*/  IMAD.IADD R13, R221, 0x1, -R3 ;  /* 0x00000001dd0d7824 */ /* 0x004fc600078e0a03 */
[----:B------:R-:W-:Y:S01]  /*bce0*/  FSEL R190, R15, -INF , !P6 ;  /* 0xff8000000fbe7808 */ /* 0x000fe20007000000 */
[----:B---3--:R-:W-:Y:S01]  /*bcf0*/  FFMA.FTZ R16, R22, -UR28, R45 ;  /* 0x8000001c16107c23 */ /* 0x008fe2000801002d */
[----:B------:R-:W-:Y:S01]  /*bd00*/  ISETP.GE.AND P6, PT, R3, R229, PT ;  /* 0x000000e50300720c */ /* 0x000fe20003fc6270 */
[----:B------:R-:W-:Y:S03]  /*bd10*/  HMMA.16816.F32 R24, R8, R18, R236 ;  /* 0x000000120818723c */ /* 0x000fe600000018ec */
[----:B------:R-:W-:Y:S01]  /*bd20*/  FSEL R193, R16, -INF , !P5 ;  /* 0xff80000010c17808 */ /* 0x000fe20006800000 */
[----:B-1----:R-:W-:Y:S01]  /*bd30*/  FFMA.FTZ R17, R20, -UR28, R47 ;  /* 0x8000001c14117c23 */ /* 0x002fe2000801002f */
[----:B------:R-:W-:Y:S01]  /*bd40*/  IABS R12, R13 ;  /* 0x0000000d000c7213 */ /* 0x000fe20000000000 */
[----:B------:R-:W-:Y:S01]  /*bd50*/  IMAD.MOV.U32 R13, RZ, RZ, R2 ;  /* 0x000000ffff0d7224 */ /* 0x000fe200078e0002 */
[----:B------:R-:W-:-:S02]  /*bd60*/  IADD3 R2, R0, 0x31, RZ ;  /* 0x0000003100027810 */ /* 0x000fc40007ffe0ff */
[----:B------:R1:W-:Y:S01]  /*bd70*/  I2F R23, R12 ;  /* 0x0000000c00177306 */ /* 0x0003e20000201400 */
[----:B------:R-:W-:Y:S02]  /*bd80*/  FSEL R194, R17, -INF , !P1 ;  /* 0xff80000011c27808 */ /* 0x000fe40004800000 */
[C---:B------:R-:W-:Y:S01]  /*bd90*/  ISETP.GE.AND P5, PT, R3.reuse, R228, PT ;  /* 0x000000e40300720c */ /* 0x040fe20003fa6270 */
[----:B------:R-:W-:Y:S01]  /*bda0*/  IMAD.IADD R10, R226, 0x1, -R2 ;  /* 0x00000001e20a7824 */ /* 0x000fe200078e0a02 */
[C---:B------:R-:W-:Y:S02]  /*bdb0*/  ISETP.GE.AND P1, PT, R3.reuse, R227, PT ;  /* 0x000000e30300720c */ /* 0x040fe40003f26270 */
[C---:B------:R-:W-:Y:S01]  /*bdc0*/  ISETP.LT.OR P6, PT, R3.reuse, R224, P6 ;  /* 0x000000e00300720c */ /* 0x040fe200037c1670 */
[----:B------:R-:W2:Y:S01]  /*bdd0*/  I2F R21, R13 ;  /* 0x0000000d00157306 */ /* 0x000ea20000201400 */
[C---:B------:R-:W-:Y:S02]  /*bde0*/  ISETP.LT.OR P5, PT, R3.reuse, R223, P5 ;  /* 0x000000df0300720c */ /* 0x040fe40002fa1670 */
[----:B------:R-:W-:Y:S01]  /*bdf0*/  ISETP.LT.OR P1, PT, R3, R222, P1 ;  /* 0x000000de0300720c */ /* 0x000fe20000f21670 */
[----:B-1----:R-:W-:-:S02]  /*be00*/  IMAD.IADD R12, R219, 0x1, -R3 ;  /* 0x00000001db0c7824 */ /* 0x002fc400078e0a03 */
[----:B------:R-:W-:-:S03]  /*be10*/  IMAD.IADD R3, R219, 0x1, -R2 ;  /* 0x00000001db037824 */ /* 0x000fc600078e0a02 */
[----:B------:R-:W-:Y:S02]  /*be20*/  IABS R12, R12 ;  /* 0x0000000c000c7213 */ /* 0x000fe40000000000 */
[----:B------:R-:W-:Y:S01]  /*be30*/  IABS R8, R3 ;  /* 0x0000000300087213 */ /* 0x000fe20000000000 */
[----:B--2---:R-:W-:Y:S01]  /*be40*/  FFMA.FTZ R11, R21, -UR28, R38 ;  /* 0x8000001c150b7c23 */ /* 0x004fe20008010026 */
[----:B------:R-:W-:Y:S01]  /*be50*/  IADD3 R3, R0, 0x38, RZ ;  /* 0x0000003800037810 */ /* 0x000fe20007ffe0ff */
[----:B------:R-:W-:Y:S01]  /*be60*/  IMAD.MOV.U32 R13, RZ, RZ, R12 ;  /* 0x000000ffff0d7224 */ /* 0x000fe200078e000c */
[----:B------:R-:W-:Y:S01]  /*be70*/  IABS R12, R14 ;  /* 0x0000000e000c7213 */ /* 0x000fe20000000000 */
[----:B------:R-:W-:Y:S01]  /*be80*/  IMAD.IADD R14, R221, 0x1, -R2 ;  /* 0x00000001dd0e7824 */ /* 0x000fe200078e0a02 */
[----:B------:R-:W-:Y:S01]  /*be90*/  FSEL R238, R11, -INF , !P6 ;  /* 0xff8000000bee7808 */ /* 0x000fe20007000000 */
[----:B------:R1:W2:Y:S01]  /*bea0*/  I2F R20, R13 ;  /* 0x0000000d00147306 */ /* 0x0002a20000201400 */
[----:B------:R-:W-:-:S02]  /*beb0*/  ISETP.GE.AND P6, PT, R2, R229, PT ;  /* 0x000000e50200720c */ /* 0x000fc40003fc6270 */
[----:B------:R-:W-:Y:S02]  /*bec0*/  IADD3 R0, R0, 0x39, RZ ;  /* 0x0000003900007810 */ /* 0x000fe40007ffe0ff */
[----:B------:R-:W-:Y:S01]  /*bed0*/  ISETP.LT.OR P6, PT, R2, R224, P6 ;  /* 0x000000e00200720c */ /* 0x000fe200037c1670 */
[----:B-1----:R-:W-:Y:S01]  /*bee0*/  IMAD.MOV.U32 R13, RZ, RZ, R12 ;  /* 0x000000ffff0d7224 */ /* 0x002fe200078e000c */
[----:B------:R-:W-:Y:S01]  /*bef0*/  IABS R12, R14 ;  /* 0x0000000e000c7213 */ /* 0x000fe20000000000 */
[----:B------:R-:W-:Y:S02]  /*bf00*/  IMAD.IADD R14, R220, 0x1, -R2 ;  /* 0x00000001dc0e7824 */ /* 0x000fe400078e0a02 */
[----:B------:R1:W3:Y:S02]  /*bf10*/  I2F R15, R13 ;  /* 0x0000000d000f7306 */ /* 0x0002e40000201400 */
[----:B-1----:R-:W-:Y:S01]  /*bf20*/  IMAD.MOV.U32 R13, RZ, RZ, R12 ;  /* 0x000000ffff0d7224 */ /* 0x002fe200078e000c */
[----:B------:R-:W-:Y:S01]  /*bf30*/  IABS R12, R14 ;  /* 0x0000000e000c7213 */ /* 0x000fe20000000000 */
[----:B--2---:R-:W-:-:S04]  /*bf40*/  FFMA.FTZ R14, R20, -UR28, R32 ;  /* 0x8000001c140e7c23 */ /* 0x004fc80008010020 */
[----:B------:R1:W2:Y:S01]  /*bf50*/  I2F R17, R13 ;  /* 0x0000000d00117306 */ /* 0x0002a20000201400 */
[----:B------:R-:W-:Y:S01]  /*bf60*/  IMAD.MOV.U32 R9, RZ, RZ, R12 ;  /* 0x000000ffff097224 */ /* 0x000fe200078e000c */
[----:B------:R-:W-:Y:S01]  /*bf70*/  FSEL R209, R14, -INF , !P5 ;  /* 0xff8000000ed17808 */ /* 0x000fe20006800000 */
[----:B---3--:R-:W-:Y:S01]  /*bf80*/  FFMA.FTZ R12, R15, -UR28, R34 ;  /* 0x8000001c0f0c7c23 */ /* 0x008fe20008010022 */
[----:B------:R-:W-:-:S04]  /*bf90*/  ISETP.GE.AND P5, PT, R2, R228, PT ;  /* 0x000000e40200720c */ /* 0x000fc80003fa6270 */
[----:B------:R3:W4:Y:S01]  /*bfa0*/  I2F R16, R9 ;  /* 0x0000000900107306 */ /* 0x0007220000201400 */
[----:B------:R-:W-:Y:S02]  /*bfb0*/  FSEL R210, R12, -INF , !P1 ;  /* 0xff8000000cd27808 */ /* 0x000fe40004800000 */
[C---:B------:R-:W-:Y:S02]  /*bfc0*/  ISETP.GE.AND P1, PT, R2.reuse, R227, PT ;  /* 0x000000e30200720c */ /* 0x040fe40003f26270 */
[C---:B------:R-:W-:Y:S02]  /*bfd0*/  ISETP.LT.OR P5, PT, R2.reuse, R223, P5 ;  /* 0x000000df0200720c */ /* 0x040fe40002fa1670 */
[----:B------:R-:W-:Y:S01]  /*bfe0*/  ISETP.LT.OR P1, PT, R2, R222, P1 ;  /* 0x000000de0200720c */ /* 0x000fe20000f21670 */
[----:B-1----:R-:W-:Y:S02]  /*bff0*/  FFMA.FTZ R13, R23, -UR28, R36 ;  /* 0x8000001c170d7c23 */ /* 0x002fe40008010024 */
[----:B------:R-:W-:Y:S03]  /*c000*/  HMMA.16816.F32 R20, R4, R18, R40 ;  /* 0x000000120414723c */ /* 0x000fe60000001828 */
[----:B------:R-:W-:-:S02]  /*c010*/  FSEL R237, R13, -INF , !P0 ;  /* 0xff8000000ded7808 */ /* 0x000fc40004000000 */
[C---:B------:R-:W-:Y:S01]  /*c020*/  ISETP.GE.AND P0, PT, R2.reuse, R230, PT ;  /* 0x000000e60200720c */ /* 0x040fe20003f06270 */
[----:B---3--:R-:W-:Y:S01]  /*c030*/  IMAD.MOV.U32 R9, RZ, RZ, R8 ;  /* 0x000000ffff097224 */ /* 0x008fe200078e0008 */
[----:B------:R-:W-:Y:S01]  /*c040*/  IABS R8, R10 ;  /* 0x0000000a00087213 */ /* 0x000fe20000000000 */
[--C-:B------:R-:W-:Y:S01]  /*c050*/  IMAD.IADD R10, R221, 0x1, -R3.reuse ;  /* 0x00000001dd0a7824 */ /* 0x100fe200078e0a03 */
[----:B------:R-:W-:Y:S01]  /*c060*/  ISETP.LT.OR P0, PT, R2, R225, P0 ;  /* 0x000000e10200720c */ /* 0x000fe20000701670 */
[----:B------:R1:W-:Y:S01]  /*c070*/  I2F R13, R9 ;  /* 0x00000009000d7306 */ /* 0x0003e20000201400 */
[--C-:B------:R-:W-:Y:S02]  /*c080*/  IMAD.IADD R2, R219, 0x1, -R3.reuse ;  /* 0x00000001db027824 */ /* 0x100fe400078e0a03 */
[----:B------:R-:W-:Y:S02]  /*c090*/  IMAD.IADD R5, R226, 0x1, -R3 ;  /* 0x00000001e2057824 */ /* 0x000fe400078e0a03 */
[----:B--2---:R-:W-:Y:S01]  /*c0a0*/  FFMA.FTZ R6, R17, -UR28, R37 ;  /* 0x8000001c11067c23 */ /* 0x004fe20008010025 */
[----:B------:R-:W-:Y:S01]  /*c0b0*/  IABS R2, R2 ;  /* 0x0000000200027213 */ /* 0x000fe20000000000 */
[----:B----4-:R-:W-:-:S03]  /*c0c0*/  FFMA.FTZ R7, R16, -UR28, R39 ;  /* 0x8000001c10077c23 */ /* 0x010fc60008010027 */
[----:B------:R-:W-:Y:S01]  /*c0d0*/  FSEL R235, R6, -INF , !P0 ;  /* 0xff80000006eb7808 */ /* 0x000fe20004000000 */
[----:B------:R-:W-:Y:S01]  /*c0e0*/  IMAD.MOV.U32 R4, RZ, RZ, R2 ;  /* 0x000000ffff047224 */ /* 0x000fe200078e0002 */
[----:B------:R-:W-:Y:S01]  /*c0f0*/  IABS R2, R5 ;  /* 0x0000000500027213 */ /* 0x000fe20000000000 */
[----:B------:R-:W-:Y:S01]  /*c100*/  IMAD.IADD R5, R221, 0x1, -R0 ;  /* 0x00000001dd057824 */ /* 0x000fe200078e0a00 */
[----:B------:R-:W-:Y:S01]  /*c110*/  FSEL R236, R7, -INF , !P6 ;  /* 0xff80000007ec7808 */ /* 0x000fe20007000000 */
[----:B------:R2:W-:Y:S01]  /*c120*/  I2F R12, R4 ;  /* 0x00000004000c7306 */ /* 0x0005e20000201400 */
[----:B-1----:R-:W-:Y:S01]  /*c130*/  IMAD.MOV.U32 R9, RZ, RZ, R8 ;  /* 0x000000ffff097224 */ /* 0x002fe200078e0008 */
[----:B------:R-:W-:Y:S01]  /*c140*/  IABS R8, R10 ;  /* 0x0000000a00087213 */ /* 0x000fe20000000000 */
[----:B------:R-:W-:Y:S01]  /*c150*/  IMAD.IADD R10, R220, 0x1, -R3 ;  /* 0x00000001dc0a7824 */ /* 0x000fe200078e0a03 */
[----:B------:R-:W-:Y:S01]  /*c160*/  ISETP.GE.AND P0, PT, R3, R230, PT ;  /* 0x000000e60300720c */ /* 0x000fe20003f06270 */
[----:B------:R-:W-:Y:S01]  /*c170*/  IMAD.IADD R6, R219, 0x1, -R0 ;  /* 0x00000001db067824 */ /* 0x000fe200078e0a00 */
[----:B------:R-:W-:-:S02]  /*c180*/  ISETP.GE.AND P6, PT, R3, R229, PT ;  /* 0x000000e50300720c */ /* 0x000fc40003fc6270 */
[----:B------:R1:W3:Y:S01]  /*c190*/  I2F R11, R9 ;  /* 0x00000009000b7306 */ /* 0x0002e20000201400 */
[C---:B------:R-:W-:Y:S02]  /*c1a0*/  ISETP.LT.OR P0, PT, R3.reuse, R225, P0 ;  /* 0x000000e10300720c */ /* 0x040fe40000701670 */
[----:B------:R-:W-:Y:S01]  /*c1b0*/  ISETP.LT.OR P6, PT, R3, R224, P6 ;  /* 0x000000e00300720c */ /* 0x000fe200037c1670 */
[----:B--2---:R-:W-:Y:S01]  /*c1c0*/  IMAD.MOV.U32 R4, RZ, RZ, R2 ;  /* 0x000000ffff047224 */ /* 0x004fe200078e0002 */
[----:B------:R-:W-:Y:S01]  /*c1d0*/  IABS R2, R5 ;  /* 0x0000000500027213 */ /* 0x000fe20000000000 */
[----:B------:R-:W-:Y:S02]  /*c1e0*/  IMAD.IADD R5, R220, 0x1, -R0 ;  /* 0x00000001dc057824 */ /* 0x000fe400078e0a00 */
[----:B-1----:R-:W-:Y:S01]  /*c1f0*/  IMAD.MOV.U32 R9, RZ, RZ, R8 ;  /* 0x000000ffff097224 */ /* 0x002fe200078e0008 */
[----:B------:R-:W-:-:S03]  /*c200*/  IABS R8, R10 ;  /* 0x0000000a00087213 */ /* 0x000fc60000000000 */
[----:B------:R3:W1:Y:S08]  /*c210*/  I2F R15, R9 ;  /* 0x00000009000f7306 */ /* 0x0006700000201400 */
[----:B------:R2:W4:Y:S01]  /*c220*/  I2F R14, R8 ;  /* 0x00000008000e7306 */ /* 0x0005220000201400 */
[----:B---3--:R-:W-:-:S07]  /*c230*/  FFMA.FTZ R9, R11, -UR28, R35 ;  /* 0x8000001c0b097c23 */ /* 0x008fce0008010023 */
[----:B------:R3:W5:Y:S01]  /*c240*/  I2F R11, R4 ;  /* 0x00000004000b7306 */ /* 0x0007620000201400 */
[----:B------:R-:W-:Y:S01]  /*c250*/  FSEL R208, R9, -INF , !P1 ;  /* 0xff80000009d07808 */ /* 0x000fe20004800000 */
[----:B-1----:R-:W-:Y:S01]  /*c260*/  FFMA.FTZ R9, R15, -UR28, R20 ;  /* 0x8000001c0f097c23 */ /* 0x002fe20008010014 */
[----:B------:R-:W-:Y:S01]  /*c270*/  ISETP.GE.AND P1, PT, R3, R227, PT ;  /* 0x000000e30300720c */ /* 0x000fe20003f26270 */
[----:B--2---:R-:W-:Y:S02]  /*c280*/  FFMA.FTZ R8, R13, -UR28, R33 ;  /* 0x8000001c0d087c23 */ /* 0x004fe40008010021 */
[----:B----4-:R-:W-:Y:S01]  /*c290*/  FFMA.FTZ R7, R14, -UR28, R22 ;  /* 0x8000001c0e077c23 */ /* 0x010fe20008010016 */
[C---:B------:R-:W-:Y:S02]  /*c2a0*/  ISETP.LT.OR P1, PT, R3.reuse, R222, P1 ;  /* 0x000000de0300720c */ /* 0x040fe40000f21670 */
[----:B------:R-:W-:Y:S02]  /*c2b0*/  FSEL R204, R8, -INF , !P5 ;  /* 0xff80000008cc7808 */ /* 0x000fe40006800000 */
[----:B------:R-:W-:-:S02]  /*c2c0*/  ISETP.GE.AND P5, PT, R3, R228, PT ;  /* 0x000000e40300720c */ /* 0x000fc40003fa6270 */
[----:B------:R-:W-:Y:S01]  /*c2d0*/  FSEL R232, R9, -INF , !P0 ;  /* 0xff80000009e87808 */ /* 0x000fe20004000000 */
[----:B---3--:R-:W-:Y:S01]  /*c2e0*/  IMAD.MOV.U32 R4, RZ, RZ, R2 ;  /* 0x000000ffff047224 */ /* 0x008fe200078e0002 */
[----:B------:R-:W-:Y:S01]  /*c2f0*/  IABS R2, R5 ;  /* 0x0000000500027213 */ /* 0x000fe20000000000 */
[----:B-----5:R-:W-:Y:S01]  /*c300*/  FFMA.FTZ R5, R11, -UR28, R26 ;  /* 0x8000001c0b057c23 */ /* 0x020fe2000801001a */
[----:B------:R-:W-:Y:S01]  /*c310*/  ISETP.LT.OR P5, PT, R3, R223, P5 ;  /* 0x000000df0300720c */ /* 0x000fe20002fa1670 */
[----:B------:R1:W2:Y:S01]  /*c320*/  I2F R8, R4 ;  /* 0x0000000400087306 */ /* 0x0002a20000201400 */
[C---:B------:R-:W-:Y:S02]  /*c330*/  ISETP.GE.AND P0, PT, R0.reuse, R230, PT ;  /* 0x000000e60000720c */ /* 0x040fe40003f06270 */
[----:B------:R-:W-:Y:S02]  /*c340*/  FSEL R234, R7, -INF , !P6 ;  /* 0xff80000007ea7808 */ /* 0x000fe40007000000 */
[----:B------:R-:W-:-:S02]  /*c350*/  ISETP.LT.OR P0, PT, R0, R225, P0 ;  /* 0x000000e10000720c */ /* 0x000fc40000701670 */
[----:B------:R-:W-:Y:S02]  /*c360*/  FSEL R205, R5, -INF , !P1 ;  /* 0xff80000005cd7808 */ /* 0x000fe40004800000 */
[C---:B------:R-:W-:Y:S02]  /*c370*/  ISETP.GE.AND P6, PT, R0.reuse, R229, PT ;  /* 0x000000e50000720c */ /* 0x040fe40003fc6270 */
[C---:B------:R-:W-:Y:S02]  /*c380*/  ISETP.GE.AND P1, PT, R0.reuse, R227, PT ;  /* 0x000000e30000720c */ /* 0x040fe40003f26270 */
[C---:B------:R-:W-:Y:S02]  /*c390*/  ISETP.LT.OR P6, PT, R0.reuse, R224, P6 ;  /* 0x000000e00000720c */ /* 0x040fe400037c1670 */
[----:B------:R-:W-:Y:S01]  /*c3a0*/  ISETP.LT.OR P1, PT, R0, R222, P1 ;  /* 0x000000de0000720c */ /* 0x000fe20000f21670 */
[----:B-1----:R-:W-:Y:S01]  /*c3b0*/  IMAD.MOV.U32 R4, RZ, RZ, R2 ;  /* 0x000000ffff047224 */ /* 0x002fe200078e0002 */
[----:B------:R-:W-:Y:S01]  /*c3c0*/  IABS R2, R6 ;  /* 0x0000000600027213 */ /* 0x000fe20000000000 */
[----:B--2---:R-:W-:-:S02]  /*c3d0*/  FFMA.FTZ R8, R8, -UR28, R21 ;  /* 0x8000001c08087c23 */ /* 0x004fc40008010015 */
[----:B------:R1:W2:Y:S01]  /*c3e0*/  I2F R10, R4 ;  /* 0x00000004000a7306 */ /* 0x0002a20000201400 */
[----:B------:R-:W-:Y:S02]  /*c3f0*/  FFMA.FTZ R6, R12, -UR28, R24 ;  /* 0x8000001c0c067c23 */ /* 0x000fe40008010018 */
[----:B------:R-:W-:Y:S01]  /*c400*/  IMAD.MOV.U32 R3, RZ, RZ, R2 ;  /* 0x000000ffff037224 */ /* 0x000fe200078e0002 */
[----:B------:R-:W-:Y:S02]  /*c410*/  FSEL R211, R8, -INF , !P0 ;  /* 0xff80000008d37808 */ /* 0x000fe40004000000 */
[----:B------:R-:W-:Y:S02]  /*c420*/  PLOP3.LUT P0, PT, PT, PT, UP0, 0x40, 0x0 ;  /* 0x000000000000781c */ /* 0x000fe40003f0e808 */
[----:B------:R-:W-:Y:S01]  /*c430*/  FSEL R199, R6, -INF , !P5 ;  /* 0xff80000006c77808 */ /* 0x000fe20006800000 */
[----:B------:R-:W3:Y:S01]  /*c440*/  I2F R3, R3 ;  /* 0x0000000300037306 */ /* 0x000ee20000201400 */
[----:B------:R-:W-:-:S04]  /*c450*/  ISETP.GE.AND P5, PT, R0, R228, PT ;  /* 0x000000e40000720c */ /* 0x000fc80003fa6270 */
[----:B------:R-:W-:Y:S01]  /*c460*/  ISETP.LT.OR P5, PT, R0, R223, P5 ;  /* 0x000000df0000720c */ /* 0x000fe20002fa1670 */
[----:B-1----:R-:W-:-:S05]  /*c470*/  IMAD.IADD R4, R226, 0x1, -R0 ;  /* 0x00000001e2047824 */ /* 0x002fca00078e0a00 */
[----:B------:R-:W-:Y:S01]  /*c480*/  IABS R2, R4 ;  /* 0x0000000400027213 */ /* 0x000fe20000000000 */
[----:B--2---:R-:W-:Y:S02]  /*c490*/  FFMA.FTZ R4, R10, -UR28, R23 ;  /* 0x8000001c0a047c23 */ /* 0x004fe40008010017 */
[----:B---3--:R-:W-:-:S03]  /*c4a0*/  FFMA.FTZ R3, R3, -UR28, R25 ;  /* 0x8000001c03037c23 */ /* 0x008fc60008010019 */
[----:B------:R-:W1:Y:S01]  /*c4b0*/  I2F R2, R2 ;  /* 0x0000000200027306 */ /* 0x000e620000201400 */
[----:B------:R-:W-:Y:S02]  /*c4c0*/  FSEL R233, R4, -INF , !P6 ;  /* 0xff80000004e97808 */ /* 0x000fe40007000000 */
[----:B------:R-:W-:Y:S01]  /*c4d0*/  FSEL R198, R3, -INF , !P5 ;  /* 0xff80000003c67808 */ /* 0x000fe20006800000 */
[----:B-1----:R-:W-:-:S05]  /*c4e0*/  FFMA.FTZ R0, R2, -UR28, R27 ;  /* 0x8000001c02007c23 */ /* 0x002fca000801001b */
        /* <DEDUP_REMOVED lines=64> */
.L_x_746:
[----:B------:R-:W-:Y:S05]  /*c8f0*/  BSYNC B0 ;  /* 0x0000000000007941 */ /* 0x000fea0003800000 */
.L_x_745:
[----:B------:R-:W0:Y:S02]  /*c900*/  LDGDEPBAR ;  /* 0x00000000000079af */ /* 0x000e240000000000 */
.L_x_744:
[----:B------:R-:W2:Y:S04]  /*c910*/  LDL R3, [R1+0x10] ;  /* 0x0000100001037983 */ /* 0x000ea80000100800 */
[----:B-1----:R-:W3:Y:S04]  /*c920*/  LDL R6, [R1+0x14] ;  /* 0x0000140001067983 */ /* 0x002ee80000100800 */
[----:B------:R-:W4:Y:S04]  /*c930*/  LDL.LU R5, [R1+0x78] ;  /* 0x0000780001057983 */ /* 0x000f280000300800 */
[----:B------:R-:W5:Y:S04]  /*c940*/  LDL.LU R4, [R1+0x70] ;  /* 0x0000700001047983 */ /* 0x000f680000300800 */
[----:B------:R-:W5:Y:S04]  /*c950*/  LDL.LU R2, [R1+0x74] ;  /* 0x0000740001027983 */ /* 0x000f680000300800 */
[----:B------:R-:W5:Y:S01]  /*c960*/  LDL R0, [R1] ;  /* 0x0000000001007983 */ /* 0x000f620000100800 */
[----:B------:R-:W-:Y:S01]  /*c970*/  USHF.L.U32 UR4, UR34, 0x1, URZ ;  /* 0x0000000122047899 */ /* 0x000fe2000800063f */
[----:B------:R-:W-:-:S04]  /*c980*/  IMAD.MOV.U32 R50, RZ, RZ, R231 ;  /* 0x000000ffff327224 */ /* 0x000fc800078e00e7 */
[----:B------:R-:W-:Y:S02]  /*c990*/  IMAD.MOV.U32 R51, RZ, RZ, R50 ;  /* 0x000000ffff337224 */ /* 0x000fe400078e0032 */
[----:B--2---:R-:W-:-:S04]  /*c9a0*/  IMAD.WIDE.U32 R46, R3, -0x2daee0ad, RZ ;  /* 0xd2511f53032e7825 */ /* 0x004fc800078e00ff */
[----:B---3--:R-:W-:Y:S02]  /*c9b0*/  IMAD.MOV.U32 R9, RZ, RZ, R6 ;  /* 0x000000ffff097224 */ /* 0x008fe400078e0006 */
[----:B----4-:R-:W-:Y:S02]  /*c9c0*/  IMAD.MOV.U32 R8, RZ, RZ, R5 ;  /* 0x000000ffff087224 */ /* 0x010fe400078e0005 */
[----:B------:R-:W-:-:S04]  /*c9d0*/  IMAD.WIDE.U32 R248, R9, -0x326172a9, RZ ;  /* 0xcd9e8d5709f87825 */ /* 0x000fc800078e00ff */
[----:B-----5:R-:W-:Y:S01]  /*c9e0*/  IMAD.MOV.U32 R7, RZ, RZ, R4 ;  /* 0x000000ffff077224 */ /* 0x020fe200078e0004 */
[----:B------:R-:W-:Y:S01]  /*c9f0*/  MOV R6, R2 ;  /* 0x0000000200067202 */ /* 0x000fe20000000f00 */
[----:B------:R-:W-:Y:S02]  /*ca00*/  IMAD.MOV.U32 R17, RZ, RZ, R8 ;  /* 0x000000ffff117224 */ /* 0x000fe400078e0008 */
[----:B------:R-:W-:Y:S01]  /*ca10*/  IMAD.MOV.U32 R23, RZ, RZ, R7 ;  /* 0x000000ffff177224 */ /* 0x000fe200078e0007 */
[----:B------:R-:W-:Y:S01]  /*ca20*/  MOV R28, R6 ;  /* 0x00000006001c7202 */ /* 0x000fe20000000f00 */
[----:B------:R-:W-:Y:S01]  /*ca30*/  IMAD.WIDE.U32 R250, R0, -0x326172a9, RZ ;  /* 0xcd9e8d5700fa7825 */ /* 0x000fe200078e00ff */
[----:B------:R-:W-:-:S03]  /*ca40*/  MOV R49, R17 ;  /* 0x0000001100317202 */ /* 0x000fc60000000f00 */
[----:B------:R-:W-:Y:S01]  /*ca50*/  IMAD.U32 R0, RZ, RZ, UR33 ;  /* 0x00000021ff007e24 */ /* 0x000fe2000f8e00ff */
[----:B------:R-:W-:Y:S01]  /*ca60*/  LOP3.LUT R2, R251, R252, RZ, 0x3c, !PT ;  /* 0x000000fcfb027212 */ /* 0x000fe200078e3cff */
[----:B------:R-:W-:Y:S02]  /*ca70*/  IMAD.MOV.U32 R61, RZ, RZ, R28 ;  /* 0x000000ffff3d7224 */ /* 0x000fe400078e001c */
[----:B------:R-:W-:Y:S01]  /*ca80*/  IMAD.MOV.U32 R50, RZ, RZ, R49 ;  /* 0x000000ffff327224 */ /* 0x000fe200078e0031 */
[----:B------:R-:W-:Y:S01]  /*ca90*/  LOP3.LUT R0, R47, UR4, R0, 0x96, !PT ;  /* 0x000000042f007c12 */ /* 0x000fe2000f8e9600 */
[----:B------:R-:W-:Y:S01]  /*caa0*/  IMAD.WIDE.U32 R42, R2, -0x2daee0ad, RZ ;  /* 0xd2511f53022a7825 */ /* 0x000fe200078e00ff */
[----:B------:R-:W-:-:S03]  /*cab0*/  UIADD3 UR4, UR4, 0x1, URZ ;  /* 0x0000000104047890 */ /* 0x000fc6000fffe03f */
[----:B------:R-:W-:Y:S01]  /*cac0*/  IMAD.WIDE.U32 R4, R0, -0x326172a9, RZ ;  /* 0xcd9e8d5700047825 */ /* 0x000fe200078e00ff */
[----:B------:R-:W-:-:S03]  /*cad0*/  LOP3.LUT R2, R43, UR15, R46, 0x96, !PT ;  /* 0x0000000f2b027c12 */ /* 0x000fc6000f8e962e */
[----:B------:R-:W-:Y:S01]  /*cae0*/  IMAD.MOV.U32 R239, RZ, RZ, R61 ;  /* 0x000000ffffef7224 */ /* 0x000fe200078e003d */
[C---:B------:R-:W-:Y:S01]  /*caf0*/  LOP3.LUT R8, R5.reuse, UR16, R248, 0x96, !PT ;  /* 0x0000001005087c12 */ /* 0x040fe2000f8e96f8 */
[----:B------:R-:W-:Y:S01]  /*cb00*/  IMAD.WIDE.U32 R38, R2, -0x326172a9, RZ ;  /* 0xcd9e8d5702267825 */ /* 0x000fe200078e00ff */
[----:B------:R-:W-:-:S03]  /*cb10*/  LOP3.LUT R2, R5, UR16, R250, 0x96, !PT ;  /* 0x0000001005027c12 */ /* 0x000fc6000f8e96fa */
[----:B------:R-:W-:Y:S01]  /*cb20*/  IMAD.WIDE.U32 R8, R8, -0x2daee0ad, RZ ;  /* 0xd2511f5308087825 */ /* 0x000fe200078e00ff */
[----:B------:R-:W-:-:S03]  /*cb30*/  LOP3.LUT R10, R39, UR14, R4, 0x96, !PT ;  /* 0x0000000e270a7c12 */ /* 0x000fc6000f8e9604 */
[----:B------:R-:W-:-:S04]  /*cb40*/  IMAD.WIDE.U32 R2, R2, -0x2daee0ad, RZ ;  /* 0xd2511f5302027825 */ /* 0x000fc800078e00ff */
[----:B------:R-:W-:Y:S01]  /*cb50*/  IMAD.WIDE.U32 R10, R10, -0x2daee0ad, RZ ;  /* 0xd2511f530a0a7825 */ /* 0x000fe200078e00ff */
[----:B------:R-:W-:-:S04]  /*cb60*/  LOP3.LUT R3, R3, UR13, R42, 0x96, !PT ;  /* 0x0000000d03037c12 */ /* 0x000fc8000f8e962a */
[----:B------:R-:W-:Y:S01]  /*cb70*/  LOP3.LUT R0, R11, UR11, R2, 0x96, !PT ;  /* 0x0000000b0b007c12 */ /* 0x000fe2000f8e9602 */
[----:B------:R-:W-:-:S04]  /*cb80*/  IMAD.WIDE.U32 R2, R3, -0x326172a9, RZ ;  /* 0xcd9e8d5703027825 */ /* 0x000fc800078e00ff */
[----:B------:R-:W-:Y:S01]  /*cb90*/  IMAD.WIDE.U32 R44, R0, -0x326172a9, RZ ;  /* 0xcd9e8d57002c7825 */ /* 0x000fe200078e00ff */
[----:B------:R-:W-:Y:S02]  /*cba0*/  LOP3.LUT R0, R249, R252, RZ, 0x3c, !PT ;  /* 0x000000fcf9007212 */ /* 0x000fe400078e3cff */
[----:B------:R-:W-:Y:S02]  /*cbb0*/  LOP3.LUT R6, R3, UR12, R38, 0x96, !PT ;  /* 0x0000000c03067c12 */ /* 0x000fe4000f8e9626 */
[----:B------:R-:W-:Y:S01]  /*cbc0*/  LOP3.LUT R2, R45, UR10, R2, 0x96, !PT ;  /* 0x0000000a2d027c12 */ /* 0x000fe2000f8e9602 */
[----:B------:R-:W-:-:S04]  /*cbd0*/  IMAD.WIDE.U32 R40, R0, -0x2daee0ad, RZ ;  /* 0xd2511f5300287825 */ /* 0x000fc800078e00ff */
[----:B------:R-:W-:Y:S01]  /*cbe0*/  IMAD.WIDE.U32 R6, R6, -0x2daee0ad, RZ ;  /* 0xd2511f5306067825 */ /* 0x000fe200078e00ff */
[----:B------:R-:W-:Y:S02]  /*cbf0*/  LOP3.LUT R0, R41, UR15, R46, 0x96, !PT ;  /* 0x0000000f29007c12 */ /* 0x000fe4000f8e962e */
[----:B------:R-:W-:Y:S01]  /*cc00*/  LOP3.LUT R12, R9, UR13, R40, 0x96, !PT ;  /* 0x0000000d090c7c12 */ /* 0x000fe2000f8e9628 */
[----:B------:R-:W-:Y:S01]  /*cc10*/  IMAD.WIDE.U32 R34, R2, -0x2daee0ad, RZ ;  /* 0xd2511f5302227825 */ /* 0x000fe200078e00ff */
[----:B------:R-:W-:-:S03]  /*cc20*/  LOP3.LUT R11, R7, UR9, R10, 0x96, !PT ;  /* 0x00000009070b7c12 */ /* 0x000fc6000f8e960a */
[----:B------:R-:W-:Y:S01]  /*cc30*/  IMAD.WIDE.U32 R36, R0, -0x326172a9, RZ ;  /* 0xcd9e8d5700247825 */ /* 0x000fe200078e00ff */
[----:B------:R-:W-:-:S03]  /*cc40*/  LOP3.LUT R2, R35, UR7, R6, 0x96, !PT ;  /* 0x0000000723027c12 */ /* 0x000fc6000f8e9606 */
[----:B------:R-:W-:Y:S01]  /*cc50*/  IMAD.WIDE.U32 R12, R12, -0x326172a9, RZ ;  /* 0xcd9e8d570c0c7825 */ /* 0x000fe200078e00ff */
[----:B------:R-:W-:-:S03]  /*cc60*/  LOP3.LUT R4, R37, UR14, R4, 0x96, !PT ;  /* 0x0000000e25047c12 */ /* 0x000fc6000f8e9604 */
[----:B------:R-:W-:Y:S01]  /*cc70*/  IMAD.WIDE.U32 R2, R2, -0x326172a9, RZ ;  /* 0xcd9e8d5702027825 */ /* 0x000fe200078e00ff */
[----:B------:R-:W-:-:S03]  /*cc80*/  LOP3.LUT R6, R13, UR12, R36, 0x96, !PT ;  /* 0x0000000c0d067c12 */ /* 0x000fc6000f8e9624 */
[----:B------:R-:W-:Y:S01]  /*cc90*/  IMAD.WIDE.U32 R4, R4, -0x2daee0ad, RZ ;  /* 0xd2511f5304047825 */ /* 0x000fe200078e00ff */
[C---:B------:R-:W-:Y:S02]  /*cca0*/  LOP3.LUT R0, R2.reuse, 0xffff, RZ, 0xc0, !PT ;  /* 0x0000ffff02007812 */ /* 0x040fe400078ec0ff */
[----:B------:R-:W-:Y:S01]  /*ccb0*/  LOP3.LUT R9, R2, 0xff, RZ, 0xc0, !PT ;  /* 0x000000ff02097812 */ /* 0x000fe200078ec0ff */
[----:B------:R-:W-:Y:S01]  /*ccc0*/  IMAD.WIDE.U32 R6, R6, -0x2daee0ad, RZ ;  /* 0xd2511f5306067825 */ /* 0x000fe200078e00ff */
[----:B------:R-:W-:Y:S02]  /*ccd0*/  SHF.R.U32.HI R10, RZ, 0x8, R0 ;  /* 0x00000008ff0a7819 */ /* 0x000fe40000011600 */
[----:B------:R-:W-:Y:S01]  /*cce0*/  SHF.R.U32.HI R0, RZ, 0x10, R2 ;  /* 0x00000010ff007819 */ /* 0x000fe20000011602 */
[----:B------:R-:W-:Y:S01]  /*ccf0*/  IMAD.WIDE.U32 R26, R11, -0x326172a9, RZ ;  /* 0xcd9e8d570b1a7825 */ /* 0x000fe200078e00ff */
[----:B------:R-:W-:Y:S02]  /*cd00*/  LOP3.LUT R13, R7, UR9, R4, 0x96, !PT ;  /* 0x00000009070d7c12 */ /* 0x000fe4000f8e9604 */
[----:B------:R-:W-:-:S02]  /*cd10*/  LOP3.LUT R4, R0, 0xff, RZ, 0xc0, !PT ;  /* 0x000000ff00047812 */ /* 0x000fc400078ec0ff */
[----:B------:R-:W-:Y:S01]  /*cd20*/  SHF.R.U32.HI R0, RZ, 0x18, R2 ;  /* 0x00000018ff007819 */ /* 0x000fe20000011602 */
[----:B------:R-:W-:Y:S01]  /*cd30*/  IMAD.WIDE.U32 R20, R13, -0x326172a9, RZ ;  /* 0xcd9e8d570d147825 */ /* 0x000fe200078e00ff */
[----:B------:R-:W-:Y:S02]  /*cd40*/  LOP3.LUT R2, R3, UR17, R26, 0x96, !PT ;  /* 0x0000001103027c12 */ /* 0x000fe4000f8e961a */
[----:B------:R-:W-:Y:S02]  /*cd50*/  FMNMX.FTZ R3, R104, R100, !PT ;  /* 0x0000006468037209 */ /* 0x000fe40007810000 */
[----:B------:R-:W-:Y:S02]  /*cd60*/  PRMT R11, R4, 0x5410, R0 ;  /* 0x00005410040b7816 */ /* 0x000fe40000000000 */
[----:B------:R-:W-:Y:S02]  /*cd70*/  LOP3.LUT R0, R2, 0xffff, RZ, 0xc0, !PT ;  /* 0x0000ffff02007812 */ /* 0x000fe400078ec0ff */
[----:B------:R-:W-:-:S02]  /*cd80*/  FMNMX.FTZ R3, R59, R3, !PT ;  /* 0x000000033b037209 */ /* 0x000fc40007810000 */
[----:B------:R-:W-:Y:S02]  /*cd90*/  LOP3.LUT R8, R5, UR11, R8, 0x96, !PT ;  /* 0x0000000b05087c12 */ /* 0x000fe4000f8e9608 */
[----:B------:R-:W-:Y:S02]  /*cda0*/  SHF.R.U32.HI R4, RZ, 0x8, R0 ;  /* 0x00000008ff047819 */ /* 0x000fe40000011600 */
[----:B------:R-:W-:Y:S01]  /*cdb0*/  LOP3.LUT R0, R2, 0xff, RZ, 0xc0, !PT ;  /* 0x000000ff02007812 */ /* 0x000fe200078ec0ff */
[----:B------:R-:W-:Y:S01]  /*cdc0*/  IMAD.WIDE.U32 R24, R8, -0x326172a9, RZ ;  /* 0xcd9e8d5708187825 */ /* 0x000fe200078e00ff */
[----:B------:R-:W-:Y:S02]  /*cdd0*/  FMNMX.FTZ R3, R55, R3, !PT ;  /* 0x0000000337037209 */ /* 0x000fe40007810000 */
[----:B------:R-:W-:Y:S02]  /*cde0*/  PRMT R19, R0, 0x5410, R4 ;  /* 0x0000541000137816 */ /* 0x000fe40000000004 */
[----:B------:R-:W-:-:S02]  /*cdf0*/  FMNMX.FTZ R0, R52, R3, !PT ;  /* 0x0000000334007209 */ /* 0x000fc40007810000 */
[----:B------:R-:W-:Y:S02]  /*ce00*/  SHF.R.U32.HI R3, RZ, 0x10, R2 ;  /* 0x00000010ff037819 */ /* 0x000fe40000011602 */
[----:B------:R-:W-:Y:S02]  /*ce10*/  LOP3.LUT R12, R25, UR10, R12, 0x96, !PT ;  /* 0x0000000a190c7c12 */ /* 0x000fe4000f8e960c */
[----:B------:R-:W-:Y:S02]  /*ce20*/  FMNMX.FTZ R4, R188, R0, !PT ;  /* 0x00000000bc047209 */ /* 0x000fe40007810000 */
[----:B------:R-:W-:Y:S01]  /*ce30*/  SHF.R.U32.HI R2, RZ, 0x18, R2 ;  /* 0x00000018ff027819 */ /* 0x000fe20000011602 */
[----:B------:R-:W-:Y:S01]  /*ce40*/  IMAD.WIDE.U32 R32, R12, -0x2daee0ad, RZ ;  /* 0xd2511f530c207825 */ /* 0x000fe200078e00ff */
[----:B------:R-:W-:Y:S02]  /*ce50*/  LOP3.LUT R0, R3, 0xff, RZ, 0xc0, !PT ;  /* 0x000000ff03007812 */ /* 0x000fe400078ec0ff */
[----:B------:R-:W-:-:S02]  /*ce60*/  FMNMX.FTZ R3, R178, R4, !PT ;  /* 0x00000004b2037209 */ /* 0x000fc40007810000 */
[----:B------:R-:W-:Y:S02]  /*ce70*/  PRMT R18, R0, 0x5410, R2 ;  /* 0x0000541000127816 */ /* 0x000fe40000000002 */
[----:B------:R-:W-:Y:S02]  /*ce80*/  FMNMX.FTZ R0, R103, R107, !PT ;  /* 0x0000006b67007209 */ /* 0x000fe40007810000 */
[----:B------:R-:W-:Y:S02]  /*ce90*/  FMNMX.FTZ R4, R175, R3, !PT ;  /* 0x00000003af047209 */ /* 0x000fe40007810000 */
[----:B------:R-:W-:Y:S02]  /*cea0*/  LOP3.LUT R6, R33, UR7, R6, 0x96, !PT ;  /* 0x0000000721067c12 */ /* 0x000fe4000f8e9606 */
[----:B------:R-:W-:Y:S02]  /*ceb0*/  FMNMX.FTZ R5, R106, R0, !PT ;  /* 0x000000006a057209 */ /* 0x000fe40007810000 */
[----:B------:R-:W-:Y:S01]  /*cec0*/  FMNMX.FTZ R4, R172, R4, !PT ;  /* 0x00000004ac047209 */ /* 0x000fe20007810000 */
[----:B------:R-:W-:Y:S01]  /*ced0*/  IMAD.WIDE.U32 R2, R6, -0x326172a9, RZ ;  /* 0xcd9e8d5706027825 */ /* 0x000fe200078e00ff */
[----:B------:R-:W-:-:S02]  /*cee0*/  FMNMX.FTZ R6, R57, R5, !PT ;  /* 0x0000000539067209 */ /* 0x000fc40007810000 */
[----:B------:R-:W-:Y:S02]  /*cef0*/  FMNMX.FTZ R5, R196, R4, !PT ;  /* 0x00000004c4057209 */ /* 0x000fe40007810000 */
[C---:B------:R-:W-:Y:S02]  /*cf00*/  LOP3.LUT R0, R2.reuse, 0xffff, RZ, 0xc0, !PT ;  /* 0x0000ffff02007812 */ /* 0x040fe400078ec0ff */
[----:B------:R-:W-:Y:S02]  /*cf10*/  FMNMX.FTZ R5, R191, R5, !PT ;  /* 0x00000005bf057209 */ /* 0x000fe40007810000 */
[----:B------:R-:W-:Y:S02]  /*cf20*/  SHF.R.U32.HI R4, RZ, 0x8, R0 ;  /* 0x00000008ff047819 */ /* 0x000fe40000011600 */
[----:B------:R-:W-:Y:S02]  /*cf30*/  FMNMX.FTZ R5, R189, R5, !PT ;  /* 0x00000005bd057209 */ /* 0x000fe40007810000 */
[----:B------:R-:W-:-:S02]  /*cf40*/  LOP3.LUT R0, R2, 0xff, RZ, 0xc0, !PT ;  /* 0x000000ff02007812 */ /* 0x000fc400078ec0ff */
        /* <DEDUP_REMOVED lines=40> */
[----:B------:R-:W-:Y:S02]  /*d1d0*/  PRMT R22, R9, 0x5410, R10 ;  /* 0x0000541009167816 */ /* 0x000fe4000000000a */
[----:B------:R-:W-:Y:S01]  /*d1e0*/  SHF.R.U32.HI R5, RZ, 0x10, R2 ;  /* 0x00000010ff057819 */ /* 0x000fe20000011602 */
[----:B------:R-:W1:Y:S01]  /*d1f0*/  SHFL.BFLY PT, R9, R0, 0x1, 0x1f ;  /* 0x0c201f0000097f89 */ /* 0x000e6200000e0000 */
[----:B------:R-:W-:Y:S02]  /*d200*/  FMNMX.FTZ R6, R206, R6, !PT ;  /* 0x00000006ce067209 */ /* 0x000fe40007810000 */
[----:B------:R-:W-:Y:S01]  /*d210*/  FMNMX.FTZ R7, R197, R7, !PT ;  /* 0x00000007c5077209 */ /* 0x000fe20007810000 */
[----:B------:R-:W2:Y:S01]  /*d220*/  SHFL.BFLY PT, R8, R4, 0x2, 0x1f ;  /* 0x0c401f0004087f89 */ /* 0x000ea200000e0000 */
[----:B------:R-:W-:-:S02]  /*d230*/  LOP3.LUT R5, R5, 0xff, RZ, 0xc0, !PT ;  /* 0x000000ff05057812 */ /* 0x000fc400078ec0ff */
[----:B------:R-:W-:Y:S02]  /*d240*/  SHF.R.U32.HI R2, RZ, 0x18, R2 ;  /* 0x00000018ff027819 */ /* 0x000fe40000011602 */
[----:B------:R-:W-:Y:S02]  /*d250*/  FMNMX.FTZ R6, R201, R6, !PT ;  /* 0x00000006c9067209 */ /* 0x000fe40007810000 */
[----:B------:R-:W-:Y:S02]  /*d260*/  FMNMX.FTZ R7, R193, R7, !PT ;  /* 0x00000007c1077209 */ /* 0x000fe40007810000 */
[----:B------:R-:W-:Y:S02]  /*d270*/  PRMT R14, R5, 0x5410, R2 ;  /* 0x00005410050e7816 */ /* 0x000fe40000000002 */
[----:B------:R-:W-:Y:S02]  /*d280*/  FMNMX.FTZ R2, R194, R6, !PT ;  /* 0x00000006c2027209 */ /* 0x000fe40007810000 */
[----:B------:R-:W-:-:S02]  /*d290*/  FMNMX.FTZ R6, R209, R7, !PT ;  /* 0x00000007d1067209 */ /* 0x000fc40007810000 */
[----:B------:R-:W-:Y:S02]  /*d2a0*/  FMNMX.FTZ R5, R210, R2, !PT ;  /* 0x00000002d2057209 */ /* 0x000fe40007810000 */
[----:B------:R-:W-:Y:S02]  /*d2b0*/  FMNMX.FTZ R6, R204, R6, !PT ;  /* 0x00000006cc067209 */ /* 0x000fe40007810000 */
[----:B------:R-:W-:Y:S02]  /*d2c0*/  LOP3.LUT R2, R3, UR17, R20, 0x96, !PT ;  /* 0x0000001103027c12 */ /* 0x000fe4000f8e9614 */
[----:B------:R-:W-:Y:S02]  /*d2d0*/  FMNMX.FTZ R5, R208, R5, !PT ;  /* 0x00000005d0057209 */ /* 0x000fe40007810000 */
[----:B------:R-:W-:Y:S02]  /*d2e0*/  FMNMX.FTZ R3, R199, R6, !PT ;  /* 0x00000006c7037209 */ /* 0x000fe40007810000 */
[----:B------:R-:W-:-:S02]  /*d2f0*/  FMNMX.FTZ R5, R205, R5, !PT ;  /* 0x00000005cd057209 */ /* 0x000fc40007810000 */
[----:B------:R-:W-:Y:S02]  /*d300*/  FMNMX.FTZ R3, R198, R3, !PT ;  /* 0x00000003c6037209 */ /* 0x000fe40007810000 */
[----:B-1----:R-:W-:Y:S02]  /*d310*/  FMNMX.FTZ R246, R0, R9, !PT ;  /* 0x0000000900f67209 */ /* 0x002fe40007810000 */
[----:B--2---:R-:W-:Y:S02]  /*d320*/  FMNMX.FTZ R4, R4, R8, !PT ;  /* 0x0000000804047209 */ /* 0x004fe40007810000 */
[----:B------:R-:W-:Y:S01]  /*d330*/  FMNMX.FTZ R0, R203, R5, !PT ;  /* 0x00000005cb007209 */ /* 0x000fe20007810000 */
[----:B------:R-:W1:Y:S01]  /*d340*/  SHFL.BFLY PT, R8, R3, 0x2, 0x1f ;  /* 0x0c401f0003087f89 */ /* 0x000e6200000e0000 */
[C---:B------:R-:W-:Y:S01]  /*d350*/  FMUL.FTZ R30, R246.reuse, c[0x0][0x23c] ;  /* 0x00008f00f61e7a20 */ /* 0x040fe20000410000 */
[----:B------:R-:W-:Y:S02]  /*d360*/  FSETP.NEU.FTZ.AND P5, PT, R246, -INF , PT ;  /* 0xff800000f600780b */ /* 0x000fe40003fbd000 */
[----:B------:R-:W2:Y:S01]  /*d370*/  SHFL.BFLY PT, R9, R0, 0x2, 0x1f ;  /* 0x0c401f0000097f89 */ /* 0x000ea200000e0000 */
[----:B------:R-:W-:-:S02]  /*d380*/  LOP3.LUT R5, R2, 0xffff, RZ, 0xc0, !PT ;  /* 0x0000ffff02057812 */ /* 0x000fc400078ec0ff */
[----:B------:R-:W-:Y:S01]  /*d390*/  FSEL R30, R30, RZ, P5 ;  /* 0x000000ff1e1e7208 */ /* 0x000fe20002800000 */
[----:B------:R-:W3:Y:S01]  /*d3a0*/  SHFL.BFLY PT, R10, R4, 0x1, 0x1f ;  /* 0x0c201f00040a7f89 */ /* 0x000ee200000e0000 */
[----:B------:R-:W-:Y:S02]  /*d3b0*/  SHF.R.U32.HI R6, RZ, 0x8, R5 ;  /* 0x00000008ff067819 */ /* 0x000fe40000011605 */
[----:B------:R-:W-:Y:S01]  /*d3c0*/  LOP3.LUT R5, R2, 0xff, RZ, 0xc0, !PT ;  /* 0x000000ff02057812 */ /* 0x000fe200078ec0ff */
[----:B------:R-:W-:-:S03]  /*d3d0*/  FFMA.FTZ R7, R100, c[0x0][0x23c], -R30 ;  /* 0x00008f0064077a23 */ /* 0x000fc6000001081e */
[----:B------:R-:W-:Y:S01]  /*d3e0*/  PRMT R13, R5, 0x5410, R6 ;  /* 0x00005410050d7816 */ /* 0x000fe20000000006 */
[----:B------:R4:W-:Y:S01]  /*d3f0*/  MUFU.EX2 R48, R7 ;  /* 0x0000000700307308 */ /* 0x0009e20000000800 */
[----:B------:R-:W-:Y:S01]  /*d400*/  FFMA.FTZ R5, R59, c[0x0][0x23c], -R30 ;  /* 0x00008f003b057a23 */ /* 0x000fe2000001081e */
[----:B-1----:R-:W-:-:S06]  /*d410*/  FMNMX.FTZ R3, R3, R8, !PT ;  /* 0x0000000803037209 */ /* 0x002fcc0007810000 */
[----:B------:R1:W-:Y:S01]  /*d420*/  MUFU.EX2 R16, R5 ;  /* 0x0000000500107308 */ /* 0x0003e20000000800 */
[----:B--2---:R-:W-:Y:S01]  /*d430*/  FMNMX.FTZ R0, R0, R9, !PT ;  /* 0x0000000900007209 */ /* 0x004fe20007810000 */
[----:B------:R-:W2:Y:S01]  /*d440*/  SHFL.BFLY PT, R6, R3, 0x1, 0x1f ;  /* 0x0c201f0003067f89 */ /* 0x000ea200000e0000 */
[----:B---3--:R-:W-:-:S03]  /*d450*/  FMNMX.FTZ R245, R4, R10, !PT ;  /* 0x0000000a04f57209 */ /* 0x008fc60007810000 */
[----:B----4-:R-:W3:Y:S01]  /*d460*/  SHFL.BFLY PT, R7, R0, 0x1, 0x1f ;  /* 0x0c201f0000077f89 */ /* 0x010ee200000e0000 */
[--C-:B------:R-:W-:Y:S01]  /*d470*/  FFMA.FTZ R4, R55, c[0x0][0x23c], -R30.reuse ;  /* 0x00008f0037047a23 */ /* 0x100fe2000001081e */
[C---:B------:R-:W-:Y:S01]  /*d480*/  FSETP.NEU.FTZ.AND P1, PT, R245.reuse, -INF , PT ;  /* 0xff800000f500780b */ /* 0x040fe20003f3d000 */
[----:B------:R-:W-:Y:S02]  /*d490*/  FMUL.FTZ R31, R245, c[0x0][0x23c] ;  /* 0x00008f00f51f7a20 */ /* 0x000fe40000410000 */
[----:B------:R4:W5:Y:S01]  /*d4a0*/  MUFU.EX2 R29, R4 ;  /* 0x00000004001d7308 */ /* 0x0009620000000800 */
[----:B-1----:R-:W-:Y:S02]  /*d4b0*/  FFMA.FTZ R5, R52, c[0x0][0x23c], -R30 ;  /* 0x00008f0034057a23 */ /* 0x002fe4000001081e */
[----:B------:R-:W-:-:S05]  /*d4c0*/  FSEL R31, R31, RZ, P1 ;  /* 0x000000ff1f1f7208 */ /* 0x000fca0000800000 */
[----:B------:R1:W-:Y:S01]  /*d4d0*/  MUFU.EX2 R60, R5 ;  /* 0x00000005003c7308 */ /* 0x0003e20000000800 */
[----:B--2---:R-:W-:Y:S02]  /*d4e0*/  FMNMX.FTZ R244, R3, R6, !PT ;  /* 0x0000000603f47209 */ /* 0x004fe40007810000 */
[--C-:B----4-:R-:W-:Y:S01]  /*d4f0*/  SHF.R.U32.HI R4, RZ, 0x10, R2.reuse ;  /* 0x00000010ff047819 */ /* 0x110fe20000011602 */
[----:B------:R-:W2:Y:S01]  /*d500*/  LDC.U8 R6, c[0x0][0x2d8] ;  /* 0x0000b600ff067b82 */ /* 0x000ea20000000000 */
[----:B---3--:R-:W-:Y:S01]  /*d510*/  FMNMX.FTZ R231, R0, R7, !PT ;  /* 0x0000000700e77209 */ /* 0x008fe20007810000 */
[----:B------:R-:W-:Y:S01]  /*d520*/  FFMA.FTZ R0, R57, c[0x0][0x23c], -R31 ;  /* 0x00008f0039007a23 */ /* 0x000fe2000001081f */
[C---:B------:R-:W-:Y:S01]  /*d530*/  FSETP.NEU.FTZ.AND P0, PT, R244.reuse, -INF , PT ;  /* 0xff800000f400780b */ /* 0x040fe20003f1d000 */
[----:B------:R-:W-:Y:S01]  /*d540*/  FMUL.FTZ R28, R244, c[0x0][0x23c] ;  /* 0x00008f00f41c7a20 */ /* 0x000fe20000410000 */
[----:B------:R-:W-:Y:S01]  /*d550*/  FSEL R3, R245, RZ, P1 ;  /* 0x000000fff5037208 */ /* 0x000fe20000800000 */
[----:B------:R3:W-:Y:S01]  /*d560*/  MUFU.EX2 R59, R0 ;  /* 0x00000000003b7308 */ /* 0x0007e20000000800 */
[----:B-1----:R-:W-:-:S02]  /*d570*/  SHF.R.U32.HI R5, RZ, 0x18, R2 ;  /* 0x00000018ff057819 */ /* 0x002fc40000011602 */
[----:B------:R-:W-:Y:S01]  /*d580*/  LOP3.LUT R2, R4, 0xff, RZ, 0xc0, !PT ;  /* 0x000000ff04027812 */ /* 0x000fe200078ec0ff */
[----:B------:R-:W-:Y:S01]  /*d590*/  FFMA.FTZ R4, R107, c[0x0][0x23c], -R31 ;  /* 0x00008f006b047a23 */ /* 0x000fe2000001081f */
[----:B------:R-:W-:Y:S01]  /*d5a0*/  FSEL R28, R28, RZ, P0 ;  /* 0x000000ff1c1c7208 */ /* 0x000fe20000000000 */
[----:B-----5:R-:W-:Y:S01]  /*d5b0*/  IMAD.MOV.U32 R107, RZ, RZ, R29 ;  /* 0x000000ffff6b7224 */ /* 0x020fe200078e001d */
[----:B------:R-:W-:Y:S01]  /*d5c0*/  PRMT R5, R2, 0x5410, R5 ;  /* 0x0000541002057816 */ /* 0x000fe20000000005 */
[----:B------:R-:W-:Y:S02]  /*d5d0*/  FFMA.FTZ R2, R106, c[0x0][0x23c], -R31 ;  /* 0x00008f006a027a23 */ /* 0x000fe4000001081f */
[----:B------:R-:W-:Y:S01]  /*d5e0*/  IMAD.MOV.U32 R29, RZ, RZ, R23 ;  /* 0x000000ffff1d7224 */ /* 0x000fe200078e0017 */
[----:B------:R-:W-:Y:S01]  /*d5f0*/  MUFU.EX2 R4, R4 ;  /* 0x0000000400047308 */ /* 0x000fe20000000800 */
[----:B------:R-:W-:Y:S02]  /*d600*/  FADD.FTZ R17, R103, -R3 ;  /* 0x8000000367117221 */ /* 0x000fe40000010000 */
[----:B------:R-:W-:-:S02]  /*d610*/  IMAD.MOV.U32 R49, RZ, RZ, R29 ;  /* 0x000000ffff317224 */ /* 0x000fc400078e001d */
[----:B---3--:R-:W-:Y:S02]  /*d620*/  FFMA.FTZ R0, R53, c[0x0][0x23c], -R31 ;  /* 0x00008f0035007a23 */ /* 0x008fe4000001081f */
[----:B------:R-:W-:Y:S01]  /*d630*/  FMUL.FTZ R29, R231, c[0x0][0x23c] ;  /* 0x00008f00e71d7a20 */ /* 0x000fe20000410000 */
[----:B------:R1:W3:Y:S01]  /*d640*/  MUFU.EX2 R9, R2 ;  /* 0x0000000200097308 */ /* 0x0002e20000000800 */
[----:B------:R-:W-:Y:S02]  /*d650*/  FMUL.FTZ R17, R17, c[0x0][0x23c] ;  /* 0x00008f0011117a20 */ /* 0x000fe40000410000 */
[----:B------:R-:W-:-:S05]  /*d660*/  IMAD.MOV.U32 R61, RZ, RZ, R49 ;  /* 0x000000ffff3d7224 */ /* 0x000fca00078e0031 */
[----:B------:R4:W-:Y:S01]  /*d670*/  MUFU.EX2 R8, R0 ;  /* 0x0000000000087308 */ /* 0x0009e20000000800 */
[----:B-1----:R-:W-:Y:S01]  /*d680*/  FSEL R2, R246, RZ, P5 ;  /* 0x000000fff6027208 */ /* 0x002fe20002800000 */
[----:B---3--:R-:W-:-:S06]  /*d690*/  IMAD.MOV.U32 R103, RZ, RZ, R9 ;  /* 0x000000ffff677224 */ /* 0x008fcc00078e0009 */
[----:B------:R-:W1:Y:S01]  /*d6a0*/  MUFU.EX2 R49, R17 ;  /* 0x0000001100317308 */ /* 0x000e620000000800 */
[----:B------:R-:W-:Y:S01]  /*d6b0*/  FADD.FTZ R12, R104, -R2 ;  /* 0x80000002680c7221 */ /* 0x000fe20000010000 */
[----:B------:R-:W-:Y:S01]  /*d6c0*/  FSEL R2, R244, RZ, P0 ;  /* 0x000000fff4027208 */ /* 0x000fe20000000000 */
[----:B----4-:R-:W-:Y:S01]  /*d6d0*/  FFMA.FTZ R0, R185, c[0x0][0x23c], -R28 ;  /* 0x00008f00b9007a23 */ /* 0x010fe2000001081c */
[----:B------:R-:W-:Y:S01]  /*d6e0*/  FSETP.NEU.FTZ.AND P0, PT, R231, -INF , PT ;  /* 0xff800000e700780b */ /* 0x000fe20003f1d000 */
[----:B------:R-:W-:Y:S01]  /*d6f0*/  IMAD.MOV.U32 R185, RZ, RZ, R16 ;  /* 0x000000ffffb97224 */ /* 0x000fe200078e0010 */
[----:B--2---:R-:W-:Y:S01]  /*d700*/  PRMT R104, R6, 0x7054, R6 ;  /* 0x0000705406687816 */ /* 0x004fe20000000006 */
[----:B------:R-:W-:Y:S01]  /*d710*/  FADD.FTZ R16, R102, -R2 ;  /* 0x8000000266107221 */ /* 0x000fe20000010000 */
[----:B------:R2:W-:Y:S01]  /*d720*/  MUFU.EX2 R23, R0 ;  /* 0x0000000000177308 */ /* 0x0005e20000000800 */
[----:B------:R-:W-:Y:S01]  /*d730*/  FFMA.FTZ R2, R58, c[0x0][0x23c], -R28 ;  /* 0x00008f003a027a23 */ /* 0x000fe2000001081c */
[----:B------:R-:W-:Y:S01]  /*d740*/  FSEL R29, R29, RZ, P0 ;  /* 0x000000ff1d1d7208 */ /* 0x000fe20000000000 */
[--C-:B------:R-:W-:Y:S01]  /*d750*/  HSET2.LE.AND R10, R22, R104.reuse, PT ;  /* 0x00000068160a7233 */ /* 0x100fe20003803000 */
[----:B------:R-:W-:Y:S01]  /*d760*/  FMUL.FTZ R12, R12, c[0x0][0x23c] ;  /* 0x00008f000c0c7a20 */ /* 0x000fe20000410000 */
[--C-:B------:R-:W-:Y:S01]  /*d770*/  HSET2.LE.AND R11, R11, R104.reuse, PT ;  /* 0x000000680b0b7233 */ /* 0x100fe20003803000 */
[----:B------:R-:W-:Y:S01]  /*d780*/  FMUL.FTZ R16, R16, c[0x0][0x23c] ;  /* 0x00008f0010107a20 */ /* 0x000fe20000410000 */
[--C-:B------:R-:W-:Y:S01]  /*d790*/  HSET2.LE.AND R9, R18, R104.reuse, PT ;  /* 0x0000006812097233 */ /* 0x100fe20003803000 */
[----:B------:R3:W-:Y:S01]  /*d7a0*/  MUFU.EX2 R57, R2 ;  /* 0x0000000200397308 */ /* 0x0007e20000000800 */
[--C-:B------:R-:W-:Y:S01]  /*d7b0*/  HSET2.LE.AND R6, R15, R104.reuse, PT ;  /* 0x000000680f067233 */ /* 0x100fe20003803000 */
[-C--:B-1----:R-:W-:Y:S01]  /*d7c0*/  FMUL.FTZ R114, R114, R49.reuse ;  /* 0x0000003172727220 */ /* 0x082fe20000410000 */
[--C-:B------:R-:W-:Y:S01]  /*d7d0*/  HSET2.LE.AND R7, R14, R104.reuse, PT ;  /* 0x000000680e077233 */ /* 0x100fe20003803000 */
[-C--:B------:R-:W-:Y:S01]  /*d7e0*/  FMUL.FTZ R115, R115, R49.reuse ;  /* 0x0000003173737220 */ /* 0x080fe20000410000 */
[----:B------:R-:W-:Y:S01]  /*d7f0*/  HSET2.LE.AND R5, R5, R104, PT ;  /* 0x0000006805057233 */ /* 0x000fe20003803000 */
[----:B------:R-:W-:-:S02]  /*d800*/  FMUL.FTZ R118, R118, R49 ;  /* 0x0000003176767220 */ /* 0x000fc40000410000 */
[--C-:B--2---:R-:W-:Y:S02]  /*d810*/  FFMA.FTZ R0, R184, c[0x0][0x23c], -R28.reuse ;  /* 0x00008f00b8007a23 */ /* 0x104fe4000001081c */
[-C--:B------:R-:W-:Y:S02]  /*d820*/  FMUL.FTZ R119, R119, R49.reuse ;  /* 0x0000003177777220 */ /* 0x080fe40000410000 */
[----:B------:R1:W-:Y:S01]  /*d830*/  MUFU.EX2 R184, R0 ;  /* 0x0000000000b87308 */ /* 0x0003e20000000800 */
[-C--:B------:R-:W-:Y:S02]  /*d840*/  FMUL.FTZ R130, R130, R49.reuse ;  /* 0x0000003182827220 */ /* 0x080fe40000410000 */
[-C--:B------:R-:W-:Y:S02]  /*d850*/  FMUL.FTZ R131, R131, R49.reuse ;  /* 0x0000003183837220 */ /* 0x080fe40000410000 */
[----:B---3--:R-:W-:Y:S02]  /*d860*/  FFMA.FTZ R2, R54, c[0x0][0x23c], -R28 ;  /* 0x00008f0036027a23 */ /* 0x008fe4000001081c */
[----:B------:R-:W-:-:S02]  /*d870*/  FMUL.FTZ R134, R134, R49 ;  /* 0x0000003186867220 */ /* 0x000fc40000410000 */
[----:B------:R2:W3:Y:S01]  /*d880*/  MUFU.EX2 R102, R2 ;  /* 0x0000000200667308 */ /* 0x0004e20000000800 */
[-C--:B------:R-:W-:Y:S02]  /*d890*/  FMUL.FTZ R135, R135, R49.reuse ;  /* 0x0000003187877220 */ /* 0x080fe40000410000 */
[-C--:B------:R-:W-:Y:S02]  /*d8a0*/  FMUL.FTZ R146, R146, R49.reuse ;  /* 0x0000003192927220 */ /* 0x080fe40000410000 */
[-C--:B------:R-:W-:Y:S01]  /*d8b0*/  FMUL.FTZ R147, R147, R49.reuse ;  /* 0x0000003193937220 */ /* 0x080fe20000410000 */
[----:B-1----:R-:W-:Y:S01]  /*d8c0*/  FSEL R0, R231, RZ, P0 ;  /* 0x000000ffe7007208 */ /* 0x002fe20000000000 */
[-C--:B------:R-:W-:Y:S01]  /*d8d0*/  FMUL.FTZ R150, R150, R49.reuse ;  /* 0x0000003196967220 */ /* 0x080fe20000410000 */
[----:B------:R-:W-:Y:S01]  /*d8e0*/  PLOP3.LUT P0, PT, PT, PT, UP0, 0x40, 0x0 ;  /* 0x000000000000781c */ /* 0x000fe20003f0e808 */
[----:B------:R-:W-:Y:S02]  /*d8f0*/  FMUL.FTZ R151, R151, R49 ;  /* 0x0000003197977220 */ /* 0x000fe40000410000 */
[----:B------:R-:W-:Y:S01]  /*d900*/  FADD.FTZ R3, R101, -R0 ;  /* 0x8000000065037221 */ /* 0x000fe20000010000 */
[----:B------:R-:W-:Y:S01]  /*d910*/  F2FP.PACK_AB R0, R60, R107 ;  /* 0x0000006b3c00723e */ /* 0x000fe200000000ff */
[----:B------:R-:W-:Y:S01]  /*d920*/  FMUL.FTZ R162, R162, R49 ;  /* 0x00000031a2a27220 */ /* 0x000fe20000410000 */
[----:B------:R-:W-:Y:S01]  /*d930*/  MOV R101, R8 ;  /* 0x0000000800657202 */ /* 0x000fe20000000f00 */
[----:B--2---:R-:W-:Y:S01]  /*d940*/  FFMA.FTZ R2, R105, c[0x0][0x23c], -R29 ;  /* 0x00008f0069027a23 */ /* 0x004fe2000001081d */
[----:B------:R-:W-:Y:S01]  /*d950*/  LOP3.LUT R10, R10, R0, RZ, 0xc0, !PT ;  /* 0x000000000a0a7212 */ /* 0x000fe200078ec0ff */
[--C-:B------:R-:W-:Y:S01]  /*d960*/  HSET2.LE.AND R8, R19, R104.reuse, PT ;  /* 0x0000006813087233 */ /* 0x100fe20003803000 */
[----:B------:R-:W-:Y:S01]  /*d970*/  F2FP.PACK_AB R0, R101, R59 ;  /* 0x0000003b6500723e */ /* 0x000fe200000000ff */
[----:B------:R1:W-:Y:S01]  /*d980*/  MUFU.EX2 R52, R2 ;  /* 0x0000000200347308 */ /* 0x0003e20000000800 */
[----:B------:R-:W-:Y:S01]  /*d990*/  MOV R105, R4 ;  /* 0x0000000400697202 */ /* 0x000fe20000000f00 */
[----:B------:R-:W-:Y:S01]  /*d9a0*/  HSET2.LE.AND R4, R13, R104, PT ;  /* 0x000000680d047233 */ /* 0x000fe20003803000 */
[----:B------:R-:W-:Y:S01]  /*d9b0*/  LOP3.LUT R11, R11, R0, RZ, 0xc0, !PT ;  /* 0x000000000b0b7212 */ /* 0x000fe200078ec0ff */
[----:B------:R-:W-:Y:S01]  /*d9c0*/  FMUL.FTZ R3, R3, c[0x0][0x23c] ;  /* 0x00008f0003037a20 */ /* 0x000fe20000410000 */
        /* <DEDUP_REMOVED lines=9> */
[----:B-1----:R-:W-:Y:S01]  /*da60*/  FFMA.FTZ R2, R56, c[0x0][0x23c], -R29 ;  /* 0x00008f0038027a23 */ /* 0x002fe2000001081d */
[----:B---3--:R-:W-:Y:S01]  /*da70*/  F2FP.PACK_AB R0, R102, R57 ;  /* 0x000000396600723e */ /* 0x008fe200000000ff */
[----:B------:R-:W-:-:S02]  /*da80*/  FMUL.FTZ R82, R82, R49 ;  /* 0x0000003152527220 */ /* 0x000fc40000410000 */
[----:B------:R1:W2:Y:S01]  /*da90*/  MUFU.EX2 R22, R2 ;  /* 0x0000000200167308 */ /* 0x0002a20000000800 */
[----:B------:R-:W-:Y:S01]  /*daa0*/  LOP3.LUT R6, R6, R0, RZ, 0xc0, !PT ;  /* 0x0000000006067212 */ /* 0x000fe200078ec0ff */
[-C--:B------:R-:W-:Y:S02]  /*dab0*/  FMUL.FTZ R83, R83, R49.reuse ;  /* 0x0000003153537220 */ /* 0x080fe40000410000 */
[-C--:B------:R-:W-:Y:S02]  /*dac0*/  FMUL.FTZ R86, R86, R49.reuse ;  /* 0x0000003156567220 */ /* 0x080fe40000410000 */
[-C--:B------:R-:W-:Y:S02]  /*dad0*/  FMUL.FTZ R87, R87, R49.reuse ;  /* 0x0000003157577220 */ /* 0x080fe40000410000 */
[-C--:B------:R-:W-:Y:S02]  /*dae0*/  FMUL.FTZ R98, R98, R49.reuse ;  /* 0x0000003162627220 */ /* 0x080fe40000410000 */
[----:B------:R-:W-:-:S02]  /*daf0*/  FMUL.FTZ R99, R99, R49 ;  /* 0x0000003163637220 */ /* 0x000fc40000410000 */
[----:B-1----:R-:W-:Y:S01]  /*db00*/  FFMA.FTZ R2, R187, c[0x0][0x23c], -R29 ;  /* 0x00008f00bb027a23 */ /* 0x002fe2000001081d */
[----:B--2---:R-:W-:Y:S01]  /*db10*/  F2FP.PACK_AB R0, R22, R52 ;  /* 0x000000341600723e */ /* 0x004fe200000000ff */
[----:B------:R-:W-:Y:S01]  /*db20*/  IMAD.MOV.U32 R187, RZ, RZ, R60 ;  /* 0x000000ffffbb7224 */ /* 0x000fe200078e003c */
[----:B------:R-:W-:Y:S01]  /*db30*/  MOV R60, R50 ;  /* 0x00000032003c7202 */ /* 0x000fe20000000f00 */
[----:B------:R1:W-:Y:S01]  /*db40*/  MUFU.EX2 R106, R2 ;  /* 0x00000002006a7308 */ /* 0x0003e20000000800 */
[----:B------:R-:W-:Y:S02]  /*db50*/  LOP3.LUT R7, R7, R0, RZ, 0xc0, !PT ;  /* 0x0000000007077212 */ /* 0x000fe400078ec0ff */
[----:B------:R-:W-:Y:S01]  /*db60*/  F2FP.PACK_AB R0, R184, R23 ;  /* 0x00000017b800723e */ /* 0x000fe200000000ff */
[----:B------:R-:W-:-:S03]  /*db70*/  IMAD.MOV.U32 R100, RZ, RZ, R60 ;  /* 0x000000ffff647224 */ /* 0x000fc600078e003c */
[----:B------:R-:W-:Y:S01]  /*db80*/  LOP3.LUT R4, R4, R0, RZ, 0xc0, !PT ;  /* 0x0000000004047212 */ /* 0x000fe200078ec0ff */
[----:B------:R-:W2:Y:S01]  /*db90*/  MUFU.EX2 R50, R16 ;  /* 0x0000001000327308 */ /* 0x000ea20000000800 */
[----:B-1----:R-:W-:Y:S02]  /*dba0*/  FFMA.FTZ R2, R186, c[0x0][0x23c], -R29 ;  /* 0x00008f00ba027a23 */ /* 0x002fe4000001081d */
[----:B------:R-:W-:-:S05]  /*dbb0*/  IMAD.MOV.U32 R186, RZ, RZ, R51 ;  /* 0x000000ffffba7224 */ /* 0x000fca00078e0033 */
[----:B------:R-:W1:Y:S01]  /*dbc0*/  MUFU.EX2 R51, R3 ;  /* 0x0000000300337308 */ /* 0x000e620000000800 */
[-C--:B--2---:R-:W-:Y:S01]  /*dbd0*/  FMUL.FTZ R108, R108, R50.reuse ;  /* 0x000000326c6c7220 */ /* 0x084fe20000410000 */
[----:B------:R-:W-:Y:S01]  /*dbe0*/  LDSM.16.MT88.4 R16, [R212+0xb000] ;  /* 0x00b00000d410783b */ /* 0x000fe20000004200 */
[----:B------:R-:W-:-:S05]  /*dbf0*/  FMUL.FTZ R109, R109, R50 ;  /* 0x000000326d6d7220 */ /* 0x000fca0000410000 */
[----:B------:R-:W2:Y:S01]  /*dc00*/  MUFU.EX2 R2, R2 ;  /* 0x0000000200027308 */ /* 0x000ea20000000800 */
[-C--:B------:R-:W-:Y:S02]  /*dc10*/  FMUL.FTZ R120, R120, R50.reuse ;  /* 0x0000003278787220 */ /* 0x080fe40000410000 */
[-C--:B------:R-:W-:Y:S02]  /*dc20*/  FMUL.FTZ R121, R121, R50.reuse ;  /* 0x0000003279797220 */ /* 0x080fe40000410000 */
[-C--:B------:R-:W-:Y:S02]  /*dc30*/  FMUL.FTZ R124, R124, R50.reuse ;  /* 0x000000327c7c7220 */ /* 0x080fe40000410000 */
[----:B------:R-:W-:Y:S02]  /*dc40*/  FMUL.FTZ R125, R125, R50 ;  /* 0x000000327d7d7220 */ /* 0x000fe40000410000 */
[-C--:B-1----:R-:W-:Y:S02]  /*dc50*/  FMUL.FTZ R110, R110, R51.reuse ;  /* 0x000000336e6e7220 */ /* 0x082fe40000410000 */
[----:B------:R-:W-:-:S02]  /*dc60*/  FMUL.FTZ R111, R111, R51 ;  /* 0x000000336f6f7220 */ /* 0x000fc40000410000 */
[-C--:B------:R-:W-:Y:S02]  /*dc70*/  FMUL.FTZ R122, R122, R51.reuse ;  /* 0x000000337a7a7220 */ /* 0x080fe40000410000 */
[-C--:B------:R-:W-:Y:S01]  /*dc80*/  FMUL.FTZ R123, R123, R51.reuse ;  /* 0x000000337b7b7220 */ /* 0x080fe20000410000 */
[----:B--2---:R-:W-:Y:S01]  /*dc90*/  F2FP.PACK_AB R0, R2, R106 ;  /* 0x0000006a0200723e */ /* 0x004fe200000000ff */
[----:B------:R-:W-:Y:S02]  /*dca0*/  IMAD.MOV.U32 R3, RZ, RZ, R52 ;  /* 0x000000ffff037224 */ /* 0x000fe400078e0034 */
[-C--:B------:R-:W-:Y:S01]  /*dcb0*/  FMUL.FTZ R126, R126, R51.reuse ;  /* 0x000000337e7e7220 */ /* 0x080fe20000410000 */
[----:B------:R-:W-:Y:S01]  /*dcc0*/  LOP3.LUT R5, R5, R0, RZ, 0xc0, !PT ;  /* 0x0000000005057212 */ /* 0x000fe200078ec0ff */
[----:B------:R-:W-:Y:S02]  /*dcd0*/  IMAD.MOV.U32 R0, RZ, RZ, R48 ;  /* 0x000000ffff007224 */ /* 0x000fe400078e0030 */
[----:B------:R1:W2:Y:S01]  /*dce0*/  MUFU.EX2 R48, R12 ;  /* 0x0000000c00307308 */ /* 0x0002a20000000800 */
[----:B------:R-:W-:-:S02]  /*dcf0*/  FMUL.FTZ R127, R127, R51 ;  /* 0x000000337f7f7220 */ /* 0x000fc40000410000 */
[-C--:B------:R-:W-:Y:S02]  /*dd00*/  FMUL.FTZ R136, R136, R50.reuse ;  /* 0x0000003288887220 */ /* 0x080fe40000410000 */
[-C--:B------:R-:W-:Y:S02]  /*dd10*/  FMUL.FTZ R137, R137, R50.reuse ;  /* 0x0000003289897220 */ /* 0x080fe40000410000 */
[-C--:B------:R-:W-:Y:S02]  /*dd20*/  FMUL.FTZ R138, R138, R51.reuse ;  /* 0x000000338a8a7220 */ /* 0x080fe40000410000 */
[----:B------:R-:W-:Y:S02]  /*dd30*/  FMUL.FTZ R139, R139, R51 ;  /* 0x000000338b8b7220 */ /* 0x000fe40000410000 */
[-C--:B------:R-:W-:Y:S02]  /*dd40*/  FMUL.FTZ R140, R140, R50.reuse ;  /* 0x000000328c8c7220 */ /* 0x080fe40000410000 */
[----:B------:R-:W-:-:S02]  /*dd50*/  FMUL.FTZ R141, R141, R50 ;  /* 0x000000328d8d7220 */ /* 0x000fc40000410000 */
[----:B------:R-:W-:Y:S01]  /*dd60*/  FMUL.FTZ R142, R142, R51 ;  /* 0x000000338e8e7220 */ /* 0x000fe20000410000 */
[----:B-1----:R-:W1:Y:S01]  /*dd70*/  LDSM.16.MT88.4 R12, [R212+0x9000] ;  /* 0x00900000d40c783b */ /* 0x002e620000004200 */
[-C--:B--2---:R-:W-:Y:S02]  /*dd80*/  FMUL.FTZ R112, R112, R48.reuse ;  /* 0x0000003070707220 */ /* 0x084fe40000410000 */
[-C--:B------:R-:W-:Y:S02]  /*dd90*/  FMUL.FTZ R113, R113, R48.reuse ;  /* 0x0000003071717220 */ /* 0x080fe40000410000 */
        /* <DEDUP_REMOVED lines=17> */
[-C--:B------:R-:W-:Y:S01]  /*deb0*/  FMUL.FTZ R156, R156, R50.reuse ;  /* 0x000000329c9c7220 */ /* 0x080fe20000410000 */
[----:B-1----:R-:W-:Y:S01]  /*dec0*/  HMMA.16816.F32 R52, R8, R12, R112 ;  /* 0x0000000c0834723c */ /* 0x002fe20000001870 */
[----:B------:R-:W-:Y:S02]  /*ded0*/  FMUL.FTZ R157, R157, R50 ;  /* 0x000000329d9d7220 */ /* 0x000fe40000410000 */
[-C--:B------:R-:W-:Y:S02]  /*dee0*/  FMUL.FTZ R158, R158, R51.reuse ;  /* 0x000000339e9e7220 */ /* 0x080fe40000410000 */
[----:B------:R-:W-:-:S02]  /*def0*/  FMUL.FTZ R159, R159, R51 ;  /* 0x000000339f9f7220 */ /* 0x000fc40000410000 */
[----:B------:R-:W-:Y:S01]  /*df00*/  MOV R115, R57 ;  /* 0x0000003900737202 */ /* 0x000fe20000000f00 */
[----:B------:R-:W-:Y:S01]  /*df10*/  IMAD.MOV.U32 R114, RZ, RZ, R59 ;  /* 0x000000ffff727224 */ /* 0x000fe200078e003b */
[C---:B------:R-:W-:Y:S01]  /*df20*/  HMMA.16816.F32 R108, R4.reuse, R12, R108 ;  /* 0x0000000c046c723c */ /* 0x040fe2000000186c */
[----:B------:R-:W-:Y:S01]  /*df30*/  IMAD.MOV.U32 R113, RZ, RZ, R61 ;  /* 0x000000ffff717224 */ /* 0x000fe200078e003d */
[----:B------:R-:W-:Y:S01]  /*df40*/  MOV R112, R2 ;  /* 0x0000000200707202 */ /* 0x000fe20000000f00 */
[-C--:B------:R-:W-:Y:S01]  /*df50*/  FMUL.FTZ R168, R168, R50.reuse ;  /* 0x00000032a8a87220 */ /* 0x080fe20000410000 */
[----:B------:R-:W-:Y:S01]  /*df60*/  LOP3.LUT R2, R27, UR8, R44, 0x96, !PT ;  /* 0x000000081b027c12 */ /* 0x000fe2000f8e962c */
[----:B------:R-:W-:Y:S02]  /*df70*/  FMUL.FTZ R169, R169, R50 ;  /* 0x00000032a9a97220 */ /* 0x000fe40000410000 */
[-C--:B------:R-:W-:Y:S01]  /*df80*/  FMUL.FTZ R170, R170, R51.reuse ;  /* 0x00000033aaaa7220 */ /* 0x080fe20000410000 */
[----:B------:R-:W-:Y:S01]  /*df90*/  HMMA.16816.F32 R120, R4, R14, R120 ;  /* 0x0000000e0478723c */ /* 0x000fe20000001878 */
[----:B------:R-:W-:-:S02]  /*dfa0*/  FMUL.FTZ R171, R171, R51 ;  /* 0x00000033abab7220 */ /* 0x000fc40000410000 */
[-C--:B------:R-:W-:Y:S02]  /*dfb0*/  FMUL.FTZ R164, R164, R48.reuse ;  /* 0x00000030a4a47220 */ /* 0x080fe40000410000 */
[----:B------:R-:W-:Y:S02]  /*dfc0*/  FMUL.FTZ R165, R165, R48 ;  /* 0x00000030a5a57220 */ /* 0x000fe40000410000 */
[-C--:B------:R-:W-:Y:S01]  /*dfd0*/  FMUL.FTZ R72, R72, R50.reuse ;  /* 0x0000003248487220 */ /* 0x080fe20000410000 */
[----:B------:R-:W-:Y:S01]  /*dfe0*/  HMMA.16816.F32 R56, R8, R14, R116 ;  /* 0x0000000e0838723c */ /* 0x000fe20000001874 */
[----:B------:R-:W1:Y:S01]  /*dff0*/  LDSM.16.MT88.4 R12, [R214+0x9000] ;  /* 0x00900000d60c783b */ /* 0x000e620000004200 */
[-C--:B------:R-:W-:Y:S02]  /*e000*/  FMUL.FTZ R73, R73, R50.reuse ;  /* 0x0000003249497220 */ /* 0x080fe40000410000 */
[-C--:B------:R-:W-:Y:S02]  /*e010*/  FMUL.FTZ R74, R74, R51.reuse ;  /* 0x000000334a4a7220 */ /* 0x080fe40000410000 */
[----:B------:R-:W-:Y:S01]  /*e020*/  FMUL.FTZ R75, R75, R51 ;  /* 0x000000334b4b7220 */ /* 0x000fe20000410000 */
[----:B------:R-:W-:Y:S01]  /*e030*/  MOV R116, R115 ;  /* 0x0000007300747202 */ /* 0x000fe20000000f00 */
[----:B------:R-:W-:-:S02]  /*e040*/  FMUL.FTZ R76, R76, R50 ;  /* 0x000000324c4c7220 */ /* 0x000fc40000410000 */
[-C--:B------:R-:W-:Y:S02]  /*e050*/  FMUL.FTZ R77, R77, R50.reuse ;  /* 0x000000324d4d7220 */ /* 0x080fe40000410000 */
[-C--:B------:R-:W-:Y:S01]  /*e060*/  FMUL.FTZ R78, R78, R51.reuse ;  /* 0x000000334e4e7220 */ /* 0x080fe20000410000 */
        /* <DEDUP_REMOVED lines=14> */
[-C--:B------:R-:W-:Y:S02]  /*e150*/  FMUL.FTZ R81, R81, R48.reuse ;  /* 0x0000003051517220 */ /* 0x080fe40000410000 */
[-C--:B------:R-:W-:Y:S01]  /*e160*/  FMUL.FTZ R84, R84, R48.reuse ;  /* 0x0000003054547220 */ /* 0x080fe20000410000 */
[----:B-1----:R-:W-:Y:S01]  /*e170*/  HMMA.16816.F32 R128, R8, R12, R128 ;  /* 0x0000000c0880723c */ /* 0x002fe20000001880 */
[-C--:B------:R-:W-:Y:S02]  /*e180*/  FMUL.FTZ R85, R85, R48.reuse ;  /* 0x0000003055557220 */ /* 0x080fe40000410000 */
[-C--:B------:R-:W-:Y:S02]  /*e190*/  FMUL.FTZ R96, R96, R48.reuse ;  /* 0x0000003060607220 */ /* 0x080fe40000410000 */
[----:B------:R-:W-:-:S02]  /*e1a0*/  FMUL.FTZ R97, R97, R48 ;  /* 0x0000003061617220 */ /* 0x000fc40000410000 */
[----:B------:R-:W-:Y:S01]  /*e1b0*/  IMAD.MOV.U32 R117, RZ, RZ, R3 ;  /* 0x000000ffff757224 */ /* 0x000fe200078e0003 */
[----:B------:R-:W-:Y:S01]  /*e1c0*/  HMMA.16816.F32 R124, R4, R12, R124 ;  /* 0x0000000c047c723c */ /* 0x000fe2000000187c */
[----:B------:R-:W-:-:S04]  /*e1d0*/  IMAD.WIDE.U32 R2, R2, -0x2daee0ad, RZ ;  /* 0xd2511f5302027825 */ /* 0x000fc800078e00ff */
[----:B------:R-:W-:Y:S02]  /*e1e0*/  IMAD.MOV.U32 R119, RZ, RZ, R0 ;  /* 0x000000ffff777224 */ /* 0x000fe400078e0000 */
[----:B------:R-:W-:Y:S01]  /*e1f0*/  FFMA.FTZ R0, R188, c[0x0][0x23c], -R30 ;  /* 0x00008f00bc007a23 */ /* 0x000fe2000001081e */
[-C--:B------:R-:W-:Y:S01]  /*e200*/  HMMA.16816.F32 R136, R4, R14.reuse, R136 ;  /* 0x0000000e0488723c */ /* 0x080fe20000001888 */
[----:B------:R-:W-:Y:S01]  /*e210*/  IMAD.MOV.U32 R45, RZ, RZ, R112 ;  /* 0x000000ffff2d7224 */ /* 0x000fe200078e0070 */
[----:B------:R-:W-:Y:S01]  /*e220*/  MOV R112, R187 ;  /* 0x000000bb00707202 */ /* 0x000fe20000000f00 */
[----:B------:R-:W-:Y:S02]  /*e230*/  IMAD.MOV.U32 R187, RZ, RZ, R249 ;  /* 0x000000ffffbb7224 */ /* 0x000fe400078e00f9 */
[----:B------:R-:W-:Y:S01]  /*e240*/  IMAD.MOV.U32 R115, RZ, RZ, R22 ;  /* 0x000000ffff737224 */ /* 0x000fe200078e0016 */
[----:B------:R-:W-:Y:S01]  /*e250*/  MOV R22, R250 ;  /* 0x000000fa00167202 */ /* 0x000fe20000000f00 */
[----:B------:R-:W-:Y:S01]  /*e260*/  IMAD.MOV.U32 R118, RZ, RZ, R186 ;  /* 0x000000ffff767224 */ /* 0x000fe200078e00ba */
[----:B------:R-:W-:Y:S01]  /*e270*/  HMMA.16816.F32 R60, R8, R14, R132 ;  /* 0x0000000e083c723c */ /* 0x000fe20000001884 */
[----:B------:R-:W1:Y:S01]  /*e280*/  LDSM.16.MT88.4 R12, [R212+0xa000] ;  /* 0x00a00000d40c783b */ /* 0x000e620000004200 */
[----:B------:R2:W-:Y:S01]  /*e290*/  MUFU.EX2 R133, R0 ;  /* 0x0000000000857308 */ /* 0x0005e20000000800 */
[----:B------:R-:W-:-:S04]  /*e2a0*/  IMAD.MOV.U32 R186, RZ, RZ, R248 ;  /* 0x000000ffffba7224 */ /* 0x000fc800078e00f8 */
[----:B------:R-:W-:Y:S01]  /*e2b0*/  IMAD.MOV.U32 R134, RZ, RZ, R113 ;  /* 0x000000ffff867224 */ /* 0x000fe200078e0071 */
[----:B------:R-:W-:Y:S01]  /*e2c0*/  HMMA.16816.F32 R68, R8, R16, R68 ;  /* 0x000000100844723c */ /* 0x000fe20000001844 */
[----:B------:R-:W-:Y:S02]  /*e2d0*/  IMAD.MOV.U32 R113, RZ, RZ, R101 ;  /* 0x000000ffff717224 */ /* 0x000fe400078e0065 */
[----:B------:R-:W-:Y:S02]  /*e2e0*/  IMAD.MOV.U32 R135, RZ, RZ, R114 ;  /* 0x000000ffff877224 */ /* 0x000fe400078e0072 */
[----:B------:R-:W-:-:S03]  /*e2f0*/  IMAD.MOV.U32 R114, RZ, RZ, R102 ;  /* 0x000000ffff727224 */ /* 0x000fc600078e0066 */
[----:B------:R-:W-:Y:S01]  /*e300*/  HMMA.16816.F32 R80, R8, R18, R80 ;  /* 0x000000120850723c */ /* 0x000fe20000001850 */
[----:B--2---:R-:W-:-:S04]  /*e310*/  FFMA.FTZ R0, R178, c[0x0][0x23c], -R30 ;  /* 0x00008f00b2007a23 */ /* 0x004fc8000001081e */
[----:B------:R2:W-:Y:S03]  /*e320*/  MUFU.EX2 R101, R0 ;  /* 0x0000000000657308 */ /* 0x0005e60000000800 */
[-C--:B-1----:R-:W-:Y:S08]  /*e330*/  HMMA.16816.F32 R144, R8, R12.reuse, R144 ;  /* 0x0000000c0890723c */ /* 0x082ff00000001890 */
[C---:B------:R-:W-:Y:S08]  /*e340*/  HMMA.16816.F32 R140, R4.reuse, R12, R140 ;  /* 0x0000000c048c723c */ /* 0x040ff0000000188c */
[-C--:B------:R-:W-:Y:S08]  /*e350*/  HMMA.16816.F32 R152, R4, R14.reuse, R152 ;  /* 0x0000000e0498723c */ /* 0x080ff00000001898 */
[----:B------:R-:W-:Y:S01]  /*e360*/  HMMA.16816.F32 R64, R8, R14, R148 ;  /* 0x0000000e0840723c */ /* 0x000fe20000001894 */
[----:B------:R-:W1:Y:S06]  /*e370*/  LDSM.16.MT88.4 R12, [R214+0xa000] ;  /* 0x00a00000d60c783b */ /* 0x000e6c0000004200 */
[----:B------:R-:W-:Y:S01]  /*e380*/  MOV R148, R103 ;  /* 0x0000006700947202 */ /* 0x000fe20000000f00 */
[----:B------:R-:W-:-:S02]  /*e390*/  IMAD.MOV.U32 R151, RZ, RZ, R23 ;  /* 0x000000ffff977224 */ /* 0x000fc400078e0017 */
[----:B------:R-:W-:Y:S02]  /*e3a0*/  IMAD.MOV.U32 R23, RZ, RZ, R251 ;  /* 0x000000ffff177224 */ /* 0x000fe400078e00fb */
[----:B------:R-:W-:Y:S02]  /*e3b0*/  IMAD.MOV.U32 R150, RZ, RZ, R239 ;  /* 0x000000ffff967224 */ /* 0x000fe400078e00ef */
[----:B------:R-:W-:Y:S01]  /*e3c0*/  IMAD.MOV.U32 R149, RZ, RZ, R185 ;  /* 0x000000ffff957224 */ /* 0x000fe200078e00b9 */
[-C--:B-1----:R-:W-:Y:S08]  /*e3d0*/  HMMA.16816.F32 R160, R8, R12.reuse, R160 ;  /* 0x0000000c08a0723c */ /* 0x082ff000000018a0 */
[C---:B------:R-:W-:Y:S08]  /*e3e0*/  HMMA.16816.F32 R156, R4.reuse, R12, R156 ;  /* 0x0000000c049c723c */ /* 0x040ff0000000189c */
[-C--:B------:R-:W-:Y:S08]  /*e3f0*/  HMMA.16816.F32 R168, R4, R14.reuse, R168 ;  /* 0x0000000e04a8723c */ /* 0x080ff000000018a8 */
[----:B------:R-:W-:Y:S01]  /*e400*/  HMMA.16816.F32 R164, R8, R14, R164 ;  /* 0x0000000e08a4723c */ /* 0x000fe200000018a4 */
[----:B------:R-:W1:Y:S07]  /*e410*/  LDSM.16.MT88.4 R12, [R214+0xb000] ;  /* 0x00b00000d60c783b */ /* 0x000e6e0000004200 */
[C---:B-1----:R-:W-:Y:S08]  /*e420*/  HMMA.16816.F32 R88, R4.reuse, R12, R88 ;  /* 0x0000000c0458723c */ /* 0x042ff00000001858 */
[----:B------:R-:W-:Y:S07]  /*e430*/  HMMA.16816.F32 R92, R4, R14, R92 ;  /* 0x0000000e045c723c */ /* 0x000fee000000185c */
[----:B------:R-:W-:Y:S01]  /*e440*/  LOP3.LUT R5, R21, UR8, R24, 0x96, !PT ;  /* 0x0000000815057c12 */ /* 0x000fe2000f8e9618 */
[----:B------:R-:W-:Y:S01]  /*e450*/  HMMA.16816.F32 R84, R8, R12, R84 ;  /* 0x0000000c0854723c */ /* 0x000fe20000001854 */
[----:B------:R-:W-:Y:S01]  /*e460*/  LOP3.LUT R4, R3, UR18, R34, 0x96, !PT ;  /* 0x0000001203047c12 */ /* 0x000fe2000f8e9622 */
[----:B------:R-:W1:Y:S01]  /*e470*/  LDSM.16.MT88.4 R24, [R214+0x9400] ;  /* 0x00940000d618783b */ /* 0x000e620000004200 */
[----:B------:R-:W-:-:S04]  /*e480*/  LOP3.LUT R7, R2, 0xffff, RZ, 0xc0, !PT ;  /* 0x0000ffff02077812 */ /* 0x000fc800078ec0ff */
[----:B------:R-:W-:Y:S01]  /*e490*/  LOP3.LUT R13, R2, 0xff, RZ, 0xc0, !PT ;  /* 0x000000ff020d7812 */ /* 0x000fe200078ec0ff */
[----:B------:R-:W-:Y:S01]  /*e4a0*/  HMMA.16816.F32 R96, R8, R14, R96 ;  /* 0x0000000e0860723c */ /* 0x000fe20000001860 */
[----:B------:R-:W-:-:S06]  /*e4b0*/  SHF.R.U32.HI R12, RZ, 0x10, R2 ;  /* 0x00000010ff0c7819 */ /* 0x000fcc0000011602 */
[----:B------:R-:W-:Y:S01]  /*e4c0*/  SHF.R.U32.HI R11, RZ, 0x18, R2 ;  /* 0x00000018ff0b7819 */ /* 0x000fe20000011602 */
[----:B------:R-:W-:-:S04]  /*e4d0*/  IMAD.WIDE.U32 R2, R5, -0x2daee0ad, RZ ;  /* 0xd2511f5305027825 */ /* 0x000fc800078e00ff */
[----:B------:R-:W-:Y:S01]  /*e4e0*/  FFMA.FTZ R5, R175, c[0x0][0x23c], -R30 ;  /* 0x00008f00af057a23 */ /* 0x000fe2000001081e */
[C---:B------:R-:W-:Y:S02]  /*e4f0*/  LOP3.LUT R6, R2.reuse, 0xffff, RZ, 0xc0, !PT ;  /* 0x0000ffff02067812 */ /* 0x040fe400078ec0ff */
[----:B------:R-:W-:Y:S01]  /*e500*/  LOP3.LUT R10, R2, 0xff, RZ, 0xc0, !PT ;  /* 0x000000ff020a7812 */ /* 0x000fe200078ec0ff */
[----:B------:R3:W-:Y:S01]  /*e510*/  MUFU.EX2 R102, R5 ;  /* 0x0000000500667308 */ /* 0x0007e20000000800 */
[--C-:B------:R-:W-:Y:S02]  /*e520*/  SHF.R.U32.HI R9, RZ, 0x10, R2.reuse ;  /* 0x00000010ff097819 */ /* 0x100fe40000011602 */
[----:B------:R-:W-:Y:S02]  /*e530*/  SHF.R.U32.HI R8, RZ, 0x18, R2 ;  /* 0x00000018ff087819 */ /* 0x000fe40000011602 */
[----:B--2---:R-:W-:Y:S02]  /*e540*/  LOP3.LUT R0, R3, UR18, R32, 0x96, !PT ;  /* 0x0000001203007c12 */ /* 0x004fe4000f8e9620 */
[----:B------:R-:W-:Y:S01]  /*e550*/  LOP3.LUT R2, R12, 0xff, RZ, 0xc0, !PT ;  /* 0x000000ff0c027812 */ /* 0x000fe200078ec0ff */
[----:B------:R-:W-:Y:S01]  /*e560*/  LDSM.16.MT88.4 R32, [R214+0xb400] ;  /* 0x00b40000d620783b */ /* 0x000fe20000004200 */
[----:B------:R-:W-:-:S02]  /*e570*/  SHF.R.U32.HI R3, RZ, 0x8, R7 ;  /* 0x00000008ff037819 */ /* 0x000fc40000011607 */
[----:B------:R-:W-:Y:S01]  /*e580*/  PRMT R11, R2, 0x5410, R11 ;  /* 0x00005410020b7816 */ /* 0x000fe2000000000b */
[----:B------:R-:W-:Y:S01]  /*e590*/  FFMA.FTZ R2, R240, c[0x0][0x23c], -R31 ;  /* 0x00008f00f0027a23 */ /* 0x000fe2000001081f */
[----:B------:R-:W-:Y:S02]  /*e5a0*/  PRMT R7, R13, 0x5410, R3 ;  /* 0x000054100d077816 */ /* 0x000fe40000000003 */
[----:B------:R-:W-:Y:S01]  /*e5b0*/  SHF.R.U32.HI R3, RZ, 0x8, R6 ;  /* 0x00000008ff037819 */ /* 0x000fe20000011606 */
[----:B------:R2:W-:Y:S01]  /*e5c0*/  MUFU.EX2 R132, R2 ;  /* 0x0000000200847308 */ /* 0x0005e20000000800 */
[----:B---3--:R-:W-:Y:S01]  /*e5d0*/  FFMA.FTZ R5, R172, c[0x0][0x23c], -R30 ;  /* 0x00008f00ac057a23 */ /* 0x008fe2000001081e */
[----:B------:R-:W-:Y:S02]  /*e5e0*/  LOP3.LUT R6, R4, 0xff, RZ, 0xc0, !PT ;  /* 0x000000ff04067812 */ /* 0x000fe400078ec0ff */
[----:B------:R-:W-:Y:S01]  /*e5f0*/  PRMT R12, R10, 0x5410, R3 ;  /* 0x000054100a0c7816 */ /* 0x000fe20000000003 */
[----:B------:R-:W-:Y:S01]  /*e600*/  FFMA.FTZ R3, R182, c[0x0][0x23c], -R31 ;  /* 0x00008f00b6037a23 */ /* 0x000fe2000001081f */
[----:B------:R-:W-:Y:S01]  /*e610*/  MOV R172, R186 ;  /* 0x000000ba00ac7202 */ /* 0x000fe20000000f00 */
[----:B------:R-:W-:Y:S01]  /*e620*/  IMAD.MOV.U32 R182, RZ, RZ, R22 ;  /* 0x000000ffffb67224 */ /* 0x000fe200078e0016 */
[----:B------:R3:W4:Y:S01]  /*e630*/  MUFU.EX2 R103, R5 ;  /* 0x0000000500677308 */ /* 0x0007220000000800 */
[----:B--2---:R-:W-:-:S07]  /*e640*/  LOP3.LUT R2, R9, 0xff, RZ, 0xc0, !PT ;  /* 0x000000ff09027812 */ /* 0x004fce00078ec0ff */
[----:B------:R2:W-:Y:S01]  /*e650*/  MUFU.EX2 R249, R3 ;  /* 0x0000000300f97308 */ /* 0x0005e20000000800 */
[----:B------:R-:W-:Y:S02]  /*e660*/  PRMT R17, R2, 0x5410, R8 ;  /* 0x0000541002117816 */ /* 0x000fe40000000008 */
[----:B------:R-:W-:Y:S02]  /*e670*/  LOP3.LUT R2, R4, 0xffff, RZ, 0xc0, !PT ;  /* 0x0000ffff04027812 */ /* 0x000fe400078ec0ff */
[--C-:B---3--:R-:W-:Y:S02]  /*e680*/  SHF.R.U32.HI R5, RZ, 0x18, R4.reuse ;  /* 0x00000018ff057819 */ /* 0x108fe40000011604 */
[----:B--2---:R-:W-:Y:S02]  /*e690*/  SHF.R.U32.HI R3, RZ, 0x10, R4 ;  /* 0x00000010ff037819 */ /* 0x004fe40000011604 */
[----:B------:R-:W-:Y:S02]  /*e6a0*/  SHF.R.U32.HI R4, RZ, 0x8, R2 ;  /* 0x00000008ff047819 */ /* 0x000fe40000011602 */
[----:B------:R-:W-:Y:S01]  /*e6b0*/  LOP3.LUT R2, R3, 0xff, RZ, 0xc0, !PT ;  /* 0x000000ff03027812 */ /* 0x000fe200078ec0ff */
[----:B------:R-:W-:Y:S01]  /*e6c0*/  FFMA.FTZ R3, R177, c[0x0][0x23c], -R31 ;  /* 0x00008f00b1037a23 */ /* 0x000fe2000001081f */
[----:B------:R-:W-:Y:S01]  /*e6d0*/  PRMT R6, R6, 0x5410, R4 ;  /* 0x0000541006067816 */ /* 0x000fe20000000004 */
[----:B------:R-:W-:Y:S01]  /*e6e0*/  FFMA.FTZ R4, R242, c[0x0][0x23c], -R28 ;  /* 0x00008f00f2047a23 */ /* 0x000fe2000001081c */
[----:B------:R-:W-:Y:S01]  /*e6f0*/  PRMT R5, R2, 0x5410, R5 ;  /* 0x0000541002057816 */ /* 0x000fe20000000005 */
[----:B------:R2:W-:Y:S01]  /*e700*/  MUFU.EX2 R251, R3 ;  /* 0x0000000300fb7308 */ /* 0x0005e20000000800 */
[----:B------:R-:W-:-:S07]  /*e710*/  LOP3.LUT R2, R0, 0xffff, RZ, 0xc0, !PT ;  /* 0x0000ffff00027812 */ /* 0x000fce00078ec0ff */
[----:B------:R-:W-:Y:S01]  /*e720*/  MUFU.EX2 R240, R4 ;  /* 0x0000000400f07308 */ /* 0x000fe20000000800 */
[----:B--2---:R-:W-:Y:S02]  /*e730*/  FFMA.FTZ R3, R173, c[0x0][0x23c], -R31 ;  /* 0x00008f00ad037a23 */ /* 0x004fe4000001081f */
[----:B------:R-:W-:-:S05]  /*e740*/  IMAD.MOV.U32 R173, RZ, RZ, R187 ;  /* 0x000000ffffad7224 */ /* 0x000fca00078e00bb */
[----:B------:R2:W3:Y:S02]  /*e750*/  MUFU.EX2 R250, R3 ;  /* 0x0000000300fa7308 */ /* 0x0004e40000000800 */
[----:B--2---:R-:W-:Y:S02]  /*e760*/  SHF.R.U32.HI R3, RZ, 0x8, R2 ;  /* 0x00000008ff037819 */ /* 0x004fe40000011602 */
[----:B------:R-:W-:-:S04]  /*e770*/  LOP3.LUT R2, R0, 0xff, RZ, 0xc0, !PT ;  /* 0x000000ff00027812 */ /* 0x000fc800078ec0ff */
[----:B------:R-:W-:Y:S01]  /*e780*/  PRMT R4, R2, 0x5410, R3 ;  /* 0x0000541002047816 */ /* 0x000fe20000000003 */
[----:B------:R-:W-:Y:S01]  /*e790*/  FFMA.FTZ R2, R183, c[0x0][0x23c], -R28 ;  /* 0x00008f00b7027a23 */ /* 0x000fe2000001081c */
[--C-:B------:R-:W-:Y:S01]  /*e7a0*/  SHF.R.U32.HI R3, RZ, 0x10, R0.reuse ;  /* 0x00000010ff037819 */ /* 0x100fe20000011600 */
[----:B------:R-:W-:Y:S02]  /*e7b0*/  IMAD.MOV.U32 R183, RZ, RZ, R23 ;  /* 0x000000ffffb77224 */ /* 0x000fe400078e0017 */
[----:B------:R2:W-:Y:S01]  /*e7c0*/  MUFU.EX2 R239, R2 ;  /* 0x0000000200ef7308 */ /* 0x0005e20000000800 */
[----:B------:R-:W5:Y:S01]  /*e7d0*/  LDSM.16.MT88.4 R20, [R212+0xb400] ;  /* 0x00b40000d414783b */ /* 0x000f620000004200 */
[----:B--2---:R-:W-:Y:S02]  /*e7e0*/  SHF.R.U32.HI R2, RZ, 0x18, R0 ;  /* 0x00000018ff027819 */ /* 0x004fe40000011600 */
[----:B------:R-:W-:Y:S01]  /*e7f0*/  LOP3.LUT R0, R3, 0xff, RZ, 0xc0, !PT ;  /* 0x000000ff03007812 */ /* 0x000fe200078ec0ff */
[----:B------:R-:W-:-:S03]  /*e800*/  FFMA.FTZ R3, R179, c[0x0][0x23c], -R28 ;  /* 0x00008f00b3037a23 */ /* 0x000fc6000001081c */
[----:B------:R-:W-:Y:S01]  /*e810*/  PRMT R16, R0, 0x5410, R2 ;  /* 0x0000541000107816 */ /* 0x000fe20000000002 */
[--C-:B------:R-:W-:Y:S01]  /*e820*/  HSET2.LE.AND R0, R7, R104.reuse, PT ;  /* 0x0000006807007233 */ /* 0x100fe20003803000 */
[----:B----4-:R-:W-:Y:S01]  /*e830*/  F2FP.PACK_AB R2, R103, R102 ;  /* 0x000000666702723e */ /* 0x010fe200000000ff */
[----:B------:R2:W-:Y:S03]  /*e840*/  MUFU.EX2 R248, R3 ;  /* 0x0000000300f87308 */ /* 0x0005e60000000800 */
[----:B------:R-:W-:Y:S01]  /*e850*/  LOP3.LUT R10, R0, R2, RZ, 0xc0, !PT ;  /* 0x00000002000a7212 */ /* 0x000fe200078ec0ff */
[----:B------:R-:W-:Y:S01]  /*e860*/  HSET2.LE.AND R0, R11, R104, PT ;  /* 0x000000680b007233 */ /* 0x000fe20003803000 */
[----:B---3--:R-:W-:-:S04]  /*e870*/  F2FP.PACK_AB R2, R250, R251 ;  /* 0x000000fbfa02723e */ /* 0x008fc800000000ff */
[----:B------:R-:W-:Y:S01]  /*e880*/  LOP3.LUT R11, R0, R2, RZ, 0xc0, !PT ;  /* 0x00000002000b7212 */ /* 0x000fe200078ec0ff */
[----:B------:R-:W-:Y:S01]  /*e890*/  HSET2.LE.AND R0, R6, R104, PT ;  /* 0x0000006806007233 */ /* 0x000fe20003803000 */
[----:B------:R-:W-:-:S04]  /*e8a0*/  F2FP.PACK_AB R2, R101, R133 ;  /* 0x000000856502723e */ /* 0x000fc800000000ff */
[----:B------:R-:W-:Y:S01]  /*e8b0*/  LOP3.LUT R8, R0, R2, RZ, 0xc0, !PT ;  /* 0x0000000200087212 */ /* 0x000fe200078ec0ff */
[----:B--2---:R-:W-:Y:S01]  /*e8c0*/  FFMA.FTZ R3, R174, c[0x0][0x23c], -R28 ;  /* 0x00008f00ae037a23 */ /* 0x004fe2000001081c */
[--C-:B------:R-:W-:Y:S01]  /*e8d0*/  HSET2.LE.AND R0, R5, R104.reuse, PT ;  /* 0x0000006805007233 */ /* 0x100fe20003803000 */
[----:B------:R-:W-:Y:S02]  /*e8e0*/  F2FP.PACK_AB R2, R249, R132 ;  /* 0x00000084f902723e */ /* 0x000fe400000000ff */
[----:B------:R2:W3:Y:S02]  /*e8f0*/  MUFU.EX2 R242, R3 ;  /* 0x0000000300f27308 */ /* 0x0004e40000000800 */
[----:B------:R-:W-:Y:S01]  /*e900*/  LOP3.LUT R9, R0, R2, RZ, 0xc0, !PT ;  /* 0x0000000200097212 */ /* 0x000fe200078ec0ff */
[--C-:B------:R-:W-:Y:S01]  /*e910*/  FFMA.FTZ R2, R176, c[0x0][0x23c], -R29.reuse ;  /* 0x00008f00b0027a23 */ /* 0x100fe2000001081d */
[----:B------:R-:W-:Y:S02]  /*e920*/  HSET2.LE.AND R0, R12, R104, PT ;  /* 0x000000680c007233 */ /* 0x000fe40003803000 */
[----:B------:R-:W4:Y:S02]  /*e930*/  LDSM.16.MT88.4 R12, [R212+0x9400] ;  /* 0x00940000d40c783b */ /* 0x000f240000004200 */
[----:B------:R3:W-:Y:S01]  /*e940*/  MUFU.EX2 R188, R2 ;  /* 0x0000000200bc7308 */ /* 0x0007e20000000800 */
[----:B-1----:R-:W-:Y:S01]  /*e950*/  HMMA.16816.F32 R128, R8, R24, R128 ;  /* 0x000000180880723c */ /* 0x002fe20000001880 */
[----:B--2---:R-:W-:-:S07]  /*e960*/  FFMA.FTZ R3, R243, c[0x0][0x23c], -R29 ;  /* 0x00008f00f3037a23 */ /* 0x004fce000001081d */
[----:B------:R-:W-:Y:S01]  /*e970*/  HMMA.16816.F32 R60, R8, R26, R60 ;  /* 0x0000001a083c723c */ /* 0x000fe2000000183c */
[----:B------:R-:W-:Y:S01]  /*e980*/  IMAD.MOV.U32 R243, RZ, RZ, R45 ;  /* 0x000000fffff37224 */ /* 0x000fe200078e002d */
[----:B------:R1:W-:Y:S01]  /*e990*/  MUFU.EX2 R186, R3 ;  /* 0x0000000300ba7308 */ /* 0x0003e20000000800 */
[----:B---3--:R-:W-:-:S05]  /*e9a0*/  F2FP.PACK_AB R2, R242, R248 ;  /* 0x000000f8f202723e */ /* 0x008fca00000000ff */
[----:B-----5:R-:W-:Y:S01]  /*e9b0*/  HMMA.16816.F32 R68, R8, R20, R68 ;  /* 0x000000140844723c */ /* 0x020fe20000001844 */
[----:B------:R-:W-:Y:S01]  /*e9c0*/  LOP3.LUT R6, R0, R2, RZ, 0xc0, !PT ;  /* 0x0000000200067212 */ /* 0x000fe200078ec0ff */
[----:B------:R-:W-:-:S06]  /*e9d0*/  HSET2.LE.AND R0, R17, R104, PT ;  /* 0x0000006811007233 */ /* 0x000fcc0003803000 */
[----:B------:R-:W-:Y:S01]  /*e9e0*/  HMMA.16816.F32 R80, R8, R22, R80 ;  /* 0x000000160850723c */ /* 0x000fe20000001850 */
[----:B-1----:R-:W-:-:S04]  /*e9f0*/  FFMA.FTZ R3, R181, c[0x0][0x23c], -R29 ;  /* 0x00008f00b5037a23 */ /* 0x002fc8000001081d */
[----:B------:R1:W2:Y:S03]  /*ea00*/  MUFU.EX2 R187, R3 ;  /* 0x0000000300bb7308 */ /* 0x0002a60000000800 */
[C---:B------:R-:W-:Y:S08]  /*ea10*/  HMMA.16816.F32 R84, R8.reuse, R32, R84 ;  /* 0x000000200854723c */ /* 0x040ff00000001854 */
[----:B----4-:R-:W-:Y:S01]  /*ea20*/  HMMA.16816.F32 R52, R8, R12, R52 ;  /* 0x0000000c0834723c */ /* 0x010fe20000001834 */
[----:B-1----:R-:W-:Y:S01]  /*ea30*/  FFMA.FTZ R3, R241, c[0x0][0x23c], -R29 ;  /* 0x00008f00f1037a23 */ /* 0x002fe2000001081d */
[----:B--2---:R-:W-:-:S06]  /*ea40*/  F2FP.PACK_AB R2, R188, R187 ;  /* 0x000000bbbc02723e */ /* 0x004fcc00000000ff */
[----:B------:R-:W-:Y:S01]  /*ea50*/  HMMA.16816.F32 R56, R8, R14, R56 ;  /* 0x0000000e0838723c */ /* 0x000fe20000001838 */
[----:B------:R-:W-:Y:S01]  /*ea60*/  IMAD.MOV.U32 R241, RZ, RZ, R184 ;  /* 0x000000fffff17224 */ /* 0x000fe200078e00b8 */
[----:B------:R-:W1:Y:S01]  /*ea70*/  MUFU.EX2 R185, R3 ;  /* 0x0000000300b97308 */ /* 0x000e620000000800 */
[----:B------:R-:W-:Y:S01]  /*ea80*/  LOP3.LUT R7, R0, R2, RZ, 0xc0, !PT ;  /* 0x0000000200077212 */ /* 0x000fe200078ec0ff */
[----:B------:R-:W-:Y:S01]  /*ea90*/  HSET2.LE.AND R0, R4, R104, PT ;  /* 0x0000006804007233 */ /* 0x000fe20003803000 */
[----:B------:R-:W-:-:S03]  /*eaa0*/  F2FP.PACK_AB R2, R239, R240 ;  /* 0x000000f0ef02723e */ /* 0x000fc600000000ff */
[----:B------:R-:W-:Y:S01]  /*eab0*/  HMMA.16816.F32 R96, R8, R34, R96 ;  /* 0x000000220860723c */ /* 0x000fe20000001860 */
[----:B------:R-:W-:Y:S01]  /*eac0*/  LOP3.LUT R4, R0, R2, RZ, 0xc0, !PT ;  /* 0x0000000200047212 */ /* 0x000fe200078ec0ff */
[----:B------:R-:W-:Y:S02]  /*ead0*/  HSET2.LE.AND R0, R16, R104, PT ;  /* 0x0000006810007233 */ /* 0x000fe40003803000 */
[----:B------:R-:W2:Y:S01]  /*eae0*/  LDSM.16.MT88.4 R16, [R212+0xa400] ;  /* 0x00a40000d410783b */ /* 0x000ea20000004200 */
[----:B-1----:R-:W-:-:S04]  /*eaf0*/  F2FP.PACK_AB R2, R185, R186 ;  /* 0x000000bab902723e */ /* 0x002fc800000000ff */
[----:B------:R-:W-:Y:S02]  /*eb00*/  LOP3.LUT R5, R0, R2, RZ, 0xc0, !PT ;  /* 0x0000000200057212 */ /* 0x000fe400078ec0ff */
[----:B------:R-:W-:-:S04]  /*eb10*/  MOV R0, UR33 ;  /* 0x0000002100007c02 */ /* 0x000fc80008000f00 */
[----:B------:R-:W-:Y:S01]  /*eb20*/  LOP3.LUT R0, R47, UR4, R0, 0x96, !PT ;  /* 0x000000042f007c12 */ /* 0x000fe2000f8e9600 */
[----:B------:R-:W-:Y:S04]  /*eb30*/  HMMA.16816.F32 R108, R4, R12, R108 ;  /* 0x0000000c046c723c */ /* 0x000fe8000000186c */
[----:B------:R-:W-:-:S04]  /*eb40*/  IMAD.WIDE.U32 R2, R0, -0x326172a9, RZ ;  /* 0xcd9e8d5700027825 */ /* 0x000fc800078e00ff */
[----:B------:R-:W-:Y:S01]  /*eb50*/  HMMA.16816.F32 R120, R4, R14, R120 ;  /* 0x0000000e0478723c */ /* 0x000fe20000001878 */
[----:B------:R-:W1:Y:S01]  /*eb60*/  LDSM.16.MT88.4 R12, [R214+0xa400] ;  /* 0x00a40000d60c783b */ /* 0x000e620000004200 */
[C---:B------:R-:W-:Y:S02]  /*eb70*/  LOP3.LUT R0, R3.reuse, UR16, R182, 0x96, !PT ;  /* 0x0000001003007c12 */ /* 0x040fe4000f8e96b6 */
[----:B------:R-:W-:-:S04]  /*eb80*/  LOP3.LUT R3, R3, UR16, R172, 0x96, !PT ;  /* 0x0000001003037c12 */ /* 0x000fc8000f8e96ac */
[C---:B------:R-:W-:Y:S08]  /*eb90*/  HMMA.16816.F32 R124, R4.reuse, R24, R124 ;  /* 0x00000018047c723c */ /* 0x040ff0000000187c */
[C---:B------:R-:W-:Y:S01]  /*eba0*/  HMMA.16816.F32 R136, R4.reuse, R26, R136 ;  /* 0x0000001a0488723c */ /* 0x040fe20000001888 */
[----:B------:R-:W-:Y:S07]  /*ebb0*/  LDSM.16.MT88.4 R24, [R212+0xb800] ;  /* 0x00b80000d418783b */ /* 0x000fee0000004200 */
[C---:B--2---:R-:W-:Y:S08]  /*ebc0*/  HMMA.16816.F32 R140, R4.reuse, R16, R140 ;  /* 0x00000010048c723c */ /* 0x044ff0000000188c */
[C---:B------:R-:W-:Y:S08]  /*ebd0*/  HMMA.16816.F32 R152, R4.reuse, R18, R152 ;  /* 0x000000120498723c */ /* 0x040ff00000001898 */
[C---:B------:R-:W-:Y:S08]  /*ebe0*/  HMMA.16816.F32 R72, R4.reuse, R20, R72 ;  /* 0x000000140448723c */ /* 0x040ff00000001848 */
[C---:B-1----:R-:W-:Y:S08]  /*ebf0*/  HMMA.16816.F32 R156, R4.reuse, R12, R156 ;  /* 0x0000000c049c723c */ /* 0x042ff0000000189c */
[C---:B------:R-:W-:Y:S08]  /*ec00*/  HMMA.16816.F32 R168, R4.reuse, R14, R168 ;  /* 0x0000000e04a8723c */ /* 0x040ff000000018a8 */
[C---:B------:R-:W-:Y:S01]  /*ec10*/  HMMA.16816.F32 R76, R4.reuse, R22, R76 ;  /* 0x00000016044c723c */ /* 0x040fe2000000184c */
[----:B------:R-:W1:Y:S07]  /*ec20*/  LDSM.16.MT88.4 R20, [R214+0x9800] ;  /* 0x00980000d614783b */ /* 0x000e6e0000004200 */
[C---:B------:R-:W-:Y:S08]  /*ec30*/  HMMA.16816.F32 R88, R4.reuse, R32, R88 ;  /* 0x000000200458723c */ /* 0x040ff00000001858 */
[----:B------:R-:W-:Y:S01]  /*ec40*/  HMMA.16816.F32 R92, R4, R34, R92 ;  /* 0x00000022045c723c */ /* 0x000fe2000000185c */
[----:B------:R-:W-:Y:S06]  /*ec50*/  LDSM.16.MT88.4 R32, [R214+0xb800] ;  /* 0x00b80000d620783b */ /* 0x000fec0000004200 */
[--C-:B------:R-:W-:Y:S01]  /*ec60*/  LOP3.LUT R6, R39, UR14, R2.reuse, 0x96, !PT ;  /* 0x0000000e27067c12 */ /* 0x100fe2000f8e9602 */
[----:B------:R-:W-:Y:S01]  /*ec70*/  IMAD.WIDE.U32 R4, R0, -0x2daee0ad, RZ ;  /* 0xd2511f5300047825 */ /* 0x000fe200078e00ff */
[----:B------:R-:W-:Y:S01]  /*ec80*/  LOP3.LUT R7, R37, UR14, R2, 0x96, !PT ;  /* 0x0000000e25077c12 */ /* 0x000fe2000f8e9602 */
[----:B------:R-:W-:Y:S02]  /*ec90*/  HMMA.16816.F32 R160, R8, R12, R160 ;  /* 0x0000000c08a0723c */ /* 0x000fe400000018a0 */
[----:B------:R-:W-:Y:S01]  /*eca0*/  FFMA.FTZ R0, R196, c[0x0][0x23c], -R30 ;  /* 0x00008f00c4007a23 */ /* 0x000fe2000001081e */
[----:B------:R-:W-:Y:S01]  /*ecb0*/  LOP3.LUT R5, R5, UR13, R42, 0x96, !PT ;  /* 0x0000000d05057c12 */ /* 0x000fe2000f8e962a */
[----:B------:R-:W-:-:S02]  /*ecc0*/  IMAD.WIDE.U32 R2, R3, -0x2daee0ad, RZ ;  /* 0xd2511f5303027825 */ /* 0x000fc400078e00ff */
[----:B------:R2:W-:Y:S02]  /*ecd0*/  MUFU.EX2 R184, R0 ;  /* 0x0000000000b87308 */ /* 0x0005e40000000800 */
[----:B------:R-:W-:Y:S01]  /*ece0*/  IMAD.WIDE.U32 R12, R6, -0x2daee0ad, RZ ;  /* 0xd2511f53060c7825 */ /* 0x000fe200078e00ff */
[----:B------:R-:W-:Y:S01]  /*ecf0*/  HMMA.16816.F32 R164, R8, R14, R164 ;  /* 0x0000000e08a4723c */ /* 0x000fe200000018a4 */
[----:B------:R-:W-:Y:S02]  /*ed00*/  LOP3.LUT R3, R3, UR13, R40, 0x96, !PT ;  /* 0x0000000d03037c12 */ /* 0x000fe4000f8e9628 */
[----:B------:R-:W-:-:S04]  /*ed10*/  IMAD.WIDE.U32 R6, R7, -0x2daee0ad, RZ ;  /* 0xd2511f5307067825 */ /* 0x000fc800078e00ff */
[----:B------:R-:W-:Y:S01]  /*ed20*/  LOP3.LUT R14, R13, UR11, R4, 0x96, !PT ;  /* 0x0000000b0d0e7c12 */ /* 0x000fe2000f8e9604 */
[----:B------:R-:W-:Y:S01]  /*ed30*/  IMAD.WIDE.U32 R4, R5, -0x326172a9, RZ ;  /* 0xcd9e8d5705047825 */ /* 0x000fe200078e00ff */
[C---:B------:R-:W-:Y:S03]  /*ed40*/  HMMA.16816.F32 R144, R8.reuse, R16, R144 ;  /* 0x000000100890723c */ /* 0x040fe60000001890 */
[----:B------:R-:W-:Y:S01]  /*ed50*/  FFMA.FTZ R13, R189, c[0x0][0x23c], -R30 ;  /* 0x00008f00bd0d7a23 */ /* 0x000fe2000001081e */
[----:B------:R-:W-:Y:S01]  /*ed60*/  LOP3.LUT R5, R5, UR12, R38, 0x96, !PT ;  /* 0x0000000c05057c12 */ /* 0x000fe2000f8e9626 */
[----:B--2---:R-:W-:Y:S01]  /*ed70*/  FFMA.FTZ R0, R191, c[0x0][0x23c], -R30 ;  /* 0x00008f00bf007a23 */ /* 0x004fe2000001081e */
[----:B------:R-:W-:Y:S01]  /*ed80*/  MOV R189, R100 ;  /* 0x0000006400bd7202 */ /* 0x000fe20000000f00 */
[----:B------:R-:W-:Y:S01]  /*ed90*/  IMAD.WIDE.U32 R44, R14, -0x326172a9, RZ ;  /* 0xcd9e8d570e2c7825 */ /* 0x000fe200078e00ff */
[----:B------:R2:W-:Y:S01]  /*eda0*/  MUFU.EX2 R182, R13 ;  /* 0x0000000d00b67308 */ /* 0x0005e20000000800 */
[----:B------:R-:W-:Y:S02]  /*edb0*/  HMMA.16816.F32 R64, R8, R18, R64 ;  /* 0x000000120840723c */ /* 0x000fe40000001840 */
[----:B------:R-:W-:-:S02]  /*edc0*/  IMAD.MOV.U32 R191, RZ, RZ, R106 ;  /* 0x000000ffffbf7224 */ /* 0x000fc400078e006a */
[----:B------:R-:W-:-:S03]  /*edd0*/  IMAD.MOV.U32 R196, RZ, RZ, R101 ;  /* 0x000000ffffc47224 */ /* 0x000fc600078e0065 */
[----:B------:R3:W-:Y:S01]  /*ede0*/  MUFU.EX2 R183, R0 ;  /* 0x0000000000b77308 */ /* 0x0007e20000000800 */
[----:B--2---:R-:W-:Y:S01]  /*edf0*/  LOP3.LUT R13, R45, UR10, R4, 0x96, !PT ;  /* 0x0000000a2d0d7c12 */ /* 0x004fe2000f8e9604 */
[----:B------:R-:W-:-:S04]  /*ee00*/  IMAD.WIDE.U32 R4, R5, -0x2daee0ad, RZ ;  /* 0xd2511f5305047825 */ /* 0x000fc800078e00ff */
[----:B------:R-:W-:Y:S01]  /*ee10*/  IMAD.WIDE.U32 R46, R13, -0x2daee0ad, RZ ;  /* 0xd2511f530d2e7825 */ /* 0x000fe200078e00ff */
[----:B---3--:R-:W-:-:S03]  /*ee20*/  LOP3.LUT R0, R7, UR11, R2, 0x96, !PT ;  /* 0x0000000b07007c12 */ /* 0x008fc6000f8e9602 */
[----:B------:R-:W-:-:S04]  /*ee30*/  IMAD.WIDE.U32 R2, R3, -0x326172a9, RZ ;  /* 0xcd9e8d5703027825 */ /* 0x000fc800078e00ff */
[----:B------:R-:W-:Y:S01]  /*ee40*/  IMAD.WIDE.U32 R42, R0, -0x326172a9, RZ ;  /* 0xcd9e8d57002a7825 */ /* 0x000fe200078e00ff */
[----:B------:R-:W-:-:S03]  /*ee50*/  LOP3.LUT R14, R3, UR12, R36, 0x96, !PT ;  /* 0x0000000c030e7c12 */ /* 0x000fc6000f8e9624 */
[----:B------:R-:W-:Y:S01]  /*ee60*/  FFMA.FTZ R3, R200, c[0x0][0x23c], -R31 ;  /* 0x00008f00c8037a23 */ /* 0x000fe2000001081f */
[----:B------:R-:W-:Y:S01]  /*ee70*/  LOP3.LUT R0, R43, UR10, R2, 0x96, !PT ;  /* 0x0000000a2b007c12 */ /* 0x000fe2000f8e9602 */
[----:B------:R-:W-:Y:S02]  /*ee80*/  FFMA.FTZ R7, R180, c[0x0][0x23c], -R30 ;  /* 0x00008f00b4077a23 */ /* 0x000fe4000001081e */
[----:B------:R2:W-:Y:S02]  /*ee90*/  MUFU.EX2 R180, R3 ;  /* 0x0000000300b47308 */ /* 0x0005e40000000800 */
[----:B------:R-:W-:Y:S01]  /*eea0*/  IMAD.WIDE.U32 R40, R0, -0x2daee0ad, RZ ;  /* 0xd2511f5300287825 */ /* 0x000fe200078e00ff */
[----:B------:R-:W-:-:S05]  /*eeb0*/  LOP3.LUT R0, R47, UR7, R4, 0x96, !PT ;  /* 0x000000072f007c12 */ /* 0x000fca000f8e9604 */
[----:B------:R3:W4:Y:S01]  /*eec0*/  MUFU.EX2 R181, R7 ;  /* 0x0000000700b57308 */ /* 0x0007220000000800 */
[----:B--2---:R-:W-:-:S05]  /*eed0*/  IMAD.WIDE.U32 R2, R14, -0x2daee0ad, RZ ;  /* 0xd2511f530e027825 */ /* 0x004fca00078e00ff */
[----:B------:R-:W-:Y:S02]  /*eee0*/  LOP3.LUT R2, R41, UR7, R2, 0x96, !PT ;  /* 0x0000000729027c12 */ /* 0x000fe4000f8e9602 */
[----:B---3--:R-:W-:Y:S01]  /*eef0*/  LOP3.LUT R7, R5, UR9, R12, 0x96, !PT ;  /* 0x0000000905077c12 */ /* 0x008fe2000f8e960c */
[----:B------:R-:W-:Y:S01]  /*ef00*/  FFMA.FTZ R5, R195, c[0x0][0x23c], -R31 ;  /* 0x00008f00c3057a23 */ /* 0x000fe2000001081f */
[----:B------:R-:W-:Y:S01]  /*ef10*/  LOP3.LUT R12, R3, UR9, R6, 0x96, !PT ;  /* 0x00000009030c7c12 */ /* 0x000fe2000f8e9606 */
[----:B------:R-:W-:Y:S02]  /*ef20*/  IMAD.WIDE.U32 R2, R2, -0x326172a9, RZ ;  /* 0xcd9e8d5702027825 */ /* 0x000fe400078e00ff */
[----:B------:R2:W-:Y:S02]  /*ef30*/  MUFU.EX2 R179, R5 ;  /* 0x0000000500b37308 */ /* 0x0005e40000000800 */
[----:B------:R-:W-:Y:S01]  /*ef40*/  IMAD.WIDE.U32 R38, R7, -0x326172a9, RZ ;  /* 0xcd9e8d5707267825 */ /* 0x000fe200078e00ff */
[----:B------:R-:W-:-:S03]  /*ef50*/  LOP3.LUT R9, R2, 0xff, RZ, 0xc0, !PT ;  /* 0x000000ff02097812 */ /* 0x000fc600078ec0ff */
[----:B------:R-:W-:-:S04]  /*ef60*/  IMAD.WIDE.U32 R36, R12, -0x326172a9, RZ ;  /* 0xcd9e8d570c247825 */ /* 0x000fc800078e00ff */
[----:B--2---:R-:W-:-:S04]  /*ef70*/  IMAD.WIDE.U32 R4, R0, -0x326172a9, RZ ;  /* 0xcd9e8d5700047825 */ /* 0x004fc800078e00ff */
[--C-:B------:R-:W-:Y:S01]  /*ef80*/  FFMA.FTZ R0, R192, c[0x0][0x23c], -R31.reuse ;  /* 0x00008f00c0007a23 */ /* 0x100fe2000001081f */
[C---:B------:R-:W-:Y:S02]  /*ef90*/  LOP3.LUT R7, R4.reuse, 0xffff, RZ, 0xc0, !PT ;  /* 0x0000ffff04077812 */ /* 0x040fe400078ec0ff */
[----:B------:R-:W-:Y:S01]  /*efa0*/  LOP3.LUT R11, R4, 0xff, RZ, 0xc0, !PT ;  /* 0x000000ff040b7812 */ /* 0x000fe200078ec0ff */
[----:B------:R2:W-:Y:S01]  /*efb0*/  MUFU.EX2 R177, R0 ;  /* 0x0000000000b17308 */ /* 0x0005e20000000800 */
[--C-:B------:R-:W-:Y:S02]  /*efc0*/  SHF.R.U32.HI R6, RZ, 0x10, R4.reuse ;  /* 0x00000010ff067819 */ /* 0x100fe40000011604 */
[----:B------:R-:W-:Y:S01]  /*efd0*/  SHF.R.U32.HI R10, RZ, 0x18, R4 ;  /* 0x00000018ff0a7819 */ /* 0x000fe20000011604 */
[----:B------:R-:W-:Y:S01]  /*efe0*/  FFMA.FTZ R4, R190, c[0x0][0x23c], -R31 ;  /* 0x00008f00be047a23 */ /* 0x000fe2000001081f */
[----:B------:R-:W-:Y:S02]  /*eff0*/  SHF.R.U32.HI R8, RZ, 0x8, R7 ;  /* 0x00000008ff087819 */ /* 0x000fe40000011607 */
[----:B------:R-:W-:Y:S01]  /*f000*/  LOP3.LUT R7, R6, 0xff, RZ, 0xc0, !PT ;  /* 0x000000ff06077812 */ /* 0x000fe200078ec0ff */
[----:B------:R3:W5:Y:S01]  /*f010*/  MUFU.EX2 R178, R4 ;  /* 0x0000000400b27308 */ /* 0x0007620000000800 */
[----:B------:R-:W-:-:S02]  /*f020*/  PRMT R11, R11, 0x5410, R8 ;  /* 0x000054100b0b7816 */ /* 0x000fc40000000008 */
[----:B------:R-:W-:Y:S02]  /*f030*/  PRMT R13, R7, 0x5410, R10 ;  /* 0x00005410070d7816 */ /* 0x000fe4000000000a */
[----:B------:R-:W-:Y:S02]  /*f040*/  SHF.R.U32.HI R8, RZ, 0x18, R2 ;  /* 0x00000018ff087819 */ /* 0x000fe40000011602 */
[----:B--2---:R-:W-:-:S04]  /*f050*/  LOP3.LUT R0, R2, 0xffff, RZ, 0xc0, !PT ;  /* 0x0000ffff02007812 */ /* 0x004fc800078ec0ff */
[----:B------:R-:W-:Y:S02]  /*f060*/  SHF.R.U32.HI R6, RZ, 0x8, R0 ;  /* 0x00000008ff067819 */ /* 0x000fe40000011600 */
[----:B------:R-:W-:Y:S01]  /*f070*/  LOP3.LUT R0, R5, UR17, R38, 0x96, !PT ;  /* 0x0000001105007c12 */ /* 0x000fe2000f8e9626 */
[----:B---3--:R-:W-:Y:S01]  /*f080*/  FFMA.FTZ R4, R207, c[0x0][0x23c], -R28 ;  /* 0x00008f00cf047a23 */ /* 0x008fe2000001081c */
[----:B------:R-:W-:Y:S01]  /*f090*/  SHF.R.U32.HI R5, RZ, 0x10, R2 ;  /* 0x00000010ff057819 */ /* 0x000fe20000011602 */
[----:B------:R-:W-:Y:S01]  /*f0a0*/  IMAD.MOV.U32 R207, RZ, RZ, R117 ;  /* 0x000000ffffcf7224 */ /* 0x000fe200078e0075 */
[----:B------:R-:W-:Y:S01]  /*f0b0*/  PRMT R19, R9, 0x5410, R6 ;  /* 0x0000541009137816 */ /* 0x000fe20000000006 */
[----:B------:R2:W-:Y:S01]  /*f0c0*/  MUFU.EX2 R175, R4 ;  /* 0x0000000400af7308 */ /* 0x0005e20000000800 */
[----:B------:R-:W-:Y:S01]  /*f0d0*/  LOP3.LUT R5, R5, 0xff, RZ, 0xc0, !PT ;  /* 0x000000ff05057812 */ /* 0x000fe200078ec0ff */
[----:B------:R-:W-:Y:S01]  /*f0e0*/  FFMA.FTZ R6, R202, c[0x0][0x23c], -R28 ;  /* 0x00008f00ca067a23 */ /* 0x000fe2000001081c */
[----:B------:R-:W-:Y:S01]  /*f0f0*/  LOP3.LUT R2, R3, UR17, R36, 0x96, !PT ;  /* 0x0000001103027c12 */ /* 0x000fe2000f8e9624 */
[----:B------:R-:W-:Y:S01]  /*f100*/  IMAD.MOV.U32 R202, RZ, RZ, R116 ;  /* 0x000000ffffca7224 */ /* 0x000fe200078e0074 */
[----:B------:R-:W-:Y:S01]  /*f110*/  PRMT R18, R5, 0x5410, R8 ;  /* 0x0000541005127816 */ /* 0x000fe20000000008 */
[----:B------:R-:W-:Y:S01]  /*f120*/  FFMA.FTZ R5, R197, c[0x0][0x23c], -R28 ;  /* 0x00008f00c5057a23 */ /* 0x000fe2000001081c */
[----:B------:R-:W-:Y:S01]  /*f130*/  LOP3.LUT R3, R2, 0xffff, RZ, 0xc0, !PT ;  /* 0x0000ffff02037812 */ /* 0x000fe200078ec0ff */
[----:B------:R3:W1:Y:S01]  /*f140*/  MUFU.EX2 R176, R6 ;  /* 0x0000000600b07308 */ /* 0x0006620000000800 */
[----:B------:R-:W-:Y:S01]  /*f150*/  MOV R197, R135 ;  /* 0x0000008700c57202 */ /* 0x000fe20000000f00 */
[----:B------:R-:W-:Y:S01]  /*f160*/  IMAD.MOV.U32 R117, RZ, RZ, R112 ;  /* 0x000000ffff757224 */ /* 0x000fe200078e0070 */
[----:B------:R-:W-:Y:S01]  /*f170*/  MOV R116, R113 ;  /* 0x0000007100747202 */ /* 0x000fe20000000f00 */
[----:B------:R-:W-:-:S02]  /*f180*/  IMAD.MOV.U32 R135, RZ, RZ, R114 ;  /* 0x000000ffff877224 */ /* 0x000fc400078e0072 */
[----:B------:R-:W-:Y:S01]  /*f190*/  IMAD.MOV.U32 R190, RZ, RZ, R117 ;  /* 0x000000ffffbe7224 */ /* 0x000fe200078e0075 */
[C---:B--2---:R-:W-:Y:S01]  /*f1a0*/  LOP3.LUT R4, R0.reuse, 0xffff, RZ, 0xc0, !PT ;  /* 0x0000ffff00047812 */ /* 0x044fe200078ec0ff */
[----:B------:R2:W-:Y:S01]  /*f1b0*/  MUFU.EX2 R173, R5 ;  /* 0x0000000500ad7308 */ /* 0x0005e20000000800 */
[----:B------:R-:W-:Y:S01]  /*f1c0*/  MOV R195, R135 ;  /* 0x0000008700c37202 */ /* 0x000fe20000000f00 */
[----:B------:R-:W-:Y:S01]  /*f1d0*/  IMAD.MOV.U32 R192, RZ, RZ, R116 ;  /* 0x000000ffffc07224 */ /* 0x000fe200078e0074 */
[----:B------:R-:W-:Y:S02]  /*f1e0*/  SHF.R.U32.HI R7, RZ, 0x8, R4 ;  /* 0x00000008ff077819 */ /* 0x000fe40000011604 */
[----:B------:R-:W-:Y:S02]  /*f1f0*/  LOP3.LUT R4, R0, 0xff, RZ, 0xc0, !PT ;  /* 0x000000ff00047812 */ /* 0x000fe400078ec0ff */
[----:B---3--:R-:W-:Y:S02]  /*f200*/  SHF.R.U32.HI R6, RZ, 0x18, R0 ;  /* 0x00000018ff067819 */ /* 0x008fe40000011600 */
[----:B------:R-:W-:-:S02]  /*f210*/  PRMT R7, R4, 0x5410, R7 ;  /* 0x0000541004077816 */ /* 0x000fc40000000007 */
[----:B------:R-:W-:Y:S01]  /*f220*/  SHF.R.U32.HI R4, RZ, 0x10, R0 ;  /* 0x00000010ff047819 */ /* 0x000fe20000011600 */
[----:B------:R-:W-:Y:S02]  /*f230*/  FFMA.FTZ R0, R193, c[0x0][0x23c], -R28 ;  /* 0x00008f00c1007a23 */ /* 0x000fe4000001081c */
[----:B------:R-:W-:Y:S01]  /*f240*/  IMAD.MOV.U32 R193, RZ, RZ, R107 ;  /* 0x000000ffffc17224 */ /* 0x000fe200078e006b */
[----:B--2---:R-:W-:Y:S01]  /*f250*/  LOP3.LUT R5, R4, 0xff, RZ, 0xc0, !PT ;  /* 0x000000ff04057812 */ /* 0x004fe200078ec0ff */
[----:B------:R2:W-:Y:S01]  /*f260*/  MUFU.EX2 R174, R0 ;  /* 0x0000000000ae7308 */ /* 0x0005e20000000800 */
[----:B------:R-:W-:Y:S02]  /*f270*/  SHF.R.U32.HI R4, RZ, 0x8, R3 ;  /* 0x00000008ff047819 */ /* 0x000fe40000011603 */
[----:B------:R-:W-:Y:S02]  /*f280*/  LOP3.LUT R3, R2, 0xff, RZ, 0xc0, !PT ;  /* 0x000000ff02037812 */ /* 0x000fe400078ec0ff */
[----:B------:R-:W-:Y:S01]  /*f290*/  PRMT R6, R5, 0x5410, R6 ;  /* 0x0000541005067816 */ /* 0x000fe20000000006 */
[----:B------:R-:W-:Y:S01]  /*f2a0*/  FFMA.FTZ R5, R247, c[0x0][0x23c], -R29 ;  /* 0x00008f00f7057a23 */ /* 0x000fe2000001081d */
[----:B------:R-:W-:-:S02]  /*f2b0*/  PRMT R17, R3, 0x5410, R4 ;  /* 0x0000541003117816 */ /* 0x000fc40000000004 */
[--C-:B------:R-:W-:Y:S01]  /*f2c0*/  SHF.R.U32.HI R4, RZ, 0x18, R2.reuse ;  /* 0x00000018ff047819 */ /* 0x100fe20000011602 */
[----:B------:R3:W-:Y:S01]  /*f2d0*/  MUFU.EX2 R172, R5 ;  /* 0x0000000500ac7308 */ /* 0x0007e20000000800 */
[----:B------:R-:W-:Y:S01]  /*f2e0*/  MOV R247, R243 ;  /* 0x000000f300f77202 */ /* 0x000fe20000000f00 */
[----:B------:R-:W-:Y:S01]  /*f2f0*/  IMAD.MOV.U32 R243, RZ, RZ, R103 ;  /* 0x000000fffff37224 */ /* 0x000fe200078e0067 */
[----:B--2---:R-:W-:Y:S02]  /*f300*/  SHF.R.U32.HI R0, RZ, 0x10, R2 ;  /* 0x00000010ff007819 */ /* 0x004fe40000011602 */
[----:B----4-:R-:W-:Y:S02]  /*f310*/  F2FP.PACK_AB R2, R181, R182 ;  /* 0x000000b6b502723e */ /* 0x010fe400000000ff */
[----:B------:R-:W-:Y:S01]  /*f320*/  LOP3.LUT R3, R0, 0xff, RZ, 0xc0, !PT ;  /* 0x000000ff00037812 */ /* 0x000fe200078ec0ff */
[----:B------:R-:W-:-:S03]  /*f330*/  HSET2.LE.AND R0, R11, R104, PT ;  /* 0x000000680b007233 */ /* 0x000fc60003803000 */
[----:B------:R-:W-:Y:S01]  /*f340*/  PRMT R16, R3, 0x5410, R4 ;  /* 0x0000541003107816 */ /* 0x000fe20000000004 */
[--C-:B------:R-:W-:Y:S01]  /*f350*/  FFMA.FTZ R4, R206, c[0x0][0x23c], -R29.reuse ;  /* 0x00008f00ce047a23 */ /* 0x100fe2000001081d */
[----:B------:R-:W-:Y:S01]  /*f360*/  LOP3.LUT R10, R0, R2, RZ, 0xc0, !PT ;  /* 0x00000002000a7212 */ /* 0x000fe200078ec0ff */
[--C-:B------:R-:W-:Y:S01]  /*f370*/  HSET2.LE.AND R0, R13, R104.reuse, PT ;  /* 0x000000680d007233 */ /* 0x100fe20003803000 */
[----:B-----5:R-:W-:Y:S01]  /*f380*/  F2FP.PACK_AB R2, R178, R177 ;  /* 0x000000b1b202723e */ /* 0x020fe200000000ff */
[----:B------:R-:W2:Y:S01]  /*f390*/  LDSM.16.MT88.4 R12, [R212+0x9800] ;  /* 0x00980000d40c783b */ /* 0x000ea20000004200 */
[----:B------:R4:W5:Y:S01]  /*f3a0*/  MUFU.EX2 R107, R4 ;  /* 0x00000004006b7308 */ /* 0x0009620000000800 */
[--C-:B------:R-:W-:Y:S01]  /*f3b0*/  HSET2.LE.AND R3, R7, R104.reuse, PT ;  /* 0x0000006807037233 */ /* 0x100fe20003803000 */
[----:B------:R-:W-:Y:S01]  /*f3c0*/  LOP3.LUT R11, R0, R2, RZ, 0xc0, !PT ;  /* 0x00000002000b7212 */ /* 0x000fe200078ec0ff */
[----:B------:R-:W-:Y:S01]  /*f3d0*/  HSET2.LE.AND R0, R6, R104, PT ;  /* 0x0000006806007233 */ /* 0x000fe20003803000 */
[----:B------:R-:W-:Y:S01]  /*f3e0*/  F2FP.PACK_AB R2, R179, R180 ;  /* 0x000000b4b302723e */ /* 0x000fe200000000ff */
[----:B---3--:R-:W-:-:S02]  /*f3f0*/  FFMA.FTZ R5, R201, c[0x0][0x23c], -R29 ;  /* 0x00008f00c9057a23 */ /* 0x008fc4000001081d */
[----:B------:R-:W-:Y:S01]  /*f400*/  IMAD.MOV.U32 R201, RZ, RZ, R105 ;  /* 0x000000ffffc97224 */ /* 0x000fe200078e0069 */
[----:B------:R-:W-:Y:S01]  /*f410*/  LOP3.LUT R9, R0, R2, RZ, 0xc0, !PT ;  /* 0x0000000200097212 */ /* 0x000fe200078ec0ff */
[----:B------:R-:W-:Y:S01]  /*f420*/  HSET2.LE.AND R0, R17, R104, PT ;  /* 0x0000006811007233 */ /* 0x000fe20003803000 */
[----:B-1----:R-:W-:Y:S01]  /*f430*/  F2FP.PACK_AB R2, R176, R175 ;  /* 0x000000afb002723e */ /* 0x002fe200000000ff */
[----:B------:R1:W-:Y:S01]  /*f440*/  MUFU.EX2 R105, R5 ;  /* 0x0000000500697308 */ /* 0x0003e20000000800 */
[----:B------:R-:W-:Y:S01]  /*f450*/  IMAD.MOV.U32 R206, RZ, RZ, R241 ;  /* 0x000000ffffce7224 */ /* 0x000fe200078e00f1 */
[----:B------:R-:W-:Y:S02]  /*f460*/  MOV R241, R102 ;  /* 0x0000006600f17202 */ /* 0x000fe40000000f00 */
[----:B----4-:R-:W-:-:S04]  /*f470*/  F2FP.PACK_AB R4, R183, R184 ;  /* 0x000000b8b704723e */ /* 0x010fc800000000ff */
[----:B------:R-:W-:Y:S01]  /*f480*/  LOP3.LUT R8, R3, R4, RZ, 0xc0, !PT ;  /* 0x0000000403087212 */ /* 0x000fe200078ec0ff */
[----:B------:R-:W-:Y:S01]  /*f490*/  FFMA.FTZ R3, R194, c[0x0][0x23c], -R29 ;  /* 0x00008f00c2037a23 */ /* 0x000fe2000001081d */
[----:B------:R-:W-:Y:S01]  /*f4a0*/  LOP3.LUT R4, R0, R2, RZ, 0xc0, !PT ;  /* 0x0000000200047212 */ /* 0x000fe200078ec0ff */
[--C-:B------:R-:W-:Y:S01]  /*f4b0*/  HSET2.LE.AND R0, R16, R104.reuse, PT ;  /* 0x0000006810007233 */ /* 0x100fe20003803000 */
[----:B-----5:R-:W-:Y:S01]  /*f4c0*/  F2FP.PACK_AB R2, R107, R172 ;  /* 0x000000ac6b02723e */ /* 0x020fe200000000ff */
[----:B------:R-:W3:Y:S01]  /*f4d0*/  MUFU.EX2 R106, R3 ;  /* 0x00000003006a7308 */ /* 0x000ee20000000800 */
[----:B------:R-:W-:Y:S01]  /*f4e0*/  IMAD.MOV.U32 R194, RZ, RZ, R134 ;  /* 0x000000ffffc27224 */ /* 0x000fe200078e0086 */
[----:B------:R-:W-:Y:S01]  /*f4f0*/  HMMA.16816.F32 R128, R8, R20, R128 ;  /* 0x000000140880723c */ /* 0x000fe20000001880 */
[----:B-1----:R-:W-:Y:S01]  /*f500*/  LOP3.LUT R5, R0, R2, RZ, 0xc0, !PT ;  /* 0x0000000200057212 */ /* 0x002fe200078ec0ff */
[----:B------:R-:W-:Y:S01]  /*f510*/  HSET2.LE.AND R0, R19, R104, PT ;  /* 0x0000006813007233 */ /* 0x000fe20003803000 */
[----:B------:R-:W-:Y:S01]  /*f520*/  F2FP.PACK_AB R2, R174, R173 ;  /* 0x000000adae02723e */ /* 0x000fe200000000ff */
[----:B------:R-:W-:-:S03]  /*f530*/  IMAD.MOV.U32 R134, RZ, RZ, R115 ;  /* 0x000000ffff867224 */ /* 0x000fc600078e0073 */
[----:B------:R-:W-:Y:S01]  /*f540*/  LOP3.LUT R6, R0, R2, RZ, 0xc0, !PT ;  /* 0x0000000200067212 */ /* 0x000fe200078ec0ff */
[----:B------:R-:W-:Y:S01]  /*f550*/  HSET2.LE.AND R0, R18, R104, PT ;  /* 0x0000006812007233 */ /* 0x000fe20003803000 */
[----:B------:R-:W-:Y:S01]  /*f560*/  HMMA.16816.F32 R68, R8, R24, R68 ;  /* 0x000000180844723c */ /* 0x000fe20000001844 */
[----:B------:R-:W1:Y:S01]  /*f570*/  LDSM.16.MT88.4 R16, [R212+0xa800] ;  /* 0x00a80000d410783b */ /* 0x000e620000004200 */
[----:B------:R-:W-:Y:S01]  /*f580*/  IMAD.MOV.U32 R200, RZ, RZ, R134 ;  /* 0x000000ffffc87224 */ /* 0x000fe200078e0086 */
[----:B---3--:R-:W-:-:S05]  /*f590*/  F2FP.PACK_AB R2, R106, R105 ;  /* 0x000000696a02723e */ /* 0x008fca00000000ff */
[----:B--2---:R-:W-:Y:S01]  /*f5a0*/  HMMA.16816.F32 R112, R8, R12, R52 ;  /* 0x0000000c0870723c */ /* 0x004fe20000001834 */
[----:B------:R-:W-:Y:S01]  /*f5b0*/  LOP3.LUT R7, R0, R2, RZ, 0xc0, !PT ;  /* 0x0000000200077212 */ /* 0x000fe200078ec0ff */
[----:B------:R-:W-:Y:S01]  /*f5c0*/  FFMA.FTZ R0, R209, c[0x0][0x23c], -R28 ;  /* 0x00008f00d1007a23 */ /* 0x000fe2000001081c */
[----:B------:R-:W-:-:S03]  /*f5d0*/  LOP3.LUT R2, R37, UR8, R42, 0x96, !PT ;  /* 0x0000000825027c12 */ /* 0x000fc6000f8e962a */
[----:B------:R2:W-:Y:S02]  /*f5e0*/  MUFU.EX2 R42, R0 ;  /* 0x00000000002a7308 */ /* 0x0005e40000000800 */
[----:B------:R-:W-:Y:S01]  /*f5f0*/  HMMA.16816.F32 R108, R4, R12, R108 ;  /* 0x0000000c046c723c */ /* 0x000fe2000000186c */
[----:B------:R-:W-:-:S07]  /*f600*/  IMAD.WIDE.U32 R2, R2, -0x2daee0ad, RZ ;  /* 0xd2511f5302027825 */ /* 0x000fce00078e00ff */
[----:B------:R-:W-:Y:S01]  /*f610*/  HMMA.16816.F32 R120, R4, R14, R120 ;  /* 0x0000000e0478723c */ /* 0x000fe20000001878 */
[----:B--2---:R-:W-:-:S07]  /*f620*/  FFMA.FTZ R0, R204, c[0x0][0x23c], -R28 ;  /* 0x00008f00cc007a23 */ /* 0x004fce000001081c */
[----:B------:R-:W-:Y:S01]  /*f630*/  HMMA.16816.F32 R100, R8, R14, R56 ;  /* 0x0000000e0864723c */ /* 0x000fe20000001838 */
[----:B------:R-:W2:Y:S01]  /*f640*/  LDSM.16.MT88.4 R12, [R214+0xa800] ;  /* 0x00a80000d60c783b */ /* 0x000ea20000004200 */
[----:B------:R3:W-:Y:S06]  /*f650*/  MUFU.EX2 R43, R0 ;  /* 0x00000000002b7308 */ /* 0x0007ec0000000800 */
[C---:B------:R-:W-:Y:S08]  /*f660*/  HMMA.16816.F32 R124, R4.reuse, R20, R124 ;  /* 0x00000014047c723c */ /* 0x040ff0000000187c */
[----:B------:R-:W-:Y:S01]  /*f670*/  HMMA.16816.F32 R136, R4, R22, R136 ;  /* 0x000000160488723c */ /* 0x000fe20000001888 */
[----:B---3--:R-:W-:-:S04]  /*f680*/  FFMA.FTZ R0, R199, c[0x0][0x23c], -R28 ;  /* 0x00008f00c7007a23 */ /* 0x008fc8000001081c */
[----:B------:R3:W-:Y:S03]  /*f690*/  MUFU.EX2 R47, R0 ;  /* 0x00000000002f7308 */ /* 0x0007e60000000800 */
[C---:B-1----:R-:W-:Y:S08]  /*f6a0*/  HMMA.16816.F32 R140, R4.reuse, R16, R140 ;  /* 0x00000010048c723c */ /* 0x042ff0000000188c */
[----:B------:R-:W-:Y:S01]  /*f6b0*/  HMMA.16816.F32 R152, R4, R18, R152 ;  /* 0x000000120498723c */ /* 0x000fe20000001898 */
[----:B---3--:R-:W-:-:S07]  /*f6c0*/  FFMA.FTZ R0, R198, c[0x0][0x23c], -R28 ;  /* 0x00008f00c6007a23 */ /* 0x008fce000001081c */
[C---:B------:R-:W-:Y:S01]  /*f6d0*/  HMMA.16816.F32 R72, R4.reuse, R24, R72 ;  /* 0x000000180448723c */ /* 0x040fe20000001848 */
[----:B------:R1:W3:Y:S07]  /*f6e0*/  MUFU.EX2 R45, R0 ;  /* 0x00000000002d7308 */ /* 0x0002ee0000000800 */
[C---:B--2---:R-:W-:Y:S08]  /*f6f0*/  HMMA.16816.F32 R156, R4.reuse, R12, R156 ;  /* 0x0000000c049c723c */ /* 0x044ff0000000189c */
[----:B------:R-:W-:Y:S01]  /*f700*/  HMMA.16816.F32 R168, R4, R14, R168 ;  /* 0x0000000e04a8723c */ /* 0x000fe200000018a8 */
[----:B-1----:R-:W-:-:S04]  /*f710*/  FFMA.FTZ R0, R210, c[0x0][0x23c], -R29 ;  /* 0x00008f00d2007a23 */ /* 0x002fc8000001081d */
[----:B------:R1:W-:Y:S03]  /*f720*/  MUFU.EX2 R41, R0 ;  /* 0x0000000000297308 */ /* 0x0003e60000000800 */
[C---:B------:R-:W-:Y:S08]  /*f730*/  HMMA.16816.F32 R76, R4.reuse, R26, R76 ;  /* 0x0000001a044c723c */ /* 0x040ff0000000184c */
[----:B------:R-:W-:Y:S01]  /*f740*/  HMMA.16816.F32 R88, R4, R32, R88 ;  /* 0x000000200458723c */ /* 0x000fe20000001858 */
[----:B-1----:R-:W-:-:S07]  /*f750*/  LOP3.LUT R0, R3, UR18, R40, 0x96, !PT ;  /* 0x0000001203007c12 */ /* 0x002fce000f8e9628 */
[----:B------:R-:W-:Y:S07]  /*f760*/  HMMA.16816.F32 R52, R4, R34, R92 ;  /* 0x000000220434723c */ /* 0x000fee000000185c */
[C---:B------:R-:W-:Y:S01]  /*f770*/  LOP3.LUT R4, R2.reuse, 0xffff, RZ, 0xc0, !PT ;  /* 0x0000ffff02047812 */ /* 0x040fe200078ec0ff */
[C---:B------:R-:W-:Y:S01]  /*f780*/  HMMA.16816.F32 R160, R8.reuse, R12, R160 ;  /* 0x0000000c08a0723c */ /* 0x040fe200000018a0 */
[----:B------:R-:W-:Y:S01]  /*f790*/  LOP3.LUT R5, R2, 0xff, RZ, 0xc0, !PT ;  /* 0x000000ff02057812 */ /* 0x000fe200078ec0ff */
[----:B------:R-:W-:Y:S01]  /*f7a0*/  FFMA.FTZ R6, R208, c[0x0][0x23c], -R29 ;  /* 0x00008f00d0067a23 */ /* 0x000fe2000001081d */
[----:B------:R-:W-:Y:S01]  /*f7b0*/  SHF.R.U32.HI R3, RZ, 0x8, R4 ;  /* 0x00000008ff037819 */ /* 0x000fe20000011604 */
[----:B------:R-:W-:Y:S01]  /*f7c0*/  IMAD.MOV.U32 R92, RZ, RZ, R119 ;  /* 0x000000ffff5c7224 */ /* 0x000fe200078e0077 */
[--C-:B------:R-:W-:Y:S01]  /*f7d0*/  SHF.R.U32.HI R7, RZ, 0x18, R2.reuse ;  /* 0x00000018ff077819 */ /* 0x100fe20000011602 */
[----:B------:R1:W2:Y:S01]  /*f7e0*/  MUFU.EX2 R40, R6 ;  /* 0x0000000600287308 */ /* 0x0002a20000000800 */
[----:B------:R-:W-:Y:S01]  /*f7f0*/  SHF.R.U32.HI R12, RZ, 0x10, R2 ;  /* 0x00000010ff0c7819 */ /* 0x000fe20000011602 */
[----:B------:R-:W-:Y:S01]  /*f800*/  FFMA.FTZ R2, R205, c[0x0][0x23c], -R29 ;  /* 0x00008f00cd027a23 */ /* 0x000fe2000001081d */
[C---:B------:R-:W-:Y:S01]  /*f810*/  HMMA.16816.F32 R20, R8.reuse, R22, R60 ;  /* 0x000000160814723c */ /* 0x040fe2000000183c */
[----:B------:R-:W-:Y:S01]  /*f820*/  PRMT R13, R5, 0x5410, R3 ;  /* 0x00005410050d7816 */ /* 0x000fe20000000003 */
[----:B------:R-:W-:Y:S01]  /*f830*/  IMAD.MOV.U32 R94, RZ, RZ, R191 ;  /* 0x000000ffff5e7224 */ /* 0x000fe200078e00bf */
[C---:B------:R-:W-:Y:S01]  /*f840*/  LOP3.LUT R3, R0.reuse, 0xffff, RZ, 0xc0, !PT ;  /* 0x0000ffff00037812 */ /* 0x040fe200078ec0ff */
[----:B------:R-:W-:Y:S01]  /*f850*/  IMAD.MOV.U32 R95, RZ, RZ, R189 ;  /* 0x000000ffff5f7224 */ /* 0x000fe200078e00bd */
[----:B------:R-:W-:Y:S01]  /*f860*/  LOP3.LUT R5, R0, 0xff, RZ, 0xc0, !PT ;  /* 0x000000ff00057812 */ /* 0x000fe200078ec0ff */
[----:B------:R-:W-:Y:S01]  /*f870*/  IMAD.MOV.U32 R189, RZ, RZ, R133 ;  /* 0x000000ffffbd7224 */ /* 0x000fe200078e0085 */
[----:B------:R-:W-:Y:S01]  /*f880*/  SHF.R.U32.HI R4, RZ, 0x18, R0 ;  /* 0x00000018ff047819 */ /* 0x000fe20000011600 */
[C---:B------:R-:W-:Y:S01]  /*f890*/  HMMA.16816.F32 R60, R8.reuse, R14, R164 ;  /* 0x0000000e083c723c */ /* 0x040fe200000018a4 */
[----:B------:R-:W-:Y:S01]  /*f8a0*/  SHF.R.U32.HI R3, RZ, 0x8, R3 ;  /* 0x00000008ff037819 */ /* 0x000fe20000011603 */
[----:B------:R-:W-:Y:S01]  /*f8b0*/  LDSM.16.MT88.4 R164, [R214+0xac00] ;  /* 0x00ac0000d6a4783b */ /* 0x000fe20000004200 */
[----:B------:R-:W-:Y:S01]  /*f8c0*/  MOV R93, R118 ;  /* 0x00000076005d7202 */ /* 0x000fe20000000f00 */
[----:B-1----:R-:W-:Y:S01]  /*f8d0*/  FFMA.FTZ R6, R203, c[0x0][0x23c], -R29 ;  /* 0x00008f00cb067a23 */ /* 0x002fe2000001081d */
[----:B------:R-:W-:Y:S01]  /*f8e0*/  PRMT R3, R5, 0x5410, R3 ;  /* 0x0000541005037816 */ /* 0x000fe20000000003 */
[----:B------:R-:W-:Y:S01]  /*f8f0*/  HSET2.LE.AND R5, R13, R104, PT ;  /* 0x000000680d057233 */ /* 0x000fe20003803000 */
[----:B------:R-:W-:Y:S01]  /*f900*/  LOP3.LUT R14, R39, UR8, R44, 0x96, !PT ;  /* 0x00000008270e7c12 */ /* 0x000fe2000f8e962c */
[----:B------:R3:W-:Y:S01]  /*f910*/  MUFU.EX2 R38, R6 ;  /* 0x0000000600267308 */ /* 0x0007e20000000800 */
[C---:B------:R-:W-:Y:S01]  /*f920*/  HMMA.16816.F32 R144, R8.reuse, R16, R144 ;  /* 0x000000100890723c */ /* 0x040fe20000001890 */
[----:B------:R-:W-:Y:S01]  /*f930*/  MOV R191, R132 ;  /* 0x0000008400bf7202 */ /* 0x000fe20000000f00 */
[----:B------:R-:W1:Y:S04]  /*f940*/  LDSM.16.MT88.4 R116, [R212+0x9c00] ;  /* 0x009c0000d474783b */ /* 0x000e680000004200 */
[----:B------:R-:W4:Y:S01]  /*f950*/  LDSM.16.MT88.4 R132, [R214+0x9c00] ;  /* 0x009c0000d684783b */ /* 0x000f220000004200 */
[----:B------:R5:W1:Y:S01]  /*f960*/  MUFU.EX2 R39, R2 ;  /* 0x0000000200277308 */ /* 0x000a620000000800 */
[----:B------:R-:W-:Y:S01]  /*f970*/  FFMA.FTZ R16, R93, R48, R92 ;  /* 0x000000305d107223 */ /* 0x000fe2000001005c */
[----:B------:R-:W-:Y:S01]  /*f980*/  HMMA.16816.F32 R84, R8, R32, R84 ;  /* 0x000000200854723c */ /* 0x000fe20000001854 */
[----:B------:R-:W-:-:S02]  /*f990*/  MOV R17, R95 ;  /* 0x0000005f00117202 */ /* 0x000fc40000000f00 */
[----:B---3--:R-:W-:-:S05]  /*f9a0*/  F2FP.PACK_AB R6, R45, R47 ;  /* 0x0000002f2d06723e */ /* 0x008fca00000000ff */
[----:B------:R-:W-:Y:S01]  /*f9b0*/  HMMA.16816.F32 R56, R8, R18, R64 ;  /* 0x000000120838723c */ /* 0x000fe20000001840 */
[----:B-----5:R-:W-:-:S06]  /*f9c0*/  SHF.R.U32.HI R2, RZ, 0x10, R0 ;  /* 0x00000010ff027819 */ /* 0x020fcc0000011600 */
[----:B------:R-:W-:Y:S01]  /*f9d0*/  IMAD.MOV.U32 R67, RZ, RZ, R94 ;  /* 0x000000ffff437224 */ /* 0x000fe200078e005e */
[----:B------:R-:W-:Y:S01]  /*f9e0*/  LOP3.LUT R0, R12, 0xff, RZ, 0xc0, !PT ;  /* 0x000000ff0c007812 */ /* 0x000fe200078ec0ff */
[C---:B------:R-:W-:Y:S01]  /*f9f0*/  HMMA.16816.F32 R24, R8.reuse, R26, R80 ;  /* 0x0000001a0818723c */ /* 0x040fe20000001850 */
[----:B------:R-:W-:Y:S01]  /*fa00*/  LOP3.LUT R2, R2, 0xff, RZ, 0xc0, !PT ;  /* 0x000000ff02027812 */ /* 0x000fe200078ec0ff */
[----:B------:R-:W-:Y:S01]  /*fa10*/  IMAD.MOV.U32 R19, RZ, RZ, R201 ;  /* 0x000000ffff137224 */ /* 0x000fe200078e00c9 */
[----:B------:R-:W-:Y:S01]  /*fa20*/  PRMT R0, R0, 0x5410, R7 ;  /* 0x0000541000007816 */ /* 0x000fe20000000007 */
[----:B------:R-:W-:Y:S01]  /*fa30*/  IMAD.MOV.U32 R64, RZ, RZ, R194 ;  /* 0x000000ffff407224 */ /* 0x000fe200078e00c2 */
[----:B------:R-:W-:Y:S01]  /*fa40*/  PRMT R2, R2, 0x5410, R4 ;  /* 0x0000541002027816 */ /* 0x000fe20000000004 */
[----:B------:R-:W-:Y:S01]  /*fa50*/  IMAD.MOV.U32 R66, RZ, RZ, R150 ;  /* 0x000000ffff427224 */ /* 0x000fe200078e0096 */
[----:B--2---:R-:W-:Y:S01]  /*fa60*/  F2FP.PACK_AB R4, R40, R41 ;  /* 0x000000292804723e */ /* 0x004fe200000000ff */
[--C-:B------:R-:W-:Y:S01]  /*fa70*/  HSET2.LE.AND R7, R0, R104.reuse, PT ;  /* 0x0000006800077233 */ /* 0x100fe20003803000 */
[----:B------:R-:W-:Y:S01]  /*fa80*/  HMMA.16816.F32 R32, R8, R34, R96 ;  /* 0x000000220820723c */ /* 0x000fe20000001860 */
[--C-:B------:R-:W-:Y:S01]  /*fa90*/  HSET2.LE.AND R0, R3, R104.reuse, PT ;  /* 0x0000006803007233 */ /* 0x100fe20003803000 */
[----:B------:R-:W-:Y:S01]  /*faa0*/  LOP3.LUT R94, R5, R6, RZ, 0xc0, !PT ;  /* 0x00000006055e7212 */ /* 0x000fe200078ec0ff */
[----:B------:R-:W-:Y:S01]  /*fab0*/  HSET2.LE.AND R3, R2, R104, PT ;  /* 0x0000006802037233 */ /* 0x000fe20003803000 */
[----:B------:R-:W-:Y:S01]  /*fac0*/  F2FP.PACK_AB R2, R43, R42 ;  /* 0x0000002a2b02723e */ /* 0x000fe200000000ff */
[--C-:B------:R-:W-:Y:S01]  /*fad0*/  FFMA.FTZ R5, R211, c[0x0][0x23c], -R30.reuse ;  /* 0x00008f00d3057a23 */ /* 0x100fe2000001081e */
[----:B------:R-:W-:Y:S01]  /*fae0*/  MOV R65, R151 ;  /* 0x0000009700417202 */ /* 0x000fe20000000f00 */
[----:B------:R-:W-:Y:S01]  /*faf0*/  FFMA.FTZ R11, R64, R49, R19 ;  /* 0x00000031400b7223 */ /* 0x000fe20000010013 */
[----:B------:R-:W-:Y:S01]  /*fb00*/  LOP3.LUT R92, R0, R2, RZ, 0xc0, !PT ;  /* 0x00000002005c7212 */ /* 0x000fe200078ec0ff */
[--C-:B------:R-:W-:Y:S01]  /*fb10*/  FFMA.FTZ R0, R237, c[0x0][0x23c], -R30.reuse ;  /* 0x00008f00ed007a23 */ /* 0x100fe2000001081e */
[----:B------:R-:W-:Y:S01]  /*fb20*/  LOP3.LUT R93, R3, R4, RZ, 0xc0, !PT ;  /* 0x00000004035d7212 */ /* 0x000fe200078ec0ff */
[----:B------:R-:W-:Y:S01]  /*fb30*/  IMAD.WIDE.U32 R2, R14, -0x2daee0ad, RZ ;  /* 0xd2511f530e027825 */ /* 0x000fe200078e00ff */
[----:B-1----:R-:W-:Y:S01]  /*fb40*/  F2FP.PACK_AB R8, R38, R39 ;  /* 0x000000272608723e */ /* 0x002fe200000000ff */
[----:B------:R1:W-:Y:S01]  /*fb50*/  MUFU.EX2 R36, R0 ;  /* 0x0000000000247308 */ /* 0x0003e20000000800 */
[----:B------:R-:W-:Y:S01]  /*fb60*/  MOV R201, R148 ;  /* 0x0000009400c97202 */ /* 0x000fe20000000f00 */
[----:B------:R-:W-:Y:S01]  /*fb70*/  FFMA.FTZ R4, R232, c[0x0][0x23c], -R30 ;  /* 0x00008f00e8047a23 */ /* 0x000fe2000001081e */
[----:B------:R-:W-:Y:S01]  /*fb80*/  LOP3.LUT R95, R7, R8, RZ, 0xc0, !PT ;  /* 0x00000008075f7212 */ /* 0x000fe200078ec0ff */
[----:B------:R-:W-:Y:S01]  /*fb90*/  FFMA.FTZ R9, R17, R51, R67 ;  /* 0x0000003311097223 */ /* 0x000fe20000010043 */
[----:B------:R-:W-:Y:S01]  /*fba0*/  LOP3.LUT R7, R2, 0xff, RZ, 0xc0, !PT ;  /* 0x000000ff02077812 */ /* 0x000fe200078ec0ff */
[----:B------:R-:W-:Y:S01]  /*fbb0*/  IMAD.MOV.U32 R194, RZ, RZ, R149 ;  /* 0x000000ffffc27224 */ /* 0x000fe200078e0095 */
[----:B------:R-:W-:Y:S01]  /*fbc0*/  SHF.R.U32.HI R6, RZ, 0x18, R2 ;  /* 0x00000018ff067819 */ /* 0x000fe20000011602 */
[----:B------:R-:W-:Y:S01]  /*fbd0*/  MUFU.EX2 R29, R5 ;  /* 0x00000005001d7308 */ /* 0x000fe20000000800 */
[----:B------:R-:W-:Y:S01]  /*fbe0*/  FFMA.FTZ R10, R66, R50, R65 ;  /* 0x00000032420a7223 */ /* 0x000fe20000010041 */
[----:B------:R-:W2:Y:S01]  /*fbf0*/  LDSM.16.MT88.4 R148, [R212+0xac00] ;  /* 0x00ac0000d494783b */ /* 0x000ea20000004200 */
[----:B------:R-:W-:Y:S03]  /*fc00*/  HMMA.16816.F32 R108, R92, R116, R108 ;  /* 0x000000745c6c723c */ /* 0x000fe6000000186c */
[----:B------:R-:W3:Y:S01]  /*fc10*/  LDSM.16.MT88.4 R80, [R212+0xbc00] ;  /* 0x00bc0000d450783b */ /* 0x000ee20000004200 */
[----:B-1----:R-:W-:-:S02]  /*fc20*/  FFMA.FTZ R0, R235, c[0x0][0x23c], -R30 ;  /* 0x00008f00eb007a23 */ /* 0x002fc4000001081e */
[----:B------:R1:W-:Y:S01]  /*fc30*/  MUFU.EX2 R30, R4 ;  /* 0x00000004001e7308 */ /* 0x0003e20000000800 */
[----:B------:R-:W5:Y:S01]  /*fc40*/  LDSM.16.MT88.4 R12, [R214+0xbc00] ;  /* 0x00bc0000d60c783b */ /* 0x000f620000004200 */
[C---:B------:R-:W-:Y:S06]  /*fc50*/  HMMA.16816.F32 R120, R92.reuse, R118, R120 ;  /* 0x000000765c78723c */ /* 0x040fec0000001878 */
[----:B------:R1:W-:Y:S02]  /*fc60*/  MUFU.EX2 R37, R0 ;  /* 0x0000000000257308 */ /* 0x0003e40000000800 */
[----:B----4-:R-:W-:Y:S01]  /*fc70*/  HMMA.16816.F32 R124, R92, R132, R124 ;  /* 0x000000845c7c723c */ /* 0x010fe2000000187c */
[----:B-1----:R-:W-:-:S07]  /*fc80*/  SHF.R.U32.HI R4, RZ, 0x10, R2 ;  /* 0x00000010ff047819 */ /* 0x002fce0000011602 */
[----:B------:R-:W-:Y:S01]  /*fc90*/  HMMA.16816.F32 R136, R92, R134, R136 ;  /* 0x000000865c88723c */ /* 0x000fe20000001888 */
[----:B------:R-:W-:Y:S02]  /*fca0*/  LOP3.LUT R0, R3, UR18, R46, 0x96, !PT ;  /* 0x0000001203007c12 */ /* 0x000fe4000f8e962e */
[----:B------:R-:W-:Y:S01]  /*fcb0*/  LOP3.LUT R3, R2, 0xffff, RZ, 0xc0, !PT ;  /* 0x0000ffff02037812 */ /* 0x000fe200078ec0ff */
[----:B------:R-:W-:-:S04]  /*fcc0*/  FFMA.FTZ R2, R238, c[0x0][0x23c], -R31 ;  /* 0x00008f00ee027a23 */ /* 0x000fc8000001081f */
[C---:B------:R-:W-:Y:S01]  /*fcd0*/  HMMA.16816.F32 R156, R92.reuse, R164, R156 ;  /* 0x000000a45c9c723c */ /* 0x040fe2000000189c */
[----:B------:R-:W-:Y:S01]  /*fce0*/  SHF.R.U32.HI R5, RZ, 0x8, R3 ;  /* 0x00000008ff057819 */ /* 0x000fe20000011603 */
[----:B------:R1:W-:Y:S01]  /*fcf0*/  MUFU.EX2 R19, R2 ;  /* 0x0000000200137308 */ /* 0x0003e20000000800 */
[----:B------:R-:W-:Y:S02]  /*fd00*/  FFMA.FTZ R3, R234, c[0x0][0x23c], -R31 ;  /* 0x00008f00ea037a23 */ /* 0x000fe4000001081f */
[----:B------:R-:W-:Y:S02]  /*fd10*/  PRMT R8, R7, 0x5410, R5 ;  /* 0x0000541007087816 */ /* 0x000fe40000000005 */
[----:B------:R-:W-:Y:S01]  /*fd20*/  LOP3.LUT R5, R0, 0xff, RZ, 0xc0, !PT ;  /* 0x000000ff00057812 */ /* 0x000fe200078ec0ff */
[C---:B--2---:R-:W-:Y:S02]  /*fd30*/  HMMA.16816.F32 R140, R92.reuse, R148, R140 ;  /* 0x000000945c8c723c */ /* 0x044fe4000000188c */
[----:B------:R2:W-:Y:S06]  /*fd40*/  MUFU.EX2 R28, R3 ;  /* 0x00000003001c7308 */ /* 0x0005ec0000000800 */
[----:B------:R-:W-:Y:S01]  /*fd50*/  HMMA.16816.F32 R152, R92, R150, R152 ;  /* 0x000000965c98723c */ /* 0x000fe20000001898 */
[----:B-1----:R-:W-:Y:S01]  /*fd60*/  LOP3.LUT R2, R4, 0xff, RZ, 0xc0, !PT ;  /* 0x000000ff04027812 */ /* 0x002fe200078ec0ff */
[----:B------:R-:W-:-:S03]  /*fd70*/  FFMA.FTZ R4, R236, c[0x0][0x23c], -R31 ;  /* 0x00008f00ec047a23 */ /* 0x000fc6000001081f */
[----:B------:R-:W-:Y:S01]  /*fd80*/  PRMT R6, R2, 0x5410, R6 ;  /* 0x0000541002067816 */ /* 0x000fe20000000006 */
[----:B------:R-:W-:Y:S01]  /*fd90*/  FFMA.FTZ R2, R233, c[0x0][0x23c], -R31 ;  /* 0x00008f00e9027a23 */ /* 0x000fe2000001081f */
[----:B------:R-:W-:Y:S01]  /*fda0*/  MUFU.EX2 R17, R4 ;  /* 0x0000000400117308 */ /* 0x000fe20000000800 */
[----:B------:R-:W-:Y:S01]  /*fdb0*/  HMMA.16816.F32 R168, R92, R166, R168 ;  /* 0x000000a65ca8723c */ /* 0x000fe200000018a8 */
[----:B--2---:R-:W-:-:S04]  /*fdc0*/  SHF.R.U32.HI R3, RZ, 0x10, R0 ;  /* 0x00000010ff037819 */ /* 0x004fc80000011600 */
[----:B------:R-:W-:Y:S02]  /*fdd0*/  LOP3.LUT R3, R3, 0xff, RZ, 0xc0, !PT ;  /* 0x000000ff03037812 */ /* 0x000fe400078ec0ff */
[----:B------:R1:W2:Y:S01]  /*fde0*/  MUFU.EX2 R18, R2 ;  /* 0x0000000200127308 */ /* 0x0002a20000000800 */
[C---:B---3--:R-:W-:Y:S08]  /*fdf0*/  HMMA.16816.F32 R72, R92.reuse, R80, R72 ;  /* 0x000000505c48723c */ /* 0x048ff00000001848 */
[----:B------:R-:W-:Y:S01]  /*fe00*/  HMMA.16816.F32 R76, R92, R82, R76 ;  /* 0x000000525c4c723c */ /* 0x000fe2000000184c */
[----:B-1----:R-:W-:-:S07]  /*fe10*/  LOP3.LUT R2, R0, 0xffff, RZ, 0xc0, !PT ;  /* 0x0000ffff00027812 */ /* 0x002fce00078ec0ff */
[C---:B-----5:R-:W-:Y:S01]  /*fe20*/  HMMA.16816.F32 R88, R92.reuse, R12, R88 ;  /* 0x0000000c5c58723c */ /* 0x060fe20000001858 */
[----:B------:R-:W-:Y:S02]  /*fe30*/  SHF.R.U32.HI R0, RZ, 0x18, R0 ;  /* 0x00000018ff007819 */ /* 0x000fe40000011600 */
[----:B------:R-:W-:Y:S02]  /*fe40*/  SHF.R.U32.HI R2, RZ, 0x8, R2 ;  /* 0x00000008ff027819 */ /* 0x000fe40000011602 */
[----:B------:R-:W-:Y:S01]  /*fe50*/  PRMT R7, R3, 0x5410, R0 ;  /* 0x0000541003077816 */ /* 0x000fe20000000000 */
[--C-:B------:R-:W-:Y:S01]  /*fe60*/  HSET2.LE.AND R0, R8, R104.reuse, PT ;  /* 0x0000006808007233 */ /* 0x100fe20003803000 */
[----:B------:R-:W-:Y:S01]  /*fe70*/  PRMT R2, R5, 0x5410, R2 ;  /* 0x0000541005027816 */ /* 0x000fe20000000002 */
[--C-:B------:R-:W-:Y:S01]  /*fe80*/  HSET2.LE.AND R3, R6, R104.reuse, PT ;  /* 0x0000006806037233 */ /* 0x100fe20003803000 */
[----:B--2---:R-:W-:Y:S01]  /*fe90*/  F2FP.PACK_AB R4, R18, R28 ;  /* 0x0000001c1204723e */ /* 0x004fe200000000ff */
[--C-:B------:R-:W-:Y:S01]  /*fea0*/  HSET2.LE.AND R7, R7, R104.reuse, PT ;  /* 0x0000006807077233 */ /* 0x100fe20003803000 */
[----:B------:R-:W-:Y:S01]  /*feb0*/  F2FP.PACK_AB R6, R37, R36 ;  /* 0x000000242506723e */ /* 0x000fe200000000ff */
[----:B------:R-:W-:Y:S01]  /*fec0*/  HSET2.LE.AND R5, R2, R104, PT ;  /* 0x0000006802057233 */ /* 0x000fe20003803000 */
[----:B------:R-:W-:Y:S01]  /*fed0*/  F2FP.PACK_AB R2, R29, R30 ;  /* 0x0000001e1d02723e */ /* 0x000fe200000000ff */
[----:B------:R-:W-:Y:S01]  /*fee0*/  HMMA.16816.F32 R92, R92, R14, R52 ;  /* 0x0000000e5c5c723c */ /* 0x000fe20000001834 */
[----:B------:R-:W-:Y:S01]  /*fef0*/  LOP3.LUT R99, R3, R4, RZ, 0xc0, !PT ;  /* 0x0000000403637212 */ /* 0x000fe200078ec0ff */
[----:B------:R-:W-:Y:S01]  /*ff00*/  FADD.FTZ R3, R194, R16 ;  /* 0x00000010c2037221 */ /* 0x000fe20000010000 */
[----:B------:R-:W-:Y:S01]  /*ff10*/  LOP3.LUT R98, R0, R2, RZ, 0xc0, !PT ;  /* 0x0000000200627212 */ /* 0x000fe200078ec0ff */
[----:B------:R-:W-:Y:S01]  /*ff20*/  FADD.FTZ R2, R201, R11 ;  /* 0x0000000bc9027221 */ /* 0x000fe20000010000 */
[----:B------:R-:W-:Y:S01]  /*ff30*/  F2FP.PACK_AB R0, R17, R19 ;  /* 0x000000131100723e */ /* 0x000fe200000000ff */
        /* <DEDUP_REMOVED lines=76> */
[----:B------:R-:W-:Y:S02]  /*10400*/  IMAD.MOV.U32 R104, RZ, RZ, R246 ;  /* 0x000000ffff687224 */ /* 0x000fe400078e00f6 */
[----:B------:R-:W-:Y:S01]  /*10410*/  IMAD.MOV.U32 R102, RZ, RZ, R244 ;  /* 0x000000ffff667224 */ /* 0x000fe200078e00f4 */
        /* <DEDUP_REMOVED lines=10> */
[----:B------:R-:W-:Y:S01]  /*104c0*/  ULDC.64 UR4, c[0x0][0x1a0] ;  /* 0x0000680000047ab9 */ /* 0x000fe20000000a00 */
[----:B------:R-:W4:Y:S01]  /*104d0*/  S2R R247, SR_TID.X ;  /* 0x0000000000f77919 */ /* 0x000f220000002100 */
[----:B------:R-:W-:Y:S02]  /*104e0*/  UIMAD UR36, UR36, UR4, URZ ;  /* 0x00000004242472a4 */ /* 0x000fe4000f8e023f */
[----:B------:R-:W-:Y:S02]  /*104f0*/  UIMAD.WIDE.U32 UR38, UR34, UR4, URZ ;  /* 0x00000004222672a5 */ /* 0x000fe4000f8e003f */
[----:B------:R-:W-:-:S04]  /*10500*/  UIMAD UR5, UR34, UR5, UR36 ;  /* 0x00000005220572a4 */ /* 0x000fc8000f8e0224 */
[----:B------:R-:W-:Y:S01]  /*10510*/  UIADD3 UR5, UR39, UR5, URZ ;  /* 0x0000000527057290 */ /* 0x000fe2000fffe03f */
[----:B------:R-:W-:Y:S02]  /*10520*/  IMAD.U32 R2, RZ, RZ, UR38 ;  /* 0x00000026ff027e24 */ /* 0x000fe4000f8e00ff */
[----:B------:R-:W-:-:S03]  /*10530*/  IMAD.U32 R3, RZ, RZ, UR39 ;  /* 0x00000027ff037e24 */ /* 0x000fc6000f8e00ff */
[----:B------:R-:W-:Y:S01]  /*10540*/  IMAD.U32 R3, RZ, RZ, UR5 ;  /* 0x00000005ff037e24 */ /* 0x000fe2000f8e00ff */
[----:B------:R-:W-:Y:S04]  /*10550*/  @P4 STS [R218+0x9000], RZ ;  /* 0x009000ffda004388 */ /* 0x000fe80000000800 */
[----:B------:R-:W-:Y:S01]  /*10560*/  @P4 STS [R218+0x9004], RZ ;  /* 0x009004ffda004388 */ /* 0x000fe20000000800 */
[----:B----4-:R-:W-:-:S03]  /*10570*/  IMAD.SHL.U32 R247, R247, 0x2, RZ ;  /* 0x00000002f7f77824 */ /* 0x010fc600078e00ff */
[----:B------:R-:W-:Y:S02]  /*10580*/  @P4 STS.64 [R218+0x9008], RZ ;  /* 0x009008ffda004388 */ /* 0x000fe40000000a00 */
[----:B------:R-:W-:Y:S02]  /*10590*/  LOP3.LUT R247, R247, 0x6, RZ, 0xc0, !PT ;  /* 0x00000006f7f77812 */ /* 0x000fe400078ec0ff */
        /* <DEDUP_REMOVED lines=13> */
[C---:B------:R-:W-:Y:S01]  /*10670*/  @!P4 LEA R12, P5, R2.reuse, c[0x0][0x170], 0x1 ;  /* 0x00005c00020cca11 */ /* 0x040fe200078a08ff */
[----:B------:R-:W-:Y:S01]  /*10680*/  IMAD.U32 R0, RZ, RZ, UR34 ;  /* 0x00000022ff007e24 */ /* 0x000fe2000f8e00ff */
[----:B------:R-:W-:Y:S01]  /*10690*/  IADD3.X R3, R3, UR24, RZ, P6, !PT ;  /* 0x0000001803037c10 */ /* 0x000fe2000b7fe4ff */
[----:B------:R-:W-:Y:S01]  /*106a0*/  @P3 STS.128 [R218+0xa000], RZ ;  /* 0x00a000ffda003388 */ /* 0x000fe20000000c00 */
[----:B------:R-:W-:Y:S01]  /*106b0*/  @!P3 LEA R6, P1, R2, c[0x0][0x170], 0x1 ;  /* 0x00005c000206ba11 */ /* 0x000fe200078208ff */
[----:B------:R-:W-:Y:S01]  /*106c0*/  IMAD R0, R0, 0x40, R247 ;  /* 0x0000004000007824 */ /* 0x000fe200078e02f7 */
        /* <DEDUP_REMOVED lines=9> */
[--C-:B------:R-:W-:Y:S01]  /*10760*/  IMAD.IADD R2, R221, 0x1, -R0.reuse ;  /* 0x00000001dd027824 */ /* 0x100fe200078e0a00 */
[----:B------:R-:W-:Y:S01]  /*10770*/  ISETP.GE.AND P0, PT, R0, R230, PT ;  /* 0x000000e60000720c */ /* 0x000fe20003f06270 */
[----:B------:R-:W-:Y:S01]  /*10780*/  @!PT LDS RZ, [RZ] ;  /* 0x00000000fffff984 */ /* 0x000fe20000000800 */
[----:B------:R-:W-:Y:S01]  /*10790*/  @!PT LDS RZ, [RZ] ;  /* 0x00000000fffff984 */ /* 0x000fe20000000800 */
[----:B------:R-:W-:Y:S01]  /*107a0*/  @!PT LDS RZ, [RZ] ;  /* 0x00000000fffff984 */ /* 0x000fe20000000800 */
[----:B------:R3:W-:Y:S01]  /*107b0*/  @!P2 LDGSTS.E.BYPASS.LTC128B.128 [R218+0xb000], [R8.64+0x80] ;  /* 0x0b00008008daafae */ /* 0x0007e2000b901d5e */
[----:B------:R-:W-:Y:S01]  /*107c0*/  IMAD.IADD R3, R220, 0x1, -R0 ;  /* 0x00000001dc037824 */ /* 0x000fe200078e0a00 */
[----:B------:R-:W-:Y:S02]  /*107d0*/  ISETP.GE.AND P6, PT, R0, R229, PT ;  /* 0x000000e50000720c */ /* 0x000fe40003fc6270 */
[----:B------:R-:W-:Y:S01]  /*107e0*/  @P4 STS.128 [R218+0x9800], RZ ;  /* 0x009800ffda004388 */ /* 0x000fe20000000c00 */
[----:B------:R-:W-:-:S02]  /*107f0*/  IABS R2, R2 ;  /* 0x0000000200027213 */ /* 0x000fc40000000000 */
[----:B------:R-:W-:Y:S01]  /*10800*/  IABS R3, R3 ;  /* 0x0000000300037213 */ /* 0x000fe20000000000 */
[----:B------:R-:W-:Y:S01]  /*10810*/  @!PT LDS RZ, [RZ] ;  /* 0x00000000fffff984 */ /* 0x000fe20000000800 */
[----:B------:R-:W-:Y:S01]  /*10820*/  @!PT LDS RZ, [RZ] ;  /* 0x00000000fffff984 */ /* 0x000fe20000000800 */
[----:B------:R-:W-:Y:S01]  /*10830*/  @!PT LDS RZ, [RZ] ;  /* 0x00000000fffff984 */ /* 0x000fe20000000800 */
[----:B------:R2:W-:Y:S01]  /*10840*/  @!P4 LDGSTS.E.BYPASS.LTC128B.128 [R218+0x9800], [R12.64] ;  /* 0x098000000cdacfae */ /* 0x0005e2000b901d5e */
[C---:B------:R-:W-:Y:S02]  /*10850*/  ISETP.GE.AND P5, PT, R0.reuse, R228, PT ;  /* 0x000000e40000720c */ /* 0x040fe40003fa6270 */
[C---:B------:R-:W-:Y:S01]  /*10860*/  ISETP.GE.AND P1, PT, R0.reuse, R227, PT ;  /* 0x000000e30000720c */ /* 0x040fe20003f26270 */
[----:B------:R-:W-:Y:S01]  /*10870*/  @P3 STS.128 [R218+0xa800], RZ ;  /* 0x00a800ffda003388 */ /* 0x000fe20000000c00 */
[C---:B------:R-:W-:Y:S02]  /*10880*/  ISETP.LT.OR P0, PT, R0.reuse, R225, P0 ;  /* 0x000000e10000720c */ /* 0x040fe40000701670 */
[C---:B------:R-:W-:Y:S01]  /*10890*/  ISETP.LT.OR P6, PT, R0.reuse, R224, P6 ;  /* 0x000000e00000720c */ /* 0x040fe200037c1670 */
[----:B------:R-:W-:Y:S01]  /*108a0*/  @!PT LDS RZ, [RZ] ;  /* 0x00000000fffff984 */ /* 0x000fe20000000800 */
[----:B------:R-:W-:Y:S01]  /*108b0*/  @!PT LDS RZ, [RZ] ;  /* 0x00000000fffff984 */ /* 0x000fe20000000800 */
[----:B------:R-:W-:Y:S01]  /*108c0*/  @!PT LDS RZ, [RZ] ;  /* 0x00000000fffff984 */ /* 0x000fe20000000800 */
[----:B------:R4:W-:Y:S01]  /*108d0*/  @!P3 LDGSTS.E.BYPASS.LTC128B.128 [R218+0xa800], [R6.64+0x40] ;  /* 0x0a80004006dabfae */ /* 0x0009e2000b901d5e */
[----:B------:R-:W-:-:S02]  /*108e0*/  ISETP.LT.OR P5, PT, R0, R223, P5 ;  /* 0x000000df0000720c */ /* 0x000fc40002fa1670 */
[----:B------:R-:W-:Y:S01]  /*108f0*/  ISETP.LT.OR P1, PT, R0, R222, P1 ;  /* 0x000000de0000720c */ /* 0x000fe20000f21670 */
[----:B------:R-:W-:Y:S04]  /*10900*/  @P2 STS.128 [R218+0xb800], RZ ;  /* 0x00b800ffda002388 */ /* 0x000fe80000000c00 */
[----:B------:R-:W-:Y:S01]  /*10910*/  @!PT LDS RZ, [RZ] ;  /* 0x00000000fffff984 */ /* 0x000fe20000000800 */
[----:B------:R-:W-:Y:S01]  /*10920*/  @!PT LDS RZ, [RZ] ;  /* 0x00000000fffff984 */ /* 0x000fe20000000800 */
[----:B------:R-:W-:Y:S01]  /*10930*/  @!PT LDS RZ, [RZ] ;  /* 0x00000000fffff984 */ /* 0x000fe20000000800 */
[----:B------:R4:W-:Y:S04]  /*10940*/  @!P2 LDGSTS.E.BYPASS.LTC128B.128 [R218+0xb800], [R4.64+0x80] ;  /* 0x0b80008004daafae */ /* 0x0009e8000b901d5e */
[----:B---3--:R-:W-:Y:S04]  /*10950*/  LDSM.16.M88.4 R8, [R216] ;  /* 0x00000000d808783b */ /* 0x008fe80000000200 */
[----:B------:R-:W3:Y:S04]  /*10960*/  LDSM.16.M88.4 R28, [R213+0x6000] ;  /* 0x00600000d51c783b */ /* 0x000ee80000000200 */
[----:B------:R-:W5:Y:S04]  /*10970*/  LDSM.16.M88.4 R24, [R213+0x6400] ;  /* 0x00640000d518783b */ /* 0x000f680000000200 */
[----:B------:R-:W-:Y:S04]  /*10980*/  LDSM.16.M88.4 R20, [R213+0x6800] ;  /* 0x00680000d514783b */ /* 0x000fe80000000200 */
[----:B------:R-:W-:Y:S04]  /*10990*/  LDSM.16.M88.4 R16, [R213+0x6c00] ;  /* 0x006c0000d510783b */ /* 0x000fe80000000200 */
[----:B--2---:R-:W-:Y:S04]  /*109a0*/  LDSM.16.M88.4 R12, [R217+0x1000] ;  /* 0x00100000d90c783b */ /* 0x004fe80000000200 */
[----:B----4-:R-:W2:Y:S04]  /*109b0*/  LDSM.16.M88.4 R4, [R216+0x1000] ;  /* 0x00100000d804783b */ /* 0x010ea80000000200 */
[----:B------:R-:W4:Y:S04]  /*109c0*/  LDSM.16.M88.4 R44, [R215+0x6400] ;  /* 0x00640000d72c783b */ /* 0x000f280000000200 */
[----:B------:R-:W1:Y:S04]  /*109d0*/  LDSM.16.M88.4 R48, [R215+0x6000] ;  /* 0x00600000d730783b */ /* 0x000e680000000200 */
[----:B------:R-:W1:Y:S04]  /*109e0*/  LDSM.16.M88.4 R36, [R215+0x6c00] ;  /* 0x006c0000d724783b */ /* 0x000e680000000200 */
[----:B------:R-:W1:Y:S01]  /*109f0*/  LDSM.16.M88.4 R40, [R215+0x6800] ;  /* 0x00680000d728783b */ /* 0x000e620000000200 */
[C---:B---3--:R-:W-:Y:S03]  /*10a00*/  HMMA.16816.F32 R208, R8.reuse, R28, RZ ;  /* 0x0000001c08d0723c */ /* 0x048fe600000018ff */
[----:B------:R-:W0:Y:S05]  /*10a10*/  LDGDEPBAR ;  /* 0x00000000000079af */ /* 0x000e2a0000000000 */
[C---:B------:R-:W-:Y:S08]  /*10a20*/  HMMA.16816.F32 R204, R8.reuse, R30, RZ ;  /* 0x0000001e08cc723c */ /* 0x040ff000000018ff */
[----:B-----5:R-:W-:Y:S08]  /*10a30*/  HMMA.16816.F32 R200, R8, R24, RZ ;  /* 0x0000001808c8723c */ /* 0x020ff000000018ff */
        /* <DEDUP_REMOVED lines=8> */
[----:B----4-:R-:W-:Y:S08]  /*10ac0*/  HMMA.16816.F32 R180, R12, R44, R56 ;  /* 0x0000002c0cb4723c */ /* 0x010ff00000001838 */
        /* <DEDUP_REMOVED lines=8> */
[C---:B-1----:R-:W-:Y:S08]  /*10b50*/  HMMA.16816.F32 R56, R12.reuse, R50, R60 ;  /* 0x000000320c38723c */ /* 0x042ff0000000183c */
[C---:B------:R-:W-:Y:S01]  /*10b60*/  HMMA.16816.F32 R104, R12.reuse, R48, R32 ;  /* 0x000000300c68723c */ /* 0x040fe20000001820 */
[----:B------:R-:W-:Y:S07]  /*10b70*/  LDSM.16.M88.4 R32, [R213+0x7000] ;  /* 0x00700000d520783b */ /* 0x000fee0000000200 */
[C---:B------:R-:W-:Y:S01]  /*10b80*/  HMMA.16816.F32 R60, R12.reuse, R38, R4 ;  /* 0x000000260c3c723c */ /* 0x040fe20000001804 */
[----:B------:R-:W1:Y:S07]  /*10b90*/  LDSM.16.M88.4 R4, [R216+0x3000] ;  /* 0x00300000d804783b */ /* 0x000e6e0000000200 */
[C---:B------:R-:W-:Y:S01]  /*10ba0*/  HMMA.16816.F32 R16, R12.reuse, R36, R28 ;  /* 0x000000240c10723c */ /* 0x040fe2000000181c */
[----:B------:R-:W3:Y:S07]  /*10bb0*/  LDSM.16.M88.4 R28, [R213+0x7400] ;  /* 0x00740000d51c783b */ /* 0x000eee0000000200 */
[C---:B------:R-:W-:Y:S08]  /*10bc0*/  HMMA.16816.F32 R176, R12.reuse, R40, R52 ;  /* 0x000000280cb0723c */ /* 0x040ff00000001834 */
[C---:B------:R-:W-:Y:S08]  /*10bd0*/  HMMA.16816.F32 R52, R12.reuse, R46, R64 ;  /* 0x0000002e0c34723c */ /* 0x040ff00000001840 */
[----:B------:R-:W-:Y:S01]  /*10be0*/  HMMA.16816.F32 R64, R12, R42, R100 ;  /* 0x0000002a0c40723c */ /* 0x000fe20000001864 */
[----:B------:R-:W4:Y:S07]  /*10bf0*/  LDSM.16.M88.4 R12, [R216+0x2000] ;  /* 0x00200000d80c783b */ /* 0x000f2e0000000200 */
[C---:B--2---:R-:W-:Y:S08]  /*10c00*/  HMMA.16816.F32 R236, R8.reuse, R44, R200 ;  /* 0x0000002c08ec723c */ /* 0x044ff000000018c8 */
[C---:B------:R-:W-:Y:S08]  /*10c10*/  HMMA.16816.F32 R240, R8.reuse, R36, R184 ;  /* 0x0000002408f0723c */ /* 0x040ff000000018b8 */
[C---:B------:R-:W-:Y:S08]  /*10c20*/  HMMA.16816.F32 R208, R8.reuse, R48, R208 ;  /* 0x0000003008d0723c */ /* 0x040ff000000018d0 */
[C---:B------:R-:W-:Y:S08]  /*10c30*/  HMMA.16816.F32 R200, R8.reuse, R50, R204 ;  /* 0x0000003208c8723c */ /* 0x040ff000000018cc */
[----:B------:R-:W-:Y:S08]  /*10c40*/  HMMA.16816.F32 R184, R8, R42, R188 ;  /* 0x0000002a08b8723c */ /* 0x000ff000000018bc */
[----:B-1----:R-:W-:Y:S08]  /*10c50*/  HMMA.16816.F32 R100, R4, R34, R56 ;  /* 0x000000220464723c */ /* 0x002ff00000001838 */
        /* <DEDUP_REMOVED lines=637> */
.L_x_749:
[----:B------:R-:W-:Y:S05]  /*13430*/  BSYNC B0 ;  /* 0x0000000000007941 */ /* 0x000fea0003800000 */
.L_x_748:
[----:B------:R-:W0:Y:S02]  /*13440*/  LDGDEPBAR ;  /* 0x00000000000079af */ /* 0x000e240000000000 */
.L_x_747:
[----:B------:R-:W2:Y:S04]  /*13450*/  LDL R0, [R1] ;  /* 0x0000000001007983 */ /* 0x000ea80000100800 */
[----:B------:R-:W3:Y:S04]  /*13460*/  LDL R2, [R1+0x14] ;  /* 0x0000140001027983 */ /* 0x000ee80000100800 */
[----:B------:R-:W4:Y:S01]  /*13470*/  LDL R3, [R1+0x10] ;  /* 0x0000100001037983 */ /* 0x000f220000100800 */
[----:B-1----:R-:W-:Y:S01]  /*13480*/  IMAD.MOV.U32 R7, RZ, RZ, R249 ;  /* 0x000000ffff077224 */ /* 0x002fe200078e00f9 */
[----:B------:R-:W-:Y:S01]  /*13490*/  MOV R6, R248 ;  /* 0x000000f800067202 */ /* 0x000fe20000000f00 */
[----:B------:R-:W-:Y:S01]  /*134a0*/  USHF.L.U32 UR4, UR34, 0x1, URZ ;  /* 0x0000000122047899 */ /* 0x000fe2000800063f */
[----:B------:R-:W-:-:S02]  /*134b0*/  IMAD.MOV.U32 R9, RZ, RZ, R250 ;  /* 0x000000ffff097224 */ /* 0x000fc400078e00fa */
[----:B------:R-:W-:Y:S02]  /*134c0*/  IMAD.MOV.U32 R8, RZ, RZ, R251 ;  /* 0x000000ffff087224 */ /* 0x000fe400078e00fb */
[----:B------:R-:W-:Y:S02]  /*134d0*/  IMAD.MOV.U32 R28, RZ, RZ, R6 ;  /* 0x000000ffff1c7224 */ /* 0x000fe400078e0006 */
[----:B------:R-:W-:Y:S02]  /*134e0*/  IMAD.MOV.U32 R47, RZ, RZ, R8 ;  /* 0x000000ffff2f7224 */ /* 0x000fe400078e0008 */
[----:B------:R-:W-:Y:S01]  /*134f0*/  IMAD.MOV.U32 R29, RZ, RZ, R9 ;  /* 0x000000ffff1d7224 */ /* 0x000fe200078e0009 */
[----:B------:R-:W-:Y:S01]  /*13500*/  MOV R17, R7 ;  /* 0x0000000700117202 */ /* 0x000fe20000000f00 */
[----:B------:R-:W1:Y:S02]  /*13510*/  LDC.U8 R100, c[0x0][0x2d8] ;  /* 0x0000b600ff647b82 */ /* 0x000e640000000000 */
[----:B------:R-:W-:-:S02]  /*13520*/  IMAD.MOV.U32 R49, RZ, RZ, R29 ;  /* 0x000000ffff317224 */ /* 0x000fc400078e001d */
[----:B--2---:R-:W-:-:S04]  /*13530*/  IMAD.WIDE.U32 R248, R0, -0x326172a9, RZ ;  /* 0xcd9e8d5700f87825 */ /* 0x004fc800078e00ff */
[----:B---3--:R-:W-:Y:S01]  /*13540*/  IMAD.MOV.U32 R12, RZ, RZ, R2 ;  /* 0x000000ffff0c7224 */ /* 0x008fe200078e0002 */
[----:B------:R-:W-:Y:S01]  /*13550*/  LOP3.LUT R2, R249, R252, RZ, 0x3c, !PT ;  /* 0x000000fcf9027212 */ /* 0x000fe200078e3cff */
[----:B------:R-:W-:Y:S02]  /*13560*/  IMAD.U32 R0, RZ, RZ, UR33 ;  /* 0x00000021ff007e24 */ /* 0x000fe4000f8e00ff */
[----:B----4-:R-:W-:-:S04]  /*13570*/  IMAD.WIDE.U32 R44, R3, -0x2daee0ad, RZ ;  /* 0xd2511f53032c7825 */ /* 0x010fc800078e00ff */
        /* <DEDUP_REMOVED lines=14> */
[----:B------:R-:W-:Y:S01]  /*13660*/  IMAD.WIDE.U32 R34, R0, -0x326172a9, RZ ;  /* 0xcd9e8d5700227825 */ /* 0x000fe200078e00ff */
[----:B------:R-:W-:Y:S02]  /*13670*/  LOP3.LUT R0, R251, R252, RZ, 0x3c, !PT ;  /* 0x000000fcfb007212 */ /* 0x000fe400078e3cff */
[----:B------:R-:W-:Y:S02]  /*13680*/  LOP3.LUT R6, R3, UR12, R38, 0x96, !PT ;  /* 0x0000000c03067c12 */ /* 0x000fe4000f8e9626 */
[----:B------:R-:W-:Y:S01]  /*13690*/  LOP3.LUT R2, R35, UR10, R2, 0x96, !PT ;  /* 0x0000000a23027c12 */ /* 0x000fe2000f8e9602 */
[----:B------:R-:W-:-:S04]  /*136a0*/  IMAD.WIDE.U32 R40, R0, -0x2daee0ad, RZ ;  /* 0xd2511f5300287825 */ /* 0x000fc800078e00ff */
[----:B------:R-:W-:Y:S01]  /*136b0*/  IMAD.WIDE.U32 R8, R8, -0x2daee0ad, RZ ;  /* 0xd2511f5308087825 */ /* 0x000fe200078e00ff */
[----:B------:R-:W-:-:S03]  /*136c0*/  LOP3.LUT R0, R41, UR15, R44, 0x96, !PT ;  /* 0x0000000f29007c12 */ /* 0x000fc6000f8e962c */
[----:B------:R-:W-:Y:S01]  /*136d0*/  IMAD.WIDE.U32 R6, R6, -0x2daee0ad, RZ ;  /* 0xd2511f5306067825 */ /* 0x000fe200078e00ff */
[----:B------:R-:W-:-:S03]  /*136e0*/  LOP3.LUT R12, R9, UR13, R40, 0x96, !PT ;  /* 0x0000000d090c7c12 */ /* 0x000fc6000f8e9628 */
[----:B------:R-:W-:-:S05]  /*136f0*/  IMAD.WIDE.U32 R32, R2, -0x2daee0ad, RZ ;  /* 0xd2511f5302207825 */ /* 0x000fca00078e00ff */
[----:B------:R-:W-:Y:S01]  /*13700*/  LOP3.LUT R2, R33, UR7, R6, 0x96, !PT ;  /* 0x0000000721027c12 */ /* 0x000fe2000f8e9606 */
[----:B------:R-:W-:-:S04]  /*13710*/  IMAD.WIDE.U32 R36, R0, -0x326172a9, RZ ;  /* 0xcd9e8d5700247825 */ /* 0x000fc800078e00ff */
[----:B------:R-:W-:Y:S01]  /*13720*/  IMAD.WIDE.U32 R12, R12, -0x326172a9, RZ ;  /* 0xcd9e8d570c0c7825 */ /* 0x000fe200078e00ff */
[----:B------:R-:W-:-:S03]  /*13730*/  LOP3.LUT R4, R37, UR14, R4, 0x96, !PT ;  /* 0x0000000e25047c12 */ /* 0x000fc6000f8e9604 */
[----:B------:R-:W-:Y:S01]  /*13740*/  IMAD.WIDE.U32 R2, R2, -0x326172a9, RZ ;  /* 0xcd9e8d5702027825 */ /* 0x000fe200078e00ff */
[----:B------:R-:W-:Y:S02]  /*13750*/  LOP3.LUT R6, R13, UR12, R36, 0x96, !PT ;  /* 0x0000000c0d067c12 */ /* 0x000fe4000f8e9624 */
[----:B------:R-:W-:Y:S02]  /*13760*/  LOP3.LUT R11, R7, UR9, R10, 0x96, !PT ;  /* 0x00000009070b7c12 */ /* 0x000fe4000f8e960a */
[----:B------:R-:W-:Y:S01]  /*13770*/  LOP3.LUT R0, R2, 0xffff, RZ, 0xc0, !PT ;  /* 0x0000ffff02007812 */ /* 0x000fe200078ec0ff */
[----:B------:R-:W-:-:S03]  /*13780*/  IMAD.WIDE.U32 R4, R4, -0x2daee0ad, RZ ;  /* 0xd2511f5304047825 */ /* 0x000fc600078e00ff */
[----:B------:R-:W-:Y:S01]  /*13790*/  SHF.R.U32.HI R10, RZ, 0x8, R0 ;  /* 0x00000008ff0a7819 */ /* 0x000fe20000011600 */
[----:B------:R-:W-:Y:S01]  /*137a0*/  IMAD.WIDE.U32 R6, R6, -0x2daee0ad, RZ ;  /* 0xd2511f5306067825 */ /* 0x000fe200078e00ff */
[----:B------:R-:W-:-:S03]  /*137b0*/  SHF.R.U32.HI R0, RZ, 0x10, R2 ;  /* 0x00000010ff007819 */ /* 0x000fc60000011602 */
[----:B------:R-:W-:Y:S01]  /*137c0*/  IMAD.WIDE.U32 R24, R11, -0x326172a9, RZ ;  /* 0xcd9e8d570b187825 */ /* 0x000fe200078e00ff */
[----:B------:R-:W-:Y:S02]  /*137d0*/  LOP3.LUT R13, R7, UR9, R4, 0x96, !PT ;  /* 0x00000009070d7c12 */ /* 0x000fe4000f8e9604 */
[----:B------:R-:W-:Y:S02]  /*137e0*/  LOP3.LUT R4, R0, 0xff, RZ, 0xc0, !PT ;  /* 0x000000ff00047812 */ /* 0x000fe400078ec0ff */
[----:B------:R-:W-:Y:S02]  /*137f0*/  LOP3.LUT R9, R2, 0xff, RZ, 0xc0, !PT ;  /* 0x000000ff02097812 */ /* 0x000fe400078ec0ff */
[----:B------:R-:W-:Y:S02]  /*13800*/  SHF.R.U32.HI R0, RZ, 0x18, R2 ;  /* 0x00000018ff007819 */ /* 0x000fe40000011602 */
[----:B------:R-:W-:Y:S02]  /*13810*/  LOP3.LUT R2, R3, UR17, R24, 0x96, !PT ;  /* 0x0000001103027c12 */ /* 0x000fe4000f8e9618 */
[----:B------:R-:W-:-:S02]  /*13820*/  FMNMX.FTZ R3, R246, R176, !PT ;  /* 0x000000b0f6037209 */ /* 0x000fc40007810000 */
[----:B------:R-:W-:Y:S02]  /*13830*/  PRMT R11, R4, 0x5410, R0 ;  /* 0x00005410040b7816 */ /* 0x000fe40000000000 */
[----:B------:R-:W-:Y:S02]  /*13840*/  LOP3.LUT R0, R2, 0xffff, RZ, 0xc0, !PT ;  /* 0x0000ffff02007812 */ /* 0x000fe400078ec0ff */
[----:B------:R-:W-:Y:S02]  /*13850*/  FMNMX.FTZ R3, R58, R3, !PT ;  /* 0x000000033a037209 */ /* 0x000fe40007810000 */
[----:B------:R-:W-:Y:S02]  /*13860*/  LOP3.LUT R8, R5, UR11, R8, 0x96, !PT ;  /* 0x0000000b05087c12 */ /* 0x000fe4000f8e9608 */
[----:B------:R-:W-:Y:S02]  /*13870*/  SHF.R.U32.HI R4, RZ, 0x8, R0 ;  /* 0x00000008ff047819 */ /* 0x000fe40000011600 */
[----:B------:R-:W-:-:S02]  /*13880*/  LOP3.LUT R0, R2, 0xff, RZ, 0xc0, !PT ;  /* 0x000000ff02007812 */ /* 0x000fc400078ec0ff */
[----:B------:R-:W-:Y:S01]  /*13890*/  FMNMX.FTZ R3, R54, R3, !PT ;  /* 0x0000000336037209 */ /* 0x000fe20007810000 */
[----:B------:R-:W-:Y:S01]  /*138a0*/  IMAD.WIDE.U32 R22, R8, -0x326172a9, RZ ;  /* 0xcd9e8d5708167825 */ /* 0x000fe200078e00ff */
[----:B------:R-:W-:Y:S02]  /*138b0*/  PRMT R19, R0, 0x5410, R4 ;  /* 0x0000541000137816 */ /* 0x000fe40000000004 */
[----:B------:R-:W-:Y:S02]  /*138c0*/  FMNMX.FTZ R0, R52, R3, !PT ;  /* 0x0000000334007209 */ /* 0x000fe40007810000 */
[----:B------:R-:W-:Y:S02]  /*138d0*/  SHF.R.U32.HI R3, RZ, 0x10, R2 ;  /* 0x00000010ff037819 */ /* 0x000fe40000011602 */
[----:B------:R-:W-:Y:S02]  /*138e0*/  LOP3.LUT R12, R23, UR10, R12, 0x96, !PT ;  /* 0x0000000a170c7c12 */ /* 0x000fe4000f8e960c */
[----:B------:R-:W-:-:S02]  /*138f0*/  FMNMX.FTZ R4, R233, R0, !PT ;  /* 0x00000000e9047209 */ /* 0x000fc40007810000 */
[----:B------:R-:W-:Y:S02]  /*13900*/  SHF.R.U32.HI R2, RZ, 0x18, R2 ;  /* 0x00000018ff027819 */ /* 0x000fe40000011602 */
[----:B------:R-:W-:Y:S01]  /*13910*/  LOP3.LUT R0, R3, 0xff, RZ, 0xc0, !PT ;  /* 0x000000ff03007812 */ /* 0x000fe200078ec0ff */
[----:B------:R-:W-:Y:S01]  /*13920*/  IMAD.WIDE.U32 R26, R12, -0x2daee0ad, RZ ;  /* 0xd2511f530c1a7825 */ /* 0x000fe200078e00ff */
[----:B------:R-:W-:Y:S02]  /*13930*/  FMNMX.FTZ R3, R180, R4, !PT ;  /* 0x00000004b4037209 */ /* 0x000fe40007810000 */
[----:B------:R-:W-:Y:S02]  /*13940*/  PRMT R18, R0, 0x5410, R2 ;  /* 0x0000541000127816 */ /* 0x000fe40000000002 */
[----:B------:R-:W-:Y:S02]  /*13950*/  FMNMX.FTZ R0, R245, R178, !PT ;  /* 0x000000b2f5007209 */ /* 0x000fe40007810000 */
[----:B------:R-:W-:-:S02]  /*13960*/  FMNMX.FTZ R4, R173, R3, !PT ;  /* 0x00000003ad047209 */ /* 0x000fc40007810000 */
[----:B------:R-:W-:Y:S02]  /*13970*/  LOP3.LUT R6, R27, UR7, R6, 0x96, !PT ;  /* 0x000000071b067c12 */ /* 0x000fe4000f8e9606 */
[----:B------:R-:W-:Y:S02]  /*13980*/  FMNMX.FTZ R5, R177, R0, !PT ;  /* 0x00000000b1057209 */ /* 0x000fe40007810000 */
[----:B------:R-:W-:Y:S01]  /*13990*/  FMNMX.FTZ R4, R105, R4, !PT ;  /* 0x0000000469047209 */ /* 0x000fe20007810000 */
[----:B------:R-:W-:Y:S01]  /*139a0*/  IMAD.WIDE.U32 R2, R6, -0x326172a9, RZ ;  /* 0xcd9e8d5706027825 */ /* 0x000fe200078e00ff */
[----:B------:R-:W-:Y:S02]  /*139b0*/  FMNMX.FTZ R6, R57, R5, !PT ;  /* 0x0000000539067209 */ /* 0x000fe40007810000 */
[----:B------:R-:W-:Y:S02]  /*139c0*/  FMNMX.FTZ R5, R188, R4, !PT ;  /* 0x00000004bc057209 */ /* 0x000fe40007810000 */
[----:B------:R-:W-:-:S02]  /*139d0*/  LOP3.LUT R0, R2, 0xffff, RZ, 0xc0, !PT ;  /* 0x0000ffff02007812 */ /* 0x000fc400078ec0ff */
[----:B------:R-:W-:Y:S02]  /*139e0*/  FMNMX.FTZ R5, R185, R5, !PT ;  /* 0x00000005b9057209 */ /* 0x000fe40007810000 */
[----:B------:R-:W-:Y:S02]  /*139f0*/  SHF.R.U32.HI R4, RZ, 0x8, R0 ;  /* 0x00000008ff047819 */ /* 0x000fe40000011600 */
[----:B------:R-:W-:Y:S02]  /*13a00*/  FMNMX.FTZ R5, R183, R5, !PT ;  /* 0x00000005b7057209 */ /* 0x000fe40007810000 */
[----:B------:R-:W-:Y:S02]  /*13a10*/  LOP3.LUT R0, R2, 0xff, RZ, 0xc0, !PT ;  /* 0x000000ff02007812 */ /* 0x000fe400078ec0ff */
[----:B------:R-:W-:Y:S02]  /*13a20*/  FMNMX.FTZ R6, R53, R6, !PT ;  /* 0x0000000635067209 */ /* 0x000fe40007810000 */
[----:B------:R-:W-:-:S02]  /*13a30*/  FMNMX.FTZ R5, R46, R5, !PT ;  /* 0x000000052e057209 */ /* 0x000fc40007810000 */
[----:B------:R-:W-:Y:S02]  /*13a40*/  PRMT R15, R0, 0x5410, R4 ;  /* 0x00005410000f7816 */ /* 0x000fe40000000004 */
        /* <DEDUP_REMOVED lines=14> */
[----:B------:R-:W-:Y:S01]  /*13b30*/  FMNMX.FTZ R5, R197, R5, !PT ;  /* 0x00000005c5057209 */ /* 0x000fe20007810000 */
[----:B------:R-:W2:Y:S01]  /*13b40*/  SHFL.BFLY PT, R8, R0, 0x2, 0x1f ;  /* 0x0c401f0000087f89 */ /* 0x000ea200000e0000 */
        /* <DEDUP_REMOVED lines=18> */
[----:B--2---:R-:W-:Y:S02]  /*13c70*/  FMNMX.FTZ R0, R0, R8, !PT ;  /* 0x0000000800007209 */ /* 0x004fe40007810000 */
[----:B------:R-:W-:-:S02]  /*13c80*/  FMNMX.FTZ R6, R247, R6, !PT ;  /* 0x00000006f7067209 */ /* 0x000fc40007810000 */
[----:B------:R-:W-:Y:S01]  /*13c90*/  FMNMX.FTZ R4, R209, R5, !PT ;  /* 0x00000005d1047209 */ /* 0x000fe20007810000 */
[----:B------:R-:W2:Y:S01]  /*13ca0*/  SHFL.BFLY PT, R104, R0, 0x1, 0x1f ;  /* 0x0c201f0000687f89 */ /* 0x000ea200000e0000 */
[--C-:B------:R-:W-:Y:S02]  /*13cb0*/  SHF.R.U32.HI R5, RZ, 0x10, R2.reuse ;  /* 0x00000010ff057819 */ /* 0x100fe40000011602 */
[----:B------:R-:W-:Y:S01]  /*13cc0*/  FMNMX.FTZ R6, R242, R6, !PT ;  /* 0x00000006f2067209 */ /* 0x000fe20007810000 */
[----:B------:R-:W3:Y:S01]  /*13cd0*/  SHFL.BFLY PT, R8, R4, 0x2, 0x1f ;  /* 0x0c401f0004087f89 */ /* 0x000ee200000e0000 */
[----:B------:R-:W-:Y:S02]  /*13ce0*/  FMNMX.FTZ R7, R190, R7, !PT ;  /* 0x00000007be077209 */ /* 0x000fe40007810000 */
[----:B------:R-:W-:Y:S02]  /*13cf0*/  LOP3.LUT R5, R5, 0xff, RZ, 0xc0, !PT ;  /* 0x000000ff05057812 */ /* 0x000fe400078ec0ff */
[----:B------:R-:W-:-:S02]  /*13d00*/  SHF.R.U32.HI R2, RZ, 0x18, R2 ;  /* 0x00000018ff027819 */ /* 0x000fc40000011602 */
[----:B------:R-:W-:Y:S02]  /*13d10*/  FMNMX.FTZ R6, R199, R6, !PT ;  /* 0x00000006c7067209 */ /* 0x000fe40007810000 */
[----:B------:R-:W-:Y:S02]  /*13d20*/  FMNMX.FTZ R7, R187, R7, !PT ;  /* 0x00000007bb077209 */ /* 0x000fe40007810000 */
[----:B------:R-:W-:Y:S02]  /*13d30*/  PRMT R14, R5, 0x5410, R2 ;  /* 0x00005410050e7816 */ /* 0x000fe40000000002 */
[----:B------:R-:W-:Y:S01]  /*13d40*/  FMNMX.FTZ R2, R189, R6, !PT ;  /* 0x00000006bd027209 */ /* 0x000fe20007810000 */
[----:B------:R-:W-:Y:S01]  /*13d50*/  IMAD.WIDE.U32 R20, R13, -0x326172a9, RZ ;  /* 0xcd9e8d570d147825 */ /* 0x000fe200078e00ff */
[----:B------:R-:W-:Y:S02]  /*13d60*/  FMNMX.FTZ R6, R205, R7, !PT ;  /* 0x00000007cd067209 */ /* 0x000fe40007810000 */
[----:B------:R-:W-:-:S02]  /*13d70*/  FMNMX.FTZ R5, R206, R2, !PT ;  /* 0x00000002ce057209 */ /* 0x000fc40007810000 */
[----:B------:R-:W-:Y:S02]  /*13d80*/  FMNMX.FTZ R6, R202, R6, !PT ;  /* 0x00000006ca067209 */ /* 0x000fe40007810000 */
[----:B------:R-:W-:Y:S02]  /*13d90*/  LOP3.LUT R2, R3, UR17, R20, 0x96, !PT ;  /* 0x0000001103027c12 */ /* 0x000fe4000f8e9614 */
[----:B------:R-:W-:Y:S02]  /*13da0*/  FMNMX.FTZ R3, R204, R5, !PT ;  /* 0x00000005cc037209 */ /* 0x000fe40007810000 */
[----:B------:R-:W-:Y:S02]  /*13db0*/  FMNMX.FTZ R6, R198, R6, !PT ;  /* 0x00000006c6067209 */ /* 0x000fe40007810000 */
[----:B------:R-:W-:Y:S02]  /*13dc0*/  FMNMX.FTZ R5, R203, R3, !PT ;  /* 0x00000003cb057209 */ /* 0x000fe40007810000 */
[----:B------:R-:W-:-:S02]  /*13dd0*/  FMNMX.FTZ R3, R191, R6, !PT ;  /* 0x00000006bf037209 */ /* 0x000fc40007810000 */
[----:B--2---:R-:W-:Y:S02]  /*13de0*/  FMNMX.FTZ R104, R0, R104, !PT ;  /* 0x0000006800687209 */ /* 0x004fe40007810000 */
[----:B---3--:R-:W-:Y:S02]  /*13df0*/  FMNMX.FTZ R4, R4, R8, !PT ;  /* 0x0000000804047209 */ /* 0x008fe40007810000 */
[----:B------:R-:W-:Y:S01]  /*13e00*/  FMNMX.FTZ R0, R201, R5, !PT ;  /* 0x00000005c9007209 */ /* 0x000fe20007810000 */
[----:B------:R-:W2:Y:S01]  /*13e10*/  SHFL.BFLY PT, R8, R3, 0x2, 0x1f ;  /* 0x0c401f0003087f89 */ /* 0x000ea200000e0000 */
[----:B------:R-:W-:-:S03]  /*13e20*/  PRMT R10, R9, 0x5410, R10 ;  /* 0x00005410090a7816 */ /* 0x000fc6000000000a */
[----:B------:R-:W3:Y:S04]  /*13e30*/  SHFL.BFLY PT, R9, R0, 0x2, 0x1f ;  /* 0x0c401f0000097f89 */ /* 0x000ee800000e0000 */
[----:B------:R-:W4:Y:S01]  /*13e40*/  SHFL.BFLY PT, R103, R4, 0x1, 0x1f ;  /* 0x0c201f0004677f89 */ /* 0x000f2200000e0000 */
[----:B------:R-:W-:Y:S01]  /*13e50*/  FMUL.FTZ R30, R104, c[0x0][0x23c] ;  /* 0x00008f00681e7a20 */ /* 0x000fe20000410000 */
[----:B------:R-:W-:Y:S02]  /*13e60*/  LOP3.LUT R5, R2, 0xffff, RZ, 0xc0, !PT ;  /* 0x0000ffff02057812 */ /* 0x000fe400078ec0ff */
[----:B------:R-:W-:Y:S02]  /*13e70*/  FSETP.NEU.FTZ.AND P2, PT, R104, -INF , PT ;  /* 0xff8000006800780b */ /* 0x000fe40003f5d000 */
[----:B------:R-:W-:-:S02]  /*13e80*/  SHF.R.U32.HI R6, RZ, 0x8, R5 ;  /* 0x00000008ff067819 */ /* 0x000fc40000011605 */
[----:B--2---:R-:W-:Y:S02]  /*13e90*/  FMNMX.FTZ R3, R3, R8, !PT ;  /* 0x0000000803037209 */ /* 0x004fe40007810000 */
[----:B---3--:R-:W-:-:S03]  /*13ea0*/  FMNMX.FTZ R0, R0, R9, !PT ;  /* 0x0000000900007209 */ /* 0x008fc60007810000 */
[----:B------:R-:W2:Y:S01]  /*13eb0*/  SHFL.BFLY PT, R102, R3, 0x1, 0x1f ;  /* 0x0c201f0003667f89 */ /* 0x000ea200000e0000 */
[----:B------:R-:W-:-:S03]  /*13ec0*/  FSEL R30, R30, RZ, P2 ;  /* 0x000000ff1e1e7208 */ /* 0x000fc60001000000 */
[----:B------:R-:W3:Y:S01]  /*13ed0*/  SHFL.BFLY PT, R101, R0, 0x1, 0x1f ;  /* 0x0c201f0000657f89 */ /* 0x000ee200000e0000 */
[----:B------:R-:W-:Y:S02]  /*13ee0*/  LOP3.LUT R5, R2, 0xff, RZ, 0xc0, !PT ;  /* 0x000000ff02057812 */ /* 0x000fe400078ec0ff */
[----:B----4-:R-:W-:Y:S02]  /*13ef0*/  FMNMX.FTZ R103, R4, R103, !PT ;  /* 0x0000006704677209 */ /* 0x010fe40007810000 */
[----:B------:R-:W-:Y:S01]  /*13f00*/  PRMT R13, R5, 0x5410, R6 ;  /* 0x00005410050d7816 */ /* 0x000fe20000000006 */
[--C-:B------:R-:W-:Y:S02]  /*13f10*/  FFMA.FTZ R5, R58, c[0x0][0x23c], -R30.reuse ;  /* 0x00008f003a057a23 */ /* 0x100fe4000001081e */
[----:B------:R-:W-:Y:S02]  /*13f20*/  FFMA.FTZ R4, R54, c[0x0][0x23c], -R30 ;  /* 0x00008f0036047a23 */ /* 0x000fe4000001081e */
[----:B------:R4:W-:Y:S01]  /*13f30*/  MUFU.EX2 R65, R5 ;  /* 0x0000000500417308 */ /* 0x0009e20000000800 */
[C---:B------:R-:W-:Y:S01]  /*13f40*/  FMUL.FTZ R31, R103.reuse, c[0x0][0x23c] ;  /* 0x00008f00671f7a20 */ /* 0x040fe20000410000 */
[----:B------:R-:W-:-:S06]  /*13f50*/  FSETP.NEU.FTZ.AND P1, PT, R103, -INF , PT ;  /* 0xff8000006700780b */ /* 0x000fcc0003f3d000 */
[----:B------:R5:W1:Y:S01]  /*13f60*/  MUFU.EX2 R16, R4 ;  /* 0x0000000400107308 */ /* 0x000a620000000800 */
[----:B------:R-:W-:Y:S01]  /*13f70*/  FSEL R31, R31, RZ, P1 ;  /* 0x000000ff1f1f7208 */ /* 0x000fe20000800000 */
[----:B----4-:R-:W-:-:S06]  /*13f80*/  FFMA.FTZ R5, R52, c[0x0][0x23c], -R30 ;  /* 0x00008f0034057a23 */ /* 0x010fcc000001081e */
[----:B------:R4:W-:Y:S01]  /*13f90*/  MUFU.EX2 R61, R5 ;  /* 0x00000005003d7308 */ /* 0x0009e20000000800 */
[--C-:B-----5:R-:W-:Y:S02]  /*13fa0*/  SHF.R.U32.HI R4, RZ, 0x10, R2.reuse ;  /* 0x00000010ff047819 */ /* 0x120fe40000011602 */
[----:B--2---:R-:W-:Y:S02]  /*13fb0*/  FMNMX.FTZ R102, R3, R102, !PT ;  /* 0x0000006603667209 */ /* 0x004fe40007810000 */
[----:B---3--:R-:W-:Y:S02]  /*13fc0*/  FMNMX.FTZ R101, R0, R101, !PT ;  /* 0x0000006500657209 */ /* 0x008fe40007810000 */
[----:B----4-:R-:W-:Y:S02]  /*13fd0*/  SHF.R.U32.HI R5, RZ, 0x18, R2 ;  /* 0x00000018ff057819 */ /* 0x010fe40000011602 */
[----:B------:R-:W-:Y:S01]  /*13fe0*/  LOP3.LUT R2, R4, 0xff, RZ, 0xc0, !PT ;  /* 0x000000ff04027812 */ /* 0x000fe200078ec0ff */
[----:B------:R-:W-:-:S03]  /*13ff0*/  FFMA.FTZ R4, R178, c[0x0][0x23c], -R31 ;  /* 0x00008f00b2047a23 */ /* 0x000fc6000001081f */
[----:B------:R-:W-:Y:S01]  /*14000*/  PRMT R5, R2, 0x5410, R5 ;  /* 0x0000541002057816 */ /* 0x000fe20000000005 */
[--C-:B------:R-:W-:Y:S02]  /*14010*/  FFMA.FTZ R2, R177, c[0x0][0x23c], -R31.reuse ;  /* 0x00008f00b1027a23 */ /* 0x100fe4000001081f */
[----:B------:R-:W-:Y:S01]  /*14020*/  IMAD.MOV.U32 R177, RZ, RZ, R28 ;  /* 0x000000ffffb17224 */ /* 0x000fe200078e001c */
[----:B------:R-:W2:Y:S01]  /*14030*/  MUFU.EX2 R48, R4 ;  /* 0x0000000400307308 */ /* 0x000ea20000000800 */
[----:B------:R-:W-:Y:S01]  /*14040*/  FFMA.FTZ R0, R57, c[0x0][0x23c], -R31 ;  /* 0x00008f0039007a23 */ /* 0x000fe2000001081f */
[C---:B------:R-:W-:Y:S01]  /*14050*/  FSETP.NEU.FTZ.AND P0, PT, R102.reuse, -INF , PT ;  /* 0xff8000006600780b */ /* 0x040fe20003f1d000 */
[----:B------:R-:W-:-:S05]  /*14060*/  FMUL.FTZ R28, R102, c[0x0][0x23c] ;  /* 0x00008f00661c7a20 */ /* 0x000fca0000410000 */
[----:B------:R3:W-:Y:S01]  /*14070*/  MUFU.EX2 R66, R2 ;  /* 0x0000000200427308 */ /* 0x0007e20000000800 */
[----:B------:R-:W-:-:S07]  /*14080*/  FSEL R28, R28, RZ, P0 ;  /* 0x000000ff1c1c7208 */ /* 0x000fce0000000000 */
[----:B------:R4:W-:Y:S01]  /*14090*/  MUFU.EX2 R58, R0 ;  /* 0x00000000003a7308 */ /* 0x0009e20000000800 */
[----:B---3--:R-:W-:Y:S01]  /*140a0*/  FSEL R2, R104, RZ, P2 ;  /* 0x000000ff68027208 */ /* 0x008fe20001000000 */
[----:B----4-:R-:W-:-:S04]  /*140b0*/  FFMA.FTZ R0, R53, c[0x0][0x23c], -R31 ;  /* 0x00008f0035007a23 */ /* 0x010fc8000001081f */
[----:B------:R-:W-:Y:S01]  /*140c0*/  FADD.FTZ R12, R246, -R2 ;  /* 0x80000002f60c7221 */ /* 0x000fe20000010000 */
[----:B------:R-:W-:Y:S01]  /*140d0*/  FSEL R2, R102, RZ, P0 ;  /* 0x000000ff66027208 */ /* 0x000fe20000000000 */
[----:B------:R3:W4:Y:S01]  /*140e0*/  MUFU.EX2 R60, R0 ;  /* 0x00000000003c7308 */ /* 0x0007220000000800 */
[----:B------:R-:W-:Y:S01]  /*140f0*/  FFMA.FTZ R7, R176, c[0x0][0x23c], -R30 ;  /* 0x00008f00b0077a23 */ /* 0x000fe2000001081e */
[C---:B------:R-:W-:Y:S01]  /*14100*/  FSETP.NEU.FTZ.AND P0, PT, R101.reuse, -INF , PT ;  /* 0xff8000006500780b */ /* 0x040fe20003f1d000 */
[----:B------:R-:W-:Y:S01]  /*14110*/  FMUL.FTZ R29, R101, c[0x0][0x23c] ;  /* 0x00008f00651d7a20 */ /* 0x000fe20000410000 */
[----:B------:R-:W-:Y:S02]  /*14120*/  FSEL R3, R103, RZ, P1 ;  /* 0x000000ff67037208 */ /* 0x000fe40000800000 */
[----:B-1----:R-:W-:Y:S01]  /*14130*/  PRMT R100, R100, 0x7054, R100 ;  /* 0x0000705464647816 */ /* 0x002fe20000000064 */
[----:B---3--:R-:W-:Y:S01]  /*14140*/  FFMA.FTZ R0, R192, c[0x0][0x23c], -R28 ;  /* 0x00008f00c0007a23 */ /* 0x008fe2000001081c */
[----:B------:R-:W-:Y:S01]  /*14150*/  MOV R192, R16 ;  /* 0x0000001000c07202 */ /* 0x000fe20000000f00 */
[----:B------:R-:W-:-:S02]  /*14160*/  FADD.FTZ R16, R244, -R2 ;  /* 0x80000002f4107221 */ /* 0x000fc40000010000 */
[----:B------:R1:W-:Y:S01]  /*14170*/  MUFU.EX2 R239, R0 ;  /* 0x0000000000ef7308 */ /* 0x0003e20000000800 */
[----:B------:R-:W-:Y:S01]  /*14180*/  FFMA.FTZ R2, R59, c[0x0][0x23c], -R28 ;  /* 0x00008f003b027a23 */ /* 0x000fe2000001081c */
[----:B------:R-:W-:Y:S01]  /*14190*/  FSEL R29, R29, RZ, P0 ;  /* 0x000000ff1d1d7208 */ /* 0x000fe20000000000 */
[----:B------:R-:W-:-:S05]  /*141a0*/  IMAD.MOV.U32 R51, RZ, RZ, R17 ;  /* 0x000000ffff337224 */ /* 0x000fca00078e0011 */
[----:B------:R-:W3:Y:S01]  /*141b0*/  MUFU.EX2 R50, R7 ;  /* 0x0000000700327308 */ /* 0x000ee20000000800 */
[----:B-1----:R-:W-:Y:S02]  /*141c0*/  FFMA.FTZ R0, R179, c[0x0][0x23c], -R28 ;  /* 0x00008f00b3007a23 */ /* 0x002fe4000001081c */
[----:B--2---:R-:W-:Y:S02]  /*141d0*/  IMAD.MOV.U32 R179, RZ, RZ, R48 ;  /* 0x000000ffffb37224 */ /* 0x004fe400078e0030 */
[----:B------:R-:W-:-:S03]  /*141e0*/  IMAD.MOV.U32 R48, RZ, RZ, R47 ;  /* 0x000000ffff307224 */ /* 0x000fc600078e002f */
[----:B------:R1:W-:Y:S01]  /*141f0*/  MUFU.EX2 R63, R2 ;  /* 0x00000002003f7308 */ /* 0x0003e20000000800 */
[----:B------:R-:W-:Y:S01]  /*14200*/  FADD.FTZ R17, R245, -R3 ;  /* 0x80000003f5117221 */ /* 0x000fe20000010000 */
[----:B------:R-:W-:Y:S01]  /*14210*/  HSET2.LE.AND R10, R10, R100, PT ;  /* 0x000000640a0a7233 */ /* 0x000fe20003803000 */
[----:B------:R-:W-:-:S05]  /*14220*/  FMUL.FTZ R12, R12, c[0x0][0x23c] ;  /* 0x00008f000c0c7a20 */ /* 0x000fca0000410000 */
[----:B------:R2:W-:Y:S01]  /*14230*/  MUFU.EX2 R47, R0 ;  /* 0x00000000002f7308 */ /* 0x0005e20000000800 */
[----:B------:R-:W-:Y:S02]  /*14240*/  IMAD.MOV.U32 R64, RZ, RZ, R48 ;  /* 0x000000ffff407224 */ /* 0x000fe400078e0030 */
[----:B-1----:R-:W-:Y:S01]  /*14250*/  FFMA.FTZ R2, R55, c[0x0][0x23c], -R28 ;  /* 0x00008f0037027a23 */ /* 0x002fe2000001081c */
[----:B--2---:R-:W-:-:S04]  /*14260*/  FSEL R0, R101, RZ, P0 ;  /* 0x000000ff65007208 */ /* 0x004fc80000000000 */
[----:B------:R1:W2:Y:S01]  /*14270*/  MUFU.EX2 R244, R2 ;  /* 0x0000000200f47308 */ /* 0x0002a20000000800 */
[----:B------:R-:W-:Y:S01]  /*14280*/  FADD.FTZ R3, R231, -R0 ;  /* 0x80000000e7037221 */ /* 0x000fe20000010000 */
[----:B------:R-:W-:Y:S01]  /*14290*/  F2FP.PACK_AB R0, R61, R192 ;  /* 0x000000c03d00723e */ /* 0x000fe200000000ff */
[--C-:B------:R-:W-:Y:S02]  /*142a0*/  HSET2.LE.AND R6, R15, R100.reuse, PT ;  /* 0x000000640f067233 */ /* 0x100fe40003803000 */
[----:B------:R-:W-:-:S03]  /*142b0*/  HSET2.LE.AND R7, R14, R100, PT ;  /* 0x000000640e077233 */ /* 0x000fc60003803000 */
[----:B------:R5:W-:Y:S01]  /*142c0*/  MUFU.EX2 R48, R12 ;  /* 0x0000000c00307308 */ /* 0x000be20000000800 */
[--C-:B------:R-:W-:Y:S01]  /*142d0*/  HSET2.LE.AND R4, R13, R100.reuse, PT ;  /* 0x000000640d047233 */ /* 0x100fe20003803000 */
[----:B------:R-:W-:Y:S01]  /*142e0*/  LOP3.LUT R10, R10, R0, RZ, 0xc0, !PT ;  /* 0x000000000a0a7212 */ /* 0x000fe200078ec0ff */
[----:B------:R-:W-:Y:S01]  /*142f0*/  HSET2.LE.AND R11, R11, R100, PT ;  /* 0x000000640b0b7233 */ /* 0x000fe20003803000 */
[----:B-1----:R-:W-:Y:S01]  /*14300*/  FFMA.FTZ R2, R172, c[0x0][0x23c], -R29 ;  /* 0x00008f00ac027a23 */ /* 0x002fe2000001081d */
[----:B----4-:R-:W-:-:S03]  /*14310*/  F2FP.PACK_AB R0, R60, R58 ;  /* 0x0000003a3c00723e */ /* 0x010fc600000000ff */
[----:B------:R1:W-:Y:S01]  /*14320*/  MUFU.EX2 R62, R2 ;  /* 0x00000002003e7308 */ /* 0x0003e20000000800 */
[----:B-----5:R-:W4:Y:S01]  /*14330*/  LDSM.16.MT88.4 R12, [R212+0x9000] ;  /* 0x00900000d40c783b */ /* 0x020f220000004200 */
[----:B------:R-:W-:Y:S01]  /*14340*/  LOP3.LUT R11, R11, R0, RZ, 0xc0, !PT ;  /* 0x000000000b0b7212 */ /* 0x000fe200078ec0ff */
[----:B------:R-:W-:Y:S01]  /*14350*/  HSET2.LE.AND R8, R19, R100, PT ;  /* 0x0000006413087233 */ /* 0x000fe20003803000 */
[----:B---3--:R-:W-:Y:S01]  /*14360*/  F2FP.PACK_AB R0, R65, R50 ;  /* 0x000000324100723e */ /* 0x008fe200000000ff */
[----:B-1----:R-:W-:-:S04]  /*14370*/  FFMA.FTZ R2, R56, c[0x0][0x23c], -R29 ;  /* 0x00008f0038027a23 */ /* 0x002fc8000001081d */
[----:B------:R1:W3:Y:S01]  /*14380*/  MUFU.EX2 R67, R2 ;  /* 0x0000000200437308 */ /* 0x0002e20000000800 */
[----:B------:R-:W-:Y:S01]  /*14390*/  LOP3.LUT R8, R8, R0, RZ, 0xc0, !PT ;  /* 0x0000000008087212 */ /* 0x000fe200078ec0ff */
[----:B------:R-:W-:Y:S01]  /*143a0*/  HSET2.LE.AND R9, R18, R100, PT ;  /* 0x0000006412097233 */ /* 0x000fe20003803000 */
[----:B------:R-:W-:Y:S01]  /*143b0*/  F2FP.PACK_AB R0, R66, R179 ;  /* 0x000000b34200723e */ /* 0x000fe200000000ff */
[----:B------:R-:W-:Y:S02]  /*143c0*/  FMUL.FTZ R17, R17, c[0x0][0x23c] ;  /* 0x00008f0011117a20 */ /* 0x000fe40000410000 */
[----:B------:R-:W-:Y:S01]  /*143d0*/  FMUL.FTZ R16, R16, c[0x0][0x23c] ;  /* 0x00008f0010107a20 */ /* 0x000fe20000410000 */
[----:B------:R-:W-:Y:S01]  /*143e0*/  LOP3.LUT R9, R9, R0, RZ, 0xc0, !PT ;  /* 0x0000000009097212 */ /* 0x000fe200078ec0ff */
[----:B-1----:R-:W-:-:S04]  /*143f0*/  FFMA.FTZ R2, R194, c[0x0][0x23c], -R29 ;  /* 0x00008f00c2027a23 */ /* 0x002fc8000001081d */
[----:B------:R1:W-:Y:S01]  /*14400*/  MUFU.EX2 R178, R2 ;  /* 0x0000000200b27308 */ /* 0x0003e20000000800 */
[----:B------:R-:W-:Y:S01]  /*14410*/  FMUL.FTZ R3, R3, c[0x0][0x23c] ;  /* 0x00008f0003037a20 */ /* 0x000fe20000410000 */
[----:B--2---:R-:W-:Y:S01]  /*14420*/  F2FP.PACK_AB R0, R244, R63 ;  /* 0x0000003ff400723e */ /* 0x004fe200000000ff */
[----:B------:R-:W-:Y:S01]  /*14430*/  IMAD.MOV.U32 R194, RZ, RZ, R50 ;  /* 0x000000ffffc27224 */ /* 0x000fe200078e0032 */
[----:B------:R-:W-:Y:S02]  /*14440*/  MOV R172, R51 ;  /* 0x0000003300ac7202 */ /* 0x000fe40000000f00 */
[----:B------:R-:W-:Y:S02]  /*14450*/  LOP3.LUT R6, R6, R0, RZ, 0xc0, !PT ;  /* 0x0000000006067212 */ /* 0x000fe400078ec0ff */
[----:B------:R-:W-:Y:S01]  /*14460*/  MUFU.EX2 R50, R16 ;  /* 0x0000001000327308 */ /* 0x000fe20000000800 */
[----:B-1----:R-:W-:Y:S02]  /*14470*/  FFMA.FTZ R2, R193, c[0x0][0x23c], -R29 ;  /* 0x00008f00c1027a23 */ /* 0x002fe4000001081d */
[----:B------:R-:W-:-:S05]  /*14480*/  IMAD.MOV.U32 R193, RZ, RZ, R49 ;  /* 0x000000ffffc17224 */ /* 0x000fca00078e0031 */
[----:B------:R-:W1:Y:S01]  /*14490*/  MUFU.EX2 R176, R2 ;  /* 0x0000000200b07308 */ /* 0x000e620000000800 */
[----:B---3--:R-:W-:-:S07]  /*144a0*/  F2FP.PACK_AB R0, R67, R62 ;  /* 0x0000003e4300723e */ /* 0x008fce00000000ff */
[----:B------:R2:W3:Y:S01]  /*144b0*/  MUFU.EX2 R49, R17 ;  /* 0x0000001100317308 */ /* 0x0004e20000000800 */
[----:B------:R-:W-:-:S07]  /*144c0*/  LOP3.LUT R7, R7, R0, RZ, 0xc0, !PT ;  /* 0x0000000007077212 */ /* 0x000fce00078ec0ff */
[----:B------:R-:W5:Y:S01]  /*144d0*/  MUFU.EX2 R51, R3 ;  /* 0x0000000300337308 */ /* 0x000f620000000800 */
[----:B------:R-:W-:Y:S01]  /*144e0*/  F2FP.PACK_AB R0, R47, R239 ;  /* 0x000000ef2f00723e */ /* 0x000fe200000000ff */
[----:B------:R-:W-:-:S03]  /*144f0*/  HSET2.LE.AND R5, R5, R100, PT ;  /* 0x0000006405057233 */ /* 0x000fc60003803000 */
[----:B------:R-:W-:Y:S02]  /*14500*/  LOP3.LUT R4, R4, R0, RZ, 0xc0, !PT ;  /* 0x0000000004047212 */ /* 0x000fe400078ec0ff */
[----:B-1----:R-:W-:Y:S01]  /*14510*/  F2FP.PACK_AB R0, R176, R178 ;  /* 0x000000b2b000723e */ /* 0x002fe200000000ff */
[-C--:B------:R-:W-:Y:S01]  /*14520*/  FMUL.FTZ R112, R112, R48.reuse ;  /* 0x0000003070707220 */ /* 0x080fe20000410000 */
[----:B--2---:R-:W-:Y:S01]  /*14530*/  LDSM.16.MT88.4 R16, [R212+0xb000] ;  /* 0x00b00000d410783b */ /* 0x004fe20000004200 */
[----:B------:R-:W-:Y:S02]  /*14540*/  FMUL.FTZ R113, R113, R48 ;  /* 0x0000003071717220 */ /* 0x000fe40000410000 */
[-C--:B---3--:R-:W-:Y:S02]  /*14550*/  FMUL.FTZ R114, R114, R49.reuse ;  /* 0x0000003172727220 */ /* 0x088fe40000410000 */
[----:B------:R-:W-:Y:S01]  /*14560*/  FMUL.FTZ R115, R115, R49 ;  /* 0x0000003173737220 */ /* 0x000fe20000410000 */
[----:B------:R-:W-:Y:S01]  /*14570*/  LOP3.LUT R5, R5, R0, RZ, 0xc0, !PT ;  /* 0x0000000005057212 */ /* 0x000fe200078ec0ff */
[----:B------:R-:W-:-:S02]  /*14580*/  FMUL.FTZ R108, R108, R50 ;  /* 0x000000326c6c7220 */ /* 0x000fc40000410000 */
[-C--:B------:R-:W-:Y:S02]  /*14590*/  FMUL.FTZ R109, R109, R50.reuse ;  /* 0x000000326d6d7220 */ /* 0x080fe40000410000 */
[-C--:B-----5:R-:W-:Y:S02]  /*145a0*/  FMUL.FTZ R110, R110, R51.reuse ;  /* 0x000000336e6e7220 */ /* 0x0a0fe40000410000 */
        /* <DEDUP_REMOVED lines=9> */
[-C--:B----4-:R-:W-:Y:S07]  /*14640*/  HMMA.16816.F32 R52, R8, R12.reuse, R112 ;  /* 0x0000000c0834723c */ /* 0x090fee0000001870 */
[----:B------:R-:W-:Y:S01]  /*14650*/  MOV R115, R58 ;  /* 0x0000003a00737202 */ /* 0x000fe20000000f00 */
        /* <DEDUP_REMOVED lines=20> */
[----:B------:R-:W-:Y:S01]  /*147a0*/  MOV R116, R60 ;  /* 0x0000003c00747202 */ /* 0x000fe20000000f00 */
[----:B------:R-:W-:Y:S02]  /*147b0*/  IMAD.MOV.U32 R119, RZ, RZ, R63 ;  /* 0x000000ffff777224 */ /* 0x000fe400078e003f */
[----:B------:R-:W-:Y:S02]  /*147c0*/  IMAD.MOV.U32 R118, RZ, RZ, R62 ;  /* 0x000000ffff767224 */ /* 0x000fe400078e003e */
[----:B------:R-:W-:Y:S01]  /*147d0*/  IMAD.MOV.U32 R117, RZ, RZ, R61 ;  /* 0x000000ffff757224 */ /* 0x000fe200078e003d */
        /* <DEDUP_REMOVED lines=67> */
[----:B------:R-:W-:Y:S01]  /*14c10*/  LOP3.LUT R2, R25, UR8, R34, 0x96, !PT ;  /* 0x0000000819027c12 */ /* 0x000fe2000f8e9622 */
        /* <DEDUP_REMOVED lines=17> */
[----:B------:R-:W-:-:S04]  /*14d30*/  IMAD.WIDE.U32 R2, R2, -0x2daee0ad, RZ ;  /* 0xd2511f5302027825 */ /* 0x000fc800078e00ff */
[----:B------:R-:W-:-:S03]  /*14d40*/  FFMA.FTZ R0, R233, c[0x0][0x23c], -R30 ;  /* 0x00008f00e9007a23 */ /* 0x000fc6000001081e */
[----:B------:R-:W-:Y:S01]  /*14d50*/  HMMA.16816.F32 R76, R4, R18, R76 ;  /* 0x00000012044c723c */ /* 0x000fe2000000184c */
[----:B------:R-:W-:-:S07]  /*14d60*/  IMAD.MOV.U32 R148, RZ, RZ, R250 ;  /* 0x000000ffff947224 */ /* 0x000fce00078e00fa */
[C---:B-1----:R-:W-:Y:S01]  /*14d70*/  HMMA.16816.F32 R88, R4.reuse, R12, R88 ;  /* 0x0000000c0458723c */ /* 0x042fe20000001858 */
[----:B------:R1:W-:Y:S07]  /*14d80*/  MUFU.EX2 R250, R0 ;  /* 0x0000000000fa7308 */ /* 0x0003ee0000000800 */
[----:B------:R-:W-:Y:S07]  /*14d90*/  HMMA.16816.F32 R92, R4, R14, R92 ;  /* 0x0000000e045c723c */ /* 0x000fee000000185c */
[----:B------:R-:W-:Y:S01]  /*14da0*/  LOP3.LUT R5, R21, UR8, R22, 0x96, !PT ;  /* 0x0000000815057c12 */ /* 0x000fe2000f8e9616 */
[----:B------:R-:W-:Y:S01]  /*14db0*/  HMMA.16816.F32 R68, R8, R16, R68 ;  /* 0x000000100844723c */ /* 0x000fe20000001844 */
[----:B------:R-:W-:Y:S01]  /*14dc0*/  LOP3.LUT R4, R3, UR18, R32, 0x96, !PT ;  /* 0x0000001203047c12 */ /* 0x000fe2000f8e9620 */
[----:B-1----:R-:W-:Y:S01]  /*14dd0*/  FFMA.FTZ R0, R180, c[0x0][0x23c], -R30 ;  /* 0x00008f00b4007a23 */ /* 0x002fe2000001081e */
[----:B------:R-:W-:-:S02]  /*14de0*/  LOP3.LUT R7, R2, 0xffff, RZ, 0xc0, !PT ;  /* 0x0000ffff02077812 */ /* 0x000fc400078ec0ff */
[----:B------:R-:W-:-:S03]  /*14df0*/  MOV R149, R251 ;  /* 0x000000fb00957202 */ /* 0x000fc60000000f00 */
[C---:B------:R-:W-:Y:S01]  /*14e00*/  HMMA.16816.F32 R80, R8.reuse, R18, R80 ;  /* 0x000000120850723c */ /* 0x040fe20000001850 */
[----:B------:R1:W-:Y:S01]  /*14e10*/  MUFU.EX2 R113, R0 ;  /* 0x0000000000717308 */ /* 0x0003e20000000800 */
[----:B------:R-:W-:Y:S01]  /*14e20*/  IMAD.MOV.U32 R151, RZ, RZ, R239 ;  /* 0x000000ffff977224 */ /* 0x000fe200078e00ef */
[----:B------:R-:W-:Y:S05]  /*14e30*/  LDSM.16.MT88.4 R20, [R212+0xb400] ;  /* 0x00b40000d414783b */ /* 0x000fea0000004200 */
[C---:B------:R-:W-:Y:S01]  /*14e40*/  HMMA.16816.F32 R84, R8.reuse, R12, R84 ;  /* 0x0000000c0854723c */ /* 0x040fe20000001854 */
[----:B------:R-:W-:Y:S01]  /*14e50*/  IMAD.MOV.U32 R135, RZ, RZ, R244 ;  /* 0x000000ffff877224 */ /* 0x000fe200078e00f4 */
[----:B------:R-:W-:Y:S05]  /*14e60*/  LDSM.16.MT88.4 R32, [R214+0xb400] ;  /* 0x00b40000d620783b */ /* 0x000fea0000004200 */
[----:B------:R-:W-:Y:S01]  /*14e70*/  LOP3.LUT R13, R2, 0xff, RZ, 0xc0, !PT ;  /* 0x000000ff020d7812 */ /* 0x000fe200078ec0ff */
[----:B------:R-:W-:Y:S01]  /*14e80*/  HMMA.16816.F32 R96, R8, R14, R96 ;  /* 0x0000000e0860723c */ /* 0x000fe20000001860 */
[----:B------:R-:W-:-:S06]  /*14e90*/  SHF.R.U32.HI R12, RZ, 0x10, R2 ;  /* 0x00000010ff0c7819 */ /* 0x000fcc0000011602 */
[----:B------:R-:W-:Y:S01]  /*14ea0*/  SHF.R.U32.HI R11, RZ, 0x18, R2 ;  /* 0x00000018ff0b7819 */ /* 0x000fe20000011602 */
[----:B------:R-:W-:-:S05]  /*14eb0*/  IMAD.WIDE.U32 R2, R5, -0x2daee0ad, RZ ;  /* 0xd2511f5305027825 */ /* 0x000fca00078e00ff */
[C---:B------:R-:W-:Y:S02]  /*14ec0*/  LOP3.LUT R6, R2.reuse, 0xffff, RZ, 0xc0, !PT ;  /* 0x0000ffff02067812 */ /* 0x040fe400078ec0ff */
[----:B------:R-:W-:Y:S02]  /*14ed0*/  LOP3.LUT R10, R2, 0xff, RZ, 0xc0, !PT ;  /* 0x000000ff020a7812 */ /* 0x000fe400078ec0ff */
[--C-:B------:R-:W-:Y:S02]  /*14ee0*/  SHF.R.U32.HI R9, RZ, 0x10, R2.reuse ;  /* 0x00000010ff097819 */ /* 0x100fe40000011602 */
[----:B------:R-:W-:Y:S02]  /*14ef0*/  SHF.R.U32.HI R8, RZ, 0x18, R2 ;  /* 0x00000018ff087819 */ /* 0x000fe40000011602 */
[----:B-1----:R-:W-:Y:S02]  /*14f00*/  LOP3.LUT R0, R3, UR18, R26, 0x96, !PT ;  /* 0x0000001203007c12 */ /* 0x002fe4000f8e961a */
[----:B------:R-:W-:Y:S01]  /*14f10*/  LOP3.LUT R2, R12, 0xff, RZ, 0xc0, !PT ;  /* 0x000000ff0c027812 */ /* 0x000fe200078ec0ff */
[----:B------:R-:W-:Y:S01]  /*14f20*/  FFMA.FTZ R5, R173, c[0x0][0x23c], -R30 ;  /* 0x00008f00ad057a23 */ /* 0x000fe2000001081e */
[----:B------:R-:W-:Y:S01]  /*14f30*/  SHF.R.U32.HI R3, RZ, 0x8, R7 ;  /* 0x00000008ff037819 */ /* 0x000fe20000011607 */
[----:B------:R-:W-:Y:S01]  /*14f40*/  IMAD.MOV.U32 R18, RZ, RZ, R248 ;  /* 0x000000ffff127224 */ /* 0x000fe200078e00f8 */
[----:B------:R-:W-:Y:S01]  /*14f50*/  PRMT R11, R2, 0x5410, R11 ;  /* 0x00005410020b7816 */ /* 0x000fe2000000000b */
[----:B------:R-:W-:Y:S01]  /*14f60*/  FFMA.FTZ R2, R234, c[0x0][0x23c], -R31 ;  /* 0x00008f00ea027a23 */ /* 0x000fe2000001081f */
[----:B------:R-:W-:Y:S01]  /*14f70*/  PRMT R7, R13, 0x5410, R3 ;  /* 0x000054100d077816 */ /* 0x000fe20000000003 */
[----:B------:R-:W-:Y:S01]  /*14f80*/  IMAD.MOV.U32 R19, RZ, RZ, R249 ;  /* 0x000000ffff137224 */ /* 0x000fe200078e00f9 */
[----:B------:R-:W-:Y:S01]  /*14f90*/  SHF.R.U32.HI R3, RZ, 0x8, R6 ;  /* 0x00000008ff037819 */ /* 0x000fe20000011606 */
[----:B------:R1:W-:Y:S01]  /*14fa0*/  MUFU.EX2 R246, R2 ;  /* 0x0000000200f67308 */ /* 0x0003e20000000800 */
[----:B------:R-:W-:Y:S02]  /*14fb0*/  LDSM.16.MT88.4 R24, [R214+0x9400] ;  /* 0x00940000d618783b */ /* 0x000fe40000004200 */
[----:B------:R-:W-:Y:S01]  /*14fc0*/  PRMT R12, R10, 0x5410, R3 ;  /* 0x000054100a0c7816 */ /* 0x000fe20000000003 */
[----:B------:R-:W-:-:S04]  /*14fd0*/  FFMA.FTZ R3, R195, c[0x0][0x23c], -R31 ;  /* 0x00008f00c3037a23 */ /* 0x000fc8000001081f */
[----:B------:R2:W-:Y:S01]  /*14fe0*/  MUFU.EX2 R251, R5 ;  /* 0x0000000500fb7308 */ /* 0x0005e20000000800 */
[----:B-1----:R-:W-:-:S07]  /*14ff0*/  LOP3.LUT R2, R9, 0xff, RZ, 0xc0, !PT ;  /* 0x000000ff09027812 */ /* 0x002fce00078ec0ff */
[----:B------:R1:W-:Y:S01]  /*15000*/  MUFU.EX2 R248, R3 ;  /* 0x0000000300f87308 */ /* 0x0003e20000000800 */
[----:B------:R-:W-:Y:S02]  /*15010*/  PRMT R17, R2, 0x5410, R8 ;  /* 0x0000541002117816 */ /* 0x000fe40000000008 */
[C---:B------:R-:W-:Y:S01]  /*15020*/  LOP3.LUT R2, R4.reuse, 0xffff, RZ, 0xc0, !PT ;  /* 0x0000ffff04027812 */ /* 0x040fe200078ec0ff */
[----:B--2---:R-:W-:Y:S01]  /*15030*/  FFMA.FTZ R5, R105, c[0x0][0x23c], -R30 ;  /* 0x00008f0069057a23 */ /* 0x004fe2000001081e */
[----:B------:R-:W-:-:S03]  /*15040*/  LOP3.LUT R6, R4, 0xff, RZ, 0xc0, !PT ;  /* 0x000000ff04067812 */ /* 0x000fc600078ec0ff */
[----:B------:R2:W3:Y:S01]  /*15050*/  MUFU.EX2 R114, R5 ;  /* 0x0000000500727308 */ /* 0x0004e20000000800 */
[--C-:B-1----:R-:W-:Y:S02]  /*15060*/  SHF.R.U32.HI R3, RZ, 0x10, R4.reuse ;  /* 0x00000010ff037819 */ /* 0x102fe40000011604 */
[----:B--2---:R-:W-:Y:S02]  /*15070*/  SHF.R.U32.HI R5, RZ, 0x18, R4 ;  /* 0x00000018ff057819 */ /* 0x004fe40000011604 */
[----:B------:R-:W-:Y:S02]  /*15080*/  SHF.R.U32.HI R4, RZ, 0x8, R2 ;  /* 0x00000008ff047819 */ /* 0x000fe40000011602 */
[----:B------:R-:W-:Y:S01]  /*15090*/  LOP3.LUT R2, R3, 0xff, RZ, 0xc0, !PT ;  /* 0x000000ff03027812 */ /* 0x000fe200078ec0ff */
[----:B------:R-:W-:-:S03]  /*150a0*/  FFMA.FTZ R3, R175, c[0x0][0x23c], -R31 ;  /* 0x00008f00af037a23 */ /* 0x000fc6000001081f */
[----:B------:R-:W-:Y:S01]  /*150b0*/  PRMT R5, R2, 0x5410, R5 ;  /* 0x0000541002057816 */ /* 0x000fe20000000005 */
[----:B------:R1:W-:Y:S01]  /*150c0*/  MUFU.EX2 R245, R3 ;  /* 0x0000000300f57308 */ /* 0x0003e20000000800 */
[----:B------:R-:W-:Y:S02]  /*150d0*/  LOP3.LUT R2, R0, 0xffff, RZ, 0xc0, !PT ;  /* 0x0000ffff00027812 */ /* 0x000fe400078ec0ff */
[----:B------:R-:W-:Y:S01]  /*150e0*/  PRMT R6, R6, 0x5410, R4 ;  /* 0x0000541006067816 */ /* 0x000fe20000000004 */
[----:B------:R-:W-:Y:S02]  /*150f0*/  FFMA.FTZ R4, R240, c[0x0][0x23c], -R28 ;  /* 0x00008f00f0047a23 */ /* 0x000fe4000001081c */
[----:B-1----:R-:W-:-:S04]  /*15100*/  FFMA.FTZ R3, R106, c[0x0][0x23c], -R31 ;  /* 0x00008f006a037a23 */ /* 0x002fc8000001081f */
[----:B------:R1:W2:Y:S08]  /*15110*/  MUFU.EX2 R249, R3 ;  /* 0x0000000300f97308 */ /* 0x0002b00000000800 */
[----:B------:R4:W-:Y:S01]  /*15120*/  MUFU.EX2 R234, R4 ;  /* 0x0000000400ea7308 */ /* 0x0009e20000000800 */
[----:B-1----:R-:W-:Y:S02]  /*15130*/  SHF.R.U32.HI R3, RZ, 0x8, R2 ;  /* 0x00000008ff037819 */ /* 0x002fe40000011602 */
[----:B------:R-:W-:-:S04]  /*15140*/  LOP3.LUT R2, R0, 0xff, RZ, 0xc0, !PT ;  /* 0x000000ff00027812 */ /* 0x000fc800078ec0ff */
[----:B----4-:R-:W-:Y:S01]  /*15150*/  PRMT R4, R2, 0x5410, R3 ;  /* 0x0000541002047816 */ /* 0x010fe20000000003 */
[----:B------:R-:W-:Y:S01]  /*15160*/  FFMA.FTZ R2, R232, c[0x0][0x23c], -R28 ;  /* 0x00008f00e8027a23 */ /* 0x000fe2000001081c */
[----:B------:R-:W-:-:S03]  /*15170*/  SHF.R.U32.HI R3, RZ, 0x10, R0 ;  /* 0x00000010ff037819 */ /* 0x000fc60000011600 */
[----:B------:R1:W-:Y:S02]  /*15180*/  MUFU.EX2 R239, R2 ;  /* 0x0000000200ef7308 */ /* 0x0003e40000000800 */
[----:B-1----:R-:W-:Y:S02]  /*15190*/  SHF.R.U32.HI R2, RZ, 0x18, R0 ;  /* 0x00000018ff027819 */ /* 0x002fe40000011600 */
[----:B------:R-:W-:-:S04]  /*151a0*/  LOP3.LUT R0, R3, 0xff, RZ, 0xc0, !PT ;  /* 0x000000ff03007812 */ /* 0x000fc800078ec0ff */
[----:B------:R-:W-:Y:S01]  /*151b0*/  PRMT R16, R0, 0x5410, R2 ;  /* 0x0000541000107816 */ /* 0x000fe20000000002 */
[----:B------:R-:W-:Y:S01]  /*151c0*/  HSET2.LE.AND R0, R7, R100, PT ;  /* 0x0000006407007233 */ /* 0x000fe20003803000 */
[----:B---3--:R-:W-:-:S04]  /*151d0*/  F2FP.PACK_AB R2, R114, R251 ;  /* 0x000000fb7202723e */ /* 0x008fc800000000ff */
[----:B------:R-:W-:Y:S01]  /*151e0*/  LOP3.LUT R10, R0, R2, RZ, 0xc0, !PT ;  /* 0x00000002000a7212 */ /* 0x000fe200078ec0ff */
[----:B------:R-:W-:Y:S01]  /*151f0*/  HSET2.LE.AND R0, R11, R100, PT ;  /* 0x000000640b007233 */ /* 0x000fe20003803000 */
[----:B--2---:R-:W-:Y:S01]  /*15200*/  F2FP.PACK_AB R2, R249, R245 ;  /* 0x000000f5f902723e */ /* 0x004fe200000000ff */
[----:B------:R-:W-:-:S03]  /*15210*/  FFMA.FTZ R3, R181, c[0x0][0x23c], -R28 ;  /* 0x00008f00b5037a23 */ /* 0x000fc6000001081c */
[----:B------:R-:W-:Y:S01]  /*15220*/  LOP3.LUT R11, R0, R2, RZ, 0xc0, !PT ;  /* 0x00000002000b7212 */ /* 0x000fe200078ec0ff */
[----:B------:R-:W-:Y:S01]  /*15230*/  HSET2.LE.AND R0, R6, R100, PT ;  /* 0x0000006406007233 */ /* 0x000fe20003803000 */
[----:B------:R1:W-:Y:S01]  /*15240*/  MUFU.EX2 R244, R3 ;  /* 0x0000000300f47308 */ /* 0x0003e20000000800 */
[----:B------:R-:W-:-:S04]  /*15250*/  F2FP.PACK_AB R2, R113, R250 ;  /* 0x000000fa7102723e */ /* 0x000fc800000000ff */
[----:B------:R-:W-:Y:S01]  /*15260*/  LOP3.LUT R8, R0, R2, RZ, 0xc0, !PT ;  /* 0x0000000200087212 */ /* 0x000fe200078ec0ff */
[----:B------:R-:W-:Y:S01]  /*15270*/  HSET2.LE.AND R0, R5, R100, PT ;  /* 0x0000006405007233 */ /* 0x000fe20003803000 */
[----:B------:R-:W-:Y:S01]  /*15280*/  F2FP.PACK_AB R2, R248, R246 ;  /* 0x000000f6f802723e */ /* 0x000fe200000000ff */
[----:B-1----:R-:W-:-:S04]  /*15290*/  FFMA.FTZ R3, R107, c[0x0][0x23c], -R28 ;  /* 0x00008f006b037a23 */ /* 0x002fc8000001081c */
[----:B------:R1:W2:Y:S01]  /*152a0*/  MUFU.EX2 R240, R3 ;  /* 0x0000000300f07308 */ /* 0x0002a20000000800 */
[----:B------:R-:W-:Y:S01]  /*152b0*/  LOP3.LUT R9, R0, R2, RZ, 0xc0, !PT ;  /* 0x0000000200097212 */ /* 0x000fe200078ec0ff */
[--C-:B------:R-:W-:Y:S01]  /*152c0*/  FFMA.FTZ R2, R174, c[0x0][0x23c], -R29.reuse ;  /* 0x00008f00ae027a23 */ /* 0x100fe2000001081d */
[----:B------:R-:W-:Y:S02]  /*152d0*/  HSET2.LE.AND R0, R12, R100, PT ;  /* 0x000000640c007233 */ /* 0x000fe40003803000 */
[----:B------:R-:W3:Y:S01]  /*152e0*/  LDSM.16.MT88.4 R12, [R212+0x9400] ;  /* 0x00940000d40c783b */ /* 0x000ee20000004200 */
[----:B-1----:R-:W-:-:S04]  /*152f0*/  FFMA.FTZ R3, R241, c[0x0][0x23c], -R29 ;  /* 0x00008f00f1037a23 */ /* 0x002fc8000001081d */
[----:B------:R1:W-:Y:S08]  /*15300*/  MUFU.EX2 R231, R3 ;  /* 0x0000000300e77308 */ /* 0x0003f00000000800 */
[----:B------:R2:W-:Y:S01]  /*15310*/  MUFU.EX2 R232, R2 ;  /* 0x0000000200e87308 */ /* 0x0005e20000000800 */
[----:B-1----:R-:W-:-:S07]  /*15320*/  FFMA.FTZ R3, R182, c[0x0][0x23c], -R29 ;  /* 0x00008f00b6037a23 */ /* 0x002fce000001081d */
[----:B------:R1:W4:Y:S01]  /*15330*/  MUFU.EX2 R233, R3 ;  /* 0x0000000300e97308 */ /* 0x0003220000000800 */
[----:B--2---:R-:W-:-:S04]  /*15340*/  F2FP.PACK_AB R2, R240, R244 ;  /* 0x000000f4f002723e */ /* 0x004fc800000000ff */
[----:B------:R-:W-:Y:S01]  /*15350*/  LOP3.LUT R6, R0, R2, RZ, 0xc0, !PT ;  /* 0x0000000200067212 */ /* 0x000fe200078ec0ff */
[----:B------:R-:W-:Y:S01]  /*15360*/  HSET2.LE.AND R0, R17, R100, PT ;  /* 0x0000006411007233 */ /* 0x000fe20003803000 */
[----:B-1----:R-:W-:-:S04]  /*15370*/  FFMA.FTZ R3, R235, c[0x0][0x23c], -R29 ;  /* 0x00008f00eb037a23 */ /* 0x002fc8000001081d */
[----:B------:R-:W1:Y:S01]  /*15380*/  MUFU.EX2 R195, R3 ;  /* 0x0000000300c37308 */ /* 0x000e620000000800 */
        /* <DEDUP_REMOVED lines=8> */
[----:B------:R-:W-:Y:S01]  /*15410*/  IMAD.MOV.U32 R180, RZ, RZ, R18 ;  /* 0x000000ffffb47224 */ /* 0x000fe200078e0012 */
[----:B------:R-:W-:Y:S01]  /*15420*/  MOV R181, R19 ;  /* 0x0000001300b57202 */ /* 0x000fe20000000f00 */
[-C--:B---3--:R-:W-:Y:S01]  /*15430*/  HMMA.16816.F32 R52, R8, R12.reuse, R52 ;  /* 0x0000000c0834723c */ /* 0x088fe20000001834 */
[----:B------:R-:W1:Y:S07]  /*15440*/  LDSM.16.MT88.4 R16, [R212+0xa400] ;  /* 0x00a40000d410783b */ /* 0x000e6e0000004200 */
[C---:B------:R-:W-:Y:S08]  /*15450*/  HMMA.16816.F32 R108, R4.reuse, R12, R108 ;  /* 0x0000000c046c723c */ /* 0x040ff0000000186c */
[-C--:B------:R-:W-:Y:S08]  /*15460*/  HMMA.16816.F32 R120, R4, R14.reuse, R120 ;  /* 0x0000000e0478723c */ /* 0x080ff00000001878 */
[----:B------:R-:W-:Y:S01]  /*15470*/  HMMA.16816.F32 R56, R8, R14, R56 ;  /* 0x0000000e0838723c */ /* 0x000fe20000001838 */
[----:B------:R-:W2:Y:S01]  /*15480*/  LDSM.16.MT88.4 R12, [R214+0xa400] ;  /* 0x00a40000d60c783b */ /* 0x000ea20000004200 */
[----:B------:R-:W-:Y:S01]  /*15490*/  UIADD3 UR4, UR4, 0x1, URZ ;  /* 0x0000000104047890 */ /* 0x000fe2000fffe03f */
[----:B------:R-:W-:-:S05]  /*154a0*/  IMAD.U32 R0, RZ, RZ, UR33 ;  /* 0x00000021ff007e24 */ /* 0x000fca000f8e00ff */
[----:B------:R-:W-:-:S05]  /*154b0*/  LOP3.LUT R0, R45, UR4, R0, 0x96, !PT ;  /* 0x000000042d007c12 */ /* 0x000fca000f8e9600 */
[----:B------:R-:W-:Y:S01]  /*154c0*/  IMAD.WIDE.U32 R2, R0, -0x326172a9, RZ ;  /* 0xcd9e8d5700027825 */ /* 0x000fe200078e00ff */
[C---:B------:R-:W-:Y:S04]  /*154d0*/  HMMA.16816.F32 R124, R4.reuse, R24, R124 ;  /* 0x00000018047c723c */ /* 0x040fe8000000187c */
[C---:B------:R-:W-:Y:S01]  /*154e0*/  LOP3.LUT R0, R3.reuse, UR16, R180, 0x96, !PT ;  /* 0x0000001003007c12 */ /* 0x040fe2000f8e96b4 */
[----:B------:R-:W-:Y:S01]  /*154f0*/  IMAD.MOV.U32 R149, RZ, RZ, R133 ;  /* 0x000000ffff957224 */ /* 0x000fe200078e0085 */
[----:B------:R-:W-:Y:S02]  /*15500*/  LOP3.LUT R3, R3, UR16, R148, 0x96, !PT ;  /* 0x0000001003037c12 */ /* 0x000fe4000f8e9694 */
[----:B------:R-:W-:Y:S01]  /*15510*/  HMMA.16816.F32 R136, R4, R26, R136 ;  /* 0x0000001a0488723c */ /* 0x000fe20000001888 */
[----:B------:R-:W-:-:S02]  /*15520*/  IMAD.MOV.U32 R133, RZ, RZ, R116 ;  /* 0x000000ffff857224 */ /* 0x000fc400078e0074 */
[----:B------:R-:W-:-:S05]  /*15530*/  IMAD.MOV.U32 R116, RZ, RZ, R119 ;  /* 0x000000ffff747224 */ /* 0x000fca00078e0077 */
[----:B-1----:R-:W-:Y:S01]  /*15540*/  HMMA.16816.F32 R140, R4, R16, R140 ;  /* 0x00000010048c723c */ /* 0x002fe2000000188c */
[----:B------:R-:W-:-:S07]  /*15550*/  MOV R119, R194 ;  /* 0x000000c200777202 */ /* 0x000fce0000000f00 */
[C---:B------:R-:W-:Y:S08]  /*15560*/  HMMA.16816.F32 R152, R4.reuse, R18, R152 ;  /* 0x000000120498723c */ /* 0x040ff00000001898 */
[C---:B--2---:R-:W-:Y:S08]  /*15570*/  HMMA.16816.F32 R156, R4.reuse, R12, R156 ;  /* 0x0000000c049c723c */ /* 0x044ff0000000189c */
[C---:B------:R-:W-:Y:S08]  /*15580*/  HMMA.16816.F32 R168, R4.reuse, R14, R168 ;  /* 0x0000000e04a8723c */ /* 0x040ff000000018a8 */
[C---:B------:R-:W-:Y:S08]  /*15590*/  HMMA.16816.F32 R72, R4.reuse, R20, R72 ;  /* 0x000000140448723c */ /* 0x040ff00000001848 */
[C---:B------:R-:W-:Y:S08]  /*155a0*/  HMMA.16816.F32 R76, R4.reuse, R22, R76 ;  /* 0x00000016044c723c */ /* 0x040ff0000000184c */
[C---:B------:R-:W-:Y:S08]  /*155b0*/  HMMA.16816.F32 R88, R4.reuse, R32, R88 ;  /* 0x000000200458723c */ /* 0x040ff00000001858 */
[----:B------:R-:W-:Y:S07]  /*155c0*/  HMMA.16816.F32 R92, R4, R34, R92 ;  /* 0x00000022045c723c */ /* 0x000fee000000185c */
[--C-:B------:R-:W-:Y:S01]  /*155d0*/  LOP3.LUT R6, R39, UR14, R2.reuse, 0x96, !PT ;  /* 0x0000000e27067c12 */ /* 0x100fe2000f8e9602 */
[----:B------:R-:W-:Y:S01]  /*155e0*/  IMAD.WIDE.U32 R4, R0, -0x2daee0ad, RZ ;  /* 0xd2511f5300047825 */ /* 0x000fe200078e00ff */
[----:B------:R-:W-:Y:S01]  /*155f0*/  LOP3.LUT R7, R37, UR14, R2, 0x96, !PT ;  /* 0x0000000e25077c12 */ /* 0x000fe2000f8e9602 */
[----:B------:R-:W-:Y:S02]  /*15600*/  HMMA.16816.F32 R160, R8, R12, R160 ;  /* 0x0000000c08a0723c */ /* 0x000fe400000018a0 */
[----:B------:R-:W-:-:S02]  /*15610*/  FFMA.FTZ R0, R188, c[0x0][0x23c], -R30 ;  /* 0x00008f00bc007a23 */ /* 0x000fc4000001081e */
[----:B------:R-:W-:Y:S02]  /*15620*/  IMAD.WIDE.U32 R2, R3, -0x2daee0ad, RZ ;  /* 0xd2511f5303027825 */ /* 0x000fe400078e00ff */
[----:B------:R1:W-:Y:S02]  /*15630*/  MUFU.EX2 R194, R0 ;  /* 0x0000000000c27308 */ /* 0x0003e40000000800 */
[----:B------:R-:W-:Y:S01]  /*15640*/  IMAD.WIDE.U32 R12, R6, -0x2daee0ad, RZ ;  /* 0xd2511f53060c7825 */ /* 0x000fe200078e00ff */
[----:B------:R-:W-:Y:S01]  /*15650*/  HMMA.16816.F32 R164, R8, R14, R164 ;  /* 0x0000000e08a4723c */ /* 0x000fe200000018a4 */
[----:B------:R-:W-:Y:S02]  /*15660*/  LOP3.LUT R5, R5, UR13, R42, 0x96, !PT ;  /* 0x0000000d05057c12 */ /* 0x000fe4000f8e962a */
[----:B------:R-:W-:Y:S02]  /*15670*/  IMAD.MOV.U32 R150, RZ, RZ, R132 ;  /* 0x000000ffff967224 */ /* 0x000fe400078e0084 */
[----:B------:R-:W-:Y:S01]  /*15680*/  IMAD.WIDE.U32 R6, R7, -0x2daee0ad, RZ ;  /* 0xd2511f5307067825 */ /* 0x000fe200078e00ff */
[----:B------:R-:W-:-:S03]  /*15690*/  LOP3.LUT R3, R3, UR13, R40, 0x96, !PT ;  /* 0x0000000d03037c12 */ /* 0x000fc6000f8e9628 */
[----:B------:R-:W-:Y:S01]  /*156a0*/  IMAD.MOV.U32 R132, RZ, RZ, R135 ;  /* 0x000000ffff847224 */ /* 0x000fe200078e0087 */
[----:B------:R-:W-:Y:S01]  /*156b0*/  MOV R135, R118 ;  /* 0x0000007600877202 */ /* 0x000fe20000000f00 */
[----:B-1----:R-:W-:Y:S01]  /*156c0*/  FFMA.FTZ R0, R185, c[0x0][0x23c], -R30 ;  /* 0x00008f00b9007a23 */ /* 0x002fe2000001081e */
[----:B------:R-:W-:Y:S01]  /*156d0*/  LOP3.LUT R14, R13, UR11, R4, 0x96, !PT ;  /* 0x0000000b0d0e7c12 */ /* 0x000fe2000f8e9604 */
[----:B------:R-:W-:Y:S02]  /*156e0*/  IMAD.MOV.U32 R118, RZ, RZ, R193 ;  /* 0x000000ffff767224 */ /* 0x000fe400078e00c1 */
[----:B------:R1:W-:Y:S01]  /*156f0*/  MUFU.EX2 R193, R0 ;  /* 0x0000000000c17308 */ /* 0x0003e20000000800 */
[----:B------:R-:W-:-:S04]  /*15700*/  IMAD.WIDE.U32 R4, R5, -0x326172a9, RZ ;  /* 0xcd9e8d5705047825 */ /* 0x000fc800078e00ff */
[----:B------:R-:W-:Y:S02]  /*15710*/  FFMA.FTZ R13, R183, c[0x0][0x23c], -R30 ;  /* 0x00008f00b70d7a23 */ /* 0x000fe4000001081e */
[----:B------:R-:W-:Y:S01]  /*15720*/  IMAD.WIDE.U32 R44, R14, -0x326172a9, RZ ;  /* 0xcd9e8d570e2c7825 */ /* 0x000fe200078e00ff */
[----:B------:R-:W-:Y:S02]  /*15730*/  LOP3.LUT R5, R5, UR12, R38, 0x96, !PT ;  /* 0x0000000c05057c12 */ /* 0x000fe4000f8e9626 */
[----:B-1----:R-:W-:Y:S01]  /*15740*/  LOP3.LUT R0, R7, UR11, R2, 0x96, !PT ;  /* 0x0000000b07007c12 */ /* 0x002fe2000f8e9602 */
[----:B------:R-:W-:-:S04]  /*15750*/  IMAD.WIDE.U32 R2, R3, -0x326172a9, RZ ;  /* 0xcd9e8d5703027825 */ /* 0x000fc800078e00ff */
[----:B------:R-:W-:Y:S01]  /*15760*/  IMAD.WIDE.U32 R42, R0, -0x326172a9, RZ ;  /* 0xcd9e8d57002a7825 */ /* 0x000fe200078e00ff */
[----:B------:R-:W-:-:S03]  /*15770*/  LOP3.LUT R14, R3, UR12, R36, 0x96, !PT ;  /* 0x0000000c030e7c12 */ /* 0x000fc6000f8e9624 */
[----:B------:R-:W-:Y:S02]  /*15780*/  IMAD.MOV.U32 R105, RZ, RZ, R192 ;  /* 0x000000ffff697224 */ /* 0x000fe400078e00c0 */
[----:B------:R1:W-:Y:S01]  /*15790*/  MUFU.EX2 R192, R13 ;  /* 0x0000000d00c07308 */ /* 0x0003e20000000800 */
[----:B------:R-:W-:Y:S01]  /*157a0*/  FFMA.FTZ R3, R197, c[0x0][0x23c], -R31 ;  /* 0x00008f00c5037a23 */ /* 0x000fe2000001081f */
[----:B------:R-:W-:Y:S01]  /*157b0*/  LOP3.LUT R0, R43, UR10, R2, 0x96, !PT ;  /* 0x0000000a2b007c12 */ /* 0x000fe2000f8e9602 */
[----:B------:R-:W-:Y:S02]  /*157c0*/  IMAD.MOV.U32 R107, RZ, RZ, R47 ;  /* 0x000000ffff6b7224 */ /* 0x000fe400078e002f */
[----:B------:R-:W-:Y:S02]  /*157d0*/  FFMA.FTZ R7, R46, c[0x0][0x23c], -R30 ;  /* 0x00008f002e077a23 */ /* 0x000fe4000001081e */
[----:B------:R-:W-:Y:S01]  /*157e0*/  IMAD.WIDE.U32 R40, R0, -0x2daee0ad, RZ ;  /* 0xd2511f5300287825 */ /* 0x000fe200078e00ff */
[----:B------:R2:W-:Y:S01]  /*157f0*/  MUFU.EX2 R185, R3 ;  /* 0x0000000300b97308 */ /* 0x0005e20000000800 */
[----:B-1----:R-:W-:-:S02]  /*15800*/  LOP3.LUT R13, R45, UR10, R4, 0x96, !PT ;  /* 0x0000000a2d0d7c12 */ /* 0x002fc4000f8e9604 */
[----:B------:R-:W-:-:S05]  /*15810*/  IMAD.WIDE.U32 R4, R5, -0x2daee0ad, RZ ;  /* 0xd2511f5305047825 */ /* 0x000fca00078e00ff */
[----:B------:R1:W3:Y:S01]  /*15820*/  MUFU.EX2 R188, R7 ;  /* 0x0000000700bc7308 */ /* 0x0002e20000000800 */
[----:B------:R-:W-:-:S04]  /*15830*/  IMAD.WIDE.U32 R46, R13, -0x2daee0ad, RZ ;  /* 0xd2511f530d2e7825 */ /* 0x000fc800078e00ff */
[----:B--2---:R-:W-:Y:S01]  /*15840*/  IMAD.WIDE.U32 R2, R14, -0x2daee0ad, RZ ;  /* 0xd2511f530e027825 */ /* 0x004fe200078e00ff */
[----:B------:R-:W-:-:S04]  /*15850*/  LOP3.LUT R0, R47, UR7, R4, 0x96, !PT ;  /* 0x000000072f007c12 */ /* 0x000fc8000f8e9604 */
[----:B------:R-:W-:Y:S02]  /*15860*/  LOP3.LUT R2, R41, UR7, R2, 0x96, !PT ;  /* 0x0000000729027c12 */ /* 0x000fe4000f8e9602 */
[----:B-1----:R-:W-:Y:S01]  /*15870*/  LOP3.LUT R7, R5, UR9, R12, 0x96, !PT ;  /* 0x0000000905077c12 */ /* 0x002fe2000f8e960c */
[----:B------:R-:W-:Y:S01]  /*15880*/  FFMA.FTZ R5, R196, c[0x0][0x23c], -R31 ;  /* 0x00008f00c4057a23 */ /* 0x000fe2000001081f */
[----:B------:R-:W-:-:S03]  /*15890*/  LOP3.LUT R12, R3, UR9, R6, 0x96, !PT ;  /* 0x00000009030c7c12 */ /* 0x000fc6000f8e9606 */
[----:B------:R1:W-:Y:S01]  /*158a0*/  MUFU.EX2 R183, R5 ;  /* 0x0000000500b77308 */ /* 0x0003e20000000800 */
[----:B------:R-:W-:Y:S01]  /*158b0*/  IMAD.WIDE.U32 R2, R2, -0x326172a9, RZ ;  /* 0xcd9e8d5702027825 */ /* 0x000fe200078e00ff */
[----:B------:R-:W-:Y:S03]  /*158c0*/  HMMA.16816.F32 R128, R8, R24, R128 ;  /* 0x000000180880723c */ /* 0x000fe60000001880 */
[----:B------:R-:W-:-:S05]  /*158d0*/  IMAD.WIDE.U32 R38, R7, -0x326172a9, RZ ;  /* 0xcd9e8d5707267825 */ /* 0x000fca00078e00ff */
[C---:B------:R-:W-:Y:S08]  /*158e0*/  HMMA.16816.F32 R60, R8.reuse, R26, R60 ;  /* 0x0000001a083c723c */ /* 0x040ff0000000183c */
[----:B------:R-:W-:Y:S01]  /*158f0*/  HMMA.16816.F32 R144, R8, R16, R144 ;  /* 0x000000100890723c */ /* 0x000fe20000001890 */
[----:B-1----:R-:W-:-:S07]  /*15900*/  IMAD.WIDE.U32 R4, R0, -0x326172a9, RZ ;  /* 0xcd9e8d5700047825 */ /* 0x002fce00078e00ff */
[----:B------:R-:W-:Y:S01]  /*15910*/  HMMA.16816.F32 R64, R8, R18, R64 ;  /* 0x000000120840723c */ /* 0x000fe20000001840 */
[----:B------:R-:W-:Y:S01]  /*15920*/  FFMA.FTZ R0, R186, c[0x0][0x23c], -R31 ;  /* 0x00008f00ba007a23 */ /* 0x000fe2000001081f */
[----:B------:R-:W-:-:S06]  /*15930*/  LOP3.LUT R7, R4, 0xffff, RZ, 0xc0, !PT ;  /* 0x0000ffff04077812 */ /* 0x000fcc00078ec0ff */
[C---:B------:R-:W-:Y:S01]  /*15940*/  HMMA.16816.F32 R68, R8.reuse, R20, R68 ;  /* 0x000000140844723c */ /* 0x040fe20000001844 */
[--C-:B------:R-:W-:Y:S01]  /*15950*/  SHF.R.U32.HI R6, RZ, 0x10, R4.reuse ;  /* 0x00000010ff067819 */ /* 0x100fe20000011604 */
[----:B------:R1:W-:Y:S06]  /*15960*/  MUFU.EX2 R181, R0 ;  /* 0x0000000000b57308 */ /* 0x0003ec0000000800 */
[C---:B------:R-:W-:Y:S08]  /*15970*/  HMMA.16816.F32 R80, R8.reuse, R22, R80 ;  /* 0x000000160850723c */ /* 0x040ff00000001850 */
[C---:B------:R-:W-:Y:S08]  /*15980*/  HMMA.16816.F32 R84, R8.reuse, R32, R84 ;  /* 0x000000200854723c */ /* 0x040ff00000001854 */
[----:B------:R-:W-:Y:S01]  /*15990*/  HMMA.16816.F32 R96, R8, R34, R96 ;  /* 0x000000220860723c */ /* 0x000fe20000001860 */
[----:B-1----:R-:W-:Y:S01]  /*159a0*/  LOP3.LUT R0, R2, 0xffff, RZ, 0xc0, !PT ;  /* 0x0000ffff02007812 */ /* 0x002fe200078ec0ff */
[----:B------:R-:W-:Y:S01]  /*159b0*/  IMAD.WIDE.U32 R36, R12, -0x326172a9, RZ ;  /* 0xcd9e8d570c247825 */ /* 0x000fe200078e00ff */
[----:B------:R-:W-:Y:S01]  /*159c0*/  MOV R148, R134 ;  /* 0x0000008600947202 */ /* 0x000fe20000000f00 */
[----:B------:R-:W-:Y:S03]  /*159d0*/  LDSM.16.MT88.4 R32, [R214+0xb800] ;  /* 0x00b80000d620783b */ /* 0x000fe60000004200 */
[----:B------:R-:W-:Y:S01]  /*159e0*/  LOP3.LUT R11, R4, 0xff, RZ, 0xc0, !PT ;  /* 0x000000ff040b7812 */ /* 0x000fe200078ec0ff */
[----:B------:R-:W-:Y:S01]  /*159f0*/  IMAD.MOV.U32 R175, RZ, RZ, R179 ;  /* 0x000000ffffaf7224 */ /* 0x000fe200078e00b3 */
[----:B------:R-:W-:Y:S01]  /*15a00*/  SHF.R.U32.HI R10, RZ, 0x18, R4 ;  /* 0x00000018ff0a7819 */ /* 0x000fe20000011604 */
[----:B------:R-:W-:Y:S01]  /*15a10*/  FFMA.FTZ R4, R184, c[0x0][0x23c], -R31 ;  /* 0x00008f00b8047a23 */ /* 0x000fe2000001081f */
[----:B------:R-:W-:Y:S01]  /*15a20*/  SHF.R.U32.HI R8, RZ, 0x8, R7 ;  /* 0x00000008ff087819 */ /* 0x000fe20000011607 */
[----:B------:R-:W-:Y:S01]  /*15a30*/  IMAD.MOV.U32 R173, RZ, RZ, R172 ;  /* 0x000000ffffad7224 */ /* 0x000fe200078e00ac */
[----:B------:R-:W-:Y:S01]  /*15a40*/  LOP3.LUT R7, R6, 0xff, RZ, 0xc0, !PT ;  /* 0x000000ff06077812 */ /* 0x000fe200078ec0ff */
[----:B------:R1:W2:Y:S01]  /*15a50*/  MUFU.EX2 R182, R4 ;  /* 0x0000000400b67308 */ /* 0x0002a20000000800 */
[----:B------:R-:W-:Y:S01]  /*15a60*/  SHF.R.U32.HI R6, RZ, 0x8, R0 ;  /* 0x00000008ff067819 */ /* 0x000fe20000011600 */
[----:B------:R-:W-:Y:S01]  /*15a70*/  IMAD.MOV.U32 R106, RZ, RZ, R176 ;  /* 0x000000ffff6a7224 */ /* 0x000fe200078e00b0 */
[----:B------:R-:W-:Y:S01]  /*15a80*/  LOP3.LUT R0, R5, UR17, R38, 0x96, !PT ;  /* 0x0000001105007c12 */ /* 0x000fe2000f8e9626 */
[----:B------:R-:W-:Y:S01]  /*15a90*/  IMAD.MOV.U32 R45, RZ, RZ, R112 ;  /* 0x000000ffff2d7224 */ /* 0x000fe200078e0070 */
[----:B------:R-:W-:Y:S01]  /*15aa0*/  SHF.R.U32.HI R5, RZ, 0x10, R2 ;  /* 0x00000010ff057819 */ /* 0x000fe20000011602 */
[----:B------:R-:W-:Y:S01]  /*15ab0*/  IMAD.MOV.U32 R235, RZ, RZ, R113 ;  /* 0x000000ffffeb7224 */ /* 0x000fe200078e0071 */
[----:B------:R-:W-:Y:S01]  /*15ac0*/  LOP3.LUT R9, R2, 0xff, RZ, 0xc0, !PT ;  /* 0x000000ff02097812 */ /* 0x000fe200078ec0ff */
[----:B------:R-:W-:Y:S01]  /*15ad0*/  IMAD.MOV.U32 R241, RZ, RZ, R114 ;  /* 0x000000fffff17224 */ /* 0x000fe200078e0072 */
[----:B------:R-:W-:Y:S04]  /*15ae0*/  LDSM.16.MT88.4 R20, [R214+0x9800] ;  /* 0x00980000d614783b */ /* 0x000fe80000004200 */
[----:B------:R-:W-:Y:S01]  /*15af0*/  LDSM.16.MT88.4 R24, [R212+0xb800] ;  /* 0x00b80000d418783b */ /* 0x000fe20000004200 */
[----:B-1----:R-:W-:-:S04]  /*15b00*/  FFMA.FTZ R4, R243, c[0x0][0x23c], -R28 ;  /* 0x00008f00f3047a23 */ /* 0x002fc8000001081c */
[----:B------:R1:W-:Y:S01]  /*15b10*/  MUFU.EX2 R180, R4 ;  /* 0x0000000400b47308 */ /* 0x0003e20000000800 */
[----:B------:R-:W-:Y:S02]  /*15b20*/  PRMT R11, R11, 0x5410, R8 ;  /* 0x000054100b0b7816 */ /* 0x000fe40000000008 */
[----:B------:R-:W-:Y:S02]  /*15b30*/  PRMT R13, R7, 0x5410, R10 ;  /* 0x00005410070d7816 */ /* 0x000fe4000000000a */
[----:B------:R-:W-:Y:S02]  /*15b40*/  SHF.R.U32.HI R8, RZ, 0x18, R2 ;  /* 0x00000018ff087819 */ /* 0x000fe40000011602 */
[----:B------:R-:W-:Y:S02]  /*15b50*/  LOP3.LUT R5, R5, 0xff, RZ, 0xc0, !PT ;  /* 0x000000ff05057812 */ /* 0x000fe400078ec0ff */
[----:B------:R-:W-:Y:S01]  /*15b60*/  PRMT R19, R9, 0x5410, R6 ;  /* 0x0000541009137816 */ /* 0x000fe20000000006 */
[----:B------:R-:W-:Y:S01]  /*15b70*/  FFMA.FTZ R6, R200, c[0x0][0x23c], -R28 ;  /* 0x00008f00c8067a23 */ /* 0x000fe2000001081c */
[----:B-1----:R-:W-:-:S04]  /*15b80*/  LOP3.LUT R4, R0, 0xffff, RZ, 0xc0, !PT ;  /* 0x0000ffff00047812 */ /* 0x002fc800078ec0ff */
[----:B------:R-:W-:Y:S02]  /*15b90*/  SHF.R.U32.HI R7, RZ, 0x8, R4 ;  /* 0x00000008ff077819 */ /* 0x000fe40000011604 */
[----:B------:R-:W-:Y:S02]  /*15ba0*/  LOP3.LUT R4, R0, 0xff, RZ, 0xc0, !PT ;  /* 0x000000ff00047812 */ /* 0x000fe400078ec0ff */
[----:B------:R-:W-:Y:S02]  /*15bb0*/  LOP3.LUT R2, R3, UR17, R36, 0x96, !PT ;  /* 0x0000001103027c12 */ /* 0x000fe4000f8e9624 */
[----:B------:R-:W-:Y:S01]  /*15bc0*/  PRMT R18, R5, 0x5410, R8 ;  /* 0x0000541005127816 */ /* 0x000fe20000000008 */
[----:B------:R-:W-:Y:S01]  /*15bd0*/  FFMA.FTZ R5, R190, c[0x0][0x23c], -R28 ;  /* 0x00008f00be057a23 */ /* 0x000fe2000001081c */
[----:B------:R-:W-:Y:S01]  /*15be0*/  PRMT R7, R4, 0x5410, R7 ;  /* 0x0000541004077816 */ /* 0x000fe20000000007 */
[----:B------:R-:W-:Y:S01]  /*15bf0*/  IMAD.MOV.U32 R134, RZ, RZ, R117 ;  /* 0x000000ffff867224 */ /* 0x000fe200078e0075 */
[----:B------:R1:W4:Y:S01]  /*15c00*/  MUFU.EX2 R179, R6 ;  /* 0x0000000600b37308 */ /* 0x0003220000000800 */
[----:B------:R-:W-:Y:S01]  /*15c10*/  SHF.R.U32.HI R4, RZ, 0x10, R0 ;  /* 0x00000010ff047819 */ /* 0x000fe20000011600 */
[----:B------:R-:W-:Y:S01]  /*15c20*/  IMAD.MOV.U32 R117, RZ, RZ, R115 ;  /* 0x000000ffff757224 */ /* 0x000fe200078e0073 */
[----:B------:R-:W-:Y:S01]  /*15c30*/  LOP3.LUT R3, R2, 0xffff, RZ, 0xc0, !PT ;  /* 0x0000ffff02037812 */ /* 0x000fe200078ec0ff */
[----:B------:R-:W-:Y:S01]  /*15c40*/  IMAD.MOV.U32 R115, RZ, RZ, R178 ;  /* 0x000000ffff737224 */ /* 0x000fe200078e00b2 */
[----:B------:R-:W-:-:S03]  /*15c50*/  MOV R172, R177 ;  /* 0x000000b100ac7202 */ /* 0x000fc60000000f00 */
[----:B------:R5:W-:Y:S01]  /*15c60*/  MUFU.EX2 R178, R5 ;  /* 0x0000000500b27308 */ /* 0x000be20000000800 */
[----:B-1----:R-:W-:Y:S01]  /*15c70*/  SHF.R.U32.HI R6, RZ, 0x18, R0 ;  /* 0x00000018ff067819 */ /* 0x002fe20000011600 */
[----:B------:R-:W-:-:S06]  /*15c80*/  FFMA.FTZ R0, R187, c[0x0][0x23c], -R28 ;  /* 0x00008f00bb007a23 */ /* 0x000fcc000001081c */
[----:B------:R1:W-:Y:S01]  /*15c90*/  MUFU.EX2 R177, R0 ;  /* 0x0000000000b17308 */ /* 0x0003e20000000800 */
[----:B-----5:R-:W-:Y:S02]  /*15ca0*/  LOP3.LUT R5, R4, 0xff, RZ, 0xc0, !PT ;  /* 0x000000ff04057812 */ /* 0x020fe400078ec0ff */
[----:B------:R-:W-:Y:S02]  /*15cb0*/  SHF.R.U32.HI R4, RZ, 0x8, R3 ;  /* 0x00000008ff047819 */ /* 0x000fe40000011603 */
[----:B------:R-:W-:-:S04]  /*15cc0*/  LOP3.LUT R3, R2, 0xff, RZ, 0xc0, !PT ;  /* 0x000000ff02037812 */ /* 0x000fc800078ec0ff */
[----:B------:R-:W-:Y:S02]  /*15cd0*/  PRMT R17, R3, 0x5410, R4 ;  /* 0x0000541003117816 */ /* 0x000fe40000000004 */
[--C-:B-1----:R-:W-:Y:S02]  /*15ce0*/  SHF.R.U32.HI R0, RZ, 0x10, R2.reuse ;  /* 0x00000010ff007819 */ /* 0x102fe40000011602 */
[----:B------:R-:W-:Y:S02]  /*15cf0*/  SHF.R.U32.HI R4, RZ, 0x18, R2 ;  /* 0x00000018ff047819 */ /* 0x000fe40000011602 */
[----:B------:R-:W-:Y:S01]  /*15d00*/  LOP3.LUT R3, R0, 0xff, RZ, 0xc0, !PT ;  /* 0x000000ff00037812 */ /* 0x000fe200078ec0ff */
[--C-:B------:R-:W-:Y:S01]  /*15d10*/  HSET2.LE.AND R0, R11, R100.reuse, PT ;  /* 0x000000640b007233 */ /* 0x100fe20003803000 */
[----:B---3--:R-:W-:Y:S02]  /*15d20*/  F2FP.PACK_AB R2, R188, R192 ;  /* 0x000000c0bc02723e */ /* 0x008fe400000000ff */
[----:B------:R-:W-:Y:S01]  /*15d30*/  PRMT R6, R5, 0x5410, R6 ;  /* 0x0000541005067816 */ /* 0x000fe20000000006 */
[--C-:B------:R-:W-:Y:S01]  /*15d40*/  FFMA.FTZ R5, R247, c[0x0][0x23c], -R29.reuse ;  /* 0x00008f00f7057a23 */ /* 0x100fe2000001081d */
[----:B------:R-:W-:Y:S01]  /*15d50*/  PRMT R16, R3, 0x5410, R4 ;  /* 0x0000541003107816 */ /* 0x000fe20000000004 */
[----:B------:R-:W-:Y:S01]  /*15d60*/  FFMA.FTZ R4, R242, c[0x0][0x23c], -R29 ;  /* 0x00008f00f2047a23 */ /* 0x000fe2000001081d */
[----:B------:R-:W-:Y:S01]  /*15d70*/  LOP3.LUT R10, R0, R2, RZ, 0xc0, !PT ;  /* 0x00000002000a7212 */ /* 0x000fe200078ec0ff */
[--C-:B------:R-:W-:Y:S01]  /*15d80*/  HSET2.LE.AND R0, R13, R100.reuse, PT ;  /* 0x000000640d007233 */ /* 0x100fe20003803000 */
[----:B--2---:R-:W-:Y:S01]  /*15d90*/  F2FP.PACK_AB R2, R182, R181 ;  /* 0x000000b5b602723e */ /* 0x004fe200000000ff */
[----:B------:R-:W-:Y:S01]  /*15da0*/  IMAD.MOV.U32 R187, RZ, RZ, R105 ;  /* 0x000000ffffbb7224 */ /* 0x000fe200078e0069 */
[----:B------:R-:W1:Y:S01]  /*15db0*/  LDSM.16.MT88.4 R12, [R212+0x9800] ;  /* 0x00980000d40c783b */ /* 0x000e620000004200 */
[----:B------:R2:W-:Y:S01]  /*15dc0*/  MUFU.EX2 R176, R5 ;  /* 0x0000000500b07308 */ /* 0x0005e20000000800 */
[--C-:B------:R-:W-:Y:S01]  /*15dd0*/  HSET2.LE.AND R3, R7, R100.reuse, PT ;  /* 0x0000006407037233 */ /* 0x100fe20003803000 */
[----:B------:R-:W-:Y:S01]  /*15de0*/  LOP3.LUT R11, R0, R2, RZ, 0xc0, !PT ;  /* 0x00000002000b7212 */ /* 0x000fe200078ec0ff */
[----:B------:R-:W-:Y:S01]  /*15df0*/  HSET2.LE.AND R0, R6, R100, PT ;  /* 0x0000006406007233 */ /* 0x000fe20003803000 */
[----:B------:R-:W-:-:S04]  /*15e00*/  F2FP.PACK_AB R2, R183, R185 ;  /* 0x000000b9b702723e */ /* 0x000fc800000000ff */
[----:B------:R3:W5:Y:S01]  /*15e10*/  MUFU.EX2 R105, R4 ;  /* 0x0000000400697308 */ /* 0x0007620000000800 */
[----:B------:R-:W-:Y:S01]  /*15e20*/  LOP3.LUT R9, R0, R2, RZ, 0xc0, !PT ;  /* 0x0000000200097212 */ /* 0x000fe200078ec0ff */
[----:B------:R-:W-:Y:S01]  /*15e30*/  HSET2.LE.AND R0, R17, R100, PT ;  /* 0x0000006411007233 */ /* 0x000fe20003803000 */
[----:B----4-:R-:W-:Y:S01]  /*15e40*/  F2FP.PACK_AB R2, R179, R180 ;  /* 0x000000b4b302723e */ /* 0x010fe200000000ff */
[----:B------:R-:W-:Y:S01]  /*15e50*/  IMAD.MOV.U32 R247, RZ, RZ, R106 ;  /* 0x000000fffff77224 */ /* 0x000fe200078e006a */
[----:B------:R-:W-:Y:S01]  /*15e60*/  MOV R242, R107 ;  /* 0x0000006b00f27202 */ /* 0x000fe20000000f00 */
[----:B--2---:R-:W-:Y:S01]  /*15e70*/  FFMA.FTZ R5, R199, c[0x0][0x23c], -R29 ;  /* 0x00008f00c7057a23 */ /* 0x004fe2000001081d */
[----:B---3--:R-:W-:-:S04]  /*15e80*/  F2FP.PACK_AB R4, R193, R194 ;  /* 0x000000c2c104723e */ /* 0x008fc800000000ff */
[----:B------:R-:W-:Y:S01]  /*15e90*/  LOP3.LUT R8, R3, R4, RZ, 0xc0, !PT ;  /* 0x0000000403087212 */ /* 0x000fe200078ec0ff */
[----:B------:R-:W-:Y:S01]  /*15ea0*/  FFMA.FTZ R3, R189, c[0x0][0x23c], -R29 ;  /* 0x00008f00bd037a23 */ /* 0x000fe2000001081d */
[----:B------:R2:W-:Y:S01]  /*15eb0*/  MUFU.EX2 R106, R5 ;  /* 0x00000005006a7308 */ /* 0x0005e20000000800 */
[----:B------:R-:W-:Y:S01]  /*15ec0*/  LOP3.LUT R4, R0, R2, RZ, 0xc0, !PT ;  /* 0x0000000200047212 */ /* 0x000fe200078ec0ff */
[----:B------:R-:W-:Y:S01]  /*15ed0*/  HSET2.LE.AND R0, R16, R100, PT ;  /* 0x0000006410007233 */ /* 0x000fe20003803000 */
[----:B-----5:R-:W-:-:S05]  /*15ee0*/  F2FP.PACK_AB R2, R105, R176 ;  /* 0x000000b06902723e */ /* 0x020fca00000000ff */
[----:B------:R-:W3:Y:S01]  /*15ef0*/  MUFU.EX2 R107, R3 ;  /* 0x00000003006b7308 */ /* 0x000ee20000000800 */
[----:B--2---:R-:W-:Y:S01]  /*15f00*/  LOP3.LUT R5, R0, R2, RZ, 0xc0, !PT ;  /* 0x0000000200057212 */ /* 0x004fe200078ec0ff */
[----:B------:R-:W-:Y:S01]  /*15f10*/  HSET2.LE.AND R0, R19, R100, PT ;  /* 0x0000006413007233 */ /* 0x000fe20003803000 */
[----:B------:R-:W-:-:S04]  /*15f20*/  F2FP.PACK_AB R2, R177, R178 ;  /* 0x000000b2b102723e */ /* 0x000fc800000000ff */
[----:B------:R-:W-:Y:S01]  /*15f30*/  LOP3.LUT R6, R0, R2, RZ, 0xc0, !PT ;  /* 0x0000000200067212 */ /* 0x000fe200078ec0ff */
[----:B------:R-:W-:Y:S01]  /*15f40*/  HSET2.LE.AND R0, R18, R100, PT ;  /* 0x0000006412007233 */ /* 0x000fe20003803000 */
[----:B---3--:R-:W-:Y:S01]  /*15f50*/  F2FP.PACK_AB R2, R107, R106 ;  /* 0x0000006a6b02723e */ /* 0x008fe200000000ff */
[----:B------:R-:W-:Y:S01]  /*15f60*/  IMAD.MOV.U32 R199, RZ, RZ, R175 ;  /* 0x000000ffffc77224 */ /* 0x000fe200078e00af */
[----:B------:R-:W-:Y:S01]  /*15f70*/  MOV R189, R173 ;  /* 0x000000ad00bd7202 */ /* 0x000fe20000000f00 */
[----:B------:R-:W-:Y:S01]  /*15f80*/  IMAD.MOV.U32 R196, RZ, RZ, R172 ;  /* 0x000000ffffc47224 */ /* 0x000fe200078e00ac */
[----:B------:R-:W-:Y:S01]  /*15f90*/  LOP3.LUT R7, R0, R2, RZ, 0xc0, !PT ;  /* 0x0000000200077212 */ /* 0x000fe200078ec0ff */
[C---:B-1----:R-:W-:Y:S01]  /*15fa0*/  HMMA.16816.F32 R172, R8.reuse, R14, R56 ;  /* 0x0000000e08ac723c */ /* 0x042fe20000001838 */
[----:B------:R-:W-:Y:S01]  /*15fb0*/  MOV R197, R115 ;  /* 0x0000007300c57202 */ /* 0x000fe20000000f00 */
[----:B------:R-:W1:Y:S06]  /*15fc0*/  LDSM.16.MT88.4 R16, [R212+0xa800] ;  /* 0x00a80000d410783b */ /* 0x000e6c0000004200 */
[-C--:B------:R-:W-:Y:S08]  /*15fd0*/  HMMA.16816.F32 R112, R8, R12.reuse, R52 ;  /* 0x0000000c0870723c */ /* 0x080ff00000001834 */
[C---:B------:R-:W-:Y:S08]  /*15fe0*/  HMMA.16816.F32 R108, R4.reuse, R12, R108 ;  /* 0x0000000c046c723c */ /* 0x040ff0000000186c */
[----:B------:R-:W-:Y:S01]  /*15ff0*/  HMMA.16816.F32 R120, R4, R14, R120 ;  /* 0x0000000e0478723c */ /* 0x000fe20000001878 */
[----:B------:R-:W2:Y:S01]  /*16000*/  LDSM.16.MT88.4 R12, [R214+0xa800] ;  /* 0x00a80000d60c783b */ /* 0x000ea20000004200 */
[----:B------:R-:W-:Y:S01]  /*16010*/  FFMA.FTZ R0, R205, c[0x0][0x23c], -R28 ;  /* 0x00008f00cd007a23 */ /* 0x000fe2000001081c */
[----:B------:R-:W-:-:S03]  /*16020*/  LOP3.LUT R2, R37, UR8, R42, 0x96, !PT ;  /* 0x0000000825027c12 */ /* 0x000fc6000f8e962a */
[----:B------:R3:W-:Y:S02]  /*16030*/  MUFU.EX2 R42, R0 ;  /* 0x00000000002a7308 */ /* 0x0007e40000000800 */
[----:B------:R-:W-:Y:S01]  /*16040*/  HMMA.16816.F32 R52, R4, R34, R92 ;  /* 0x000000220434723c */ /* 0x000fe2000000185c */
[----:B------:R-:W-:-:S04]  /*16050*/  IMAD.WIDE.U32 R2, R2, -0x2daee0ad, RZ ;  /* 0xd2511f5302027825 */ /* 0x000fc800078e00ff */
[----:B---3--:R-:W-:-:S04]  /*16060*/  FFMA.FTZ R0, R202, c[0x0][0x23c], -R28 ;  /* 0x00008f00ca007a23 */ /* 0x008fc8000001081c */
[----:B------:R3:W4:Y:S01]  /*16070*/  MUFU.EX2 R43, R0 ;  /* 0x00000000002b7308 */ /* 0x0007220000000800 */
[----:B------:R-:W-:Y:S01]  /*16080*/  IMAD.MOV.U32 R94, RZ, RZ, R197 ;  /* 0x000000ffff5e7224 */ /* 0x000fe200078e00c5 */
[----:B------:R-:W-:Y:S01]  /*16090*/  MOV R197, R45 ;  /* 0x0000002d00c57202 */ /* 0x000fe20000000f00 */
[----:B------:R-:W-:Y:S01]  /*160a0*/  HMMA.16816.F32 R124, R4, R20, R124 ;  /* 0x00000014047c723c */ /* 0x000fe2000000187c */
[----:B---3--:R-:W-:-:S04]  /*160b0*/  FFMA.FTZ R0, R198, c[0x0][0x23c], -R28 ;  /* 0x00008f00c6007a23 */ /* 0x008fc8000001081c */
[----:B------:R3:W-:Y:S03]  /*160c0*/  MUFU.EX2 R47, R0 ;  /* 0x00000000002f7308 */ /* 0x0007e60000000800 */
[C---:B------:R-:W-:Y:S08]  /*160d0*/  HMMA.16816.F32 R136, R4.reuse, R22, R136 ;  /* 0x000000160488723c */ /* 0x040ff00000001888 */
[----:B-1----:R-:W-:Y:S01]  /*160e0*/  HMMA.16816.F32 R140, R4, R16, R140 ;  /* 0x00000010048c723c */ /* 0x002fe2000000188c */
[----:B---3--:R-:W-:-:S07]  /*160f0*/  FFMA.FTZ R0, R191, c[0x0][0x23c], -R28 ;  /* 0x00008f00bf007a23 */ /* 0x008fce000001081c */
[C---:B------:R-:W-:Y:S01]  /*16100*/  HMMA.16816.F32 R152, R4.reuse, R18, R152 ;  /* 0x000000120498723c */ /* 0x040fe20000001898 */
[----:B------:R1:W-:Y:S07]  /*16110*/  MUFU.EX2 R45, R0 ;  /* 0x00000000002d7308 */ /* 0x0003ee0000000800 */
[C---:B--2---:R-:W-:Y:S08]  /*16120*/  HMMA.16816.F32 R156, R4.reuse, R12, R156 ;  /* 0x0000000c049c723c */ /* 0x044ff0000000189c */
[----:B------:R-:W-:Y:S01]  /*16130*/  HMMA.16816.F32 R168, R4, R14, R168 ;  /* 0x0000000e04a8723c */ /* 0x000fe200000018a8 */
[----:B-1----:R-:W-:-:S07]  /*16140*/  FFMA.FTZ R0, R206, c[0x0][0x23c], -R29 ;  /* 0x00008f00ce007a23 */ /* 0x002fce000001081d */
[C---:B------:R-:W-:Y:S01]  /*16150*/  HMMA.16816.F32 R72, R4.reuse, R24, R72 ;  /* 0x000000180448723c */ /* 0x040fe20000001848 */
[----:B------:R1:W-:Y:S07]  /*16160*/  MUFU.EX2 R41, R0 ;  /* 0x0000000000297308 */ /* 0x0003ee0000000800 */
[C---:B------:R-:W-:Y:S08]  /*16170*/  HMMA.16816.F32 R76, R4.reuse, R26, R76 ;  /* 0x0000001a044c723c */ /* 0x040ff0000000184c */
[----:B------:R-:W-:Y:S01]  /*16180*/  HMMA.16816.F32 R88, R4, R32, R88 ;  /* 0x000000200458723c */ /* 0x000fe20000001858 */
[----:B-1----:R-:W-:-:S06]  /*16190*/  LOP3.LUT R0, R3, UR18, R40, 0x96, !PT ;  /* 0x0000001203007c12 */ /* 0x002fcc000f8e9628 */
[C---:B------:R-:W-:Y:S01]  /*161a0*/  LOP3.LUT R4, R2.reuse, 0xffff, RZ, 0xc0, !PT ;  /* 0x0000ffff02047812 */ /* 0x040fe200078ec0ff */
[C---:B------:R-:W-:Y:S01]  /*161b0*/  HMMA.16816.F32 R160, R8.reuse, R12, R160 ;  /* 0x0000000c08a0723c */ /* 0x040fe200000018a0 */
[----:B------:R-:W-:Y:S02]  /*161c0*/  LOP3.LUT R5, R2, 0xff, RZ, 0xc0, !PT ;  /* 0x000000ff02057812 */ /* 0x000fe400078ec0ff */
[----:B------:R-:W-:Y:S02]  /*161d0*/  SHF.R.U32.HI R3, RZ, 0x8, R4 ;  /* 0x00000008ff037819 */ /* 0x000fe40000011604 */
[--C-:B------:R-:W-:Y:S02]  /*161e0*/  SHF.R.U32.HI R7, RZ, 0x18, R2.reuse ;  /* 0x00000018ff077819 */ /* 0x100fe40000011602 */
[----:B------:R-:W-:Y:S01]  /*161f0*/  SHF.R.U32.HI R12, RZ, 0x10, R2 ;  /* 0x00000010ff0c7819 */ /* 0x000fe20000011602 */
[----:B------:R-:W-:Y:S01]  /*16200*/  HMMA.16816.F32 R128, R8, R20, R128 ;  /* 0x000000140880723c */ /* 0x000fe20000001880 */
[----:B------:R-:W-:Y:S01]  /*16210*/  FFMA.FTZ R2, R203, c[0x0][0x23c], -R29 ;  /* 0x00008f00cb027a23 */ /* 0x000fe2000001081d */
[----:B------:R-:W-:Y:S01]  /*16220*/  PRMT R13, R5, 0x5410, R3 ;  /* 0x00005410050d7816 */ /* 0x000fe20000000003 */
[----:B------:R-:W-:Y:S01]  /*16230*/  FFMA.FTZ R6, R204, c[0x0][0x23c], -R29 ;  /* 0x00008f00cc067a23 */ /* 0x000fe2000001081d */
[----:B------:R-:W-:-:S04]  /*16240*/  LOP3.LUT R3, R0, 0xffff, RZ, 0xc0, !PT ;  /* 0x0000ffff00037812 */ /* 0x000fc800078ec0ff */
[----:B------:R-:W-:Y:S01]  /*16250*/  HMMA.16816.F32 R20, R8, R22, R60 ;  /* 0x000000160814723c */ /* 0x000fe2000000183c */
[----:B------:R-:W-:Y:S02]  /*16260*/  LOP3.LUT R5, R0, 0xff, RZ, 0xc0, !PT ;  /* 0x000000ff00057812 */ /* 0x000fe400078ec0ff */
[----:B------:R-:W-:-:S05]  /*16270*/  SHF.R.U32.HI R4, RZ, 0x18, R0 ;  /* 0x00000018ff047819 */ /* 0x000fca0000011600 */
[----:B------:R-:W-:Y:S01]  /*16280*/  HMMA.16816.F32 R60, R8, R14, R164 ;  /* 0x0000000e083c723c */ /* 0x000fe200000018a4 */
[----:B------:R1:W2:Y:S01]  /*16290*/  MUFU.EX2 R40, R6 ;  /* 0x0000000600287308 */ /* 0x0002a20000000800 */
[----:B------:R-:W-:Y:S01]  /*162a0*/  SHF.R.U32.HI R3, RZ, 0x8, R3 ;  /* 0x00000008ff037819 */ /* 0x000fe20000011603 */
[----:B------:R-:W-:Y:S01]  /*162b0*/  IMAD.MOV.U32 R93, RZ, RZ, R118 ;  /* 0x000000ffff5d7224 */ /* 0x000fe200078e0076 */
[----:B------:R-:W-:-:S04]  /*162c0*/  MOV R92, R119 ;  /* 0x00000077005c7202 */ /* 0x000fc80000000f00 */
[C---:B------:R-:W-:Y:S01]  /*162d0*/  HMMA.16816.F32 R144, R8.reuse, R16, R144 ;  /* 0x000000100890723c */ /* 0x040fe20000001890 */
[----:B------:R-:W-:Y:S01]  /*162e0*/  LOP3.LUT R14, R39, UR8, R44, 0x96, !PT ;  /* 0x00000008270e7c12 */ /* 0x000fe2000f8e962c */
[----:B------:R-:W-:Y:S01]  /*162f0*/  IMAD.MOV.U32 R95, RZ, RZ, R196 ;  /* 0x000000ffff5f7224 */ /* 0x000fe200078e00c4 */
[----:B------:R3:W-:Y:S01]  /*16300*/  MUFU.EX2 R39, R2 ;  /* 0x0000000200277308 */ /* 0x0007e20000000800 */
[----:B------:R-:W-:Y:S01]  /*16310*/  PRMT R3, R5, 0x5410, R3 ;  /* 0x0000541005037816 */ /* 0x000fe20000000003 */
[----:B------:R-:W-:Y:S01]  /*16320*/  IMAD.MOV.U32 R190, RZ, RZ, R117 ;  /* 0x000000ffffbe7224 */ /* 0x000fe200078e0075 */
[----:B------:R-:W-:Y:S01]  /*16330*/  MOV R243, R135 ;  /* 0x0000008700f37202 */ /* 0x000fe20000000f00 */
[----:B------:R-:W-:Y:S01]  /*16340*/  IMAD.MOV.U32 R200, RZ, RZ, R116 ;  /* 0x000000ffffc87224 */ /* 0x000fe200078e0074 */
[C---:B------:R-:W-:Y:S01]  /*16350*/  HMMA.16816.F32 R68, R8.reuse, R24, R68 ;  /* 0x000000180844723c */ /* 0x040fe20000001844 */
[----:B-1----:R-:W-:Y:S01]  /*16360*/  FFMA.FTZ R6, R201, c[0x0][0x23c], -R29 ;  /* 0x00008f00c9067a23 */ /* 0x002fe2000001081d */
[----:B------:R-:W-:Y:S01]  /*16370*/  LDSM.16.MT88.4 R164, [R214+0xac00] ;  /* 0x00ac0000d6a4783b */ /* 0x000fe20000004200 */
[----:B---3--:R-:W-:Y:S01]  /*16380*/  SHF.R.U32.HI R2, RZ, 0x10, R0 ;  /* 0x00000010ff027819 */ /* 0x008fe20000011600 */
[----:B------:R-:W-:Y:S01]  /*16390*/  FFMA.FTZ R16, R93, R48, R92 ;  /* 0x000000305d107223 */ /* 0x000fe2000001005c */
[----:B------:R-:W-:Y:S01]  /*163a0*/  LOP3.LUT R0, R12, 0xff, RZ, 0xc0, !PT ;  /* 0x000000ff0c007812 */ /* 0x000fe200078ec0ff */
[--C-:B------:R-:W-:Y:S01]  /*163b0*/  HSET2.LE.AND R5, R13, R100.reuse, PT ;  /* 0x000000640d057233 */ /* 0x100fe20003803000 */
[----:B------:R-:W-:Y:S01]  /*163c0*/  LOP3.LUT R2, R2, 0xff, RZ, 0xc0, !PT ;  /* 0x000000ff02027812 */ /* 0x000fe200078ec0ff */
[----:B------:R-:W-:Y:S01]  /*163d0*/  HMMA.16816.F32 R84, R8, R32, R84 ;  /* 0x000000200854723c */ /* 0x000fe20000001854 */
[----:B------:R-:W-:Y:S01]  /*163e0*/  PRMT R0, R0, 0x5410, R7 ;  /* 0x0000541000007816 */ /* 0x000fe20000000007 */
[----:B------:R1:W3:Y:S01]  /*163f0*/  MUFU.EX2 R38, R6 ;  /* 0x0000000600267308 */ /* 0x0002e20000000800 */
[----:B------:R-:W-:Y:S01]  /*16400*/  PRMT R2, R2, 0x5410, R4 ;  /* 0x0000541002027816 */ /* 0x000fe20000000004 */
[----:B------:R-:W-:Y:S01]  /*16410*/  IMAD.MOV.U32 R17, RZ, RZ, R95 ;  /* 0x000000ffff117224 */ /* 0x000fe200078e005f */
[----:B------:R-:W5:Y:S01]  /*16420*/  LDSM.16.MT88.4 R116, [R212+0x9c00] ;  /* 0x009c0000d474783b */ /* 0x000f620000004200 */
[----:B------:R-:W-:-:S02]  /*16430*/  HSET2.LE.AND R7, R0, R100, PT ;  /* 0x0000006400077233 */ /* 0x000fc40003803000 */
[--C-:B------:R-:W-:Y:S02]  /*16440*/  HSET2.LE.AND R0, R3, R100.reuse, PT ;  /* 0x0000006403007233 */ /* 0x100fe40003803000 */
[----:B------:R-:W-:Y:S01]  /*16450*/  HSET2.LE.AND R3, R2, R100, PT ;  /* 0x0000006402037233 */ /* 0x000fe20003803000 */
[----:B----4-:R-:W-:Y:S02]  /*16460*/  F2FP.PACK_AB R2, R43, R42 ;  /* 0x0000002a2b02723e */ /* 0x010fe400000000ff */
[----:B--2---:R-:W-:Y:S02]  /*16470*/  F2FP.PACK_AB R4, R40, R41 ;  /* 0x000000292804723e */ /* 0x004fe400000000ff */
[----:B------:R-:W-:Y:S01]  /*16480*/  LOP3.LUT R92, R0, R2, RZ, 0xc0, !PT ;  /* 0x00000002005c7212 */ /* 0x000fe200078ec0ff */
[----:B------:R-:W-:Y:S01]  /*16490*/  FFMA.FTZ R0, R237, c[0x0][0x23c], -R30 ;  /* 0x00008f00ed007a23 */ /* 0x000fe2000001081e */
[----:B------:R-:W-:Y:S01]  /*164a0*/  LOP3.LUT R93, R3, R4, RZ, 0xc0, !PT ;  /* 0x00000004035d7212 */ /* 0x000fe200078ec0ff */
[----:B------:R-:W-:Y:S01]  /*164b0*/  HMMA.16816.F32 R56, R8, R18, R64 ;  /* 0x000000120838723c */ /* 0x000fe20000001840 */
[----:B-1----:R-:W-:Y:S01]  /*164c0*/  F2FP.PACK_AB R6, R45, R47 ;  /* 0x0000002f2d06723e */ /* 0x002fe200000000ff */
[----:B------:R1:W-:Y:S01]  /*164d0*/  MUFU.EX2 R37, R0 ;  /* 0x0000000000257308 */ /* 0x0003e20000000800 */
[----:B------:R-:W-:-:S02]  /*164e0*/  IMAD.WIDE.U32 R2, R14, -0x2daee0ad, RZ ;  /* 0xd2511f530e027825 */ /* 0x000fc400078e00ff */
[----:B------:R-:W-:Y:S02]  /*164f0*/  LDSM.16.MT88.4 R12, [R214+0xbc00] ;  /* 0x00bc0000d60c783b */ /* 0x000fe40000004200 */
[----:B------:R-:W-:Y:S01]  /*16500*/  FFMA.FTZ R4, R208, c[0x0][0x23c], -R30 ;  /* 0x00008f00d0047a23 */ /* 0x000fe2000001081e */
[----:B------:R-:W-:Y:S01]  /*16510*/  HMMA.16816.F32 R24, R8, R26, R80 ;  /* 0x0000001a0818723c */ /* 0x000fe20000001850 */
[----:B------:R-:W-:Y:S01]  /*16520*/  IMAD.MOV.U32 R67, RZ, RZ, R94 ;  /* 0x000000ffff437224 */ /* 0x000fe200078e005e */
[----:B------:R-:W-:Y:S01]  /*16530*/  LOP3.LUT R94, R5, R6, RZ, 0xc0, !PT ;  /* 0x00000006055e7212 */ /* 0x000fe200078ec0ff */
[----:B------:R-:W-:-:S05]  /*16540*/  FFMA.FTZ R5, R207, c[0x0][0x23c], -R30 ;  /* 0x00008f00cf057a23 */ /* 0x000fca000001081e */
[----:B------:R-:W-:Y:S01]  /*16550*/  HMMA.16816.F32 R32, R8, R34, R96 ;  /* 0x000000220820723c */ /* 0x000fe20000001860 */
[----:B-1----:R-:W-:Y:S01]  /*16560*/  FFMA.FTZ R0, R211, c[0x0][0x23c], -R30 ;  /* 0x00008f00d3007a23 */ /* 0x002fe2000001081e */
[----:B------:R-:W-:Y:S01]  /*16570*/  MOV R19, R199 ;  /* 0x000000c700137202 */ /* 0x000fe20000000f00 */
[----:B------:R-:W-:Y:S01]  /*16580*/  IMAD.MOV.U32 R64, RZ, RZ, R189 ;  /* 0x000000ffff407224 */ /* 0x000fe200078e00bd */
[----:B------:R-:W-:Y:S01]  /*16590*/  MOV R66, R150 ;  /* 0x0000009600427202 */ /* 0x000fe20000000f00 */
[----:B------:R-:W-:Y:S02]  /*165a0*/  IMAD.MOV.U32 R65, RZ, RZ, R151 ;  /* 0x000000ffff417224 */ /* 0x000fe400078e0097 */
[----:B---3--:R-:W-:Y:S01]  /*165b0*/  F2FP.PACK_AB R8, R38, R39 ;  /* 0x000000272608723e */ /* 0x008fe200000000ff */
[----:B------:R1:W-:Y:S01]  /*165c0*/  MUFU.EX2 R36, R0 ;  /* 0x0000000000247308 */ /* 0x0003e20000000800 */
[----:B------:R-:W-:Y:S01]  /*165d0*/  SHF.R.U32.HI R6, RZ, 0x18, R2 ;  /* 0x00000018ff067819 */ /* 0x000fe20000011602 */
[----:B------:R-:W-:Y:S01]  /*165e0*/  IMAD.MOV.U32 R184, RZ, RZ, R134 ;  /* 0x000000ffffb87224 */ /* 0x000fe200078e0086 */
[----:B------:R-:W-:Y:S01]  /*165f0*/  LOP3.LUT R95, R7, R8, RZ, 0xc0, !PT ;  /* 0x00000008075f7212 */ /* 0x000fe200078ec0ff */
[----:B------:R-:W-:Y:S01]  /*16600*/  IMAD.MOV.U32 R186, RZ, RZ, R133 ;  /* 0x000000ffffba7224 */ /* 0x000fe200078e0085 */
[----:B------:R-:W-:Y:S01]  /*16610*/  LOP3.LUT R7, R2, 0xff, RZ, 0xc0, !PT ;  /* 0x000000ff02077812 */ /* 0x000fe200078ec0ff */
[----:B------:R-:W-:Y:S01]  /*16620*/  IMAD.MOV.U32 R196, RZ, RZ, R132 ;  /* 0x000000ffffc47224 */ /* 0x000fe200078e0084 */
[----:B------:R-:W-:Y:S01]  /*16630*/  LDSM.16.MT88.4 R80, [R212+0xbc00] ;  /* 0x00bc0000d450783b */ /* 0x000fe20000004200 */
[----:B------:R2:W-:Y:S01]  /*16640*/  MUFU.EX2 R30, R4 ;  /* 0x00000004001e7308 */ /* 0x0005e20000000800 */
[----:B------:R-:W-:-:S02]  /*16650*/  FFMA.FTZ R11, R64, R49, R19 ;  /* 0x00000031400b7223 */ /* 0x000fc40000010013 */
[----:B------:R-:W-:Y:S01]  /*16660*/  FFMA.FTZ R9, R17, R51, R67 ;  /* 0x0000003311097223 */ /* 0x000fe20000010043 */
[----:B------:R-:W3:Y:S01]  /*16670*/  LDSM.16.MT88.4 R132, [R214+0x9c00] ;  /* 0x009c0000d684783b */ /* 0x000ee20000004200 */
[----:B-1----:R-:W-:Y:S02]  /*16680*/  LOP3.LUT R0, R3, UR18, R46, 0x96, !PT ;  /* 0x0000001203007c12 */ /* 0x002fe4000f8e962e */
[----:B------:R-:W-:Y:S02]  /*16690*/  LOP3.LUT R3, R2, 0xffff, RZ, 0xc0, !PT ;  /* 0x0000ffff02037812 */ /* 0x000fe400078ec0ff */
[----:B--2---:R-:W-:Y:S01]  /*166a0*/  SHF.R.U32.HI R4, RZ, 0x10, R2 ;  /* 0x00000010ff047819 */ /* 0x004fe20000011602 */
[----:B------:R-:W-:-:S04]  /*166b0*/  FFMA.FTZ R2, R238, c[0x0][0x23c], -R31 ;  /* 0x00008f00ee027a23 */ /* 0x000fc8000001081f */
[----:B------:R1:W-:Y:S08]  /*166c0*/  MUFU.EX2 R28, R2 ;  /* 0x00000002001c7308 */ /* 0x0003f00000000800 */
[----:B------:R2:W4:Y:S01]  /*166d0*/  MUFU.EX2 R29, R5 ;  /* 0x00000005001d7308 */ /* 0x0005220000000800 */
[----:B-1----:R-:W-:-:S04]  /*166e0*/  LOP3.LUT R2, R4, 0xff, RZ, 0xc0, !PT ;  /* 0x000000ff04027812 */ /* 0x002fc800078ec0ff */
[----:B------:R-:W-:Y:S01]  /*166f0*/  PRMT R6, R2, 0x5410, R6 ;  /* 0x0000541002067816 */ /* 0x000fe20000000006 */
[--C-:B------:R-:W-:Y:S02]  /*16700*/  FFMA.FTZ R2, R209, c[0x0][0x23c], -R31.reuse ;  /* 0x00008f00d1027a23 */ /* 0x100fe4000001081f */
[----:B------:R-:W-:Y:S01]  /*16710*/  FFMA.FTZ R4, R236, c[0x0][0x23c], -R31 ;  /* 0x00008f00ec047a23 */ /* 0x000fe2000001081f */
[----:B--2---:R-:W-:Y:S01]  /*16720*/  SHF.R.U32.HI R5, RZ, 0x8, R3 ;  /* 0x00000008ff057819 */ /* 0x004fe20000011603 */
[----:B------:R-:W-:Y:S01]  /*16730*/  FFMA.FTZ R3, R210, c[0x0][0x23c], -R31 ;  /* 0x00008f00d2037a23 */ /* 0x000fe2000001081f */
[----:B------:R1:W-:Y:S02]  /*16740*/  MUFU.EX2 R18, R2 ;  /* 0x0000000200127308 */ /* 0x0003e40000000800 */
[----:B------:R-:W-:Y:S02]  /*16750*/  PRMT R8, R7, 0x5410, R5 ;  /* 0x0000541007087816 */ /* 0x000fe40000000005 */
[----:B------:R-:W-:-:S04]  /*16760*/  LOP3.LUT R5, R0, 0xff, RZ, 0xc0, !PT ;  /* 0x000000ff00057812 */ /* 0x000fc800078ec0ff */
[----:B------:R2:W-:Y:S01]  /*16770*/  MUFU.EX2 R19, R3 ;  /* 0x0000000300137308 */ /* 0x0005e20000000800 */
[----:B-1----:R-:W-:-:S07]  /*16780*/  LOP3.LUT R2, R0, 0xffff, RZ, 0xc0, !PT ;  /* 0x0000ffff00027812 */ /* 0x002fce00078ec0ff */
[----:B------:R-:W1:Y:S01]  /*16790*/  MUFU.EX2 R17, R4 ;  /* 0x0000000400117308 */ /* 0x000e620000000800 */
[----:B------:R-:W-:Y:S02]  /*167a0*/  SHF.R.U32.HI R2, RZ, 0x8, R2 ;  /* 0x00000008ff027819 */ /* 0x000fe40000011602 */
[--C-:B--2---:R-:W-:Y:S02]  /*167b0*/  SHF.R.U32.HI R3, RZ, 0x10, R0.reuse ;  /* 0x00000010ff037819 */ /* 0x104fe40000011600 */
[----:B------:R-:W-:Y:S02]  /*167c0*/  SHF.R.U32.HI R0, RZ, 0x18, R0 ;  /* 0x00000018ff007819 */ /* 0x000fe40000011600 */
[----:B------:R-:W-:Y:S02]  /*167d0*/  LOP3.LUT R3, R3, 0xff, RZ, 0xc0, !PT ;  /* 0x000000ff03037812 */ /* 0x000fe400078ec0ff */
[----:B------:R-:W-:Y:S02]  /*167e0*/  PRMT R2, R5, 0x5410, R2 ;  /* 0x0000541005027816 */ /* 0x000fe40000000002 */
[----:B------:R-:W-:Y:S01]  /*167f0*/  PRMT R7, R3, 0x5410, R0 ;  /* 0x0000541003077816 */ /* 0x000fe20000000000 */
[----:B------:R-:W-:-:S02]  /*16800*/  HSET2.LE.AND R0, R8, R100, PT ;  /* 0x0000006408007233 */ /* 0x000fc40003803000 */
[--C-:B------:R-:W-:Y:S01]  /*16810*/  HSET2.LE.AND R5, R2, R100.reuse, PT ;  /* 0x0000006402057233 */ /* 0x100fe20003803000 */
[----:B----4-:R-:W-:Y:S01]  /*16820*/  F2FP.PACK_AB R2, R29, R30 ;  /* 0x0000001e1d02723e */ /* 0x010fe200000000ff */
[--C-:B------:R-:W-:Y:S01]  /*16830*/  HSET2.LE.AND R7, R7, R100.reuse, PT ;  /* 0x0000006407077233 */ /* 0x100fe20003803000 */
[----:B------:R-:W-:Y:S01]  /*16840*/  IMAD.MOV.U32 R189, RZ, RZ, R149 ;  /* 0x000000ffffbd7224 */ /* 0x000fe200078e0095 */
[----:B------:R-:W-:Y:S01]  /*16850*/  HSET2.LE.AND R3, R6, R100, PT ;  /* 0x0000006406037233 */ /* 0x000fe20003803000 */
[----:B------:R-:W-:Y:S01]  /*16860*/  LOP3.LUT R98, R0, R2, RZ, 0xc0, !PT ;  /* 0x0000000200627212 */ /* 0x000fe200078ec0ff */
[----:B------:R-:W-:Y:S01]  /*16870*/  IMAD.MOV.U32 R199, RZ, RZ, R148 ;  /* 0x000000ffffc77224 */ /* 0x000fe200078e0094 */
[----:B-1----:R-:W-:Y:S01]  /*16880*/  F2FP.PACK_AB R0, R17, R28 ;  /* 0x0000001c1100723e */ /* 0x002fe200000000ff */
[----:B------:R-:W-:Y:S01]  /*16890*/  FFMA.FTZ R10, R66, R50, R65 ;  /* 0x00000032420a7223 */ /* 0x000fe20000010041 */
[----:B------:R-:W-:Y:S01]  /*168a0*/  F2FP.PACK_AB R4, R18, R19 ;  /* 0x000000131204723e */ /* 0x000fe200000000ff */
[----:B------:R-:W-:Y:S01]  /*168b0*/  FADD.FTZ R2, R189, R16 ;  /* 0x00000010bd027221 */ /* 0x000fe20000010000 */
[----:B------:R-:W-:Y:S01]  /*168c0*/  LOP3.LUT R97, R7, R0, RZ, 0xc0, !PT ;  /* 0x0000000007617212 */ /* 0x000fe200078ec0ff */
[----:B------:R-:W-:Y:S01]  /*168d0*/  FADD.FTZ R0, R199, R11 ;  /* 0x0000000bc7007221 */ /* 0x000fe20000010000 */
[----:B------:R-:W-:Y:S01]  /*168e0*/  LOP3.LUT R99, R3, R4, RZ, 0xc0, !PT ;  /* 0x0000000403637212 */ /* 0x000fe200078ec0ff */
[----:B------:R-:W-:Y:S01]  /*168f0*/  FADD.FTZ R3, R242, R10 ;  /* 0x0000000af2037221 */ /* 0x000fe20000010000 */
[----:B------:R-:W-:Y:S01]  /*16900*/  F2FP.PACK_AB R6, R36, R37 ;  /* 0x000000252406723e */ /* 0x000fe200000000ff */
[----:B------:R-:W-:Y:S01]  /*16910*/  FADD.FTZ R4, R247, R9 ;  /* 0x00000009f7047221 */ /* 0x000fe20000010000 */
[----:B------:R-:W1:Y:S01]  /*16920*/  LDSM.16.MT88.4 R148, [R212+0xac00] ;  /* 0x00ac0000d494783b */ /* 0x000e620000004200 */
        /* <DEDUP_REMOVED lines=58> */
[C---:B-----5:R-:W-:Y:S03]  /*16cd0*/  HMMA.16816.F32 R108, R92.reuse, R116, R108 ;  /* 0x000000745c6c723c */ /* 0x060fe6000000186c */
[----:B------:R2:W-:Y:S04]  /*16ce0*/  STL [R1+0x70], R3 ;  /* 0x0000700301007387 */ /* 0x0005e80000100800 */
[----:B------:R2:W-:Y:S01]  /*16cf0*/  STL [R1+0x74], R2 ;  /* 0x0000740201007387 */ /* 0x0005e20000100800 */
[C---:B------:R-:W-:Y:S03]  /*16d00*/  HMMA.16816.F32 R120, R92.reuse, R118, R120 ;  /* 0x000000765c78723c */ /* 0x040fe60000001878 */
[----:B------:R2:W-:Y:S05]  /*16d10*/  STL [R1+0x78], R0 ;  /* 0x0000780001007387 */ /* 0x0005ea0000100800 */
[C---:B---3--:R-:W-:Y:S08]  /*16d20*/  HMMA.16816.F32 R124, R92.reuse, R132, R124 ;  /* 0x000000845c7c723c */ /* 0x048ff0000000187c */
[C---:B------:R-:W-:Y:S08]  /*16d30*/  HMMA.16816.F32 R136, R92.reuse, R134, R136 ;  /* 0x000000865c88723c */ /* 0x040ff00000001888 */
[C---:B-1----:R-:W-:Y:S08]  /*16d40*/  HMMA.16816.F32 R140, R92.reuse, R148, R140 ;  /* 0x000000945c8c723c */ /* 0x042ff0000000188c */
        /* <DEDUP_REMOVED lines=15> */
[C---:B------:R-:W-:Y:S08]  /*16e40*/  HMMA.16816.F32 R80, R96.reuse, R82, R24 ;  /* 0x000000526050723c */ /* 0x040ff00000001818 */
[----:B------:R-:W-:Y:S08]  /*16e50*/  HMMA.16816.F32 R84, R96, R12, R84 ;  /* 0x0000000c6054723c */ /* 0x000ff00000001854 */
[-C--:B------:R-:W-:Y:S08]  /*16e60*/  HMMA.16816.F32 R92, R92, R14.reuse, R52 ;  /* 0x0000000e5c5c723c */ /* 0x080ff00000001834 */
[----:B------:R-:W-:Y:S08]  /*16e70*/  HMMA.16816.F32 R96, R96, R14, R32 ;  /* 0x0000000e6060723c */ /* 0x000ff00000001820 */
.L_x_743:
[----:B--2---:R-:W-:-:S06]  /*16e80*/  UISETP.GT.AND UP0, UPT, UR34, UR19, UPT ;  /* 0x000000132200728c */ /* 0x004fcc000bf04270 */
[----:B------:R-:W-:-:S13]  /*16e90*/  PLOP3.LUT P0, PT, PT, PT, UP0, 0x80, 0x0 ;  /* 0x000000000000781c */ /* 0x000fda0003f0f008 */
[----:B------:R-:W-:Y:S05]  /*16ea0*/  @!P0 BRA `(.L_x_750) ;  /* 0x000077b000008947 */ /* 0x000fea0003800000 */
[----:B------:R-:W2:Y:S01]  /*16eb0*/  LDL.LU R10, [R1+0x14] ;  /* 0x00001400010a7983 */ /* 0x000ea20000300800 */
[----:B-1----:R-:W1:Y:S01]  /*16ec0*/  LDC.U8 R0, c[0x0][0x2d8] ;  /* 0x0000b600ff007b82 */ /* 0x002e620000000000 */
[----:B------:R-:W-:Y:S01]  /*16ed0*/  IMAD.MOV.U32 R100, RZ, RZ, R103 ;  /* 0x000000ffff647224 */ /* 0x000fe200078e0067 */
[----:B------:R-:W-:Y:S01]  /*16ee0*/  MOV R3, R104 ;  /* 0x0000006800037202 */ /* 0x000fe20000000f00 */
[----:B------:R-:W3:Y:S01]  /*16ef0*/  LDL.64 R12, [R1+0x80] ;  /* 0x00008000010c7983 */ /* 0x000ee20000100a00 */
[----:B------:R-:W-:Y:S01]  /*16f00*/  IMAD.MOV.U32 R106, RZ, RZ, R101 ;  /* 0x000000ffff6a7224 */ /* 0x000fe200078e0065 */
[----:B------:R-:W-:Y:S02]  /*16f10*/  MOV R105, R102 ;  /* 0x0000006600697202 */ /* 0x000fe40000000f00 */
[----:B------:R-:W4:Y:S04]  /*16f20*/  LDL R9, [R1+0x7c] ;  /* 0x00007c0001097983 */ /* 0x000f280000100800 */
[----:B------:R-:W5:Y:S04]  /*16f30*/  LDL R2, [R1+0x98] ;  /* 0x0000980001027983 */ /* 0x000f680000100800 */
[----:B------:R-:W2:Y:S04]  /*16f40*/  LDL.LU R8, [R1+0x10] ;  /* 0x0000100001087983 */ /* 0x000ea80000300800 */
[----:B------:R-:W2:Y:S04]  /*16f50*/  LDL.LU.64 R6, [R1+0x8] ;  /* 0x0000080001067983 */ /* 0x000ea80000300a00 */
[----:B------:R-:W2:Y:S01]  /*16f60*/  LDL.LU.64 R4, [R1+0x18] ;  /* 0x0000180001047983 */ /* 0x000ea20000300a00 */
[----:B-1----:R-:W-:-:S03]  /*16f70*/  PRMT R0, R0, 0x7054, R0 ;  /* 0x0000705400007816 */ /* 0x002fc60000000000 */
[----:B------:R-:W2:Y:S01]  /*16f80*/  LDL.LU R11, [R1] ;  /* 0x00000000010b7983 */ /* 0x000ea20000300800 */
[----:B---3--:R-:W-:Y:S01]  /*16f90*/  IMAD.MOV.U32 R14, RZ, RZ, R12 ;  /* 0x000000ffff0e7224 */ /* 0x008fe200078e000c */
[----:B------:R-:W-:Y:S02]  /*16fa0*/  MOV R15, R13 ;  /* 0x0000000d000f7202 */ /* 0x000fe40000000f00 */
[----:B-----5:R-:W-:Y:S02]  /*16fb0*/  ISETP.GE.AND P4, PT, R2, c[0x0][0x220], PT ;  /* 0x0000880002007a0c */ /* 0x020fe40003f86270 */
[----:B----4-:R-:W-:Y:S01]  /*16fc0*/  ISETP.GE.AND P5, PT, R9, c[0x0][0x220], PT ;  /* 0x0000880009007a0c */ /* 0x010fe20003fa6270 */
[----:B--2---:R-:W-:-:S04]  /*16fd0*/  IMAD.WIDE.U32 R12, R11, -0x326172a9, RZ ;  /* 0xcd9e8d570b0c7825 */ /* 0x004fc800078e00ff */
[----:B------:R-:W-:Y:S01]  /*16fe0*/  IMAD.WIDE.U32 R10, R10, -0x326172a9, RZ ;  /* 0xcd9e8d570a0a7825 */ /* 0x000fe200078e00ff */
[-C--:B------:R-:W-:Y:S01]  /*16ff0*/  LOP3.LUT R0, R13, R252.reuse, RZ, 0x3c, !PT ;  /* 0x000000fc0d007212 */ /* 0x080fe200078e3cff */
[----:B------:R1:W-:Y:S03]  /*17000*/  STL.64 [R1+0x60], R12 ;  /* 0x0000600c01007387 */ /* 0x0003e60000100a00 */
[----:B------:R-:W-:Y:S01]  /*17010*/  LOP3.LUT R2, R11, R252, RZ, 0x3c, !PT ;  /* 0x000000fc0b027212 */ /* 0x000fe200078e3cff */
[----:B------:R2:W-:Y:S01]  /*17020*/  STL.64 [R1+0x58], R10 ;  /* 0x0000580a01007387 */ /* 0x0005e20000100a00 */
[----:B------:R-:W-:Y:S02]  /*17030*/  IMAD.MOV.U32 R5, RZ, RZ, R7 ;  /* 0x000000ffff057224 */ /* 0x000fe400078e0007 */
[----:B-1----:R-:W-:-:S04]  /*17040*/  IMAD.WIDE.U32 R12, R8, -0x2daee0ad, RZ ;  /* 0xd2511f53080c7825 */ /* 0x002fc800078e00ff */
[----:B--2---:R-:W-:Y:S01]  /*17050*/  IMAD.WIDE.U32 R10, R0, -0x2daee0ad, RZ ;  /* 0xd2511f53000a7825 */ /* 0x004fe200078e00ff */
[----:B------:R1:W-:Y:S03]  /*17060*/  STL.64 [R1+0x38], R12 ;  /* 0x0000380c01007387 */ /* 0x0003e60000100a00 */
[----:B------:R-:W-:Y:S01]  /*17070*/  IMAD.WIDE.U32 R8, R2, -0x2daee0ad, RZ ;  /* 0xd2511f5302087825 */ /* 0x000fe200078e00ff */
[----:B------:R1:W-:Y:S04]  /*17080*/  STL.64 [R1+0x50], R10 ;  /* 0x0000500a01007387 */ /* 0x0003e80000100a00 */
[----:B------:R1:W-:Y:S04]  /*17090*/  STL.64 [R1+0x68], R4 ;  /* 0x0000680401007387 */ /* 0x0003e80000100a00 */
[----:B------:R1:W-:Y:S01]  /*170a0*/  STL.64 [R1+0x40], R8 ;  /* 0x0000400801007387 */ /* 0x0003e20000100a00 */
[----:B------:R-:W-:Y:S01]  /*170b0*/  ISETP.GE.AND P6, PT, R14, c[0x0][0x220], PT ;  /* 0x000088000e007a0c */ /* 0x000fe20003fc6270 */
[----:B------:R-:W-:Y:S05]  /*170c0*/  BRA `(.L_x_751) ;  /* 0x000003e000007947 */ /* 0x000fea0003800000 */
.L_x_753:
[----:B------:R-:W2:Y:S01]  /*170d0*/  LDL.64 R234, [R1+0x90] ;  /* 0x0000900001ea7983 */ /* 0x000ea20000100a00 */
[----:B------:R-:W-:Y:S02]  /*170e0*/  ULDC.64 UR4, c[0x0][0x198] ;  /* 0x0000660000047ab9 */ /* 0x000fe40000000a00 */
[----:B------:R-:W-:Y:S01]  /*170f0*/  UIADD3 UR36, UR34, -0x2, URZ ;  /* 0xfffffffe22247890 */ /* 0x000fe2000fffe03f */
[----:B------:R-:W3:Y:S03]  /*17100*/  LDL.64 R232, [R1+0x88] ;  /* 0x0000880001e87983 */ /* 0x000ee60000100a00 */
[----:B------:R-:W-:Y:S01]  /*17110*/  USHF.R.S32.HI UR34, URZ, 0x1f, UR36 ;  /* 0x0000001f3f227899 */ /* 0x000fe20008011424 */
[----:B------:R1:W-:Y:S01]  /*17120*/  @P6 STS [R218+0x6000], RZ ;  /* 0x006000ffda006388 */ /* 0x0003e20000000800 */
[----:B------:R-:W-:Y:S02]  /*17130*/  UIMAD.WIDE.U32 UR38, UR36, UR4, URZ ;  /* 0x00000004242672a5 */ /* 0x000fe4000f8e003f */
[----:B------:R-:W-:Y:S01]  /*17140*/  UIMAD UR34, UR34, UR4, URZ ;  /* 0x00000004222272a4 */ /* 0x000fe2000f8e023f */
[----:B------:R1:W-:Y:S03]  /*17150*/  @P6 STS [R218+0x6004], RZ ;  /* 0x006004ffda006388 */ /* 0x0003e60000000800 */
[----:B------:R-:W-:Y:S01]  /*17160*/  UIMAD UR34, UR36, UR5, UR34 ;  /* 0x00000005242272a4 */ /* 0x000fe2000f8e0222 */
[----:B------:R1:W-:Y:S01]  /*17170*/  @P6 STS.64 [R218+0x6008], RZ ;  /* 0x006008ffda006388 */ /* 0x0003e20000000a00 */
[----:B------:R-:W-:Y:S02]  /*17180*/  IMAD.U32 R0, RZ, RZ, UR38 ;  /* 0x00000026ff007e24 */ /* 0x000fe4000f8e00ff */
[----:B------:R-:W-:Y:S01]  /*17190*/  UIADD3 UR34, UR39, UR34, URZ ;  /* 0x0000002227227290 */ /* 0x000fe2000fffe03f */
[----:B------:R-:W-:Y:S05]  /*171a0*/  IMAD.U32 R102, RZ, RZ, UR38 ;  /* 0x00000026ff667e24 */ /* 0x000fea000f8e00ff */
        /* <DEDUP_REMOVED lines=48> */
.L_x_751:
        /* <DEDUP_REMOVED lines=9> */
[----:B------:R-:W-:Y:S06]  /*17540*/  @P6 STS [R218+0x9000], RZ ;  /* 0x009000ffda006388 */ /* 0x000fec0000000800 */
        /* <DEDUP_REMOVED lines=64> */
[----:B------:R-:W-:Y:S05]  /*17950*/  LDSM.16.M88.4 R196, [R216+0x2000] ;  /* 0x00200000d8c4783b */ /* 0x000fea0000000200 */
[-C--:B-1----:R-:W-:Y:S01]  /*17960*/  HMMA.16816.F32 R20, R64, R32.reuse, RZ ;  /* 0x000000204014723c */ /* 0x082fe200000018ff */
[----:B------:R-:W-:Y:S06]  /*17970*/  LDSM.16.M88.4 R200, [R213+0x7000] ;  /* 0x00700000d5c8783b */ /* 0x000fec0000000200 */
[----:B------:R-:W-:Y:S01]  /*17980*/  LDSM.16.M88.4 R204, [R216+0x3000] ;  /* 0x00300000d8cc783b */ /* 0x000fe20000000200 */
[C---:B------:R-:W-:Y:S05]  /*17990*/  HMMA.16816.F32 R24, R60.reuse, R32, RZ ;  /* 0x000000203c18723c */ /* 0x040fea00000018ff */
[----:B------:R-:W-:Y:S03]  /*179a0*/  LDSM.16.M88.4 R208, [R213+0x7400] ;  /* 0x00740000d5d0783b */ /* 0x000fe60000000200 */
[-C--:B------:R-:W-:Y:S08]  /*179b0*/  HMMA.16816.F32 R28, R60, R34.reuse, RZ ;  /* 0x000000223c1c723c */ /* 0x080ff000000018ff */
        /* <DEDUP_REMOVED lines=19> */
[----:B------:R-:W4:Y:S07]  /*17af0*/  LDSM.16.M88.4 R188, [R213+0x7c00] ;  /* 0x007c0000d5bc783b */ /* 0x000f2e0000000200 */
[-C--:B--2---:R-:W-:Y:S08]  /*17b00*/  HMMA.16816.F32 R36, R176, R192.reuse, R36 ;  /* 0x000000c0b024723c */ /* 0x084ff00000001824 */
[C---:B------:R-:W-:Y:S08]  /*17b10*/  HMMA.16816.F32 R40, R184.reuse, R192, R40 ;  /* 0x000000c0b828723c */ /* 0x040ff00000001828 */
[-C--:B------:R-:W-:Y:S08]  /*17b20*/  HMMA.16816.F32 R44, R184, R194.reuse, R44 ;  /* 0x000000c2b82c723c */ /* 0x080ff0000000182c */
[C---:B------:R-:W-:Y:S01]  /*17b30*/  HMMA.16816.F32 R48, R176.reuse, R194, R48 ;  /* 0x000000c2b030723c */ /* 0x040fe20000001830 */
[----:B------:R-:W-:Y:S07]  /*17b40*/  LDSM.16.M88.4 R192, [R215+0x7800] ;  /* 0x00780000d7c0783b */ /* 0x000fee0000000200 */
[-C--:B-1----:R-:W-:Y:S08]  /*17b50*/  HMMA.16816.F32 R52, R176, R172.reuse, R52 ;  /* 0x000000acb034723c */ /* 0x082ff00000001834 */
[C---:B------:R-:W-:Y:S08]  /*17b60*/  HMMA.16816.F32 R56, R184.reuse, R172, R56 ;  /* 0x000000acb838723c */ /* 0x040ff00000001838 */
[-C--:B------:R-:W-:Y:S01]  /*17b70*/  HMMA.16816.F32 R60, R184, R174.reuse, R60 ;  /* 0x000000aeb83c723c */ /* 0x080fe2000000183c */
[----:B------:R-:W-:Y:S07]  /*17b80*/  LDSM.16.M88.4 R184, [R217+0x3000] ;  /* 0x00300000d9b8783b */ /* 0x000fee0000000200 */
[----:B------:R-:W-:Y:S01]  /*17b90*/  HMMA.16816.F32 R64, R176, R174, R64 ;  /* 0x000000aeb040723c */ /* 0x000fe20000001840 */
[----:B------:R-:W-:Y:S06]  /*17ba0*/  LDSM.16.M88.4 R172, [R217+0x2000] ;  /* 0x00200000d9ac783b */ /* 0x000fec0000000200 */
[----:B------:R-:W1:Y:S01]  /*17bb0*/  LDSM.16.M88.4 R176, [R215+0x7000] ;  /* 0x00700000d7b0783b */ /* 0x000e620000000200 */
        /* <DEDUP_REMOVED lines=14> */
[----:B------:R-:W2:Y:S07]  /*17ca0*/  LDSM.16.M88.4 R180, [R215+0x7400] ;  /* 0x00740000d7b4783b */ /* 0x000eae0000000200 */
[-C--:B----4-:R-:W-:Y:S08]  /*17cb0*/  HMMA.16816.F32 R52, R196, R188.reuse, R52 ;  /* 0x000000bcc434723c */ /* 0x090ff00000001834 */
[C---:B------:R-:W-:Y:S08]  /*17cc0*/  HMMA.16816.F32 R56, R204.reuse, R188, R56 ;  /* 0x000000bccc38723c */ /* 0x040ff00000001838 */
[-C--:B------:R-:W-:Y:S01]  /*17cd0*/  HMMA.16816.F32 R60, R204, R190.reuse, R60 ;  /* 0x000000becc3c723c */ /* 0x080fe2000000183c */
[----:B------:R-:W-:Y:S07]  /*17ce0*/  LDSM.16.M88.4 R204, [R216+0x5000] ;  /* 0x00500000d8cc783b */ /* 0x000fee0000000200 */
[----:B------:R-:W-:Y:S01]  /*17cf0*/  HMMA.16816.F32 R64, R196, R190, R64 ;  /* 0x000000bec440723c */ /* 0x000fe20000001840 */
[----:B------:R-:W-:Y:S06]  /*17d00*/  LDSM.16.M88.4 R188, [R216+0x4000] ;  /* 0x00400000d8bc783b */ /* 0x000fec0000000200 */
[----:B------:R-:W3:Y:S01]  /*17d10*/  LDSM.16.M88.4 R196, [R213+0x8000] ;  /* 0x00800000d5c4783b */ /* 0x000ee20000000200 */
        /* <DEDUP_REMOVED lines=21> */
[----:B------:R-:W-:Y:S01]  /*17e70*/  LDSM.16.M88.4 R200, [R215+0x8400] ;  /* 0x00840000d7c8783b */ /* 0x000fe20000000200 */
        /* <DEDUP_REMOVED lines=21> */
[C---:B---3--:R-:W-:Y:S08]  /*17fd0*/  HMMA.16816.F32 R8, R196.reuse, R192, R8 ;  /* 0x000000c0c408723c */ /* 0x048ff00000001808 */
        /* <DEDUP_REMOVED lines=15> */
.L_x_752:
[----:B------:R-:W-:Y:S01]  /*180d0*/  IMAD.U32 R0, RZ, RZ, UR35 ;  /* 0x00000023ff007e24 */ /* 0x000fe2000f8e00ff */
[----:B------:R-:W2:Y:S01]  /*180e0*/  S2R R2, SR_TID.X ;  /* 0x0000000000027919 */ /* 0x000ea20000002100 */
[----:B------:R-:W-:Y:S02]  /*180f0*/  USHF.L.U32 UR4, UR35, 0x1, URZ ;  /* 0x0000000123047899 */ /* 0x000fe4000800063f */
[----:B------:R-:W-:Y:S02]  /*18100*/  UISETP.GT.AND UP0, UPT, UR35, UR19, UPT ;  /* 0x000000132300728c */ /* 0x000fe4000bf04270 */
[----:B------:R-:W-:Y:S03]  /*18110*/  UMOV UR34, UR35 ;  /* 0x0000002300227c82 */ /* 0x000fe60008000000 */
[----:B------:R-:W-:Y:S04]  /*18120*/  STL [R1+0xb0], R218 ;  /* 0x0000b0da01007387 */ /* 0x000fe80000100800 */
[----:B------:R-:W-:Y:S04]  /*18130*/  STL [R1+0xac], R217 ;  /* 0x0000acd901007387 */ /* 0x000fe80000100800 */
[----:B------:R-:W-:Y:S04]  /*18140*/  STL [R1+0xa8], R216 ;  /* 0x0000a8d801007387 */ /* 0x000fe80000100800 */
[----:B------:R-:W-:Y:S01]  /*18150*/  STL [R1+0xa4], R215 ;  /* 0x0000a4d701007387 */ /* 0x000fe20000100800 */
[----:B--2---:R-:W-:Y:S03]  /*18160*/  IMAD.SHL.U32 R2, R2, 0x2, RZ ;  /* 0x0000000202027824 */ /* 0x004fe600078e00ff */
[----:B------:R-:W-:Y:S02]  /*18170*/  STL [R1+0xa0], R213 ;  /* 0x0000a0d501007387 */ /* 0x000fe40000100800 */
[----:B------:R-:W-:Y:S02]  /*18180*/  LOP3.LUT R2, R2, 0x6, RZ, 0xc0, !PT ;  /* 0x0000000602027812 */ /* 0x000fe400078ec0ff */
[----:B------:R-:W2:Y:S03]  /*18190*/  LDL.64 R246, [R1+0x60] ;  /* 0x0000600001f67983 */ /* 0x000ea60000100a00 */
[----:B------:R-:W-:Y:S03]  /*181a0*/  IMAD R0, R0, 0x40, R2 ;  /* 0x0000004000007824 */ /* 0x000fe600078e0202 */
[----:B------:R-:W3:Y:S01]  /*181b0*/  LDL.64 R244, [R1+0x50] ;  /* 0x0000500001f47983 */ /* 0x000ee20000100a00 */
[--C-:B------:R-:W-:Y:S01]  /*181c0*/  IMAD.IADD R2, R221, 0x1, -R0.reuse ;  /* 0x00000001dd027824 */ /* 0x100fe200078e0a00 */
[----:B------:R-:W-:Y:S01]  /*181d0*/  ISETP.GE.AND P2, PT, R0, R223, PT ;  /* 0x000000df0000720c */ /* 0x000fe20003f46270 */
[----:B------:R-:W-:Y:S01]  /*181e0*/  IMAD.IADD R101, R220, 0x1, -R0 ;  /* 0x00000001dc657824 */ /* 0x000fe200078e0a00 */
[C---:B-1----:R-:W-:Y:S02]  /*181f0*/  IADD3 R179, R0.reuse, 0x1, RZ ;  /* 0x0000000100b37810 */ /* 0x042fe40007ffe0ff */
[----:B------:R-:W4:Y:S01]  /*18200*/  LDL.64 R242, [R1+0x58] ;  /* 0x0000580001f27983 */ /* 0x000f220000100a00 */
[----:B------:R-:W-:Y:S02]  /*18210*/  IABS R2, R2 ;  /* 0x0000000200027213 */ /* 0x000fe40000000000 */
[C---:B------:R-:W-:Y:S02]  /*18220*/  IADD3 R178, R0.reuse, 0x8, RZ ;  /* 0x0000000800b27810 */ /* 0x040fe40007ffe0ff */
[----:B------:R-:W1:Y:S01]  /*18230*/  I2F R180, R2 ;  /* 0x0000000200b47306 */ /* 0x000e620000201400 */
[C---:B------:R-:W-:Y:S01]  /*18240*/  IADD3 R177, R0.reuse, 0x9, RZ ;  /* 0x0000000900b17810 */ /* 0x040fe20007ffe0ff */
[----:B------:R-:W2:Y:S01]  /*18250*/  LDL.64 R238, [R1+0x40] ;  /* 0x0000400001ee7983 */ /* 0x000ea20000100a00 */
[C---:B------:R-:W-:Y:S02]  /*18260*/  IADD3 R176, R0.reuse, 0x10, RZ ;  /* 0x0000001000b07810 */ /* 0x040fe40007ffe0ff */
[C---:B------:R-:W-:Y:S02]  /*18270*/  IADD3 R175, R0.reuse, 0x11, RZ ;  /* 0x0000001100af7810 */ /* 0x040fe40007ffe0ff */
[C---:B------:R-:W-:Y:S01]  /*18280*/  IADD3 R174, R0.reuse, 0x18, RZ ;  /* 0x0000001800ae7810 */ /* 0x040fe20007ffe0ff */
[----:B------:R2:W-:Y:S01]  /*18290*/  STL.64 [R1+0xb8], R220 ;  /* 0x0000b8dc01007387 */ /* 0x0005e20000100a00 */
        /* <DEDUP_REMOVED lines=8> */
[----:B-1----:R-:W-:Y:S01]  /*18320*/  FFMA.FTZ R4, R180, -UR28, R4 ;  /* 0x8000001cb4047c23 */ /* 0x002fe20008010004 */
[----:B------:R-:W-:Y:S01]  /*18330*/  IABS R2, R101 ;  /* 0x0000006500027213 */ /* 0x000fe20000000000 */
[----:B------:R-:W-:Y:S01]  /*18340*/  IMAD.IADD R101, R219, 0x1, -R0 ;  /* 0x00000001db657824 */ /* 0x000fe200078e0a00 */
[C---:B------:R-:W-:Y:S02]  /*18350*/  ISETP.GE.AND P0, PT, R0.reuse, R222, PT ;  /* 0x000000de0000720c */ /* 0x040fe40003f06270 */
[----:B------:R-:W1:Y:S01]  /*18360*/  I2F R181, R2 ;  /* 0x0000000200b57306 */ /* 0x000e620000201400 */
[C---:B------:R-:W-:Y:S02]  /*18370*/  ISETP.GE.OR P3, PT, R0.reuse, R230, !P3 ;  /* 0x000000e60000720c */ /* 0x040fe40005f66670 */
[C---:B------:R-:W-:Y:S02]  /*18380*/  ISETP.GE.OR P1, PT, R0.reuse, R229, !P1 ;  /* 0x000000e50000720c */ /* 0x040fe40004f26670 */
[C---:B------:R-:W-:Y:S02]  /*18390*/  ISETP.GE.OR P2, PT, R0.reuse, R228, !P2 ;  /* 0x000000e40000720c */ /* 0x040fe40005746670 */
[----:B------:R-:W-:Y:S01]  /*183a0*/  ISETP.GE.OR P0, PT, R0, R227, !P0 ;  /* 0x000000e30000720c */ /* 0x000fe20004706670 */
[----:B-1----:R-:W-:Y:S01]  /*183b0*/  FFMA.FTZ R6, R181, -UR28, R6 ;  /* 0x8000001cb5067c23 */ /* 0x002fe20008010006 */
[----:B------:R-:W-:Y:S01]  /*183c0*/  IABS R2, R101 ;  /* 0x0000006500027213 */ /* 0x000fe20000000000 */
[----:B------:R-:W-:Y:S02]  /*183d0*/  IMAD.IADD R101, R226, 0x1, -R0 ;  /* 0x00000001e2657824 */ /* 0x000fe400078e0a00 */
[----:B------:R-:W-:Y:S01]  /*183e0*/  IMAD.IADD R181, R220, 0x1, -R103 ;  /* 0x00000001dcb57824 */ /* 0x000fe200078e0a67 */
[----:B------:R-:W1:Y:S04]  /*183f0*/  I2F R184, R2 ;  /* 0x0000000200b87306 */ /* 0x000e680000201400 */
[----:B------:R-:W-:Y:S06]  /*18400*/  IABS R181, R181 ;  /* 0x000000b500b57213 */ /* 0x000fec0000000000 */
[----:B------:R1:W1:Y:S02]  /*18410*/  I2F R191, R181 ;  /* 0x000000b500bf7306 */ /* 0x0002640000201400 */
[----:B-1----:R-:W-:Y:S01]  /*18420*/  FFMA.FTZ R8, R184, -UR28, R8 ;  /* 0x8000001cb8087c23 */ /* 0x002fe20008010008 */
[----:B------:R-:W-:Y:S01]  /*18430*/  IABS R2, R101 ;  /* 0x0000006500027213 */ /* 0x000fe20000000000 */
[----:B------:R-:W-:Y:S06]  /*18440*/  IMAD.IADD R101, R221, 0x1, -R179 ;  /* 0x00000001dd657824 */ /* 0x000fec00078e0ab3 */
[----:B------:R-:W1:Y:S01]  /*18450*/  I2F R183, R2 ;  /* 0x0000000200b77306 */ /* 0x000e620000201400 */
[----:B------:R-:W-:Y:S02]  /*18460*/  IMAD.IADD R181, R220, 0x1, -R102 ;  /* 0x00000001dcb57824 */ /* 0x000fe400078e0a66 */
[----:B------:R-:W-:Y:S02]  /*18470*/  FFMA.FTZ R51, R191, -UR28, R51 ;  /* 0x8000001cbf337c23 */ /* 0x000fe40008010033 */
[----:B-1----:R-:W-:Y:S01]  /*18480*/  FFMA.FTZ R10, R183, -UR28, R10 ;  /* 0x8000001cb70a7c23 */ /* 0x002fe2000801000a */
[----:B------:R-:W-:Y:S02]  /*18490*/  IABS R2, R101 ;  /* 0x0000006500027213 */ /* 0x000fe40000000000 */
[C---:B------:R-:W-:Y:S02]  /*184a0*/  IADD3 R101, R221.reuse, -R178, RZ ;  /* 0x800000b2dd657210 */ /* 0x040fe40007ffe0ff */
[----:B------:R-:W1:Y:S02]  /*184b0*/  I2F R182, R2 ;  /* 0x0000000200b67306 */ /* 0x000e640000201400 */
[----:B-1----:R-:W-:Y:S01]  /*184c0*/  FFMA.FTZ R5, R182, -UR28, R5 ;  /* 0x8000001cb6057c23 */ /* 0x002fe20008010005 */
[----:B------:R-:W-:Y:S01]  /*184d0*/  IABS R2, R101 ;  /* 0x0000006500027213 */ /* 0x000fe20000000000 */
[----:B------:R-:W-:Y:S02]  /*184e0*/  IMAD.IADD R101, R221, 0x1, -R177 ;  /* 0x00000001dd657824 */ /* 0x000fe400078e0ab1 */
[----:B------:R-:W-:Y:S04]  /*184f0*/  IMAD.U32 R182, RZ, RZ, UR33 ;  /* 0x00000021ffb67e24 */ /* 0x000fe8000f8e00ff */
[----:B------:R-:W1:Y:S02]  /*18500*/  I2F R185, R2 ;  /* 0x0000000200b97306 */ /* 0x000e640000201400 */
[----:B-1----:R-:W-:Y:S01]  /*18510*/  FFMA.FTZ R16, R185, -UR28, R16 ;  /* 0x8000001cb9107c23 */ /* 0x002fe20008010010 */
[----:B------:R-:W-:Y:S01]  /*18520*/  IABS R2, R101 ;  /* 0x0000006500027213 */ /* 0x000fe20000000000 */
[----:B------:R-:W-:Y:S06]  /*18530*/  IMAD.IADD R101, R220, 0x1, -R179 ;  /* 0x00000001dc657824 */ /* 0x000fec00078e0ab3 */
[----:B------:R-:W1:Y:S02]  /*18540*/  I2F R186, R2 ;  /* 0x0000000200ba7306 */ /* 0x000e640000201400 */
[----:B-1----:R-:W-:Y:S01]  /*18550*/  FFMA.FTZ R17, R186, -UR28, R17 ;  /* 0x8000001cba117c23 */ /* 0x002fe20008010011 */
[----:B------:R-:W-:Y:S01]  /*18560*/  IABS R2, R101 ;  /* 0x0000006500027213 */ /* 0x000fe20000000000 */
[----:B------:R-:W-:Y:S06]  /*18570*/  IMAD.IADD R101, R221, 0x1, -R176 ;  /* 0x00000001dd657824 */ /* 0x000fec00078e0ab0 */
[----:B------:R-:W1:Y:S02]  /*18580*/  I2F R208, R2 ;  /* 0x0000000200d07306 */ /* 0x000e640000201400 */
[----:B-1----:R-:W-:Y:S01]  /*18590*/  FFMA.FTZ R7, R208, -UR28, R7 ;  /* 0x8000001cd0077c23 */ /* 0x002fe20008010007 */
[----:B------:R-:W-:Y:S01]  /*185a0*/  IABS R2, R101 ;  /* 0x0000006500027213 */ /* 0x000fe20000000000 */
[C---:B------:R-:W-:Y:S06]  /*185b0*/  IMAD.IADD R101, R220.reuse, 0x1, -R178 ;  /* 0x00000001dc657824 */ /* 0x040fec00078e0ab2 */
        /* <DEDUP_REMOVED lines=18> */
[----:B------:R-:W-:Y:S02]  /*186e0*/  IABS R2, R101 ;  /* 0x0000006500027213 */ /* 0x000fe40000000000 */
[----:B------:R-:W-:Y:S05]  /*186f0*/  IADD3 R101, R221, -R173, RZ ;  /* 0x800000addd657210 */ /* 0x000fea0007ffe0ff */
        /* <DEDUP_REMOVED lines=47> */
[----:B------:R-:W-:Y:S05]  /*189f0*/  IADD3 R101, R0, 0x31, RZ ;  /* 0x0000003100657810 */ /* 0x000fea0007ffe0ff */
[----:B------:R-:W1:Y:S01]  /*18a00*/  I2F R193, R2 ;  /* 0x0000000200c17306 */ /* 0x000e620000201400 */
[----:B------:R-:W-:Y:S01]  /*18a10*/  FSEL R194, R10, -INF , !P0 ;  /* 0xff8000000ac27808 */ /* 0x000fe20004000000 */
[----:B------:R-:W-:Y:S01]  /*18a20*/  IMAD.IADD R180, R221, 0x1, -R101 ;  /* 0x00000001ddb47824 */ /* 0x000fe200078e0a65 */
[C---:B------:R-:W-:Y:S04]  /*18a30*/  ISETP.GE.AND P0, PT, R179.reuse, R224, PT ;  /* 0x000000e0b300720c */ /* 0x040fe80003f06270 */
[----:B------:R-:W-:Y:S04]  /*18a40*/  ISETP.GE.OR P0, PT, R179, R229, !P0 ;  /* 0x000000e5b300720c */ /* 0x000fe80004706670 */
[----:B------:R-:W-:Y:S02]  /*18a50*/  FSEL R191, R7, -INF , !P0 ;  /* 0xff80000007bf7808 */ /* 0x000fe40004000000 */
[C---:B------:R-:W-:Y:S04]  /*18a60*/  ISETP.GE.AND P0, PT, R179.reuse, R222, PT ;  /* 0x000000deb300720c */ /* 0x040fe80003f06270 */
[----:B------:R-:W-:Y:S01]  /*18a70*/  ISETP.GE.OR P0, PT, R179, R227, !P0 ;  /* 0x000000e3b300720c */ /* 0x000fe20004706670 */
[----:B-1----:R-:W-:Y:S01]  /*18a80*/  FFMA.FTZ R50, R193, -UR28, R50 ;  /* 0x8000001cc1327c23 */ /* 0x002fe20008010032 */
[----:B------:R-:W-:Y:S02]  /*18a90*/  IABS R2, R180 ;  /* 0x000000b400027213 */ /* 0x000fe40000000000 */
[----:B------:R-:W-:Y:S02]  /*18aa0*/  FSEL R193, R8, -INF , !P2 ;  /* 0xff80000008c17808 */ /* 0x000fe40005000000 */
[----:B------:R-:W1:Y:S01]  /*18ab0*/  I2F R192, R2 ;  /* 0x0000000200c07306 */ /* 0x000e620000201400 */
[CC--:B------:R-:W-:Y:S04]  /*18ac0*/  ISETP.GE.AND P2, PT, R177.reuse, R225.reuse, PT ;  /* 0x000000e1b100720c */ /* 0x0c0fe80003f46270 */
[----:B------:R-:W-:Y:S01]  /*18ad0*/  ISETP.GE.OR P2, PT, R177, R230, !P2 ;  /* 0x000000e6b100720c */ /* 0x000fe20005746670 */
[----:B-1----:R-:W-:Y:S01]  /*18ae0*/  FFMA.FTZ R53, R192, -UR28, R53 ;  /* 0x8000001cc0357c23 */ /* 0x002fe20008010035 */
[C---:B------:R-:W-:Y:S02]  /*18af0*/  IADD3 R2, R0.reuse, 0x38, RZ ;  /* 0x0000003800027810 */ /* 0x040fe40007ffe0ff */
[----:B------:R-:W-:Y:S02]  /*18b00*/  IADD3 R0, R0, 0x39, RZ ;  /* 0x0000003900007810 */ /* 0x000fe40007ffe0ff */
[----:B------:R-:W-:Y:S01]  /*18b10*/  FSEL R192, R6, -INF , !P1 ;  /* 0xff80000006c07808 */ /* 0x000fe20004800000 */
[----:B------:R-:W-:Y:S01]  /*18b20*/  IMAD.IADD R180, R221, 0x1, -R2 ;  /* 0x00000001ddb47824 */ /* 0x000fe200078e0a02 */
[C---:B------:R-:W-:Y:S01]  /*18b30*/  ISETP.GE.AND P1, PT, R178.reuse, R225, PT ;  /* 0x000000e1b200720c */ /* 0x040fe20003f26270 */
[----:B------:R-:W-:Y:S03]  /*18b40*/  IMAD.IADD R6, R219, 0x1, -R178 ;  /* 0x00000001db067824 */ /* 0x000fe600078e0ab2 */
[----:B------:R-:W-:Y:S02]  /*18b50*/  IABS R180, R180 ;  /* 0x000000b400b47213 */ /* 0x000fe40000000000 */
[----:B------:R-:W-:Y:S02]  /*18b60*/  ISETP.GE.OR P1, PT, R178, R230, !P1 ;  /* 0x000000e6b200720c */ /* 0x000fe40004f26670 */
[----:B------:R-:W1:Y:S02]  /*18b70*/  I2F R190, R180 ;  /* 0x000000b400be7306 */ /* 0x000e640000201400 */
[----:B-1----:R-:W-:Y:S01]  /*18b80*/  FFMA.FTZ R64, R190, -UR28, R64 ;  /* 0x8000001cbe407c23 */ /* 0x002fe20008010040 */
[----:B------:R-:W-:Y:S01]  /*18b90*/  IABS R180, R181 ;  /* 0x000000b500b47213 */ /* 0x000fe20000000000 */
[----:B------:R-:W-:Y:S06]  /*18ba0*/  IMAD.IADD R181, R221, 0x1, -R0 ;  /* 0x00000001ddb57824 */ /* 0x000fec00078e0a00 */
[----:B------:R-:W1:Y:S02]  /*18bb0*/  I2F R187, R180 ;  /* 0x000000b400bb7306 */ /* 0x000e640000201400 */
[----:B-1----:R-:W-:Y:S01]  /*18bc0*/  FFMA.FTZ R54, R187, -UR28, R54 ;  /* 0x8000001cbb367c23 */ /* 0x002fe20008010036 */
[----:B------:R-:W-:Y:S01]  /*18bd0*/  IABS R180, R181 ;  /* 0x000000b500b47213 */ /* 0x000fe20000000000 */
[----:B------:R-:W-:Y:S01]  /*18be0*/  IMAD.IADD R181, R220, 0x1, -R101 ;  /* 0x00000001dcb57824 */ /* 0x000fe200078e0a65 */
[----:B------:R-:W-:Y:S01]  /*18bf0*/  FSEL R187, R4, -INF , !P3 ;  /* 0xff80000004bb7808 */ /* 0x000fe20005800000 */
[----:B------:R-:W-:Y:S04]  /*18c00*/  IMAD.IADD R4, R219, 0x1, -R179 ;  /* 0x00000001db047824 */ /* 0x000fe800078e0ab3 */
[----:B------:R-:W1:Y:S01]  /*18c10*/  I2F R186, R180 ;  /* 0x000000b400ba7306 */ /* 0x000e620000201400 */
[CC--:B------:R-:W-:Y:S02]  /*18c20*/  ISETP.GE.AND P3, PT, R179.reuse, R225.reuse, PT ;  /* 0x000000e1b300720c */ /* 0x0c0fe40003f66270 */
[----:B------:R-:W-:Y:S02]  /*18c30*/  IABS R4, R4 ;  /* 0x0000000400047213 */ /* 0x000fe40000000000 */
[-C--:B------:R-:W-:Y:S04]  /*18c40*/  ISETP.GE.OR P3, PT, R179, R230.reuse, !P3 ;  /* 0x000000e6b300720c */ /* 0x080fe80005f66670 */
[----:B------:R-:W-:Y:S01]  /*18c50*/  FSEL R190, R5, -INF , !P3 ;  /* 0xff80000005be7808 */ /* 0x000fe20005800000 */
[----:B------:R-:W-:Y:S01]  /*18c60*/  IMAD.IADD R5, R219, 0x1, -R177 ;  /* 0x00000001db057824 */ /* 0x000fe200078e0ab1 */
[CC--:B------:R-:W-:Y:S04]  /*18c70*/  ISETP.GE.AND P3, PT, R176.reuse, R225.reuse, PT ;  /* 0x000000e1b000720c */ /* 0x0c0fe80003f66270 */
[-C--:B------:R-:W-:Y:S04]  /*18c80*/  ISETP.GE.OR P3, PT, R176, R230.reuse, !P3 ;  /* 0x000000e6b000720c */ /* 0x080fe80005f66670 */
[----:B------:R-:W-:Y:S02]  /*18c90*/  FSEL R233, R20, -INF , !P3 ;  /* 0xff80000014e97808 */ /* 0x000fe40005800000 */
[C---:B------:R-:W-:Y:S01]  /*18ca0*/  ISETP.GE.AND P3, PT, R175.reuse, R225, PT ;  /* 0x000000e1af00720c */ /* 0x040fe20003f66270 */
[----:B-1----:R-:W-:Y:S01]  /*18cb0*/  FFMA.FTZ R65, R186, -UR28, R65 ;  /* 0x8000001cba417c23 */ /* 0x002fe20008010041 */
[----:B------:R-:W-:Y:S02]  /*18cc0*/  IABS R180, R181 ;  /* 0x000000b500b47213 */ /* 0x000fe40000000000 */
[----:B------:R-:W-:Y:S02]  /*18cd0*/  ISETP.GE.OR P3, PT, R175, R230, !P3 ;  /* 0x000000e6af00720c */ /* 0x000fe40005f66670 */
[----:B------:R-:W-:Y:S01]  /*18ce0*/  MOV R181, R180 ;  /* 0x000000b400b57202 */ /* 0x000fe20000000f00 */
[----:B------:R-:W-:Y:S01]  /*18cf0*/  IMAD.IADD R180, R220, 0x1, -R2 ;  /* 0x00000001dcb47824 */ /* 0x000fe200078e0a02 */
[----:B------:R-:W-:Y:S02]  /*18d00*/  FSEL R232, R21, -INF , !P3 ;  /* 0xff80000015e87808 */ /* 0x000fe40005800000 */
[----:B------:R1:W1:Y:S01]  /*18d10*/  I2F R185, R181 ;  /* 0x000000b500b97306 */ /* 0x0002620000201400 */
[CC--:B------:R-:W-:Y:S02]  /*18d20*/  ISETP.GE.AND P3, PT, R174.reuse, R225.reuse, PT ;  /* 0x000000e1ae00720c */ /* 0x0c0fe40003f66270 */
[----:B------:R-:W-:Y:S02]  /*18d30*/  IABS R180, R180 ;  /* 0x000000b400b47213 */ /* 0x000fe40000000000 */
[-C--:B------:R-:W-:Y:S04]  /*18d40*/  ISETP.GE.OR P3, PT, R174, R230.reuse, !P3 ;  /* 0x000000e6ae00720c */ /* 0x080fe80005f66670 */
[----:B------:R-:W-:Y:S01]  /*18d50*/  FSEL R210, R32, -INF , !P3 ;  /* 0xff80000020d27808 */ /* 0x000fe20005800000 */
[----:B------:R-:W3:Y:S01]  /*18d60*/  I2F R184, R180 ;  /* 0x000000b400b87306 */ /* 0x000ee20000201400 */
[CC--:B------:R-:W-:Y:S04]  /*18d70*/  ISETP.GE.AND P3, PT, R173.reuse, R225.reuse, PT ;  /* 0x000000e1ad00720c */ /* 0x0c0fe80003f66270 */
[-C--:B------:R-:W-:Y:S04]  /*18d80*/  ISETP.GE.OR P3, PT, R173, R230.reuse, !P3 ;  /* 0x000000e6ad00720c */ /* 0x080fe80005f66670 */
[----:B------:R-:W-:Y:S02]  /*18d90*/  FSEL R209, R33, -INF , !P3 ;  /* 0xff80000021d17808 */ /* 0x000fe40005800000 */
[----:B------:R-:W-:Y:S01]  /*18da0*/  ISETP.GE.AND P3, PT, R172, R225, PT ;  /* 0x000000e1ac00720c */ /* 0x000fe20003f66270 */
[----:B-1----:R-:W-:Y:S03]  /*18db0*/  IMAD.IADD R181, R220, 0x1, -R0 ;  /* 0x00000001dcb57824 */ /* 0x002fe600078e0a00 */
[----:B------:R-:W-:Y:S01]  /*18dc0*/  ISETP.GE.OR P3, PT, R172, R230, !P3 ;  /* 0x000000e6ac00720c */ /* 0x000fe20005f66670 */
[----:B------:R-:W-:Y:S01]  /*18dd0*/  FFMA.FTZ R55, R185, -UR28, R55 ;  /* 0x8000001cb9377c23 */ /* 0x000fe20008010037 */
[----:B--2---:R-:W2:Y:S01]  /*18de0*/  LDL.64 R220, [R1+0x38] ;  /* 0x0000380001dc7983 */ /* 0x004ea20000100a00 */
[----:B------:R-:W-:Y:S02]  /*18df0*/  FSEL R185, R17, -INF , !P2 ;  /* 0xff80000011b97808 */ /* 0x000fe40005000000 */
[C---:B------:R-:W-:Y:S02]  /*18e00*/  ISETP.GE.AND P2, PT, R179.reuse, R223, PT ;  /* 0x000000dfb300720c */ /* 0x040fe40003f46270 */
[----:B------:R-:W-:Y:S01]  /*18e10*/  FSEL R240, R36, -INF , !P3 ;  /* 0xff80000024f07808 */ /* 0x000fe20005800000 */
[----:B------:R-:W-:Y:S01]  /*18e20*/  STL [R1+0xc0], R225 ;  /* 0x0000c0e101007387 */ /* 0x000fe20000100800 */
[----:B---3--:R-:W-:Y:S01]  /*18e30*/  FFMA.FTZ R66, R184, -UR28, R66 ;  /* 0x8000001cb8427c23 */ /* 0x008fe20008010042 */
[----:B------:R-:W-:Y:S02]  /*18e40*/  IABS R180, R181 ;  /* 0x000000b500b47213 */ /* 0x000fe40000000000 */
[----:B------:R-:W-:Y:S02]  /*18e50*/  ISETP.GE.OR P2, PT, R179, R228, !P2 ;  /* 0x000000e4b300720c */ /* 0x000fe40005746670 */
[C---:B------:R-:W-:Y:S01]  /*18e60*/  ISETP.GE.AND P3, PT, R107.reuse, R225, PT ;  /* 0x000000e16b00720c */ /* 0x040fe20003f66270 */
[----:B------:R-:W-:Y:S01]  /*18e70*/  IMAD.MOV.U32 R181, RZ, RZ, R180 ;  /* 0x000000ffffb57224 */ /* 0x000fe200078e00b4 */
[----:B------:R-:W-:Y:S02]  /*18e80*/  FSEL R184, R16, -INF , !P1 ;  /* 0xff80000010b87808 */ /* 0x000fe40004800000 */
[----:B------:R-:W-:Y:S02]  /*18e90*/  IADD3 R179, R226, -R179, RZ ;  /* 0x800000b3e2b37210 */ /* 0x000fe40007ffe0ff */
[C---:B------:R-:W-:Y:S02]  /*18ea0*/  ISETP.GE.AND P1, PT, R178.reuse, R224, PT ;  /* 0x000000e0b200720c */ /* 0x040fe40003f26270 */
[----:B------:R-:W-:Y:S02]  /*18eb0*/  ISETP.GE.OR P3, PT, R107, R230, !P3 ;  /* 0x000000e66b00720c */ /* 0x000fe40005f66670 */
[----:B------:R-:W-:Y:S02]  /*18ec0*/  ISETP.GE.OR P1, PT, R178, R229, !P1 ;  /* 0x000000e5b200720c */ /* 0x000fe40004f26670 */
[----:B------:R-:W-:Y:S02]  /*18ed0*/  FSEL R241, R37, -INF , !P3 ;  /* 0xff80000025f17808 */ /* 0x000fe40005800000 */
[----:B------:R-:W-:Y:S02]  /*18ee0*/  FSEL R186, R18, -INF , !P1 ;  /* 0xff80000012ba7808 */ /* 0x000fe40004800000 */
[C---:B------:R-:W-:Y:S02]  /*18ef0*/  ISETP.GE.AND P1, PT, R177.reuse, R224, PT ;  /* 0x000000e0b100720c */ /* 0x040fe40003f26270 */
[C---:B------:R-:W-:Y:S02]  /*18f00*/  ISETP.GE.AND P3, PT, R104.reuse, R225, PT ;  /* 0x000000e16800720c */ /* 0x040fe40003f66270 */
[----:B------:R-:W-:Y:S02]  /*18f10*/  ISETP.GE.OR P1, PT, R177, R229, !P1 ;  /* 0x000000e5b100720c */ /* 0x000fe40004f26670 */
[-C--:B------:R-:W-:Y:S04]  /*18f20*/  ISETP.GE.OR P3, PT, R104, R230.reuse, !P3 ;  /* 0x000000e66800720c */ /* 0x080fe80005f66670 */
[----:B------:R-:W-:Y:S02]  /*18f30*/  FSEL R235, R48, -INF , !P3 ;  /* 0xff80000030eb7808 */ /* 0x000fe40005800000 */
[CC--:B------:R-:W-:Y:S04]  /*18f40*/  ISETP.GE.AND P3, PT, R103.reuse, R225.reuse, PT ;  /* 0x000000e16700720c */ /* 0x0c0fe80003f66270 */
        /* <DEDUP_REMOVED lines=11> */
[C---:B------:R-:W-:Y:S04]  /*19000*/  ISETP.GE.AND P3, PT, R0.reuse, R225, PT ;  /* 0x000000e10000720c */ /* 0x040fe80003f66270 */
[----:B------:R-:W-:Y:S04]  /*19010*/  ISETP.GE.OR P3, PT, R0, R230, !P3 ;  /* 0x000000e60000720c */ /* 0x000fe80005f66670 */
[----:B------:R-:W-:Y:S02]  /*19020*/  FSEL R248, R65, -INF , !P3 ;  /* 0xff80000041f87808 */ /* 0x000fe40005800000 */
[C---:B------:R-:W-:Y:S04]  /*19030*/  ISETP.GE.AND P3, PT, R2.reuse, R224, PT ;  /* 0x000000e00200720c */ /* 0x040fe80003f66270 */
[----:B------:R-:W-:Y:S04]  /*19040*/  ISETP.GE.OR P3, PT, R2, R229, !P3 ;  /* 0x000000e50200720c */ /* 0x000fe80005f66670 */
[----:B------:R-:W-:Y:S02]  /*19050*/  FSEL R215, R66, -INF , !P3 ;  /* 0xff80000042d77808 */ /* 0x000fe40005800000 */
[CC--:B------:R-:W-:Y:S04]  /*19060*/  ISETP.GE.AND P3, PT, R178.reuse, R223.reuse, PT ;  /* 0x000000dfb200720c */ /* 0x0c0fe80003f66270 */
[----:B------:R-:W-:Y:S02]  /*19070*/  ISETP.GE.OR P3, PT, R178, R228, !P3 ;  /* 0x000000e4b200720c */ /* 0x000fe40005f66670 */
[----:B--2---:R-:W-:Y:S02]  /*19080*/  LOP3.LUT R183, R239, UR15, R220, 0x96, !PT ;  /* 0x0000000fefb77c12 */ /* 0x004fe4000f8e96dc */
[----:B------:R-:W-:Y:S01]  /*19090*/  LOP3.LUT R182, R221, UR4, R182, 0x96, !PT ;  /* 0x00000004ddb67c12 */ /* 0x000fe2000f8e96b6 */
[----:B------:R-:W-:Y:S01]  /*190a0*/  UIADD3 UR4, UR4, 0x1, URZ ;  /* 0x0000000104047890 */ /* 0x000fe2000fffe03f */
[----:B------:R-:W-:Y:S01]  /*190b0*/  LOP3.LUT R180, R245, UR15, R220, 0x96, !PT ;  /* 0x0000000ff5b47c12 */ /* 0x000fe2000f8e96dc */
[----:B------:R-:W-:Y:S02]  /*190c0*/  IMAD.WIDE.U32 R188, R183, -0x326172a9, RZ ;  /* 0xcd9e8d57b7bc7825 */ /* 0x000fe400078e00ff */
[----:B------:R-:W1:Y:S02]  /*190d0*/  I2F R183, R4 ;  /* 0x0000000400b77306 */ /* 0x000e640000201400 */
[----:B------:R-:W-:Y:S05]  /*190e0*/  IMAD.WIDE.U32 R198, R182, -0x326172a9, RZ ;  /* 0xcd9e8d57b6c67825 */ /* 0x000fea00078e00ff */
[C---:B------:R-:W-:Y:S02]  /*190f0*/  LOP3.LUT R202, R199.reuse, UR16, R246, 0x96, !PT ;  /* 0x00000010c7ca7c12 */ /* 0x040fe4000f8e96f6 */
[----:B----4-:R-:W-:Y:S01]  /*19100*/  LOP3.LUT R199, R199, UR16, R242, 0x96, !PT ;  /* 0x00000010c7c77c12 */ /* 0x010fe2000f8e96f2 */
[----:B------:R-:W2:Y:S01]  /*19110*/  I2F R182, R181 ;  /* 0x000000b500b67306 */ /* 0x000ea20000201400 */
[--C-:B------:R-:W-:Y:S01]  /*19120*/  LOP3.LUT R204, R189, UR14, R198.reuse, 0x96, !PT ;  /* 0x0000000ebdcc7c12 */ /* 0x100fe2000f8e96c6 */
[----:B-1----:R-:W-:Y:S01]  /*19130*/  FFMA.FTZ R9, R183, -UR28, R9 ;  /* 0x8000001cb7097c23 */ /* 0x002fe20008010009 */
[----:B------:R-:W-:Y:S04]  /*19140*/  IABS R4, R6 ;  /* 0x0000000600047213 */ /* 0x000fe80000000000 */
[----:B------:R-:W-:Y:S02]  /*19150*/  FSEL R33, R9, -INF , !P2 ;  /* 0xff80000009217808 */ /* 0x000fe40005000000 */
[C---:B------:R-:W-:Y:S01]  /*19160*/  ISETP.GE.AND P2, PT, R177.reuse, R223, PT ;  /* 0x000000dfb100720c */ /* 0x040fe20003f46270 */
[----:B--2---:R-:W-:Y:S03]  /*19170*/  FFMA.FTZ R67, R182, -UR28, R67 ;  /* 0x8000001cb6437c23 */ /* 0x004fe60008010043 */
[----:B------:R-:W-:Y:S01]  /*19180*/  ISETP.GE.OR P2, PT, R177, R228, !P2 ;  /* 0x000000e4b100720c */ /* 0x000fe20005746670 */
[----:B------:R-:W-:Y:S01]  /*19190*/  IMAD.WIDE.U32 R180, R180, -0x326172a9, RZ ;  /* 0xcd9e8d57b4b47825 */ /* 0x000fe200078e00ff */
[----:B------:R-:W1:Y:S04]  /*191a0*/  I2F R182, R4 ;  /* 0x0000000400b67306 */ /* 0x000e680000201400 */
[----:B------:R-:W-:Y:S01]  /*191b0*/  LOP3.LUT R198, R181, UR14, R198, 0x96, !PT ;  /* 0x0000000eb5c67c12 */ /* 0x000fe2000f8e96c6 */
[----:B-1----:R-:W-:Y:S01]  /*191c0*/  FFMA.FTZ R12, R182, -UR28, R12 ;  /* 0x8000001cb60c7c23 */ /* 0x002fe2000801000c */
[----:B------:R-:W-:Y:S01]  /*191d0*/  IABS R4, R5 ;  /* 0x0000000500047213 */ /* 0x000fe20000000000 */
[----:B------:R-:W-:Y:S03]  /*191e0*/  IMAD.IADD R5, R219, 0x1, -R176 ;  /* 0x00000001db057824 */ /* 0x000fe600078e0ab0 */
[----:B------:R-:W1:Y:S02]  /*191f0*/  I2F R16, R4 ;  /* 0x0000000400107306 */ /* 0x000e640000201400 */
[----:B-1----:R-:W-:Y:S01]  /*19200*/  FFMA.FTZ R13, R16, -UR28, R13 ;  /* 0x8000001c100d7c23 */ /* 0x002fe2000801000d */
[----:B------:R-:W-:Y:S02]  /*19210*/  IABS R4, R5 ;  /* 0x0000000500047213 */ /* 0x000fe40000000000 */
[----:B------:R-:W-:Y:S05]  /*19220*/  IABS R5, R179 ;  /* 0x000000b300057213 */ /* 0x000fea0000000000 */
[----:B------:R1:W2:Y:S01]  /*19230*/  I2F R7, R4 ;  /* 0x0000000400077306 */ /* 0x0002a20000201400 */
[----:B------:R-:W-:Y:S02]  /*19240*/  FSEL R36, R13, -INF , !P2 ;  /* 0xff8000000d247808 */ /* 0x000fe40005000000 */
[----:B------:R-:W-:Y:S02]  /*19250*/  ISETP.GE.AND P2, PT, R175, R223, PT ;  /* 0x000000dfaf00720c */ /* 0x000fe40003f46270 */
[----:B------:R-:W-:Y:S02]  /*19260*/  FSEL R179, R19, -INF , !P1 ;  /* 0xff80000013b37808 */ /* 0x000fe40004800000 */
[C---:B------:R-:W-:Y:S02]  /*19270*/  ISETP.GE.AND P1, PT, R176.reuse, R224, PT ;  /* 0x000000e0b000720c */ /* 0x040fe40003f26270 */
[C---:B------:R-:W-:Y:S01]  /*19280*/  ISETP.GE.OR P2, PT, R175.reuse, R228, !P2 ;  /* 0x000000e4af00720c */ /* 0x040fe20005746670 */
[----:B------:R3:W4:Y:S01]  /*19290*/  I2F R195, R5 ;  /* 0x0000000500c37306 */ /* 0x0007220000201400 */
[-C--:B------:R-:W-:Y:S04]  /*192a0*/  ISETP.GE.OR P1, PT, R176, R229.reuse, !P1 ;  /* 0x000000e5b000720c */ /* 0x080fe80004f26670 */
[----:B------:R-:W-:Y:S02]  /*192b0*/  FSEL R231, R22, -INF , !P1 ;  /* 0xff80000016e77808 */ /* 0x000fe40004800000 */
[CC--:B------:R-:W-:Y:S04]  /*192c0*/  ISETP.GE.AND P1, PT, R175.reuse, R224.reuse, PT ;  /* 0x000000e0af00720c */ /* 0x0c0fe80003f26270 */
[-C--:B------:R-:W-:Y:S01]  /*192d0*/  ISETP.GE.OR P1, PT, R175, R229.reuse, !P1 ;  /* 0x000000e5af00720c */ /* 0x080fe20004f26670 */
[----:B-1----:R-:W-:Y:S03]  /*192e0*/  IMAD.IADD R4, R219, 0x1, -R175 ;  /* 0x00000001db047824 */ /* 0x002fe600078e0aaf */
[----:B------:R-:W-:Y:S01]  /*192f0*/  FSEL R211, R23, -INF , !P1 ;  /* 0xff80000017d37808 */ /* 0x000fe20004800000 */
[----:B--2---:R-:W-:Y:S01]  /*19300*/  FFMA.FTZ R24, R7, -UR28, R24 ;  /* 0x8000001c07187c23 */ /* 0x004fe20008010018 */
[C---:B------:R-:W-:Y:S02]  /*19310*/  ISETP.GE.AND P1, PT, R174.reuse, R224, PT ;  /* 0x000000e0ae00720c */ /* 0x040fe40003f26270 */
[----:B------:R-:W-:Y:S02]  /*19320*/  IABS R4, R4 ;  /* 0x0000000400047213 */ /* 0x000fe40000000000 */
[-C--:B------:R-:W-:Y:S02]  /*19330*/  ISETP.GE.OR P1, PT, R174, R229.reuse, !P1 ;  /* 0x000000e5ae00720c */ /* 0x080fe40004f26670 */
[----:B------:R-:W1:Y:S01]  /*19340*/  I2F R6, R4 ;  /* 0x0000000400067306 */ /* 0x000e620000201400 */
[----:B---3--:R-:W-:Y:S01]  /*19350*/  IMAD.IADD R5, R226, 0x1, -R178 ;  /* 0x00000001e2057824 */ /* 0x008fe200078e0ab2 */
[----:B------:R-:W-:Y:S01]  /*19360*/  FSEL R208, R34, -INF , !P1 ;  /* 0xff80000022d07808 */ /* 0x000fe20004800000 */
[----:B----4-:R-:W-:Y:S01]  /*19370*/  FFMA.FTZ R11, R195, -UR28, R11 ;  /* 0x8000001cc30b7c23 */ /* 0x010fe2000801000b */
[CC--:B------:R-:W-:Y:S04]  /*19380*/  ISETP.GE.AND P1, PT, R173.reuse, R224.reuse, PT ;  /* 0x000000e0ad00720c */ /* 0x0c0fe80003f26270 */
[-C--:B------:R-:W-:Y:S02]  /*19390*/  ISETP.GE.OR P1, PT, R173, R229.reuse, !P1 ;  /* 0x000000e5ad00720c */ /* 0x080fe40004f26670 */
[----:B------:R-:W-:Y:S02]  /*193a0*/  FSEL R34, R11, -INF , !P0 ;  /* 0xff8000000b227808 */ /* 0x000fe40004000000 */
[----:B------:R-:W-:Y:S02]  /*193b0*/  FSEL R207, R35, -INF , !P1 ;  /* 0xff80000023cf7808 */ /* 0x000fe40004800000 */
[-C--:B------:R-:W-:Y:S02]  /*193c0*/  ISETP.GE.AND P1, PT, R172, R224.reuse, PT ;  /* 0x000000e0ac00720c */ /* 0x080fe40003f26270 */
[----:B------:R-:W-:Y:S02]  /*193d0*/  FSEL R35, R12, -INF , !P3 ;  /* 0xff8000000c237808 */ /* 0x000fe40005800000 */
[----:B------:R-:W-:Y:S02]  /*193e0*/  ISETP.GE.OR P1, PT, R172, R229, !P1 ;  /* 0x000000e5ac00720c */ /* 0x000fe40004f26670 */
[----:B------:R-:W-:Y:S02]  /*193f0*/  ISETP.GE.AND P3, PT, R176, R223, PT ;  /* 0x000000dfb000720c */ /* 0x000fe40003f66270 */
[----:B------:R-:W-:Y:S01]  /*19400*/  FSEL R249, R38, -INF , !P1 ;  /* 0xff80000026f97808 */ /* 0x000fe20004800000 */
[----:B-1----:R-:W-:Y:S01]  /*19410*/  FFMA.FTZ R25, R6, -UR28, R25 ;  /* 0x8000001c06197c23 */ /* 0x002fe20008010019 */
[----:B------:R-:W-:Y:S01]  /*19420*/  IABS R4, R5 ;  /* 0x0000000500047213 */ /* 0x000fe20000000000 */
[----:B------:R-:W-:Y:S01]  /*19430*/  IMAD.IADD R5, R219, 0x1, -R174 ;  /* 0x00000001db057824 */ /* 0x000fe200078e0aae */
[C---:B------:R-:W-:Y:S02]  /*19440*/  ISETP.GE.AND P1, PT, R107.reuse, R224, PT ;  /* 0x000000e06b00720c */ /* 0x040fe40003f26270 */
[----:B------:R-:W1:Y:S01]  /*19450*/  I2F R32, R4 ;  /* 0x0000000400207306 */ /* 0x000e620000201400 */
[----:B------:R-:W-:Y:S02]  /*19460*/  ISETP.GE.OR P3, PT, R176, R228, !P3 ;  /* 0x000000e4b000720c */ /* 0x000fe40005f66670 */
[-C--:B------:R-:W-:Y:S02]  /*19470*/  ISETP.GE.OR P1, PT, R107, R229.reuse, !P1 ;  /* 0x000000e56b00720c */ /* 0x080fe40004f26670 */
[----:B------:R-:W-:Y:S02]  /*19480*/  FSEL R206, R24, -INF , !P3 ;  /* 0xff80000018ce7808 */ /* 0x000fe40005800000 */
[----:B------:R-:W-:Y:S02]  /*19490*/  FSEL R251, R39, -INF , !P1 ;  /* 0xff80000027fb7808 */ /* 0x000fe40004800000 */
[C---:B------:R-:W-:Y:S02]  /*194a0*/  ISETP.GE.AND P1, PT, R104.reuse, R224, PT ;  /* 0x000000e06800720c */ /* 0x040fe40003f26270 */
[C---:B------:R-:W-:Y:S02]  /*194b0*/  ISETP.GE.AND P3, PT, R177.reuse, R222, PT ;  /* 0x000000deb100720c */ /* 0x040fe40003f66270 */
[----:B------:R-:W-:Y:S02]  /*194c0*/  ISETP.GE.OR P1, PT, R104, R229, !P1 ;  /* 0x000000e56800720c */ /* 0x000fe40004f26670 */
[----:B------:R-:W-:Y:S02]  /*194d0*/  ISETP.GE.OR P3, PT, R177, R227, !P3 ;  /* 0x000000e3b100720c */ /* 0x000fe40005f66670 */
[----:B------:R-:W-:Y:S02]  /*194e0*/  FSEL R236, R50, -INF , !P1 ;  /* 0xff80000032ec7808 */ /* 0x000fe40004800000 */
[C---:B------:R-:W-:Y:S02]  /*194f0*/  ISETP.GE.AND P1, PT, R103.reuse, R224, PT ;  /* 0x000000e06700720c */ /* 0x040fe40003f26270 */
[----:B------:R-:W-:Y:S02]  /*19500*/  ISETP.GE.AND P0, PT, R176, R222, PT ;  /* 0x000000deb000720c */ /* 0x000fe40003f06270 */
[----:B------:R-:W-:Y:S01]  /*19510*/  ISETP.GE.OR P1, PT, R103, R229, !P1 ;  /* 0x000000e56700720c */ /* 0x000fe20004f26670 */
[----:B-1----:R-:W-:Y:S01]  /*19520*/  FFMA.FTZ R14, R32, -UR28, R14 ;  /* 0x8000001c200e7c23 */ /* 0x002fe2000801000e */
[----:B------:R-:W-:Y:S01]  /*19530*/  IABS R4, R5 ;  /* 0x0000000500047213 */ /* 0x000fe20000000000 */
[----:B------:R-:W-:Y:S01]  /*19540*/  IMAD.IADD R5, R226, 0x1, -R177 ;  /* 0x00000001e2057824 */ /* 0x000fe200078e0ab1 */
[----:B------:R-:W-:Y:S02]  /*19550*/  FSEL R237, R51, -INF , !P1 ;  /* 0xff80000033ed7808 */ /* 0x000fe40004800000 */
[----:B------:R-:W1:Y:S01]  /*19560*/  I2F R23, R4 ;  /* 0x0000000400177306 */ /* 0x000e620000201400 */
[-C--:B------:R-:W-:Y:S02]  /*19570*/  ISETP.GE.AND P1, PT, R102, R224.reuse, PT ;  /* 0x000000e06600720c */ /* 0x080fe40003f26270 */
[----:B------:R-:W-:Y:S02]  /*19580*/  ISETP.GE.OR P0, PT, R176, R227, !P0 ;  /* 0x000000e3b000720c */ /* 0x000fe40004706670 */
[-C--:B------:R-:W-:Y:S02]  /*19590*/  ISETP.GE.OR P1, PT, R102, R229.reuse, !P1 ;  /* 0x000000e56600720c */ /* 0x080fe40004f26670 */
[----:B------:R-:W-:Y:S02]  /*195a0*/  FSEL R205, R25, -INF , !P2 ;  /* 0xff80000019cd7808 */ /* 0x000fe40005000000 */
[----:B------:R-:W-:Y:S02]  /*195b0*/  FSEL R218, R54, -INF , !P1 ;  /* 0xff80000036da7808 */ /* 0x000fe40004800000 */
[----:B------:R-:W-:Y:S01]  /*195c0*/  ISETP.GE.AND P1, PT, R101, R224, PT ;  /* 0x000000e06500720c */ /* 0x000fe20003f26270 */
[----:B------:R-:W2:Y:S01]  /*195d0*/  LDC.U8 R54, c[0x0][0x2d8] ;  /* 0x0000b600ff367b82 */ /* 0x000ea20000000000 */
[----:B------:R-:W-:Y:S01]  /*195e0*/  ISETP.GE.AND P2, PT, R175, R222, PT ;  /* 0x000000deaf00720c */ /* 0x000fe20003f46270 */
[----:B------:R-:W-:Y:S01]  /*195f0*/  STL [R1+0x34], R218 ;  /* 0x000034da01007387 */ /* 0x000fe20000100800 */
[----:B------:R-:W-:Y:S02]  /*19600*/  ISETP.GE.OR P1, PT, R101, R229, !P1 ;  /* 0x000000e56500720c */ /* 0x000fe40004f26670 */
[----:B------:R-:W-:Y:S01]  /*19610*/  ISETP.GE.OR P2, PT, R175, R227, !P2 ;  /* 0x000000e3af00720c */ /* 0x000fe20005746670 */
[----:B------:R-:W-:Y:S01]  /*19620*/  STL [R1+0xc4], R230 ;  /* 0x0000c4e601007387 */ /* 0x000fe20000100800 */
[----:B------:R-:W-:Y:S02]  /*19630*/  FSEL R213, R55, -INF , !P1 ;  /* 0xff80000037d57808 */ /* 0x000fe40004800000 */
[C---:B------:R-:W-:Y:S01]  /*19640*/  ISETP.GE.AND P1, PT, R0.reuse, R224, PT ;  /* 0x000000e00000720c */ /* 0x040fe20003f26270 */
[----:B------:R-:W-:Y:S01]  /*19650*/  STL [R1+0xc8], R224 ;  /* 0x0000c8e001007387 */ /* 0x000fe20000100800 */
[----:B------:R-:W2:Y:S01]  /*19660*/  LDC.U8 R55, c[0x0][0x2d8] ;  /* 0x0000b600ff377b82 */ /* 0x000ea20000000000 */
[----:B-1----:R-:W-:Y:S01]  /*19670*/  FFMA.FTZ R28, R23, -UR28, R28 ;  /* 0x8000001c171c7c23 */ /* 0x002fe2000801001c */
[----:B------:R-:W-:Y:S01]  /*19680*/  IABS R4, R5 ;  /* 0x0000000500047213 */ /* 0x000fe20000000000 */
[----:B------:R-:W-:Y:S01]  /*19690*/  IMAD.IADD R5, R219, 0x1, -R173 ;  /* 0x00000001db057824 */ /* 0x000fe200078e0aad */
[----:B------:R-:W-:Y:S01]  /*196a0*/  ISETP.GE.OR P1, PT, R0, R229, !P1 ;  /* 0x000000e50000720c */ /* 0x000fe20004f26670 */
[----:B------:R-:W-:Y:S01]  /*196b0*/  STL [R1+0xcc], R229 ;  /* 0x0000cce501007387 */ /* 0x000fe20000100800 */
[----:B------:R-:W1:Y:S03]  /*196c0*/  I2F R10, R4 ;  /* 0x00000004000a7306 */ /* 0x000e660000201400 */
[----:B------:R-:W-:Y:S01]  /*196d0*/  STL [R1+0x2c], R215 ;  /* 0x00002cd701007387 */ /* 0x000fe20000100800 */
[----:B--2---:R-:W-:Y:S01]  /*196e0*/  PRMT R54, R54, 0x7054, R55 ;  /* 0x0000705436367816 */ /* 0x004fe20000000037 */
[----:B-1----:R-:W-:Y:S01]  /*196f0*/  FFMA.FTZ R15, R10, -UR28, R15 ;  /* 0x8000001c0a0f7c23 */ /* 0x002fe2000801000f */
[----:B------:R-:W-:Y:S01]  /*19700*/  IABS R4, R5 ;  /* 0x0000000500047213 */ /* 0x000fe20000000000 */
[C---:B------:R-:W-:Y:S03]  /*19710*/  IMAD.IADD R5, R226.reuse, 0x1, -R176 ;  /* 0x00000001e2057824 */ /* 0x040fe600078e0ab0 */
        /* <DEDUP_REMOVED lines=8> */
[----:B------:R-:W1:Y:S01]  /*197a0*/  I2F R8, R4 ;  /* 0x0000000400087306 */ /* 0x000e620000201400 */
[----:B------:R-:W-:Y:S02]  /*197b0*/  FSEL R203, R26, -INF , !P0 ;  /* 0xff8000001acb7808 */ /* 0x000fe40004000000 */
[C---:B------:R-:W-:Y:S04]  /*197c0*/  ISETP.GE.AND P0, PT, R173.reuse, R222, PT ;  /* 0x000000dead00720c */ /* 0x040fe80003f06270 */
[----:B------:R-:W-:Y:S01]  /*197d0*/  ISETP.GE.OR P0, PT, R173, R227, !P0 ;  /* 0x000000e3ad00720c */ /* 0x000fe20004706670 */
[----:B-1----:R-:W-:Y:S01]  /*197e0*/  FFMA.FTZ R40, R8, -UR28, R40 ;  /* 0x8000001c08287c23 */ /* 0x002fe20008010028 */
[----:B------:R-:W-:Y:S02]  /*197f0*/  IABS R4, R5 ;  /* 0x0000000500047213 */ /* 0x000fe40000000000 */
[----:B------:R-:W-:Y:S02]  /*19800*/  IADD3 R5, R219, -R107, RZ ;  /* 0x8000006bdb057210 */ /* 0x000fe40007ffe0ff */
[----:B------:R-:W1:Y:S02]  /*19810*/  I2F R22, R4 ;  /* 0x0000000400167306 */ /* 0x000e640000201400 */
[----:B-1----:R-:W-:Y:S01]  /*19820*/  FFMA.FTZ R27, R22, -UR28, R27 ;  /* 0x8000001c161b7c23 */ /* 0x002fe2000801001b */
[----:B------:R-:W-:Y:S01]  /*19830*/  IABS R4, R5 ;  /* 0x0000000500047213 */ /* 0x000fe20000000000 */
[----:B------:R-:W-:Y:S06]  /*19840*/  IMAD.IADD R5, R226, 0x1, -R174 ;  /* 0x00000001e2057824 */ /* 0x000fec00078e0aae */
[----:B------:R-:W1:Y:S01]  /*19850*/  I2F R21, R4 ;  /* 0x0000000400157306 */ /* 0x000e620000201400 */
[----:B------:R-:W-:Y:S02]  /*19860*/  FSEL R201, R27, -INF , !P2 ;  /* 0xff8000001bc97808 */ /* 0x000fe40005000000 */
[C---:B------:R-:W-:Y:S04]  /*19870*/  ISETP.GE.AND P2, PT, R107.reuse, R223, PT ;  /* 0x000000df6b00720c */ /* 0x040fe80003f46270 */
[-C--:B------:R-:W-:Y:S01]  /*19880*/  ISETP.GE.OR P2, PT, R107, R228.reuse, !P2 ;  /* 0x000000e46b00720c */ /* 0x080fe20005746670 */
[----:B-1----:R-:W-:Y:S01]  /*19890*/  FFMA.FTZ R41, R21, -UR28, R41 ;  /* 0x8000001c15297c23 */ /* 0x002fe20008010029 */
[----:B------:R-:W-:Y:S01]  /*198a0*/  IABS R4, R5 ;  /* 0x0000000500047213 */ /* 0x000fe20000000000 */
[----:B------:R-:W-:Y:S03]  /*198b0*/  IMAD.IADD R5, R219, 0x1, -R104 ;  /* 0x00000001db057824 */ /* 0x000fe600078e0a68 */
[----:B------:R-:W1:Y:S01]  /*198c0*/  I2F R20, R4 ;  /* 0x0000000400147306 */ /* 0x000e620000201400 */
[----:B------:R-:W-:Y:S02]  /*198d0*/  FSEL R49, R41, -INF , !P2 ;  /* 0xff80000029317808 */ /* 0x000fe40005000000 */
[C---:B------:R-:W-:Y:S04]  /*198e0*/  ISETP.GE.AND P2, PT, R104.reuse, R223, PT ;  /* 0x000000df6800720c */ /* 0x040fe80003f46270 */
[----:B------:R-:W-:Y:S01]  /*198f0*/  ISETP.GE.OR P2, PT, R104, R228, !P2 ;  /* 0x000000e46800720c */ /* 0x000fe20005746670 */
[----:B-1----:R-:W-:Y:S01]  /*19900*/  FFMA.FTZ R30, R20, -UR28, R30 ;  /* 0x8000001c141e7c23 */ /* 0x002fe2000801001e */
[----:B------:R-:W-:Y:S02]  /*19910*/  IABS R4, R5 ;  /* 0x0000000500047213 */ /* 0x000fe40000000000 */
[----:B------:R-:W-:Y:S02]  /*19920*/  FSEL R5, R67, -INF , !P1 ;  /* 0xff80000043057808 */ /* 0x000fe40004800000 */
[----:B------:R-:W1:Y:S01]  /*19930*/  I2F R18, R4 ;  /* 0x0000000400127306 */ /* 0x000e620000201400 */
[C---:B------:R-:W-:Y:S02]  /*19940*/  ISETP.GE.AND P1, PT, R178.reuse, R222, PT ;  /* 0x000000deb200720c */ /* 0x040fe40003f26270 */
[----:B------:R2:W-:Y:S02]  /*19950*/  STL [R1+0x30], R5 ;  /* 0x0000300501007387 */ /* 0x0005e40000100800 */
[----:B------:R-:W-:Y:S02]  /*19960*/  ISETP.GE.OR P1, PT, R178, R227, !P1 ;  /* 0x000000e3b200720c */ /* 0x000fe40004f26670 */
[----:B------:R-:W-:Y:S02]  /*19970*/  STL [R1+0xd0], R219 ;  /* 0x0000d0db01007387 */ /* 0x000fe40000100800 */
[----:B------:R-:W-:Y:S02]  /*19980*/  FSEL R32, R14, -INF , !P1 ;  /* 0xff8000000e207808 */ /* 0x000fe40004800000 */
[CC--:B------:R-:W-:Y:S04]  /*19990*/  ISETP.GE.AND P1, PT, R174.reuse, R223.reuse, PT ;  /* 0x000000dfae00720c */ /* 0x0c0fe80003f26270 */
[-C--:B------:R-:W-:Y:S04]  /*199a0*/  ISETP.GE.OR P1, PT, R174, R228.reuse, !P1 ;  /* 0x000000e4ae00720c */ /* 0x080fe80004f26670 */
[----:B------:R-:W-:Y:S02]  /*199b0*/  FSEL R200, R28, -INF , !P1 ;  /* 0xff8000001cc87808 */ /* 0x000fe40004800000 */
[-C--:B------:R-:W-:Y:S02]  /*199c0*/  ISETP.GE.AND P1, PT, R173, R223.reuse, PT ;  /* 0x000000dfad00720c */ /* 0x080fe40003f26270 */
[----:B------:R-:W-:Y:S01]  /*199d0*/  FSEL R28, R15, -INF , !P3 ;  /* 0xff8000000f1c7808 */ /* 0x000fe20005800000 */
[----:B-1----:R-:W-:Y:S01]  /*199e0*/  FFMA.FTZ R44, R18, -UR28, R44 ;  /* 0x8000001c122c7c23 */ /* 0x002fe2000801002c */
[C---:B------:R-:W-:Y:S01]  /*199f0*/  ISETP.GE.AND P3, PT, R172.reuse, R223, PT ;  /* 0x000000dfac00720c */ /* 0x040fe20003f66270 */
[----:B------:R-:W-:Y:S01]  /*19a00*/  IMAD.WIDE.U32 R14, R199, -0x2daee0ad, RZ ;  /* 0xd2511f53c70e7825 */ /* 0x000fe200078e00ff */
[-C--:B------:R-:W-:Y:S02]  /*19a10*/  ISETP.GE.OR P1, PT, R173, R228.reuse, !P1 ;  /* 0x000000e4ad00720c */ /* 0x080fe40004f26670 */
[----:B------:R-:W-:Y:S01]  /*19a20*/  ISETP.GE.OR P3, PT, R172, R228, !P3 ;  /* 0x000000e4ac00720c */ /* 0x000fe20005f66670 */
[----:B--2---:R-:W-:Y:S01]  /*19a30*/  IMAD.IADD R5, R226, 0x1, -R173 ;  /* 0x00000001e2057824 */ /* 0x004fe200078e0aad */
[----:B------:R-:W-:Y:S02]  /*19a40*/  FSEL R64, R44, -INF , !P2 ;  /* 0xff8000002c407808 */ /* 0x000fe40005000000 */
[----:B------:R-:W-:Y:S02]  /*19a50*/  FSEL R48, R40, -INF , !P3 ;  /* 0xff80000028307808 */ /* 0x000fe40005800000 */
[----:B------:R-:W-:Y:S01]  /*19a60*/  IABS R4, R5 ;  /* 0x0000000500047213 */ /* 0x000fe20000000000 */
[----:B------:R-:W-:Y:S01]  /*19a70*/  IMAD.IADD R5, R219, 0x1, -R103 ;  /* 0x00000001db057824 */ /* 0x000fe200078e0a67 */
[CC--:B------:R-:W-:Y:S02]  /*19a80*/  ISETP.GE.AND P3, PT, R172.reuse, R222.reuse, PT ;  /* 0x000000deac00720c */ /* 0x0c0fe40003f66270 */
[----:B------:R-:W1:Y:S01]  /*19a90*/  I2F R6, R4 ;  /* 0x0000000400067306 */ /* 0x000e620000201400 */
[CC--:B------:R-:W-:Y:S02]  /*19aa0*/  ISETP.GE.AND P2, PT, R107.reuse, R222.reuse, PT ;  /* 0x000000de6b00720c */ /* 0x0c0fe40003f46270 */
[-C--:B------:R-:W-:Y:S02]  /*19ab0*/  ISETP.GE.OR P3, PT, R172, R227.reuse, !P3 ;  /* 0x000000e3ac00720c */ /* 0x080fe40005f66670 */
[-C--:B------:R-:W-:Y:S02]  /*19ac0*/  ISETP.GE.OR P2, PT, R107, R227.reuse, !P2 ;  /* 0x000000e36b00720c */ /* 0x080fe40005746670 */
[----:B------:R-:W-:Y:S02]  /*19ad0*/  FSEL R197, R29, -INF , !P1 ;  /* 0xff8000001dc57808 */ /* 0x000fe40004800000 */
[C---:B------:R-:W-:Y:S04]  /*19ae0*/  ISETP.GE.AND P1, PT, R174.reuse, R222, PT ;  /* 0x000000deae00720c */ /* 0x040fe80003f26270 */
[----:B------:R-:W-:Y:S04]  /*19af0*/  ISETP.GE.OR P1, PT, R174, R227, !P1 ;  /* 0x000000e3ae00720c */ /* 0x000fe80004f26670 */
[----:B------:R-:W-:Y:S02]  /*19b00*/  FSEL R196, R30, -INF , !P1 ;  /* 0xff8000001ec47808 */ /* 0x000fe40004800000 */
[C---:B------:R-:W-:Y:S04]  /*19b10*/  ISETP.GE.AND P1, PT, R103.reuse, R223, PT ;  /* 0x000000df6700720c */ /* 0x040fe80003f26270 */
[----:B------:R-:W-:Y:S01]  /*19b20*/  ISETP.GE.OR P1, PT, R103, R228, !P1 ;  /* 0x000000e46700720c */ /* 0x000fe20004f26670 */
[----:B-1----:R-:W-:Y:S01]  /*19b30*/  FFMA.FTZ R31, R6, -UR28, R31 ;  /* 0x8000001c061f7c23 */ /* 0x002fe2000801001f */
[----:B------:R-:W-:Y:S01]  /*19b40*/  IABS R4, R5 ;  /* 0x0000000500047213 */ /* 0x000fe20000000000 */
[----:B------:R-:W-:Y:S03]  /*19b50*/  IMAD.IADD R5, R226, 0x1, -R172 ;  /* 0x00000001e2057824 */ /* 0x000fe600078e0aac */
[----:B------:R-:W1:Y:S01]  /*19b60*/  I2F R16, R4 ;  /* 0x0000000400107306 */ /* 0x000e620000201400 */
[----:B------:R-:W-:Y:S02]  /*19b70*/  FSEL R195, R31, -INF , !P0 ;  /* 0xff8000001fc37808 */ /* 0x000fe40004000000 */
[CC--:B------:R-:W-:Y:S04]  /*19b80*/  ISETP.GE.AND P0, PT, R104.reuse, R222.reuse, PT ;  /* 0x000000de6800720c */ /* 0x0c0fe80003f06270 */
[----:B------:R-:W-:Y:S01]  /*19b90*/  ISETP.GE.OR P0, PT, R104, R227, !P0 ;  /* 0x000000e36800720c */ /* 0x000fe20004706670 */
[----:B-1----:R-:W-:Y:S01]  /*19ba0*/  FFMA.FTZ R45, R16, -UR28, R45 ;  /* 0x8000001c102d7c23 */ /* 0x002fe2000801002d */
[----:B------:R-:W-:Y:S01]  /*19bb0*/  IABS R4, R5 ;  /* 0x0000000500047213 */ /* 0x000fe20000000000 */
[----:B------:R-:W-:Y:S02]  /*19bc0*/  IMAD.IADD R5, R219, 0x1, -R102 ;  /* 0x00000001db057824 */ /* 0x000fe400078e0a66 */
[----:B------:R-:W-:Y:S01]  /*19bd0*/  IMAD.WIDE.U32 R16, R204, -0x2daee0ad, RZ ;  /* 0xd2511f53cc107825 */ /* 0x000fe200078e00ff */
[----:B------:R-:W1:Y:S01]  /*19be0*/  I2F R12, R4 ;  /* 0x00000004000c7306 */ /* 0x000e620000201400 */
        /* <DEDUP_REMOVED lines=11> */
[----:B------:R-:W-:Y:S04]  /*19ca0*/  IABS R4, R5 ;  /* 0x0000000500047213 */ /* 0x000fe80000000000 */
[----:B------:R-:W-:Y:S01]  /*19cb0*/  FSEL R37, R56, -INF , !P3 ;  /* 0xff80000038257808 */ /* 0x000fe20005800000 */
[----:B------:R-:W-:Y:S01]  /*19cc0*/  IMAD.MOV.U32 R5, RZ, RZ, R4 ;  /* 0x000000ffff057224 */ /* 0x000fe200078e0004 */
[----:B------:R-:W-:Y:S02]  /*19cd0*/  IADD3 R4, R219, -R101, RZ ;  /* 0x80000065db047210 */ /* 0x000fe40007ffe0ff */
[CC--:B------:R-:W-:Y:S01]  /*19ce0*/  ISETP.GE.AND P3, PT, R101.reuse, R223.reuse, PT ;  /* 0x000000df6500720c */ /* 0x0c0fe20003f66270 */
[----:B------:R1:W2:Y:S01]  /*19cf0*/  I2F R10, R5 ;  /* 0x00000005000a7306 */ /* 0x0002a20000201400 */
[----:B------:R-:W-:Y:S01]  /*19d00*/  IABS R4, R4 ;  /* 0x0000000400047213 */ /* 0x000fe20000000000 */
[----:B------:R-:W-:Y:S01]  /*19d10*/  STL [R1+0x20], R37 ;  /* 0x0000202501007387 */ /* 0x000fe20000100800 */
[----:B------:R-:W-:Y:S03]  /*19d20*/  ISETP.GE.OR P3, PT, R101, R228, !P3 ;  /* 0x000000e46500720c */ /* 0x000fe60005f66670 */
[----:B-1----:R-:W-:Y:S02]  /*19d30*/  IMAD.MOV.U32 R5, RZ, RZ, R4 ;  /* 0x000000ffff057224 */ /* 0x002fe400078e0004 */
[----:B------:R-:W-:Y:S02]  /*19d40*/  IMAD.IADD R4, R226, 0x1, -R104 ;  /* 0x00000001e2047824 */ /* 0x000fe400078e0a68 */
[----:B--2---:R-:W-:Y:S01]  /*19d50*/  FFMA.FTZ R43, R10, -UR28, R43 ;  /* 0x8000001c0a2b7c23 */ /* 0x004fe2000801002b */
[----:B------:R-:W1:Y:S01]  /*19d60*/  I2F R9, R5 ;  /* 0x0000000500097306 */ /* 0x000e620000201400 */
[----:B------:R-:W-:Y:S01]  /*19d70*/  IMAD.WIDE.U32 R10, R202, -0x2daee0ad, RZ ;  /* 0xd2511f53ca0a7825 */ /* 0x000fe200078e00ff */
[----:B------:R-:W-:Y:S02]  /*19d80*/  IABS R4, R4 ;  /* 0x0000000400047213 */ /* 0x000fe40000000000 */
[----:B------:R-:W-:Y:S02]  /*19d90*/  FSEL R53, R43, -INF , !P2 ;  /* 0xff8000002b357808 */ /* 0x000fe40005000000 */
[C---:B------:R-:W-:Y:S02]  /*19da0*/  ISETP.GE.AND P2, PT, R2.reuse, R223, PT ;  /* 0x000000df0200720c */ /* 0x040fe40003f46270 */
[----:B------:R-:W-:Y:S02]  /*19db0*/  LOP3.LUT R12, R11, UR13, R244, 0x96, !PT ;  /* 0x0000000d0b0c7c12 */ /* 0x000fe4000f8e96f4 */
[----:B------:R-:W-:Y:S01]  /*19dc0*/  ISETP.GE.OR P2, PT, R2, R228, !P2 ;  /* 0x000000e40200720c */ /* 0x000fe20005746670 */
[----:B------:R-:W2:Y:S01]  /*19dd0*/  I2F R8, R4 ;  /* 0x0000000400087306 */ /* 0x000ea20000201400 */
[----:B-1----:R-:W-:Y:S01]  /*19de0*/  FFMA.FTZ R57, R9, -UR28, R57 ;  /* 0x8000001c09397c23 */ /* 0x002fe20008010039 */
[----:B------:R-:W-:Y:S01]  /*19df0*/  LOP3.LUT R9, R17, UR11, R14, 0x96, !PT ;  /* 0x0000000b11097c12 */ /* 0x000fe2000f8e960e */
[----:B------:R-:W-:Y:S03]  /*19e00*/  IMAD.IADD R5, R219, 0x1, -R2 ;  /* 0x00000001db057824 */ /* 0x000fe600078e0a02 */
[----:B------:R-:W-:Y:S02]  /*19e10*/  FSEL R24, R57, -INF , !P3 ;  /* 0xff80000039187808 */ /* 0x000fe40005800000 */
[----:B------:R-:W-:Y:S02]  /*19e20*/  ISETP.GE.AND P3, PT, R102, R222, PT ;  /* 0x000000de6600720c */ /* 0x000fe40003f66270 */
[----:B------:R-:W-:Y:S01]  /*19e30*/  IABS R5, R5 ;  /* 0x0000000500057213 */ /* 0x000fe20000000000 */
[----:B------:R-:W-:Y:S01]  /*19e40*/  STL [R1+0x24], R24 ;  /* 0x0000241801007387 */ /* 0x000fe20000100800 */
[----:B--2---:R-:W-:Y:S01]  /*19e50*/  FFMA.FTZ R46, R8, -UR28, R46 ;  /* 0x8000001c082e7c23 */ /* 0x004fe2000801002e */
[----:B------:R-:W-:Y:S01]  /*19e60*/  ISETP.GE.OR P3, PT, R102, R227, !P3 ;  /* 0x000000e36600720c */ /* 0x000fe20005f66670 */
[C---:B------:R-:W-:Y:S01]  /*19e70*/  IMAD.IADD R4, R226.reuse, 0x1, -R103 ;  /* 0x00000001e2047824 */ /* 0x040fe200078e0a67 */
[----:B------:R1:W-:Y:S01]  /*19e80*/  STL [R1+0xd4], R223 ;  /* 0x0000d4df01007387 */ /* 0x0003e20000100800 */
[----:B------:R-:W-:Y:S01]  /*19e90*/  IMAD.IADD R102, R226, 0x1, -R102 ;  /* 0x00000001e2667824 */ /* 0x000fe200078e0a66 */
[----:B------:R-:W-:Y:S01]  /*19ea0*/  FSEL R44, R46, -INF , !P0 ;  /* 0xff8000002e2c7808 */ /* 0x000fe20004000000 */
[----:B------:R2:W3:Y:S01]  /*19eb0*/  I2F R7, R5 ;  /* 0x0000000500077306 */ /* 0x0004e20000201400 */
[C---:B------:R-:W-:Y:S02]  /*19ec0*/  ISETP.GE.AND P0, PT, R0.reuse, R223, PT ;  /* 0x000000df0000720c */ /* 0x040fe40003f06270 */
[----:B------:R-:W-:Y:S02]  /*19ed0*/  IABS R4, R4 ;  /* 0x0000000400047213 */ /* 0x000fe40000000000 */
[----:B------:R-:W-:Y:S02]  /*19ee0*/  ISETP.GE.OR P0, PT, R0, R228, !P0 ;  /* 0x000000e40000720c */ /* 0x000fe40004706670 */
[----:B------:R-:W-:Y:S03]  /*19ef0*/  LOP3.LUT R8, R15, UR13, R238, 0x96, !PT ;  /* 0x0000000d0f087c12 */ /* 0x000fe6000f8e96ee */
[----:B------:R-:W3:Y:S01]  /*19f00*/  I2F R6, R4 ;  /* 0x0000000400067306 */ /* 0x000ee20000201400 */
[----:B-1----:R-:W4:Y:S01]  /*19f10*/  LDL.LU R223, [R1+0x30] ;  /* 0x0000300001df7983 */ /* 0x002f220000300800 */
[----:B--2---:R-:W-:Y:S02]  /*19f20*/  IMAD.IADD R5, R219, 0x1, -R0 ;  /* 0x00000001db057824 */ /* 0x004fe400078e0a00 */
[----:B---3--:R-:W-:Y:S01]  /*19f30*/  FFMA.FTZ R60, R7, -UR28, R60 ;  /* 0x8000001c073c7c23 */ /* 0x008fe2000801003c */
[----:B------:R-:W-:Y:S04]  /*19f40*/  IABS R7, R102 ;  /* 0x0000006600077213 */ /* 0x000fe80000000000 */
[----:B------:R-:W-:Y:S01]  /*19f50*/  FSEL R23, R60, -INF , !P2 ;  /* 0xff8000003c177808 */ /* 0x000fe20005000000 */
[----:B------:R-:W1:Y:S01]  /*19f60*/  I2F R22, R7 ;  /* 0x0000000700167306 */ /* 0x000e620000201400 */
[CC--:B------:R-:W-:Y:S01]  /*19f70*/  ISETP.GE.AND P2, PT, R101.reuse, R222.reuse, PT ;  /* 0x000000de6500720c */ /* 0x0c0fe20003f46270 */
[----:B------:R-:W-:Y:S01]  /*19f80*/  FFMA.FTZ R47, R6, -UR28, R47 ;  /* 0x8000001c062f7c23 */ /* 0x000fe2000801002f */
[----:B------:R-:W-:Y:S01]  /*19f90*/  IABS R4, R5 ;  /* 0x0000000500047213 */ /* 0x000fe20000000000 */
[----:B------:R-:W-:Y:S01]  /*19fa0*/  STL [R1+0x28], R23 ;  /* 0x0000281701007387 */ /* 0x000fe20000100800 */
[-C--:B------:R-:W-:Y:S01]  /*19fb0*/  ISETP.GE.OR P2, PT, R101, R227.reuse, !P2 ;  /* 0x000000e36500720c */ /* 0x080fe20005746670 */
[----:B------:R-:W-:Y:S01]  /*19fc0*/  IMAD.IADD R101, R226, 0x1, -R101 ;  /* 0x00000001e2657824 */ /* 0x000fe200078e0a65 */
[----:B------:R-:W-:Y:S01]  /*19fd0*/  FSEL R47, R47, -INF , !P1 ;  /* 0xff8000002f2f7808 */ /* 0x000fe20004800000 */
[----:B------:R-:W-:Y:S01]  /*19fe0*/  STL [R1+0xd8], R228 ;  /* 0x0000d8e401007387 */ /* 0x000fe20000100800 */
[C---:B------:R-:W-:Y:S01]  /*19ff0*/  ISETP.GE.AND P1, PT, R2.reuse, R222, PT ;  /* 0x000000de0200720c */ /* 0x040fe20003f26270 */
[----:B------:R2:W3:Y:S02]  /*1a000*/  I2F R5, R4 ;  /* 0x0000000400057306 */ /* 0x0004e40000201400 */
[----:B------:R-:W-:Y:S01]  /*1a010*/  STL [R1+0xdc], R222 ;  /* 0x0000dcde01007387 */ /* 0x000fe20000100800 */
[----:B------:R-:W-:Y:S03]  /*1a020*/  ISETP.GE.OR P1, PT, R2, R227, !P1 ;  /* 0x000000e30200720c */ /* 0x000fe60004f26670 */
[----:B------:R-:W-:Y:S01]  /*1a030*/  STL [R1+0xe0], R227 ;  /* 0x0000e0e301007387 */ /* 0x000fe20000100800 */
[----:B-1----:R-:W-:Y:S01]  /*1a040*/  FFMA.FTZ R58, R22, -UR28, R58 ;  /* 0x8000001c163a7c23 */ /* 0x002fe2000801003a */
[----:B------:R-:W-:Y:S04]  /*1a050*/  IABS R7, R101 ;  /* 0x0000006500077213 */ /* 0x000fe80000000000 */
[----:B------:R-:W-:Y:S01]  /*1a060*/  FSEL R230, R58, -INF , !P3 ;  /* 0xff8000003ae67808 */ /* 0x000fe20005800000 */
[----:B------:R1:W1:Y:S01]  /*1a070*/  I2F R20, R7 ;  /* 0x0000000700147306 */ /* 0x0002620000201400 */
[----:B--2---:R-:W-:Y:S02]  /*1a080*/  IMAD.U32 R4, RZ, RZ, UR33 ;  /* 0x00000021ff047e24 */ /* 0x004fe4000f8e00ff */
[----:B---3--:R-:W-:Y:S03]  /*1a090*/  FFMA.FTZ R61, R5, -UR28, R61 ;  /* 0x8000001c053d7c23 */ /* 0x008fe6000801003d */
[----:B------:R-:W-:Y:S02]  /*1a0a0*/  LOP3.LUT R6, R221, UR4, R4, 0x96, !PT ;  /* 0x00000004dd067c12 */ /* 0x000fe4000f8e9604 */
[----:B------:R-:W-:Y:S02]  /*1a0b0*/  FMNMX.FTZ R4, R187, R3, !PT ;  /* 0x00000003bb047209 */ /* 0x000fe40007810000 */
[----:B------:R-:W-:Y:S01]  /*1a0c0*/  FSEL R224, R61, -INF , !P0 ;  /* 0xff8000003de07808 */ /* 0x000fe20004000000 */
[----:B------:R-:W-:Y:S01]  /*1a0d0*/  IMAD.WIDE.U32 R30, R6, -0x326172a9, RZ ;  /* 0xcd9e8d57061e7825 */ /* 0x000fe200078e00ff */
[----:B------:R-:W-:Y:S02]  /*1a0e0*/  FMNMX.FTZ R4, R190, R4, !PT ;  /* 0x00000004be047209 */ /* 0x000fe40007810000 */
[----:B------:R-:W-:Y:S02]  /*1a0f0*/  ISETP.GE.AND P0, PT, R0, R222, PT ;  /* 0x000000de0000720c */ /* 0x000fe40003f06270 */
[----:B------:R-:W-:Y:S02]  /*1a100*/  FMNMX.FTZ R5, R184, R4, !PT ;  /* 0x00000004b8057209 */ /* 0x000fe40007810000 */
[----:B------:R-:W-:Y:S02]  /*1a110*/  FMNMX.FTZ R4, R192, R100, !PT ;  /* 0x00000064c0047209 */ /* 0x000fe40007810000 */
[----:B------:R-:W-:Y:S01]  /*1a120*/  FMNMX.FTZ R5, R185, R5, !PT ;  /* 0x00000005b9057209 */ /* 0x000fe20007810000 */
[----:B-1----:R-:W-:Y:S01]  /*1a130*/  IMAD.WIDE.U32 R6, R198, -0x2daee0ad, RZ ;  /* 0xd2511f53c6067825 */ /* 0x002fe200078e00ff */
[----:B------:R-:W-:Y:S02]  /*1a140*/  FMNMX.FTZ R4, R191, R4, !PT ;  /* 0x00000004bf047209 */ /* 0x000fe40007810000 */
        /* <DEDUP_REMOVED lines=9> */
[----:B------:R-:W-:Y:S02]  /*1a1e0*/  IADD3 R5, R226, -R2, RZ ;  /* 0x80000002e2057210 */ /* 0x000fe40007ffe0ff */
[----:B------:R-:W-:Y:S02]  /*1a1f0*/  FMNMX.FTZ R4, R208, R4, !PT ;  /* 0x00000004d0047209 */ /* 0x000fe40007810000 */
[----:B------:R-:W-:Y:S02]  /*1a200*/  FMNMX.FTZ R104, R240, R104, !PT ;  /* 0x00000068f0687209 */ /* 0x000fe40007810000 */
[----:B------:R-:W-:Y:S02]  /*1a210*/  FMNMX.FTZ R4, R207, R4, !PT ;  /* 0x00000004cf047209 */ /* 0x000fe40007810000 */
[----:B------:R-:W-:Y:S02]  /*1a220*/  FMNMX.FTZ R104, R241, R104, !PT ;  /* 0x00000068f1687209 */ /* 0x000fe40007810000 */
[----:B------:R-:W-:Y:S01]  /*1a230*/  FMNMX.FTZ R2, R249, R4, !PT ;  /* 0x00000004f9027209 */ /* 0x000fe20007810000 */
[----:B------:R-:W-:Y:S01]  /*1a240*/  IMAD.IADD R4, R226, 0x1, -R0 ;  /* 0x00000001e2047824 */ /* 0x000fe200078e0a00 */
[----:B------:R-:W-:Y:S02]  /*1a250*/  ISETP.GE.OR P0, PT, R0, R227, !P0 ;  /* 0x000000e30000720c */ /* 0x000fe40004706670 */
[----:B------:R-:W-:Y:S02]  /*1a260*/  FMNMX.FTZ R2, R251, R2, !PT ;  /* 0x00000002fb027209 */ /* 0x000fe40007810000 */
[----:B------:R-:W-:Y:S02]  /*1a270*/  FMNMX.FTZ R104, R235, R104, !PT ;  /* 0x00000068eb687209 */ /* 0x000fe40007810000 */
[----:B------:R-:W-:Y:S02]  /*1a280*/  FMNMX.FTZ R0, R236, R2, !PT ;  /* 0x00000002ec007209 */ /* 0x000fe40007810000 */
[----:B------:R-:W-:Y:S02]  /*1a290*/  IABS R2, R5 ;  /* 0x0000000500027213 */ /* 0x000fe40000000000 */
[----:B------:R-:W-:Y:S02]  /*1a2a0*/  FMNMX.FTZ R104, R234, R104, !PT ;  /* 0x00000068ea687209 */ /* 0x000fe40007810000 */
[----:B------:R-:W1:Y:S01]  /*1a2b0*/  I2F R13, R2 ;  /* 0x00000002000d7306 */ /* 0x000e620000201400 */
[----:B------:R-:W-:Y:S02]  /*1a2c0*/  IABS R5, R4 ;  /* 0x0000000400057213 */ /* 0x000fe40000000000 */
[----:B------:R-:W-:Y:S02]  /*1a2d0*/  FMNMX.FTZ R104, R217, R104, !PT ;  /* 0x00000068d9687209 */ /* 0x000fe40007810000 */
[----:B------:R-:W-:Y:S02]  /*1a2e0*/  FMNMX.FTZ R0, R237, R0, !PT ;  /* 0x00000000ed007209 */ /* 0x000fe40007810000 */
[----:B------:R-:W-:Y:S02]  /*1a2f0*/  FMNMX.FTZ R104, R250, R104, !PT ;  /* 0x00000068fa687209 */ /* 0x000fe40007810000 */
[----:B------:R-:W-:Y:S01]  /*1a300*/  FMNMX.FTZ R0, R218, R0, !PT ;  /* 0x00000000da007209 */ /* 0x000fe20007810000 */
[----:B------:R2:W3:Y:S01]  /*1a310*/  I2F R11, R5 ;  /* 0x00000005000b7306 */ /* 0x0004e20000201400 */
[----:B------:R-:W-:Y:S02]  /*1a320*/  FMNMX.FTZ R104, R216, R104, !PT ;  /* 0x00000068d8687209 */ /* 0x000fe40007810000 */
[----:B------:R-:W-:Y:S02]  /*1a330*/  FMNMX.FTZ R103, R213, R0, !PT ;  /* 0x00000000d5677209 */ /* 0x000fe40007810000 */
[----:B------:R-:W-:Y:S02]  /*1a340*/  FMNMX.FTZ R104, R248, R104, !PT ;  /* 0x00000068f8687209 */ /* 0x000fe40007810000 */
[----:B------:R-:W-:Y:S02]  /*1a350*/  FMNMX.FTZ R0, R193, R105, !PT ;  /* 0x00000069c1007209 */ /* 0x000fe40007810000 */
[----:B------:R-:W-:Y:S02]  /*1a360*/  LOP3.LUT R4, R31, UR16, R246, 0x96, !PT ;  /* 0x000000101f047c12 */ /* 0x000fe4000f8e96f6 */
[----:B------:R-:W-:Y:S02]  /*1a370*/  FMNMX.FTZ R0, R33, R0, !PT ;  /* 0x0000000021007209 */ /* 0x000fe40007810000 */
[----:B------:R-:W-:Y:S01]  /*1a380*/  FMNMX.FTZ R103, R215, R103, !PT ;  /* 0x00000067d7677209 */ /* 0x000fe20007810000 */
[----:B-1----:R-:W-:Y:S01]  /*1a390*/  FFMA.FTZ R62, R13, -UR28, R62 ;  /* 0x8000001c0d3e7c23 */ /* 0x002fe2000801003e */
[----:B------:R-:W1:Y:S01]  /*1a3a0*/  SHFL.BFLY PT, R2, R104, 0x2, 0x1f ;  /* 0x0c401f0068027f89 */ /* 0x000e6200000e0000 */
[----:B------:R-:W-:Y:S01]  /*1a3b0*/  IMAD.WIDE.U32 R12, R12, -0x326172a9, RZ ;  /* 0xcd9e8d570c0c7825 */ /* 0x000fe200078e00ff */
[----:B------:R-:W-:Y:S02]  /*1a3c0*/  FMNMX.FTZ R0, R35, R0, !PT ;  /* 0x0000000023007209 */ /* 0x000fe40007810000 */
[----:B------:R-:W-:Y:S02]  /*1a3d0*/  FSEL R42, R59, -INF , !P2 ;  /* 0xff8000003b2a7808 */ /* 0x000fe40005000000 */
[----:B------:R-:W-:Y:S02]  /*1a3e0*/  FMNMX.FTZ R0, R36, R0, !PT ;  /* 0x0000000024007209 */ /* 0x000fe40007810000 */
[----:B------:R-:W-:Y:S01]  /*1a3f0*/  LOP3.LUT R20, R13, UR12, R180, 0x96, !PT ;  /* 0x0000000c0d147c12 */ /* 0x000fe2000f8e96b4 */
[----:B--2---:R-:W-:Y:S01]  /*1a400*/  IMAD.WIDE.U32 R4, R4, -0x2daee0ad, RZ ;  /* 0xd2511f5304047825 */ /* 0x004fe200078e00ff */
[----:B------:R-:W-:Y:S02]  /*1a410*/  LOP3.LUT R10, R7, UR11, R10, 0x96, !PT ;  /* 0x0000000b070a7c12 */ /* 0x000fe4000f8e960a */
[----:B------:R-:W-:Y:S01]  /*1a420*/  LOP3.LUT R18, R181, UR14, R30, 0x96, !PT ;  /* 0x0000000eb5127c12 */ /* 0x000fe2000f8e961e */
[----:B---3--:R-:W-:Y:S01]  /*1a430*/  FFMA.FTZ R63, R11, -UR28, R63 ;  /* 0x8000001c0b3f7c23 */ /* 0x008fe2000801003f */
[----:B------:R-:W-:Y:S01]  /*1a440*/  LOP3.LUT R17, R5, UR13, R244, 0x96, !PT ;  /* 0x0000000d05117c12 */ /* 0x000fe2000f8e96f4 */
[----:B------:R-:W-:Y:S01]  /*1a450*/  IMAD.WIDE.U32 R10, R10, -0x326172a9, RZ ;  /* 0xcd9e8d570a0a7825 */ /* 0x000fe200078e00ff */
[----:B------:R-:W-:Y:S02]  /*1a460*/  FMNMX.FTZ R5, R194, R106, !PT ;  /* 0x0000006ac2057209 */ /* 0x000fe40007810000 */
[----:B------:R-:W-:Y:S01]  /*1a470*/  FSEL R107, R63, -INF , !P0 ;  /* 0xff8000003f6b7808 */ /* 0x000fe20004000000 */
[----:B------:R-:W-:Y:S01]  /*1a480*/  IMAD.WIDE.U32 R18, R18, -0x2daee0ad, RZ ;  /* 0xd2511f5312127825 */ /* 0x000fe200078e00ff */
[----:B------:R-:W-:Y:S02]  /*1a490*/  LOP3.LUT R12, R11, UR10, R12, 0x96, !PT ;  /* 0x0000000a0b0c7c12 */ /* 0x000fe4000f8e960c */
[----:B------:R-:W-:Y:S02]  /*1a4a0*/  FSEL R45, R62, -INF , !P1 ;  /* 0xff8000003e2d7808 */ /* 0x000fe40004800000 */
[----:B-1----:R-:W-:Y:S01]  /*1a4b0*/  FMNMX.FTZ R104, R104, R2, !PT ;  /* 0x0000000268687209 */ /* 0x002fe20007810000 */
[----:B------:R-:W-:Y:S01]  /*1a4c0*/  IMAD.WIDE.U32 R12, R12, -0x2daee0ad, RZ ;  /* 0xd2511f530c0c7825 */ /* 0x000fe200078e00ff */
        /* <DEDUP_REMOVED lines=15> */
[----:B------:R-:W-:Y:S01]  /*1a5c0*/  LOP3.LUT R21, R19, UR11, R4, 0x96, !PT ;  /* 0x0000000b13157c12 */ /* 0x000fe2000f8e9604 */
[----:B------:R-:W-:Y:S01]  /*1a5d0*/  IMAD.WIDE.U32 R4, R8, -0x326172a9, RZ ;  /* 0xcd9e8d5708047825 */ /* 0x000fe200078e00ff */
[----:B------:R-:W-:Y:S02]  /*1a5e0*/  FMNMX.FTZ R2, R225, R2, !PT ;  /* 0x00000002e1027209 */ /* 0x000fe40007810000 */
[----:B------:R-:W-:Y:S01]  /*1a5f0*/  FMNMX.FTZ R0, R52, R0, !PT ;  /* 0x0000000034007209 */ /* 0x000fe20007810000 */
[----:B------:R-:W-:Y:S01]  /*1a600*/  IMAD.WIDE.U32 R8, R9, -0x326172a9, RZ ;  /* 0xcd9e8d5709087825 */ /* 0x000fe200078e00ff */
[----:B-1----:R-:W-:Y:S02]  /*1a610*/  FMNMX.FTZ R104, R104, R15, !PT ;  /* 0x0000000f68687209 */ /* 0x002fe40007810000 */
[----:B------:R-:W-:Y:S01]  /*1a620*/  LOP3.LUT R11, R5, UR12, R188, 0x96, !PT ;  /* 0x0000000c050b7c12 */ /* 0x000fe2000f8e96bc */
[----:B------:R-:W-:Y:S01]  /*1a630*/  IMAD.WIDE.U32 R246, R21, -0x326172a9, RZ ;  /* 0xcd9e8d5715f67825 */ /* 0x000fe200078e00ff */
[----:B------:R-:W-:Y:S02]  /*1a640*/  LOP3.LUT R9, R9, UR10, R4, 0x96, !PT ;  /* 0x0000000a09097c12 */ /* 0x000fe4000f8e9604 */
[----:B------:R-:W-:Y:S01]  /*1a650*/  FMNMX.FTZ R2, R37, R2, !PT ;  /* 0x0000000225027209 */ /* 0x000fe20007810000 */
[----:B------:R-:W-:Y:S01]  /*1a660*/  IMAD.WIDE.U32 R4, R17, -0x326172a9, RZ ;  /* 0xcd9e8d5711047825 */ /* 0x000fe200078e00ff */
[----:B------:R-:W-:Y:S02]  /*1a670*/  FSETP.NEU.FTZ.AND P3, PT, R104, -INF , PT ;  /* 0xff8000006800780b */ /* 0x000fe40003f7d000 */
[----:B------:R-:W-:Y:S01]  /*1a680*/  FMNMX.FTZ R0, R53, R0, !PT ;  /* 0x0000000035007209 */ /* 0x000fe20007810000 */
[----:B------:R-:W-:Y:S01]  /*1a690*/  IMAD.WIDE.U32 R20, R20, -0x2daee0ad, RZ ;  /* 0xd2511f5314147825 */ /* 0x000fe200078e00ff */
[----:B------:R-:W-:Y:S02]  /*1a6a0*/  LOP3.LUT R19, R5, UR12, R180, 0x96, !PT ;  /* 0x0000000c05137c12 */ /* 0x000fe4000f8e96b4 */
[----:B------:R-:W-:Y:S02]  /*1a6b0*/  FMNMX.FTZ R2, R24, R2, !PT ;  /* 0x0000000218027209 */ /* 0x000fe40007810000 */
[----:B------:R-:W-:Y:S02]  /*1a6c0*/  FMNMX.FTZ R0, R44, R0, !PT ;  /* 0x000000002c007209 */ /* 0x000fe40007810000 */
[----:B------:R-:W-:Y:S02]  /*1a6d0*/  FMNMX.FTZ R5, R23, R2, !PT ;  /* 0x0000000217057209 */ /* 0x000fe40007810000 */
[----:B------:R-:W-:Y:S02]  /*1a6e0*/  FMNMX.FTZ R2, R47, R0, !PT ;  /* 0x000000002f027209 */ /* 0x000fe40007810000 */
[----:B------:R-:W-:Y:S02]  /*1a6f0*/  FMNMX.FTZ R5, R224, R5, !PT ;  /* 0x00000005e0057209 */ /* 0x000fe40007810000 */
[----:B------:R-:W-:Y:S02]  /*1a700*/  FMNMX.FTZ R2, R230, R2, !PT ;  /* 0x00000002e6027209 */ /* 0x000fe40007810000 */
[----:B------:R-:W-:Y:S01]  /*1a710*/  LOP3.LUT R17, R21, UR9, R6, 0x96, !PT ;  /* 0x0000000915117c12 */ /* 0x000fe2000f8e9606 */
[----:B------:R-:W1:Y:S01]  /*1a720*/  SHFL.BFLY PT, R102, R5, 0x2, 0x1f ;  /* 0x0c401f0005667f89 */ /* 0x000e6200000e0000 */
[----:B------:R-:W-:Y:S05]  /*1a730*/  LOP3.LUT R4, R247, UR10, R4, 0x96, !PT ;  /* 0x0000000af7047c12 */ /* 0x000fea000f8e9604 */
[----:B------:R-:W-:Y:S01]  /*1a740*/  IMAD.WIDE.U32 R220, R4, -0x2daee0ad, RZ ;  /* 0xd2511f5304dc7825 */ /* 0x000fe200078e00ff */
[----:B-1----:R-:W-:Y:S05]  /*1a750*/  FMNMX.FTZ R102, R5, R102, !PT ;  /* 0x0000006605667209 */ /* 0x002fea0007810000 */
[----:B------:R-:W1:Y:S02]  /*1a760*/  SHFL.BFLY PT, R24, R102, 0x1, 0x1f ;  /* 0x0c201f0066187f89 */ /* 0x000e6400000e0000 */
[----:B-1----:R-:W-:Y:S04]  /*1a770*/  FMNMX.FTZ R102, R102, R24, !PT ;  /* 0x0000001866667209 */ /* 0x002fe80007810000 */
[C---:B------:R-:W-:Y:S01]  /*1a780*/  FSETP.NEU.FTZ.AND P1, PT, R102.reuse, -INF , PT ;  /* 0xff8000006600780b */ /* 0x040fe20003f3d000 */
[----:B------:R-:W-:Y:S05]  /*1a790*/  FMUL.FTZ R182, R102, c[0x0][0x23c] ;  /* 0x00008f0066b67a20 */ /* 0x000fea0000410000 */
[----:B------:R-:W-:Y:S02]  /*1a7a0*/  FSEL R182, R182, RZ, P1 ;  /* 0x000000ffb6b67208 */ /* 0x000fe40000800000 */
[----:B----4-:R-:W-:Y:S05]  /*1a7b0*/  FMNMX.FTZ R103, R223, R103, !PT ;  /* 0x00000067df677209 */ /* 0x010fea0007810000 */
[----:B------:R-:W1:Y:S02]  /*1a7c0*/  SHFL.BFLY PT, R7, R103, 0x2, 0x1f ;  /* 0x0c401f0067077f89 */ /* 0x000e6400000e0000 */
[----:B-1----:R-:W-:Y:S01]  /*1a7d0*/  FMNMX.FTZ R103, R103, R7, !PT ;  /* 0x0000000767677209 */ /* 0x002fe20007810000 */
[----:B------:R-:W-:Y:S05]  /*1a7e0*/  FMUL.FTZ R7, R104, c[0x0][0x23c] ;  /* 0x00008f0068077a20 */ /* 0x000fea0000410000 */
[----:B------:R-:W1:Y:S01]  /*1a7f0*/  SHFL.BFLY PT, R14, R103, 0x1, 0x1f ;  /* 0x0c201f00670e7f89 */ /* 0x000e6200000e0000 */
[----:B------:R-:W-:Y:S01]  /*1a800*/  FSEL R180, R7, RZ, P3 ;  /* 0x000000ff07b47208 */ /* 0x000fe20001800000 */
[----:B------:R-:W-:Y:S04]  /*1a810*/  IMAD.WIDE.U32 R6, R11, -0x2daee0ad, RZ ;  /* 0xd2511f530b067825 */ /* 0x000fe800078e00ff */
[----:B------:R-:W-:Y:S01]  /*1a820*/  FFMA.FTZ R0, R184, c[0x0][0x23c], -R180 ;  /* 0x00008f00b8007a23 */ /* 0x000fe200000108b4 */
[----:B------:R-:W-:Y:S01]  /*1a830*/  LOP3.LUT R21, R7, UR9, R16, 0x96, !PT ;  /* 0x0000000907157c12 */ /* 0x000fe2000f8e9610 */
[----:B------:R-:W-:Y:S02]  /*1a840*/  IMAD.WIDE.U32 R16, R17, -0x326172a9, RZ ;  /* 0xcd9e8d5711107825 */ /* 0x000fe400078e00ff */
[----:B------:R2:W-:Y:S01]  /*1a850*/  MUFU.EX2 R215, R0 ;  /* 0x0000000000d77308 */ /* 0x0005e20000000800 */
[----:B-1----:R-:W-:Y:S01]  /*1a860*/  FMNMX.FTZ R103, R103, R14, !PT ;  /* 0x0000000e67677209 */ /* 0x002fe20007810000 */
[----:B------:R-:W-:Y:S01]  /*1a870*/  IMAD.WIDE.U32 R14, R9, -0x2daee0ad, RZ ;  /* 0xd2511f53090e7825 */ /* 0x000fe200078e00ff */
[----:B------:R-:W-:Y:S02]  /*1a880*/  LOP3.LUT R9, R13, UR7, R20, 0x96, !PT ;  /* 0x000000070d097c12 */ /* 0x000fe4000f8e9614 */
[C---:B------:R-:W-:Y:S01]  /*1a890*/  FSETP.NEU.FTZ.AND P2, PT, R103.reuse, -INF , PT ;  /* 0xff8000006700780b */ /* 0x040fe20003f5d000 */
[----:B------:R-:W-:Y:S01]  /*1a8a0*/  FMUL.FTZ R181, R103, c[0x0][0x23c] ;  /* 0x00008f0067b57a20 */ /* 0x000fe20000410000 */
[----:B------:R-:W-:Y:S01]  /*1a8b0*/  LOP3.LUT R13, R15, UR7, R6, 0x96, !PT ;  /* 0x000000070f0d7c12 */ /* 0x000fe2000f8e9606 */
[----:B------:R-:W-:Y:S01]  /*1a8c0*/  IMAD.WIDE.U32 R20, R21, -0x326172a9, RZ ;  /* 0xcd9e8d5715147825 */ /* 0x000fe200078e00ff */
[----:B--2---:R-:W-:Y:S03]  /*1a8d0*/  FMNMX.FTZ R0, R42, R2, !PT ;  /* 0x000000022a007209 */ /* 0x004fe60007810000 */
[----:B------:R-:W-:Y:S01]  /*1a8e0*/  FFMA.FTZ R2, R185, c[0x0][0x23c], -R180 ;  /* 0x00008f00b9027a23 */ /* 0x000fe200000108b4 */
[----:B------:R-:W-:Y:S01]  /*1a8f0*/  FSEL R181, R181, RZ, P2 ;  /* 0x000000ffb5b57208 */ /* 0x000fe20001000000 */
[----:B------:R-:W-:Y:S01]  /*1a900*/  IMAD.WIDE.U32 R6, R19, -0x2daee0ad, RZ ;  /* 0xd2511f5313067825 */ /* 0x000fe200078e00ff */
[----:B------:R-:W-:Y:S01]  /*1a910*/  FMNMX.FTZ R0, R45, R0, !PT ;  /* 0x000000002d007209 */ /* 0x000fe20007810000 */
[----:B------:R1:W2:Y:S01]  /*1a920*/  MUFU.EX2 R66, R2 ;  /* 0x0000000200427308 */ /* 0x0002a20000000800 */
[----:B------:R-:W-:Y:S01]  /*1a930*/  LOP3.LUT R19, R21, UR8, R8, 0x96, !PT ;  /* 0x0000000815137c12 */ /* 0x000fe2000f8e9608 */
[--C-:B------:R-:W-:Y:S01]  /*1a940*/  FFMA.FTZ R4, R179, c[0x0][0x23c], -R181.reuse ;  /* 0x00008f00b3047a23 */ /* 0x100fe200000108b5 */
[----:B------:R-:W-:Y:S01]  /*1a950*/  LOP3.LUT R26, R221, UR7, R6, 0x96, !PT ;  /* 0x00000007dd1a7c12 */ /* 0x000fe2000f8e9606 */
[----:B------:R-:W-:Y:S01]  /*1a960*/  FFMA.FTZ R8, R187, c[0x0][0x23c], -R180 ;  /* 0x00008f00bb087a23 */ /* 0x000fe200000108b4 */
[----:B------:R-:W-:Y:S02]  /*1a970*/  FMNMX.FTZ R0, R107, R0, !PT ;  /* 0x000000006b007209 */ /* 0x000fe40007810000 */
[----:B------:R-:W-:Y:S01]  /*1a980*/  LOP3.LUT R27, R7, UR9, R18, 0x96, !PT ;  /* 0x00000009071b7c12 */ /* 0x000fe2000f8e9612 */
[----:B------:R-:W-:Y:S02]  /*1a990*/  IMAD.WIDE.U32 R6, R13, -0x326172a9, RZ ;  /* 0xcd9e8d570d067825 */ /* 0x000fe400078e00ff */
[----:B------:R3:W-:Y:S02]  /*1a9a0*/  MUFU.EX2 R60, R4 ;  /* 0x00000004003c7308 */ /* 0x0007e40000000800 */
[----:B------:R-:W-:Y:S01]  /*1a9b0*/  IMAD.WIDE.U32 R244, R27, -0x326172a9, RZ ;  /* 0xcd9e8d571bf47825 */ /* 0x000fe200078e00ff */
[C---:B------:R-:W-:Y:S02]  /*1a9c0*/  LOP3.LUT R15, R6.reuse, 0xffff, RZ, 0xc0, !PT ;  /* 0x0000ffff060f7812 */ /* 0x040fe400078ec0ff */
[----:B------:R-:W-:Y:S02]  /*1a9d0*/  LOP3.LUT R18, R6, 0xff, RZ, 0xc0, !PT ;  /* 0x000000ff06127812 */ /* 0x000fe400078ec0ff */
[----:B------:R-:W-:Y:S03]  /*1a9e0*/  SHF.R.U32.HI R13, RZ, 0x18, R6 ;  /* 0x00000018ff0d7819 */ /* 0x000fe60000011606 */
[----:B------:R4:W-:Y:S01]  /*1a9f0*/  MUFU.EX2 R58, R8 ;  /* 0x00000008003a7308 */ /* 0x0009e20000000800 */
[--C-:B-1----:R-:W-:Y:S09]  /*1aa00*/  FFMA.FTZ R2, R186, c[0x0][0x23c], -R181.reuse ;  /* 0x00008f00ba027a23 */ /* 0x102ff200000108b5 */
[----:B------:R1:W1:Y:S01]  /*1aa10*/  MUFU.EX2 R219, R2 ;  /* 0x0000000200db7308 */ /* 0x0002620000000800 */
[----:B---3--:R-:W-:Y:S01]  /*1aa20*/  IMAD.WIDE.U32 R4, R9, -0x326172a9, RZ ;  /* 0xcd9e8d5709047825 */ /* 0x008fe200078e00ff */
[----:B------:R-:W-:Y:S02]  /*1aa30*/  LOP3.LUT R9, R17, UR8, R10, 0x96, !PT ;  /* 0x0000000811097c12 */ /* 0x000fe4000f8e960a */
[----:B------:R-:W-:Y:S01]  /*1aa40*/  LOP3.LUT R10, R7, UR17, R20, 0x96, !PT ;  /* 0x00000011070a7c12 */ /* 0x000fe2000f8e9614 */
[----:B------:R-:W-:Y:S01]  /*1aa50*/  FFMA.FTZ R7, R192, c[0x0][0x23c], -R181 ;  /* 0x00008f00c0077a23 */ /* 0x000fe200000108b5 */
[--C-:B------:R-:W-:Y:S02]  /*1aa60*/  SHF.R.U32.HI R21, RZ, 0x10, R4.reuse ;  /* 0x00000010ff157819 */ /* 0x100fe40000011604 */
[C---:B------:R-:W-:Y:S02]  /*1aa70*/  LOP3.LUT R22, R4.reuse, 0xff, RZ, 0xc0, !PT ;  /* 0x000000ff04167812 */ /* 0x040fe400078ec0ff */
[----:B------:R3:W-:Y:S01]  /*1aa80*/  MUFU.EX2 R218, R7 ;  /* 0x0000000700da7308 */ /* 0x0007e20000000800 */
[----:B------:R-:W-:Y:S01]  /*1aa90*/  SHF.R.U32.HI R23, RZ, 0x18, R4 ;  /* 0x00000018ff177819 */ /* 0x000fe20000011604 */
[----:B----4-:R-:W-:Y:S01]  /*1aaa0*/  IMAD.WIDE.U32 R8, R9, -0x2daee0ad, RZ ;  /* 0xd2511f5309087825 */ /* 0x010fe200078e00ff */
[----:B------:R-:W-:Y:S02]  /*1aab0*/  LOP3.LUT R17, R4, 0xffff, RZ, 0xc0, !PT ;  /* 0x0000ffff04117812 */ /* 0x000fe400078ec0ff */
[----:B------:R-:W-:Y:S01]  /*1aac0*/  LOP3.LUT R11, R5, UR17, R16, 0x96, !PT ;  /* 0x00000011050b7c12 */ /* 0x000fe2000f8e9610 */
[----:B------:R-:W-:Y:S01]  /*1aad0*/  IMAD.WIDE.U32 R4, R19, -0x2daee0ad, RZ ;  /* 0xd2511f5313047825 */ /* 0x000fe200078e00ff */
[--C-:B------:R-:W-:Y:S02]  /*1aae0*/  SHF.R.U32.HI R20, RZ, 0x10, R8.reuse ;  /* 0x00000010ff147819 */ /* 0x100fe40000011608 */
[C---:B------:R-:W-:Y:S02]  /*1aaf0*/  LOP3.LUT R19, R8.reuse, 0xffff, RZ, 0xc0, !PT ;  /* 0x0000ffff08137812 */ /* 0x040fe400078ec0ff */
[----:B------:R-:W-:Y:S01]  /*1ab00*/  LOP3.LUT R25, R8, 0xff, RZ, 0xc0, !PT ;  /* 0x000000ff08197812 */ /* 0x000fe200078ec0ff */
[----:B-1----:R-:W1:Y:S01]  /*1ab10*/  SHFL.BFLY PT, R2, R0, 0x2, 0x1f ;  /* 0x0c401f0000027f89 */ /* 0x002e6200000e0000 */
[----:B------:R-:W-:Y:S02]  /*1ab20*/  SHF.R.U32.HI R24, RZ, 0x18, R8 ;  /* 0x00000018ff187819 */ /* 0x000fe40000011608 */
[----:B------:R-:W-:Y:S02]  /*1ab30*/  SHF.R.U32.HI R8, RZ, 0x8, R17 ;  /* 0x00000008ff087819 */ /* 0x000fe40000011611 */
[----:B------:R-:W-:Y:S02]  /*1ab40*/  SHF.R.U32.HI R16, RZ, 0x10, R6 ;  /* 0x00000010ff107819 */ /* 0x000fe40000011606 */
[----:B------:R-:W-:Y:S01]  /*1ab50*/  PRMT R22, R22, 0x5410, R8 ;  /* 0x0000541016167816 */ /* 0x000fe20000000008 */
[----:B------:R-:W-:Y:S01]  /*1ab60*/  FFMA.FTZ R8, R193, c[0x0][0x23c], -R182 ;  /* 0x00008f00c1087a23 */ /* 0x000fe200000108b6 */
[----:B------:R-:W-:Y:S02]  /*1ab70*/  LOP3.LUT R6, R9, UR18, R12, 0x96, !PT ;  /* 0x0000001209067c12 */ /* 0x000fe4000f8e960c */
[C---:B------:R-:W-:Y:S01]  /*1ab80*/  LOP3.LUT R9, R4.reuse, 0xffff, RZ, 0xc0, !PT ;  /* 0x0000ffff04097812 */ /* 0x040fe200078ec0ff */
[----:B---3--:R-:W-:Y:S01]  /*1ab90*/  FFMA.FTZ R7, R191, c[0x0][0x23c], -R181 ;  /* 0x00008f00bf077a23 */ /* 0x008fe200000108b5 */
[----:B------:R3:W-:Y:S01]  /*1aba0*/  MUFU.EX2 R65, R8 ;  /* 0x0000000800417308 */ /* 0x0007e20000000800 */
[----:B------:R-:W-:Y:S01]  /*1abb0*/  LOP3.LUT R184, R5, UR18, R14, 0x96, !PT ;  /* 0x0000001205b87c12 */ /* 0x000fe2000f8e960e */
[--C-:B------:R-:W-:Y:S01]  /*1abc0*/  HSET2.LE.AND R174, R22, R54.reuse, PT ;  /* 0x0000003616ae7233 */ /* 0x100fe20003803000 */
[----:B------:R-:W-:Y:S02]  /*1abd0*/  LOP3.LUT R14, R4, 0xff, RZ, 0xc0, !PT ;  /* 0x000000ff040e7812 */ /* 0x000fe400078ec0ff */
[--C-:B------:R-:W-:Y:S02]  /*1abe0*/  SHF.R.U32.HI R17, RZ, 0x10, R4.reuse ;  /* 0x00000010ff117819 */ /* 0x100fe40000011604 */
[----:B------:R-:W-:Y:S02]  /*1abf0*/  SHF.R.U32.HI R12, RZ, 0x18, R4 ;  /* 0x00000018ff0c7819 */ /* 0x000fe40000011604 */
[----:B------:R-:W-:Y:S01]  /*1ac00*/  LOP3.LUT R4, R16, 0xff, RZ, 0xc0, !PT ;  /* 0x000000ff10047812 */ /* 0x000fe200078ec0ff */
[----:B------:R4:W2:Y:S01]  /*1ac10*/  MUFU.EX2 R227, R7 ;  /* 0x0000000700e37308 */ /* 0x0008a20000000800 */
[----:B-1----:R-:W-:Y:S01]  /*1ac20*/  FMNMX.FTZ R0, R0, R2, !PT ;  /* 0x0000000200007209 */ /* 0x002fe20007810000 */
[----:B------:R-:W-:Y:S01]  /*1ac30*/  FFMA.FTZ R2, R190, c[0x0][0x23c], -R180 ;  /* 0x00008f00be027a23 */ /* 0x000fe200000108b4 */
[----:B------:R-:W-:Y:S02]  /*1ac40*/  PRMT R179, R4, 0x5410, R13 ;  /* 0x0000541004b37816 */ /* 0x000fe4000000000d */
[----:B------:R-:W-:Y:S03]  /*1ac50*/  SHF.R.U32.HI R5, RZ, 0x8, R15 ;  /* 0x00000008ff057819 */ /* 0x000fe6000001160f */
[--C-:B------:R-:W-:Y:S01]  /*1ac60*/  HSET2.LE.AND R179, R179, R54.reuse, PT ;  /* 0x00000036b3b37233 */ /* 0x100fe20003803000 */
[----:B------:R-:W-:Y:S01]  /*1ac70*/  PRMT R18, R18, 0x5410, R5 ;  /* 0x0000541012127816 */ /* 0x000fe20000000005 */
[----:B------:R1:W-:Y:S01]  /*1ac80*/  MUFU.EX2 R56, R2 ;  /* 0x0000000200387308 */ /* 0x0003e20000000800 */
[----:B------:R-:W-:Y:S02]  /*1ac90*/  LOP3.LUT R5, R10, 0xff, RZ, 0xc0, !PT ;  /* 0x000000ff0a057812 */ /* 0x000fe400078ec0ff */
[----:B---3--:R-:W-:Y:S01]  /*1aca0*/  LOP3.LUT R8, R11, 0xff, RZ, 0xc0, !PT ;  /* 0x000000ff0b087812 */ /* 0x008fe200078ec0ff */
[--C-:B------:R-:W-:Y:S01]  /*1acb0*/  HSET2.LE.AND R178, R18, R54.reuse, PT ;  /* 0x0000003612b27233 */ /* 0x100fe20003803000 */
[----:B----4-:R-:W-:Y:S04]  /*1acc0*/  LOP3.LUT R7, R21, 0xff, RZ, 0xc0, !PT ;  /* 0x000000ff15077812 */ /* 0x010fe800078ec0ff */
[----:B------:R-:W-:Y:S02]  /*1acd0*/  PRMT R23, R7, 0x5410, R23 ;  /* 0x0000541007177816 */ /* 0x000fe40000000017 */
[--C-:B------:R-:W-:Y:S03]  /*1ace0*/  SHF.R.U32.HI R7, RZ, 0x10, R11.reuse ;  /* 0x00000010ff077819 */ /* 0x100fe6000001160b */
[--C-:B------:R-:W-:Y:S01]  /*1acf0*/  HSET2.LE.AND R175, R23, R54.reuse, PT ;  /* 0x0000003617af7233 */ /* 0x100fe20003803000 */
[----:B-1----:R-:W1:Y:S01]  /*1ad00*/  SHFL.BFLY PT, R2, R0, 0x1, 0x1f ;  /* 0x0c201f0000027f89 */ /* 0x002e6200000e0000 */
[----:B------:R-:W-:Y:S02]  /*1ad10*/  LOP3.LUT R7, R7, 0xff, RZ, 0xc0, !PT ;  /* 0x000000ff07077812 */ /* 0x000fe400078ec0ff */
[----:B-1----:R-:W-:Y:S01]  /*1ad20*/  FMNMX.FTZ R101, R0, R2, !PT ;  /* 0x0000000200657209 */ /* 0x002fe20007810000 */
[----:B------:R-:W-:Y:S01]  /*1ad30*/  FFMA.FTZ R0, R33, c[0x0][0x23c], -R182 ;  /* 0x00008f0021007a23 */ /* 0x000fe200000108b6 */
[----:B------:R-:W-:Y:S02]  /*1ad40*/  LOP3.LUT R2, R11, 0xffff, RZ, 0xc0, !PT ;  /* 0x0000ffff0b027812 */ /* 0x000fe400078ec0ff */
[C---:B------:R-:W-:Y:S01]  /*1ad50*/  FSETP.NEU.FTZ.AND P0, PT, R101.reuse, -INF , PT ;  /* 0xff8000006500780b */ /* 0x040fe20003f1d000 */
[----:B------:R-:W-:Y:S01]  /*1ad60*/  FMUL.FTZ R183, R101, c[0x0][0x23c] ;  /* 0x00008f0065b77a20 */ /* 0x000fe20000410000 */
[----:B------:R1:W-:Y:S01]  /*1ad70*/  MUFU.EX2 R50, R0 ;  /* 0x0000000000327308 */ /* 0x0003e20000000800 */
[----:B------:R-:W-:Y:S02]  /*1ad80*/  SHF.R.U32.HI R2, RZ, 0x8, R2 ;  /* 0x00000008ff027819 */ /* 0x000fe40000011602 */
[----:B------:R-:W-:Y:S02]  /*1ad90*/  SHF.R.U32.HI R11, RZ, 0x18, R11 ;  /* 0x00000018ff0b7819 */ /* 0x000fe4000001160b */
[----:B------:R-:W-:Y:S02]  /*1ada0*/  FSEL R183, R183, RZ, P0 ;  /* 0x000000ffb7b77208 */ /* 0x000fe40000000000 */
[----:B------:R-:W-:Y:S02]  /*1adb0*/  PRMT R172, R8, 0x5410, R2 ;  /* 0x0000541008ac7816 */ /* 0x000fe40000000002 */
[----:B------:R-:W-:Y:S01]  /*1adc0*/  PRMT R11, R7, 0x5410, R11 ;  /* 0x00005410070b7816 */ /* 0x000fe2000000000b */
[----:B------:R-:W-:Y:S01]  /*1add0*/  FFMA.FTZ R4, R194, c[0x0][0x23c], -R183 ;  /* 0x00008f00c2047a23 */ /* 0x000fe200000108b7 */
[----:B------:R-:W-:Y:S01]  /*1ade0*/  SHF.R.U32.HI R2, RZ, 0x10, R10 ;  /* 0x00000010ff027819 */ /* 0x000fe2000001160a */
[--C-:B------:R-:W-:Y:S01]  /*1adf0*/  HSET2.LE.AND R172, R172, R54.reuse, PT ;  /* 0x00000036acac7233 */ /* 0x100fe20003803000 */
[----:B------:R-:W-:Y:S01]  /*1ae00*/  SHF.R.U32.HI R7, RZ, 0x8, R19 ;  /* 0x00000008ff077819 */ /* 0x000fe20000011613 */
[----:B------:R3:W-:Y:S01]  /*1ae10*/  MUFU.EX2 R61, R4 ;  /* 0x00000004003d7308 */ /* 0x0007e20000000800 */
[----:B------:R-:W-:Y:S01]  /*1ae20*/  LOP3.LUT R8, R6, 0xff, RZ, 0xc0, !PT ;  /* 0x000000ff06087812 */ /* 0x000fe200078ec0ff */
[--C-:B------:R-:W-:Y:S01]  /*1ae30*/  HSET2.LE.AND R173, R11, R54.reuse, PT ;  /* 0x000000360bad7233 */ /* 0x100fe20003803000 */
[----:B------:R-:W-:Y:S02]  /*1ae40*/  PRMT R192, R25, 0x5410, R7 ;  /* 0x0000541019c07816 */ /* 0x000fe40000000007 */
[----:B------:R-:W-:Y:S02]  /*1ae50*/  SHF.R.U32.HI R7, RZ, 0x18, R6 ;  /* 0x00000018ff077819 */ /* 0x000fe40000011606 */
[----:B-1----:R-:W-:Y:S02]  /*1ae60*/  LOP3.LUT R0, R10, 0xffff, RZ, 0xc0, !PT ;  /* 0x0000ffff0a007812 */ /* 0x002fe400078ec0ff */
[----:B------:R-:W-:Y:S02]  /*1ae70*/  SHF.R.U32.HI R10, RZ, 0x18, R10 ;  /* 0x00000018ff0a7819 */ /* 0x000fe4000001160a */
[----:B------:R-:W-:Y:S04]  /*1ae80*/  SHF.R.U32.HI R0, RZ, 0x8, R0 ;  /* 0x00000008ff007819 */ /* 0x000fe80000011600 */
[----:B------:R-:W-:Y:S02]  /*1ae90*/  PRMT R176, R5, 0x5410, R0 ;  /* 0x0000541005b07816 */ /* 0x000fe40000000000 */
[----:B------:R-:W-:Y:S01]  /*1aea0*/  LOP3.LUT R0, R2, 0xff, RZ, 0xc0, !PT ;  /* 0x000000ff02007812 */ /* 0x000fe200078ec0ff */
[----:B------:R-:W-:Y:S01]  /*1aeb0*/  FFMA.FTZ R2, R34, c[0x0][0x23c], -R183 ;  /* 0x00008f0022027a23 */ /* 0x000fe200000108b7 */
[----:B------:R-:W-:Y:S01]  /*1aec0*/  LOP3.LUT R5, R20, 0xff, RZ, 0xc0, !PT ;  /* 0x000000ff14057812 */ /* 0x000fe200078ec0ff */
[--C-:B------:R-:W-:Y:S01]  /*1aed0*/  HSET2.LE.AND R176, R176, R54.reuse, PT ;  /* 0x00000036b0b07233 */ /* 0x100fe20003803000 */
[----:B---3--:R-:W-:Y:S01]  /*1aee0*/  SHF.R.U32.HI R4, RZ, 0x8, R9 ;  /* 0x00000008ff047819 */ /* 0x008fe20000011609 */
[----:B------:R1:W3:Y:S01]  /*1aef0*/  MUFU.EX2 R51, R2 ;  /* 0x0000000200337308 */ /* 0x0002e20000000800 */
[----:B------:R-:W-:Y:S01]  /*1af00*/  PRMT R191, R5, 0x5410, R24 ;  /* 0x0000541005bf7816 */ /* 0x000fe20000000018 */
[----:B------:R-:W-:Y:S01]  /*1af10*/  FFMA.FTZ R5, R36, c[0x0][0x23c], -R182 ;  /* 0x00008f0024057a23 */ /* 0x000fe200000108b6 */
[----:B------:R-:W-:Y:S01]  /*1af20*/  PRMT R194, R14, 0x5410, R4 ;  /* 0x000054100ec27816 */ /* 0x000fe20000000004 */
[----:B------:R-:W4:Y:S01]  /*1af30*/  LDSM.16.MT88.4 R20, [R212+0x9000] ;  /* 0x00900000d414783b */ /* 0x000f220000004200 */
[----:B------:R-:W-:Y:S02]  /*1af40*/  SHF.R.U32.HI R4, RZ, 0x10, R6 ;  /* 0x00000010ff047819 */ /* 0x000fe40000011606 */
[----:B------:R-:W-:Y:S02]  /*1af50*/  PRMT R10, R0, 0x5410, R10 ;  /* 0x00005410000a7816 */ /* 0x000fe4000000000a */
[----:B------:R-:W-:Y:S01]  /*1af60*/  LOP3.LUT R0, R17, 0xff, RZ, 0xc0, !PT ;  /* 0x000000ff11007812 */ /* 0x000fe200078ec0ff */
[----:B------:R2:W-:Y:S01]  /*1af70*/  MUFU.EX2 R229, R5 ;  /* 0x0000000500e57308 */ /* 0x0005e20000000800 */
[----:B------:R-:W-:Y:S01]  /*1af80*/  LOP3.LUT R4, R4, 0xff, RZ, 0xc0, !PT ;  /* 0x000000ff04047812 */ /* 0x000fe200078ec0ff */
[----:B------:R-:W3:Y:S01]  /*1af90*/  LDSM.16.MT88.4 R36, [R214+0x9000] ;  /* 0x00900000d624783b */ /* 0x000ee20000004200 */
[----:B------:R-:W-:Y:S01]  /*1afa0*/  PRMT R193, R0, 0x5410, R12 ;  /* 0x0000541000c17816 */ /* 0x000fe2000000000c */
[----:B------:R-:W-:Y:S01]  /*1afb0*/  HSET2.LE.AND R177, R10, R54, PT ;  /* 0x000000360ab17233 */ /* 0x000fe20003803000 */
[----:B------:R-:W-:Y:S02]  /*1afc0*/  LOP3.LUT R0, R6, 0xffff, RZ, 0xc0, !PT ;  /* 0x0000ffff06007812 */ /* 0x000fe400078ec0ff */
[----:B------:R-:W-:Y:S01]  /*1afd0*/  PRMT R187, R4, 0x5410, R7 ;  /* 0x0000541004bb7816 */ /* 0x000fe20000000007 */
[--C-:B------:R-:W-:Y:S01]  /*1afe0*/  FFMA.FTZ R7, R28, c[0x0][0x23c], -R183.reuse ;  /* 0x00008f001c077a23 */ /* 0x100fe200000108b7 */
[----:B------:R-:W-:Y:S02]  /*1aff0*/  SHF.R.U32.HI R6, RZ, 0x8, R0 ;  /* 0x00000008ff067819 */ /* 0x000fe40000011600 */
[----:B------:R-:W-:Y:S01]  /*1b000*/  LOP3.LUT R10, R189, UR14, R30, 0x96, !PT ;  /* 0x0000000ebd0a7c12 */ /* 0x000fe2000f8e961e */
[----:B------:R4:W-:Y:S01]  /*1b010*/  MUFU.EX2 R46, R7 ;  /* 0x00000007002e7308 */ /* 0x0009e20000000800 */
[----:B------:R-:W-:Y:S01]  /*1b020*/  PRMT R190, R8, 0x5410, R6 ;  /* 0x0000541008be7816 */ /* 0x000fe20000000006 */
[----:B-1----:R-:W-:Y:S01]  /*1b030*/  FFMA.FTZ R2, R35, c[0x0][0x23c], -R182 ;  /* 0x00008f0023027a23 */ /* 0x002fe200000108b6 */
[----:B------:R-:W-:Y:S01]  /*1b040*/  FSEL R0, R103, RZ, P2 ;  /* 0x000000ff67007208 */ /* 0x000fe20001000000 */
[----:B------:R-:W-:Y:S02]  /*1b050*/  FFMA.FTZ R6, R32, c[0x0][0x23c], -R183 ;  /* 0x00008f0020067a23 */ /* 0x000fe400000108b7 */
[----:B------:R-:W-:Y:S04]  /*1b060*/  IMAD.WIDE.U32 R8, R26, -0x326172a9, RZ ;  /* 0xcd9e8d571a087825 */ /* 0x000fe800078e00ff */
[----:B------:R-:W-:Y:S01]  /*1b070*/  IMAD.WIDE.U32 R10, R10, -0x2daee0ad, RZ ;  /* 0xd2511f530a0a7825 */ /* 0x000fe200078e00ff */
[----:B------:R1:W-:Y:S01]  /*1b080*/  MUFU.EX2 R43, R2 ;  /* 0x00000002002b7308 */ /* 0x0003e20000000800 */
[----:B--2---:R-:W-:Y:S02]  /*1b090*/  F2FP.PACK_AB R5, R66, R215 ;  /* 0x000000d74205723e */ /* 0x004fe400000000ff */
[----:B------:R-:W-:Y:S02]  /*1b0a0*/  LOP3.LUT R222, R8, 0xff, RZ, 0xc0, !PT ;  /* 0x000000ff08de7812 */ /* 0x000fe400078ec0ff */
[----:B------:R-:W-:Y:S02]  /*1b0b0*/  LOP3.LUT R174, R174, R5, RZ, 0xc0, !PT ;  /* 0x00000005aeae7212 */ /* 0x000fe400078ec0ff */
[----:B------:R-:W-:Y:S02]  /*1b0c0*/  F2FP.PACK_AB R5, R60, R219 ;  /* 0x000000db3c05723e */ /* 0x000fe400000000ff */
[----:B------:R-:W-:Y:S01]  /*1b0d0*/  SHF.R.U32.HI R202, RZ, 0x10, R8 ;  /* 0x00000010ffca7819 */ /* 0x000fe20000011608 */
[----:B------:R-:W2:Y:S01]  /*1b0e0*/  MUFU.EX2 R228, R6 ;  /* 0x0000000600e47308 */ /* 0x000ea20000000800 */
[----:B------:R-:W-:Y:S02]  /*1b0f0*/  LOP3.LUT R175, R175, R5, RZ, 0xc0, !PT ;  /* 0x00000005afaf7212 */ /* 0x000fe400078ec0ff */
[----:B------:R-:W-:Y:S02]  /*1b100*/  F2FP.PACK_AB R5, R227, R218 ;  /* 0x000000dae305723e */ /* 0x000fe400000000ff */
[----:B----4-:R-:W-:Y:S02]  /*1b110*/  LOP3.LUT R7, R31, UR16, R242, 0x96, !PT ;  /* 0x000000101f077c12 */ /* 0x010fe4000f8e96f2 */
[----:B------:R-:W-:Y:S02]  /*1b120*/  LOP3.LUT R173, R173, R5, RZ, 0xc0, !PT ;  /* 0x00000005adad7212 */ /* 0x000fe400078ec0ff */
[----:B---3--:R-:W-:Y:S01]  /*1b130*/  F2FP.PACK_AB R5, R51, R61 ;  /* 0x0000003d3305723e */ /* 0x008fe200000000ff */
[----:B------:R-:W-:Y:S01]  /*1b140*/  IMAD.WIDE.U32 R12, R7, -0x2daee0ad, RZ ;  /* 0xd2511f53070c7825 */ /* 0x000fe200078e00ff */
[----:B------:R-:W-:Y:S02]  /*1b150*/  LOP3.LUT R198, R8, 0xffff, RZ, 0xc0, !PT ;  /* 0x0000ffff08c67812 */ /* 0x000fe400078ec0ff */
[----:B------:R-:W-:Y:S02]  /*1b160*/  LOP3.LUT R177, R177, R5, RZ, 0xc0, !PT ;  /* 0x00000005b1b17212 */ /* 0x000fe400078ec0ff */
[----:B-1----:R-:W-:Y:S02]  /*1b170*/  FSEL R2, R104, RZ, P3 ;  /* 0x000000ff68027208 */ /* 0x002fe40001800000 */
[----:B------:R-:W-:Y:S02]  /*1b180*/  LOP3.LUT R186, R9, UR17, R244, 0x96, !PT ;  /* 0x0000001109ba7c12 */ /* 0x000fe4000f8e96f4 */
[----:B------:R-:W-:Y:S01]  /*1b190*/  SHF.R.U32.HI R199, RZ, 0x18, R8 ;  /* 0x00000018ffc77819 */ /* 0x000fe20000011608 */
[----:B------:R-:W-:Y:S01]  /*1b1a0*/  FADD.FTZ R4, -R2, R3 ;  /* 0x0000000302047221 */ /* 0x000fe20000010100 */
[----:B------:R-:W-:Y:S01]  /*1b1b0*/  LOP3.LUT R8, R13, UR13, R238, 0x96, !PT ;  /* 0x0000000d0d087c12 */ /* 0x000fe2000f8e96ee */
[----:B------:R-:W-:Y:S01]  /*1b1c0*/  FADD.FTZ R3, -R0, R100 ;  /* 0x0000006400037221 */ /* 0x000fe20000010100 */
[----:B------:R-:W-:Y:S01]  /*1b1d0*/  FSEL R2, R102, RZ, P1 ;  /* 0x000000ff66027208 */ /* 0x000fe20000800000 */
[----:B------:R-:W-:Y:S01]  /*1b1e0*/  FMUL.FTZ R4, R4, c[0x0][0x23c] ;  /* 0x00008f0004047a20 */ /* 0x000fe20000410000 */
[----:B--2---:R-:W-:Y:S01]  /*1b1f0*/  F2FP.PACK_AB R5, R46, R228 ;  /* 0x000000e42e05723e */ /* 0x004fe200000000ff */
[----:B------:R-:W-:Y:S01]  /*1b200*/  FMUL.FTZ R3, R3, c[0x0][0x23c] ;  /* 0x00008f0003037a20 */ /* 0x000fe20000410000 */
[----:B------:R-:W-:Y:S01]  /*1b210*/  F2FP.PACK_AB R6, R56, R58 ;  /* 0x0000003a3806723e */ /* 0x000fe200000000ff */
[----:B------:R-:W-:Y:S01]  /*1b220*/  FADD.FTZ R2, -R2, R105 ;  /* 0x0000006902027221 */ /* 0x000fe20000010100 */
[----:B------:R-:W-:Y:S01]  /*1b230*/  FSEL R0, R101, RZ, P0 ;  /* 0x000000ff65007208 */ /* 0x000fe20000000000 */
[----:B------:R-:W-:Y:S01]  /*1b240*/  IMAD.WIDE.U32 R8, R8, -0x326172a9, RZ ;  /* 0xcd9e8d5708087825 */ /* 0x000fe200078e00ff */
[----:B------:R-:W-:Y:S01]  /*1b250*/  LOP3.LUT R179, R179, R5, RZ, 0xc0, !PT ;  /* 0x00000005b3b37212 */ /* 0x000fe200078ec0ff */
[----:B------:R-:W1:Y:S01]  /*1b260*/  MUFU.EX2 R100, R4 ;  /* 0x0000000400647308 */ /* 0x000e620000000800 */
[----:B------:R-:W-:Y:S01]  /*1b270*/  LOP3.LUT R5, R11, UR11, R12, 0x96, !PT ;  /* 0x0000000b0b057c12 */ /* 0x000fe2000f8e960c */
[----:B------:R-:W-:Y:S01]  /*1b280*/  FADD.FTZ R0, -R0, R106 ;  /* 0x0000006a00007221 */ /* 0x000fe20000010100 */
[----:B------:R-:W-:Y:S01]  /*1b290*/  LOP3.LUT R172, R172, R6, RZ, 0xc0, !PT ;  /* 0x00000006acac7212 */ /* 0x000fe200078ec0ff */
[----:B------:R-:W-:Y:S01]  /*1b2a0*/  FMUL.FTZ R2, R2, c[0x0][0x23c] ;  /* 0x00008f0002027a20 */ /* 0x000fe20000410000 */
[----:B------:R-:W-:Y:S01]  /*1b2b0*/  F2FP.PACK_AB R6, R50, R65 ;  /* 0x000000413206723e */ /* 0x000fe200000000ff */
[----:B------:R-:W-:Y:S01]  /*1b2c0*/  IMAD.WIDE.U32 R238, R5, -0x326172a9, RZ ;  /* 0xcd9e8d5705ee7825 */ /* 0x000fe200078e00ff */
[----:B------:R-:W-:Y:S02]  /*1b2d0*/  PLOP3.LUT P0, PT, PT, PT, UP0, 0x80, 0x0 ;  /* 0x000000000000781c */ /* 0x000fe40003f0f008 */
[----:B------:R-:W-:Y:S01]  /*1b2e0*/  LOP3.LUT R176, R176, R6, RZ, 0xc0, !PT ;  /* 0x00000006b0b07212 */ /* 0x000fe200078ec0ff */
[----:B------:R-:W-:Y:S01]  /*1b2f0*/  FMUL.FTZ R0, R0, c[0x0][0x23c] ;  /* 0x00008f0000007a20 */ /* 0x000fe20000410000 */
[----:B------:R-:W-:Y:S01]  /*1b300*/  F2FP.PACK_AB R6, R229, R43 ;  /* 0x0000002be506723e */ /* 0x000fe200000000ff */
[----:B------:R-:W-:Y:S01]  /*1b310*/  FFMA.FTZ R105, R210, c[0x0][0x23c], -R180 ;  /* 0x00008f00d2697a23 */ /* 0x000fe200000108b4 */
[----:B------:R-:W2:Y:S01]  /*1b320*/  MUFU.EX2 R3, R3 ;  /* 0x0000000300037308 */ /* 0x000ea20000000800 */
[----:B------:R-:W-:Y:S01]  /*1b330*/  FFMA.FTZ R106, R211, c[0x0][0x23c], -R181 ;  /* 0x00008f00d36a7a23 */ /* 0x000fe200000108b5 */
[----:B------:R-:W-:Y:S02]  /*1b340*/  LOP3.LUT R178, R178, R6, RZ, 0xc0, !PT ;  /* 0x00000006b2b27212 */ /* 0x000fe400078ec0ff */
[----:B------:R-:W-:Y:S02]  /*1b350*/  LOP3.LUT R6, R9, UR12, R188, 0x96, !PT ;  /* 0x0000000c09067c12 */ /* 0x000fe4000f8e96bc */
[----:B------:R-:W-:Y:S03]  /*1b360*/  LOP3.LUT R8, R239, UR10, R8, 0x96, !PT ;  /* 0x0000000aef087c12 */ /* 0x000fe6000f8e9608 */
[----:B------:R-:W-:Y:S01]  /*1b370*/  IMAD.WIDE.U32 R6, R6, -0x2daee0ad, RZ ;  /* 0xd2511f5306067825 */ /* 0x000fe200078e00ff */
[----:B------:R-:W3:Y:S03]  /*1b380*/  MUFU.EX2 R2, R2 ;  /* 0x0000000200027308 */ /* 0x000ee60000000800 */
[----:B------:R-:W-:Y:S01]  /*1b390*/  IMAD.WIDE.U32 R242, R8, -0x2daee0ad, RZ ;  /* 0xd2511f5308f27825 */ /* 0x000fe200078e00ff */
[----:B------:R-:W-:Y:S03]  /*1b3a0*/  LOP3.LUT R10, R7, UR9, R10, 0x96, !PT ;  /* 0x00000009070a7c12 */ /* 0x000fe6000f8e960a */
[----:B-1----:R-:W-:Y:S01]  /*1b3b0*/  FMUL.FTZ R4, R100, R112 ;  /* 0x0000007064047220 */ /* 0x002fe20000410000 */
[----:B------:R-:W-:Y:S01]  /*1b3c0*/  LOP3.LUT R6, R243, UR7, R6, 0x96, !PT ;  /* 0x00000007f3067c12 */ /* 0x000fe2000f8e9606 */
[----:B------:R-:W-:Y:S01]  /*1b3d0*/  IMAD.WIDE.U32 R188, R10, -0x326172a9, RZ ;  /* 0xcd9e8d570abc7825 */ /* 0x000fe200078e00ff */
[----:B------:R-:W1:Y:S03]  /*1b3e0*/  MUFU.EX2 R0, R0 ;  /* 0x0000000000007308 */ /* 0x000e660000000800 */
[----:B------:R-:W-:Y:S04]  /*1b3f0*/  IMAD.WIDE.U32 R6, R6, -0x326172a9, RZ ;  /* 0xcd9e8d5706067825 */ /* 0x000fe800078e00ff */
[----:B------:R-:W-:Y:S01]  /*1b400*/  FMUL.FTZ R5, R100, R113 ;  /* 0x0000007164057220 */ /* 0x000fe20000410000 */
[----:B------:R-:W-:Y:S01]  /*1b410*/  LOP3.LUT R204, R6, 0xffff, RZ, 0xc0, !PT ;  /* 0x0000ffff06cc7812 */ /* 0x000fe200078ec0ff */
[C---:B------:R-:W-:Y:S01]  /*1b420*/  FMUL.FTZ R16, R100.reuse, R116 ;  /* 0x0000007464107220 */ /* 0x040fe20000410000 */
[----:B------:R-:W-:Y:S01]  /*1b430*/  SHF.R.U32.HI R57, RZ, 0x10, R6 ;  /* 0x00000010ff397819 */ /* 0x000fe20000011606 */
[----:B------:R-:W-:Y:S01]  /*1b440*/  FMUL.FTZ R17, R100, R117 ;  /* 0x0000007564117220 */ /* 0x000fe20000410000 */
[----:B------:R-:W-:Y:S01]  /*1b450*/  LOP3.LUT R59, R6, 0xff, RZ, 0xc0, !PT ;  /* 0x000000ff063b7812 */ /* 0x000fe200078ec0ff */
[----:B--2---:R-:W-:Y:S01]  /*1b460*/  FMUL.FTZ R18, R3, R118 ;  /* 0x0000007603127220 */ /* 0x004fe20000410000 */
[----:B------:R-:W-:Y:S01]  /*1b470*/  LOP3.LUT R185, R7, UR17, R188, 0x96, !PT ;  /* 0x0000001107b97c12 */ /* 0x000fe2000f8e96bc */
[C---:B------:R-:W-:Y:S01]  /*1b480*/  FMUL.FTZ R7, R3.reuse, R115 ;  /* 0x0000007303077220 */ /* 0x040fe20000410000 */
[----:B------:R-:W-:Y:S01]  /*1b490*/  SHF.R.U32.HI R188, RZ, 0x18, R6 ;  /* 0x00000018ffbc7819 */ /* 0x000fe20000011606 */
[C---:B------:R-:W-:Y:S01]  /*1b4a0*/  FMUL.FTZ R6, R3.reuse, R114 ;  /* 0x0000007203067220 */ /* 0x040fe20000410000 */
[----:B------:R-:W-:Y:S01]  /*1b4b0*/  MUFU.EX2 R243, R106 ;  /* 0x0000006a00f37308 */ /* 0x000fe20000000800 */
[C---:B---3--:R-:W-:Y:S02]  /*1b4c0*/  FMUL.FTZ R8, R2.reuse, R108 ;  /* 0x0000006c02087220 */ /* 0x048fe40000410000 */
[C---:B------:R-:W-:Y:S02]  /*1b4d0*/  FMUL.FTZ R9, R2.reuse, R109 ;  /* 0x0000006d02097220 */ /* 0x040fe40000410000 */
[----:B------:R-:W-:Y:S01]  /*1b4e0*/  FMUL.FTZ R12, R2, R120 ;  /* 0x00000078020c7220 */ /* 0x000fe20000410000 */
[-C--:B------:R-:W-:Y:S01]  /*1b4f0*/  HMMA.16816.F32 R4, R172, R20.reuse, R4 ;  /* 0x00000014ac04723c */ /* 0x080fe20000001804 */
[C---:B-1----:R-:W-:Y:S02]  /*1b500*/  FMUL.FTZ R10, R0.reuse, R110 ;  /* 0x0000006e000a7220 */ /* 0x042fe40000410000 */
[----:B------:R-:W-:Y:S02]  /*1b510*/  FMUL.FTZ R11, R0, R111 ;  /* 0x0000006f000b7220 */ /* 0x000fe40000410000 */
[----:B------:R-:W-:Y:S01]  /*1b520*/  FMUL.FTZ R13, R2, R121 ;  /* 0x00000079020d7220 */ /* 0x000fe20000410000 */
[----:B------:R-:W-:Y:S01]  /*1b530*/  LDSM.16.MT88.4 R108, [R214+0xa000] ;  /* 0x00a00000d66c783b */ /* 0x000fe20000004200 */
[C---:B------:R-:W-:Y:S02]  /*1b540*/  FMUL.FTZ R14, R0.reuse, R122 ;  /* 0x0000007a000e7220 */ /* 0x040fe40000410000 */
[----:B------:R-:W-:Y:S01]  /*1b550*/  FMUL.FTZ R15, R0, R123 ;  /* 0x0000007b000f7220 */ /* 0x000fe20000410000 */
[C---:B------:R-:W-:Y:S02]  /*1b560*/  HMMA.16816.F32 R8, R176.reuse, R20, R8 ;  /* 0x00000014b008723c */ /* 0x040fe40000001808 */
[C---:B------:R-:W-:Y:S02]  /*1b570*/  FMUL.FTZ R19, R3.reuse, R119 ;  /* 0x0000007703137220 */ /* 0x040fe40000410000 */
[C---:B------:R-:W-:Y:S01]  /*1b580*/  FMUL.FTZ R24, R2.reuse, R124 ;  /* 0x0000007c02187220 */ /* 0x040fe20000410000 */
[----:B------:R-:W-:Y:S01]  /*1b590*/  MOV R124, R58 ;  /* 0x0000003a007c7202 */ /* 0x000fe20000000f00 */
[----:B------:R-:W-:Y:S02]  /*1b5a0*/  FMUL.FTZ R25, R2, R125 ;  /* 0x0000007d02197220 */ /* 0x000fe40000410000 */
[C---:B------:R-:W-:Y:S01]  /*1b5b0*/  FMUL.FTZ R20, R100.reuse, R128 ;  /* 0x0000008064147220 */ /* 0x040fe20000410000 */
[-C--:B------:R-:W-:Y:S03]  /*1b5c0*/  HMMA.16816.F32 R12, R176, R22.reuse, R12 ;  /* 0x00000016b00c723c */ /* 0x080fe6000000180c */
[----:B------:R-:W-:Y:S02]  /*1b5d0*/  FMUL.FTZ R21, R100, R129 ;  /* 0x0000008164157220 */ /* 0x000fe40000410000 */
[C---:B------:R-:W-:Y:S02]  /*1b5e0*/  FMUL.FTZ R26, R0.reuse, R126 ;  /* 0x0000007e001a7220 */ /* 0x040fe40000410000 */
[----:B------:R-:W-:Y:S01]  /*1b5f0*/  FMUL.FTZ R27, R0, R127 ;  /* 0x0000007f001b7220 */ /* 0x000fe20000410000 */
[C---:B------:R-:W-:Y:S01]  /*1b600*/  HMMA.16816.F32 R16, R172.reuse, R22, R16 ;  /* 0x00000016ac10723c */ /* 0x040fe20000001810 */
[C---:B------:R-:W-:Y:S03]  /*1b610*/  FMUL.FTZ R35, R3.reuse, R135 ;  /* 0x0000008703237220 */ /* 0x040fe60000410000 */
[C---:B------:R-:W-:Y:S02]  /*1b620*/  FMUL.FTZ R41, R2.reuse, R141 ;  /* 0x0000008d02297220 */ /* 0x040fe40000410000 */
[----:B------:R-:W-:Y:S02]  /*1b630*/  IMAD.MOV.U32 R141, RZ, RZ, R54 ;  /* 0x000000ffff8d7224 */ /* 0x000fe400078e0036 */
[C---:B------:R-:W-:Y:S04]  /*1b640*/  FMUL.FTZ R22, R3.reuse, R130 ;  /* 0x0000008203167220 */ /* 0x040fe80000410000 */
[C---:B------:R-:W-:Y:S01]  /*1b650*/  FMUL.FTZ R23, R3.reuse, R131 ;  /* 0x0000008303177220 */ /* 0x040fe20000410000 */
[--C-:B------:R-:W-:Y:S01]  /*1b660*/  HSET2.LE.AND R118, R194, R141.reuse, PT ;  /* 0x0000008dc2767233 */ /* 0x100fe20003803000 */
[----:B------:R-:W-:Y:S01]  /*1b670*/  IMAD.MOV.U32 R135, RZ, RZ, R53 ;  /* 0x000000ffff877224 */ /* 0x000fe200078e0035 */
[--C-:B------:R-:W-:Y:S01]  /*1b680*/  HSET2.LE.AND R119, R193, R141.reuse, PT ;  /* 0x0000008dc1777233 */ /* 0x100fe20003803000 */
[C---:B------:R-:W-:Y:S02]  /*1b690*/  FMUL.FTZ R28, R2.reuse, R136 ;  /* 0x00000088021c7220 */ /* 0x040fe40000410000 */
[----:B------:R-:W-:Y:S01]  /*1b6a0*/  FMUL.FTZ R29, R2, R137 ;  /* 0x00000089021d7220 */ /* 0x000fe20000410000 */
[-C--:B------:R-:W-:Y:S01]  /*1b6b0*/  HMMA.16816.F32 R20, R172, R36.reuse, R20 ;  /* 0x00000024ac14723c */ /* 0x080fe20000001814 */
[C---:B------:R-:W-:Y:S02]  /*1b6c0*/  FMUL.FTZ R30, R0.reuse, R138 ;  /* 0x0000008a001e7220 */ /* 0x040fe40000410000 */
[----:B------:R-:W-:Y:S02]  /*1b6d0*/  FMUL.FTZ R31, R0, R139 ;  /* 0x0000008b001f7220 */ /* 0x000fe40000410000 */
[C---:B------:R-:W-:Y:S02]  /*1b6e0*/  FMUL.FTZ R32, R100.reuse, R132 ;  /* 0x0000008464207220 */ /* 0x040fe40000410000 */
[----:B------:R-:W-:Y:S01]  /*1b6f0*/  FMUL.FTZ R33, R100, R133 ;  /* 0x0000008564217220 */ /* 0x000fe20000410000 */
[C---:B------:R-:W-:Y:S01]  /*1b700*/  HMMA.16816.F32 R24, R176.reuse, R36, R24 ;  /* 0x00000024b018723c */ /* 0x040fe20000001818 */
[C---:B------:R-:W-:Y:S03]  /*1b710*/  FMUL.FTZ R34, R3.reuse, R134 ;  /* 0x0000008603227220 */ /* 0x040fe60000410000 */
[----:B------:R-:W-:Y:S02]  /*1b720*/  IMAD.MOV.U32 R138, RZ, RZ, R250 ;  /* 0x000000ffff8a7224 */ /* 0x000fe400078e00fa */
[----:B------:R-:W-:Y:S01]  /*1b730*/  FMUL.FTZ R40, R2, R140 ;  /* 0x0000008c02287220 */ /* 0x000fe20000410000 */
[----:B------:R1:W-:Y:S01]  /*1b740*/  MUFU.EX2 R250, R105 ;  /* 0x0000006900fa7308 */ /* 0x0003e20000000800 */
[C---:B------:R-:W-:Y:S01]  /*1b750*/  FMUL.FTZ R36, R100.reuse, R144 ;  /* 0x0000009064247220 */ /* 0x040fe20000410000 */
[-C--:B------:R-:W-:Y:S03]  /*1b760*/  HMMA.16816.F32 R28, R176, R38.reuse, R28 ;  /* 0x00000026b01c723c */ /* 0x080fe6000000181c */
[----:B------:R-:W-:Y:S02]  /*1b770*/  IMAD.MOV.U32 R144, RZ, RZ, R52 ;  /* 0x000000ffff907224 */ /* 0x000fe400078e0034 */
[----:B------:R-:W-:Y:S01]  /*1b780*/  FMUL.FTZ R37, R100, R145 ;  /* 0x0000009164257220 */ /* 0x000fe20000410000 */
[----:B------:R-:W2:Y:S01]  /*1b790*/  LDSM.16.MT88.4 R52, [R212+0xa000] ;  /* 0x00a00000d434783b */ /* 0x000ea20000004200 */
[----:B------:R-:W-:Y:S01]  /*1b7a0*/  IMAD.MOV.U32 R133, RZ, RZ, R43 ;  /* 0x000000ffff857224 */ /* 0x000fe200078e002b */
[C---:B------:R-:W-:Y:S01]  /*1b7b0*/  HMMA.16816.F32 R32, R172.reuse, R38, R32 ;  /* 0x00000026ac20723c */ /* 0x040fe20000001820 */
[----:B------:R-:W-:Y:S03]  /*1b7c0*/  IMAD.MOV.U32 R131, RZ, RZ, R42 ;  /* 0x000000ffff837224 */ /* 0x000fe600078e002a */
[C---:B------:R-:W-:Y:S02]  /*1b7d0*/  FMUL.FTZ R42, R0.reuse, R142 ;  /* 0x0000008e002a7220 */ /* 0x040fe40000410000 */
[----:B------:R-:W-:Y:S02]  /*1b7e0*/  FMUL.FTZ R43, R0, R143 ;  /* 0x0000008f002b7220 */ /* 0x000fe40000410000 */
[C---:B------:R-:W-:Y:S01]  /*1b7f0*/  FMUL.FTZ R38, R3.reuse, R146 ;  /* 0x0000009203267220 */ /* 0x040fe20000410000 */
[----:B------:R-:W-:Y:S03]  /*1b800*/  MOV R146, R48 ;  /* 0x0000003000927202 */ /* 0x000fe60000000f00 */
[----:B------:R-:W-:Y:S02]  /*1b810*/  FMUL.FTZ R39, R3, R147 ;  /* 0x0000009303277220 */ /* 0x000fe40000410000 */
[----:B------:R-:W-:Y:S02]  /*1b820*/  IMAD.MOV.U32 R132, RZ, RZ, R46 ;  /* 0x000000ffff847224 */ /* 0x000fe400078e002e */
[----:B------:R-:W-:Y:S02]  /*1b830*/  IMAD.MOV.U32 R139, RZ, RZ, R47 ;  /* 0x000000ffff8b7224 */ /* 0x000fe400078e002f */
[----:B------:R-:W-:Y:S02]  /*1b840*/  IMAD.MOV.U32 R136, RZ, RZ, R45 ;  /* 0x000000ffff887224 */ /* 0x000fe400078e002d */
[----:B------:R-:W-:Y:S02]  /*1b850*/  IMAD.MOV.U32 R125, RZ, RZ, R44 ;  /* 0x000000ffff7d7224 */ /* 0x000fe400078e002c */
[C---:B------:R-:W-:Y:S02]  /*1b860*/  FMUL.FTZ R44, R2.reuse, R152 ;  /* 0x00000098022c7220 */ /* 0x040fe40000410000 */
[----:B------:R-:W-:Y:S02]  /*1b870*/  FMUL.FTZ R45, R2, R153 ;  /* 0x00000099022d7220 */ /* 0x000fe40000410000 */
[C---:B------:R-:W-:Y:S02]  /*1b880*/  FMUL.FTZ R46, R0.reuse, R154 ;  /* 0x0000009a002e7220 */ /* 0x040fe40000410000 */
[----:B------:R-:W-:Y:S02]  /*1b890*/  FMUL.FTZ R47, R0, R155 ;  /* 0x0000009b002f7220 */ /* 0x000fe40000410000 */
[----:B-1----:R-:W-:Y:S02]  /*1b8a0*/  FFMA.FTZ R105, R209, c[0x0][0x23c], -R180 ;  /* 0x00008f00d1697a23 */ /* 0x002fe400000108b4 */
[----:B------:R-:W-:Y:S02]  /*1b8b0*/  IMAD.MOV.U32 R145, RZ, RZ, R49 ;  /* 0x000000ffff917224 */ /* 0x000fe400078e0031 */
[C---:B------:R-:W-:Y:S01]  /*1b8c0*/  FMUL.FTZ R48, R100.reuse, R148 ;  /* 0x0000009464307220 */ /* 0x040fe20000410000 */
[----:B------:R1:W3:Y:S01]  /*1b8d0*/  MUFU.EX2 R140, R105 ;  /* 0x00000069008c7308 */ /* 0x0002e20000000800 */
[C---:B------:R-:W-:Y:S01]  /*1b8e0*/  FMUL.FTZ R49, R100.reuse, R149 ;  /* 0x0000009564317220 */ /* 0x040fe20000410000 */
[----:B------:R-:W-:Y:S01]  /*1b8f0*/  MOV R148, R246 ;  /* 0x000000f600947202 */ /* 0x000fe20000000f00 */
[----:B------:R-:W-:Y:S01]  /*1b900*/  IMAD.MOV.U32 R120, RZ, RZ, R51 ;  /* 0x000000ffff787224 */ /* 0x000fe200078e0033 */
[-C--:B--2---:R-:W-:Y:S01]  /*1b910*/  HMMA.16816.F32 R36, R172, R52.reuse, R36 ;  /* 0x00000034ac24723c */ /* 0x084fe20000001824 */
[----:B------:R-:W-:Y:S02]  /*1b920*/  IMAD.MOV.U32 R127, RZ, RZ, R50 ;  /* 0x000000ffff7f7224 */ /* 0x000fe400078e0032 */
[C---:B------:R-:W-:Y:S02]  /*1b930*/  FMUL.FTZ R50, R3.reuse, R150 ;  /* 0x0000009603327220 */ /* 0x040fe40000410000 */
[C---:B------:R-:W-:Y:S02]  /*1b940*/  FMUL.FTZ R51, R3.reuse, R151 ;  /* 0x0000009703337220 */ /* 0x040fe40000410000 */
[----:B------:R-:W-:Y:S01]  /*1b950*/  IMAD.MOV.U32 R142, RZ, RZ, R249 ;  /* 0x000000ffff8e7224 */ /* 0x000fe200078e00f9 */
[C---:B------:R-:W-:Y:S01]  /*1b960*/  HMMA.16816.F32 R40, R176.reuse, R52, R40 ;  /* 0x00000034b028723c */ /* 0x040fe20000001828 */
[----:B------:R-:W-:Y:S03]  /*1b970*/  IMAD.MOV.U32 R122, RZ, RZ, R59 ;  /* 0x000000ffff7a7224 */ /* 0x000fe600078e003b */
[----:B------:R-:W-:Y:S02]  /*1b980*/  IMAD.MOV.U32 R130, RZ, RZ, R57 ;  /* 0x000000ffff827224 */ /* 0x000fe400078e0039 */
[----:B------:R-:W-:Y:S02]  /*1b990*/  IMAD.MOV.U32 R134, RZ, RZ, R56 ;  /* 0x000000ffff867224 */ /* 0x000fe400078e0038 */
[C---:B------:R-:W-:Y:S01]  /*1b9a0*/  FMUL.FTZ R52, R100.reuse, R160 ;  /* 0x000000a064347220 */ /* 0x040fe20000410000 */
[-C--:B------:R-:W-:Y:S03]  /*1b9b0*/  HMMA.16816.F32 R44, R176, R54.reuse, R44 ;  /* 0x00000036b02c723c */ /* 0x080fe6000000182c */
[----:B------:R-:W-:Y:S02]  /*1b9c0*/  FMUL.FTZ R53, R100, R161 ;  /* 0x000000a164357220 */ /* 0x000fe40000410000 */
[----:B-1----:R-:W-:Y:S02]  /*1b9d0*/  FFMA.FTZ R105, R208, c[0x0][0x23c], -R181 ;  /* 0x00008f00d0697a23 */ /* 0x002fe400000108b5 */
[C---:B------:R-:W-:Y:S01]  /*1b9e0*/  FMUL.FTZ R56, R2.reuse, R156 ;  /* 0x0000009c02387220 */ /* 0x040fe20000410000 */
[C---:B------:R-:W-:Y:S01]  /*1b9f0*/  HMMA.16816.F32 R48, R172.reuse, R54, R48 ;  /* 0x00000036ac30723c */ /* 0x040fe20000001830 */
[----:B------:R-:W-:Y:S01]  /*1ba00*/  FMUL.FTZ R57, R2, R157 ;  /* 0x0000009d02397220 */ /* 0x000fe20000410000 */
[----:B------:R1:W-:Y:S02]  /*1ba10*/  MUFU.EX2 R249, R105 ;  /* 0x0000006900f97308 */ /* 0x0003e40000000800 */
[C---:B------:R-:W-:Y:S02]  /*1ba20*/  FMUL.FTZ R58, R0.reuse, R158 ;  /* 0x0000009e003a7220 */ /* 0x040fe40000410000 */
[----:B------:R-:W-:Y:S02]  /*1ba30*/  FMUL.FTZ R59, R0, R159 ;  /* 0x0000009f003b7220 */ /* 0x000fe40000410000 */
[C---:B------:R-:W-:Y:S04]  /*1ba40*/  FMUL.FTZ R54, R3.reuse, R162 ;  /* 0x000000a203367220 */ /* 0x040fe80000410000 */
[C---:B------:R-:W-:Y:S02]  /*1ba50*/  FMUL.FTZ R55, R3.reuse, R163 ;  /* 0x000000a303377220 */ /* 0x040fe40000410000 */
[----:B------:R-:W-:Y:S02]  /*1ba60*/  IMAD.MOV.U32 R128, RZ, RZ, R61 ;  /* 0x000000ffff807224 */ /* 0x000fe400078e003d */
[----:B------:R-:W-:Y:S02]  /*1ba70*/  IMAD.MOV.U32 R121, RZ, RZ, R60 ;  /* 0x000000ffff797224 */ /* 0x000fe400078e003c */
[C---:B------:R-:W-:Y:S01]  /*1ba80*/  FMUL.FTZ R60, R2.reuse, R168 ;  /* 0x000000a8023c7220 */ /* 0x040fe20000410000 */
[-C--:B------:R-:W-:Y:S01]  /*1ba90*/  HMMA.16816.F32 R52, R172, R108.reuse, R52 ;  /* 0x0000006cac34723c */ /* 0x080fe20000001834 */
[----:B------:R-:W-:Y:S01]  /*1baa0*/  FMUL.FTZ R61, R2, R169 ;  /* 0x000000a9023d7220 */ /* 0x000fe20000410000 */
[----:B------:R-:W-:Y:S01]  /*1bab0*/  MOV R169, R216 ;  /* 0x000000d800a97202 */ /* 0x000fe20000000f00 */
[C---:B------:R-:W-:Y:S02]  /*1bac0*/  FMUL.FTZ R62, R0.reuse, R170 ;  /* 0x000000aa003e7220 */ /* 0x040fe40000410000 */
[----:B------:R-:W-:Y:S02]  /*1bad0*/  FMUL.FTZ R63, R0, R171 ;  /* 0x000000ab003f7220 */ /* 0x000fe40000410000 */
[----:B------:R-:W-:Y:S01]  /*1bae0*/  IMAD.MOV.U32 R123, RZ, RZ, R66 ;  /* 0x000000ffff7b7224 */ /* 0x000fe200078e0042 */
[C---:B------:R-:W-:Y:S01]  /*1baf0*/  HMMA.16816.F32 R56, R176.reuse, R108, R56 ;  /* 0x0000006cb038723c */ /* 0x040fe20000001838 */
[----:B------:R-:W-:Y:S03]  /*1bb00*/  IMAD.MOV.U32 R129, RZ, RZ, R65 ;  /* 0x000000ffff817224 */ /* 0x000fe600078e0041 */
[----:B------:R-:W-:Y:S02]  /*1bb10*/  IMAD.MOV.U32 R137, RZ, RZ, R64 ;  /* 0x000000ffff897224 */ /* 0x000fe400078e0040 */
[C---:B------:R-:W-:Y:S02]  /*1bb20*/  FMUL.FTZ R64, R100.reuse, R164 ;  /* 0x000000a464407220 */ /* 0x040fe40000410000 */
[C---:B------:R-:W-:Y:S01]  /*1bb30*/  FMUL.FTZ R65, R100.reuse, R165 ;  /* 0x000000a564417220 */ /* 0x040fe20000410000 */
[-C--:B------:R-:W-:Y:S03]  /*1bb40*/  HMMA.16816.F32 R60, R176, R110.reuse, R60 ;  /* 0x0000006eb03c723c */ /* 0x080fe6000000183c */
[C---:B------:R-:W-:Y:S02]  /*1bb50*/  FMUL.FTZ R66, R3.reuse, R166 ;  /* 0x000000a603427220 */ /* 0x040fe40000410000 */
[----:B------:R-:W-:Y:S02]  /*1bb60*/  FMUL.FTZ R67, R3, R167 ;  /* 0x000000a703437220 */ /* 0x000fe40000410000 */
[----:B-1----:R-:W-:Y:S01]  /*1bb70*/  FFMA.FTZ R105, R207, c[0x0][0x23c], -R181 ;  /* 0x00008f00cf697a23 */ /* 0x002fe200000108b5 */
[----:B------:R-:W-:Y:S01]  /*1bb80*/  LDSM.16.MT88.4 R164, [R214+0xac00] ;  /* 0x00ac0000d6a4783b */ /* 0x000fe20000004200 */
[----:B------:R-:W-:Y:S02]  /*1bb90*/  IMAD.MOV.U32 R126, RZ, RZ, R248 ;  /* 0x000000ffff7e7224 */ /* 0x000fe400078e00f8 */
[----:B------:R1:W2:Y:S01]  /*1bba0*/  MUFU.EX2 R252, R105 ;  /* 0x0000006900fc7308 */ /* 0x0002a20000000800 */
[C---:B------:R-:W-:Y:S01]  /*1bbb0*/  FMUL.FTZ R68, R100.reuse, R68 ;  /* 0x0000004464447220 */ /* 0x040fe20000410000 */
[C---:B------:R-:W-:Y:S01]  /*1bbc0*/  HMMA.16816.F32 R64, R172.reuse, R110, R64 ;  /* 0x0000006eac40723c */ /* 0x040fe20000001840 */
[----:B------:R-:W-:Y:S02]  /*1bbd0*/  FMUL.FTZ R69, R100, R69 ;  /* 0x0000004564457220 */ /* 0x000fe40000410000 */
[C---:B------:R-:W-:Y:S01]  /*1bbe0*/  FMUL.FTZ R70, R3.reuse, R70 ;  /* 0x0000004603467220 */ /* 0x040fe20000410000 */
[----:B------:R-:W4:Y:S01]  /*1bbf0*/  LDSM.16.MT88.4 R108, [R212+0xb000] ;  /* 0x00b00000d46c783b */ /* 0x000f220000004200 */
[C---:B------:R-:W-:Y:S02]  /*1bc00*/  FMUL.FTZ R71, R3.reuse, R71 ;  /* 0x0000004703477220 */ /* 0x040fe40000410000 */
[C---:B------:R-:W-:Y:S02]  /*1bc10*/  FMUL.FTZ R72, R2.reuse, R72 ;  /* 0x0000004802487220 */ /* 0x040fe40000410000 */
[----:B------:R-:W-:Y:S03]  /*1bc20*/  FMUL.FTZ R73, R2, R73 ;  /* 0x0000004902497220 */ /* 0x000fe60000410000 */
[C---:B------:R-:W-:Y:S02]  /*1bc30*/  FMUL.FTZ R74, R0.reuse, R74 ;  /* 0x0000004a004a7220 */ /* 0x040fe40000410000 */
[----:B------:R-:W-:Y:S02]  /*1bc40*/  FMUL.FTZ R75, R0, R75 ;  /* 0x0000004b004b7220 */ /* 0x000fe40000410000 */
[C---:B------:R-:W-:Y:S02]  /*1bc50*/  FMUL.FTZ R76, R2.reuse, R76 ;  /* 0x0000004c024c7220 */ /* 0x040fe40000410000 */
[----:B------:R-:W-:Y:S02]  /*1bc60*/  FMUL.FTZ R77, R2, R77 ;  /* 0x0000004d024d7220 */ /* 0x000fe40000410000 */
[----:B------:R-:W-:Y:S02]  /*1bc70*/  FMUL.FTZ R78, R0, R78 ;  /* 0x0000004e004e7220 */ /* 0x000fe40000410000 */
[--C-:B-1----:R-:W-:Y:S02]  /*1bc80*/  FFMA.FTZ R105, R200, c[0x0][0x23c], -R182.reuse ;  /* 0x00008f00c8697a23 */ /* 0x102fe400000108b6 */
[----:B------:R-:W-:Y:S02]  /*1bc90*/  FMUL.FTZ R79, R0, R79 ;  /* 0x0000004f004f7220 */ /* 0x000fe40000410000 */
[C---:B------:R-:W-:Y:S01]  /*1bca0*/  FMUL.FTZ R80, R100.reuse, R80 ;  /* 0x0000005064507220 */ /* 0x040fe20000410000 */
[----:B------:R1:W-:Y:S01]  /*1bcb0*/  MUFU.EX2 R248, R105 ;  /* 0x0000006900f87308 */ /* 0x0003e20000000800 */
[C---:B------:R-:W-:Y:S02]  /*1bcc0*/  FMUL.FTZ R81, R100.reuse, R81 ;  /* 0x0000005164517220 */ /* 0x040fe40000410000 */
[C---:B------:R-:W-:Y:S02]  /*1bcd0*/  FMUL.FTZ R82, R3.reuse, R82 ;  /* 0x0000005203527220 */ /* 0x040fe40000410000 */
[C---:B------:R-:W-:Y:S02]  /*1bce0*/  FMUL.FTZ R83, R3.reuse, R83 ;  /* 0x0000005303537220 */ /* 0x040fe40000410000 */
[----:B------:R-:W-:Y:S02]  /*1bcf0*/  IMAD.MOV.U32 R147, RZ, RZ, R251 ;  /* 0x000000ffff937224 */ /* 0x000fe400078e00fb */
[C---:B------:R-:W-:Y:S02]  /*1bd00*/  FMUL.FTZ R84, R100.reuse, R84 ;  /* 0x0000005464547220 */ /* 0x040fe40000410000 */
[----:B------:R-:W-:Y:S02]  /*1bd10*/  FMUL.FTZ R85, R100, R85 ;  /* 0x0000005564557220 */ /* 0x000fe40000410000 */
[C---:B------:R-:W-:Y:S02]  /*1bd20*/  FMUL.FTZ R86, R3.reuse, R86 ;  /* 0x0000005603567220 */ /* 0x040fe40000410000 */
[----:B------:R-:W-:Y:S02]  /*1bd30*/  FMUL.FTZ R87, R3, R87 ;  /* 0x0000005703577220 */ /* 0x000fe40000410000 */
[C---:B------:R-:W-:Y:S01]  /*1bd40*/  FMUL.FTZ R88, R2.reuse, R88 ;  /* 0x0000005802587220 */ /* 0x040fe20000410000 */
[-C--:B----4-:R-:W-:Y:S01]  /*1bd50*/  HMMA.16816.F32 R68, R172, R108.reuse, R68 ;  /* 0x0000006cac44723c */ /* 0x090fe20000001844 */
[----:B------:R-:W-:Y:S02]  /*1bd60*/  FMUL.FTZ R89, R2, R89 ;  /* 0x0000005902597220 */ /* 0x000fe40000410000 */
[C---:B------:R-:W-:Y:S02]  /*1bd70*/  FMUL.FTZ R90, R0.reuse, R90 ;  /* 0x0000005a005a7220 */ /* 0x040fe40000410000 */
[----:B------:R-:W-:Y:S02]  /*1bd80*/  FMUL.FTZ R91, R0, R91 ;  /* 0x0000005b005b7220 */ /* 0x000fe40000410000 */
[----:B-1----:R-:W-:Y:S01]  /*1bd90*/  FFMA.FTZ R105, R197, c[0x0][0x23c], -R182 ;  /* 0x00008f00c5697a23 */ /* 0x002fe200000108b6 */
[C---:B------:R-:W-:Y:S01]  /*1bda0*/  HMMA.16816.F32 R72, R176.reuse, R108, R72 ;  /* 0x0000006cb048723c */ /* 0x040fe20000001848 */
[----:B------:R-:W-:Y:S02]  /*1bdb0*/  IMAD.MOV.U32 R149, RZ, RZ, R247 ;  /* 0x000000ffff957224 */ /* 0x000fe400078e00f7 */
[----:B------:R1:W-:Y:S01]  /*1bdc0*/  MUFU.EX2 R251, R105 ;  /* 0x0000006900fb7308 */ /* 0x0003e20000000800 */
[----:B------:R-:W-:Y:S02]  /*1bdd0*/  IMAD.MOV.U32 R152, RZ, RZ, R240 ;  /* 0x000000ffff987224 */ /* 0x000fe400078e00f0 */
[----:B------:R-:W-:Y:S02]  /*1bde0*/  IMAD.MOV.U32 R153, RZ, RZ, R237 ;  /* 0x000000ffff997224 */ /* 0x000fe400078e00ed */
[----:B------:R-:W-:Y:S01]  /*1bdf0*/  FFMA.FTZ R106, R203, c[0x0][0x23c], -R183 ;  /* 0x00008f00cb6a7a23 */ /* 0x000fe200000108b7 */
[-C--:B------:R-:W-:Y:S03]  /*1be00*/  HMMA.16816.F32 R76, R176, R110.reuse, R76 ;  /* 0x0000006eb04c723c */ /* 0x080fe6000000184c */
[----:B------:R-:W-:Y:S02]  /*1be10*/  IMAD.MOV.U32 R154, RZ, RZ, R236 ;  /* 0x000000ffff9a7224 */ /* 0x000fe400078e00ec */
[C---:B------:R-:W-:Y:S01]  /*1be20*/  FMUL.FTZ R92, R2.reuse, R92 ;  /* 0x0000005c025c7220 */ /* 0x040fe20000410000 */
[----:B------:R4:W-:Y:S01]  /*1be30*/  MUFU.EX2 R236, R106 ;  /* 0x0000006a00ec7308 */ /* 0x0009e20000000800 */
[----:B------:R-:W-:Y:S01]  /*1be40*/  FMUL.FTZ R93, R2, R93 ;  /* 0x0000005d025d7220 */ /* 0x000fe20000410000 */
[C---:B------:R-:W-:Y:S01]  /*1be50*/  HMMA.16816.F32 R80, R172.reuse, R110, R80 ;  /* 0x0000006eac50723c */ /* 0x040fe20000001850 */
[C---:B------:R-:W-:Y:S01]  /*1be60*/  FMUL.FTZ R94, R0.reuse, R94 ;  /* 0x0000005e005e7220 */ /* 0x040fe20000410000 */
[----:B------:R-:W2:Y:S02]  /*1be70*/  LDSM.16.MT88.4 R108, [R214+0xb000] ;  /* 0x00b00000d66c783b */ /* 0x000ea40000004200 */
[----:B------:R-:W-:Y:S02]  /*1be80*/  FMUL.FTZ R95, R0, R95 ;  /* 0x0000005f005f7220 */ /* 0x000fe40000410000 */
[----:B------:R-:W-:Y:S02]  /*1be90*/  FFMA.FTZ R112, R233, c[0x0][0x23c], -R180 ;  /* 0x00008f00e9707a23 */ /* 0x000fe400000108b4 */
[----:B------:R-:W-:Y:S04]  /*1bea0*/  IMAD.MOV.U32 R155, RZ, RZ, R235 ;  /* 0x000000ffff9b7224 */ /* 0x000fe800078e00eb */
[----:B-1----:R-:W-:Y:S02]  /*1beb0*/  FFMA.FTZ R105, R196, c[0x0][0x23c], -R183 ;  /* 0x00008f00c4697a23 */ /* 0x002fe400000108b7 */
[----:B------:R-:W-:Y:S02]  /*1bec0*/  IMAD.MOV.U32 R143, RZ, RZ, R241 ;  /* 0x000000ffff8f7224 */ /* 0x000fe400078e00f1 */
[C---:B------:R-:W-:Y:S01]  /*1bed0*/  FMUL.FTZ R96, R100.reuse, R96 ;  /* 0x0000006064607220 */ /* 0x040fe20000410000 */
[----:B------:R1:W-:Y:S01]  /*1bee0*/  MUFU.EX2 R246, R105 ;  /* 0x0000006900f67308 */ /* 0x0003e20000000800 */
[----:B------:R-:W-:Y:S02]  /*1bef0*/  FMUL.FTZ R97, R100, R97 ;  /* 0x0000006164617220 */ /* 0x000fe40000410000 */
[C---:B------:R-:W-:Y:S02]  /*1bf00*/  FMUL.FTZ R98, R3.reuse, R98 ;  /* 0x0000006203627220 */ /* 0x040fe40000410000 */
[----:B------:R-:W-:Y:S01]  /*1bf10*/  FMUL.FTZ R99, R3, R99 ;  /* 0x0000006303637220 */ /* 0x000fe20000410000 */
[----:B----4-:R-:W-:Y:S01]  /*1bf20*/  SHF.R.U32.HI R106, RZ, 0x18, R184 ;  /* 0x00000018ff6a7819 */ /* 0x010fe200000116b8 */
[----:B------:R-:W-:Y:S02]  /*1bf30*/  IMAD.MOV.U32 R151, RZ, RZ, R149 ;  /* 0x000000ffff977224 */ /* 0x000fe400078e0095 */
[----:B------:R-:W-:Y:S01]  /*1bf40*/  IMAD.MOV.U32 R150, RZ, RZ, R148 ;  /* 0x000000ffff967224 */ /* 0x000fe200078e0094 */
[----:B------:R4:W-:Y:S01]  /*1bf50*/  MUFU.EX2 R241, R112 ;  /* 0x0000007000f17308 */ /* 0x0009e20000000800 */
[----:B------:R-:W-:Y:S02]  /*1bf60*/  IMAD.MOV.U32 R161, RZ, RZ, R151 ;  /* 0x000000ffffa17224 */ /* 0x000fe400078e0097 */
[----:B------:R-:W-:Y:S02]  /*1bf70*/  IMAD.MOV.U32 R151, RZ, RZ, R221 ;  /* 0x000000ffff977224 */ /* 0x000fe400078e00dd */
[----:B------:R-:W-:Y:S01]  /*1bf80*/  IMAD.MOV.U32 R160, RZ, RZ, R150 ;  /* 0x000000ffffa07224 */ /* 0x000fe200078e0096 */
[----:B------:R-:W-:Y:S01]  /*1bf90*/  MOV R150, R220 ;  /* 0x000000dc00967202 */ /* 0x000fe20000000f00 */
[----:B------:R-:W-:Y:S02]  /*1bfa0*/  IMAD.MOV.U32 R168, RZ, RZ, R126 ;  /* 0x000000ffffa87224 */ /* 0x000fe400078e007e */
[----:B------:R-:W-:Y:S02]  /*1bfb0*/  IMAD.MOV.U32 R162, RZ, RZ, R160 ;  /* 0x000000ffffa27224 */ /* 0x000fe400078e00a0 */
[----:B------:R-:W-:Y:S02]  /*1bfc0*/  IMAD.MOV.U32 R163, RZ, RZ, R161 ;  /* 0x000000ffffa37224 */ /* 0x000fe400078e00a1 */
[----:B-1----:R-:W-:Y:S01]  /*1bfd0*/  FFMA.FTZ R105, R195, c[0x0][0x23c], -R183 ;  /* 0x00008f00c3697a23 */ /* 0x002fe200000108b7 */
[-C--:B--2---:R-:W-:Y:S03]  /*1bfe0*/  HMMA.16816.F32 R84, R172, R108.reuse, R84 ;  /* 0x0000006cac54723c */ /* 0x084fe60000001854 */
[----:B------:R1:W-:Y:S05]  /*1bff0*/  MUFU.EX2 R247, R105 ;  /* 0x0000006900f77308 */ /* 0x0003ea0000000800 */
[C---:B------:R-:W-:Y:S01]  /*1c000*/  HMMA.16816.F32 R88, R176.reuse, R108, R88 ;  /* 0x0000006cb058723c */ /* 0x040fe20000001858 */
[----:B----4-:R-:W2:Y:S06]  /*1c010*/  LDSM.16.MT88.4 R112, [R212+0x9400] ;  /* 0x00940000d470783b */ /* 0x010eac0000004200 */
[----:B------:R-:W-:Y:S01]  /*1c020*/  FFMA.FTZ R109, R232, c[0x0][0x23c], -R180 ;  /* 0x00008f00e86d7a23 */ /* 0x000fe200000108b4 */
[-C--:B------:R-:W-:Y:S01]  /*1c030*/  HMMA.16816.F32 R92, R176, R110.reuse, R92 ;  /* 0x0000006eb05c723c */ /* 0x080fe2000000185c */
[----:B------:R-:W-:Y:S02]  /*1c040*/  FFMA.FTZ R108, R231, c[0x0][0x23c], -R181 ;  /* 0x00008f00e76c7a23 */ /* 0x000fe400000108b5 */
[----:B------:R4:W2:Y:S05]  /*1c050*/  MUFU.EX2 R244, R109 ;  /* 0x0000006d00f47308 */ /* 0x0008aa0000000800 */
[----:B------:R-:W-:Y:S01]  /*1c060*/  HMMA.16816.F32 R96, R172, R110, R96 ;  /* 0x0000006eac60723c */ /* 0x000fe20000001860 */
[--C-:B-1----:R-:W-:Y:S04]  /*1c070*/  FFMA.FTZ R105, R205, c[0x0][0x23c], -R182.reuse ;  /* 0x00008f00cd697a23 */ /* 0x102fe800000108b6 */
[----:B------:R1:W1:Y:S02]  /*1c080*/  MUFU.EX2 R240, R108 ;  /* 0x0000006c00f07308 */ /* 0x0002640000000800 */
[----:B------:R-:W-:Y:S01]  /*1c090*/  LOP3.LUT R110, R184, 0xff, RZ, 0xc0, !PT ;  /* 0x000000ffb86e7812 */ /* 0x000fe200078ec0ff */
[--C-:B------:R-:W-:Y:S07]  /*1c0a0*/  HSET2.LE.AND R111, R191, R141.reuse, PT ;  /* 0x0000008dbf6f7233 */ /* 0x100fee0003803000 */
[----:B------:R2:W-:Y:S01]  /*1c0b0*/  MUFU.EX2 R239, R105 ;  /* 0x0000006900ef7308 */ /* 0x0005e20000000800 */
[----:B----4-:R-:W-:Y:S09]  /*1c0c0*/  FFMA.FTZ R109, R206, c[0x0][0x23c], -R182 ;  /* 0x00008f00ce6d7a23 */ /* 0x010ff200000108b6 */
[----:B------:R4:W-:Y:S01]  /*1c0d0*/  MUFU.EX2 R237, R109 ;  /* 0x0000006d00ed7308 */ /* 0x0009e20000000800 */
[----:B-1----:R-:W-:Y:S02]  /*1c0e0*/  SHF.R.U32.HI R108, RZ, 0x10, R184 ;  /* 0x00000010ff6c7819 */ /* 0x002fe400000116b8 */
[----:B--2---:R-:W-:Y:S04]  /*1c0f0*/  LOP3.LUT R105, R184, 0xffff, RZ, 0xc0, !PT ;  /* 0x0000ffffb8697812 */ /* 0x004fe800078ec0ff */
[----:B----4-:R-:W-:Y:S02]  /*1c100*/  SHF.R.U32.HI R109, RZ, 0x8, R105 ;  /* 0x00000008ff6d7819 */ /* 0x010fe40000011669 */
[----:B------:R-:W-:Y:S01]  /*1c110*/  LOP3.LUT R105, R108, 0xff, RZ, 0xc0, !PT ;  /* 0x000000ff6c697812 */ /* 0x000fe200078ec0ff */
[----:B------:R-:W-:Y:S01]  /*1c120*/  FFMA.FTZ R108, R201, c[0x0][0x23c], -R183 ;  /* 0x00008f00c96c7a23 */ /* 0x000fe200000108b7 */
[----:B------:R-:W-:Y:S01]  /*1c130*/  PRMT R116, R110, 0x5410, R109 ;  /* 0x000054106e747816 */ /* 0x000fe2000000006d */
[--C-:B------:R-:W-:Y:S01]  /*1c140*/  HSET2.LE.AND R110, R192, R141.reuse, PT ;  /* 0x0000008dc06e7233 */ /* 0x100fe20003803000 */
[----:B------:R-:W-:Y:S01]  /*1c150*/  PRMT R117, R105, 0x5410, R106 ;  /* 0x0000541069757816 */ /* 0x000fe2000000006a */
[----:B------:R1:W2:Y:S01]  /*1c160*/  MUFU.EX2 R235, R108 ;  /* 0x0000006c00eb7308 */ /* 0x0002a20000000800 */
[----:B---3--:R-:W-:Y:S01]  /*1c170*/  F2FP.PACK_AB R105, R140, R250 ;  /* 0x000000fa8c69723e */ /* 0x008fe200000000ff */
[--C-:B------:R-:W-:Y:S01]  /*1c180*/  HSET2.LE.AND R116, R116, R141.reuse, PT ;  /* 0x0000008d74747233 */ /* 0x100fe20003803000 */
[----:B------:R-:W-:Y:S01]  /*1c190*/  F2FP.PACK_AB R106, R252, R249 ;  /* 0x000000f9fc6a723e */ /* 0x000fe200000000ff */
[--C-:B------:R-:W-:Y:S01]  /*1c1a0*/  HSET2.LE.AND R109, R187, R141.reuse, PT ;  /* 0x0000008dbb6d7233 */ /* 0x100fe20003803000 */
[----:B------:R-:W-:Y:S01]  /*1c1b0*/  LOP3.LUT R110, R110, R105, RZ, 0xc0, !PT ;  /* 0x000000696e6e7212 */ /* 0x000fe200078ec0ff */
[--C-:B------:R-:W-:Y:S01]  /*1c1c0*/  HSET2.LE.AND R117, R117, R141.reuse, PT ;  /* 0x0000008d75757233 */ /* 0x100fe20003803000 */
[----:B------:R-:W-:Y:S02]  /*1c1d0*/  F2FP.PACK_AB R105, R244, R241 ;  /* 0x000000f1f469723e */ /* 0x000fe400000000ff */
[----:B------:R-:W-:Y:S02]  /*1c1e0*/  LOP3.LUT R111, R111, R106, RZ, 0xc0, !PT ;  /* 0x0000006a6f6f7212 */ /* 0x000fe400078ec0ff */
[----:B------:R-:W-:Y:S04]  /*1c1f0*/  F2FP.PACK_AB R106, R243, R240 ;  /* 0x000000f0f36a723e */ /* 0x000fe800000000ff */
[----:B------:R-:W-:Y:S02]  /*1c200*/  LOP3.LUT R109, R109, R106, RZ, 0xc0, !PT ;  /* 0x0000006a6d6d7212 */ /* 0x000fe400078ec0ff */
[----:B------:R-:W-:Y:S04]  /*1c210*/  F2FP.PACK_AB R106, R247, R246 ;  /* 0x000000f6f76a723e */ /* 0x000fe800000000ff */
[----:B------:R-:W-:Y:S01]  /*1c220*/  LOP3.LUT R119, R119, R106, RZ, 0xc0, !PT ;  /* 0x0000006a77777212 */ /* 0x000fe200078ec0ff */
[--C-:B-1----:R-:W-:Y:S01]  /*1c230*/  HSET2.LE.AND R108, R190, R141.reuse, PT ;  /* 0x0000008dbe6c7233 */ /* 0x102fe20003803000 */
[----:B--2---:R-:W-:Y:S04]  /*1c240*/  F2FP.PACK_AB R106, R235, R236 ;  /* 0x000000eceb6a723e */ /* 0x004fe800000000ff */
[----:B------:R-:W-:Y:S02]  /*1c250*/  LOP3.LUT R108, R108, R105, RZ, 0xc0, !PT ;  /* 0x000000696c6c7212 */ /* 0x000fe400078ec0ff */
[----:B------:R-:W-:Y:S02]  /*1c260*/  F2FP.PACK_AB R105, R251, R248 ;  /* 0x000000f8fb69723e */ /* 0x000fe400000000ff */
[----:B------:R-:W-:Y:S02]  /*1c270*/  LOP3.LUT R117, R117, R106, RZ, 0xc0, !PT ;  /* 0x0000006a75757212 */ /* 0x000fe400078ec0ff */
[----:B------:R-:W-:Y:S01]  /*1c280*/  LOP3.LUT R118, R118, R105, RZ, 0xc0, !PT ;  /* 0x0000006976767212 */ /* 0x000fe200078ec0ff */
[-C--:B------:R-:W-:Y:S01]  /*1c290*/  HMMA.16816.F32 R4, R108, R112.reuse, R4 ;  /* 0x000000706c04723c */ /* 0x080fe20000001804 */
[----:B------:R-:W-:Y:S02]  /*1c2a0*/  F2FP.PACK_AB R105, R239, R237 ;  /* 0x000000edef69723e */ /* 0x000fe400000000ff */
[----:B------:R-:W-:Y:S02]  /*1c2b0*/  SHF.R.U32.HI R106, RZ, 0x8, R198 ;  /* 0x00000008ff6a7819 */ /* 0x000fe400000116c6 */
[----:B------:R-:W-:Y:S01]  /*1c2c0*/  LOP3.LUT R116, R116, R105, RZ, 0xc0, !PT ;  /* 0x0000006974747212 */ /* 0x000fe200078ec0ff */
[----:B------:R-:W-:Y:S02]  /*1c2d0*/  FFMA.FTZ R105, R155, c[0x0][0x23c], -R180 ;  /* 0x00008f009b697a23 */ /* 0x000fe400000108b4 */
[----:B------:R-:W-:Y:S01]  /*1c2e0*/  IMAD.MOV.U32 R155, RZ, RZ, R154 ;  /* 0x000000ffff9b7224 */ /* 0x000fe200078e009a */
[----:B------:R-:W-:Y:S01]  /*1c2f0*/  MOV R154, R153 ;  /* 0x00000099009a7202 */ /* 0x000fe20000000f00 */
[----:B------:R1:W-:Y:S02]  /*1c300*/  MUFU.EX2 R233, R105 ;  /* 0x0000006900e97308 */ /* 0x0003e40000000800 */
        /* <DEDUP_REMOVED lines=10> */
[----:B------:R-:W2:Y:S01]  /*1c3b0*/  LDL.LU R135, [R1+0x28] ;  /* 0x0000280001877983 */ /* 0x000ea20000300800 */
[C---:B------:R-:W-:Y:S03]  /*1c3c0*/  HMMA.16816.F32 R16, R108.reuse, R114, R16 ;  /* 0x000000726c10723c */ /* 0x040fe60000001810 */
[----:B------:R-:W3:Y:S01]  /*1c3d0*/  LDSM.16.MT88.4 R112, [R214+0x9400] ;  /* 0x00940000d670783b */ /* 0x000ee20000004200 */
[----:B-1----:R-:W-:Y:S04]  /*1c3e0*/  FFMA.FTZ R105, R234, c[0x0][0x23c], -R180 ;  /* 0x00008f00ea697a23 */ /* 0x002fe800000108b4 */
[----:B------:R1:W-:Y:S04]  /*1c3f0*/  MUFU.EX2 R234, R105 ;  /* 0x0000006900ea7308 */ /* 0x0003e80000000800 */
[----:B-1----:R-:W-:Y:S01]  /*1c400*/  FFMA.FTZ R105, R155, c[0x0][0x23c], -R181 ;  /* 0x00008f009b697a23 */ /* 0x002fe200000108b5 */
[----:B------:R-:W-:Y:S01]  /*1c410*/  MOV R155, R154 ;  /* 0x0000009a009b7202 */ /* 0x000fe20000000f00 */
[----:B------:R-:W-:Y:S02]  /*1c420*/  IMAD.MOV.U32 R154, RZ, RZ, R153 ;  /* 0x000000ffff9a7224 */ /* 0x000fe400078e0099 */
[----:B------:R-:W-:Y:S02]  /*1c430*/  IMAD.MOV.U32 R153, RZ, RZ, R152 ;  /* 0x000000ffff997224 */ /* 0x000fe400078e0098 */
[----:B------:R1:W-:Y:S01]  /*1c440*/  MUFU.EX2 R232, R105 ;  /* 0x0000006900e87308 */ /* 0x0003e20000000800 */
[----:B------:R-:W-:Y:S02]  /*1c450*/  IMAD.MOV.U32 R152, RZ, RZ, R143 ;  /* 0x000000ffff987224 */ /* 0x000fe400078e008f */
[----:B------:R-:W-:Y:S02]  /*1c460*/  IMAD.MOV.U32 R143, RZ, RZ, R142 ;  /* 0x000000ffff8f7224 */ /* 0x000fe400078e008e */
[----:B------:R-:W-:Y:S01]  /*1c470*/  IMAD.MOV.U32 R142, RZ, RZ, R147 ;  /* 0x000000ffff8e7224 */ /* 0x000fe200078e0093 */
[-C--:B---3--:R-:W-:Y:S01]  /*1c480*/  HMMA.16816.F32 R20, R108, R112.reuse, R20 ;  /* 0x000000706c14723c */ /* 0x088fe20000001814 */
[----:B------:R-:W-:Y:S02]  /*1c490*/  IMAD.MOV.U32 R147, RZ, RZ, R146 ;  /* 0x000000ffff937224 */ /* 0x000fe400078e0092 */
[----:B------:R-:W-:Y:S02]  /*1c4a0*/  IMAD.MOV.U32 R146, RZ, RZ, R145 ;  /* 0x000000ffff927224 */ /* 0x000fe400078e0091 */
[----:B------:R-:W-:Y:S03]  /*1c4b0*/  IMAD.MOV.U32 R145, RZ, RZ, R144 ;  /* 0x000000ffff917224 */ /* 0x000fe600078e0090 */
[C---:B------:R-:W-:Y:S08]  /*1c4c0*/  HMMA.16816.F32 R24, R116.reuse, R112, R24 ;  /* 0x000000707418723c */ /* 0x040ff00000001818 */
[-C--:B------:R-:W-:Y:S01]  /*1c4d0*/  HMMA.16816.F32 R28, R116, R114.reuse, R28 ;  /* 0x00000072741c723c */ /* 0x080fe2000000181c */
[----:B-1----:R-:W-:Y:S03]  /*1c4e0*/  FFMA.FTZ R105, R155, c[0x0][0x23c], -R181 ;  /* 0x00008f009b697a23 */ /* 0x002fe600000108b5 */
[----:B------:R-:W-:Y:S02]  /*1c4f0*/  IMAD.MOV.U32 R155, RZ, RZ, R154 ;  /* 0x000000ffff9b7224 */ /* 0x000fe400078e009a */
[----:B------:R-:W-:Y:S02]  /*1c500*/  IMAD.MOV.U32 R154, RZ, RZ, R153 ;  /* 0x000000ffff9a7224 */ /* 0x000fe400078e0099 */
[C---:B------:R-:W-:Y:S01]  /*1c510*/  HMMA.16816.F32 R32, R108.reuse, R114, R32 ;  /* 0x000000726c20723c */ /* 0x040fe20000001820 */
[----:B------:R-:W1:Y:S01]  /*1c520*/  LDSM.16.MT88.4 R112, [R212+0xa400] ;  /* 0x00a40000d470783b */ /* 0x000e620000004200 */
[----:B------:R3:W-:Y:S02]  /*1c530*/  MUFU.EX2 R231, R105 ;  /* 0x0000006900e77308 */ /* 0x0007e40000000800 */
[----:B------:R-:W-:Y:S02]  /*1c540*/  IMAD.MOV.U32 R153, RZ, RZ, R152 ;  /* 0x000000ffff997224 */ /* 0x000fe400078e0098 */
[----:B------:R-:W-:Y:S01]  /*1c550*/  IMAD.MOV.U32 R152, RZ, RZ, R143 ;  /* 0x000000ffff987224 */ /* 0x000fe200078e008f */
[----:B------:R-:W-:Y:S01]  /*1c560*/  MOV R143, R142 ;  /* 0x0000008e008f7202 */ /* 0x000fe20000000f00 */
[----:B------:R-:W-:Y:S04]  /*1c570*/  IMAD.MOV.U32 R142, RZ, RZ, R147 ;  /* 0x000000ffff8e7224 */ /* 0x000fe800078e0093 */
[----:B------:R-:W-:Y:S02]  /*1c580*/  IMAD.MOV.U32 R147, RZ, RZ, R146 ;  /* 0x000000ffff937224 */ /* 0x000fe400078e0092 */
[----:B------:R-:W-:Y:S01]  /*1c590*/  IMAD.MOV.U32 R146, RZ, RZ, R145 ;  /* 0x000000ffff927224 */ /* 0x000fe200078e0091 */
[----:B---3--:R-:W-:Y:S01]  /*1c5a0*/  LOP3.LUT R105, R202, 0xff, RZ, 0xc0, !PT ;  /* 0x000000ffca697812 */ /* 0x008fe200078ec0ff */
[-C--:B-1----:R-:W-:Y:S08]  /*1c5b0*/  HMMA.16816.F32 R36, R108, R112.reuse, R36 ;  /* 0x000000706c24723c */ /* 0x082ff00000001824 */
[C---:B------:R-:W-:Y:S08]  /*1c5c0*/  HMMA.16816.F32 R40, R116.reuse, R112, R40 ;  /* 0x000000707428723c */ /* 0x040ff00000001828 */
[-C--:B------:R-:W-:Y:S08]  /*1c5d0*/  HMMA.16816.F32 R44, R116, R114.reuse, R44 ;  /* 0x00000072742c723c */ /* 0x080ff0000000182c */
[C---:B------:R-:W-:Y:S01]  /*1c5e0*/  HMMA.16816.F32 R48, R108.reuse, R114, R48 ;  /* 0x000000726c30723c */ /* 0x040fe20000001830 */
[----:B------:R-:W1:Y:S07]  /*1c5f0*/  LDSM.16.MT88.4 R112, [R214+0xa400] ;  /* 0x00a40000d670783b */ /* 0x000e6e0000004200 */
[-C--:B-1----:R-:W-:Y:S08]  /*1c600*/  HMMA.16816.F32 R52, R108, R112.reuse, R52 ;  /* 0x000000706c34723c */ /* 0x082ff00000001834 */
[C---:B------:R-:W-:Y:S08]  /*1c610*/  HMMA.16816.F32 R56, R116.reuse, R112, R56 ;  /* 0x000000707438723c */ /* 0x040ff00000001838 */
[-C--:B------:R-:W-:Y:S08]  /*1c620*/  HMMA.16816.F32 R60, R116, R114.reuse, R60 ;  /* 0x00000072743c723c */ /* 0x080ff0000000183c */
[C---:B------:R-:W-:Y:S01]  /*1c630*/  HMMA.16816.F32 R64, R108.reuse, R114, R64 ;  /* 0x000000726c40723c */ /* 0x040fe20000001840 */
[----:B------:R-:W1:Y:S07]  /*1c640*/  LDSM.16.MT88.4 R112, [R212+0xb400] ;  /* 0x00b40000d470783b */ /* 0x000e6e0000004200 */
[-C--:B-1----:R-:W-:Y:S08]  /*1c650*/  HMMA.16816.F32 R68, R108, R112.reuse, R68 ;  /* 0x000000706c44723c */ /* 0x082ff00000001844 */
[C---:B------:R-:W-:Y:S07]  /*1c660*/  HMMA.16816.F32 R72, R116.reuse, R112, R72 ;  /* 0x000000707448723c */ /* 0x040fee0000001848 */
[----:B------:R-:W-:Y:S01]  /*1c670*/  FFMA.FTZ R112, R155, c[0x0][0x23c], -R180 ;  /* 0x00008f009b707a23 */ /* 0x000fe200000108b4 */
[-C--:B------:R-:W-:Y:S01]  /*1c680*/  HMMA.16816.F32 R76, R116, R114.reuse, R76 ;  /* 0x00000072744c723c */ /* 0x080fe2000000184c */
[----:B------:R-:W-:Y:S02]  /*1c690*/  IMAD.MOV.U32 R155, RZ, RZ, R154 ;  /* 0x000000ffff9b7224 */ /* 0x000fe400078e009a */
[----:B------:R1:W-:Y:S01]  /*1c6a0*/  MUFU.EX2 R202, R112 ;  /* 0x0000007000ca7308 */ /* 0x0003e20000000800 */
[----:B------:R-:W-:Y:S02]  /*1c6b0*/  IMAD.MOV.U32 R154, RZ, RZ, R153 ;  /* 0x000000ffff9a7224 */ /* 0x000fe400078e0099 */
[----:B------:R-:W-:Y:S01]  /*1c6c0*/  IMAD.MOV.U32 R153, RZ, RZ, R152 ;  /* 0x000000ffff997224 */ /* 0x000fe200078e0098 */
[----:B------:R-:W-:Y:S01]  /*1c6d0*/  MOV R149, R155 ;  /* 0x0000009b00957202 */ /* 0x000fe20000000f00 */
[----:B------:R-:W-:Y:S01]  /*1c6e0*/  IMAD.MOV.U32 R152, RZ, RZ, R143 ;  /* 0x000000ffff987224 */ /* 0x000fe200078e008f */
[C---:B------:R-:W-:Y:S03]  /*1c6f0*/  HMMA.16816.F32 R80, R108.reuse, R114, R80 ;  /* 0x000000726c50723c */ /* 0x040fe60000001850 */
[----:B------:R-:W-:Y:S02]  /*1c700*/  IMAD.MOV.U32 R143, RZ, RZ, R142 ;  /* 0x000000ffff8f7224 */ /* 0x000fe400078e008e */
[----:B------:R-:W-:Y:S02]  /*1c710*/  IMAD.MOV.U32 R142, RZ, RZ, R147 ;  /* 0x000000ffff8e7224 */ /* 0x000fe400078e0093 */
[----:B------:R-:W-:Y:S02]  /*1c720*/  IMAD.MOV.U32 R147, RZ, RZ, R146 ;  /* 0x000000ffff937224 */ /* 0x000fe400078e0092 */
[----:B------:R-:W-:Y:S03]  /*1c730*/  IMAD.MOV.U32 R155, RZ, RZ, R153 ;  /* 0x000000ffff9b7224 */ /* 0x000fe600078e0099 */
[----:B------:R-:W-:Y:S02]  /*1c740*/  IMAD.MOV.U32 R153, RZ, RZ, R143 ;  /* 0x000000ffff997224 */ /* 0x000fe400078e008f */
[----:B------:R-:W-:Y:S02]  /*1c750*/  IMAD.MOV.U32 R143, RZ, RZ, R147 ;  /* 0x000000ffff8f7224 */ /* 0x000fe400078e0093 */
[----:B------:R-:W-:Y:S02]  /*1c760*/  IMAD.MOV.U32 R148, RZ, RZ, R154 ;  /* 0x000000ffff947224 */ /* 0x000fe400078e009a */
[----:B------:R-:W-:Y:S01]  /*1c770*/  IMAD.MOV.U32 R154, RZ, RZ, R152 ;  /* 0x000000ffff9a7224 */ /* 0x000fe200078e0098 */
[----:B-1----:R-:W1:Y:S01]  /*1c780*/  LDSM.16.MT88.4 R112, [R214+0xb400] ;  /* 0x00b40000d670783b */ /* 0x002e620000004200 */
[----:B------:R-:W-:Y:S01]  /*1c790*/  IMAD.MOV.U32 R152, RZ, RZ, R142 ;  /* 0x000000ffff987224 */ /* 0x000fe200078e008e */
[----:B--2---:R-:W-:Y:S01]  /*1c7a0*/  MOV R144, R135 ;  /* 0x0000008700907202 */ /* 0x004fe20000000f00 */
        /* <DEDUP_REMOVED lines=8> */
[----:B------:R-:W-:Y:S01]  /*1c830*/  MOV R146, R145 ;  /* 0x0000009100927202 */ /* 0x000fe20000000f00 */
[----:B------:R-:W-:Y:S02]  /*1c840*/  IMAD.MOV.U32 R134, RZ, RZ, R137 ;  /* 0x000000ffff867224 */ /* 0x000fe400078e0089 */
[----:B------:R-:W-:Y:S01]  /*1c850*/  IMAD.MOV.U32 R137, RZ, RZ, R127 ;  /* 0x000000ffff897224 */ /* 0x000fe200078e007f */
[----:B------:R-:W-:Y:S01]  /*1c860*/  MOV R127, R124 ;  /* 0x0000007c007f7202 */ /* 0x000fe20000000f00 */
[----:B------:R-:W-:Y:S02]  /*1c870*/  IMAD.MOV.U32 R124, RZ, RZ, R130 ;  /* 0x000000ffff7c7224 */ /* 0x000fe400078e0082 */
[----:B------:R-:W-:Y:S01]  /*1c880*/  IMAD.MOV.U32 R145, RZ, RZ, R135 ;  /* 0x000000ffff917224 */ /* 0x000fe200078e0087 */
[----:B------:R-:W3:Y:S01]  /*1c890*/  LDL.LU R130, [R1+0x20] ;  /* 0x0000200001827983 */ /* 0x000ee20000300800 */
[----:B------:R-:W-:Y:S01]  /*1c8a0*/  IMAD.MOV.U32 R135, RZ, RZ, R134 ;  /* 0x000000ffff877224 */ /* 0x000fe200078e0086 */
[-C--:B-1----:R-:W-:Y:S01]  /*1c8b0*/  HMMA.16816.F32 R84, R108, R112.reuse, R84 ;  /* 0x000000706c54723c */ /* 0x082fe20000001854 */
[----:B------:R-:W-:Y:S02]  /*1c8c0*/  IMAD.MOV.U32 R134, RZ, RZ, R137 ;  /* 0x000000ffff867224 */ /* 0x000fe400078e0089 */
[----:B------:R-:W-:Y:S02]  /*1c8d0*/  IMAD.MOV.U32 R137, RZ, RZ, R127 ;  /* 0x000000ffff897224 */ /* 0x000fe400078e007f */
[----:B------:R-:W-:Y:S02]  /*1c8e0*/  IMAD.MOV.U32 R127, RZ, RZ, R124 ;  /* 0x000000ffff7f7224 */ /* 0x000fe400078e007c */
[----:B------:R-:W-:Y:S01]  /*1c8f0*/  IMAD.MOV.U32 R147, RZ, RZ, R145 ;  /* 0x000000ffff937224 */ /* 0x000fe200078e0091 */
[C---:B------:R-:W-:Y:S01]  /*1c900*/  HMMA.16816.F32 R88, R116.reuse, R112, R88 ;  /* 0x000000707458723c */ /* 0x040fe20000001858 */
[----:B------:R-:W-:Y:S03]  /*1c910*/  IMAD.MOV.U32 R145, RZ, RZ, R134 ;  /* 0x000000ffff917224 */ /* 0x000fe600078e0086 */
[----:B------:R-:W-:Y:S02]  /*1c920*/  IMAD.MOV.U32 R134, RZ, RZ, R127 ;  /* 0x000000ffff867224 */ /* 0x000fe400078e007f */
[----:B------:R-:W-:Y:S01]  /*1c930*/  IMAD.MOV.U32 R127, RZ, RZ, R129 ;  /* 0x000000ffff7f7224 */ /* 0x000fe200078e0081 */
[----:B------:R-:W-:Y:S01]  /*1c940*/  PRMT R129, R105, 0x5410, R199 ;  /* 0x0000541069817816 */ /* 0x000fe200000000c7 */
[----:B------:R-:W-:Y:S01]  /*1c950*/  FFMA.FTZ R105, R149, c[0x0][0x23c], -R180 ;  /* 0x00008f0095697a23 */ /* 0x000fe200000108b4 */
[-C--:B------:R-:W-:Y:S01]  /*1c960*/  HMMA.16816.F32 R92, R116, R114.reuse, R92 ;  /* 0x00000072745c723c */ /* 0x080fe2000000185c */
[----:B------:R-:W1:Y:S02]  /*1c970*/  LDSM.16.MT88.4 R116, [R212+0x9800] ;  /* 0x00980000d474783b */ /* 0x000e640000004200 */
[----:B------:R-:W-:Y:S01]  /*1c980*/  IMAD.MOV.U32 R142, RZ, RZ, R146 ;  /* 0x000000ffff8e7224 */ /* 0x000fe200078e0092 */
[----:B------:R-:W4:Y:S01]  /*1c990*/  MUFU.EX2 R211, R105 ;  /* 0x0000006900d37308 */ /* 0x000f220000000800 */
[----:B------:R-:W-:Y:S01]  /*1c9a0*/  IMAD.MOV.U32 R149, RZ, RZ, R148 ;  /* 0x000000ffff957224 */ /* 0x000fe200078e0094 */
[----:B------:R-:W-:Y:S01]  /*1c9b0*/  MOV R146, R135 ;  /* 0x0000008700927202 */ /* 0x000fe20000000f00 */
[----:B------:R-:W-:Y:S01]  /*1c9c0*/  IMAD.MOV.U32 R135, RZ, RZ, R137 ;  /* 0x000000ffff877224 */ /* 0x000fe200078e0089 */
[----:B------:R-:W-:Y:S01]  /*1c9d0*/  LOP3.LUT R113, R186, 0xff, RZ, 0xc0, !PT ;  /* 0x000000ffba717812 */ /* 0x000fe200078ec0ff */
[----:B------:R-:W-:Y:S01]  /*1c9e0*/  IMAD.MOV.U32 R137, RZ, RZ, R128 ;  /* 0x000000ffff897224 */ /* 0x000fe200078e0080 */
[----:B------:R-:W-:Y:S02]  /*1c9f0*/  HMMA.16816.F32 R96, R108, R114, R96 ;  /* 0x000000726c60723c */ /* 0x000fe40000001860 */
[----:B------:R-:W-:Y:S01]  /*1ca00*/  IMAD.MOV.U32 R128, RZ, RZ, R122 ;  /* 0x000000ffff807224 */ /* 0x000fe200078e007a */
[----:B------:R-:W-:Y:S01]  /*1ca10*/  SHF.R.U32.HI R112, RZ, 0x8, R204 ;  /* 0x00000008ff707819 */ /* 0x000fe200000116cc */
[----:B------:R-:W-:Y:S01]  /*1ca20*/  IMAD.MOV.U32 R148, RZ, RZ, R155 ;  /* 0x000000ffff947224 */ /* 0x000fe200078e009b */
[----:B------:R-:W-:Y:S01]  /*1ca30*/  MOV R155, R154 ;  /* 0x0000009a009b7202 */ /* 0x000fe20000000f00 */
[----:B------:R-:W-:Y:S01]  /*1ca40*/  IMAD.MOV.U32 R154, RZ, RZ, R153 ;  /* 0x000000ffff9a7224 */ /* 0x000fe200078e0099 */
[--C-:B------:R-:W-:Y:S01]  /*1ca50*/  HSET2.LE.AND R111, R129, R141.reuse, PT ;  /* 0x0000008d816f7233 */ /* 0x100fe20003803000 */
[----:B------:R-:W-:Y:S01]  /*1ca60*/  IMAD.MOV.U32 R153, RZ, RZ, R152 ;  /* 0x000000ffff997224 */ /* 0x000fe200078e0098 */
[----:B------:R-:W-:Y:S03]  /*1ca70*/  PRMT R128, R128, 0x5410, R112 ;  /* 0x0000541080807816 */ /* 0x000fe60000000070 */
[----:B------:R-:W-:Y:S01]  /*1ca80*/  IMAD.MOV.U32 R152, RZ, RZ, R143 ;  /* 0x000000ffff987224 */ /* 0x000fe200078e008f */
[----:B------:R-:W-:Y:S01]  /*1ca90*/  LOP3.LUT R112, R185, 0xffff, RZ, 0xc0, !PT ;  /* 0x0000ffffb9707812 */ /* 0x000fe200078ec0ff */
[----:B------:R-:W-:Y:S01]  /*1caa0*/  IMAD.MOV.U32 R143, RZ, RZ, R142 ;  /* 0x000000ffff8f7224 */ /* 0x000fe200078e008e */
[--C-:B------:R-:W-:Y:S01]  /*1cab0*/  HSET2.LE.AND R114, R128, R141.reuse, PT ;  /* 0x0000008d80727233 */ /* 0x100fe20003803000 */
[----:B------:R-:W-:Y:S01]  /*1cac0*/  IMAD.MOV.U32 R142, RZ, RZ, R147 ;  /* 0x000000ffff8e7224 */ /* 0x000fe200078e0093 */
[----:B------:R-:W-:Y:S01]  /*1cad0*/  SHF.R.U32.HI R112, RZ, 0x8, R112 ;  /* 0x00000008ff707819 */ /* 0x000fe20000011670 */
[----:B------:R-:W-:Y:S01]  /*1cae0*/  IMAD.MOV.U32 R147, RZ, RZ, R146 ;  /* 0x000000ffff937224 */ /* 0x000fe200078e0092 */
[----:B----4-:R-:W-:Y:S01]  /*1caf0*/  F2FP.PACK_AB R109, R211, R202 ;  /* 0x000000cad36d723e */ /* 0x010fe200000000ff */
[----:B------:R-:W-:Y:S02]  /*1cb00*/  IMAD.MOV.U32 R146, RZ, RZ, R145 ;  /* 0x000000ffff927224 */ /* 0x000fe400078e0091 */
[----:B------:R-:W-:Y:S01]  /*1cb10*/  IMAD.MOV.U32 R145, RZ, RZ, R135 ;  /* 0x000000ffff917224 */ /* 0x000fe200078e0087 */
[----:B------:R-:W-:Y:S01]  /*1cb20*/  MOV R135, R134 ;  /* 0x0000008600877202 */ /* 0x000fe20000000f00 */
[----:B------:R-:W-:Y:S02]  /*1cb30*/  IMAD.MOV.U32 R134, RZ, RZ, R137 ;  /* 0x000000ffff867224 */ /* 0x000fe400078e0089 */
[----:B------:R-:W-:Y:S02]  /*1cb40*/  IMAD.MOV.U32 R137, RZ, RZ, R125 ;  /* 0x000000ffff897224 */ /* 0x000fe400078e007d */
[----:B------:R-:W-:Y:S02]  /*1cb50*/  IMAD.MOV.U32 R125, RZ, RZ, R228 ;  /* 0x000000ffff7d7224 */ /* 0x000fe400078e00e4 */
[----:B---3--:R-:W-:Y:S01]  /*1cb60*/  IMAD.MOV.U32 R124, RZ, RZ, R130 ;  /* 0x000000ffff7c7224 */ /* 0x008fe200078e0082 */
[----:B------:R-:W-:Y:S01]  /*1cb70*/  PRMT R130, R222, 0x5410, R106 ;  /* 0x00005410de827816 */ /* 0x000fe2000000006a */
[----:B------:R-:W-:Y:S01]  /*1cb80*/  FFMA.FTZ R106, R149, c[0x0][0x23c], -R181 ;  /* 0x00008f00956a7a23 */ /* 0x000fe200000108b5 */
[----:B------:R2:W5:Y:S01]  /*1cb90*/  LDL.LU R222, [R1+0xdc] ;  /* 0x0000dc0001de7983 */ /* 0x0005620000300800 */
[----:B------:R-:W-:Y:S02]  /*1cba0*/  IMAD.MOV.U32 R149, RZ, RZ, R148 ;  /* 0x000000ffff957224 */ /* 0x000fe400078e0094 */
[----:B------:R-:W-:Y:S01]  /*1cbb0*/  IMAD.MOV.U32 R148, RZ, RZ, R155 ;  /* 0x000000ffff947224 */ /* 0x000fe200078e009b */
[----:B------:R-:W3:Y:S01]  /*1cbc0*/  LDL.LU R122, [R1+0x34] ;  /* 0x00003400017a7983 */ /* 0x000ee20000300800 */
[----:B------:R-:W-:Y:S01]  /*1cbd0*/  IMAD.MOV.U32 R155, RZ, RZ, R154 ;  /* 0x000000ffff9b7224 */ /* 0x000fe200078e009a */
[----:B------:R-:W-:Y:S01]  /*1cbe0*/  MUFU.EX2 R206, R106 ;  /* 0x0000006a00ce7308 */ /* 0x000fe20000000800 */
[----:B------:R-:W-:Y:S01]  /*1cbf0*/  IMAD.MOV.U32 R154, RZ, RZ, R153 ;  /* 0x000000ffff9a7224 */ /* 0x000fe200078e0099 */
[----:B------:R2:W5:Y:S01]  /*1cc00*/  LDL.LU R228, [R1+0xd8] ;  /* 0x0000d80001e47983 */ /* 0x0005620000300800 */
[----:B------:R-:W-:Y:S01]  /*1cc10*/  IMAD.MOV.U32 R153, RZ, RZ, R152 ;  /* 0x000000ffff997224 */ /* 0x000fe200078e0098 */
[----:B------:R-:W-:Y:S01]  /*1cc20*/  MOV R152, R142 ;  /* 0x0000008e00987202 */ /* 0x000fe20000000f00 */
[----:B------:R-:W-:Y:S01]  /*1cc30*/  IMAD.MOV.U32 R142, RZ, RZ, R145 ;  /* 0x000000ffff8e7224 */ /* 0x000fe200078e0091 */
[--C-:B------:R-:W-:Y:S01]  /*1cc40*/  HSET2.LE.AND R110, R130, R141.reuse, PT ;  /* 0x0000008d826e7233 */ /* 0x100fe20003803000 */
[----:B------:R-:W-:Y:S02]  /*1cc50*/  IMAD.MOV.U32 R145, RZ, RZ, R135 ;  /* 0x000000ffff917224 */ /* 0x000fe400078e0087 */
[----:B------:R-:W-:Y:S02]  /*1cc60*/  IMAD.MOV.U32 R135, RZ, RZ, R134 ;  /* 0x000000ffff877224 */ /* 0x000fe400078e0086 */
[----:B------:R-:W-:Y:S02]  /*1cc70*/  IMAD.MOV.U32 R134, RZ, RZ, R137 ;  /* 0x000000ffff867224 */ /* 0x000fe400078e0089 */
[----:B------:R-:W-:Y:S01]  /*1cc80*/  FFMA.FTZ R105, R149, c[0x0][0x23c], -R181 ;  /* 0x00008f0095697a23 */ /* 0x000fe200000108b5 */
[----:B------:R-:W4:Y:S01]  /*1cc90*/  LDL.LU R137, [R1+0x24] ;  /* 0x0000240001897983 */ /* 0x000f220000300800 */
[----:B------:R-:W-:Y:S02]  /*1cca0*/  IMAD.MOV.U32 R149, RZ, RZ, R148 ;  /* 0x000000ffff957224 */ /* 0x000fe400078e0094 */
[----:B------:R-:W-:Y:S01]  /*1ccb0*/  IMAD.MOV.U32 R148, RZ, RZ, R155 ;  /* 0x000000ffff947224 */ /* 0x000fe200078e009b */
[----:B------:R1:W1:Y:S01]  /*1ccc0*/  MUFU.EX2 R210, R105 ;  /* 0x0000006900d27308 */ /* 0x0002620000000800 */
[----:B------:R-:W-:Y:S01]  /*1ccd0*/  IMAD.MOV.U32 R155, RZ, RZ, R154 ;  /* 0x000000ffff9b7224 */ /* 0x000fe200078e009a */
[----:B------:R-:W-:Y:S01]  /*1cce0*/  MOV R154, R153 ;  /* 0x00000099009a7202 */ /* 0x000fe20000000f00 */
[----:B------:R-:W-:Y:S02]  /*1ccf0*/  IMAD.MOV.U32 R153, RZ, RZ, R152 ;  /* 0x000000ffff997224 */ /* 0x000fe400078e0098 */
[----:B------:R-:W-:Y:S02]  /*1cd00*/  IMAD.MOV.U32 R152, RZ, RZ, R145 ;  /* 0x000000ffff987224 */ /* 0x000fe400078e0091 */
[----:B------:R-:W-:Y:S02]  /*1cd10*/  IMAD.MOV.U32 R145, RZ, RZ, R135 ;  /* 0x000000ffff917224 */ /* 0x000fe400078e0087 */
[----:B------:R-:W-:Y:S02]  /*1cd20*/  IMAD.MOV.U32 R135, RZ, RZ, R134 ;  /* 0x000000ffff877224 */ /* 0x000fe400078e0086 */
[----:B------:R-:W2:Y:S01]  /*1cd30*/  LDL.LU R134, [R1+0x2c] ;  /* 0x00002c0001867983 */ /* 0x000ea20000300800 */
[----:B-1----:R-:W-:Y:S02]  /*1cd40*/  FFMA.FTZ R105, R149, c[0x0][0x23c], -R182 ;  /* 0x00008f0095697a23 */ /* 0x002fe400000108b6 */
[----:B------:R-:W-:Y:S02]  /*1cd50*/  IMAD.MOV.U32 R149, RZ, RZ, R148 ;  /* 0x000000ffff957224 */ /* 0x000fe400078e0094 */
[----:B------:R1:W-:Y:S01]  /*1cd60*/  MUFU.EX2 R205, R105 ;  /* 0x0000006900cd7308 */ /* 0x0003e20000000800 */
[----:B------:R-:W-:Y:S02]  /*1cd70*/  IMAD.MOV.U32 R148, RZ, RZ, R155 ;  /* 0x000000ffff947224 */ /* 0x000fe400078e009b */
[----:B------:R-:W-:Y:S01]  /*1cd80*/  IMAD.MOV.U32 R155, RZ, RZ, R154 ;  /* 0x000000ffff9b7224 */ /* 0x000fe200078e009a */
[----:B------:R-:W-:Y:S01]  /*1cd90*/  MOV R154, R153 ;  /* 0x00000099009a7202 */ /* 0x000fe20000000f00 */
[----:B------:R-:W-:Y:S02]  /*1cda0*/  IMAD.MOV.U32 R153, RZ, RZ, R152 ;  /* 0x000000ffff997224 */ /* 0x000fe400078e0098 */
[----:B------:R-:W-:Y:S02]  /*1cdb0*/  IMAD.MOV.U32 R152, RZ, RZ, R135 ;  /* 0x000000ffff987224 */ /* 0x000fe400078e0087 */
[----:B-1----:R-:W-:Y:S02]  /*1cdc0*/  FFMA.FTZ R105, R149, c[0x0][0x23c], -R182 ;  /* 0x00008f0095697a23 */ /* 0x002fe400000108b6 */
[----:B------:R-:W-:Y:S02]  /*1cdd0*/  IMAD.MOV.U32 R149, RZ, RZ, R148 ;  /* 0x000000ffff957224 */ /* 0x000fe400078e0094 */
[----:B------:R1:W1:Y:S01]  /*1cde0*/  MUFU.EX2 R208, R105 ;  /* 0x0000006900d07308 */ /* 0x0002620000000800 */
[----:B------:R-:W-:Y:S02]  /*1cdf0*/  IMAD.MOV.U32 R148, RZ, RZ, R155 ;  /* 0x000000ffff947224 */ /* 0x000fe400078e009b */
[----:B------:R-:W-:Y:S01]  /*1ce00*/  IMAD.MOV.U32 R155, RZ, RZ, R154 ;  /* 0x000000ffff9b7224 */ /* 0x000fe200078e009a */
[----:B------:R-:W-:Y:S01]  /*1ce10*/  MOV R154, R153 ;  /* 0x00000099009a7202 */ /* 0x000fe20000000f00 */
[----:B------:R-:W-:Y:S02]  /*1ce20*/  IMAD.MOV.U32 R153, RZ, RZ, R152 ;  /* 0x000000ffff997224 */ /* 0x000fe400078e0098 */
[----:B-1----:R-:W-:Y:S02]  /*1ce30*/  FFMA.FTZ R105, R149, c[0x0][0x23c], -R183 ;  /* 0x00008f0095697a23 */ /* 0x002fe400000108b7 */
[----:B------:R-:W-:Y:S02]  /*1ce40*/  IMAD.MOV.U32 R149, RZ, RZ, R148 ;  /* 0x000000ffff957224 */ /* 0x000fe400078e0094 */
[----:B------:R1:W-:Y:S01]  /*1ce50*/  MUFU.EX2 R203, R105 ;  /* 0x0000006900cb7308 */ /* 0x0003e20000000800 */
[----:B------:R-:W-:Y:S01]  /*1ce60*/  IMAD.MOV.U32 R148, RZ, RZ, R155 ;  /* 0x000000ffff947224 */ /* 0x000fe200078e009b */
[----:B------:R-:W-:Y:S01]  /*1ce70*/  MOV R155, R154 ;  /* 0x0000009a009b7202 */ /* 0x000fe20000000f00 */
[----:B------:R-:W-:Y:S02]  /*1ce80*/  IMAD.MOV.U32 R154, RZ, RZ, R153 ;  /* 0x000000ffff9a7224 */ /* 0x000fe400078e0099 */
[----:B-1----:R-:W-:Y:S02]  /*1ce90*/  FFMA.FTZ R105, R149, c[0x0][0x23c], -R183 ;  /* 0x00008f0095697a23 */ /* 0x002fe400000108b7 */
[----:B------:R-:W-:Y:S01]  /*1cea0*/  IMAD.MOV.U32 R149, RZ, RZ, R148 ;  /* 0x000000ffff957224 */ /* 0x000fe200078e0094 */
[----:B------:R-:W-:Y:S02]  /*1ceb0*/  MOV R148, R155 ;  /* 0x0000009b00947202 */ /* 0x000fe40000000f00 */
[----:B------:R1:W-:Y:S01]  /*1cec0*/  MUFU.EX2 R207, R105 ;  /* 0x0000006900cf7308 */ /* 0x0003e20000000800 */
[----:B------:R-:W-:Y:S02]  /*1ced0*/  IMAD.MOV.U32 R155, RZ, RZ, R154 ;  /* 0x000000ffff9b7224 */ /* 0x000fe400078e009a */
[----:B-1----:R-:W-:Y:S02]  /*1cee0*/  FFMA.FTZ R105, R149, c[0x0][0x23c], -R182 ;  /* 0x00008f0095697a23 */ /* 0x002fe400000108b6 */
[----:B------:R-:W-:Y:S05]  /*1cef0*/  IMAD.MOV.U32 R149, RZ, RZ, R148 ;  /* 0x000000ffff957224 */ /* 0x000fea00078e0094 */
[----:B------:R1:W-:Y:S01]  /*1cf00*/  MUFU.EX2 R209, R105 ;  /* 0x0000006900d17308 */ /* 0x0003e20000000800 */
[----:B------:R-:W-:Y:S01]  /*1cf10*/  IMAD.MOV.U32 R148, RZ, RZ, R155 ;  /* 0x000000ffff947224 */ /* 0x000fe200078e009b */
[----:B------:R-:W-:Y:S03]  /*1cf20*/  LOP3.LUT R106, R149, 0xff, RZ, 0xc0, !PT ;  /* 0x000000ff956a7812 */ /* 0x000fe600078ec0ff */
[----:B------:R-:W-:Y:S04]  /*1cf30*/  IMAD.MOV.U32 R149, RZ, RZ, R148 ;  /* 0x000000ffff957224 */ /* 0x000fe800078e0094 */
[----:B------:R-:W-:Y:S01]  /*1cf40*/  IMAD.MOV.U32 R156, RZ, RZ, R149 ;  /* 0x000000ffff9c7224 */ /* 0x000fe200078e0095 */
[----:B-1----:R-:W-:Y:S04]  /*1cf50*/  LOP3.LUT R105, R186, 0xffff, RZ, 0xc0, !PT ;  /* 0x0000ffffba697812 */ /* 0x002fe800078ec0ff */
[----:B------:R-:W-:Y:S01]  /*1cf60*/  SHF.R.U32.HI R105, RZ, 0x8, R105 ;  /* 0x00000008ff697819 */ /* 0x000fe20000011669 */
[----:B--2---:R-:W-:Y:S02]  /*1cf70*/  IMAD.MOV.U32 R135, RZ, RZ, R134 ;  /* 0x000000ffff877224 */ /* 0x004fe400078e0086 */
        /* <DEDUP_REMOVED lines=11> */
[----:B------:R-:W-:Y:S01]  /*1d030*/  MOV R155, R154 ;  /* 0x0000009a009b7202 */ /* 0x000fe20000000f00 */
        /* <DEDUP_REMOVED lines=9> */
[----:B------:R-:W-:Y:S01]  /*1d0d0*/  PRMT R124, R113, 0x5410, R105 ;  /* 0x00005410717c7816 */ /* 0x000fe20000000069 */
[----:B------:R-:W-:Y:S01]  /*1d0e0*/  FFMA.FTZ R105, R156, c[0x0][0x23c], -R183 ;  /* 0x00008f009c697a23 */ /* 0x000fe200000108b7 */
[----:B------:R-:W-:Y:S01]  /*1d0f0*/  SHF.R.U32.HI R113, RZ, 0x18, R186 ;  /* 0x00000018ff717819 */ /* 0x000fe200000116ba */
[----:B------:R-:W-:Y:S02]  /*1d100*/  IMAD.MOV.U32 R153, RZ, RZ, R152 ;  /* 0x000000ffff997224 */ /* 0x000fe400078e0098 */
[----:B------:R2:W-:Y:S01]  /*1d110*/  MUFU.EX2 R200, R105 ;  /* 0x0000006900c87308 */ /* 0x0005e20000000800 */
[----:B------:R-:W-:Y:S01]  /*1d120*/  IMAD.MOV.U32 R152, RZ, RZ, R143 ;  /* 0x000000ffff987224 */ /* 0x000fe200078e008f */
[--C-:B------:R-:W-:Y:S01]  /*1d130*/  HSET2.LE.AND R108, R124, R141.reuse, PT ;  /* 0x0000008d7c6c7233 */ /* 0x100fe20003803000 */
[----:B------:R-:W-:Y:S02]  /*1d140*/  IMAD.MOV.U32 R143, RZ, RZ, R142 ;  /* 0x000000ffff8f7224 */ /* 0x000fe400078e008e */
[----:B------:R-:W-:Y:S02]  /*1d150*/  IMAD.MOV.U32 R142, RZ, RZ, R147 ;  /* 0x000000ffff8e7224 */ /* 0x000fe400078e0093 */
[----:B------:R-:W-:Y:S01]  /*1d160*/  IMAD.MOV.U32 R147, RZ, RZ, R120 ;  /* 0x000000ffff937224 */ /* 0x000fe200078e0078 */
[----:B------:R-:W-:Y:S01]  /*1d170*/  LOP3.LUT R108, R108, R109, RZ, 0xc0, !PT ;  /* 0x0000006d6c6c7212 */ /* 0x000fe200078ec0ff */
[----:B------:R-:W-:Y:S02]  /*1d180*/  FFMA.FTZ R120, R225, c[0x0][0x23c], -R182 ;  /* 0x00008f00e1787a23 */ /* 0x000fe400000108b6 */
[----:B------:R-:W-:Y:S02]  /*1d190*/  IMAD.MOV.U32 R149, RZ, RZ, R148 ;  /* 0x000000ffff957224 */ /* 0x000fe400078e0094 */
[----:B------:R1:W1:Y:S01]  /*1d1a0*/  MUFU.EX2 R204, R120 ;  /* 0x0000007800cc7308 */ /* 0x0002620000000800 */
[----:B------:R-:W-:Y:S02]  /*1d1b0*/  IMAD.MOV.U32 R148, RZ, RZ, R152 ;  /* 0x000000ffff947224 */ /* 0x000fe400078e0098 */
[----:B------:R-:W-:Y:S02]  /*1d1c0*/  IMAD.MOV.U32 R152, RZ, RZ, R143 ;  /* 0x000000ffff987224 */ /* 0x000fe400078e008f */
[----:B------:R-:W-:Y:S02]  /*1d1d0*/  IMAD.MOV.U32 R143, RZ, RZ, R142 ;  /* 0x000000ffff8f7224 */ /* 0x000fe400078e008e */
[----:B------:R-:W-:Y:S02]  /*1d1e0*/  IMAD.MOV.U32 R142, RZ, RZ, R147 ;  /* 0x000000ffff8e7224 */ /* 0x000fe400078e0093 */
[----:B------:R-:W-:Y:S01]  /*1d1f0*/  IMAD.MOV.U32 R147, RZ, RZ, R127 ;  /* 0x000000ffff937224 */ /* 0x000fe200078e007f */
[----:B------:R-:W-:Y:S01]  /*1d200*/  PRMT R127, R106, 0x5410, R188 ;  /* 0x000054106a7f7816 */ /* 0x000fe200000000bc */
[----:B------:R-:W-:Y:S01]  /*1d210*/  IMAD.MOV.U32 R161, RZ, RZ, R155 ;  /* 0x000000ffffa17224 */ /* 0x000fe200078e009b */
[----:B------:R-:W-:Y:S01]  /*1d220*/  SHF.R.U32.HI R106, RZ, 0x10, R186 ;  /* 0x00000010ff6a7819 */ /* 0x000fe200000116ba */
[----:B------:R-:W-:Y:S01]  /*1d230*/  IMAD.MOV.U32 R158, RZ, RZ, R160 ;  /* 0x000000ffff9e7224 */ /* 0x000fe200078e00a0 */
[----:B------:R-:W-:Y:S01]  /*1d240*/  MOV R155, R153 ;  /* 0x00000099009b7202 */ /* 0x000fe20000000f00 */
[----:B------:R-:W-:Y:S01]  /*1d250*/  IMAD.MOV.U32 R153, RZ, RZ, R218 ;  /* 0x000000ffff997224 */ /* 0x000fe200078e00da */
[----:B------:R-:W-:Y:S01]  /*1d260*/  LOP3.LUT R106, R106, 0xff, RZ, 0xc0, !PT ;  /* 0x000000ff6a6a7812 */ /* 0x000fe200078ec0ff */
[----:B------:R-:W-:Y:S01]  /*1d270*/  IMAD.MOV.U32 R160, RZ, RZ, R150 ;  /* 0x000000ffffa07224 */ /* 0x000fe200078e0096 */
[----:B--2---:R-:W-:Y:S01]  /*1d280*/  SHF.R.U32.HI R105, RZ, 0x10, R185 ;  /* 0x00000010ff697819 */ /* 0x004fe200000116b9 */
[----:B------:R-:W-:Y:S01]  /*1d290*/  IMAD.MOV.U32 R150, RZ, RZ, R154 ;  /* 0x000000ffff967224 */ /* 0x000fe200078e009a */
[----:B------:R-:W-:Y:S01]  /*1d2a0*/  PRMT R106, R106, 0x5410, R113 ;  /* 0x000054106a6a7816 */ /* 0x000fe20000000071 */
[----:B------:R-:W-:Y:S01]  /*1d2b0*/  IMAD.MOV.U32 R154, RZ, RZ, R153 ;  /* 0x000000ffff9a7224 */ /* 0x000fe200078e0099 */
[----:B------:R-:W-:Y:S01]  /*1d2c0*/  MOV R157, R161 ;  /* 0x000000a1009d7202 */ /* 0x000fe20000000f00 */
[----:B------:R-:W-:Y:S01]  /*1d2d0*/  IMAD.MOV.U32 R161, RZ, RZ, R151 ;  /* 0x000000ffffa17224 */ /* 0x000fe200078e0097 */
[----:B------:R-:W-:Y:S01]  /*1d2e0*/  LOP3.LUT R105, R105, 0xff, RZ, 0xc0, !PT ;  /* 0x000000ff69697812 */ /* 0x000fe200078ec0ff */
[----:B---3--:R-:W-:Y:S01]  /*1d2f0*/  IMAD.MOV.U32 R151, RZ, RZ, R122 ;  /* 0x000000ffff977224 */ /* 0x008fe200078e007a */
[----:B------:R-:W-:Y:S01]  /*1d300*/  LOP3.LUT R122, R185, 0xff, RZ, 0xc0, !PT ;  /* 0x000000ffb97a7812 */ /* 0x000fe200078ec0ff */
[----:B------:R-:W-:Y:S01]  /*1d310*/  IMAD.MOV.U32 R153, RZ, RZ, R136 ;  /* 0x000000ffff997224 */ /* 0x000fe200078e0088 */
[----:B------:R-:W-:Y:S01]  /*1d320*/  MOV R136, R121 ;  /* 0x0000007900887202 */ /* 0x000fe20000000f00 */
[----:B-1----:R-:W-:Y:S01]  /*1d330*/  FFMA.FTZ R120, R158, c[0x0][0x23c], -R183 ;  /* 0x00008f009e787a23 */ /* 0x002fe200000108b7 */
[----:B------:R-:W-:Y:S01]  /*1d340*/  SHF.R.U32.HI R121, RZ, 0x18, R185 ;  /* 0x00000018ff797819 */ /* 0x000fe200000116b9 */
[----:B------:R-:W-:Y:S01]  /*1d350*/  IMAD.MOV.U32 R158, RZ, RZ, R138 ;  /* 0x000000ffff9e7224 */ /* 0x000fe200078e008a */
[----:B------:R-:W-:Y:S01]  /*1d360*/  PRMT R126, R122, 0x5410, R112 ;  /* 0x000054107a7e7816 */ /* 0x000fe20000000070 */
[--C-:B------:R-:W-:Y:S01]  /*1d370*/  HSET2.LE.AND R112, R106, R141.reuse, PT ;  /* 0x0000008d6a707233 */ /* 0x100fe20003803000 */
[----:B------:R-:W-:Y:S01]  /*1d380*/  F2FP.PACK_AB R113, R210, R206 ;  /* 0x000000ced271723e */ /* 0x000fe200000000ff */
[----:B------:R-:W-:Y:S01]  /*1d390*/  IMAD.MOV.U32 R138, RZ, RZ, R125 ;  /* 0x000000ffff8a7224 */ /* 0x000fe200078e007d */
[----:B------:R-:W-:Y:S01]  /*1d3a0*/  PRMT R125, R105, 0x5410, R121 ;  /* 0x00005410697d7816 */ /* 0x000fe20000000079 */
[----:B------:R1:W2:Y:S01]  /*1d3b0*/  MUFU.EX2 R201, R120 ;  /* 0x0000007800c97308 */ /* 0x0002a20000000800 */
[----:B------:R-:W-:Y:S01]  /*1d3c0*/  F2FP.PACK_AB R105, R234, R233 ;  /* 0x000000e9ea69723e */ /* 0x000fe200000000ff */
[----:B------:R-:W-:Y:S01]  /*1d3d0*/  IMAD.MOV.U32 R159, RZ, RZ, R149 ;  /* 0x000000ffff9f7224 */ /* 0x000fe200078e0095 */
[----:B------:R-:W-:Y:S01]  /*1d3e0*/  LOP3.LUT R109, R112, R113, RZ, 0xc0, !PT ;  /* 0x00000071706d7212 */ /* 0x000fe200078ec0ff */
[--C-:B------:R-:W-:Y:S01]  /*1d3f0*/  HSET2.LE.AND R112, R126, R141.reuse, PT ;  /* 0x0000008d7e707233 */ /* 0x100fe20003803000 */
[----:B------:R-:W-:Y:S01]  /*1d400*/  LOP3.LUT R110, R110, R105, RZ, 0xc0, !PT ;  /* 0x000000696e6e7212 */ /* 0x000fe200078ec0ff */
[----:B----4-:R-:W-:Y:S01]  /*1d410*/  IMAD.MOV.U32 R149, RZ, RZ, R137 ;  /* 0x000000ffff957224 */ /* 0x010fe200078e0089 */
[----:B------:R-:W-:Y:S01]  /*1d420*/  F2FP.PACK_AB R105, R208, R205 ;  /* 0x000000cdd069723e */ /* 0x000fe200000000ff */
[----:B------:R-:W-:Y:S01]  /*1d430*/  IMAD.MOV.U32 R137, RZ, RZ, R123 ;  /* 0x000000ffff897224 */ /* 0x000fe200078e007b */
[----:B------:R-:W-:Y:S01]  /*1d440*/  F2FP.PACK_AB R106, R231, R232 ;  /* 0x000000e8e76a723e */ /* 0x000fe200000000ff */
[--C-:B------:R-:W-:Y:S01]  /*1d450*/  HSET2.LE.AND R124, R127, R141.reuse, PT ;  /* 0x0000008d7f7c7233 */ /* 0x100fe20003803000 */
[----:B------:R-:W-:Y:S01]  /*1d460*/  LOP3.LUT R112, R112, R105, RZ, 0xc0, !PT ;  /* 0x0000006970707212 */ /* 0x000fe200078ec0ff */
[----:B------:R-:W-:Y:S01]  /*1d470*/  FFMA.FTZ R105, R169, c[0x0][0x23c], -R180 ;  /* 0x00008f00a9697a23 */ /* 0x000fe200000108b4 */
[----:B------:R-:W-:Y:S01]  /*1d480*/  LOP3.LUT R111, R111, R106, RZ, 0xc0, !PT ;  /* 0x0000006a6f6f7212 */ /* 0x000fe200078ec0ff */
[----:B------:R-:W-:Y:S01]  /*1d490*/  IMAD.MOV.U32 R169, RZ, RZ, R168 ;  /* 0x000000ffffa97224 */ /* 0x000fe200078e00a8 */
[--C-:B------:R-:W-:Y:S01]  /*1d4a0*/  HSET2.LE.AND R113, R125, R141.reuse, PT ;  /* 0x0000008d7d717233 */ /* 0x100fe20003803000 */
[----:B------:R3:W-:Y:S01]  /*1d4b0*/  MUFU.EX2 R199, R105 ;  /* 0x0000006900c77308 */ /* 0x0007e20000000800 */
[----:B------:R-:W-:Y:S01]  /*1d4c0*/  IMAD.MOV.U32 R168, RZ, RZ, R159 ;  /* 0x000000ffffa87224 */ /* 0x000fe200078e009f */
[----:B------:R-:W-:Y:S01]  /*1d4d0*/  F2FP.PACK_AB R115, R204, R209 ;  /* 0x000000d1cc73723e */ /* 0x000fe200000000ff */
[----:B------:R-:W-:Y:S01]  /*1d4e0*/  IMAD.MOV.U32 R156, RZ, RZ, R217 ;  /* 0x000000ffff9c7224 */ /* 0x000fe200078e00d9 */
[-C--:B------:R-:W-:Y:S01]  /*1d4f0*/  HMMA.16816.F32 R4, R108, R116.reuse, R4 ;  /* 0x000000746c04723c */ /* 0x080fe20000001804 */
[----:B------:R-:W-:Y:S01]  /*1d500*/  F2FP.PACK_AB R106, R207, R203 ;  /* 0x000000cbcf6a723e */ /* 0x000fe200000000ff */
[----:B------:R-:W-:Y:S01]  /*1d510*/  IMAD.MOV.U32 R159, RZ, RZ, R157 ;  /* 0x000000ffff9f7224 */ /* 0x000fe200078e009d */
[----:B------:R-:W-:Y:S01]  /*1d520*/  LOP3.LUT R114, R114, R115, RZ, 0xc0, !PT ;  /* 0x0000007372727212 */ /* 0x000fe200078ec0ff */
[----:B-1----:R-:W1:Y:S01]  /*1d530*/  LDSM.16.MT88.4 R120, [R214+0x9800] ;  /* 0x00980000d678783b */ /* 0x002e620000004200 */
[----:B--2---:R-:W-:Y:S01]  /*1d540*/  F2FP.PACK_AB R125, R201, R200 ;  /* 0x000000c8c97d723e */ /* 0x004fe200000000ff */
[----:B------:R-:W-:Y:S01]  /*1d550*/  IMAD.MOV.U32 R157, RZ, RZ, R156 ;  /* 0x000000ffff9d7224 */ /* 0x000fe200078e009c */
[----:B------:R-:W-:Y:S01]  /*1d560*/  LOP3.LUT R113, R113, R106, RZ, 0xc0, !PT ;  /* 0x0000006a71717212 */ /* 0x000fe200078ec0ff */
[----:B------:R-:W-:Y:S01]  /*1d570*/  IMAD.MOV.U32 R156, RZ, RZ, R151 ;  /* 0x000000ffff9c7224 */ /* 0x000fe200078e0097 */
[----:B------:R-:W-:Y:S03]  /*1d580*/  LOP3.LUT R115, R124, R125, RZ, 0xc0, !PT ;  /* 0x0000007d7c737212 */ /* 0x000fe600078ec0ff */
[----:B------:R-:W2:Y:S01]  /*1d590*/  LDSM.16.MT88.4 R124, [R212+0xa800] ;  /* 0x00a80000d47c783b */ /* 0x000ea20000004200 */
[----:B------:R-:W-:Y:S02]  /*1d5a0*/  IMAD.MOV.U32 R139, RZ, RZ, R219 ;  /* 0x000000ffff8b7224 */ /* 0x000fe400078e00db */
[----:B------:R-:W-:Y:S01]  /*1d5b0*/  IMAD.MOV.U32 R134, RZ, RZ, R133 ;  /* 0x000000ffff867224 */ /* 0x000fe200078e0085 */
[C---:B------:R-:W-:Y:S01]  /*1d5c0*/  HMMA.16816.F32 R8, R112.reuse, R116, R8 ;  /* 0x000000747008723c */ /* 0x040fe20000001808 */
[----:B------:R-:W-:Y:S02]  /*1d5d0*/  IMAD.MOV.U32 R133, RZ, RZ, R229 ;  /* 0x000000ffff857224 */ /* 0x000fe400078e00e5 */
[----:B------:R-:W-:Y:S01]  /*1d5e0*/  IMAD.MOV.U32 R135, RZ, RZ, R224 ;  /* 0x000000ffff877224 */ /* 0x000fe200078e00e0 */
[----:B------:R4:W5:Y:S01]  /*1d5f0*/  LDL.LU R219, [R1+0xd0] ;  /* 0x0000d00001db7983 */ /* 0x0009620000300800 */
[----:B---3--:R-:W-:Y:S02]  /*1d600*/  FFMA.FTZ R105, R169, c[0x0][0x23c], -R180 ;  /* 0x00008f00a9697a23 */ /* 0x008fe400000108b4 */
[----:B------:R-:W-:Y:S01]  /*1d610*/  IMAD.MOV.U32 R169, RZ, RZ, R168 ;  /* 0x000000ffffa97224 */ /* 0x000fe200078e00a8 */
[-C--:B------:R-:W-:Y:S01]  /*1d620*/  HMMA.16816.F32 R12, R112, R118.reuse, R12 ;  /* 0x00000076700c723c */ /* 0x080fe2000000180c */
[----:B------:R3:W3:Y:S01]  /*1d630*/  MUFU.EX2 R198, R105 ;  /* 0x0000006900c67308 */ /* 0x0006e20000000800 */
[----:B------:R4:W5:Y:S02]  /*1d640*/  LDL.LU R229, [R1+0xcc] ;  /* 0x0000cc0001e57983 */ /* 0x0009640000300800 */
[----:B------:R-:W-:Y:S02]  /*1d650*/  IMAD.MOV.U32 R168, RZ, RZ, R159 ;  /* 0x000000ffffa87224 */ /* 0x000fe400078e009f */
[----:B------:R4:W5:Y:S01]  /*1d660*/  LDL.LU R224, [R1+0xc8] ;  /* 0x0000c80001e07983 */ /* 0x0009620000300800 */
[----:B------:R-:W-:Y:S01]  /*1d670*/  IMAD.MOV.U32 R151, RZ, RZ, R150 ;  /* 0x000000ffff977224 */ /* 0x000fe200078e0096 */
[C---:B------:R-:W-:Y:S01]  /*1d680*/  HMMA.16816.F32 R16, R108.reuse, R118, R16 ;  /* 0x000000766c10723c */ /* 0x040fe20000001810 */
[----:B------:R-:W-:Y:S01]  /*1d690*/  IMAD.MOV.U32 R150, RZ, RZ, R148 ;  /* 0x000000ffff967224 */ /* 0x000fe200078e0094 */
[----:B------:R-:W2:Y:S02]  /*1d6a0*/  LDSM.16.MT88.4 R116, [R214+0xa800] ;  /* 0x00a80000d674783b */ /* 0x000ea40000004200 */
[----:B------:R-:W-:Y:S01]  /*1d6b0*/  MOV R148, R155 ;  /* 0x0000009b00947202 */ /* 0x000fe20000000f00 */
[----:B------:R-:W-:Y:S02]  /*1d6c0*/  IMAD.MOV.U32 R155, RZ, RZ, R135 ;  /* 0x000000ffff9b7224 */ /* 0x000fe400078e0087 */
[----:B------:R-:W-:Y:S02]  /*1d6d0*/  IMAD.MOV.U32 R135, RZ, RZ, R139 ;  /* 0x000000ffff877224 */ /* 0x000fe400078e008b */
[----:B------:R-:W-:Y:S01]  /*1d6e0*/  IMAD.MOV.U32 R139, RZ, RZ, R215 ;  /* 0x000000ffff8b7224 */ /* 0x000fe200078e00d7 */
[----:B------:R4:W5:Y:S01]  /*1d6f0*/  LDL.LU R230, [R1+0xc4] ;  /* 0x0000c40001e67983 */ /* 0x0009620000300800 */
[-C--:B-1----:R-:W-:Y:S01]  /*1d700*/  HMMA.16816.F32 R20, R108, R120.reuse, R20 ;  /* 0x000000786c14723c */ /* 0x082fe20000001814 */
[----:B------:R-:W-:Y:S02]  /*1d710*/  IMAD.MOV.U32 R159, RZ, RZ, R157 ;  /* 0x000000ffff9f7224 */ /* 0x000fe400078e009d */
[----:B------:R4:W5:Y:S01]  /*1d720*/  LDL.LU R225, [R1+0xc0] ;  /* 0x0000c00001e17983 */ /* 0x0009620000300800 */
[----:B------:R-:W-:Y:S01]  /*1d730*/  IMAD.MOV.U32 R157, RZ, RZ, R156 ;  /* 0x000000ffff9d7224 */ /* 0x000fe200078e009c */
[----:B------:R-:W-:Y:S01]  /*1d740*/  MOV R156, R213 ;  /* 0x000000d5009c7202 */ /* 0x000fe20000000f00 */
[--C-:B---3--:R-:W-:Y:S01]  /*1d750*/  FFMA.FTZ R105, R169, c[0x0][0x23c], -R181.reuse ;  /* 0x00008f00a9697a23 */ /* 0x108fe200000108b5 */
[----:B------:R4:W5:Y:S01]  /*1d760*/  LDL.LU.64 R220, [R1+0xb8] ;  /* 0x0000b80001dc7983 */ /* 0x0009620000300a00 */
[----:B------:R-:W-:Y:S01]  /*1d770*/  F2FP.PACK_AB R174, R198, R199 ;  /* 0x000000c7c6ae723e */ /* 0x000fe200000000ff */
[C---:B------:R-:W-:Y:S01]  /*1d780*/  HMMA.16816.F32 R24, R112.reuse, R120, R24 ;  /* 0x000000787018723c */ /* 0x040fe20000001818 */
[----:B------:R1:W-:Y:S03]  /*1d790*/  MUFU.EX2 R197, R105 ;  /* 0x0000006900c57308 */ /* 0x0003e60000000800 */
[----:B------:R4:W5:Y:S04]  /*1d7a0*/  LDL.LU R218, [R1+0xb0] ;  /* 0x0000b00001da7983 */ /* 0x0009680000300800 */
[-C--:B------:R-:W-:Y:S01]  /*1d7b0*/  HMMA.16816.F32 R28, R112, R122.reuse, R28 ;  /* 0x0000007a701c723c */ /* 0x080fe2000000181c */
[----:B------:R4:W5:Y:S04]  /*1d7c0*/  LDL.LU R217, [R1+0xac] ;  /* 0x0000ac0001d97983 */ /* 0x0009680000300800 */
[----:B------:R4:W5:Y:S03]  /*1d7d0*/  LDL.LU R216, [R1+0xa8] ;  /* 0x0000a80001d87983 */ /* 0x0009660000300800 */
[C---:B------:R-:W-:Y:S01]  /*1d7e0*/  HMMA.16816.F32 R32, R108.reuse, R122, R32 ;  /* 0x0000007a6c20723c */ /* 0x040fe20000001820 */
[----:B------:R-:W3:Y:S07]  /*1d7f0*/  LDSM.16.MT88.4 R120, [R212+0xb800] ;  /* 0x00b80000d478783b */ /* 0x000eee0000004200 */
[-C--:B--2---:R-:W-:Y:S01]  /*1d800*/  HMMA.16816.F32 R36, R108, R124.reuse, R36 ;  /* 0x0000007c6c24723c */ /* 0x084fe20000001824 */
[--C-:B-1----:R-:W-:Y:S01]  /*1d810*/  FFMA.FTZ R105, R168, c[0x0][0x23c], -R181.reuse ;  /* 0x00008f00a8697a23 */ /* 0x102fe200000108b5 */
[----:B------:R4:W5:Y:S03]  /*1d820*/  LDL.LU R215, [R1+0xa4] ;  /* 0x0000a40001d77983 */ /* 0x0009660000300800 */
[----:B------:R1:W2:Y:S01]  /*1d830*/  MUFU.EX2 R196, R105 ;  /* 0x0000006900c47308 */ /* 0x0002a20000000800 */
[----:B------:R4:W5:Y:S02]  /*1d840*/  LDL.LU R213, [R1+0xa0] ;  /* 0x0000a00001d57983 */ /* 0x0009640000300800 */
[C---:B------:R-:W-:Y:S07]  /*1d850*/  HMMA.16816.F32 R40, R112.reuse, R124, R40 ;  /* 0x0000007c7028723c */ /* 0x040fee0000001828 */
[----:B------:R-:W-:Y:S01]  /*1d860*/  LOP3.LUT R124, R189, UR8, R238, 0x96, !PT ;  /* 0x00000008bd7c7c12 */ /* 0x000fe2000f8e96ee */
[-C--:B------:R-:W-:Y:S04]  /*1d870*/  HMMA.16816.F32 R44, R112, R126.reuse, R44 ;  /* 0x0000007e702c723c */ /* 0x080fe8000000182c */
[----:B------:R-:W-:Y:S04]  /*1d880*/  IMAD.WIDE.U32 R124, R124, -0x2daee0ad, RZ ;  /* 0xd2511f537c7c7825 */ /* 0x000fe800078e00ff */
[C---:B------:R-:W-:Y:S01]  /*1d890*/  HMMA.16816.F32 R48, R108.reuse, R126, R48 ;  /* 0x0000007e6c30723c */ /* 0x040fe20000001830 */
[----:B------:R-:W-:Y:S03]  /*1d8a0*/  LOP3.LUT R130, R124, 0xff, RZ, 0xc0, !PT ;  /* 0x000000ff7c827812 */ /* 0x000fe600078ec0ff */
[----:B------:R-:W-:Y:S01]  /*1d8b0*/  SHF.R.U32.HI R128, RZ, 0x18, R124 ;  /* 0x00000018ff807819 */ /* 0x000fe2000001167c */
[--C-:B-1----:R-:W-:Y:S01]  /*1d8c0*/  FFMA.FTZ R105, R159, c[0x0][0x23c], -R180.reuse ;  /* 0x00008f009f697a23 */ /* 0x102fe200000108b4 */
[----:B--2---:R-:W-:Y:S01]  /*1d8d0*/  F2FP.PACK_AB R175, R196, R197 ;  /* 0x000000c5c4af723e */ /* 0x004fe200000000ff */
[----:B------:R-:W-:Y:S01]  /*1d8e0*/  FFMA.FTZ R180, R158, c[0x0][0x23c], -R180 ;  /* 0x00008f009eb47a23 */ /* 0x000fe200000108b4 */
[-C--:B------:R-:W-:Y:S01]  /*1d8f0*/  HMMA.16816.F32 R52, R108, R116.reuse, R52 ;  /* 0x000000746c34723c */ /* 0x080fe20000001834 */
[----:B------:R1:W-:Y:S07]  /*1d900*/  MUFU.EX2 R195, R105 ;  /* 0x0000006900c37308 */ /* 0x0003ee0000000800 */
[C---:B------:R-:W-:Y:S03]  /*1d910*/  HMMA.16816.F32 R56, R112.reuse, R116, R56 ;  /* 0x000000747038723c */ /* 0x040fe60000001838 */
[----:B------:R-:W-:Y:S05]  /*1d920*/  MUFU.EX2 R194, R180 ;  /* 0x000000b400c27308 */ /* 0x000fea0000000800 */
[-C--:B------:R-:W-:Y:S08]  /*1d930*/  HMMA.16816.F32 R60, R112, R118.reuse, R60 ;  /* 0x00000076703c723c */ /* 0x080ff0000000183c */
[C---:B------:R-:W-:Y:S01]  /*1d940*/  HMMA.16816.F32 R64, R108.reuse, R118, R64 ;  /* 0x000000766c40723c */ /* 0x040fe20000001840 */
[--C-:B-1----:R-:W-:Y:S03]  /*1d950*/  FFMA.FTZ R105, R157, c[0x0][0x23c], -R181.reuse ;  /* 0x00008f009d697a23 */ /* 0x102fe600000108b5 */
[----:B------:R-:W-:Y:S01]  /*1d960*/  FFMA.FTZ R181, R156, c[0x0][0x23c], -R181 ;  /* 0x00008f009cb57a23 */ /* 0x000fe200000108b5 */
[----:B------:R1:W-:Y:S03]  /*1d970*/  MUFU.EX2 R193, R105 ;  /* 0x0000006900c17308 */ /* 0x0003e60000000800 */
[-C--:B---3--:R-:W-:Y:S07]  /*1d980*/  HMMA.16816.F32 R68, R108, R120.reuse, R68 ;  /* 0x000000786c44723c */ /* 0x088fee0000001844 */
[----:B------:R-:W2:Y:S01]  /*1d990*/  MUFU.EX2 R192, R181 ;  /* 0x000000b500c07308 */ /* 0x000ea20000000800 */
[C---:B------:R-:W-:Y:S08]  /*1d9a0*/  HMMA.16816.F32 R72, R112.reuse, R120, R72 ;  /* 0x000000787048723c */ /* 0x040ff00000001848 */
[-C--:B------:R-:W-:Y:S01]  /*1d9b0*/  HMMA.16816.F32 R76, R112, R122.reuse, R76 ;  /* 0x0000007a704c723c */ /* 0x080fe2000000184c */
[----:B-1----:R-:W-:Y:S03]  /*1d9c0*/  LOP3.LUT R105, R245, UR8, R162, 0x96, !PT ;  /* 0x00000008f5697c12 */ /* 0x002fe6000f8e96a2 */
[----:B------:R-:W-:Y:S04]  /*1d9d0*/  IMAD.MOV.U32 R245, RZ, RZ, R140 ;  /* 0x000000fffff57224 */ /* 0x000fe800078e008c */
[C---:B------:R-:W-:Y:S01]  /*1d9e0*/  HMMA.16816.F32 R80, R108.reuse, R122, R80 ;  /* 0x0000007a6c50723c */ /* 0x040fe20000001850 */
[----:B------:R-:W-:Y:S04]  /*1d9f0*/  IMAD.WIDE.U32 R116, R105, -0x2daee0ad, RZ ;  /* 0xd2511f5369747825 */ /* 0x000fe800078e00ff */
[----:B------:R-:W-:Y:S01]  /*1da00*/  FFMA.FTZ R105, R151, c[0x0][0x23c], -R182 ;  /* 0x00008f0097697a23 */ /* 0x000fe200000108b6 */
[C---:B------:R-:W-:Y:S03]  /*1da10*/  LOP3.LUT R126, R116.reuse, 0xffff, RZ, 0xc0, !PT ;  /* 0x0000ffff747e7812 */ /* 0x040fe600078ec0ff */
[----:B------:R1:W-:Y:S03]  /*1da20*/  MUFU.EX2 R191, R105 ;  /* 0x0000006900bf7308 */ /* 0x0003e60000000800 */
[----:B------:R-:W-:Y:S02]  /*1da30*/  SHF.R.U32.HI R127, RZ, 0x10, R116 ;  /* 0x00000010ff7f7819 */ /* 0x000fe40000011674 */
[----:B------:R-:W-:Y:S01]  /*1da40*/  LOP3.LUT R106, R117, UR18, R160, 0x96, !PT ;  /* 0x00000012756a7c12 */ /* 0x000fe2000f8e96a0 */
[----:B------:R-:W-:Y:S01]  /*1da50*/  FFMA.FTZ R117, R149, c[0x0][0x23c], -R182 ;  /* 0x00008f0095757a23 */ /* 0x000fe200000108b6 */
[----:B------:R-:W-:Y:S01]  /*1da60*/  LOP3.LUT R129, R116, 0xff, RZ, 0xc0, !PT ;  /* 0x000000ff74817812 */ /* 0x000fe200078ec0ff */
[----:B------:R-:W-:Y:S01]  /*1da70*/  IMAD.MOV.U32 R149, RZ, RZ, R131 ;  /* 0x000000ffff957224 */ /* 0x000fe200078e0083 */
[----:B------:R-:W-:Y:S02]  /*1da80*/  SHF.R.U32.HI R131, RZ, 0x18, R116 ;  /* 0x00000018ff837819 */ /* 0x000fe40000011674 */
[----:B------:R-:W-:Y:S01]  /*1da90*/  SHF.R.U32.HI R116, RZ, 0x8, R126 ;  /* 0x00000008ff747819 */ /* 0x000fe2000001167e */
[----:B------:R3:W2:Y:S01]  /*1daa0*/  MUFU.EX2 R190, R117 ;  /* 0x0000007500be7308 */ /* 0x0006a20000000800 */
[----:B------:R-:W-:Y:S02]  /*1dab0*/  SHF.R.U32.HI R126, RZ, 0x10, R124 ;  /* 0x00000010ff7e7819 */ /* 0x000fe4000001167c */
[----:B------:R-:W-:Y:S02]  /*1dac0*/  PRMT R129, R129, 0x5410, R116 ;  /* 0x0000541081817816 */ /* 0x000fe40000000074 */
[----:B------:R-:W-:Y:S02]  /*1dad0*/  LOP3.LUT R120, R106, 0xffff, RZ, 0xc0, !PT ;  /* 0x0000ffff6a787812 */ /* 0x000fe400078ec0ff */
[----:B------:R-:W-:Y:S04]  /*1dae0*/  SHF.R.U32.HI R121, RZ, 0x10, R106 ;  /* 0x00000010ff797819 */ /* 0x000fe8000001166a */
[----:B------:R-:W-:Y:S02]  /*1daf0*/  LOP3.LUT R121, R121, 0xff, RZ, 0xc0, !PT ;  /* 0x000000ff79797812 */ /* 0x000fe400078ec0ff */
[----:B-1----:R-:W-:Y:S02]  /*1db00*/  LOP3.LUT R105, R125, UR18, R242, 0x96, !PT ;  /* 0x000000127d697c12 */ /* 0x002fe4000f8e96f2 */
[----:B------:R-:W-:Y:S02]  /*1db10*/  LOP3.LUT R125, R124, 0xffff, RZ, 0xc0, !PT ;  /* 0x0000ffff7c7d7812 */ /* 0x000fe400078ec0ff */
[----:B------:R-:W-:Y:S02]  /*1db20*/  LOP3.LUT R124, R127, 0xff, RZ, 0xc0, !PT ;  /* 0x000000ff7f7c7812 */ /* 0x000fe400078ec0ff */
[----:B------:R-:W-:Y:S02]  /*1db30*/  SHF.R.U32.HI R127, RZ, 0x8, R125 ;  /* 0x00000008ff7f7819 */ /* 0x000fe4000001167d */
[----:B------:R-:W-:Y:S01]  /*1db40*/  PRMT R131, R124, 0x5410, R131 ;  /* 0x000054107c837816 */ /* 0x000fe20000000083 */
[--C-:B------:R-:W-:Y:S01]  /*1db50*/  FFMA.FTZ R124, R149, c[0x0][0x23c], -R183.reuse ;  /* 0x00008f00957c7a23 */ /* 0x100fe200000108b7 */
[----:B------:R-:W-:Y:S01]  /*1db60*/  LOP3.LUT R125, R126, 0xff, RZ, 0xc0, !PT ;  /* 0x000000ff7e7d7812 */ /* 0x000fe200078ec0ff */
[----:B------:R-:W2:Y:S01]  /*1db70*/  LDL.LU R149, [R1+0x48] ;  /* 0x0000480001957983 */ /* 0x000ea20000300800 */
[----:B---3--:R-:W-:Y:S01]  /*1db80*/  FFMA.FTZ R117, R150, c[0x0][0x23c], -R183 ;  /* 0x00008f0096757a23 */ /* 0x008fe200000108b7 */
[----:B------:R1:W-:Y:S01]  /*1db90*/  MUFU.EX2 R188, R124 ;  /* 0x0000007c00bc7308 */ /* 0x0003e20000000800 */
[----:B------:R-:W-:Y:S01]  /*1dba0*/  PRMT R179, R125, 0x5410, R128 ;  /* 0x000054107db37816 */ /* 0x000fe20000000080 */
[--C-:B------:R-:W-:Y:S01]  /*1dbb0*/  FFMA.FTZ R125, R148, c[0x0][0x23c], -R182.reuse ;  /* 0x00008f00947d7a23 */ /* 0x100fe200000108b6 */
[----:B------:R-:W-:Y:S01]  /*1dbc0*/  PRMT R130, R130, 0x5410, R127 ;  /* 0x0000541082827816 */ /* 0x000fe2000000007f */
[----:B------:R-:W3:Y:S01]  /*1dbd0*/  LDL.LU R148, [R1+0x70] ;  /* 0x0000700001947983 */ /* 0x000ee20000300800 */
[----:B------:R-:W-:Y:S01]  /*1dbe0*/  FFMA.FTZ R182, R155, c[0x0][0x23c], -R182 ;  /* 0x00008f009bb67a23 */ /* 0x000fe200000108b6 */
[----:B------:R-:W-:Y:S01]  /*1dbf0*/  SHF.R.U32.HI R127, RZ, 0x18, R106 ;  /* 0x00000018ff7f7819 */ /* 0x000fe2000001166a */
[----:B------:R-:W-:Y:S01]  /*1dc00*/  IMAD.MOV.U32 R155, RZ, RZ, R152 ;  /* 0x000000ffff9b7224 */ /* 0x000fe200078e0098 */
[----:B------:R-:W-:Y:S01]  /*1dc10*/  LOP3.LUT R128, R106, 0xff, RZ, 0xc0, !PT ;  /* 0x000000ff6a807812 */ /* 0x000fe200078ec0ff */
[----:B------:R-:W-:Y:S01]  /*1dc20*/  IMAD.MOV.U32 R152, RZ, RZ, R146 ;  /* 0x000000ffff987224 */ /* 0x000fe200078e0092 */
[----:B------:R4:W2:Y:S01]  /*1dc30*/  MUFU.EX2 R189, R117 ;  /* 0x0000007500bd7308 */ /* 0x0008a20000000800 */
[----:B------:R-:W3:Y:S01]  /*1dc40*/  LDL.LU R146, [R1+0x74] ;  /* 0x0000740001927983 */ /* 0x000ee20000300800 */
[----:B------:R-:W-:Y:S01]  /*1dc50*/  IMAD.MOV.U32 R150, RZ, RZ, R153 ;  /* 0x000000ffff967224 */ /* 0x000fe200078e0099 */
[C---:B------:R-:W-:Y:S01]  /*1dc60*/  LOP3.LUT R106, R105.reuse, 0xffff, RZ, 0xc0, !PT ;  /* 0x0000ffff696a7812 */ /* 0x040fe200078ec0ff */
[----:B------:R-:W-:Y:S01]  /*1dc70*/  IMAD.MOV.U32 R153, RZ, RZ, R144 ;  /* 0x000000ffff997224 */ /* 0x000fe200078e0090 */
[----:B------:R-:W-:Y:S01]  /*1dc80*/  LOP3.LUT R126, R105, 0xff, RZ, 0xc0, !PT ;  /* 0x000000ff697e7812 */ /* 0x000fe200078ec0ff */
[----:B------:R-:W3:Y:S01]  /*1dc90*/  LDL.LU R144, [R1+0x78] ;  /* 0x0000780001907983 */ /* 0x000ee20000300800 */
[----:B------:R-:W-:Y:S01]  /*1dca0*/  PRMT R121, R121, 0x5410, R127 ;  /* 0x0000541079797816 */ /* 0x000fe2000000007f */
[--C-:B------:R-:W-:Y:S02]  /*1dcb0*/  HSET2.LE.AND R178, R130, R141.reuse, PT ;  /* 0x0000008d82b27233 */ /* 0x100fe40003803000 */
[----:B------:R4:W-:Y:S01]  /*1dcc0*/  MUFU.EX2 R187, R125 ;  /* 0x0000007d00bb7308 */ /* 0x0009e20000000800 */
[--C-:B------:R-:W-:Y:S02]  /*1dcd0*/  HSET2.LE.AND R179, R179, R141.reuse, PT ;  /* 0x0000008db3b37233 */ /* 0x100fe40003803000 */
[--C-:B------:R-:W-:Y:S01]  /*1dce0*/  HSET2.LE.AND R173, R121, R141.reuse, PT ;  /* 0x0000008d79ad7233 */ /* 0x100fe20003803000 */
[--C-:B-1----:R-:W-:Y:S06]  /*1dcf0*/  SHF.R.U32.HI R124, RZ, 0x10, R105.reuse ;  /* 0x00000010ff7c7819 */ /* 0x102fec0000011669 */
[----:B------:R-:W1:Y:S01]  /*1dd00*/  MUFU.EX2 R186, R182 ;  /* 0x000000b600ba7308 */ /* 0x000e620000000800 */
[----:B----4-:R-:W4:Y:S01]  /*1dd10*/  LDSM.16.MT88.4 R116, [R214+0xb800] ;  /* 0x00b80000d674783b */ /* 0x010f220000004200 */
[----:B------:R-:W-:Y:S02]  /*1dd20*/  SHF.R.U32.HI R125, RZ, 0x8, R120 ;  /* 0x00000008ff7d7819 */ /* 0x000fe40000011678 */
[----:B------:R-:W-:Y:S02]  /*1dd30*/  SHF.R.U32.HI R120, RZ, 0x8, R106 ;  /* 0x00000008ff787819 */ /* 0x000fe4000001166a */
[----:B------:R-:W-:Y:S02]  /*1dd40*/  SHF.R.U32.HI R106, RZ, 0x18, R105 ;  /* 0x00000018ff6a7819 */ /* 0x000fe40000011669 */
[----:B------:R-:W-:Y:S02]  /*1dd50*/  LOP3.LUT R105, R124, 0xff, RZ, 0xc0, !PT ;  /* 0x000000ff7c697812 */ /* 0x000fe400078ec0ff */
[----:B------:R-:W-:Y:S02]  /*1dd60*/  PRMT R128, R128, 0x5410, R125 ;  /* 0x0000541080807816 */ /* 0x000fe4000000007d */
[----:B------:R-:W-:Y:S02]  /*1dd70*/  PRMT R120, R126, 0x5410, R120 ;  /* 0x000054107e787816 */ /* 0x000fe40000000078 */
[----:B------:R-:W1:Y:S01]  /*1dd80*/  LDSM.16.MT88.4 R124, [R212+0x9c00] ;  /* 0x009c0000d47c783b */ /* 0x000e620000004200 */
[----:B------:R-:W-:Y:S01]  /*1dd90*/  PRMT R177, R105, 0x5410, R106 ;  /* 0x0000541069b17816 */ /* 0x000fe2000000006a */
[--C-:B------:R-:W-:Y:S01]  /*1dda0*/  FFMA.FTZ R105, R150, c[0x0][0x23c], -R183.reuse ;  /* 0x00008f0096697a23 */ /* 0x100fe200000108b7 */
[--C-:B------:R-:W-:Y:S01]  /*1ddb0*/  HSET2.LE.AND R172, R128, R141.reuse, PT ;  /* 0x0000008d80ac7233 */ /* 0x100fe20003803000 */
[----:B------:R-:W-:Y:S01]  /*1ddc0*/  FFMA.FTZ R183, R107, c[0x0][0x23c], -R183 ;  /* 0x00008f006bb77a23 */ /* 0x000fe200000108b7 */
[--C-:B------:R-:W-:Y:S01]  /*1ddd0*/  HSET2.LE.AND R176, R120, R141.reuse, PT ;  /* 0x0000008d78b07233 */ /* 0x100fe20003803000 */
[----:B------:R1:W-:Y:S01]  /*1dde0*/  MUFU.EX2 R184, R105 ;  /* 0x0000006900b87308 */ /* 0x0003e20000000800 */
[--C-:B------:R-:W-:Y:S01]  /*1ddf0*/  HSET2.LE.AND R177, R177, R141.reuse, PT ;  /* 0x0000008db1b17233 */ /* 0x100fe20003803000 */
[-C--:B----4-:R-:W-:Y:S08]  /*1de00*/  HMMA.16816.F32 R84, R108, R116.reuse, R84 ;  /* 0x000000746c54723c */ /* 0x090ff00000001854 */
[C---:B------:R-:W-:Y:S08]  /*1de10*/  HMMA.16816.F32 R88, R112.reuse, R116, R88 ;  /* 0x000000747058723c */ /* 0x040ff00000001858 */
[-C--:B------:R-:W-:Y:S08]  /*1de20*/  HMMA.16816.F32 R92, R112, R118.reuse, R92 ;  /* 0x00000076705c723c */ /* 0x080ff0000000185c */
[----:B------:R-:W-:Y:S01]  /*1de30*/  HMMA.16816.F32 R96, R108, R118, R96 ;  /* 0x000000766c60723c */ /* 0x000fe20000001860 */
[----:B--2---:R-:W-:Y:S03]  /*1de40*/  FFMA.FTZ R107, R100, R149, R155 ;  /* 0x00000095646b7223 */ /* 0x004fe6000001009b */
[--C-:B------:R-:W-:Y:S01]  /*1de50*/  HSET2.LE.AND R100, R131, R141.reuse, PT ;  /* 0x0000008d83647233 */ /* 0x100fe20003803000 */
[----:B------:R-:W-:Y:S04]  /*1de60*/  FADD.FTZ R185, R153, R107 ;  /* 0x0000006b99b97221 */ /* 0x000fe80000010000 */
[----:B------:R-:W-:Y:S03]  /*1de70*/  LOP3.LUT R175, R100, R175, RZ, 0xc0, !PT ;  /* 0x000000af64af7212 */ /* 0x000fe600078ec0ff */
[----:B---3--:R-:W-:Y:S01]  /*1de80*/  FFMA.FTZ R122, R3, R148, R154 ;  /* 0x00000094037a7223 */ /* 0x008fe2000001009a */
[----:B------:R2:W3:Y:S01]  /*1de90*/  MUFU.EX2 R100, R183 ;  /* 0x000000b700647308 */ /* 0x0004e20000000800 */
[----:B------:R-:W-:Y:S01]  /*1dea0*/  HSET2.LE.AND R3, R129, R141, PT ;  /* 0x0000008d81037233 */ /* 0x000fe20003803000 */
[----:B------:R-:W-:Y:S01]  /*1deb0*/  LDSM.16.MT88.4 R148, [R212+0xac00] ;  /* 0x00ac0000d494783b */ /* 0x000fe20000004200 */
[----:B------:R-:W-:Y:S02]  /*1dec0*/  FADD.FTZ R107, R152, R122 ;  /* 0x0000007a986b7221 */ /* 0x000fe40000010000 */
[----:B------:R-:W-:Y:S01]  /*1ded0*/  FFMA.FTZ R106, R2, R146, R147 ;  /* 0x00000092026a7223 */ /* 0x000fe20000010093 */
[----:B------:R-:W-:Y:S01]  /*1dee0*/  F2FP.PACK_AB R2, R192, R193 ;  /* 0x000000c1c002723e */ /* 0x000fe200000000ff */
[----:B------:R-:W-:Y:S01]  /*1def0*/  IMAD.MOV.U32 R146, RZ, RZ, R132 ;  /* 0x000000ffff927224 */ /* 0x000fe200078e0084 */
[----:B------:R-:W-:Y:S01]  /*1df00*/  MOV R147, R133 ;  /* 0x0000008500937202 */ /* 0x000fe20000000f00 */
[----:B------:R-:W-:Y:S01]  /*1df10*/  FADD.FTZ R106, R143, R106 ;  /* 0x0000006a8f6a7221 */ /* 0x000fe20000010000 */
[----:B------:R-:W-:Y:S01]  /*1df20*/  LOP3.LUT R174, R3, R174, RZ, 0xc0, !PT ;  /* 0x000000ae03ae7212 */ /* 0x000fe200078ec0ff */
[----:B-1----:R-:W-:Y:S01]  /*1df30*/  FFMA.FTZ R105, R0, R144, R145 ;  /* 0x0000009000697223 */ /* 0x002fe20000010091 */
[----:B------:R-:W-:Y:S01]  /*1df40*/  F2FP.PACK_AB R0, R194, R195 ;  /* 0x000000c3c200723e */ /* 0x000fe200000000ff */
[----:B------:R-:W-:Y:S01]  /*1df50*/  IMAD.MOV.U32 R144, RZ, RZ, R135 ;  /* 0x000000ffff907224 */ /* 0x000fe200078e0087 */
[----:B------:R-:W-:Y:S01]  /*1df60*/  LOP3.LUT R173, R173, R2, RZ, 0xc0, !PT ;  /* 0x00000002adad7212 */ /* 0x000fe200078ec0ff */
[----:B------:R-:W-:Y:S01]  /*1df70*/  IMAD.MOV.U32 R145, RZ, RZ, R134 ;  /* 0x000000ffff917224 */ /* 0x000fe200078e0086 */
[----:B------:R-:W-:Y:S01]  /*1df80*/  LOP3.LUT R172, R172, R0, RZ, 0xc0, !PT ;  /* 0x00000000acac7212 */ /* 0x000fe200078ec0ff */
[----:B------:R-:W1:Y:S01]  /*1df90*/  LDSM.16.MT88.4 R132, [R214+0x9c00] ;  /* 0x009c0000d684783b */ /* 0x000e620000004200 */
[----:B------:R-:W-:Y:S01]  /*1dfa0*/  F2FP.PACK_AB R3, R190, R191 ;  /* 0x000000bfbe03723e */ /* 0x000fe200000000ff */
[----:B------:R-:W-:Y:S01]  /*1dfb0*/  IMAD.MOV.U32 R238, RZ, RZ, R146 ;  /* 0x000000ffffee7224 */ /* 0x000fe200078e0092 */
[----:B------:R-:W-:Y:S01]  /*1dfc0*/  F2FP.PACK_AB R0, R188, R189 ;  /* 0x000000bdbc00723e */ /* 0x000fe200000000ff */
[----:B------:R-:W-:Y:S01]  /*1dfd0*/  IMAD.MOV.U32 R242, RZ, RZ, R147 ;  /* 0x000000fffff27224 */ /* 0x000fe200078e0093 */
[----:B------:R-:W-:Y:S01]  /*1dfe0*/  LOP3.LUT R176, R176, R3, RZ, 0xc0, !PT ;  /* 0x00000003b0b07212 */ /* 0x000fe200078ec0ff */
[-C--:B------:R-:W-:Y:S01]  /*1dff0*/  HMMA.16816.F32 R112, R172, R124.reuse, R4 ;  /* 0x0000007cac70723c */ /* 0x080fe20000001804 */
[----:B------:R-:W-:Y:S01]  /*1e000*/  F2FP.PACK_AB R2, R186, R187 ;  /* 0x000000bbba02723e */ /* 0x000fe200000000ff */
[----:B--2---:R-:W2:Y:S01]  /*1e010*/  LDSM.16.MT88.4 R180, [R212+0xbc00] ;  /* 0x00bc0000d4b4783b */ /* 0x004ea20000004200 */
[----:B---3--:R-:W-:Y:S01]  /*1e020*/  F2FP.PACK_AB R3, R100, R184 ;  /* 0x000000b86403723e */ /* 0x008fe200000000ff */
[----:B------:R-:W-:Y:S01]  /*1e030*/  FADD.FTZ R105, R142, R105 ;  /* 0x000000698e697221 */ /* 0x000fe20000010000 */
[----:B------:R-:W-:Y:S01]  /*1e040*/  LOP3.LUT R177, R177, R0, RZ, 0xc0, !PT ;  /* 0x00000000b1b17212 */ /* 0x000fe200078ec0ff */
[----:B------:R-:W-:Y:S01]  /*1e050*/  IMAD.MOV.U32 R0, RZ, RZ, R145 ;  /* 0x000000ffff007224 */ /* 0x000fe200078e0091 */
[----:B------:R-:W-:Y:S01]  /*1e060*/  LOP3.LUT R178, R178, R2, RZ, 0xc0, !PT ;  /* 0x00000002b2b27212 */ /* 0x000fe200078ec0ff */
[----:B------:R-:W-:Y:S01]  /*1e070*/  IMAD.MOV.U32 R2, RZ, RZ, R144 ;  /* 0x000000ffff027224 */ /* 0x000fe200078e0090 */
[----:B------:R-:W-:Y:S01]  /*1e080*/  LOP3.LUT R179, R179, R3, RZ, 0xc0, !PT ;  /* 0x00000003b3b37212 */ /* 0x000fe200078ec0ff */
[----:B------:R-:W3:Y:S02]  /*1e090*/  LDSM.16.MT88.4 R4, [R214+0xbc00] ;  /* 0x00bc0000d604783b */ /* 0x000ee40000004200 */
[----:B------:R-:W-:Y:S02]  /*1e0a0*/  FADD.FTZ R2, R2, R107 ;  /* 0x0000006b02027221 */ /* 0x000fe40000010000 */
[----:B------:R-:W-:Y:S02]  /*1e0b0*/  IMAD.MOV.U32 R3, RZ, RZ, R139 ;  /* 0x000000ffff037224 */ /* 0x000fe400078e008b */
[C---:B------:R-:W-:Y:S01]  /*1e0c0*/  HMMA.16816.F32 R108, R176.reuse, R124, R8 ;  /* 0x0000007cb06c723c */ /* 0x040fe20000001808 */
[----:B------:R-:W-:Y:S02]  /*1e0d0*/  FADD.FTZ R0, R0, R106 ;  /* 0x0000006a00007221 */ /* 0x000fe40000010000 */
[----:B------:R-:W-:Y:S02]  /*1e0e0*/  FADD.FTZ R3, R3, R185 ;  /* 0x000000b903037221 */ /* 0x000fe40000010000 */
[----:B------:R-:W-:Y:S02]  /*1e0f0*/  FADD.FTZ R0, R242, R0 ;  /* 0x00000000f2007221 */ /* 0x000fe40000010000 */
[----:B------:R-:W-:Y:S01]  /*1e100*/  IMAD.MOV.U32 R10, RZ, RZ, R137 ;  /* 0x000000ffff0a7224 */ /* 0x000fe200078e0089 */
[-C--:B------:R-:W-:Y:S01]  /*1e110*/  HMMA.16816.F32 R120, R176, R126.reuse, R12 ;  /* 0x0000007eb078723c */ /* 0x080fe2000000180c */
[----:B------:R-:W-:Y:S03]  /*1e120*/  IMAD.MOV.U32 R11, RZ, RZ, R136 ;  /* 0x000000ffff0b7224 */ /* 0x000fe600078e0088 */
[----:B------:R-:W-:Y:S01]  /*1e130*/  FADD.FTZ R3, R10, R3 ;  /* 0x000000030a037221 */ /* 0x000fe20000010000 */
[----:B------:R-:W-:Y:S01]  /*1e140*/  MOV R9, R138 ;  /* 0x0000008a00097202 */ /* 0x000fe20000000f00 */
        /* <DEDUP_REMOVED lines=39> */
[----:B------:R-:W-:Y:S02]  /*1e3c0*/  IMAD.MOV.U32 R106, RZ, RZ, R101 ;  /* 0x000000ffff6a7224 */ /* 0x000fe400078e0065 */
[----:B------:R-:W-:Y:S02]  /*1e3d0*/  FADD.FTZ R0, R246, R0 ;  /* 0x00000000f6007221 */ /* 0x000fe40000010000 */
[C---:B------:R-:W-:Y:S01]  /*1e3e0*/  HMMA.16816.F32 R156, R176.reuse, R164, R56 ;  /* 0x000000a4b09c723c */ /* 0x040fe20000001838 */
[----:B------:R-:W-:Y:S03]  /*1e3f0*/  IMAD.MOV.U32 R105, RZ, RZ, R102 ;  /* 0x000000ffff697224 */ /* 0x000fe600078e0066 */
[----:B------:R-:W-:Y:S04]  /*1e400*/  FADD.FTZ R0, R247, R0 ;  /* 0x00000000f7007221 */ /* 0x000fe80000010000 */
[-C--:B------:R-:W-:Y:S01]  /*1e410*/  HMMA.16816.F32 R168, R176, R166.reuse, R60 ;  /* 0x000000a6b0a8723c */ /* 0x080fe2000000183c */
[----:B------:R-:W-:Y:S04]  /*1e420*/  FADD.FTZ R0, R203, R0 ;  /* 0x00000000cb007221 */ /* 0x000fe80000010000 */
[----:B------:R-:W-:Y:S02]  /*1e430*/  FADD.FTZ R8, R207, R0 ;  /* 0x00000000cf087221 */ /* 0x000fe40000010000 */
[----:B------:R-:W-:Y:S01]  /*1e440*/  FADD.FTZ R0, R209, R9 ;  /* 0x00000009d1007221 */ /* 0x000fe20000010000 */
[C---:B------:R-:W-:Y:S08]  /*1e450*/  HMMA.16816.F32 R164, R172.reuse, R166, R64 ;  /* 0x000000a6aca4723c */ /* 0x040ff00000001840 */
[-C--:B--2---:R-:W-:Y:S08]  /*1e460*/  HMMA.16816.F32 R68, R172, R180.reuse, R68 ;  /* 0x000000b4ac44723c */ /* 0x084ff00000001844 */
        /* <DEDUP_REMOVED lines=26> */
[----:B------:R-:W-:Y:S02]  /*1e610*/  FADD.FTZ R0, R100, R0 ;  /* 0x0000000064007221 */ /* 0x000fe40000010000 */
[----:B------:R-:W-:Y:S03]  /*1e620*/  IMAD.MOV.U32 R100, RZ, RZ, R103 ;  /* 0x000000ffff647224 */ /* 0x000fe600078e0067 */
[----:B------:R2:W-:Y:S01]  /*1e630*/  STL [R1+0x78], R0 ;  /* 0x0000780001007387 */ /* 0x0005e20000100800 */
[----:B-1----:R-:W-:Y:S01]  /*1e640*/  IMAD.MOV.U32 R3, RZ, RZ, R104 ;  /* 0x000000ffff037224 */ /* 0x002fe200078e0068 */
[----:B--2--5:R-:W-:-:S05]  /*1e650*/  @P0 BRA `(.L_x_751) ;  /* 0xffff8e5000000947 */ /* 0x024fca000383ffff */
.L_x_750:
[----:B------:R-:W2:Y:S04]  /*1e660*/  LDL.LU R5, [R1+0x48] ;  /* 0x0000480001057983 */ /* 0x000ea80000300800 */
[----:B------:R-:W3:Y:S01]  /*1e670*/  S2R R107, SR_TID.X ;  /* 0x00000000006b7919 */ /* 0x000ee20000002100 */
[----:B------:R-:W4:Y:S01]  /*1e680*/  S2UR UR7, SR_CTAID.Y ;  /* 0x00000000000779c3 */ /* 0x000f220000002600 */
[----:B------:R-:W-:-:S02]  /*1e690*/  UISETP.NE.AND UP4, UPT, UR26, -0x1, UPT ;  /* 0xffffffff1a00788c */ /* 0x000fc4000bf85270 */
[----:B------:R-:W5:Y:S01]  /*1e6a0*/  LDL.LU R4, [R1+0x70] ;  /* 0x0000700001047983 */ /* 0x000f620000300800 */
[----:B------:R-:W-:-:S03]  /*1e6b0*/  ULDC.64 UR4, c[0x0][0x1e8] ;  /* 0x00007a0000047ab9 */ /* 0x000fc60000000a00 */
[----:B------:R-:W5:Y:S04]  /*1e6c0*/  LDL.LU R8, [R1+0x74] ;  /* 0x0000740001087983 */ /* 0x000f680000300800 */
[----:B------:R-:W5:Y:S01]  /*1e6d0*/  LDL.LU R7, [R1+0x78] ;  /* 0x0000780001077983 */ /* 0x000f620000300800 */
[----:B------:R-:W-:Y:S01]  /*1e6e0*/  ULDC.U8 UR11, c[0x0][0x329] ;  /* 0x0000ca40000b7ab9 */ /* 0x000fe20000000000 */
[----:B------:R-:W-:Y:S01]  /*1e6f0*/  BSSY B0, `(.L_x_754) ;  /* 0x0000173000007945 */ /* 0x000fe20003800000 */
[----:B------:R-:W-:Y:S02]  /*1e700*/  UISETP.NE.AND UP3, UPT, UR11, URZ, UPT ;  /* 0x0000003f0b00728c */ /* 0x000fe4000bf65270 */
[----:B------:R-:W-:Y:S02]  /*1e710*/  ULDC.U8 UR10, c[0x0][0x328] ;  /* 0x0000ca00000a7ab9 */ /* 0x000fe40000000000 */
[----:B------:R-:W-:-:S02]  /*1e720*/  @UP4 UIMAD.WIDE.U32 UR14, UR26, UR4, URZ ;  /* 0x000000041a0e42a5 */ /* 0x000fc4000f8e003f */
[----:B------:R-:W-:Y:S02]  /*1e730*/  UISETP.NE.AND UP2, UPT, UR10, URZ, UPT ;  /* 0x0000003f0a00728c */ /* 0x000fe4000bf45270 */
[----:B------:R-:W-:Y:S01]  /*1e740*/  @UP4 UIMAD UR8, UR26, UR5, UR15 ;  /* 0x000000051a0842a4 */ /* 0x000fe2000f8e020f */
[----:B---3--:R-:W-:Y:S01]  /*1e750*/  SHF.R.S32.HI R106, RZ, 0x1f, R107 ;  /* 0x0000001fff6a7819 */ /* 0x008fe2000001146b */
[----:B----4-:R-:W-:Y:S02]  /*1e760*/  @!UP4 USHF.R.S32.HI UR12, URZ, 0x1f, UR7 ;  /* 0x0000001f3f0cc899 */ /* 0x010fe40008011407 */
[----:B------:R-:W-:Y:S01]  /*1e770*/  @!UP3 UISETP.NE.AND UP1, UPT, UR10, URZ, UPT ;  /* 0x0000003f0a00b28c */ /* 0x000fe2000bf25270 */
[CC--:B------:R-:W-:Y:S01]  /*1e780*/  LEA.HI R38, R106.reuse, R107.reuse, RZ, 0x2 ;  /* 0x0000006b6a267211 */ /* 0x0c0fe200078f10ff */
[----:B------:R-:W3:Y:S01]  /*1e790*/  S2UR UR10, SR_CTAID.X ;  /* 0x00000000000a79c3 */ /* 0x000ee20000002500 */
[----:B------:R-:W-:Y:S01]  /*1e7a0*/  LEA.HI R106, R106, R107, RZ, 0x5 ;  /* 0x0000006b6a6a7211 */ /* 0x000fe200078f28ff */
[----:B------:R-:W-:-:S02]  /*1e7b0*/  ULDC.64 UR4, c[0x0][0x1e0] ;  /* 0x0000780000047ab9 */ /* 0x000fc40000000a00 */
[----:B------:R-:W-:Y:S02]  /*1e7c0*/  UISETP.EQ.AND UP2, UPT, UR11, URZ, UP2 ;  /* 0x0000003f0b00728c */ /* 0x000fe40009742270 */
[----:B------:R-:W-:Y:S02]  /*1e7d0*/  @!UP4 UIMAD UR12, UR12, UR4, URZ ;  /* 0x000000040c0cc2a4 */ /* 0x000fe4000f8e023f */
[----:B------:R-:W4:Y:S01]  /*1e7e0*/  S2UR UR11, SR_CTAID.Z ;  /* 0x00000000000b79c3 */ /* 0x000f220000002700 */
[----:B------:R-:W-:Y:S02]  /*1e7f0*/  ULDC UR9, c[0x0][0x214] ;  /* 0x0000850000097ab9 */ /* 0x000fe40000000800 */
[----:B------:R-:W-:Y:S02]  /*1e800*/  @!UP4 UIMAD UR12, UR7, UR5, UR12 ;  /* 0x00000005070cc2a4 */ /* 0x000fe4000f8e020c */
[----:B------:R-:W-:Y:S02]  /*1e810*/  @UP3 ULDC UR15, c[0x0][0x210] ;  /* 0x00008400000f3ab9 */ /* 0x000fe40000000800 */
[----:B------:R-:W-:-:S02]  /*1e820*/  ULDC UR5, c[0x0][0x234] ;  /* 0x00008d0000057ab9 */ /* 0x000fc40000000800 */
[----:B------:R-:W-:Y:S02]  /*1e830*/  @UP3 UIMAD UR15, UR15, UR9, URZ ;  /* 0x000000090f0f32a4 */ /* 0x000fe4000f8e023f */
[----:B------:R-:W-:Y:S02]  /*1e840*/  UISETP.NE.OR UP0, UPT, UR26, -0x1, !UP2 ;  /* 0xffffffff1a00788c */ /* 0x000fe4000d705670 */
[----:B------:R-:W-:Y:S02]  /*1e850*/  @!UP3 USEL UR15, UR9, UR5, !UP1 ;  /* 0x00000005090fb287 */ /* 0x000fe4000c800000 */
[----:B------:R-:W-:Y:S02]  /*1e860*/  @!UP4 UIMAD.WIDE.U32 UR18, UR7, UR4, URZ ;  /* 0x000000040712c2a5 */ /* 0x000fe4000f8e003f */
[----:B------:R-:W-:Y:S02]  /*1e870*/  @UP3 UMOV UR13, 0x1 ;  /* 0x00000001000d3882 */ /* 0x000fe40000000000 */
[----:B------:R-:W-:-:S02]  /*1e880*/  ULDC UR4, c[0x0][0x1c0] ;  /* 0x0000700000047ab9 */ /* 0x000fc40000000800 */
[----:B------:R-:W-:Y:S02]  /*1e890*/  @!UP3 UIMAD UR13, UR15, UR4, URZ ;  /* 0x000000040f0db2a4 */ /* 0x000fe4000f8e023f */
[----:B------:R-:W-:Y:S02]  /*1e8a0*/  @UP3 ULDC UR16, c[0x0][0x210] ;  /* 0x0000840000103ab9 */ /* 0x000fe40000000800 */
[----:B------:R-:W-:Y:S02]  /*1e8b0*/  UIMAD UR5, UR7, UR13, URZ ;  /* 0x0000000d070572a4 */ /* 0x000fe4000f8e023f */
[----:B------:R-:W-:Y:S02]  /*1e8c0*/  @!UP3 UMOV UR16, 0x1 ;  /* 0x000000010010b882 */ /* 0x000fe40000000000 */
[----:B------:R-:W-:Y:S02]  /*1e8d0*/  @!UP0 UIMAD UR26, UR7, UR9, URZ ;  /* 0x00000009071a82a4 */ /* 0x000fe4000f8e023f */
[----:B---3--:R-:W-:-:S02]  /*1e8e0*/  UIMAD UR4, UR10, UR16, URZ ;  /* 0x000000100a0472a4 */ /* 0x008fc4000f8e023f */
[----:B------:R-:W-:Y:S02]  /*1e8f0*/  USEL UR5, UR5, URZ, !UP2 ;  /* 0x0000003f05057287 */ /* 0x000fe4000d000000 */
[----:B------:R-:W-:Y:S02]  /*1e900*/  USHF.L.U32 UR4, UR4, 0x7, URZ ;  /* 0x0000000704047899 */ /* 0x000fe4000800063f */
[----:B----4-:R-:W-:Y:S02]  /*1e910*/  UIMAD UR15, UR11, UR15, UR5 ;  /* 0x0000000f0b0f72a4 */ /* 0x010fe4000f8e0205 */
[----:B------:R-:W-:Y:S02]  /*1e920*/  @!UP2 UMOV UR20, URZ ;  /* 0x0000003f0014ac82 */ /* 0x000fe40008000000 */
[----:B------:R-:W-:Y:S02]  /*1e930*/  @UP2 UMOV UR20, UR26 ;  /* 0x0000001a00142c82 */ /* 0x000fe40008000000 */
[----:B------:R-:W-:-:S02]  /*1e940*/  @!UP2 UMOV UR21, URZ ;  /* 0x0000003f0015ac82 */ /* 0x000fc40008000000 */
[----:B------:R-:W-:Y:S02]  /*1e950*/  USHF.R.S32.HI UR5, URZ, 0x1f, UR4 ;  /* 0x0000001f3f057899 */ /* 0x000fe40008011404 */
[----:B------:R-:W-:Y:S02]  /*1e960*/  @UP2 USHF.R.S32.HI UR21, URZ, 0x1f, UR26 ;  /* 0x0000001f3f152899 */ /* 0x000fe4000801141a */
[----:B------:R-:W-:Y:S02]  /*1e970*/  USHF.R.S32.HI UR7, URZ, 0x1f, UR15 ;  /* 0x0000001f3f077899 */ /* 0x000fe4000801140f */
[----:B------:R-:W-:Y:S02]  /*1e980*/  UIADD3 UR4, UP1, UP0, UR4, UR20, UR15 ;  /* 0x0000001404047290 */ /* 0x000fe4000f83e00f */
[----:B------:R-:W-:Y:S02]  /*1e990*/  @!UP4 UIADD3 UR8, UR19, UR12, URZ ;  /* 0x0000000c1308c290 */ /* 0x000fe4000fffe03f */
[----:B------:R-:W-:-:S02]  /*1e9a0*/  UIADD3.X UR5, UR5, UR21, UR7, UP1, UP0 ;  /* 0x0000001505057290 */ /* 0x000fc40008fe0407 */
[----:B------:R-:W-:Y:S01]  /*1e9b0*/  @!UP4 UMOV UR14, UR18 ;  /* 0x00000012000ecc82 */ /* 0x000fe20008000000 */
[----:B-12---:R-:W1:Y:S04]  /*1e9c0*/  SHFL.BFLY PT, R2, R5, 0x2, 0x1f ;  /* 0x0c401f0005027f89 */ /* 0x006e6800000e0000 */
[----:B-----5:R-:W2:Y:S01]  /*1e9d0*/  SHFL.BFLY PT, R0, R4, 0x2, 0x1f ;  /* 0x0c401f0004007f89 */ /* 0x020ea200000e0000 */
[----:B-1----:R-:W-:-:S03]  /*1e9e0*/  FADD.FTZ R2, R2, R5 ;  /* 0x0000000502027221 */ /* 0x002fc60000010000 */
[----:B------:R-:W-:Y:S04]  /*1e9f0*/  SHFL.BFLY PT, R5, R7, 0x2, 0x1f ;  /* 0x0c401f0007057f89 */ /* 0x000fe800000e0000 */
[----:B------:R-:W1:Y:S01]  /*1ea00*/  SHFL.BFLY PT, R3, R2, 0x1, 0x1f ;  /* 0x0c201f0002037f89 */ /* 0x000e6200000e0000 */
[----:B--2---:R-:W-:-:S03]  /*1ea10*/  FADD.FTZ R0, R0, R4 ;  /* 0x0000000400007221 */ /* 0x004fc60000010000 */
[----:B------:R-:W2:Y:S04]  /*1ea20*/  SHFL.BFLY PT, R4, R8, 0x2, 0x1f ;  /* 0x0c401f0008047f89 */ /* 0x000ea800000e0000 */
[----:B------:R-:W3:Y:S01]  /*1ea30*/  SHFL.BFLY PT, R6, R0, 0x1, 0x1f ;  /* 0x0c201f0000067f89 */ /* 0x000ee200000e0000 */
[----:B-1----:R-:W-:Y:S01]  /*1ea40*/  FADD.FTZ R49, R2, R3 ;  /* 0x0000000302317221 */ /* 0x002fe20000010000 */
[----:B------:R-:W-:Y:S01]  /*1ea50*/  MOV R3, 0x3f800000 ;  /* 0x3f80000000037802 */ /* 0x000fe20000000f00 */
[----:B------:R-:W-:Y:S01]  /*1ea60*/  FADD.FTZ R2, R5, R7 ;  /* 0x0000000705027221 */ /* 0x000fe20000010000 */
[----:B------:R-:W-:Y:S01]  /*1ea70*/  LOP3.LUT R7, R38, 0xfffffffc, RZ, 0xc0, !PT ;  /* 0xfffffffc26077812 */ /* 0x000fe200078ec0ff */
[----:B--2---:R-:W-:Y:S01]  /*1ea80*/  FADD.FTZ R4, R4, R8 ;  /* 0x0000000804047221 */ /* 0x004fe20000010000 */
[----:B------:R-:W-:-:S02]  /*1ea90*/  FSETP.NE.FTZ.AND P5, PT, R49, RZ, PT ;  /* 0x000000ff3100720b */ /* 0x000fc40003fb5000 */
[----:B------:R-:W-:Y:S01]  /*1eaa0*/  SHF.R.S32.HI R38, RZ, 0x2, R38 ;  /* 0x00000002ff267819 */ /* 0x000fe20000011426 */
[----:B---3--:R-:W-:Y:S01]  /*1eab0*/  FADD.FTZ R48, R0, R6 ;  /* 0x0000000600307221 */ /* 0x008fe20000010000 */
[----:B------:R-:W1:Y:S01]  /*1eac0*/  SHFL.BFLY PT, R5, R4, 0x1, 0x1f ;  /* 0x0c201f0004057f89 */ /* 0x000e6200000e0000 */
[----:B------:R-:W-:-:S03]  /*1ead0*/  MOV R0, 0x3f800000 ;  /* 0x3f80000000007802 */ /* 0x000fc60000000f00 */
[----:B------:R-:W2:Y:S01]  /*1eae0*/  SHFL.BFLY PT, R6, R2, 0x1, 0x1f ;  /* 0x0c201f0002067f89 */ /* 0x000ea200000e0000 */
[----:B------:R-:W-:-:S04]  /*1eaf0*/  FSETP.NE.FTZ.AND P4, PT, R48, RZ, PT ;  /* 0x000000ff3000720b */ /* 0x000fc80003f95000 */
[----:B------:R-:W3:Y:S09]  /*1eb00*/  @P5 MUFU.RCP R0, R49 ;  /* 0x0000003100005308 */ /* 0x000ef20000001000 */
[----:B------:R-:W-:Y:S01]  /*1eb10*/  @P4 MUFU.RCP R3, R48 ;  /* 0x0000003000034308 */ /* 0x000fe20000001000 */
[----:B-1----:R-:W-:Y:S01]  /*1eb20*/  FADD.FTZ R105, R4, R5 ;  /* 0x0000000504697221 */ /* 0x002fe20000010000 */
[----:B------:R-:W-:Y:S01]  /*1eb30*/  SHF.R.S32.HI R5, RZ, 0x5, R106 ;  /* 0x00000005ff057819 */ /* 0x000fe2000001146a */
[----:B---3--:R-:W-:Y:S01]  /*1eb40*/  FMUL.FTZ R0, R0, c[0x0][0x2dc] ;  /* 0x0000b70000007a20 */ /* 0x008fe20000410000 */
[----:B------:R-:W-:Y:S01]  /*1eb50*/  IADD3 R4, -R7, R107, RZ ;  /* 0x0000006b07047210 */ /* 0x000fe20007ffe1ff */
[----:B--2---:R-:W-:Y:S01]  /*1eb60*/  FADD.FTZ R100, R2, R6 ;  /* 0x0000000602647221 */ /* 0x004fe20000010000 */
[----:B------:R-:W-:Y:S01]  /*1eb70*/  FSETP.NE.FTZ.AND P3, PT, R105, RZ, PT ;  /* 0x000000ff6900720b */ /* 0x000fe20003f75000 */
[C---:B------:R-:W-:Y:S01]  /*1eb80*/  FMUL.FTZ R112, R0.reuse, R112 ;  /* 0x0000007000707220 */ /* 0x040fe20000410000 */
[----:B------:R-:W-:Y:S01]  /*1eb90*/  MOV R2, 0x3f800000 ;  /* 0x3f80000000027802 */ /* 0x000fe20000000f00 */
[----:B------:R-:W-:Y:S01]  /*1eba0*/  FMUL.FTZ R45, R0, R113 ;  /* 0x00000071002d7220 */ /* 0x000fe20000410000 */
[----:B------:R-:W-:Y:S01]  /*1ebb0*/  FSETP.NE.FTZ.AND P2, PT, R100, RZ, PT ;  /* 0x000000ff6400720b */ /* 0x000fe20003f55000 */
[C---:B------:R-:W-:Y:S01]  /*1ebc0*/  FMUL.FTZ R116, R0.reuse, R116 ;  /* 0x0000007400747220 */ /* 0x040fe20000410000 */
[----:B------:R-:W-:Y:S01]  /*1ebd0*/  LEA R50, R5, R4, 0x8 ;  /* 0x0000000405327211 */ /* 0x000fe200078e40ff */
[C---:B------:R-:W-:Y:S01]  /*1ebe0*/  FMUL.FTZ R43, R0.reuse, R117 ;  /* 0x00000075002b7220 */ /* 0x040fe20000410000 */
[----:B------:R-:W-:Y:S01]  /*1ebf0*/  F2FP.PACK_AB R45, R45, R112 ;  /* 0x000000702d2d723e */ /* 0x000fe200000000ff */
[----:B------:R-:W-:-:S02]  /*1ec00*/  FMUL.FTZ R128, R0, R128 ;  /* 0x0000008000807220 */ /* 0x000fc40000410000 */
[C---:B------:R-:W-:Y:S01]  /*1ec10*/  FMUL.FTZ R41, R0.reuse, R129 ;  /* 0x0000008100297220 */ /* 0x040fe20000410000 */
[----:B------:R-:W-:Y:S01]  /*1ec20*/  F2FP.PACK_AB R43, R43, R116 ;  /* 0x000000742b2b723e */ /* 0x000fe200000000ff */
[----:B------:R-:W1:Y:S01]  /*1ec30*/  @P3 MUFU.RCP R2, R105 ;  /* 0x0000006900023308 */ /* 0x000e620000001000 */
        /* <DEDUP_REMOVED lines=27> */
[----:B-1----:R-:W-:Y:S01]  /*1edf0*/  FMUL.FTZ R2, R2, c[0x0][0x2dc] ;  /* 0x0000b70002027a20 */ /* 0x002fe20000410000 */
[----:B------:R-:W-:Y:S01]  /*1ee00*/  F2FP.PACK_AB R12, R12, R84 ;  /* 0x000000540c0c723e */ /* 0x000fe200000000ff */
[----:B------:R-:W-:Y:S01]  /*1ee10*/  FMUL.FTZ R3, R3, c[0x0][0x2dc] ;  /* 0x0000b70003037a20 */ /* 0x000fe20000410000 */
[----:B------:R-:W-:Y:S01]  /*1ee20*/  F2FP.PACK_AB R8, R8, R96 ;  /* 0x000000600808723e */ /* 0x000fe200000000ff */
[C---:B------:R-:W-:Y:S01]  /*1ee30*/  FMUL.FTZ R108, R2.reuse, R108 ;  /* 0x0000006c026c7220 */ /* 0x040fe20000410000 */
[----:B------:R-:W1:Y:S01]  /*1ee40*/  @P2 MUFU.RCP R0, R100 ;  /* 0x0000006400002308 */ /* 0x000e620000001000 */
[C---:B------:R-:W-:Y:S02]  /*1ee50*/  FMUL.FTZ R47, R2.reuse, R109 ;  /* 0x0000006d022f7220 */ /* 0x040fe40000410000 */
        /* <DEDUP_REMOVED lines=34> */
[----:B------:R-:W-:Y:S01]  /*1f080*/  F2FP.PACK_AB R10, R10, R88 ;  /* 0x000000580a0a723e */ /* 0x000fe200000000ff */
[----:B------:R-:W-:Y:S01]  /*1f090*/  FMUL.FTZ R114, R3, R114 ;  /* 0x0000007203727220 */ /* 0x000fe20000410000 */
[----:B------:R-:W-:Y:S01]  /*1f0a0*/  LEA.HI R2, R2, R38, RZ, 0x3 ;  /* 0x0000002602027211 */ /* 0x000fe200078f18ff */
[----:B------:R-:W-:Y:S01]  /*1f0b0*/  FMUL.FTZ R110, R0, R110 ;  /* 0x0000006e006e7220 */ /* 0x000fe20000410000 */
[----:B------:R-:W-:Y:S01]  /*1f0c0*/  F2FP.PACK_AB R6, R6, R92 ;  /* 0x0000005c0606723e */ /* 0x000fe200000000ff */
[----:B------:R-:W-:Y:S01]  /*1f0d0*/  FMUL.FTZ R111, R0, R111 ;  /* 0x0000006f006f7220 */ /* 0x000fe20000410000 */
[----:B------:R-:W-:Y:S01]  /*1f0e0*/  LOP3.LUT R2, R2, 0xfffffff8, RZ, 0xc0, !PT ;  /* 0xfffffff802027812 */ /* 0x000fe200078ec0ff */
[----:B------:R-:W-:-:S02]  /*1f0f0*/  FMUL.FTZ R122, R0, R122 ;  /* 0x0000007a007a7220 */ /* 0x000fc40000410000 */
[----:B------:R-:W-:Y:S01]  /*1f100*/  FMUL.FTZ R123, R0, R123 ;  /* 0x0000007b007b7220 */ /* 0x000fe20000410000 */
[----:B------:R-:W-:Y:S01]  /*1f110*/  IADD3 R2, R38, -R2, RZ ;  /* 0x8000000226027210 */ /* 0x000fe20007ffe0ff */
        /* <DEDUP_REMOVED lines=45> */
[C---:B------:R-:W-:Y:S01]  /*1f3f0*/  FMUL.FTZ R146, R3.reuse, R146 ;  /* 0x0000009203927220 */ /* 0x040fe20000410000 */
[----:B------:R-:W-:Y:S01]  /*1f400*/  F2FP.PACK_AB R42, R42, R118 ;  /* 0x000000762a2a723e */ /* 0x000fe200000000ff */
        /* <DEDUP_REMOVED lines=24> */
[C---:B------:R-:W-:Y:S02]  /*1f590*/  SHF.L.U32 R3, R4.reuse, 0x6, RZ ;  /* 0x0000000604037819 */ /* 0x040fe400000006ff */
[----:B------:R-:W-:Y:S02]  /*1f5a0*/  F2FP.PACK_AB R11, R11, R86 ;  /* 0x000000560b0b723e */ /* 0x000fe400000000ff */
[----:B------:R-:W-:Y:S02]  /*1f5b0*/  LOP3.LUT R2, R3, 0xc0, RZ, 0xc0, !PT ;  /* 0x000000c003027812 */ /* 0x000fe400078ec0ff */
[----:B------:R-:W-:-:S02]  /*1f5c0*/  LOP3.LUT R3, R4, 0x1, RZ, 0xc0, !PT ;  /* 0x0000000104037812 */ /* 0x000fc400078ec0ff */
[----:B------:R-:W-:Y:S02]  /*1f5d0*/  LEA.HI R2, R2, R2, RZ, 0x1d ;  /* 0x0000000202027211 */ /* 0x000fe400078fe8ff */
[----:B------:R-:W-:Y:S02]  /*1f5e0*/  ISETP.NE.U32.AND P1, PT, R3, 0x1, PT ;  /* 0x000000010300780c */ /* 0x000fe40003f25070 */
[----:B------:R-:W-:Y:S02]  /*1f5f0*/  LEA R0, R0, R2, 0x1 ;  /* 0x0000000200007211 */ /* 0x000fe400078e08ff */
[----:B------:R-:W-:Y:S02]  /*1f600*/  MOV R3, 0x20 ;  /* 0x0000002000037802 */ /* 0x000fe40000000f00 */
[----:B------:R-:W-:Y:S02]  /*1f610*/  SHF.L.U32 R0, R0, 0x1, RZ ;  /* 0x0000000100007819 */ /* 0x000fe400000006ff */
[----:B------:R-:W-:-:S02]  /*1f620*/  SEL R3, R3, 0xffffffe0, !P0 ;  /* 0xffffffe003037807 */ /* 0x000fc40004000000 */
[C---:B------:R-:W-:Y:S01]  /*1f630*/  IADD3 R2, R0.reuse, -0x10, RZ ;  /* 0xfffffff000027810 */ /* 0x040fe20007ffe0ff */
[----:B------:R-:W-:Y:S01]  /*1f640*/  STS [R0], R45 ;  /* 0x0000002d00007388 */ /* 0x000fe20000000800 */
[C---:B------:R-:W-:Y:S02]  /*1f650*/  IADD3 R4, R0.reuse, R3, RZ ;  /* 0x0000000300047210 */ /* 0x040fe40007ffe0ff */
[----:B------:R-:W-:Y:S01]  /*1f660*/  @P1 IADD3 R2, R0, 0x10, RZ ;  /* 0x0000001000021810 */ /* 0x000fe20007ffe0ff */
[----:B------:R-:W-:Y:S01]  /*1f670*/  STS [R0+0x200], R44 ;  /* 0x0002002c00007388 */ /* 0x000fe20000000800 */
[----:B------:R-:W-:Y:S02]  /*1f680*/  F2FP.PACK_AB R7, R7, R98 ;  /* 0x000000620707723e */ /* 0x000fe400000000ff */
[----:B------:R-:W-:Y:S01]  /*1f690*/  IADD3 R3, R3, R2, RZ ;  /* 0x0000000203037210 */ /* 0x000fe20007ffe0ff */
[----:B------:R-:W-:Y:S04]  /*1f6a0*/  STS [R2], R43 ;  /* 0x0000002b02007388 */ /* 0x000fe80000000800 */
        /* <DEDUP_REMOVED lines=78> */
[----:B---34-:R-:W3:Y:S04]  /*1fb90*/  LDL.LU R172, [R1+0x9c] ;  /* 0x00009c0001ac7983 */ /* 0x018ee80000300800 */
[----:B------:R-:W4:Y:S02]  /*1fba0*/  S2R R2, SR_TID.X ;  /* 0x0000000000027919 */ /* 0x000f240000002100 */
[----:B----4-:R-:W-:-:S04]  /*1fbb0*/  SHF.R.S32.HI R0, RZ, 0x1f, R2 ;  /* 0x0000001fff007819 */ /* 0x010fc80000011402 */
[----:B------:R-:W-:-:S04]  /*1fbc0*/  LEA.HI R0, R0, R2, RZ, 0x5 ;  /* 0x0000000200007211 */ /* 0x000fc800078f28ff */
[----:B------:R-:W-:-:S05]  /*1fbd0*/  LOP3.LUT R0, R0, 0xffffffe0, RZ, 0xc0, !PT ;  /* 0xffffffe000007812 */ /* 0x000fca00078ec0ff */
[----:B------:R-:W-:-:S05]  /*1fbe0*/  IMAD.IADD R0, R2, 0x1, -R0 ;  /* 0x0000000102007824 */ /* 0x000fca00078e0a00 */
[----:B------:R-:W-:-:S04]  /*1fbf0*/  SHF.R.S32.HI R2, RZ, 0x1f, R0 ;  /* 0x0000001fff027819 */ /* 0x000fc80000011400 */
[----:B------:R-:W-:-:S04]  /*1fc00*/  LEA.HI R0, R2, R0, RZ, 0x2 ;  /* 0x0000000002007211 */ /* 0x000fc800078f10ff */
[----:B------:R-:W-:-:S05]  /*1fc10*/  SHF.R.S32.HI R0, RZ, 0x2, R0 ;  /* 0x00000002ff007819 */ /* 0x000fca0000011400 */
        /* <DEDUP_REMOVED lines=32> */
.L_x_755:
[----:B---34-:R-:W-:Y:S05]  /*1fe20*/  BSYNC B0 ;  /* 0x0000000000007941 */ /* 0x018fea0003800000 */
.L_x_754:
        /* <DEDUP_REMOVED lines=37> */
.L_x_757:
[----:B----4-:R-:W-:Y:S05]  /*20080*/  BSYNC B0 ;  /* 0x0000000000007941 */ /* 0x010fea0003800000 */
.L_x_756:
        /* <DEDUP_REMOVED lines=20> */
.L_x_759:
[----:B------:R-:W-:Y:S05]  /*201d0*/  BSYNC B0 ;  /* 0x0000000000007941 */ /* 0x000fea0003800000 */
.L_x_758:
        /* <DEDUP_REMOVED lines=20> */
.L_x_761:
[----:B------:R-:W-:Y:S05]  /*20320*/  BSYNC B0 ;  /* 0x0000000000007941 */ /* 0x000fea0003800000 */
.L_x_760:
        /* <DEDUP_REMOVED lines=21> */
.L_x_762:
        /* <DEDUP_REMOVED lines=16> */
.L_x_1045:


//--------------------- .text._ZN5flash16flash_fwd_kernelI23Flash_fwd_kernel_traitsILi96ELi128ELi64ELi4ELb0ELb0EN7cutlass6half_tE19Flash_kernel_traitsILi96ELi128ELi64ELi4ES3_EELb1ELb0ELb1ELb0ELb0ELb0ELb0ELb1EEEvNS_16Flash_fwd_paramsE --------------------------
	.section	.text._ZN5flash16flash_fwd_kernelI23Flash_fwd_kernel_traitsILi96ELi128ELi64ELi4ELb0ELb0EN7cutlass6half_tE19Flash_kernel_traitsILi96ELi128ELi64ELi4ES3_EELb1ELb0ELb1ELb0ELb0ELb0ELb0ELb1EEEvNS_16Flash_fwd_paramsE,"ax",@progbits
	.sectioninfo	@"SHI_REGISTERS=255"
	.align	128
        .global         _ZN5flash16flash_fwd_kernelI23Flash_fwd_kernel_traitsILi96ELi128ELi64ELi4ELb0ELb0EN7cutlass6half_tE19Flash_kernel_traitsILi96ELi128ELi64ELi4ES3_EELb1ELb0ELb1ELb0ELb0ELb0ELb0ELb1EEEvNS_16Flash_fwd_paramsE
        .type           _ZN5flash16flash_fwd_kernelI23Flash_fwd_kernel_traitsILi96ELi128ELi64ELi4ELb0ELb0EN7cutlass6half_tE19Flash_kernel_traitsILi96ELi128ELi64ELi4ES3_EELb1ELb0ELb1ELb0ELb0ELb0ELb0ELb1EEEvNS_16Flash_fwd_paramsE,@function
        .size           _ZN5flash16flash_fwd_kernelI23Flash_fwd_kernel_traitsILi96ELi128ELi64ELi4ELb0ELb0EN7cutlass6half_tE19Flash_kernel_traitsILi96ELi128ELi64ELi4ES3_EELb1ELb0ELb1ELb0ELb0ELb0ELb0ELb1EEEvNS_16Flash_fwd_paramsE,(.L_x_1022 - _ZN5flash16flash_fwd_kernelI23Flash_fwd_kernel_traitsILi96ELi128ELi64ELi4ELb0ELb0EN7cutlass6half_tE19Flash_kernel_traitsILi96ELi128ELi64ELi4ES3_EELb1ELb0ELb1ELb0ELb0ELb0ELb0ELb1EEEvNS_16Flash_fwd_paramsE)
        .other          _ZN5flash16flash_fwd_kernelI23Flash_fwd_kernel_traitsILi96ELi128ELi64ELi4ELb0ELb0EN7cutlass6half_tE19Flash_kernel_traitsILi96ELi128ELi64ELi4ES3_EELb1ELb0ELb1ELb0ELb0ELb0ELb0ELb1EEEvNS_16Flash_fwd_paramsE,@"STO_CUDA_ENTRY STV_DEFAULT"
_ZN5flash16flash_fwd_kernelI23Flash_fwd_kernel_traitsILi96ELi128ELi64ELi4ELb0ELb0EN7cutlass6half_tE19Flash_kernel_traitsILi96ELi128ELi64ELi4ES3_EELb1ELb0ELb1ELb0ELb0ELb0ELb0ELb1EEEvNS_16Flash_fwd_paramsE:
.text._ZN5flash16flash_fwd_kernelI23Flash_fwd_kernel_traitsILi96ELi128ELi64ELi4ELb0ELb0EN7cutlass6half_tE19Flash_kernel_traitsILi96ELi128ELi64ELi4ES3_EELb1ELb0ELb1ELb0ELb0ELb0ELb0ELb1EEEvNS_16Flash_fwd_paramsE:
[----:B------:R-:W-:Y:S02]  /*0000*/  MOV R1, c[0x0][0x28] ;  /* 0x00000a0000017a02 */ /* 0x000fe40000000f00 */
[----:B------:R-:W-:Y:S01]  /*0010*/  ULDC.64 UR4, c[0x0][0x40] ;  /* 0x0000100000047ab9 */ /* 0x000fe20000000a00 */
[----:B------:R-:W-:Y:S01]  /*0020*/  BSSY B2, `(.L_x_763) ;  /* 0x0000005000027945 */ /* 0x000fe20003800000 */
[----:B------:R-:W-:Y:S01]  /*0030*/  UIADD3 UR4, UP0, UR4, 0x160, URZ ;  /* 0x0000016004047890 */ /* 0x000fe2000ff1e03f */
[----:B------:R-:W-:-:S03]  /*0040*/  IADD3 R1, R1, -0x298, RZ ;  /* 0xfffffd6801017810 */ /* 0x000fc60007ffe0ff */
[----:B------:R-:W-:-:S07]  /*0050*/  UIADD3.X UR5, URZ, UR5, URZ, UP0, !UPT ;  /* 0x000000053f057290 */ /* 0x000fce00087fe43f */
[----:B------:R-:W-:Y:S05]  /*0060*/  CALL.REL.NOINC `($_ZN5flash16flash_fwd_kernelI23Flash_fwd_kernel_traitsILi96ELi128ELi64ELi4ELb0ELb0EN7cutlass6half_tE19Flash_kernel_traitsILi96ELi128ELi64ELi4ES3_EELb1ELb0ELb1ELb0ELb0ELb0ELb0ELb1EEEvNS_16Flash_fwd_paramsE$_ZN5flash22compute_attn_1rowblockI23Flash_fwd_kernel_traitsILi96ELi128ELi64ELi4ELb0ELb0EN7cutlass6half_tE19Flash_kernel_traitsILi96ELi128ELi64ELi4ES3_EELb1ELb0ELb1ELb0ELb0ELb0ELb0ELb1ENS_16Flash_fwd_paramsEEEvRKT8_iii) ;  /* 0x0000002000007944 */ /* 0x000fea0003c00000 */
[----:B------:R-:W-:Y:S05]  /*0070*/  BSYNC B2 ;  /* 0x0000000000027941 */ /* 0x000fea0003800000 */
.L_x_763:
[----:B------:R-:W-:Y:S05]  /*0080*/  EXIT ;  /* 0x000000000000794d */ /* 0x000fea0003800000 */
        .type           $_ZN5flash16flash_fwd_kernelI23Flash_fwd_kernel_traitsILi96ELi128ELi64ELi4ELb0ELb0EN7cutlass6half_tE19Flash_kernel_traitsILi96ELi128ELi64ELi4ES3_EELb1ELb0ELb1ELb0ELb0ELb0ELb0ELb1EEEvNS_16Flash_fwd_paramsE$_ZN5flash22compute_attn_1rowblockI23Flash_fwd_kernel_traitsILi96ELi128ELi64ELi4ELb0ELb0EN7cutlass6half_tE19Flash_kernel_traitsILi96ELi128ELi64ELi4ES3_EELb1ELb0ELb1ELb0ELb0ELb0ELb0ELb1ENS_16Flash_fwd_paramsEEEvRKT8_iii,@function
        .size           $_ZN5flash16flash_fwd_kernelI23Flash_fwd_kernel_traitsILi96ELi128ELi64ELi4ELb0ELb0EN7cutlass6half_tE19Flash_kernel_traitsILi96ELi128ELi64ELi4ES3_EELb1ELb0ELb1ELb0ELb0ELb0ELb0ELb1EEEvNS_16Flash_fwd_paramsE$_ZN5flash22compute_attn_1rowblockI23Flash_fwd_kernel_traitsILi96ELi128ELi64ELi4ELb0ELb0EN7cutlass6half_tE19Flash_kernel_traitsILi96ELi128ELi64ELi4ES3_EELb1ELb0ELb1ELb0ELb0ELb0ELb0ELb1ENS_16Flash_fwd_paramsEEEvRKT8_iii,($__internal_0_$__cuda_sm70_shflsync_bfly_p - $_ZN5flash16flash_fwd_kernelI23Flash_fwd_kernel_traitsILi96ELi128ELi64ELi4ELb0ELb0EN7cutlass6half_tE19Flash_kernel_traitsILi96ELi128ELi64ELi4ES3_EELb1ELb0ELb1ELb0ELb0ELb0ELb0ELb1EEEvNS_16Flash_fwd_paramsE$_ZN5flash22compute_attn_1rowblockI23Flash_fwd_kernel_traitsILi96ELi128ELi64ELi4ELb0ELb0EN7cutlass6half_tE19Flash_kernel_traitsILi96ELi128ELi64ELi4ES3_EELb1ELb0ELb1ELb0ELb0ELb0ELb0ELb1ENS_16Flash_fwd_paramsEEEvRKT8_iii)
$_ZN5flash16flash_fwd_kernelI23Flash_fwd_kernel_traitsILi96ELi128ELi64ELi4ELb0ELb0EN7cutlass6half_tE19Flash_kernel_traitsILi96ELi128ELi64ELi4ES3_EELb1ELb0ELb1ELb0ELb0ELb0ELb0ELb1EEEvNS_16Flash_fwd_paramsE$_ZN5flash22compute_attn_1rowblockI23Flash_fwd_kernel_traitsILi96ELi128ELi64ELi4ELb0ELb0EN7cutlass6half_tE19Flash_kernel_traitsILi96ELi128ELi64ELi4ES3_EELb1ELb0ELb1ELb0ELb0ELb0ELb0ELb1ENS_16Flash_fwd_paramsEEEvRKT8_iii:
[----:B------:R-:W-:Y:S02]  /*0090*/  IMAD.U32 R108, RZ, RZ, UR4 ;  /* 0x00000004ff6c7e24 */ /* 0x000fe4000f8e00ff */
[----:B------:R-:W-:Y:S01]  /*00a0*/  IMAD.U32 R109, RZ, RZ, UR5 ;  /* 0x00000005ff6d7e24 */ /* 0x000fe2000f8e00ff */
[----:B------:R-:W-:-:S04]  /*00b0*/  ULDC.64 UR4, c[0x0][0x118] ;  /* 0x0000460000047ab9 */ /* 0x000fc80000000a00 */
[----:B------:R-:W2:Y:S04]  /*00c0*/  LD.E.U8 R0, [R108.64+0x1a4] ;  /* 0x0001a4046c007980 */ /* 0x000ea8000c101100 */
[----:B------:R-:W3:Y:S01]  /*00d0*/  LD.E.64 R160, [R108.64+0x190] ;  /* 0x000190046ca07980 */ /* 0x000ee2000c101b00 */
[----:B------:R-:W1:Y:S03]  /*00e0*/  S2UR UR8, SR_CTAID.Y ;  /* 0x00000000000879c3 */ /* 0x000e660000002600 */
[----:B------:R-:W4:Y:S04]  /*00f0*/  S2R R42, SR_TID.X ;  /* 0x00000000002a7919 */ /* 0x000f280000002100 */
[----:B------:R-:W3:Y:S01]  /*0100*/  LD.E.64 R2, [R108.64+0x198] ;  /* 0x000198046c027980 */ /* 0x000ee2000c101b00 */
[----:B------:R-:W1:Y:S03]  /*0110*/  S2UR UR7, SR_CTAID.X ;  /* 0x00000000000779c3 */ /* 0x000e660000002500 */
[----:B------:R-:W3:Y:S04]  /*0120*/  LD.E R9, [R108.64+0x60] ;  /* 0x000060046c097980 */ /* 0x000ee8000c101900 */
[----:B------:R1:W5:Y:S01]  /*0130*/  LD.E.U8 R194, [R108.64+0x178] ;  /* 0x000178046cc27980 */ /* 0x000362000c101100 */
[----:B------:R-:W1:Y:S02]  /*0140*/  S2UR UR6, SR_CTAID.Z ;  /* 0x00000000000679c3 */ /* 0x000e640000002700 */
[----:B-1----:R-:W-:-:S06]  /*0150*/  ULOP3.LUT UR6, UR6, UR7, UR8, 0xfe, !UPT ;  /* 0x0000000706067292 */ /* 0x002fcc000f8efe08 */
[----:B----4-:R-:W-:-:S13]  /*0160*/  LOP3.LUT P2, RZ, R42, UR6, RZ, 0xfc, !PT ;  /* 0x000000062aff7c12 */ /* 0x010fda000f84fcff */
[----:B------:R-:W4:Y:S01]  /*0170*/  @!P2 LD.E.64 R6, [R108.64+0x1a8] ;  /* 0x0001a8046c06a980 */ /* 0x000f22000c101b00 */
[----:B--2---:R-:W-:-:S13]  /*0180*/  ISETP.NE.AND P1, PT, R0, RZ, PT ;  /* 0x000000ff0000720c */ /* 0x004fda0003f25270 */
[----:B---3--:R-:W4:Y:S04]  /*0190*/  @P1 LD.E.64 R160, [R160.64] ;  /* 0x00000004a0a01980 */ /* 0x008f28000c101b00 */
[----:B------:R-:W2:Y:S04]  /*01a0*/  @P1 LD.E R0, [R108.64+0x1a0] ;  /* 0x0001a0046c001980 */ /* 0x000ea8000c101900 */
[----:B------:R-:W2:Y:S04]  /*01b0*/  @P1 LD.E.64 R4, [R2.64] ;  /* 0x0000000402041980 */ /* 0x000ea8000c101b00 */
[----:B----4-:R1:W-:Y:S04]  /*01c0*/  @!P2 ST.E.64 [R6.64], R160 ;  /* 0x000000a00600a985 */ /* 0x0103e8000c101b04 */
[----:B-1----:R-:W3:Y:S01]  /*01d0*/  @!P2 LD.E.64 R6, [R108.64+0x1a8] ;  /* 0x0001a8046c06a980 */ /* 0x002ee2000c101b00 */
[----:B--2---:R-:W-:-:S05]  /*01e0*/  @P1 IADD3 R0, P0, R0, R4, RZ ;  /* 0x0000000400001210 */ /* 0x004fca0007f1e0ff */
[----:B------:R-:W-:Y:S02]  /*01f0*/  @P1 IMAD.X R4, RZ, RZ, R5, P0 ;  /* 0x000000ffff041224 */ /* 0x000fe400000e0605 */
[----:B------:R-:W-:Y:S02]  /*0200*/  @P1 IMAD.MOV.U32 R2, RZ, RZ, R0 ;  /* 0x000000ffff021224 */ /* 0x000fe400078e0000 */
[----:B------:R-:W-:Y:S01]  /*0210*/  @P1 IMAD.MOV.U32 R3, RZ, RZ, R4 ;  /* 0x000000ffff031224 */ /* 0x000fe200078e0004 */
[----:B------:R-:W1:Y:S04]  /*0220*/  S2R R164, SR_CTAID.Y ;  /* 0x0000000000a47919 */ /* 0x000e680000002600 */
[----:B---3--:R2:W-:Y:S01]  /*0230*/  @!P2 ST.E.64 [R6.64+0x8], R2 ;  /* 0x000008020600a985 */ /* 0x0085e2000c101b04 */
[----:B------:R-:W-:-:S03]  /*0240*/  IMAD.MOV.U32 R10, RZ, RZ, -0x1 ;  /* 0xffffffffff0a7424 */ /* 0x000fc600078e00ff */
[----:B------:R-:W3:Y:S04]  /*0250*/  LD.E.64 R4, [R108.64+0xe8] ;  /* 0x0000e8046c047980 */ /* 0x000ee8000c101b00 */
[----:B--2---:R-:W2:Y:S04]  /*0260*/  LD.E.64 R6, [R108.64+0xe0] ;  /* 0x0000e0046c067980 */ /* 0x004ea8000c101b00 */
[----:B------:R-:W4:Y:S01]  /*0270*/  S2R R165, SR_CTAID.Z ;  /* 0x0000000000a57919 */ /* 0x000f220000002700 */
[----:B------:R-:W-:Y:S02]  /*0280*/  SHF.R.S32.HI R15, RZ, 0x1f, R42 ;  /* 0x0000001fff0f7819 */ /* 0x000fe4000001142a */
[----:B--2---:R-:W-:-:S04]  /*0290*/  ISETP.NE.U32.AND P3, PT, R6, RZ, PT ;  /* 0x000000ff0600720c */ /* 0x004fc80003f65070 */
[----:B------:R-:W-:Y:S01]  /*02a0*/  ISETP.NE.AND.EX P3, PT, R7, RZ, PT, P3 ;  /* 0x000000ff0700720c */ /* 0x000fe20003f65330 */
[----:B-1----:R-:W-:-:S12]  /*02b0*/  IMAD.WIDE R6, R164, 0x4, R6 ;  /* 0x00000004a4067825 */ /* 0x002fd800078e0206 */
[----:B------:R-:W2:Y:S01]  /*02c0*/  @P3 LD.E R10, [R6.64] ;  /* 0x00000004060a3980 */ /* 0x000ea2000c101900 */
[----:B------:R-:W-:Y:S01]  /*02d0*/  LEA.HI R39, R15, R42, RZ, 0x5 ;  /* 0x0000002a0f277211 */ /* 0x000fe200078f28ff */
[----:B----4-:R-:W-:-:S03]  /*02e0*/  IMAD R0, R164, R9, R165 ;  /* 0x00000009a4007224 */ /* 0x010fc600078e02a5 */
[----:B------:R-:W-:Y:S01]  /*02f0*/  LOP3.LUT R8, R39, 0xffffffe0, RZ, 0xc0, !PT ;  /* 0xffffffe027087812 */ /* 0x000fe200078ec0ff */
[----:B------:R-:W-:-:S04]  /*0300*/  IMAD.SHL.U32 R0, R0, 0x20, RZ ;  /* 0x0000002000007824 */ /* 0x000fc800078e00ff */
[----:B------:R-:W-:Y:S01]  /*0310*/  IMAD.IADD R105, R42, 0x1, -R8 ;  /* 0x000000012a697824 */ /* 0x000fe200078e0a08 */
[----:B------:R1:W-:Y:S04]  /*0320*/  STL.64 [R1+0x168], R160 ;  /* 0x000168a001007387 */ /* 0x0003e80000100a00 */
[----:B------:R-:W-:Y:S02]  /*0330*/  IADD3 R162, P2, P1, R0, R2, R105 ;  /* 0x0000000200a27210 */ /* 0x000fe4000795e069 */
[----:B---3--:R-:W-:-:S03]  /*0340*/  ISETP.NE.U32.AND P0, PT, R4, RZ, PT ;  /* 0x000000ff0400720c */ /* 0x008fc60003f05070 */
[----:B------:R1:W-:Y:S01]  /*0350*/  STL [R1+0x1d4], R162 ;  /* 0x0001d4a201007387 */ /* 0x0003e20000100800 */
[----:B------:R-:W-:Y:S01]  /*0360*/  ISETP.NE.AND.EX P0, PT, R5, RZ, PT, P0 ;  /* 0x000000ff0500720c */ /* 0x000fe20003f05300 */
[----:B------:R-:W-:Y:S01]  /*0370*/  BSSY B0, `(.L_x_764) ;  /* 0x000000c000007945 */ /* 0x000fe20003800000 */
[----:B------:R-:W-:Y:S02]  /*0380*/  SHF.R.S32.HI R9, RZ, 0x1f, R105 ;  /* 0x0000001fff097819 */ /* 0x000fe40000011469 */
[----:B------:R-:W-:Y:S01]  /*0390*/  SHF.R.S32.HI R8, RZ, 0x1f, R0 ;  /* 0x0000001fff087819 */ /* 0x000fe20000011400 */
[----:B------:R-:W-:Y:S02]  /*03a0*/  IMAD.MOV.U32 R30, RZ, RZ, -0x1 ;  /* 0xffffffffff1e7424 */ /* 0x000fe400078e00ff */
[----:B------:R-:W-:Y:S01]  /*03b0*/  IMAD.WIDE R4, R164, 0x4, R4 ;  /* 0x00000004a4047825 */ /* 0x000fe200078e0204 */
[----:B------:R-:W-:Y:S01]  /*03c0*/  IADD3.X R157, R8, R3, R9, P2, P1 ;  /* 0x00000003089d7210 */ /* 0x000fe200017e2409 */
[----:B--2---:R1:W-:Y:S04]  /*03d0*/  STL [R1+0x1d0], R10 ;  /* 0x0001d00a01007387 */ /* 0x0043e80000100800 */
[----:B------:R-:W-:Y:S05]  /*03e0*/  @!P0 BRA `(.L_x_765) ;  /* 0x0000004000008947 */ /* 0x000fea0003800000 */
[----:B------:R-:W2:Y:S02]  /*03f0*/  LD.E.U8 R0, [R108.64+0x1b2] ;  /* 0x0001b2046c007980 */ /* 0x000ea4000c101100 */
[----:B--2---:R-:W-:-:S13]  /*0400*/  ISETP.NE.AND P1, PT, R0, RZ, PT ;  /* 0x000000ff0000720c */ /* 0x004fda0003f25270 */
[----:B------:R-:W-:Y:S05]  /*0410*/  @!P1 BRA `(.L_x_765) ;  /* 0x0000001000009947 */ /* 0x000fea0003800000 */
[----:B------:R2:W5:Y:S02]  /*0420*/  LD.E R30, [R4.64] ;  /* 0x00000004041e7980 */ /* 0x000564000c101900 */
.L_x_765:
[----:B------:R-:W-:Y:S05]  /*0430*/  BSYNC B0 ;  /* 0x0000000000007941 */ /* 0x000fea0003800000 */
.L_x_764:
[----:B------:R3:W4:Y:S01]  /*0440*/  @P3 LD.E R6, [R6.64+0x4] ;  /* 0x0000040406063980 */ /* 0x000722000c101900 */
[----:B------:R-:W-:-:S03]  /*0450*/  IMAD.MOV.U32 R48, RZ, RZ, R10 ;  /* 0x000000ffff307224 */ /* 0x000fc600078e000a */
[----:B--2---:R-:W2:Y:S01]  /*0460*/  LD.E.64 R2, [R108.64+0xf0] ;  /* 0x0000f0046c027980 */ /* 0x004ea2000c101b00 */
[----:B---3--:R-:W-:Y:S01]  /*0470*/  MOV R7, RZ ;  /* 0x000000ff00077202 */ /* 0x008fe20000000f00 */
[----:B----4-:R-:W-:Y:S01]  /*0480*/  @P3 IMAD.IADD R45, R6, 0x1, -R48 ;  /* 0x00000001062d3824 */ /* 0x010fe200078e0a30 */
[----:B--2---:R-:W-:-:S05]  /*0490*/  ISETP.NE.U32.AND P1, PT, R2, RZ, PT ;  /* 0x000000ff0200720c */ /* 0x004fca0003f25070 */
[----:B------:R-:W2:Y:S01]  /*04a0*/  @!P3 LD.E R45, [R108.64+0xb4] ;  /* 0x0000b4046c2db980 */ /* 0x000ea2000c101900 */
[----:B------:R-:W-:-:S13]  /*04b0*/  ISETP.NE.AND.EX P1, PT, R3, RZ, PT, P1 ;  /* 0x000000ff0300720c */ /* 0x000fda0003f25310 */
[----:B------:R-:W-:-:S05]  /*04c0*/  @P1 IMAD.WIDE R2, R164, 0x4, R2 ;  /* 0x00000004a4021825 */ /* 0x000fca00078e0202 */
[----:B------:R3:W5:Y:S01]  /*04d0*/  @P1 LD.E R7, [R2.64] ;  /* 0x0000000402071980 */ /* 0x000762000c101900 */
[----:B------:R-:W-:Y:S03]  /*04e0*/  BSSY B0, `(.L_x_766) ;  /* 0x000000a000007945 */ /* 0x000fe60003800000 */
[----:B--2---:R3:W-:Y:S01]  /*04f0*/  STL [R1+0x1dc], R45 ;  /* 0x0001dc2d01007387 */ /* 0x0047e20000100800 */
[----:B------:R-:W-:Y:S05]  /*0500*/  @!P0 BRA `(.L_x_767) ;  /* 0x0000006000008947 */ /* 0x000fea0003800000 */
[----:B------:R-:W2:Y:S02]  /*0510*/  LD.E.U8 R0, [R108.64+0x1b2] ;  /* 0x0001b2046c007980 */ /* 0x000ea4000c101100 */
[----:B--2---:R-:W-:-:S13]  /*0520*/  ISETP.NE.AND P0, PT, R0, RZ, PT ;  /* 0x000000ff0000720c */ /* 0x004fda0003f05270 */
[----:B------:R-:W2:Y:S02]  /*0530*/  @P0 LD.E R6, [R4.64+0x4] ;  /* 0x0000040404060980 */ /* 0x000ea4000c101900 */
[----:B--2--5:R-:W-:-:S06]  /*0540*/  @P0 IADD3 R6, R6, -R30, RZ ;  /* 0x8000001e06060210 */ /* 0x024fcc0007ffe0ff */
[----:B------:R2:W5:Y:S01]  /*0550*/  @!P0 LD.E R6, [R4.64] ;  /* 0x0000000404068980 */ /* 0x000562000c101900 */
[----:B------:R-:W-:Y:S05]  /*0560*/  BRA `(.L_x_768) ;  /* 0x0000001000007947 */ /* 0x000fea0003800000 */
.L_x_767:
[----:B------:R2:W5:Y:S02]  /*0570*/  LD.E R6, [R108.64+0xb8] ;  /* 0x0000b8046c067980 */ /* 0x000564000c101900 */
.L_x_768:
[----:B------:R-:W-:Y:S05]  /*0580*/  BSYNC B0 ;  /* 0x0000000000007941 */ /* 0x000fea0003800000 */
.L_x_766:
[----:B---3--:R-:W3:Y:S01]  /*0590*/  LD.E.64 R2, [R108.64+0xf8] ;  /* 0x0000f8046c027980 */ /* 0x008ee2000c101b00 */
[----:B------:R-:W-:Y:S01]  /*05a0*/  BSSY B1, `(.L_x_769) ;  /* 0x0000011000017945 */ /* 0x000fe20003800000 */
[----:B---3--:R-:W-:-:S04]  /*05b0*/  ISETP.NE.U32.AND P0, PT, R2, RZ, PT ;  /* 0x000000ff0200720c */ /* 0x008fc80003f05070 */
[----:B------:R-:W-:-:S13]  /*05c0*/  ISETP.NE.AND.EX P0, PT, R3, RZ, PT, P0 ;  /* 0x000000ff0300720c */ /* 0x000fda0003f05300 */
[----:B------:R-:W-:Y:S05]  /*05d0*/  @!P0 BRA `(.L_x_770) ;  /* 0x0000004000008947 */ /* 0x000fea0003800000 */
[----:B------:R-:W-:-:S05]  /*05e0*/  IMAD.WIDE R2, R164, 0x4, R2 ;  /* 0x00000004a4027825 */ /* 0x000fca00078e0202 */
[----:B------:R-:W3:Y:S02]  /*05f0*/  LD.E R0, [R2.64] ;  /* 0x0000000402007980 */ /* 0x000ee4000c101900 */
[----:B---3-5:R-:W-:Y:S01]  /*0600*/  IADD3 R50, R0, -R7, RZ ;  /* 0x8000000700327210 */ /* 0x028fe20007ffe0ff */
[----:B------:R-:W-:Y:S05]  /*0610*/  BRA `(.L_x_771) ;  /* 0x0000009000007947 */ /* 0x000fea0003800000 */
.L_x_770:
[----:B------:R-:W3:Y:S01]  /*0620*/  LD.E.64 R2, [R108.64+0x108] ;  /* 0x000108046c027980 */ /* 0x000ee2000c101b00 */
[----:B------:R-:W-:Y:S01]  /*0630*/  BSSY B0, `(.L_x_772) ;  /* 0x0000006000007945 */ /* 0x000fe20003800000 */
[----:B------:R-:W-:Y:S01]  /*0640*/  IMAD.MOV.U32 R0, RZ, RZ, RZ ;  /* 0x000000ffff007224 */ /* 0x000fe200078e00ff */
[----:B---3--:R-:W-:-:S04]  /*0650*/  ISETP.NE.U32.AND P0, PT, R2, RZ, PT ;  /* 0x000000ff0200720c */ /* 0x008fc80003f05070 */
[----:B------:R-:W-:-:S13]  /*0660*/  ISETP.NE.AND.EX P0, PT, R3, RZ, PT, P0 ;  /* 0x000000ff0300720c */ /* 0x000fda0003f05300 */
[----:B------:R-:W-:Y:S05]  /*0670*/  @!P0 BRA `(.L_x_773) ;  /* 0x0000001000008947 */ /* 0x000fea0003800000 */
[----:B------:R3:W5:Y:S02]  /*0680*/  LD.E R0, [R108.64+0xbc] ;  /* 0x0000bc046c007980 */ /* 0x000764000c101900 */
.L_x_773:
[----:B------:R-:W-:Y:S05]  /*0690*/  BSYNC B0 ;  /* 0x0000000000007941 */ /* 0x000fea0003800000 */
.L_x_772:
[----:B-----5:R-:W-:Y:S02]  /*06a0*/  IADD3 R50, R0, R6, -R7 ;  /* 0x0000000600327210 */ /* 0x020fe40007ffe807 */
.L_x_771:
[----:B------:R-:W-:Y:S05]  /*06b0*/  BSYNC B1 ;  /* 0x0000000000017941 */ /* 0x000fea0003800000 */
.L_x_769:
[----:B------:R-:W4:Y:S01]  /*06c0*/  S2R R51, SR_CTAID.X ;  /* 0x0000000000337919 */ /* 0x000f220000002500 */
[----:B------:R-:W-:Y:S01]  /*06d0*/  MOV R29, 0x70 ;  /* 0x00000070001d7802 */ /* 0x000fe20000000f00 */
[----:B------:R-:W-:-:S03]  /*06e0*/  IMAD.MOV.U32 R3, RZ, RZ, 0x0 ;  /* 0x00000000ff037424 */ /* 0x000fc600078e00ff */
[----:B------:R-:W-:Y:S01]  /*06f0*/  MOV R2, R29 ;  /* 0x0000001d00027202 */ /* 0x000fe20000000f00 */
[----:B----4-:R-:W-:-:S05]  /*0700*/  IMAD.SHL.U32 R158, R51, 0x80, RZ ;  /* 0x00000080339e7824 */ /* 0x010fca00078e00ff */
[----:B------:R-:W-:-:S13]  /*0710*/  ISETP.GT.AND P0, PT, R45, R158, PT ;  /* 0x0000009e2d00720c */ /* 0x000fda0003f04270 */
[----:B------:R-:W-:Y:S05]  /*0720*/  @!P0 RET.REL.NODEC R2 `(_ZN5flash16flash_fwd_kernelI23Flash_fwd_kernel_traitsILi96ELi128ELi64ELi4ELb0ELb0EN7cutlass6half_tE19Flash_kernel_traitsILi96ELi128ELi64ELi4ES3_EELb1ELb0ELb1ELb0ELb0ELb0ELb0ELb1EEEvNS_16Flash_fwd_paramsE) ;  /* 0xfffff8d002008950 */ /* 0x000fea0003c3ffff */
[----:B------:R-:W4:Y:S04]  /*0730*/  LD.E R0, [R108.64+0x188] ;  /* 0x000188046c007980 */ /* 0x000f28000c101900 */
[----:B--2---:R-:W2:Y:S01]  /*0740*/  LD.E R4, [R108.64+0x184] ;  /* 0x000184046c047980 */ /* 0x004ea2000c101900 */
[----:B------:R-:W-:Y:S02]  /*0750*/  IADD3 R3, -R45, 0xbf, R158 ;  /* 0x000000bf2d037810 */ /* 0x000fe40007ffe19e */
[C---:B------:R-:W-:Y:S02]  /*0760*/  IADD3 R5, R50.reuse, R158, -R45 ;  /* 0x0000009e32057210 */ /* 0x040fe40007ffe82d */
[----:B------:R-:W-:Y:S02]  /*0770*/  IADD3 R2, R50, 0x3f, RZ ;  /* 0x0000003f32027810 */ /* 0x000fe40007ffe0ff */
[----:B----4-:R-:W-:Y:S01]  /*0780*/  IADD3 R0, R0, R3, R50 ;  /* 0x0000000300007210 */ /* 0x010fe20007ffe032 */
[----:B--2---:R-:W-:Y:S01]  /*0790*/  IMAD.IADD R3, R5, 0x1, -R4 ;  /* 0x0000000105037824 */ /* 0x004fe200078e0a04 */
[----:B------:R-:W-:-:S02]  /*07a0*/  SHF.R.S32.HI R5, RZ, 0x1f, R2 ;  /* 0x0000001fff057819 */ /* 0x000fc40000011402 */
        /* <DEDUP_REMOVED lines=14> */
[----:B------:R-:W-:Y:S01]  /*0890*/  ISETP.NE.AND P1, PT, R48, -0x1, PT ;  /* 0xffffffff3000780c */ /* 0x000fe20003f25270 */
[----:B------:R-:W4:Y:S04]  /*08a0*/  LD.E.U16 R0, [R108.64+0x1c8] ;  /* 0x0001c8046c007980 */ /* 0x000f28000c101500 */
[----:B--2---:R-:W2:Y:S04]  /*08b0*/  LD.E.64 R2, [R108.64+0x88] ;  /* 0x000088046c027980 */ /* 0x004ea8000c101b00 */
[----:B------:R1:W5:Y:S04]  /*08c0*/  LD.E.64 R16, [R108.64+0x70] ;  /* 0x000070046c107980 */ /* 0x000368000c101b00 */
[----:B---3--:R-:W3:Y:S04]  /*08d0*/  @!P1 LD.E.64 R4, [R108.64+0x80] ;  /* 0x000080046c049980 */ /* 0x008ee8000c101b00 */
[----:B------:R1:W5:Y:S01]  /*08e0*/  LD.E.64 R8, [R108.64+0x90] ;  /* 0x000090046c087980 */ /* 0x000362000c101b00 */
[----:B------:R-:W-:Y:S01]  /*08f0*/  @!P1 SHF.R.S32.HI R12, RZ, 0x1f, R164 ;  /* 0x0000001fff0c9819 */ /* 0x000fe200000114a4 */
[----:B------:R-:W-:Y:S01]  /*0900*/  BSSY B1, `(.L_x_775) ;  /* 0x000001c000017945 */ /* 0x000fe20003800000 */
[----:B------:R-:W-:Y:S01]  /*0910*/  PLOP3.LUT P2, PT, PT, PT, PT, 0x8, 0x0 ;  /* 0x000000000000781c */ /* 0x000fe20003f4e170 */
[----:B---3--:R-:W-:Y:S01]  /*0920*/  @!P1 IMAD R11, R5, R164, RZ ;  /* 0x000000a4050b9224 */ /* 0x008fe200078e02ff */
[----:B----4-:R-:W-:-:S02]  /*0930*/  PRMT R5, R0, 0x7770, RZ ;  /* 0x0000777000057816 */ /* 0x010fc400000000ff */
[----:B------:R-:W-:Y:S02]  /*0940*/  PRMT R0, R0, 0x7771, RZ ;  /* 0x0000777100007816 */ /* 0x000fe400000000ff */
[----:B------:R-:W-:-:S04]  /*0950*/  ISETP.NE.AND P0, PT, R5, RZ, PT ;  /* 0x000000ff0500720c */ /* 0x000fc80003f05270 */
[----:B------:R-:W-:Y:S01]  /*0960*/  ISETP.NE.OR P3, PT, R0, RZ, !P0 ;  /* 0x000000ff0000720c */ /* 0x000fe20004765670 */
[----:B------:R-:W-:Y:S02]  /*0970*/  @!P1 IMAD R11, R4, R12, R11 ;  /* 0x0000000c040b9224 */ /* 0x000fe400078e020b */
[-C--:B-12---:R-:W-:Y:S02]  /*0980*/  @P1 IMAD R10, R3, R48.reuse, RZ ;  /* 0x00000030030a1224 */ /* 0x086fe400078e02ff */
[----:B------:R-:W-:-:S04]  /*0990*/  @P1 IMAD.WIDE.U32 R6, R2, R48, RZ ;  /* 0x0000003002061225 */ /* 0x000fc800078e00ff */
[----:B------:R-:W-:-:S04]  /*09a0*/  @!P1 IMAD.WIDE.U32 R4, R4, R164, RZ ;  /* 0x000000a404049225 */ /* 0x000fc800078e00ff */
[----:B------:R-:W-:Y:S02]  /*09b0*/  @P1 IMAD.IADD R13, R7, 0x1, R10 ;  /* 0x00000001070d1824 */ /* 0x000fe400078e020a */
[----:B------:R-:W-:Y:S01]  /*09c0*/  @P1 IMAD.MOV.U32 R12, RZ, RZ, R6 ;  /* 0x000000ffff0c1224 */ /* 0x000fe200078e0006 */
[----:B------:R-:W-:Y:S01]  /*09d0*/  @!P1 MOV R12, R4 ;  /* 0x00000004000c9202 */ /* 0x000fe20000000f00 */
[----:B------:R-:W-:Y:S02]  /*09e0*/  @!P1 IMAD.IADD R13, R5, 0x1, R11 ;  /* 0x00000001050d9824 */ /* 0x000fe400078e020b */
[----:B------:R-:W-:Y:S01]  /*09f0*/  CS2R R4, SRZ ;  /* 0x0000000000047805 */ /* 0x000fe2000001ff00 */
[----:B------:R-:W-:Y:S05]  /*0a00*/  @P3 BRA `(.L_x_776) ;  /* 0x000000b000003947 */ /* 0x000fea0003800000 */
[----:B------:R-:W-:Y:S01]  /*0a10*/  ISETP.NE.AND P1, PT, R48, -0x1, PT ;  /* 0xffffffff3000780c */ /* 0x000fe20003f25270 */
[----:B------:R-:W-:-:S12]  /*0a20*/  BSSY B0, `(.L_x_777) ;  /* 0x0000005000007945 */ /* 0x000fd80003800000 */
[----:B------:R-:W-:Y:S05]  /*0a30*/  @P1 BRA `(.L_x_778) ;  /* 0x0000003000001947 */ /* 0x000fea0003800000 */
[----:B------:R-:W2:Y:S02]  /*0a40*/  LD.E R0, [R108.64+0xb4] ;  /* 0x0000b4046c007980 */ /* 0x000ea4000c101900 */
[----:B--2---:R-:W-:-:S05]  /*0a50*/  IMAD R48, R164, R0, RZ ;  /* 0x00000000a4307224 */ /* 0x004fca00078e02ff */
[----:B------:R1:W-:Y:S02]  /*0a60*/  STL [R1+0x1d0], R48 ;  /* 0x0001d03001007387 */ /* 0x0003e40000100800 */
.L_x_778:
[----:B------:R-:W-:Y:S05]  /*0a70*/  BSYNC B0 ;  /* 0x0000000000007941 */ /* 0x000fea0003800000 */
.L_x_777:
[----:B------:R-:W-:Y:S01]  /*0a80*/  PLOP3.LUT P2, PT, PT, PT, PT, 0x80, 0x0 ;  /* 0x000000000000781c */ /* 0x000fe20003f4f070 */
[--C-:B------:R-:W-:Y:S01]  /*0a90*/  IMAD.MOV.U32 R4, RZ, RZ, R48.reuse ;  /* 0x000000ffff047224 */ /* 0x100fe200078e0030 */
[----:B------:R-:W-:Y:S02]  /*0aa0*/  SHF.R.S32.HI R5, RZ, 0x1f, R48 ;  /* 0x0000001fff057819 */ /* 0x000fe40000011430 */
[----:B------:R-:W-:-:S04]  /*0ab0*/  PRMT R0, RZ, 0x7610, R0 ;  /* 0x00007610ff007816 */ /* 0x000fc80000000000 */
.L_x_776:
[----:B------:R-:W-:Y:S05]  /*0ac0*/  BSYNC B1 ;  /* 0x0000000000017941 */ /* 0x000fea0003800000 */
.L_x_775:
[----:B------:R-:W-:Y:S01]  /*0ad0*/  LOP3.LUT P1, RZ, R0, 0xff, RZ, 0xc0, !PT ;  /* 0x000000ff00ff7812 */ /* 0x000fe2000782c0ff */
[----:B------:R2:W5:-:S12]  /*0ae0*/  LD.E.64 R18, [R108.64+0xa0] ;  /* 0x0000a0046c127980 */ /* 0x000558000c101b00 */
[----:B------:R-:W3:Y:S01]  /*0af0*/  @P1 LD.E.64 R22, [R108.64+0xb0] ;  /* 0x0000b0046c161980 */ /* 0x000ee2000c101b00 */
[----:B------:R-:W-:Y:S01]  /*0b00*/  BSSY B0, `(.L_x_779) ;  /* 0x0000009000007945 */ /* 0x000fe20003800000 */
[----:B------:R-:W-:Y:S01]  /*0b10*/  @P1 MOV R6, 0x1 ;  /* 0x0000000100061802 */ /* 0x000fe20000000f00 */
[----:B---3--:R-:W-:Y:S01]  /*0b20*/  @P1 IMAD R0, R23, R22, RZ ;  /* 0x0000001617001224 */ /* 0x008fe200078e02ff */
[----:B------:R-:W-:Y:S05]  /*0b30*/  @P1 BRA `(.L_x_780) ;  /* 0x0000005000001947 */ /* 0x000fea0003800000 */
[----:B--2---:R-:W2:Y:S04]  /*0b40*/  @P0 LD.E R0, [R108.64+0xd4] ;  /* 0x0000d4046c000980 */ /* 0x004ea8000c101900 */
[----:B------:R-:W2:Y:S04]  /*0b50*/  LD.E R6, [R108.64+0x60] ;  /* 0x000060046c067980 */ /* 0x000ea8000c101900 */
[----:B------:R-:W2:Y:S01]  /*0b60*/  @!P0 LD.E R0, [R108.64+0xb4] ;  /* 0x0000b4046c008980 */ /* 0x000ea2000c101900 */
[----:B------:R-:W-:Y:S01]  /*0b70*/  MOV R22, 0x1 ;  /* 0x0000000100167802 */ /* 0x000fe20000000f00 */
[----:B--2---:R-:W-:-:S02]  /*0b80*/  IMAD R6, R0, R6, RZ ;  /* 0x0000000600067224 */ /* 0x004fc400078e02ff */
.L_x_780:
[----:B--2---:R-:W-:Y:S05]  /*0b90*/  BSYNC B0 ;  /* 0x0000000000007941 */ /* 0x004fea0003800000 */
.L_x_779:
[----:B------:R2:W5:Y:S01]  /*0ba0*/  LD.E R108, [R108.64+0xc0] ;  /* 0x0000c0046c6c7980 */ /* 0x000562000c101900 */
[----:B------:R-:W-:Y:S01]  /*0bb0*/  LEA.HI R11, R15, R42, RZ, 0x2 ;  /* 0x0000002a0f0b7211 */ /* 0x000fe200078f10ff */
[----:B------:R-:W-:Y:S01]  /*0bc0*/  IMAD R6, R164, R6, RZ ;  /* 0x00000006a4067224 */ /* 0x000fe200078e02ff */
[----:B------:R-:W-:Y:S01]  /*0bd0*/  SHF.R.S32.HI R15, RZ, 0x1f, R165 ;  /* 0x0000001fff0f7819 */ /* 0x000fe200000114a5 */
[----:B------:R-:W-:Y:S01]  /*0be0*/  IMAD.IADD R20, R45, 0x1, -R158 ;  /* 0x000000012d147824 */ /* 0x000fe200078e0a9e */
[----:B------:R-:W-:Y:S01]  /*0bf0*/  LOP3.LUT R24, R11, 0xfffffffc, RZ, 0xc0, !PT ;  /* 0xfffffffc0b187812 */ /* 0x000fe200078ec0ff */
[----:B------:R-:W-:Y:S01]  /*0c00*/  IMAD R7, R158, R22, RZ ;  /* 0x000000169e077224 */ /* 0x000fe200078e02ff */
[----:B------:R-:W-:Y:S01]  /*0c10*/  SEL R10, R6, RZ, !P2 ;  /* 0x000000ff060a7207 */ /* 0x000fe20005000000 */
[----:B-----5:R-:W-:Y:S01]  /*0c20*/  IMAD R14, R9, R165, RZ ;  /* 0x000000a5090e7224 */ /* 0x020fe200078e02ff */
[----:B------:R-:W-:Y:S01]  /*0c30*/  SHF.R.S32.HI R6, RZ, 0x2, R11 ;  /* 0x00000002ff067819 */ /* 0x000fe2000001140b */
[----:B------:R-:W-:Y:S01]  /*0c40*/  IMAD.IADD R24, R42, 0x1, -R24 ;  /* 0x000000012a187824 */ /* 0x000fe200078e0a18 */
[----:B------:R-:W-:Y:S01]  /*0c50*/  SHF.R.S32.HI R9, RZ, 0x1f, R7 ;  /* 0x0000001fff097819 */ /* 0x000fe20000011407 */
[----:B------:R-:W-:Y:S01]  /*0c60*/  IMAD R10, R165, R0, R10 ;  /* 0x00000000a50a7224 */ /* 0x000fe200078e020a */
[----:B------:R-:W-:Y:S01]  /*0c70*/  BSSY B0, `(.L_x_781) ;  /* 0x000001d000007945 */ /* 0x000fe20003800000 */
[----:B------:R-:W-:-:S02]  /*0c80*/  IMAD.SHL.U32 R0, R24, 0x8, RZ ;  /* 0x0000000818007824 */ /* 0x000fc400078e00ff */
[----:B------:R-:W-:Y:S01]  /*0c90*/  IMAD R11, R8, R15, R14 ;  /* 0x0000000f080b7224 */ /* 0x000fe200078e020e */
[--C-:B------:R-:W-:Y:S02]  /*0ca0*/  IADD3 R26, P2, P1, R7, R4, R10.reuse ;  /* 0x00000004071a7210 */ /* 0x100fe4000795e00a */
[C---:B------:R-:W-:Y:S02]  /*0cb0*/  IADD3 R12, P0, R0.reuse, R12, RZ ;  /* 0x0000000c000c7210 */ /* 0x040fe40007f1e0ff */
[----:B------:R-:W-:Y:S02]  /*0cc0*/  SHF.R.S32.HI R10, RZ, 0x1f, R10 ;  /* 0x0000001fff0a7819 */ /* 0x000fe4000001140a */
[----:B------:R-:W-:Y:S02]  /*0cd0*/  LEA.HI.X.SX32 R13, R0, R13, 0x1, P0 ;  /* 0x0000000d000d7211 */ /* 0x000fe400000f0eff */
[----:B------:R-:W-:Y:S02]  /*0ce0*/  ISETP.GE.AND P0, PT, R6, R20, PT ;  /* 0x000000140600720c */ /* 0x000fe40003f06270 */
[----:B------:R-:W-:Y:S01]  /*0cf0*/  SHF.R.S32.HI R7, RZ, 0x1f, R6 ;  /* 0x0000001fff077819 */ /* 0x000fe20000011406 */
[----:B------:R-:W-:Y:S01]  /*0d00*/  IMAD.WIDE.U32 R12, R165, R8, R12 ;  /* 0x00000008a50c7225 */ /* 0x000fe200078e000c */
[----:B------:R-:W-:-:S02]  /*0d10*/  IADD3.X R25, R9, R5, R10, P2, P1 ;  /* 0x0000000509197210 */ /* 0x000fc400017e240a */
[C---:B------:R-:W-:Y:S01]  /*0d20*/  IADD3 R28, R0.reuse, 0x20, RZ ;  /* 0x00000020001c7810 */ /* 0x040fe20007ffe0ff */
[----:B------:R-:W-:Y:S01]  /*0d30*/  IMAD.WIDE R4, R51, 0x80, R6 ;  /* 0x0000008033047825 */ /* 0x000fe200078e0206 */
[----:B------:R-:W-:-:S03]  /*0d40*/  IADD3 R27, R0, 0x40, RZ ;  /* 0x00000040001b7810 */ /* 0x000fc60007ffe0ff */
[----:B------:R-:W-:Y:S02]  /*0d50*/  IMAD.IADD R9, R13, 0x1, R11 ;  /* 0x000000010d097824 */ /* 0x000fe400078e020b */
[----:B------:R-:W-:Y:S05]  /*0d60*/  @P0 BRA `(.L_x_782) ;  /* 0x000000d000000947 */ /* 0x000fea0003800000 */
[----:B--2---:R-:W-:Y:S01]  /*0d70*/  IMAD R10, R5, R2, RZ ;  /* 0x00000002050a7224 */ /* 0x004fe200078e02ff */
[-C--:B------:R-:W-:Y:S01]  /*0d80*/  ISETP.GE.AND P3, PT, R0, R108.reuse, PT ;  /* 0x0000006c0000720c */ /* 0x080fe20003f66270 */
[----:B------:R-:W-:Y:S01]  /*0d90*/  IMAD.MOV.U32 R8, RZ, RZ, R12 ;  /* 0x000000ffff087224 */ /* 0x000fe200078e000c */
[-C--:B------:R-:W-:Y:S01]  /*0da0*/  ISETP.GE.AND P2, PT, R28, R108.reuse, PT ;  /* 0x0000006c1c00720c */ /* 0x080fe20003f46270 */
[C---:B------:R-:W-:Y:S01]  /*0db0*/  IMAD R10, R4.reuse, R3, R10 ;  /* 0x00000003040a7224 */ /* 0x040fe200078e020a */
[----:B------:R-:W-:Y:S01]  /*0dc0*/  ISETP.GE.AND P1, PT, R27, R108, PT ;  /* 0x0000006c1b00720c */ /* 0x000fe20003f26270 */
[----:B------:R-:W-:-:S04]  /*0dd0*/  IMAD.WIDE.U32 R14, R4, R2, R8 ;  /* 0x00000002040e7225 */ /* 0x000fc800078e0008 */
[----:B------:R-:W-:Y:S01]  /*0de0*/  IMAD.IADD R11, R15, 0x1, R10 ;  /* 0x000000010f0b7824 */ /* 0x000fe200078e020a */
[----:B------:R-:W-:-:S04]  /*0df0*/  LEA R10, P0, R14, R16, 0x1 ;  /* 0x000000100e0a7211 */ /* 0x000fc800078008ff */
[----:B------:R-:W-:-:S05]  /*0e00*/  LEA.HI.X R11, R14, R17, R11, 0x1, P0 ;  /* 0x000000110e0b7211 */ /* 0x000fca00000f0c0b */
[----:B------:R2:W-:Y:S04]  /*0e10*/  @!P3 ST.E.128 [R10.64], RZ ;  /* 0x000000ff0a00b985 */ /* 0x0005e8000c101d04 */
[----:B------:R2:W-:Y:S04]  /*0e20*/  @!P2 ST.E.128 [R10.64+0x40], RZ ;  /* 0x000040ff0a00a985 */ /* 0x0005e8000c101d04 */
[----:B------:R2:W-:Y:S02]  /*0e30*/  @!P1 ST.E.128 [R10.64+0x80], RZ ;  /* 0x000080ff0a009985 */ /* 0x0005e4000c101d04 */
.L_x_782:
[----:B--2---:R-:W-:Y:S05]  /*0e40*/  BSYNC B0 ;  /* 0x0000000000007941 */ /* 0x004fea0003800000 */
.L_x_781:
[----:B------:R-:W-:Y:S01]  /*0e50*/  IADD3 R23, R6, 0x20, RZ ;  /* 0x0000002006177810 */ /* 0x000fe20007ffe0ff */
[----:B------:R-:W-:Y:S03]  /*0e60*/  BSSY B0, `(.L_x_783) ;  /* 0x0000013000007945 */ /* 0x000fe60003800000 */
[----:B------:R-:W-:-:S13]  /*0e70*/  ISETP.GE.AND P0, PT, R23, R20, PT ;  /* 0x000000141700720c */ /* 0x000fda0003f06270 */
[----:B------:R-:W-:Y:S05]  /*0e80*/  @P0 BRA `(.L_x_784) ;  /* 0x0000010000000947 */ /* 0x000fea0003800000 */
[----:B------:R-:W-:Y:S01]  /*0e90*/  IADD3 R10, P0, R4, 0x20, RZ ;  /* 0x00000020040a7810 */ /* 0x000fe20007f1e0ff */
[----:B------:R-:W-:Y:S01]  /*0ea0*/  IMAD.MOV.U32 R14, RZ, RZ, R12 ;  /* 0x000000ffff0e7224 */ /* 0x000fe200078e000c */
[----:B------:R-:W-:Y:S02]  /*0eb0*/  MOV R15, R9 ;  /* 0x00000009000f7202 */ /* 0x000fe40000000f00 */
[-C--:B------:R-:W-:Y:S01]  /*0ec0*/  ISETP.GE.AND P2, PT, R0, R108.reuse, PT ;  /* 0x0000006c0000720c */ /* 0x080fe20003f46270 */
[----:B------:R-:W-:Y:S01]  /*0ed0*/  IMAD.X R11, RZ, RZ, R5, P0 ;  /* 0x000000ffff0b7224 */ /* 0x000fe200000e0605 */
[----:B------:R-:W-:Y:S01]  /*0ee0*/  ISETP.GE.AND P1, PT, R28, R108, PT ;  /* 0x0000006c1c00720c */ /* 0x000fe20003f26270 */
[----:B------:R-:W-:Y:S01]  /*0ef0*/  IMAD.WIDE.U32 R14, R2, R10, R14 ;  /* 0x0000000a020e7225 */ /* 0x000fe200078e000e */
[----:B------:R-:W-:-:S03]  /*0f00*/  ISETP.GE.AND P0, PT, R27, R108, PT ;  /* 0x0000006c1b00720c */ /* 0x000fc60003f06270 */
[----:B------:R-:W-:-:S04]  /*0f10*/  IMAD R11, R11, R2, RZ ;  /* 0x000000020b0b7224 */ /* 0x000fc800078e02ff */
[----:B------:R-:W-:Y:S01]  /*0f20*/  IMAD R11, R3, R10, R11 ;  /* 0x0000000a030b7224 */ /* 0x000fe200078e020b */
[----:B------:R-:W-:-:S03]  /*0f30*/  LEA R10, P3, R14, R16, 0x1 ;  /* 0x000000100e0a7211 */ /* 0x000fc600078608ff */
[----:B------:R-:W-:-:S05]  /*0f40*/  IMAD.IADD R11, R15, 0x1, R11 ;  /* 0x000000010f0b7824 */ /* 0x000fca00078e020b */
[----:B------:R-:W-:-:S05]  /*0f50*/  LEA.HI.X R11, R14, R17, R11, 0x1, P3 ;  /* 0x000000110e0b7211 */ /* 0x000fca00018f0c0b */
[----:B------:R2:W-:Y:S04]  /*0f60*/  @!P2 ST.E.128 [R10.64], RZ ;  /* 0x000000ff0a00a985 */ /* 0x0005e8000c101d04 */
[----:B------:R2:W-:Y:S04]  /*0f70*/  @!P1 ST.E.128 [R10.64+0x40], RZ ;  /* 0x000040ff0a009985 */ /* 0x0005e8000c101d04 */
[----:B------:R2:W-:Y:S02]  /*0f80*/  @!P0 ST.E.128 [R10.64+0x80], RZ ;  /* 0x000080ff0a008985 */ /* 0x0005e4000c101d04 */
.L_x_784:
[----:B------:R-:W-:Y:S05]  /*0f90*/  BSYNC B0 ;  /* 0x0000000000007941 */ /* 0x000fea0003800000 */
.L_x_783:
[----:B------:R-:W-:Y:S01]  /*0fa0*/  IADD3 R21, R6, 0x40, RZ ;  /* 0x0000004006157810 */ /* 0x000fe20007ffe0ff */
[----:B------:R-:W-:Y:S03]  /*0fb0*/  BSSY B0, `(.L_x_785) ;  /* 0x0000013000007945 */ /* 0x000fe60003800000 */
[----:B------:R-:W-:-:S13]  /*0fc0*/  ISETP.GE.AND P0, PT, R21, R20, PT ;  /* 0x000000141500720c */ /* 0x000fda0003f06270 */
[----:B------:R-:W-:Y:S05]  /*0fd0*/  @P0 BRA `(.L_x_786) ;  /* 0x0000010000000947 */ /* 0x000fea0003800000 */
[----:B--2---:R-:W-:Y:S01]  /*0fe0*/  IADD3 R10, P0, R4, 0x40, RZ ;  /* 0x00000040040a7810 */ /* 0x004fe20007f1e0ff */
        /* <DEDUP_REMOVED lines=15> */
.L_x_786:
[----:B------:R-:W-:Y:S05]  /*10e0*/  BSYNC B0 ;  /* 0x0000000000007941 */ /* 0x000fea0003800000 */
.L_x_785:
[----:B--2---:R-:W-:Y:S01]  /*10f0*/  IADD3 R11, R6, 0x60, RZ ;  /* 0x00000060060b7810 */ /* 0x004fe20007ffe0ff */
[----:B------:R-:W-:Y:S03]  /*1100*/  BSSY B0, `(.L_x_787) ;  /* 0x0000013000007945 */ /* 0x000fe60003800000 */
[----:B------:R-:W-:-:S13]  /*1110*/  ISETP.GE.AND P0, PT, R11, R20, PT ;  /* 0x000000140b00720c */ /* 0x000fda0003f06270 */
[----:B------:R-:W-:Y:S05]  /*1120*/  @P0 BRA `(.L_x_788) ;  /* 0x0000010000000947 */ /* 0x000fea0003800000 */
[----:B------:R-:W-:Y:S02]  /*1130*/  IADD3 R8, P0, R4, 0x60, RZ ;  /* 0x0000006004087810 */ /* 0x000fe40007f1e0ff */
[-C--:B------:R-:W-:Y:S02]  /*1140*/  ISETP.GE.AND P2, PT, R0, R108.reuse, PT ;  /* 0x0000006c0000720c */ /* 0x080fe40003f46270 */
[-C--:B------:R-:W-:Y:S01]  /*1150*/  ISETP.GE.AND P1, PT, R28, R108.reuse, PT ;  /* 0x0000006c1c00720c */ /* 0x080fe20003f26270 */
[----:B------:R-:W-:Y:S01]  /*1160*/  IMAD.X R4, RZ, RZ, R5, P0 ;  /* 0x000000ffff047224 */ /* 0x000fe200000e0605 */
[----:B------:R-:W-:Y:S02]  /*1170*/  MOV R5, R9 ;  /* 0x0000000900057202 */ /* 0x000fe40000000f00 */
[----:B------:R-:W-:Y:S01]  /*1180*/  ISETP.GE.AND P0, PT, R27, R108, PT ;  /* 0x0000006c1b00720c */ /* 0x000fe20003f06270 */
[----:B------:R-:W-:Y:S02]  /*1190*/  IMAD R10, R4, R2, RZ ;  /* 0x00000002040a7224 */ /* 0x000fe400078e02ff */
[----:B------:R-:W-:-:S02]  /*11a0*/  IMAD.MOV.U32 R4, RZ, RZ, R12 ;  /* 0x000000ffff047224 */ /* 0x000fc400078e000c */
[-C--:B------:R-:W-:Y:S02]  /*11b0*/  IMAD R3, R3, R8.reuse, R10 ;  /* 0x0000000803037224 */ /* 0x080fe400078e020a */
[----:B------:R-:W-:-:S04]  /*11c0*/  IMAD.WIDE.U32 R4, R2, R8, R4 ;  /* 0x0000000802047225 */ /* 0x000fc800078e0004 */
[----:B------:R-:W-:Y:S01]  /*11d0*/  IMAD.IADD R0, R5, 0x1, R3 ;  /* 0x0000000105007824 */ /* 0x000fe200078e0203 */
[----:B------:R-:W-:-:S04]  /*11e0*/  LEA R2, P3, R4, R16, 0x1 ;  /* 0x0000001004027211 */ /* 0x000fc800078608ff */
[----:B------:R-:W-:-:S05]  /*11f0*/  LEA.HI.X R3, R4, R17, R0, 0x1, P3 ;  /* 0x0000001104037211 */ /* 0x000fca00018f0c00 */
[----:B------:R2:W-:Y:S04]  /*1200*/  @!P2 ST.E.128 [R2.64], RZ ;  /* 0x000000ff0200a985 */ /* 0x0005e8000c101d04 */
[----:B------:R2:W-:Y:S04]  /*1210*/  @!P1 ST.E.128 [R2.64+0x40], RZ ;  /* 0x000040ff02009985 */ /* 0x0005e8000c101d04 */
[----:B------:R2:W-:Y:S02]  /*1220*/  @!P0 ST.E.128 [R2.64+0x80], RZ ;  /* 0x000080ff02008985 */ /* 0x0005e4000c101d04 */
.L_x_788:
[----:B------:R-:W-:Y:S05]  /*1230*/  BSYNC B0 ;  /* 0x0000000000007941 */ /* 0x000fea0003800000 */
.L_x_787:
        /* <DEDUP_REMOVED lines=11> */
[----:B------:R-:W-:-:S02]  /*12f0*/  @!P5 LEA R6, P2, R2, R18, 0x2 ;  /* 0x000000120206d211 */ /* 0x000fc400078410ff */
[----:B------:R-:W-:Y:S02]  /*1300*/  @!P3 IADD3 R0, P0, R5, R26, RZ ;  /* 0x0000001a0500b210 */ /* 0x000fe40007f1e0ff */
[----:B------:R-:W-:Y:S02]  /*1310*/  @!P4 LEA.HI.X.SX32 R9, R3, R25, 0x1, P1 ;  /* 0x000000190309c211 */ /* 0x000fe400008f0eff */
[----:B------:R-:W-:Y:S02]  /*1320*/  @!P5 LEA.HI.X R7, R2, R19, R4, 0x2, P2 ;  /* 0x000000130207d211 */ /* 0x000fe400010f1404 */
[-C--:B------:R-:W-:Y:S02]  /*1330*/  @!P4 LEA R4, P1, R8, R18.reuse, 0x2 ;  /* 0x000000120804c211 */ /* 0x080fe400078210ff */
[----:B------:R-:W-:Y:S02]  /*1340*/  @!P3 LEA.HI.X.SX32 R3, R5, R25, 0x1, P0 ;  /* 0x000000190503b211 */ /* 0x000fe400000f0eff */
[----:B------:R-:W-:-:S02]  /*1350*/  @!P3 LEA R2, P0, R0, R18, 0x2 ;  /* 0x000000120002b211 */ /* 0x000fc400078010ff */
[-C--:B------:R-:W-:Y:S01]  /*1360*/  @!P4 LEA.HI.X R5, R8, R19.reuse, R9, 0x2, P1 ;  /* 0x000000130805c211 */ /* 0x080fe200008f1409 */
[----:B------:R-:W-:Y:S01]  /*1370*/  @!P5 IMAD.MOV.U32 R9, RZ, RZ, 0x7f800000 ;  /* 0x7f800000ff09d424 */ /* 0x000fe200078e00ff */
[----:B------:R-:W-:Y:S01]  /*1380*/  @!P3 LEA.HI.X R3, R0, R19, R3, 0x2, P0 ;  /* 0x000000130003b211 */ /* 0x000fe200000f1403 */
[----:B------:R-:W-:Y:S02]  /*1390*/  @!P4 IMAD.MOV.U32 R8, RZ, RZ, 0x7f800000 ;  /* 0x7f800000ff08c424 */ /* 0x000fe400078e00ff */
[----:B------:R-:W-:Y:S01]  /*13a0*/  @!P3 IMAD.MOV.U32 R0, RZ, RZ, 0x7f800000 ;  /* 0x7f800000ff00b424 */ /* 0x000fe200078e00ff */
[----:B------:R-:W-:Y:S04]  /*13b0*/  @!P5 ST.E [R6.64], R9 ;  /* 0x000000090600d985 */ /* 0x000fe8000c101904 */
[----:B------:R-:W-:Y:S04]  /*13c0*/  @!P4 ST.E [R4.64], R8 ;  /* 0x000000080400c985 */ /* 0x000fe8000c101904 */
[----:B------:R2:W-:Y:S02]  /*13d0*/  @!P3 ST.E [R2.64], R0 ;  /* 0x000000000200b985 */ /* 0x0005e4000c101904 */
[----:B--2---:R-:W-:-:S02]  /*13e0*/  IMAD.MOV.U32 R2, RZ, RZ, R29 ;  /* 0x000000ffff027224 */ /* 0x004fc400078e001d */
[----:B------:R-:W-:-:S04]  /*13f0*/  IMAD.MOV.U32 R3, RZ, RZ, 0x0 ;  /* 0x00000000ff037424 */ /* 0x000fc800078e00ff */
[----:B------:R-:W-:Y:S05]  /*1400*/  @P6 RET.REL.NODEC R2 `(_ZN5flash16flash_fwd_kernelI23Flash_fwd_kernel_traitsILi96ELi128ELi64ELi4ELb0ELb0EN7cutlass6half_tE19Flash_kernel_traitsILi96ELi128ELi64ELi4ES3_EELb1ELb0ELb1ELb0ELb0ELb0ELb0ELb1EEEvNS_16Flash_fwd_paramsE) ;  /* 0xffffebf002006950 */ /* 0x000fea0003c3ffff */
[----:B------:R-:W-:-:S05]  /*1410*/  IMAD R0, R11, R22, RZ ;  /* 0x000000160b007224 */ /* 0x000fca00078e02ff */
[----:B------:R-:W-:-:S04]  /*1420*/  IADD3 R3, P0, R0, R26, RZ ;  /* 0x0000001a00037210 */ /* 0x000fc80007f1e0ff */
[----:B------:R-:W-:Y:S02]  /*1430*/  LEA.HI.X.SX32 R0, R0, R25, 0x1, P0 ;  /* 0x0000001900007211 */ /* 0x000fe400000f0eff */
[----:B------:R-:W-:-:S04]  /*1440*/  LEA R2, P0, R3, R18, 0x2 ;  /* 0x0000001203027211 */ /* 0x000fc800078010ff */
[----:B------:R-:W-:Y:S01]  /*1450*/  LEA.HI.X R3, R3, R19, R0, 0x2, P0 ;  /* 0x0000001303037211 */ /* 0x000fe200000f1400 */
[----:B------:R-:W-:-:S05]  /*1460*/  IMAD.MOV.U32 R0, RZ, RZ, 0x7f800000 ;  /* 0x7f800000ff007424 */ /* 0x000fca00078e00ff */
[----:B------:R2:W-:Y:S02]  /*1470*/  ST.E [R2.64], R0 ;  /* 0x0000000002007985 */ /* 0x0005e4000c101904 */
[----:B--2---:R-:W-:Y:S02]  /*1480*/  IMAD.MOV.U32 R2, RZ, RZ, R29 ;  /* 0x000000ffff027224 */ /* 0x004fe400078e001d */
[----:B------:R-:W-:-:S04]  /*1490*/  IMAD.MOV.U32 R3, RZ, RZ, 0x0 ;  /* 0x00000000ff037424 */ /* 0x000fc800078e00ff */
[----:B------:R-:W-:Y:S05]  /*14a0*/  RET.REL.NODEC R2 `(_ZN5flash16flash_fwd_kernelI23Flash_fwd_kernel_traitsILi96ELi128ELi64ELi4ELb0ELb0EN7cutlass6half_tE19Flash_kernel_traitsILi96ELi128ELi64ELi4ES3_EELb1ELb0ELb1ELb0ELb0ELb0ELb0ELb1EEEvNS_16Flash_fwd_paramsE) ;  /* 0xffffeb5002007950 */ /* 0x000fea0003c3ffff */
.L_x_774:
[----:B------:R-:W4:Y:S04]  /*14b0*/  LD.E R21, [R108.64+0x68] ;  /* 0x000068046c157980 */ /* 0x000f28000c101900 */
[----:B-12---:R-:W2:Y:S01]  /*14c0*/  LD.E.64 R10, [R108.64+0x38] ;  /* 0x000038046c0a7980 */ /* 0x006ea2000c101b00 */
[----:B------:R-:W-:-:S03]  /*14d0*/  ISETP.NE.AND P1, PT, R30, -0x1, PT ;  /* 0xffffffff1e00780c */ /* 0x000fc60003f25270 */
[----:B---3--:R-:W3:Y:S01]  /*14e0*/  LD.E.64 R46, [R108.64+0x40] ;  /* 0x000040046c2e7980 */ /* 0x008ee2000c101b00 */
[----:B------:R-:W-:-:S03]  /*14f0*/  ISETP.NE.AND P0, PT, R48, -0x1, PT ;  /* 0xffffffff3000780c */ /* 0x000fc60003f05270 */
[----:B------:R-:W2:Y:S04]  /*1500*/  LD.E.64 R18, [R108.64+0x30] ;  /* 0x000030046c127980 */ /* 0x000ea8000c101b00 */
[----:B------:R-:W2:Y:S04]  /*1510*/  LD.E.64 R24, [R108.64+0x50] ;  /* 0x000050046c187980 */ /* 0x000ea8000c101b00 */
[----:B------:R-:W2:Y:S04]  /*1520*/  @!P1 LD.E.64 R12, [R108.64+0x20] ;  /* 0x000020046c0c9980 */ /* 0x000ea8000c101b00 */
[----:B------:R-:W3:Y:S04]  /*1530*/  @!P1 LD.E.64 R16, [R108.64+0x28] ;  /* 0x000028046c109980 */ /* 0x000ee8000c101b00 */
[----:B------:R-:W3:Y:S04]  /*1540*/  @!P0 LD.E.64 R22, [R108.64+0x18] ;  /* 0x000018046c168980 */ /* 0x000ee8000c101b00 */
[----:B------:R-:W3:Y:S04]  /*1550*/  LD.E.64 R26, [R108.64+0x58] ;  /* 0x000058046c1a7980 */ /* 0x000ee8000c101b00 */
[----:B------:R-:W3:Y:S04]  /*1560*/  LD.E R187, [R108.64+0xc8] ;  /* 0x0000c8046cbb7980 */ /* 0x000ee8000c101900 */
[----:B------:R-:W3:Y:S04]  /*1570*/  LD.E.64 R28, [R108.64+0x48] ;  /* 0x000048046c1c7980 */ /* 0x000ee8000c101b00 */
[----:B------:R1:W5:Y:S04]  /*1580*/  LD.E R156, [R108.64+0x60] ;  /* 0x000060046c9c7980 */ /* 0x000368000c101900 */
[----:B------:R1:W5:Y:S04]  /*1590*/  LD.E.64 R2, [R108.64] ;  /* 0x000000046c027980 */ /* 0x000368000c101b00 */
[----:B------:R1:W5:Y:S04]  /*15a0*/  LD.E.64 R216, [R108.64+0x8] ;  /* 0x000008046cd87980 */ /* 0x000368000c101b00 */
[----:B------:R1:W5:Y:S04]  /*15b0*/  LD.E.64 R218, [R108.64+0x10] ;  /* 0x000010046cda7980 */ /* 0x000368000c101b00 */
[----:B------:R1:W5:Y:S04]  /*15c0*/  LD.E.64 R154, [R108.64+0x98] ;  /* 0x000098046c9a7980 */ /* 0x000368000c101b00 */
[----:B------:R1:W5:Y:S01]  /*15d0*/  LD.E.64 R198, [R108.64+0xc0] ;  /* 0x0000c0046cc67980 */ /* 0x000362000c101b00 */
[----:B------:R-:W-:-:S02]  /*15e0*/  LEA.HI R8, R15, R42, RZ, 0x2 ;  /* 0x0000002a0f087211 */ /* 0x000fc400078f10ff */
[----:B------:R-:W-:Y:S02]  /*15f0*/  LEA.HI R43, R15, R42, RZ, 0x3 ;  /* 0x0000002a0f2b7211 */ /* 0x000fe400078f18ff */
[----:B------:R-:W-:Y:S02]  /*1600*/  LOP3.LUT R0, R8, 0xfffffffc, RZ, 0xc0, !PT ;  /* 0xfffffffc08007812 */ /* 0x000fe400078ec0ff */
[----:B------:R-:W-:-:S03]  /*1610*/  SHF.R.S32.HI R40, RZ, 0x3, R43 ;  /* 0x00000003ff287819 */ /* 0x000fc6000001142b */
[----:B------:R-:W-:Y:S02]  /*1620*/  IMAD.IADD R0, R42, 0x1, -R0 ;  /* 0x000000012a007824 */ /* 0x000fe400078e0a00 */
[----:B------:R-:W-:Y:S01]  /*1630*/  IMAD.SHL.U32 R4, R40, 0x40, RZ ;  /* 0x0000004028047824 */ /* 0x000fe200078e00ff */
[----:B------:R-:W-:Y:S02]  /*1640*/  SHF.R.S32.HI R6, RZ, 0x2, R8 ;  /* 0x00000002ff067819 */ /* 0x000fe40000011408 */
[----:B------:R-:W-:Y:S02]  /*1650*/  SHF.L.U32 R174, R0, 0x3, RZ ;  /* 0x0000000300ae7819 */ /* 0x000fe400000006ff */
[----:B------:R-:W-:Y:S02]  /*1660*/  LOP3.LUT R0, R4, 0xc0, RZ, 0xc0, !PT ;  /* 0x000000c004007812 */ /* 0x000fe400078ec0ff */
[----:B------:R-:W-:-:S04]  /*1670*/  LEA.HI R8, R8, R6, RZ, 0x1 ;  /* 0x0000000608087211 */ /* 0x000fc800078f08ff */
[----:B------:R-:W-:Y:S02]  /*1680*/  LOP3.LUT R14, R8, 0x7fffffe, RZ, 0xc0, !PT ;  /* 0x07fffffe080e7812 */ /* 0x000fe400078ec0ff */
[----:B------:R-:W-:Y:S02]  /*1690*/  SHF.R.S32.HI R38, RZ, 0x5, R39 ;  /* 0x00000005ff267819 */ /* 0x000fe40000011427 */
[----:B------:R-:W-:Y:S02]  /*16a0*/  LOP3.LUT R9, R0, 0x18, R174, 0xf8, !PT ;  /* 0x0000001800097812 */ /* 0x000fe400078ef8ae */
[----:B------:R-:W-:Y:S01]  /*16b0*/  SHF.R.U32.HI R8, RZ, 0x3, R0 ;  /* 0x00000003ff087819 */ /* 0x000fe20000011600 */
[----:B------:R-:W-:-:S03]  /*16c0*/  IMAD.IADD R0, R6, 0x1, -R14 ;  /* 0x0000000106007824 */ /* 0x000fc600078e0a0e */
[----:B------:R-:W-:Y:S01]  /*16d0*/  LOP3.LUT R8, R9, R8, RZ, 0x3c, !PT ;  /* 0x0000000809087212 */ /* 0x000fe200078e3cff */
[----:B------:R-:W-:-:S04]  /*16e0*/  IMAD R9, R38, 0x8, R0 ;  /* 0x0000000826097824 */ /* 0x000fc800078e0200 */
[----:B------:R-:W-:Y:S01]  /*16f0*/  IMAD.U32 R195, R9, 0x20, R8 ;  /* 0x0000002009c37824 */ /* 0x000fe200078e0008 */
[----:B------:R-:W-:Y:S02]  /*1700*/  LEA.HI R41, R15, R42, RZ, 0x4 ;  /* 0x0000002a0f297211 */ /* 0x000fe400078f20ff */
[CC--:B------:R-:W-:Y:S02]  /*1710*/  @P1 IADD3 R14, R7.reuse, R30.reuse, RZ ;  /* 0x0000001e070e1210 */ /* 0x0c0fe40007ffe0ff */
[----:B------:R-:W-:Y:S02]  /*1720*/  @!P1 SHF.R.S32.HI R32, RZ, 0x1f, R7 ;  /* 0x0000001fff209819 */ /* 0x000fe40000011407 */
[----:B------:R-:W-:Y:S02]  /*1730*/  @P1 IADD3 R30, R7, R30, RZ ;  /* 0x0000001e071e1210 */ /* 0x000fe40007ffe0ff */
[----:B------:R-:W-:Y:S02]  /*1740*/  IABS R44, R165 ;  /* 0x000000a5002c7213 */ /* 0x000fe40000000000 */
[----:B------:R-:W-:-:S02]  /*1750*/  @!P1 SHF.R.S32.HI R35, RZ, 0x1f, R164 ;  /* 0x0000001fff239819 */ /* 0x000fc400000114a4 */
[C---:B------:R-:W-:Y:S02]  /*1760*/  IADD3 R173, R174.reuse, 0x20, RZ ;  /* 0x00000020aead7810 */ /* 0x040fe40007ffe0ff */
[----:B------:R-:W-:Y:S01]  /*1770*/  IADD3 R172, R174, 0x40, RZ ;  /* 0x00000040aeac7810 */ /* 0x000fe20007ffe0ff */
[----:B------:R-:W-:Y:S01]  /*1780*/  BSSY B0, `(.L_x_789) ;  /* 0x00000a4000007945 */ /* 0x000fe20003800000 */
[----:B------:R-:W-:Y:S01]  /*1790*/  IMAD.SHL.U32 R195, R195, 0x2, RZ ;  /* 0x00000002c3c37824 */ /* 0x000fe200078e00ff */
[----:B----4-:R-:W-:-:S04]  /*17a0*/  IABS R20, R21 ;  /* 0x0000001500147213 */ /* 0x010fc80000000000 */
[----:B------:R-:W4:Y:S08]  /*17b0*/  I2F.RP R5, R20 ;  /* 0x0000001400057306 */ /* 0x000f300000209400 */
[----:B----4-:R-:W4:Y:S01]  /*17c0*/  MUFU.RCP R5, R5 ;  /* 0x0000000500057308 */ /* 0x010f220000001000 */
[----:B--2---:R-:W-:Y:S01]  /*17d0*/  @!P1 IMAD R0, R11, R7, RZ ;  /* 0x000000070b009224 */ /* 0x004fe200078e02ff */
[----:B----4-:R-:W-:-:S06]  /*17e0*/  IADD3 R4, R5, 0xffffffe, RZ ;  /* 0x0ffffffe05047810 */ /* 0x010fcc0007ffe0ff */
[----:B------:R2:W4:Y:S01]  /*17f0*/  F2I.FTZ.U32.TRUNC.NTZ R5, R4 ;  /* 0x0000000400057305 */ /* 0x000522000021f000 */
[----:B------:R-:W-:Y:S01]  /*1800*/  @!P1 IMAD.WIDE.U32 R8, R10, R7, RZ ;  /* 0x000000070a089225 */ /* 0x000fe200078e00ff */
[----:B--2---:R-:W-:-:S05]  /*1810*/  @!P1 SHF.R.S32.HI R4, RZ, 0x1f, R7 ;  /* 0x0000001fff049819 */ /* 0x004fca0000011407 */
[----:B------:R-:W-:Y:S02]  /*1820*/  @!P1 IMAD R0, R10, R4, R0 ;  /* 0x000000040a009224 */ /* 0x000fe400078e0200 */
[----:B----4-:R-:W-:-:S03]  /*1830*/  IMAD.MOV R4, RZ, RZ, -R5 ;  /* 0x000000ffff047224 */ /* 0x010fc600078e0a05 */
[----:B------:R-:W-:Y:S01]  /*1840*/  @!P1 IADD3 R9, R9, R0, RZ ;  /* 0x0000000009099210 */ /* 0x000fe20007ffe0ff */
[----:B------:R-:W-:Y:S01]  /*1850*/  IMAD.MOV.U32 R0, RZ, RZ, R4 ;  /* 0x000000ffff007224 */ /* 0x000fe200078e0004 */
[----:B------:R-:W-:Y:S01]  /*1860*/  LOP3.LUT R4, R41, 0xfffffff0, RZ, 0xc0, !PT ;  /* 0xfffffff029047812 */ /* 0x000fe200078ec0ff */
[----:B------:R-:W-:-:S04]  /*1870*/  @P1 IMAD R31, R11, R14, RZ ;  /* 0x0000000e0b1f1224 */ /* 0x000fc800078e02ff */
[----:B------:R-:W-:Y:S02]  /*1880*/  IMAD.IADD R36, R42, 0x1, -R4 ;  /* 0x000000012a247824 */ /* 0x000fe400078e0a04 */
[----:B------:R-:W-:-:S04]  /*1890*/  @P1 IMAD.WIDE.U32 R14, R10, R14, RZ ;  /* 0x0000000e0a0e1225 */ /* 0x000fc800078e00ff */
[----:B---3--:R-:W-:Y:S01]  /*18a0*/  @!P1 IMAD R33, R47, R7, RZ ;  /* 0x000000072f219224 */ /* 0x008fe200078e02ff */
[----:B------:R-:W-:Y:S01]  /*18b0*/  LEA.HI R37, R36, R36, RZ, 0x1 ;  /* 0x0000002424257211 */ /* 0x000fe200078f08ff */
[----:B------:R-:W-:Y:S02]  /*18c0*/  IMAD R0, R0, R20, RZ ;  /* 0x0000001400007224 */ /* 0x000fe400078e02ff */
[----:B------:R-:W-:Y:S02]  /*18d0*/  IMAD.MOV.U32 R4, RZ, RZ, RZ ;  /* 0x000000ffff047224 */ /* 0x000fe400078e00ff */
[----:B------:R-:W-:Y:S01]  /*18e0*/  @P1 IMAD.IADD R31, R15, 0x1, R31 ;  /* 0x000000010f1f1824 */ /* 0x000fe200078e021f */
[----:B------:R-:W-:Y:S01]  /*18f0*/  @P1 MOV R15, R14 ;  /* 0x0000000e000f1202 */ /* 0x000fe20000000f00 */
[----:B------:R-:W-:Y:S01]  /*1900*/  @!P1 IMAD R34, R46, R32, R33 ;  /* 0x000000202e229224 */ /* 0x000fe200078e0221 */
[----:B------:R-:W-:Y:S01]  /*1910*/  SHF.R.S32.HI R14, RZ, 0x1, R37 ;  /* 0x00000001ff0e7819 */ /* 0x000fe20000011425 */
[----:B------:R-:W-:Y:S01]  /*1920*/  IMAD.HI.U32 R33, R5, R0, R4 ;  /* 0x0000000005217227 */ /* 0x000fe200078e0004 */
[----:B------:R-:W-:-:S02]  /*1930*/  IABS R0, R21 ;  /* 0x0000001500007213 */ /* 0x000fc40000000000 */
[----:B------:R-:W-:Y:S01]  /*1940*/  SHF.R.S32.HI R32, RZ, 0x1f, R37 ;  /* 0x0000001fff207819 */ /* 0x000fe20000011425 */
[----:B------:R-:W-:-:S03]  /*1950*/  @!P1 IMAD.WIDE.U32 R4, R46, R7, RZ ;  /* 0x000000072e049225 */ /* 0x000fc600078e00ff */
[----:B------:R-:W-:Y:S01]  /*1960*/  LEA.HI R7, R32, R14, RZ, 0x2 ;  /* 0x0000000e20077211 */ /* 0x000fe200078f10ff */
[----:B------:R-:W-:Y:S02]  /*1970*/  IMAD.MOV R0, RZ, RZ, -R0 ;  /* 0x000000ffff007224 */ /* 0x000fe400078e0a00 */
[----:B------:R-:W-:Y:S01]  /*1980*/  @!P1 IMAD R32, R13, R164, RZ ;  /* 0x000000a40d209224 */ /* 0x000fe200078e02ff */
[----:B------:R-:W-:Y:S01]  /*1990*/  LOP3.LUT R7, R7, 0xfffffffc, RZ, 0xc0, !PT ;  /* 0xfffffffc07077812 */ /* 0x000fe200078ec0ff */
[----:B------:R-:W-:Y:S02]  /*19a0*/  IMAD.MOV.U32 R13, RZ, RZ, R0 ;  /* 0x000000ffff0d7224 */ /* 0x000fe400078e0000 */
[----:B------:R-:W-:-:S04]  /*19b0*/  IMAD.HI.U32 R0, R33, R44, RZ ;  /* 0x0000002c21007227 */ /* 0x000fc800078e00ff */
[----:B------:R-:W-:Y:S02]  /*19c0*/  IMAD.IADD R33, R14, 0x1, -R7 ;  /* 0x000000010e217824 */ /* 0x000fe400078e0a07 */
[----:B------:R-:W-:Y:S02]  /*19d0*/  IMAD R14, R0, R13, R44 ;  /* 0x0000000d000e7224 */ /* 0x000fe400078e022c */
[----:B------:R-:W-:-:S03]  /*19e0*/  @!P1 IMAD.WIDE.U32 R8, R164, R12, R8 ;  /* 0x0000000ca4089225 */ /* 0x000fc600078e0008 */
[----:B------:R-:W-:Y:S01]  /*19f0*/  ISETP.GT.U32.AND P3, PT, R20, R14, PT ;  /* 0x0000000e1400720c */ /* 0x000fe20003f64070 */
[----:B------:R-:W-:Y:S02]  /*1a00*/  @!P1 IMAD R12, R12, R35, R32 ;  /* 0x000000230c0c9224 */ /* 0x000fe400078e0220 */
[----:B------:R-:W-:Y:S01]  /*1a10*/  @!P1 IMAD.MOV.U32 R15, RZ, RZ, R8 ;  /* 0x000000ffff0f9224 */ /* 0x000fe200078e0008 */
[----:B------:R-:W-:Y:S02]  /*1a20*/  @!P1 IADD3 R5, R5, R34, RZ ;  /* 0x0000002205059210 */ /* 0x000fe40007ffe0ff */
[----:B------:R-:W-:Y:S02]  /*1a30*/  @!P1 IADD3 R31, R9, R12, RZ ;  /* 0x0000000c091f9210 */ /* 0x000fe40007ffe0ff */
[----:B------:R-:W-:Y:S02]  /*1a40*/  SHF.R.S32.HI R34, RZ, 0x1f, R174 ;  /* 0x0000001fff227819 */ /* 0x000fe400000114ae */
[----:B------:R-:W-:Y:S01]  /*1a50*/  IADD3 R8, P2, R174, R15, RZ ;  /* 0x0000000fae087210 */ /* 0x000fe20007f5e0ff */
[----:B------:R-:W-:Y:S01]  /*1a60*/  @!P1 IMAD R17, R17, R164, RZ ;  /* 0x000000a411119224 */ /* 0x000fe200078e02ff */
[----:B------:R-:W-:Y:S01]  /*1a70*/  @!P1 SHF.R.S32.HI R32, RZ, 0x1f, R164 ;  /* 0x0000001fff209819 */ /* 0x000fe200000114a4 */
[----:B------:R-:W-:Y:S01]  /*1a80*/  @!P1 IMAD.WIDE.U32 R4, R164, R16, R4 ;  /* 0x00000010a4049225 */ /* 0x000fe200078e0004 */
[----:B------:R-:W-:-:S03]  /*1a90*/  @!P3 IADD3 R14, R14, -R20, RZ ;  /* 0x800000140e0eb210 */ /* 0x000fc60007ffe0ff */
[----:B------:R-:W-:Y:S02]  /*1aa0*/  IMAD.X R9, R34, 0x1, R31, P2 ;  /* 0x0000000122097824 */ /* 0x000fe400010e061f */
[----:B------:R-:W-:-:S04]  /*1ab0*/  @P1 IMAD.WIDE.U32 R12, R46, R30, RZ ;  /* 0x0000001e2e0c1225 */ /* 0x000fc800078e00ff */
[----:B------:R-:W-:Y:S02]  /*1ac0*/  @P1 IMAD R31, R47, R30, RZ ;  /* 0x0000001e2f1f1224 */ /* 0x000fe400078e02ff */
[----:B------:R-:W-:Y:S02]  /*1ad0*/  @!P1 IMAD R16, R16, R32, R17 ;  /* 0x0000002010109224 */ /* 0x000fe400078e0211 */
[----:B------:R-:W-:Y:S02]  /*1ae0*/  @!P1 IMAD.MOV.U32 R12, RZ, RZ, R4 ;  /* 0x000000ffff0c9224 */ /* 0x000fe400078e0004 */
[----:B------:R-:W-:Y:S01]  /*1af0*/  @P1 IMAD.IADD R13, R13, 0x1, R31 ;  /* 0x000000010d0d1824 */ /* 0x000fe200078e021f */
[----:B------:R-:W-:Y:S02]  /*1b00*/  @!P1 IADD3 R13, R5, R16, RZ ;  /* 0x00000010050d9210 */ /* 0x000fe40007ffe0ff */
[----:B------:R-:W-:Y:S02]  /*1b10*/  ISETP.GE.U32.AND P4, PT, R14, R20, PT ;  /* 0x000000140e00720c */ /* 0x000fe40003f86070 */
[----:B------:R-:W-:-:S02]  /*1b20*/  IADD3 R4, P1, R174, R12, RZ ;  /* 0x0000000cae047210 */ /* 0x000fc40007f3e0ff */
[----:B------:R-:W-:Y:S01]  /*1b30*/  LOP3.LUT R14, R165, R21, RZ, 0x3c, !PT ;  /* 0x00000015a50e7212 */ /* 0x000fe200078e3cff */
[-C--:B------:R-:W-:Y:S01]  /*1b40*/  IMAD R15, R11, R6.reuse, RZ ;  /* 0x000000060b0f7224 */ /* 0x080fe200078e02ff */
[----:B------:R-:W-:Y:S01]  /*1b50*/  SHF.R.S32.HI R7, RZ, 0x1f, R6 ;  /* 0x0000001fff077819 */ /* 0x000fe20000011406 */
[----:B------:R-:W-:Y:S01]  /*1b60*/  IMAD.X R5, R34, 0x1, R13, P1 ;  /* 0x0000000122057824 */ /* 0x000fe200008e060d */
[----:B------:R-:W-:Y:S02]  /*1b70*/  ISETP.GE.AND P2, PT, R14, RZ, PT ;  /* 0x000000ff0e00720c */ /* 0x000fe40003f46270 */
[----:B------:R-:W-:Y:S01]  /*1b80*/  ISETP.NE.AND P1, PT, R21, RZ, PT ;  /* 0x000000ff1500720c */ /* 0x000fe20003f25270 */
[C---:B------:R-:W-:Y:S02]  /*1b90*/  IMAD R15, R10.reuse, R7, R15 ;  /* 0x000000070a0f7224 */ /* 0x040fe400078e020f */
[----:B------:R-:W-:Y:S01]  /*1ba0*/  IMAD.WIDE.U32 R8, R10, R6, R8 ;  /* 0x000000060a087225 */ /* 0x000fe200078e0008 */
[----:B------:R-:W-:-:S03]  /*1bb0*/  @!P3 IADD3 R0, R0, 0x1, RZ ;  /* 0x000000010000b810 */ /* 0x000fc60007ffe0ff */
[----:B------:R-:W-:Y:S01]  /*1bc0*/  IMAD.IADD R9, R9, 0x1, R15 ;  /* 0x0000000109097824 */ /* 0x000fe200078e020f */
[----:B------:R-:W-:Y:S01]  /*1bd0*/  @!P0 SHF.R.S32.HI R15, RZ, 0x1f, R164 ;  /* 0x0000001fff0f8819 */ /* 0x000fe200000114a4 */
[----:B------:R-:W-:Y:S01]  /*1be0*/  IMAD R12, R47, R6, RZ ;  /* 0x000000062f0c7224 */ /* 0x000fe200078e02ff */
[----:B------:R-:W-:Y:S01]  /*1bf0*/  @P4 IADD3 R0, R0, 0x1, RZ ;  /* 0x0000000100004810 */ /* 0x000fe20007ffe0ff */
[----:B------:R-:W-:Y:S02]  /*1c00*/  @!P0 IMAD R17, R23, R164, RZ ;  /* 0x000000a417118224 */ /* 0x000fe400078e02ff */
[----:B------:R-:W-:Y:S01]  /*1c10*/  IMAD R14, R46, R7, R12 ;  /* 0x000000072e0e7224 */ /* 0x000fe200078e020c */
[----:B------:R-:W-:Y:S01]  /*1c20*/  @!P2 IADD3 R0, -R0, RZ, RZ ;  /* 0x000000ff0000a210 */ /* 0x000fe20007ffe1ff */
[----:B------:R-:W-:Y:S01]  /*1c30*/  @!P0 IMAD R17, R22, R15, R17 ;  /* 0x0000000f16118224 */ /* 0x000fe200078e0211 */
[----:B------:R-:W-:Y:S01]  /*1c40*/  @!P1 LOP3.LUT R0, RZ, R21, RZ, 0x33, !PT ;  /* 0x00000015ff009212 */ /* 0x000fe200078e33ff */
[----:B------:R-:W-:-:S04]  /*1c50*/  @P0 IMAD.WIDE.U32 R12, R18, R48, RZ ;  /* 0x00000030120c0225 */ /* 0x000fc800078e00ff */
[----:B------:R-:W-:Y:S02]  /*1c60*/  @P0 IMAD R15, R19, R48, RZ ;  /* 0x00000030130f0224 */ /* 0x000fe400078e02ff */
[----:B------:R-:W-:-:S04]  /*1c70*/  IMAD.WIDE.U32 R4, R46, R6, R4 ;  /* 0x000000062e047225 */ /* 0x000fc800078e0004 */
[----:B------:R-:W-:Y:S01]  /*1c80*/  @P0 IMAD.MOV.U32 R16, RZ, RZ, R12 ;  /* 0x000000ffff100224 */ /* 0x000fe200078e000c */
[----:B------:R-:W-:Y:S01]  /*1c90*/  SHF.R.S32.HI R12, RZ, 0x1f, R0 ;  /* 0x0000001fff0c7819 */ /* 0x000fe20000011400 */
[----:B------:R-:W-:Y:S02]  /*1ca0*/  @P0 IMAD.IADD R13, R13, 0x1, R15 ;  /* 0x000000010d0d0824 */ /* 0x000fe400078e020f */
[----:B------:R-:W-:Y:S02]  /*1cb0*/  IMAD.IADD R5, R5, 0x1, R14 ;  /* 0x0000000105057824 */ /* 0x000fe400078e020e */
[-C--:B------:R-:W-:Y:S02]  /*1cc0*/  IMAD R15, R25, R0.reuse, RZ ;  /* 0x00000000190f7224 */ /* 0x080fe400078e02ff */
[-C--:B------:R-:W-:Y:S02]  /*1cd0*/  IMAD R14, R27, R0.reuse, RZ ;  /* 0x000000001b0e7224 */ /* 0x080fe400078e02ff */
[C---:B------:R-:W-:Y:S01]  /*1ce0*/  IMAD.WIDE.U32 R54, R24.reuse, R0, R8 ;  /* 0x0000000018367225 */ /* 0x040fe200078e0008 */
[----:B------:R1:W-:Y:S03]  /*1cf0*/  STL.64 [R1+0x160], R46 ;  /* 0x0001602e01007387 */ /* 0x0003e60000100a00 */
[----:B------:R-:W-:-:S02]  /*1d00*/  IMAD R24, R24, R12, R15 ;  /* 0x0000000c18187224 */ /* 0x000fc400078e020f */
[----:B------:R-:W-:Y:S01]  /*1d10*/  IMAD.WIDE.U32 R30, R0, R26, R4 ;  /* 0x0000001a001e7225 */ /* 0x000fe200078e0004 */
[----:B------:R1:W-:Y:S03]  /*1d20*/  STL [R1], R174 ;  /* 0x000000ae01007387 */ /* 0x0003e60000100800 */
[----:B------:R-:W-:Y:S02]  /*1d30*/  IMAD R12, R26, R12, R14 ;  /* 0x0000000c1a0c7224 */ /* 0x000fe400078e020e */
[----:B------:R-:W-:Y:S01]  /*1d40*/  IMAD.IADD R32, R45, 0x1, -R158 ;  /* 0x000000012d207824 */ /* 0x000fe200078e0a9e */
[----:B------:R1:W-:Y:S01]  /*1d50*/  STL [R1+0x8c], R187 ;  /* 0x00008cbb01007387 */ /* 0x0003e20000100800 */
[----:B------:R-:W-:Y:S01]  /*1d60*/  IMAD.WIDE R58, R51, 0x80, R6 ;  /* 0x00000080333a7825 */ /* 0x000fe200078e0206 */
[----:B------:R-:W-:Y:S02]  /*1d70*/  IADD3 R53, R31, R12, RZ ;  /* 0x0000000c1f357210 */ /* 0x000fe40007ffe0ff */
[----:B------:R1:W-:Y:S01]  /*1d80*/  STL.64 [R1+0x1c8], R54 ;  /* 0x0001c83601007387 */ /* 0x0003e20000100a00 */
[----:B------:R-:W-:-:S03]  /*1d90*/  IMAD.IADD R57, R55, 0x1, R24 ;  /* 0x0000000137397824 */ /* 0x000fc600078e0218 */
[----:B------:R1:W-:Y:S01]  /*1da0*/  STL.64 [R1+0x1b8], R30 ;  /* 0x0001b81e01007387 */ /* 0x0003e20000100a00 */
[----:B------:R-:W-:-:S03]  /*1db0*/  @!P0 IMAD.WIDE.U32 R22, R22, R164, RZ ;  /* 0x000000a416168225 */ /* 0x000fc600078e00ff */
[----:B------:R1:W-:Y:S04]  /*1dc0*/  STL [R1+0x1e8], R32 ;  /* 0x0001e82001007387 */ /* 0x0003e80000100800 */
[----:B------:R1:W-:Y:S04]  /*1dd0*/  STL.64 [R1+0x1e0], R58 ;  /* 0x0001e03a01007387 */ /* 0x0003e80000100a00 */
[----:B------:R1:W-:Y:S04]  /*1de0*/  STL [R1+0x30], R173 ;  /* 0x000030ad01007387 */ /* 0x0003e80000100800 */
[----:B------:R1:W-:Y:S01]  /*1df0*/  STL [R1+0x34], R172 ;  /* 0x000034ac01007387 */ /* 0x0003e20000100800 */
[----:B------:R-:W-:-:S03]  /*1e00*/  @!P0 MOV R16, R22 ;  /* 0x0000001600108202 */ /* 0x000fc60000000f00 */
[----:B------:R1:W-:Y:S01]  /*1e10*/  STL [R1+0x1b4], R53 ;  /* 0x0001b43501007387 */ /* 0x0003e20000100800 */
[----:B------:R-:W-:-:S03]  /*1e20*/  @P0 MOV R8, R18 ;  /* 0x0000001200080202 */ /* 0x000fc60000000f00 */
[----:B------:R1:W-:Y:S01]  /*1e30*/  STL [R1+0x1ac], R57 ;  /* 0x0001ac3901007387 */ /* 0x0003e20000100800 */
[----:B------:R-:W-:Y:S01]  /*1e40*/  @P0 IMAD.MOV.U32 R9, RZ, RZ, R19 ;  /* 0x000000ffff090224 */ /* 0x000fe200078e0013 */
[----:B------:R-:W-:Y:S01]  /*1e50*/  SHF.R.S32.HI R0, RZ, 0x1f, R39 ;  /* 0x0000001fff007819 */ /* 0x000fe20000011427 */
[----:B------:R-:W-:Y:S01]  /*1e60*/  @!P0 IMAD.IADD R13, R23, 0x1, R17 ;  /* 0x00000001170d8824 */ /* 0x000fe200078e0211 */
[----:B------:R-:W-:Y:S01]  /*1e70*/  @!P0 MOV R9, R19 ;  /* 0x0000001300098202 */ /* 0x000fe20000000f00 */
[----:B------:R-:W-:Y:S01]  /*1e80*/  @!P0 IMAD.MOV.U32 R8, RZ, RZ, R18 ;  /* 0x000000ffff088224 */ /* 0x000fe200078e0012 */
[----:B------:R-:W-:Y:S02]  /*1e90*/  ISETP.GE.AND P0, PT, R6, R32, PT ;  /* 0x000000200600720c */ /* 0x000fe40003f06270 */
[----:B------:R-:W-:Y:S02]  /*1ea0*/  IADD3 R16, P1, R174, R16, RZ ;  /* 0x00000010ae107210 */ /* 0x000fe40007f3e0ff */
[----:B------:R-:W-:-:S02]  /*1eb0*/  SHF.R.S32.HI R4, RZ, 0x1f, R105 ;  /* 0x0000001fff047819 */ /* 0x000fc40000011469 */
[----:B------:R-:W-:Y:S01]  /*1ec0*/  LEA.HI R0, R0, R38, RZ, 0x2 ;  /* 0x0000002600007211 */ /* 0x000fe200078f10ff */
[----:B------:R-:W-:Y:S01]  /*1ed0*/  IMAD.X R17, R34, 0x1, R13, P1 ;  /* 0x0000000122117824 */ /* 0x000fe200008e060d */
[----:B------:R-:W-:Y:S01]  /*1ee0*/  SHF.R.S32.HI R5, RZ, 0x1f, R165 ;  /* 0x0000001fff057819 */ /* 0x000fe200000114a5 */
[----:B------:R-:W-:Y:S01]  /*1ef0*/  IMAD R14, R29, R165, RZ ;  /* 0x000000a51d0e7224 */ /* 0x000fe200078e02ff */
[----:B------:R-:W-:Y:S02]  /*1f00*/  LEA.HI R152, R4, R105, RZ, 0x2 ;  /* 0x0000006904987211 */ /* 0x000fe400078f10ff */
[----:B------:R-:W-:Y:S01]  /*1f10*/  LOP3.LUT R0, R0, 0xffffffc, RZ, 0xc0, !PT ;  /* 0x0ffffffc00007812 */ /* 0x000fe200078ec0ff */
[----:B------:R-:W-:Y:S01]  /*1f20*/  IMAD R14, R28, R5, R14 ;  /* 0x000000051c0e7224 */ /* 0x000fe200078e020e */
[----:B------:R-:W-:Y:S01]  /*1f30*/  SHF.R.S32.HI R48, RZ, 0x2, R152 ;  /* 0x00000002ff307819 */ /* 0x000fe20000011498 */
[----:B------:R-:W-:Y:S01]  /*1f40*/  IMAD.WIDE.U32 R16, R165, R28, R16 ;  /* 0x0000001ca5107225 */ /* 0x000fe200078e0010 */
[----:B------:R-:W-:-:S02]  /*1f50*/  IADD3 R0, R38, -R0, RZ ;  /* 0x8000000026007210 */ /* 0x000fc40007ffe0ff */
[----:B------:R-:W-:Y:S01]  /*1f60*/  LOP3.LUT P1, RZ, R33, 0x2, RZ, 0xc0, !PT ;  /* 0x0000000221ff7812 */ /* 0x000fe2000782c0ff */
[----:B------:R-:W-:Y:S01]  /*1f70*/  IMAD.MOV.U32 R23, RZ, RZ, 0x10 ;  /* 0x00000010ff177424 */ /* 0x000fe200078e00ff */
[----:B------:R-:W-:Y:S02]  /*1f80*/  LEA R153, R0, R48, 0x4 ;  /* 0x0000003000997211 */ /* 0x000fe400078e20ff */
[----:B------:R-:W-:Y:S02]  /*1f90*/  IADD3 R15, R17, R14, RZ ;  /* 0x0000000e110f7210 */ /* 0x000fe40007ffe0ff */
[----:B------:R-:W-:Y:S01]  /*1fa0*/  SEL R4, R23, 0xfffffff0, !P1 ;  /* 0xfffffff017047807 */ /* 0x000fe20004800000 */
[----:B------:R-:W-:Y:S05]  /*1fb0*/  @P0 BRA `(.L_x_790) ;  /* 0x0000020000000947 */ /* 0x000fea0003800000 */
[----:B-1---5:R-:W-:Y:S01]  /*1fc0*/  ISETP.GE.AND P4, PT, R174, R198, PT ;  /* 0x000000c6ae00720c */ /* 0x022fe20003f86270 */
[----:B------:R-:W-:Y:S01]  /*1fd0*/  IMAD R0, R59, R8, RZ ;  /* 0x000000083b007224 */ /* 0x000fe200078e02ff */
[-C--:B------:R-:W-:Y:S01]  /*1fe0*/  ISETP.GE.AND P3, PT, R173, R198.reuse, PT ;  /* 0x000000c6ad00720c */ /* 0x080fe20003f66270 */
[----:B------:R-:W-:Y:S01]  /*1ff0*/  IMAD.MOV.U32 R14, RZ, RZ, R16 ;  /* 0x000000ffff0e7224 */ /* 0x000fe200078e0010 */
[----:B------:R-:W-:Y:S01]  /*2000*/  ISETP.GE.AND P2, PT, R172, R198, PT ;  /* 0x000000c6ac00720c */ /* 0x000fe20003f46270 */
[----:B------:R-:W-:-:S02]  /*2010*/  IMAD R0, R58, R9, R0 ;  /* 0x000000093a007224 */ /* 0x000fc400078e0200 */
[----:B------:R-:W-:-:S04]  /*2020*/  IMAD.WIDE.U32 R12, R58, R8, R14 ;  /* 0x000000083a0c7225 */ /* 0x000fc800078e000e */
[----:B------:R-:W-:Y:S02]  /*2030*/  IMAD.IADD R0, R13, 0x1, R0 ;  /* 0x000000010d007824 */ /* 0x000fe400078e0200 */
[CC--:B------:R-:W-:Y:S01]  /*2040*/  @!P4 LEA R20, P1, R12.reuse, R2.reuse, 0x1 ;  /* 0x000000020c14c211 */ /* 0x0c0fe200078208ff */
[----:B------:R1:W-:Y:S01]  /*2050*/  @P4 STS [R195], RZ ;  /* 0x000000ffc3004388 */ /* 0x0003e20000000800 */
[C---:B------:R-:W-:Y:S02]  /*2060*/  @!P3 LEA R18, P0, R12.reuse, R2, 0x1 ;  /* 0x000000020c12b211 */ /* 0x040fe400078008ff */
[CCC-:B------:R-:W-:Y:S01]  /*2070*/  @!P4 LEA.HI.X R21, R12.reuse, R3.reuse, R0.reuse, 0x1, P1 ;  /* 0x000000030c15c211 */ /* 0x1c0fe200008f0c00 */
[----:B------:R1:W-:Y:S01]  /*2080*/  @P4 STS [R195+0x4], RZ ;  /* 0x000004ffc3004388 */ /* 0x0003e20000000800 */
[----:B------:R-:W-:-:S03]  /*2090*/  @!P3 LEA.HI.X R19, R12, R3, R0, 0x1, P0 ;  /* 0x000000030c13b211 */ /* 0x000fc600000f0c00 */
        /* <DEDUP_REMOVED lines=12> */
[----:B-1----:R-:W-:-:S04]  /*2160*/  LEA R18, P0, R12, R2, 0x1 ;  /* 0x000000020c127211 */ /* 0x002fc800078008ff */
[----:B------:R-:W-:-:S05]  /*2170*/  LEA.HI.X R19, R12, R3, R0, 0x1, P0 ;  /* 0x000000030c137211 */ /* 0x000fca00000f0c00 */
[----:B------:R-:W-:Y:S01]  /*2180*/  @!PT LDS RZ, [RZ] ;  /* 0x00000000fffff984 */ /* 0x000fe20000000800 */
[----:B------:R-:W-:Y:S01]  /*2190*/  @!PT LDS RZ, [RZ] ;  /* 0x00000000fffff984 */ /* 0x000fe20000000800 */
[----:B------:R-:W-:Y:S01]  /*21a0*/  @!PT LDS RZ, [RZ] ;  /* 0x00000000fffff984 */ /* 0x000fe20000000800 */
[----:B------:R1:W-:Y:S04]  /*21b0*/  LDGSTS.E.BYPASS.LTC128B.128 [R195+0x4000], [R18.64+0x80] ;  /* 0x0400008012c37fae */ /* 0x0003e8000b901d44 */
.L_x_790:
[----:B-1----:R-:W-:Y:S05]  /*21c0*/  BSYNC B0 ;  /* 0x0000000000007941 */ /* 0x002fea0003800000 */
.L_x_789:
[----:B------:R-:W-:Y:S01]  /*21d0*/  IADD3 R22, R6, 0x20, RZ ;  /* 0x0000002006167810 */ /* 0x000fe20007ffe0ff */
[----:B------:R-:W-:Y:S03]  /*21e0*/  BSSY B0, `(.L_x_791) ;  /* 0x0000024000007945 */ /* 0x000fe60003800000 */
[----:B------:R-:W-:-:S13]  /*21f0*/  ISETP.GE.AND P0, PT, R22, R32, PT ;  /* 0x000000201600720c */ /* 0x000fda0003f06270 */
[----:B------:R-:W-:Y:S05]  /*2200*/  @P0 BRA `(.L_x_792) ;  /* 0x0000021000000947 */ /* 0x000fea0003800000 */
[----:B------:R-:W-:Y:S01]  /*2210*/  IADD3 R0, P0, R58, 0x20, RZ ;  /* 0x000000203a007810 */ /* 0x000fe20007f1e0ff */
[----:B------:R-:W-:Y:S01]  /*2220*/  IMAD.MOV.U32 R12, RZ, RZ, R16 ;  /* 0x000000ffff0c7224 */ /* 0x000fe200078e0010 */
[-C--:B-----5:R-:W-:Y:S01]  /*2230*/  ISETP.GE.AND P3, PT, R174, R198.reuse, PT ;  /* 0x000000c6ae00720c */ /* 0x0a0fe20003f66270 */
[----:B------:R-:W-:Y:S01]  /*2240*/  IMAD.MOV.U32 R13, RZ, RZ, R15 ;  /* 0x000000ffff0d7224 */ /* 0x000fe200078e000f */
[-C--:B------:R-:W-:Y:S01]  /*2250*/  ISETP.GE.AND P2, PT, R173, R198.reuse, PT ;  /* 0x000000c6ad00720c */ /* 0x080fe20003f46270 */
[----:B------:R-:W-:Y:S01]  /*2260*/  IMAD.X R5, RZ, RZ, R59, P0 ;  /* 0x000000ffff057224 */ /* 0x000fe200000e063b */
[----:B------:R-:W-:Y:S01]  /*2270*/  ISETP.GE.AND P0, PT, R172, R198, PT ;  /* 0x000000c6ac00720c */ /* 0x000fe20003f06270 */
[----:B------:R-:W-:-:S04]  /*2280*/  IMAD.WIDE.U32 R12, R8, R0, R12 ;  /* 0x00000000080c7225 */ /* 0x000fc800078e000c */
[----:B------:R-:W-:-:S04]  /*2290*/  IMAD R5, R5, R8, RZ ;  /* 0x0000000805057224 */ /* 0x000fc800078e02ff */
[----:B------:R-:W-:Y:S01]  /*22a0*/  IMAD R0, R9, R0, R5 ;  /* 0x0000000009007224 */ /* 0x000fe200078e0205 */
[CC--:B------:R-:W-:Y:S01]  /*22b0*/  @!P3 LEA R20, P4, R12.reuse, R2.reuse, 0x1 ;  /* 0x000000020c14b211 */ /* 0x0c0fe200078808ff */
[----:B------:R1:W-:Y:S01]  /*22c0*/  @P3 STS.128 [R195+0x800], RZ ;  /* 0x000800ffc3003388 */ /* 0x0003e20000000c00 */
[----:B------:R-:W-:Y:S01]  /*22d0*/  @!P2 LEA R18, P1, R12, R2, 0x1 ;  /* 0x000000020c12a211 */ /* 0x000fe200078208ff */
[----:B------:R-:W-:-:S05]  /*22e0*/  IMAD.IADD R0, R13, 0x1, R0 ;  /* 0x000000010d007824 */ /* 0x000fca00078e0200 */
[CCC-:B------:R-:W-:Y:S02]  /*22f0*/  @!P3 LEA.HI.X R21, R12.reuse, R3.reuse, R0.reuse, 0x1, P4 ;  /* 0x000000030c15b211 */ /* 0x1c0fe400020f0c00 */
[----:B------:R-:W-:-:S03]  /*2300*/  @!P2 LEA.HI.X R19, R12, R3, R0, 0x1, P1 ;  /* 0x000000030c13a211 */ /* 0x000fc600008f0c00 */
        /* <DEDUP_REMOVED lines=17> */
.L_x_792:
[----:B------:R-:W-:Y:S05]  /*2420*/  BSYNC B0 ;  /* 0x0000000000007941 */ /* 0x000fea0003800000 */
.L_x_791:
        /* <DEDUP_REMOVED lines=14> */
[CC--:B-1----:R-:W-:Y:S01]  /*2510*/  @!P3 LEA R20, P4, R12.reuse, R2.reuse, 0x1 ;  /* 0x000000020c14b211 */ /* 0x0c2fe200078808ff */
        /* <DEDUP_REMOVED lines=22> */
.L_x_794:
[----:B------:R-:W-:Y:S05]  /*2680*/  BSYNC B0 ;  /* 0x0000000000007941 */ /* 0x000fea0003800000 */
.L_x_793:
[C---:B------:R-:W-:Y:S01]  /*2690*/  IMAD.SHL.U32 R168, R10.reuse, 0x40, RZ ;  /* 0x000000400aa87824 */ /* 0x040fe200078e00ff */
[----:B------:R-:W-:Y:S01]  /*26a0*/  SHF.L.U64.HI R169, R10, 0x6, R11 ;  /* 0x000000060aa97819 */ /* 0x000fe2000001020b */
[----:B------:R-:W-:Y:S01]  /*26b0*/  BSSY B0, `(.L_x_795) ;  /* 0x0000026000007945 */ /* 0x000fe20003800000 */
[----:B------:R-:W-:Y:S02]  /*26c0*/  IADD3 R0, R6, 0x60, RZ ;  /* 0x0000006006007810 */ /* 0x000fe40007ffe0ff */
[----:B------:R2:W-:Y:S02]  /*26d0*/  STL [R1+0x1a4], R168 ;  /* 0x0001a4a801007387 */ /* 0x0005e40000100800 */
[----:B------:R-:W-:Y:S02]  /*26e0*/  ISETP.GE.AND P0, PT, R0, R32, PT ;  /* 0x000000200000720c */ /* 0x000fe40003f06270 */
[----:B------:R2:W-:Y:S11]  /*26f0*/  STL [R1+0x1d8], R169 ;  /* 0x0001d8a901007387 */ /* 0x0005f60000100800 */
[----:B------:R-:W-:Y:S05]  /*2700*/  @P0 BRA `(.L_x_796) ;  /* 0x0000020000000947 */ /* 0x000fea0003800000 */
[----:B------:R-:W-:Y:S01]  /*2710*/  IADD3 R0, P0, R58, 0x60, RZ ;  /* 0x000000603a007810 */ /* 0x000fe20007f1e0ff */
[----:B------:R-:W-:Y:S01]  /*2720*/  IMAD.MOV.U32 R14, RZ, RZ, R16 ;  /* 0x000000ffff0e7224 */ /* 0x000fe200078e0010 */
[----:B-----5:R-:W-:-:S02]  /*2730*/  ISETP.GE.AND P3, PT, R174, R198, PT ;  /* 0x000000c6ae00720c */ /* 0x020fc40003f66270 */
        /* <DEDUP_REMOVED lines=23> */
[----:B------:R-:W-:-:S04]  /*28b0*/  LEA R2, P0, R14, R2, 0x1 ;  /* 0x000000020e027211 */ /* 0x000fc800078008ff */
[----:B------:R-:W-:-:S05]  /*28c0*/  LEA.HI.X R3, R14, R3, R0, 0x1, P0 ;  /* 0x000000030e037211 */ /* 0x000fca00000f0c00 */
[----:B------:R-:W-:Y:S01]  /*28d0*/  @!PT LDS RZ, [RZ] ;  /* 0x00000000fffff984 */ /* 0x000fe20000000800 */
[----:B------:R-:W-:Y:S01]  /*28e0*/  @!PT LDS RZ, [RZ] ;  /* 0x00000000fffff984 */ /* 0x000fe20000000800 */
[----:B------:R-:W-:Y:S01]  /*28f0*/  @!PT LDS RZ, [RZ] ;  /* 0x00000000fffff984 */ /* 0x000fe20000000800 */
[----:B------:R4:W-:Y:S04]  /*2900*/  LDGSTS.E.BYPASS.LTC128B.128 [R195+0x5800], [R2.64+0x80] ;  /* 0x0580008002c37fae */ /* 0x0009e8000b901d44 */
.L_x_796:
[----:B------:R-:W-:Y:S05]  /*2910*/  BSYNC B0 ;  /* 0x0000000000007941 */ /* 0x000fea0003800000 */
.L_x_795:
[----:B------:R-:W-:Y:S01]  /*2920*/  MOV R170, R56 ;  /* 0x0000003800aa7202 */ /* 0x000fe20000000f00 */
[----:B------:R-:W-:Y:S01]  /*2930*/  IMAD.MOV.U32 R170, RZ, RZ, R54 ;  /* 0x000000ffffaa7224 */ /* 0x000fe200078e0036 */
[----:B------:R-:W-:Y:S01]  /*2940*/  MOV R171, R57 ;  /* 0x0000003900ab7202 */ /* 0x000fe20000000f00 */
[----:B------:R-:W-:Y:S01]  /*2950*/  BSSY B0, `(.L_x_797) ;  /* 0x0000027000007945 */ /* 0x000fe20003800000 */
[----:B------:R-:W-:-:S03]  /*2960*/  IADD3 R49, R163, -0x1, RZ ;  /* 0xffffffffa3317810 */ /* 0x000fc60007ffe0ff */
[----:B------:R1:W-:Y:S01]  /*2970*/  STL.64 [R1+0x1a8], R170 ;  /* 0x0001a8aa01007387 */ /* 0x0003e20000100a00 */
[----:B------:R-:W-:Y:S01]  /*2980*/  SHF.R.S32.HI R14, RZ, 0x1f, R49 ;  /* 0x0000001fff0e7819 */ /* 0x000fe20000011431 */
[----:B------:R-:W-:Y:S01]  /*2990*/  IMAD R5, R49, -0x40, R50 ;  /* 0xffffffc031057824 */ /* 0x000fe200078e0232 */
[-C--:B------:R-:W-:Y:S01]  /*29a0*/  MOV R107, R49.reuse ;  /* 0x00000031006b7202 */ /* 0x080fe20000000f00 */
[----:B------:R-:W-:Y:S02]  /*29b0*/  IMAD R0, R169, R49, RZ ;  /* 0x00000031a9007224 */ /* 0x000fe400078e02ff */
[----:B----45:R-:W-:Y:S01]  /*29c0*/  IMAD.WIDE.U32 R2, R49, R168, R170 ;  /* 0x000000a831027225 */ /* 0x030fe200078e00aa */
[----:B------:R-:W-:-:S03]  /*29d0*/  ISETP.GE.AND P0, PT, R6, R5, PT ;  /* 0x000000050600720c */ /* 0x000fc60003f06270 */
[----:B------:R-:W-:-:S04]  /*29e0*/  IMAD R0, R14, R168, R0 ;  /* 0x000000a80e007224 */ /* 0x000fc800078e0200 */
[----:B------:R-:W-:-:S06]  /*29f0*/  IMAD.IADD R0, R3, 0x1, R0 ;  /* 0x0000000103007824 */ /* 0x000fcc00078e0200 */
[----:B------:R-:W-:Y:S05]  /*2a00*/  @P0 BRA `(.L_x_798) ;  /* 0x000001b000000947 */ /* 0x000fea0003800000 */
[-C--:B------:R-:W-:Y:S02]  /*2a10*/  ISETP.GE.AND P3, PT, R174, R198.reuse, PT ;  /* 0x000000c6ae00720c */ /* 0x080fe40003f66270 */
[-C--:B------:R-:W-:Y:S02]  /*2a20*/  ISETP.GE.AND P2, PT, R173, R198.reuse, PT ;  /* 0x000000c6ad00720c */ /* 0x080fe40003f46270 */
[----:B------:R-:W-:-:S09]  /*2a30*/  ISETP.GE.AND P0, PT, R172, R198, PT ;  /* 0x000000c6ac00720c */ /* 0x000fd20003f06270 */
[CC--:B---3--:R-:W-:Y:S01]  /*2a40*/  @!P3 LEA R12, P4, R2.reuse, R216.reuse, 0x1 ;  /* 0x000000d8020cb211 */ /* 0x0c8fe200078808ff */
[----:B------:R3:W-:Y:S01]  /*2a50*/  @P3 STS [R195+0x6000], RZ ;  /* 0x006000ffc3003388 */ /* 0x0007e20000000800 */
        /* <DEDUP_REMOVED lines=16> */
[----:B---3--:R-:W-:-:S04]  /*2b60*/  LEA R8, P0, R2, R216, 0x1 ;  /* 0x000000d802087211 */ /* 0x008fc800078008ff */
[----:B------:R-:W-:-:S05]  /*2b70*/  LEA.HI.X R9, R2, R217, R0, 0x1, P0 ;  /* 0x000000d902097211 */ /* 0x000fca00000f0c00 */
[----:B------:R-:W-:Y:S01]  /*2b80*/  @!PT LDS RZ, [RZ] ;  /* 0x00000000fffff984 */ /* 0x000fe20000000800 */
[----:B------:R-:W-:Y:S01]  /*2b90*/  @!PT LDS RZ, [RZ] ;  /* 0x00000000fffff984 */ /* 0x000fe20000000800 */
[----:B------:R-:W-:Y:S01]  /*2ba0*/  @!PT LDS RZ, [RZ] ;  /* 0x00000000fffff984 */ /* 0x000fe20000000800 */
[----:B------:R3:W-:Y:S04]  /*2bb0*/  LDGSTS.E.BYPASS.LTC128B.128 [R195+0x8000], [R8.64+0x80] ;  /* 0x0800008008c37fae */ /* 0x0007e8000b901d44 */
.L_x_798:
[----:B------:R-:W-:Y:S05]  /*2bc0*/  BSYNC B0 ;  /* 0x0000000000007941 */ /* 0x000fea0003800000 */
.L_x_797:
[C---:B------:R-:W-:Y:S01]  /*2bd0*/  SHF.L.U64.HI R166, R10.reuse, 0x5, R11 ;  /* 0x000000050aa67819 */ /* 0x040fe2000001020b */
[----:B------:R-:W-:Y:S01]  /*2be0*/  IMAD.SHL.U32 R167, R10, 0x20, RZ ;  /* 0x000000200aa77824 */ /* 0x000fe200078e00ff */
[C---:B------:R-:W-:Y:S01]  /*2bf0*/  SHF.L.U64.HI R16, R46.reuse, 0x6, R47 ;  /* 0x000000062e107819 */ /* 0x040fe2000001022f */
[----:B------:R-:W-:Y:S01]  /*2c00*/  IMAD.SHL.U32 R15, R46, 0x40, RZ ;  /* 0x000000402e0f7824 */ /* 0x000fe200078e00ff */
[----:B------:R-:W-:Y:S01]  /*2c10*/  ISETP.GE.AND P0, PT, R22, R5, PT ;  /* 0x000000051600720c */ /* 0x000fe20003f06270 */
[----:B------:R4:W-:Y:S01]  /*2c20*/  STL [R1+0x1c4], R166 ;  /* 0x0001c4a601007387 */ /* 0x0009e20000100800 */
[----:B------:R-:W-:Y:S03]  /*2c30*/  BSSY B0, `(.L_x_799) ;  /* 0x000001f000007945 */ /* 0x000fe60003800000 */
[----:B------:R4:W-:Y:S04]  /*2c40*/  STL [R1+0x1c0], R167 ;  /* 0x0001c0a701007387 */ /* 0x0009e80000100800 */
[----:B------:R4:W-:Y:S04]  /*2c50*/  STL [R1+0x50], R16 ;  /* 0x0000501001007387 */ /* 0x0009e80000100800 */
[----:B------:R4:W-:Y:S01]  /*2c60*/  STL [R1+0x10], R15 ;  /* 0x0000100f01007387 */ /* 0x0009e20000100800 */
[----:B------:R-:W-:Y:S05]  /*2c70*/  @P0 BRA `(.L_x_800) ;  /* 0x000001a000000947 */ /* 0x000fea0003800000 */
[-C--:B------:R-:W-:Y:S02]  /*2c80*/  ISETP.GE.AND P4, PT, R174, R198.reuse, PT ;  /* 0x000000c6ae00720c */ /* 0x080fe40003f86270 */
[----:B------:R-:W-:-:S02]  /*2c90*/  ISETP.GE.AND P3, PT, R173, R198, PT ;  /* 0x000000c6ad00720c */ /* 0x000fc40003f66270 */
[----:B------:R-:W-:Y:S02]  /*2ca0*/  ISETP.GE.AND P1, PT, R172, R198, PT ;  /* 0x000000c6ac00720c */ /* 0x000fe40003f26270 */
[----:B------:R-:W-:-:S05]  /*2cb0*/  IADD3 R2, P0, R167, R2, RZ ;  /* 0x00000002a7027210 */ /* 0x000fca0007f1e0ff */
[----:B------:R-:W-:Y:S02]  /*2cc0*/  IMAD.X R0, R166, 0x1, R0, P0 ;  /* 0x00000001a6007824 */ /* 0x000fe400000e0600 */
[CC--:B---3--:R-:W-:Y:S01]  /*2cd0*/  @!P4 LEA R12, P5, R2.reuse, R216.reuse, 0x1 ;  /* 0x000000d8020cc211 */ /* 0x0c8fe200078a08ff */
[----:B------:R3:W-:Y:S01]  /*2ce0*/  @P4 STS.128 [R195+0x6800], RZ ;  /* 0x006800ffc3004388 */ /* 0x0007e20000000c00 */
[CC--:B------:R-:W-:Y:S02]  /*2cf0*/  @!P3 LEA R10, P2, R2.reuse, R216.reuse, 0x1 ;  /* 0x000000d8020ab211 */ /* 0x0c0fe400078408ff */
[C---:B------:R-:W-:Y:S02]  /*2d00*/  @!P1 LEA R8, P0, R2.reuse, R216, 0x1 ;  /* 0x000000d802089211 */ /* 0x040fe400078008ff */
[CCC-:B------:R-:W-:Y:S02]  /*2d10*/  @!P4 LEA.HI.X R13, R2.reuse, R217.reuse, R0.reuse, 0x1, P5 ;  /* 0x000000d9020dc211 */ /* 0x1c0fe400028f0c00 */
[----:B------:R-:W-:-:S02]  /*2d20*/  @!P3 LEA.HI.X R11, R2, R217, R0, 0x1, P2 ;  /* 0x000000d9020bb211 */ /* 0x000fc400010f0c00 */
[----:B------:R-:W-:Y:S01]  /*2d30*/  @!P1 LEA.HI.X R9, R2, R217, R0, 0x1, P0 ;  /* 0x000000d902099211 */ /* 0x000fe200000f0c00 */
        /* <DEDUP_REMOVED lines=13> */
[----:B------:R3:W-:Y:S02]  /*2e10*/  @!P1 LDGSTS.E.BYPASS.LTC128B.128 [R195+0x8800], [R8.64+0x80] ;  /* 0x0880008008c39fae */ /* 0x0007e4000b901d44 */
.L_x_800:
[----:B------:R-:W-:Y:S05]  /*2e20*/  BSYNC B0 ;  /* 0x0000000000007941 */ /* 0x000fea0003800000 */
.L_x_799:
[----:B------:R-:W0:Y:S01]  /*2e30*/  LDGDEPBAR ;  /* 0x00000000000079af */ /* 0x000e220000000000 */
[----:B---3--:R-:W-:-:S02]  /*2e40*/  IMAD.MOV.U32 R8, RZ, RZ, R52 ;  /* 0x000000ffff087224 */ /* 0x008fc400078e0034 */
[----:B------:R-:W-:Y:S01]  /*2e50*/  IMAD.MOV.U32 R9, RZ, RZ, R53 ;  /* 0x000000ffff097224 */ /* 0x000fe200078e0035 */
[----:B------:R3:W5:Y:S04]  /*2e60*/  LD.E R17, [R108.64+0x184] ;  /* 0x000184046c117980 */ /* 0x000768000c101900 */
[----:B------:R3:W5:Y:S01]  /*2e70*/  LD.E R13, [R108.64+0x188] ;  /* 0x000188046c0d7980 */ /* 0x000762000c101900 */
[----:B------:R-:W-:Y:S01]  /*2e80*/  ISETP.GE.AND P0, PT, R6, R5, PT ;  /* 0x000000050600720c */ /* 0x000fe20003f06270 */
[----:B------:R-:W-:Y:S01]  /*2e90*/  IMAD.MOV.U32 R8, RZ, RZ, R30 ;  /* 0x000000ffff087224 */ /* 0x000fe200078e001e */
[----:B------:R-:W-:Y:S01]  /*2ea0*/  LEA R159, R51, R38, 0x3 ;  /* 0x00000026339f7211 */ /* 0x000fe200078e18ff */
[----:B------:R-:W-:Y:S01]  /*2eb0*/  IMAD R0, R16, R49, RZ ;  /* 0x0000003110007224 */ /* 0x000fe200078e02ff */
[----:B------:R-:W-:Y:S01]  /*2ec0*/  IADD3 R231, R160, -0x4ab325aa, RZ ;  /* 0xb54cda56a0e77810 */ /* 0x000fe20007ffe0ff */
[----:B------:R-:W-:Y:S01]  /*2ed0*/  IMAD.WIDE.U32 R6, R49, R15, R8 ;  /* 0x0000000f31067225 */ /* 0x000fe200078e0008 */
[----:B------:R3:W-:Y:S01]  /*2ee0*/  STL.64 [R1+0x1b0], R8 ;  /* 0x0001b00801007387 */ /* 0x0007e20000100a00 */
[----:B------:R-:W-:-:S02]  /*2ef0*/  SHF.L.U32 R2, R42, 0x1, RZ ;  /* 0x000000012a027819 */ /* 0x000fc400000006ff */
[----:B------:R-:W-:Y:S01]  /*2f00*/  IMAD R0, R14, R15, R0 ;  /* 0x0000000f0e007224 */ /* 0x000fe200078e0200 */
[----:B------:R3:W-:Y:S01]  /*2f10*/  STL [R1+0x174], R159 ;  /* 0x0001749f01007387 */ /* 0x0007e20000100800 */
[----:B------:R-:W-:-:S03]  /*2f20*/  LOP3.LUT R106, R2, 0x6, RZ, 0xc0, !PT ;  /* 0x00000006026a7812 */ /* 0x000fc600078ec0ff */
[----:B------:R3:W-:Y:S01]  /*2f30*/  STL [R1+0x24], R231 ;  /* 0x000024e701007387 */ /* 0x0007e20000100800 */
[----:B------:R-:W-:-:S04]  /*2f40*/  DEPBAR.LE SB0, 0x0 ;  /* 0x000080000000791a */ /* 0x000fc80000000000 */
[----:B------:R-:W-:Y:S01]  /*2f50*/  WARPSYNC 0xffffffff ;  /* 0xffffffff00007948 */ /* 0x000fe20003800000 */
[----:B------:R-:W-:Y:S01]  /*2f60*/  BAR.SYNC.DEFER_BLOCKING 0x0 ;  /* 0x0000000000007b1d */ /* 0x000fe20000010000 */
[----:B------:R-:W-:-:S05]  /*2f70*/  IADD3 R10, R7, R0, RZ ;  /* 0x00000000070a7210 */ /* 0x000fca0007ffe0ff */
[----:B------:R-:W-:Y:S01]  /*2f80*/  BSSY B0, `(.L_x_801) ;  /* 0x0000022000007945 */ /* 0x000fe20003800000 */
[----:B------:R3:W-:Y:S04]  /*2f90*/  @P0 STS [R195+0x9000], RZ ;  /* 0x009000ffc3000388 */ /* 0x0007e80000000800 */
[----:B------:R3:W-:Y:S04]  /*2fa0*/  @P0 STS [R195+0x9004], RZ ;  /* 0x009004ffc3000388 */ /* 0x0007e80000000800 */
[----:B------:R3:W-:Y:S04]  /*2fb0*/  @P0 STS.64 [R195+0x9008], RZ ;  /* 0x009008ffc3000388 */ /* 0x0007e80000000a00 */
[----:B------:R3:W-:Y:S04]  /*2fc0*/  @P0 STS.128 [R195+0xa000], RZ ;  /* 0x00a000ffc3000388 */ /* 0x0007e80000000c00 */
[----:B------:R3:W-:Y:S01]  /*2fd0*/  @P0 STS.128 [R195+0xb000], RZ ;  /* 0x00b000ffc3000388 */ /* 0x0007e20000000c00 */
[----:B------:R-:W-:Y:S05]  /*2fe0*/  @P0 BRA `(.L_x_802) ;  /* 0x000001b000000947 */ /* 0x000fea0003800000 */
[-C--:B------:R-:W-:Y:S02]  /*2ff0*/  ISETP.GE.AND P3, PT, R174, R198.reuse, PT ;  /* 0x000000c6ae00720c */ /* 0x080fe40003f66270 */
[----:B------:R-:W-:-:S02]  /*3000*/  ISETP.GE.AND P2, PT, R173, R198, PT ;  /* 0x000000c6ad00720c */ /* 0x000fc40003f46270 */
        /* <DEDUP_REMOVED lines=25> */
.L_x_802:
[----:B------:R-:W-:Y:S05]  /*31a0*/  BSYNC B0 ;  /* 0x0000000000007941 */ /* 0x000fea0003800000 */
.L_x_801:
[----:B---3--:R-:W-:Y:S01]  /*31b0*/  LOP3.LUT R2, R43, 0xfffffff8, RZ, 0xc0, !PT ;  /* 0xfffffff82b027812 */ /* 0x008fe200078ec0ff */
[----:B------:R-:W-:Y:S01]  /*31c0*/  IMAD R48, R38, 0x10, R48 ;  /* 0x0000001026307824 */ /* 0x000fe200078e0230 */
[----:B------:R-:W-:Y:S01]  /*31d0*/  ISETP.GE.AND P0, PT, R22, R5, PT ;  /* 0x000000051600720c */ /* 0x000fe20003f06270 */
[----:B------:R-:W-:Y:S01]  /*31e0*/  BSSY B0, `(.L_x_803) ;  /* 0x000004c000007945 */ /* 0x000fe20003800000 */
[----:B------:R-:W-:Y:S01]  /*31f0*/  SHF.R.S32.HI R5, RZ, 0x4, R41 ;  /* 0x00000004ff057819 */ /* 0x000fe20000011429 */
[----:B------:R-:W-:Y:S01]  /*3200*/  IMAD.IADD R2, R42, 0x1, -R2 ;  /* 0x000000012a027824 */ /* 0x000fe200078e0a02 */
[----:B------:R-:W-:Y:S01]  /*3210*/  SHF.R.S32.HI R12, RZ, 0x1f, R36 ;  /* 0x0000001fff0c7819 */ /* 0x000fe20000011424 */
[----:B------:R-:W-:Y:S01]  /*3220*/  IMAD.IADD R48, R158, 0x1, R48 ;  /* 0x000000019e307824 */ /* 0x000fe200078e0230 */
[----:B------:R-:W-:Y:S02]  /*3230*/  LEA.HI R9, R41, R5, RZ, 0x1 ;  /* 0x0000000529097211 */ /* 0x000fe400078f08ff */
[----:B------:R-:W-:-:S02]  /*3240*/  LEA.HI R0, R2, R2, RZ, 0x1 ;  /* 0x0000000202007211 */ /* 0x000fc400078f08ff */
[----:B------:R-:W-:Y:S02]  /*3250*/  IADD3 R3, R50, 0x1, -R45 ;  /* 0x0000000132037810 */ /* 0x000fe40007ffe82d */
[----:B------:R-:W-:Y:S01]  /*3260*/  LOP3.LUT R9, R9, 0xfffffffe, RZ, 0xc0, !PT ;  /* 0xfffffffe09097812 */ /* 0x000fe200078ec0ff */
[----:B------:R3:W-:Y:S01]  /*3270*/  @P0 STS.128 [R195+0x9800], RZ ;  /* 0x009800ffc3000388 */ /* 0x0007e20000000c00 */
[----:B------:R-:W-:Y:S01]  /*3280*/  LOP3.LUT R11, R0, 0x7fffffe, RZ, 0xc0, !PT ;  /* 0x07fffffe000b7812 */ /* 0x000fe200078ec0ff */
[----:B-----5:R-:W-:Y:S01]  /*3290*/  IMAD.IADD R104, R13, 0x1, R3 ;  /* 0x000000010d687824 */ /* 0x020fe200078e0203 */
[----:B------:R-:W-:Y:S01]  /*32a0*/  LEA.HI R12, R12, R36, RZ, 0x3 ;  /* 0x000000240c0c7211 */ /* 0x000fe200078f18ff */
[----:B------:R-:W-:Y:S01]  /*32b0*/  IMAD.IADD R9, R5, 0x1, -R9 ;  /* 0x0000000105097824 */ /* 0x000fe200078e0a09 */
[----:B------:R-:W-:Y:S01]  /*32c0*/  SHF.R.S32.HI R3, RZ, 0x1, R0 ;  /* 0x00000001ff037819 */ /* 0x000fe20000011400 */
[----:B----4-:R-:W-:Y:S01]  /*32d0*/  IMAD.IADD R16, R2, 0x1, -R11 ;  /* 0x0000000102107824 */ /* 0x010fe200078e0a0b */
[----:B------:R-:W-:Y:S01]  /*32e0*/  LOP3.LUT R8, R37, 0x7fffffe, RZ, 0xc0, !PT ;  /* 0x07fffffe25087812 */ /* 0x000fe200078ec0ff */
[----:B------:R-:W-:Y:S01]  /*32f0*/  IMAD.SHL.U32 R5, R33, 0x40, RZ ;  /* 0x0000004021057824 */ /* 0x000fe200078e00ff */
[----:B------:R3:W-:Y:S01]  /*3300*/  @P0 STS.128 [R195+0xa800], RZ ;  /* 0x00a800ffc3000388 */ /* 0x0007e20000000c00 */
[----:B------:R-:W-:Y:S01]  /*3310*/  IMAD.SHL.U32 R2, R12, 0x20, RZ ;  /* 0x000000200c027824 */ /* 0x000fe200078e00ff */
[C---:B------:R-:W-:Y:S01]  /*3320*/  LOP3.LUT P1, RZ, R3.reuse, 0x2, RZ, 0xc0, !PT ;  /* 0x0000000203ff7812 */ /* 0x040fe2000782c0ff */
[----:B------:R-:W-:Y:S01]  /*3330*/  IMAD.SHL.U32 R0, R3, 0x40, RZ ;  /* 0x0000004003007824 */ /* 0x000fe200078e00ff */
[----:B------:R-:W-:Y:S01]  /*3340*/  LOP3.LUT R5, R5, 0xc0, RZ, 0xc0, !PT ;  /* 0x000000c005057812 */ /* 0x000fe200078ec0ff */
[----:B------:R-:W-:Y:S01]  /*3350*/  IMAD.SHL.U32 R11, R9, 0x8, RZ ;  /* 0x00000008090b7824 */ /* 0x000fe200078e00ff */
[----:B------:R-:W-:Y:S01]  /*3360*/  LOP3.LUT R2, R2, 0xffffff00, RZ, 0xc0, !PT ;  /* 0xffffff0002027812 */ /* 0x000fe200078ec0ff */
[----:B------:R-:W-:Y:S01]  /*3370*/  IMAD.SHL.U32 R13, R40, 0x8, RZ ;  /* 0x00000008280d7824 */ /* 0x000fe200078e00ff */
[----:B------:R-:W-:Y:S01]  /*3380*/  LOP3.LUT R0, R0, 0xc0, RZ, 0xc0, !PT ;  /* 0x000000c000007812 */ /* 0x000fe200078ec0ff */
[----:B------:R-:W-:Y:S01]  /*3390*/  IMAD.IADD R8, R36, 0x1, -R8 ;  /* 0x0000000124087824 */ /* 0x000fe200078e0a08 */
[----:B------:R-:W-:Y:S01]  /*33a0*/  LOP3.LUT R14, R5, 0x8, R11, 0xf8, !PT ;  /* 0x00000008050e7812 */ /* 0x000fe200078ef80b */
[----:B------:R3:W-:Y:S01]  /*33b0*/  @P0 STS.128 [R195+0xb800], RZ ;  /* 0x00b800ffc3000388 */ /* 0x0007e20000000c00 */
[----:B------:R-:W-:Y:S01]  /*33c0*/  SHF.R.U32.HI R12, RZ, 0x3, R5 ;  /* 0x00000003ff0c7819 */ /* 0x000fe20000011605 */
[--C-:B------:R-:W-:Y:S01]  /*33d0*/  IMAD R5, R38, 0x200, R2.reuse ;  /* 0x0000020026057824 */ /* 0x100fe200078e0202 */
[----:B------:R-:W-:Y:S01]  /*33e0*/  LOP3.LUT R13, R0, 0x8, R13, 0xf8, !PT ;  /* 0x00000008000d7812 */ /* 0x000fe200078ef80d */
[C---:B------:R-:W-:Y:S01]  /*33f0*/  IMAD R15, R8.reuse, 0x20, R2 ;  /* 0x00000020080f7824 */ /* 0x040fe200078e0202 */
[----:B------:R-:W-:Y:S01]  /*3400*/  SHF.R.U32.HI R11, RZ, 0x3, R0 ;  /* 0x00000003ff0b7819 */ /* 0x000fe20000011600 */
[----:B------:R-:W-:Y:S01]  /*3410*/  IMAD R0, R8, 0x20, R5 ;  /* 0x0000002008007824 */ /* 0x000fe200078e0205 */
[----:B------:R-:W-:Y:S01]  /*3420*/  LOP3.LUT R5, R14, R12, RZ, 0x3c, !PT ;  /* 0x0000000c0e057212 */ /* 0x000fe200078e3cff */
[----:B------:R-:W-:Y:S01]  /*3430*/  IMAD R2, R9, 0x8, R16 ;  /* 0x0000000809027824 */ /* 0x000fe200078e0210 */
[----:B------:R-:W-:Y:S01]  /*3440*/  LOP3.LUT R8, R13, R11, RZ, 0x3c, !PT ;  /* 0x0000000b0d087212 */ /* 0x000fe200078e3cff */
[----:B------:R-:W-:Y:S01]  /*3450*/  IMAD.SHL.U32 R9, R46, 0x20, RZ ;  /* 0x000000202e097824 */ /* 0x000fe200078e00ff */
[----:B------:R-:W-:Y:S01]  /*3460*/  IADD3 R51, -R17, R50, -R45 ;  /* 0x0000003211337210 */ /* 0x000fe20007ffe92d */
[----:B------:R-:W-:Y:S01]  /*3470*/  IMAD.IADD R0, R5, 0x1, R0 ;  /* 0x0000000105007824 */ /* 0x000fe200078e0200 */
[----:B------:R-:W-:Y:S01]  /*3480*/  SEL R3, R23, 0xfffffff0, !P1 ;  /* 0xfffffff017037807 */ /* 0x000fe20004800000 */
[----:B------:R-:W-:Y:S01]  /*3490*/  IMAD.U32 R2, R2, 0x20, R8 ;  /* 0x0000002002027824 */ /* 0x000fe200078e0008 */
[----:B------:R-:W-:Y:S01]  /*34a0*/  SHF.L.U64.HI R8, R46, 0x5, R47 ;  /* 0x000000052e087819 */ /* 0x000fe2000001022f */
[----:B------:R-:W-:-:S04]  /*34b0*/  IMAD.IADD R5, R5, 0x1, R15 ;  /* 0x0000000105057824 */ /* 0x000fc800078e020f */
[----:B------:R3:W-:Y:S04]  /*34c0*/  STL [R1+0x20], R8 ;  /* 0x0000200801007387 */ /* 0x0007e80000100800 */
[----:B------:R3:W-:Y:S01]  /*34d0*/  STL [R1+0x14], R9 ;  /* 0x0000140901007387 */ /* 0x0007e20000100800 */
[----:B------:R-:W-:Y:S05]  /*34e0*/  @P0 BRA `(.L_x_804) ;  /* 0x000001b000000947 */ /* 0x000fea0003800000 */
[-C--:B------:R-:W-:Y:S02]  /*34f0*/  ISETP.GE.AND P3, PT, R174, R198.reuse, PT ;  /* 0x000000c6ae00720c */ /* 0x080fe40003f66270 */
[----:B------:R-:W-:Y:S02]  /*3500*/  ISETP.GE.AND P2, PT, R173, R198, PT ;  /* 0x000000c6ad00720c */ /* 0x000fe40003f46270 */
[----:B------:R-:W-:Y:S02]  /*3510*/  IADD3 R6, P1, R9, R6, RZ ;  /* 0x0000000609067210 */ /* 0x000fe40007f3e0ff */
[----:B------:R-:W-:-:S03]  /*3520*/  ISETP.GE.AND P0, PT, R172, R198, PT ;  /* 0x000000c6ac00720c */ /* 0x000fc60003f06270 */
[----:B------:R-:W-:-:S04]  /*3530*/  IMAD.X R7, R8, 0x1, R10, P1 ;  /* 0x0000000108077824 */ /* 0x000fc800008e060a */
[CC--:B------:R-:W-:Y:S01]  /*3540*/  @!P3 LEA R10, P4, R6.reuse, R218.reuse, 0x1 ;  /* 0x000000da060ab211 */ /* 0x0c0fe200078808ff */
[----:B------:R4:W-:Y:S01]  /*3550*/  @P3 STS.128 [R195+0x9800], RZ ;  /* 0x009800ffc3003388 */ /* 0x0009e20000000c00 */
[C---:B---3--:R-:W-:Y:S02]  /*3560*/  @!P2 LEA R8, P1, R6.reuse, R218, 0x1 ;  /* 0x000000da0608a211 */ /* 0x048fe400078208ff */
        /* <DEDUP_REMOVED lines=13> */
[----:B----4-:R-:W-:-:S04]  /*3640*/  LEA R8, P0, R6, R218, 0x1 ;  /* 0x000000da06087211 */ /* 0x010fc800078008ff */
[----:B------:R-:W-:-:S05]  /*3650*/  LEA.HI.X R9, R6, R219, R7, 0x1, P0 ;  /* 0x000000db06097211 */ /* 0x000fca00000f0c07 */
[----:B------:R-:W-:Y:S01]  /*3660*/  @!PT LDS RZ, [RZ] ;  /* 0x00000000fffff984 */ /* 0x000fe20000000800 */
[----:B------:R-:W-:Y:S01]  /*3670*/  @!PT LDS RZ, [RZ] ;  /* 0x00000000fffff984 */ /* 0x000fe20000000800 */
[----:B------:R-:W-:Y:S01]  /*3680*/  @!PT LDS RZ, [RZ] ;  /* 0x00000000fffff984 */ /* 0x000fe20000000800 */
[----:B------:R3:W-:Y:S04]  /*3690*/  LDGSTS.E.BYPASS.LTC128B.128 [R195+0xb800], [R8.64+0x80] ;  /* 0x0b80008008c37fae */ /* 0x0007e8000b901d44 */
.L_x_804:
[----:B------:R-:W-:Y:S05]  /*36a0*/  BSYNC B0 ;  /* 0x0000000000007941 */ /* 0x000fea0003800000 */
.L_x_803:
[----:B------:R-:W-:Y:S01]  /*36b0*/  IMAD.SHL.U32 R192, R0, 0x2, RZ ;  /* 0x0000000200c07824 */ /* 0x000fe200078e00ff */
[----:B------:R-:W-:Y:S01]  /*36c0*/  IADD3 R0, R48, 0x48, RZ ;  /* 0x0000004830007810 */ /* 0x000fe20007ffe0ff */
[----:B------:R-:W-:Y:S01]  /*36d0*/  IMAD.SHL.U32 R189, R2, 0x2, RZ ;  /* 0x0000000202bd7824 */ /* 0x000fe200078e00ff */
[----:B------:R-:W-:Y:S01]  /*36e0*/  IADD3 R2, R48, 0x40, RZ ;  /* 0x0000004030027810 */ /* 0x000fe20007ffe0ff */
[----:B------:R-:W-:Y:S01]  /*36f0*/  IMAD R193, R4, 0x2, R192 ;  /* 0x0000000204c17824 */ /* 0x000fe200078e02c0 */
[----:B---34-:R-:W-:Y:S01]  /*3700*/  LDSM.16.M88.4 R8, [R192+0x1000] ;  /* 0x00100000c008783b */ /* 0x018fe20000000200 */
[----:B------:R-:W-:Y:S01]  /*3710*/  IMAD R191, R3, 0x2, R189 ;  /* 0x0000000203bf7824 */ /* 0x000fe200078e02bd */
[C---:B------:R-:W-:Y:S01]  /*3720*/  IADD3 R3, R48.reuse, 0x8, RZ ;  /* 0x0000000830037810 */ /* 0x040fe20007ffe0ff */
[----:B------:R-:W-:Y:S01]  /*3730*/  IMAD.IADD R7, R48, 0x1, R104 ;  /* 0x0000000130077824 */ /* 0x000fe200078e0268 */
[----:B------:R-:W3:Y:S01]  /*3740*/  LDSM.16.M88.4 R24, [R189+0x6c00] ;  /* 0x006c0000bd18783b */ /* 0x000ee20000000200 */
[----:B------:R-:W-:Y:S02]  /*3750*/  BSSY B1, `(.L_x_805) ;  /* 0x00001a2000017945 */ /* 0x000fe40003800000 */
[----:B------:R-:W-:Y:S01]  /*3760*/  IMAD.IADD R6, R104, 0x1, R3 ;  /* 0x0000000168067824 */ /* 0x000fe200078e0203 */
[----:B------:R-:W-:Y:S01]  /*3770*/  LDSM.16.M88.4 R12, [R192] ;  /* 0x00000000c00c783b */ /* 0x000fe20000000200 */
[----:B------:R-:W-:-:S03]  /*3780*/  IMNMX R212, R7, R50, PT ;  /* 0x0000003207d47217 */ /* 0x000fc60003800200 */
[----:B-1----:R-:W1:Y:S01]  /*3790*/  LDSM.16.M88.4 R20, [R189+0x6000] ;  /* 0x00600000bd14783b */ /* 0x002e620000000200 */
[----:B------:R-:W-:-:S03]  /*37a0*/  IMNMX R211, R6, R50, PT ;  /* 0x0000003206d37217 */ /* 0x000fc60003800200 */
[----:B------:R-:W4:Y:S04]  /*37b0*/  LDSM.16.M88.4 R28, [R189+0x6800] ;  /* 0x00680000bd1c783b */ /* 0x000f280000000200 */
[----:B------:R-:W5:Y:S04]  /*37c0*/  LDSM.16.M88.4 R32, [R189+0x6400] ;  /* 0x00640000bd20783b */ /* 0x000f680000000200 */
[----:B------:R-:W-:Y:S04]  /*37d0*/  LDSM.16.M88.4 R16, [R193+0x1000] ;  /* 0x00100000c110783b */ /* 0x000fe80000000200 */
[----:B------:R-:W2:Y:S04]  /*37e0*/  LDSM.16.M88.4 R56, [R191+0x6c00] ;  /* 0x006c0000bf38783b */ /* 0x000ea80000000200 */
[----:B------:R-:W2:Y:S04]  /*37f0*/  LDSM.16.M88.4 R60, [R191+0x6800] ;  /* 0x00680000bf3c783b */ /* 0x000ea80000000200 */
[----:B------:R-:W2:Y:S04]  /*3800*/  LDSM.16.M88.4 R40, [R191+0x6000] ;  /* 0x00600000bf28783b */ /* 0x000ea80000000200 */
[----:B------:R-:W2:Y:S01]  /*3810*/  LDSM.16.M88.4 R52, [R191+0x6400] ;  /* 0x00640000bf34783b */ /* 0x000ea20000000200 */
[----:B---3--:R-:W-:Y:S03]  /*3820*/  HMMA.16816.F32 R36, R8, R24, RZ ;  /* 0x000000180824723c */ /* 0x008fe600000018ff */
[----:B------:R-:W0:Y:S05]  /*3830*/  LDGDEPBAR ;  /* 0x00000000000079af */ /* 0x000e2a0000000000 */
[-C--:B-1----:R-:W-:Y:S08]  /*3840*/  HMMA.16816.F32 R96, R12, R20.reuse, RZ ;  /* 0x000000140c60723c */ /* 0x082ff000000018ff */
[C---:B------:R-:W-:Y:S08]  /*3850*/  HMMA.16816.F32 R76, R8.reuse, R20, RZ ;  /* 0x00000014084c723c */ /* 0x040ff000000018ff */
[-C--:B------:R-:W-:Y:S08]  /*3860*/  HMMA.16816.F32 R72, R8, R22.reuse, RZ ;  /* 0x000000160848723c */ /* 0x080ff000000018ff */
[----:B------:R-:W-:Y:S01]  /*3870*/  HMMA.16816.F32 R112, R12, R22, RZ ;  /* 0x000000160c70723c */ /* 0x000fe200000018ff */
[----:B------:R-:W1:Y:S07]  /*3880*/  LDSM.16.M88.4 R20, [R193] ;  /* 0x00000000c114783b */ /* 0x000e6e0000000200 */
[C---:B----4-:R-:W-:Y:S08]  /*3890*/  HMMA.16816.F32 R44, R8.reuse, R28, RZ ;  /* 0x0000001c082c723c */ /* 0x050ff000000018ff */
[C---:B-----5:R-:W-:Y:S08]  /*38a0*/  HMMA.16816.F32 R68, R8.reuse, R32, RZ ;  /* 0x000000200844723c */ /* 0x060ff000000018ff */
        /* <DEDUP_REMOVED lines=12> */
[C---:B--2---:R-:W-:Y:S01]  /*3970*/  HMMA.16816.F32 R140, R16.reuse, R56, R36 ;  /* 0x00000038108c723c */ /* 0x044fe20000001824 */
[----:B------:R-:W2:Y:S07]  /*3980*/  LDSM.16.M88.4 R36, [R189+0x7400] ;  /* 0x00740000bd24783b */ /* 0x000eae0000000200 */
[C---:B------:R-:W-:Y:S01]  /*3990*/  HMMA.16816.F32 R144, R16.reuse, R60, R44 ;  /* 0x0000003c1090723c */ /* 0x040fe2000000182c */
        /* <DEDUP_REMOVED lines=73> */
[----:B------:R-:W-:Y:S01]  /*3e30*/  IMAD.IADD R9, R48, 0x1, R51 ;  /* 0x0000000130097824 */ /* 0x000fe200078e0233 */
[----:B-----5:R-:W-:Y:S01]  /*3e40*/  HMMA.16816.F32 R28, R16, R36, R24 ;  /* 0x00000024101c723c */ /* 0x020fe20000001818 */
[----:B------:R-:W-:-:S02]  /*3e50*/  IMAD.IADD R11, R51, 0x1, R3 ;  /* 0x00000001330b7824 */ /* 0x000fc400078e0203 */
[C---:B------:R-:W-:Y:S01]  /*3e60*/  IMAD.IADD R10, R51.reuse, 0x1, R2 ;  /* 0x00000001330a7824 */ /* 0x040fe200078e0202 */
[----:B------:R-:W-:Y:S01]  /*3e70*/  IMNMX R207, RZ, R9, !PT ;  /* 0x00000009ffcf7217 */ /* 0x000fe20007800200 */
[----:B------:R-:W-:Y:S01]  /*3e80*/  IMAD.IADD R8, R51, 0x1, R0 ;  /* 0x0000000133087824 */ /* 0x000fe200078e0200 */
[----:B------:R-:W-:Y:S01]  /*3e90*/  IMNMX R206, RZ, R11, !PT ;  /* 0x0000000bffce7217 */ /* 0x000fe20007800200 */
[C---:B------:R-:W-:Y:S01]  /*3ea0*/  IMAD.IADD R3, R104.reuse, 0x1, R2 ;  /* 0x0000000168037824 */ /* 0x040fe200078e0202 */
        /* <DEDUP_REMOVED lines=11> */
[----:B------:R-:W-:Y:S02]  /*3f60*/  ISETP.GE.OR P3, PT, R0, R212, !P3 ;  /* 0x000000d40000720c */ /* 0x000fe40005f66670 */
[----:B------:R-:W-:Y:S01]  /*3f70*/  ISETP.GE.AND P0, PT, R2, R205, PT ;  /* 0x000000cd0200720c */ /* 0x000fe20003f06270 */
[----:B------:R-:W-:Y:S01]  /*3f80*/  HMMA.16816.F32 R44, R16, R38, R44 ;  /* 0x00000026102c723c */ /* 0x000fe2000000182c */
[----:B------:R-:W-:-:S02]  /*3f90*/  FSEL R53, R28, -INF , !P3 ;  /* 0xff8000001c357808 */ /* 0x000fc40005800000 */
[-C--:B------:R-:W-:Y:S02]  /*3fa0*/  ISETP.GE.AND P2, PT, R2, R204.reuse, PT ;  /* 0x000000cc0200720c */ /* 0x080fe40003f46270 */
[C---:B------:R-:W-:Y:S02]  /*3fb0*/  ISETP.GE.AND P4, PT, R0.reuse, R205, PT ;  /* 0x000000cd0000720c */ /* 0x040fe40003f86270 */
[----:B------:R-:W-:Y:S01]  /*3fc0*/  ISETP.GE.AND P3, PT, R0, R204, PT ;  /* 0x000000cc0000720c */ /* 0x000fe20003f66270 */
[----:B------:R-:W-:Y:S01]  /*3fd0*/  HMMA.16816.F32 R40, R20, R34, R132 ;  /* 0x000000221428723c */ /* 0x000fe20000001884 */
[CC--:B------:R-:W-:Y:S02]  /*3fe0*/  ISETP.GE.OR P0, PT, R2.reuse, R210.reuse, !P0 ;  /* 0x000000d20200720c */ /* 0x0c0fe40004706670 */
[----:B------:R-:W-:Y:S02]  /*3ff0*/  ISETP.GE.OR P2, PT, R2, R209, !P2 ;  /* 0x000000d10200720c */ /* 0x000fe40005746670 */
[----:B------:R-:W-:-:S02]  /*4000*/  ISETP.GE.OR P4, PT, R0, R210, !P4 ;  /* 0x000000d20000720c */ /* 0x000fc40006786670 */
[----:B------:R-:W-:Y:S01]  /*4010*/  ISETP.GE.OR P3, PT, R0, R209, !P3 ;  /* 0x000000d10000720c */ /* 0x000fe20005f66670 */
[----:B------:R-:W-:Y:S01]  /*4020*/  HMMA.16816.F32 R48, R12, R38, R60 ;  /* 0x000000260c30723c */ /* 0x000fe2000000183c */
        /* <DEDUP_REMOVED lines=9> */
[C---:B------:R-:W-:Y:S01]  /*40c0*/  ISETP.GE.OR P6, PT, R2.reuse, R212, !P6 ;  /* 0x000000d40200720c */ /* 0x040fe200077c6670 */
[----:B-1----:R-:W-:Y:S01]  /*40d0*/  HMMA.16816.F32 R36, R16, R8, R56 ;  /* 0x000000081024723c */ /* 0x002fe20000001838 */
[-C--:B------:R-:W-:Y:S02]  /*40e0*/  ISETP.GE.OR P5, PT, R2, R211.reuse, !P5 ;  /* 0x000000d30200720c */ /* 0x080fe40006fa6670 */
[C---:B------:R-:W-:Y:S02]  /*40f0*/  ISETP.GE.OR P1, PT, R0.reuse, R211, !P1 ;  /* 0x000000d30000720c */ /* 0x040fe40004f26670 */
[----:B------:R-:W-:-:S02]  /*4100*/  IADD3 R2, R0, 0x8, RZ ;  /* 0x0000000800027810 */ /* 0x000fc40007ffe0ff */
[----:B------:R-:W-:Y:S02]  /*4110*/  FSEL R60, R30, -INF , !P1 ;  /* 0xff8000001e3c7808 */ /* 0x000fe40004800000 */
[----:B------:R-:W-:Y:S02]  /*4120*/  ISETP.GE.AND P1, PT, R2, R207, PT ;  /* 0x000000cf0200720c */ /* 0x000fe40003f26270 */
[----:B------:R-:W-:Y:S02]  /*4130*/  IADD3 R3, R0, 0x9, RZ ;  /* 0x0000000900037810 */ /* 0x000fe40007ffe0ff */
[C---:B------:R-:W-:Y:S02]  /*4140*/  ISETP.GE.OR P1, PT, R2.reuse, R212, !P1 ;  /* 0x000000d40200720c */ /* 0x040fe40004f26670 */
[----:B------:R-:W-:Y:S02]  /*4150*/  ISETP.GE.AND P3, PT, R2, R205, PT ;  /* 0x000000cd0200720c */ /* 0x000fe40003f66270 */
[----:B------:R-:W-:-:S02]  /*4160*/  FSEL R56, R44, -INF , !P1 ;  /* 0xff8000002c387808 */ /* 0x000fc40004800000 */
[CC--:B------:R-:W-:Y:S02]  /*4170*/  ISETP.GE.AND P0, PT, R2.reuse, R204.reuse, PT ;  /* 0x000000cc0200720c */ /* 0x0c0fe40003f06270 */
        /* <DEDUP_REMOVED lines=8> */
[CC--:B------:R-:W-:Y:S02]  /*4200*/  ISETP.GE.OR P3, PT, R2.reuse, R210.reuse, !P3 ;  /* 0x000000d20200720c */ /* 0x0c0fe40005f66670 */
[-C--:B------:R-:W-:Y:S02]  /*4210*/  ISETP.GE.OR P0, PT, R2, R209.reuse, !P0 ;  /* 0x000000d10200720c */ /* 0x080fe40004706670 */
[C---:B------:R-:W-:Y:S02]  /*4220*/  ISETP.GE.OR P2, PT, R3.reuse, R210, !P2 ;  /* 0x000000d20300720c */ /* 0x040fe40005746670 */
[----:B------:R-:W-:-:S02]  /*4230*/  ISETP.GE.OR P1, PT, R3, R209, !P1 ;  /* 0x000000d10300720c */ /* 0x000fc40004f26670 */
[-C--:B------:R-:W-:Y:S02]  /*4240*/  ISETP.GE.OR P4, PT, R2, R211.reuse, !P4 ;  /* 0x000000d30200720c */ /* 0x080fe40006786670 */
[C---:B------:R-:W-:Y:S02]  /*4250*/  ISETP.GE.OR P6, PT, R3.reuse, R212, !P6 ;  /* 0x000000d40300720c */ /* 0x040fe400077c6670 */
[----:B------:R-:W-:Y:S02]  /*4260*/  ISETP.GE.OR P5, PT, R3, R211, !P5 ;  /* 0x000000d30300720c */ /* 0x000fe40006fa6670 */
        /* <DEDUP_REMOVED lines=20> */
[C---:B------:R-:W-:Y:S02]  /*43b0*/  ISETP.GE.OR P4, PT, R2.reuse, R212, !P4 ;  /* 0x000000d40200720c */ /* 0x040fe40006786670 */
[C---:B------:R-:W-:Y:S02]  /*43c0*/  ISETP.GE.OR P3, PT, R2.reuse, R211, !P3 ;  /* 0x000000d30200720c */ /* 0x040fe40005f66670 */
[C---:B------:R-:W-:Y:S02]  /*43d0*/  ISETP.GE.OR P0, PT, R2.reuse, R210, !P0 ;  /* 0x000000d20200720c */ /* 0x040fe40004706670 */
[----:B------:R-:W-:Y:S01]  /*43e0*/  ISETP.GE.OR P2, PT, R2, R209, !P2 ;  /* 0x000000d10200720c */ /* 0x000fe20005746670 */
[----:B--2---:R-:W-:Y:S01]  /*43f0*/  HMMA.16816.F32 R44, R16, R26, R44 ;  /* 0x0000001a102c723c */ /* 0x004fe2000000182c */
[----:B------:R-:W-:-:S02]  /*4400*/  ISETP.GE.OR P1, PT, R3, R212, !P1 ;  /* 0x000000d40300720c */ /* 0x000fc40004f26670 */
[C---:B------:R-:W-:Y:S02]  /*4410*/  ISETP.GE.OR P6, PT, R3.reuse, R211, !P6 ;  /* 0x000000d30300720c */ /* 0x040fe400077c6670 */
        /* <DEDUP_REMOVED lines=10> */
[C---:B------:R-:W-:Y:S02]  /*44c0*/  ISETP.GE.OR P5, PT, R3.reuse, R210, !P5 ;  /* 0x000000d20300720c */ /* 0x040fe40006fa6670 */
[----:B------:R-:W-:Y:S02]  /*44d0*/  ISETP.GE.OR P4, PT, R3, R209, !P4 ;  /* 0x000000d10300720c */ /* 0x000fe40006786670 */
[----:B------:R-:W-:-:S02]  /*44e0*/  IADD3 R3, R0, 0x19, RZ ;  /* 0x0000001900037810 */ /* 0x000fc40007ffe0ff */
[----:B------:R-:W-:Y:S01]  /*44f0*/  ISETP.GE.OR P3, PT, R2, R212, !P3 ;  /* 0x000000d40200720c */ /* 0x000fe20005f66670 */
[----:B------:R-:W-:Y:S01]  /*4500*/  HMMA.16816.F32 R32, R20, R92, R116 ;  /* 0x0000005c1420723c */ /* 0x000fe20000001874 */
[----:B------:R-:W-:Y:S02]  /*4510*/  FSEL R127, R28, -INF , !P0 ;  /* 0xff8000001c7f7808 */ /* 0x000fe40004000000 */
[----:B------:R-:W-:Y:S02]  /*4520*/  FSEL R124, R30, -INF , !P2 ;  /* 0xff8000001e7c7808 */ /* 0x000fe40005000000 */
[C---:B------:R-:W-:Y:S02]  /*4530*/  ISETP.GE.AND P0, PT, R2.reuse, R206, PT ;  /* 0x000000ce0200720c */ /* 0x040fe40003f06270 */
        /* <DEDUP_REMOVED lines=8> */
[----:B------:R-:W-:-:S02]  /*45c0*/  ISETP.GE.OR P0, PT, R2, R211, !P0 ;  /* 0x000000d30200720c */ /* 0x000fc40004706670 */
[CC--:B------:R-:W-:Y:S02]  /*45d0*/  ISETP.GE.OR P2, PT, R2.reuse, R210.reuse, !P2 ;  /* 0x000000d20200720c */ /* 0x0c0fe40005746670 */
[-C--:B------:R-:W-:Y:S01]  /*45e0*/  ISETP.GE.OR P1, PT, R2, R209.reuse, !P1 ;  /* 0x000000d10200720c */ /* 0x080fe20004f26670 */
[----:B-1----:R-:W-:Y:S01]  /*45f0*/  HMMA.16816.F32 R32, R16, R8, R32 ;  /* 0x000000081020723c */ /* 0x002fe20000001820 */
[C---:B------:R-:W-:Y:S02]  /*4600*/  ISETP.GE.OR P6, PT, R3.reuse, R210, !P6 ;  /* 0x000000d20300720c */ /* 0x040fe400077c6670 */
[----:B------:R-:W-:Y:S02]  /*4610*/  IADD3 R2, R0, 0x20, RZ ;  /* 0x0000002000027810 */ /* 0x000fe40007ffe0ff */
[----:B------:R-:W-:Y:S02]  /*4620*/  ISETP.GE.OR P3, PT, R3, R209, !P3 ;  /* 0x000000d10300720c */ /* 0x000fe40005f66670 */
        /* <DEDUP_REMOVED lines=12> */
[C---:B------:R-:W-:Y:S02]  /*46f0*/  ISETP.GE.OR P5, PT, R3.reuse, R212, !P5 ;  /* 0x000000d40300720c */ /* 0x040fe40006fa6670 */
[----:B------:R-:W-:-:S02]  /*4700*/  ISETP.GE.OR P4, PT, R3, R211, !P4 ;  /* 0x000000d30300720c */ /* 0x000fc40006786670 */
[C---:B------:R-:W-:Y:S02]  /*4710*/  ISETP.GE.OR P0, PT, R2.reuse, R212, !P0 ;  /* 0x000000d40200720c */ /* 0x040fe40004706670 */
[C---:B------:R-:W-:Y:S01]  /*4720*/  ISETP.GE.OR P2, PT, R2.reuse, R211, !P2 ;  /* 0x000000d30200720c */ /* 0x040fe20005746670 */
[----:B------:R-:W-:Y:S01]  /*4730*/  HMMA.16816.F32 R24, R20, R94, R96 ;  /* 0x0000005e1418723c */ /* 0x000fe20000001860 */
[C---:B------:R-:W-:Y:S02]  /*4740*/  ISETP.GE.OR P1, PT, R2.reuse, R210, !P1 ;  /* 0x000000d20200720c */ /* 0x040fe40004f26670 */
[----:B------:R-:W-:Y:S02]  /*4750*/  ISETP.GE.OR P6, PT, R2, R209, !P6 ;  /* 0x000000d10200720c */ /* 0x000fe400077c6670 */
        /* <DEDUP_REMOVED lines=14> */
[C---:B------:R-:W-:Y:S02]  /*4840*/  ISETP.GE.OR P3, PT, R3.reuse, R212, !P3 ;  /* 0x000000d40300720c */ /* 0x040fe40005f66670 */
[C---:B------:R-:W-:Y:S02]  /*4850*/  ISETP.GE.OR P5, PT, R3.reuse, R211, !P5 ;  /* 0x000000d30300720c */ /* 0x040fe40006fa6670 */
[C---:B------:R-:W-:Y:S02]  /*4860*/  ISETP.GE.OR P4, PT, R3.reuse, R210, !P4 ;  /* 0x000000d20300720c */ /* 0x040fe40006786670 */
[----:B------:R-:W-:-:S02]  /*4870*/  ISETP.GE.OR P0, PT, R3, R209, !P0 ;  /* 0x000000d10300720c */ /* 0x000fc40004706670 */
[----:B------:R-:W-:Y:S02]  /*4880*/  ISETP.GE.OR P2, PT, R2, R212, !P2 ;  /* 0x000000d40200720c */ /* 0x000fe40005746670 */
        /* <DEDUP_REMOVED lines=15> */
[C---:B------:R-:W-:Y:S02]  /*4980*/  ISETP.GE.OR P1, PT, R2.reuse, R211, !P1 ;  /* 0x000000d30200720c */ /* 0x040fe40004f26670 */
[----:B------:R-:W-:-:S02]  /*4990*/  ISETP.GE.OR P6, PT, R2, R210, !P6 ;  /* 0x000000d20200720c */ /* 0x000fc400077c6670 */
[----:B------:R-:W-:Y:S02]  /*49a0*/  ISETP.GE.OR P3, PT, R2, R209, !P3 ;  /* 0x000000d10200720c */ /* 0x000fe40005f66670 */
[C---:B------:R-:W-:Y:S02]  /*49b0*/  ISETP.GE.OR P5, PT, R3.reuse, R212, !P5 ;  /* 0x000000d40300720c */ /* 0x040fe40006fa6670 */
[C---:B------:R-:W-:Y:S02]  /*49c0*/  ISETP.GE.OR P4, PT, R3.reuse, R211, !P4 ;  /* 0x000000d30300720c */ /* 0x040fe40006786670 */
[C---:B------:R-:W-:Y:S02]  /*49d0*/  ISETP.GE.OR P0, PT, R3.reuse, R210, !P0 ;  /* 0x000000d20300720c */ /* 0x040fe40004706670 */
[----:B------:R-:W-:Y:S02]  /*49e0*/  ISETP.GE.OR P2, PT, R3, R209, !P2 ;  /* 0x000000d10300720c */ /* 0x000fe40005746670 */
        /* <DEDUP_REMOVED lines=12> */
[----:B------:R-:W-:-:S02]  /*4ab0*/  ISETP.GE.OR P1, PT, R2, R212, !P1 ;  /* 0x000000d40200720c */ /* 0x000fc40004f26670 */
[C---:B------:R-:W-:Y:S02]  /*4ac0*/  ISETP.GE.OR P6, PT, R2.reuse, R211, !P6 ;  /* 0x000000d30200720c */ /* 0x040fe400077c6670 */
[C---:B------:R-:W-:Y:S02]  /*4ad0*/  ISETP.GE.OR P3, PT, R2.reuse, R210, !P3 ;  /* 0x000000d20200720c */ /* 0x040fe40005f66670 */
[----:B------:R-:W-:Y:S02]  /*4ae0*/  ISETP.GE.OR P0, PT, R2, R209, !P0 ;  /* 0x000000d10200720c */ /* 0x000fe40004706670 */
[----:B------:R-:W-:Y:S02]  /*4af0*/  ISETP.GE.OR P5, PT, R3, R212, !P5 ;  /* 0x000000d40300720c */ /* 0x000fe40006fa6670 */
[----:B------:R-:W-:Y:S02]  /*4b00*/  IADD3 R2, R0, 0x38, RZ ;  /* 0x0000003800027810 */ /* 0x000fe40007ffe0ff */
[----:B------:R-:W-:-:S02]  /*4b10*/  FSEL R84, R33, -INF , !P5 ;  /* 0xff80000021547808 */ /* 0x000fc40006800000 */
[C---:B------:R-:W-:Y:S02]  /*4b20*/  ISETP.GE.AND P5, PT, R2.reuse, R204, PT ;  /* 0x000000cc0200720c */ /* 0x040fe40003fa6270 */
[----:B------:R-:W-:Y:S02]  /*4b30*/  FSEL R112, R43, -INF , !P2 ;  /* 0xff8000002b707808 */ /* 0x000fe40005000000 */
[----:B------:R-:W-:Y:S02]  /*4b40*/  ISETP.GE.OR P5, PT, R2, R209, !P5 ;  /* 0x000000d10200720c */ /* 0x000fe40006fa6670 */
        /* <DEDUP_REMOVED lines=9> */
[C---:B------:R-:W-:Y:S02]  /*4be0*/  ISETP.GE.OR P4, PT, R3.reuse, R211, !P4 ;  /* 0x000000d30300720c */ /* 0x040fe40006786670 */
[CC--:B------:R-:W-:Y:S02]  /*4bf0*/  ISETP.GE.OR P2, PT, R3.reuse, R210.reuse, !P2 ;  /* 0x000000d20300720c */ /* 0x0c0fe40005746670 */
[----:B------:R-:W-:Y:S02]  /*4c00*/  ISETP.GE.OR P1, PT, R3, R209, !P1 ;  /* 0x000000d10300720c */ /* 0x000fe40004f26670 */
[----:B------:R-:W-:Y:S02]  /*4c10*/  ISETP.GE.OR P0, PT, R2, R210, !P0 ;  /* 0x000000d20200720c */ /* 0x000fe40004706670 */
        /* <DEDUP_REMOVED lines=8> */
[-C--:B------:R-:W-:Y:S02]  /*4ca0*/  ISETP.GE.AND P3, PT, R2, R206.reuse, PT ;  /* 0x000000ce0200720c */ /* 0x080fe40003f66270 */
[C---:B------:R-:W-:Y:S02]  /*4cb0*/  ISETP.GE.AND P4, PT, R0.reuse, R207, PT ;  /* 0x000000cf0000720c */ /* 0x040fe40003f86270 */
[C---:B------:R-:W-:Y:S02]  /*4cc0*/  ISETP.GE.AND P2, PT, R0.reuse, R206, PT ;  /* 0x000000ce0000720c */ /* 0x040fe40003f46270 */
[C---:B------:R-:W-:Y:S02]  /*4cd0*/  ISETP.GE.AND P1, PT, R0.reuse, R205, PT ;  /* 0x000000cd0000720c */ /* 0x040fe40003f26270 */
[----:B------:R-:W-:Y:S02]  /*4ce0*/  ISETP.GE.AND P0, PT, R0, R204, PT ;  /* 0x000000cc0000720c */ /* 0x000fe40003f06270 */
[----:B------:R-:W-:-:S02]  /*4cf0*/  ISETP.GE.OR P6, PT, R2, R212, !P6 ;  /* 0x000000d40200720c */ /* 0x000fc400077c6670 */
[-C--:B------:R-:W-:Y:S02]  /*4d00*/  ISETP.GE.OR P3, PT, R2, R211.reuse, !P3 ;  /* 0x000000d30200720c */ /* 0x080fe40005f66670 */
[C---:B------:R-:W-:Y:S02]  /*4d10*/  ISETP.GE.OR P4, PT, R0.reuse, R212, !P4 ;  /* 0x000000d40000720c */ /* 0x040fe40006786670 */
[C---:B------:R-:W-:Y:S02]  /*4d20*/  ISETP.GE.OR P2, PT, R0.reuse, R211, !P2 ;  /* 0x000000d30000720c */ /* 0x040fe40005746670 */
[C---:B------:R-:W-:Y:S02]  /*4d30*/  ISETP.GE.OR P1, PT, R0.reuse, R210, !P1 ;  /* 0x000000d20000720c */ /* 0x040fe40004f26670 */
[----:B------:R-:W-:Y:S02]  /*4d40*/  ISETP.GE.OR P0, PT, R0, R209, !P0 ;  /* 0x000000d10000720c */ /* 0x000fe40004706670 */
        /* <DEDUP_REMOVED lines=9> */
[----:B------:R-:W-:-:S02]  /*4de0*/  ISETP.GE.AND P4, PT, R174, R198, PT ;  /* 0x000000c6ae00720c */ /* 0x000fc40003f86270 */
[----:B------:R-:W-:Y:S01]  /*4df0*/  SHF.R.S32.HI R6, RZ, 0x1f, R2 ;  /* 0x0000001fff067819 */ /* 0x000fe20000011402 */
[----:B------:R-:W-:Y:S01]  /*4e00*/  IMAD R0, R169, R2, RZ ;  /* 0x00000002a9007224 */ /* 0x000fe200078e02ff */
[----:B------:R-:W-:Y:S01]  /*4e10*/  ISETP.GE.AND P3, PT, R173, R198, PT ;  /* 0x000000c6ad00720c */ /* 0x000fe20003f66270 */
[----:B------:R-:W-:Y:S01]  /*4e20*/  IMAD.WIDE.U32 R2, R2, R168, R170 ;  /* 0x000000a802027225 */ /* 0x000fe200078e00aa */
[----:B------:R-:W-:-:S03]  /*4e30*/  ISETP.GE.AND P1, PT, R172, R198, PT ;  /* 0x000000c6ac00720c */ /* 0x000fc60003f26270 */
[----:B------:R-:W-:-:S04]  /*4e40*/  IMAD R0, R6, R168, R0 ;  /* 0x000000a806007224 */ /* 0x000fc800078e0200 */
[----:B------:R-:W-:Y:S01]  /*4e50*/  IMAD.IADD R3, R3, 0x1, R0 ;  /* 0x0000000103037824 */ /* 0x000fe200078e0200 */
[CC--:B------:R-:W-:Y:S01]  /*4e60*/  @!P4 LEA R14, P6, R2.reuse, R216.reuse, 0x1 ;  /* 0x000000d8020ec211 */ /* 0x0c0fe200078c08ff */
[----:B------:R1:W-:Y:S02]  /*4e70*/  @P4 STS [R195+0x6000], RZ ;  /* 0x006000ffc3004388 */ /* 0x0003e40000000800 */
[CC--:B------:R-:W-:Y:S02]  /*4e80*/  @!P3 LEA R12, P2, R2.reuse, R216.reuse, 0x1 ;  /* 0x000000d8020cb211 */ /* 0x0c0fe400078408ff */
[CCC-:B------:R-:W-:Y:S01]  /*4e90*/  @!P4 LEA.HI.X R15, R2.reuse, R217.reuse, R3.reuse, 0x1, P6 ;  /* 0x000000d9020fc211 */ /* 0x1c0fe200030f0c03 */
[----:B------:R1:W-:Y:S01]  /*4ea0*/  @P4 STS [R195+0x6004], RZ ;  /* 0x006004ffc3004388 */ /* 0x0003e20000000800 */
[C---:B------:R-:W-:Y:S02]  /*4eb0*/  @!P1 LEA R10, P0, R2.reuse, R216, 0x1 ;  /* 0x000000d8020a9211 */ /* 0x040fe400078008ff */
[----:B------:R-:W-:Y:S01]  /*4ec0*/  IADD3 R0, P6, R167, R2, RZ ;  /* 0x00000002a7007210 */ /* 0x000fe20007fde0ff */
[----:B------:R1:W-:Y:S01]  /*4ed0*/  @P4 STS.64 [R195+0x6008], RZ ;  /* 0x006008ffc3004388 */ /* 0x0003e20000000a00 */
[----:B------:R-:W-:-:S02]  /*4ee0*/  @!P3 LEA.HI.X R13, R2, R217, R3, 0x1, P2 ;  /* 0x000000d9020db211 */ /* 0x000fc400010f0c03 */
[-CC-:B------:R-:W-:Y:S01]  /*4ef0*/  @!P1 LEA.HI.X R11, R2, R217.reuse, R3.reuse, 0x1, P0 ;  /* 0x000000d9020b9211 */ /* 0x180fe200000f0c03 */
[----:B------:R-:W-:Y:S01]  /*4f00*/  IMAD.X R3, R166, 0x1, R3, P6 ;  /* 0x00000001a6037824 */ /* 0x000fe200030e0603 */
[CC--:B------:R-:W-:Y:S01]  /*4f10*/  @!P4 LEA R8, P2, R0.reuse, R216.reuse, 0x1 ;  /* 0x000000d80008c211 */ /* 0x0c0fe200078408ff */
[----:B------:R-:W-:Y:S01]  /*4f20*/  @!PT LDS RZ, [RZ] ;  /* 0x00000000fffff984 */ /* 0x000fe20000000800 */
[----:B------:R-:W-:Y:S01]  /*4f30*/  @!PT LDS RZ, [RZ] ;  /* 0x00000000fffff984 */ /* 0x000fe20000000800 */
[----:B------:R-:W-:Y:S01]  /*4f40*/  @!PT LDS RZ, [RZ] ;  /* 0x00000000fffff984 */ /* 0x000fe20000000800 */
[----:B------:R1:W-:Y:S01]  /*4f50*/  @!P4 LDGSTS.E.BYPASS.LTC128B.128 [R195+0x6000], [R14.64] ;  /* 0x060000000ec3cfae */ /* 0x0003e2000b901d44 */
[C---:B------:R-:W-:Y:S02]  /*4f60*/  @!P3 LEA R6, P0, R0.reuse, R216, 0x1 ;  /* 0x000000d80006b211 */ /* 0x040fe400078008ff */
[CCC-:B------:R-:W-:Y:S01]  /*4f70*/  @!P4 LEA.HI.X R9, R0.reuse, R217.reuse, R3.reuse, 0x1, P2 ;  /* 0x000000d90009c211 */ /* 0x1c0fe200010f0c03 */
[----:B------:R1:W-:Y:S01]  /*4f80*/  @P3 STS.128 [R195+0x7000], RZ ;  /* 0x007000ffc3003388 */ /* 0x0003e20000000c00 */
[----:B------:R-:W-:-:S03]  /*4f90*/  @!P3 LEA.HI.X R7, R0, R217, R3, 0x1, P0 ;  /* 0x000000d90007b211 */ /* 0x000fc600000f0c03 */
        /* <DEDUP_REMOVED lines=27> */
.L_x_808:
[----:B------:R-:W-:Y:S05]  /*5150*/  BSYNC B0 ;  /* 0x0000000000007941 */ /* 0x000fea0003800000 */
.L_x_807:
[----:B------:R-:W0:Y:S02]  /*5160*/  LDGDEPBAR ;  /* 0x00000000000079af */ /* 0x000e240000000000 */
.L_x_806:
[----:B------:R-:W-:Y:S05]  /*5170*/  BSYNC B1 ;  /* 0x0000000000017941 */ /* 0x000fea0003800000 */
.L_x_805:
[----:B------:R-:W3:Y:S01]  /*5180*/  LD.E R0, [R108.64+0xdc] ;  /* 0x0000dc046c007980 */ /* 0x000ee2000c101900 */
[----:B--2---:R-:W-:Y:S01]  /*5190*/  FMNMX.FTZ R2, R53, R52, !PT ;  /* 0x0000003435027209 */ /* 0x004fe20007810000 */
[----:B-1----:R-:W-:Y:S01]  /*51a0*/  IMAD R7, R164, R156, R165 ;  /* 0x0000009ca4077224 */ /* 0x002fe200078e02a5 */
[----:B------:R-:W-:Y:S01]  /*51b0*/  LOP3.LUT R188, R160, R157, RZ, 0x3c, !PT ;  /* 0x0000009da0bc7212 */ /* 0x000fe200078e3cff */
[C---:B------:R-:W-:Y:S01]  /*51c0*/  IMAD.WIDE.U32 R220, R159.reuse, -0x326172a9, RZ ;  /* 0xcd9e8d579fdc7825 */ /* 0x040fe200078e00ff */
[----:B------:R-:W-:Y:S02]  /*51d0*/  FMNMX.FTZ R2, R56, R2, !PT ;  /* 0x0000000238027209 */ /* 0x000fe40007810000 */
[----:B------:R-:W-:Y:S01]  /*51e0*/  IADD3 R171, R159, 0x4, RZ ;  /* 0x000000049fab7810 */ /* 0x000fe20007ffe0ff */
[----:B------:R-:W-:Y:S01]  /*51f0*/  IMAD R199, R199, R7, R158 ;  /* 0x00000007c7c77224 */ /* 0x000fe200078e029e */
[----:B------:R-:W-:Y:S01]  /*5200*/  FMNMX.FTZ R2, R55, R2, !PT ;  /* 0x0000000237027209 */ /* 0x000fe20007810000 */
[----:B------:R-:W-:Y:S01]  /*5210*/  IMAD.SHL.U32 R7, R163, 0x40, RZ ;  /* 0x00000040a3077824 */ /* 0x000fe200078e00ff */
[----:B------:R-:W-:Y:S01]  /*5220*/  LOP3.LUT R9, R188, R221, RZ, 0x3c, !PT ;  /* 0x000000ddbc097212 */ /* 0x000fe200078e3cff */
[----:B------:R-:W-:Y:S01]  /*5230*/  IMAD.WIDE.U32 R222, R162, -0x2daee0ad, RZ ;  /* 0xd2511f53a2de7825 */ /* 0x000fe200078e00ff */
[----:B------:R-:W-:Y:S01]  /*5240*/  FMNMX.FTZ R3, R59, R2, !PT ;  /* 0x000000023b037209 */ /* 0x000fe20007810000 */
[----:B------:R-:W-:Y:S01]  /*5250*/  STL [R1+0x19c], R188 ;  /* 0x00019cbc01007387 */ /* 0x000fe20000100800 */
[----:B------:R-:W-:Y:S01]  /*5260*/  FMNMX.FTZ R2, R60, R54, !PT ;  /* 0x000000363c027209 */ /* 0x000fe20007810000 */
[----:B------:R-:W-:Y:S01]  /*5270*/  IMAD R199, R187, R199, R7 ;  /* 0x000000c7bbc77224 */ /* 0x000fe200078e0207 */
[----:B------:R-:W-:Y:S01]  /*5280*/  FMNMX.FTZ R3, R57, R3, !PT ;  /* 0x0000000339037209 */ /* 0x000fe20007810000 */
[----:B------:R-:W-:Y:S01]  /*5290*/  IMAD.WIDE.U32 R184, R9, -0x2daee0ad, RZ ;  /* 0xd2511f5309b87825 */ /* 0x000fe200078e00ff */
[----:B------:R-:W-:-:S02]  /*52a0*/  FMNMX.FTZ R2, R63, R2, !PT ;  /* 0x000000023f027209 */ /* 0x000fc40007810000 */
[----:B------:R-:W-:Y:S01]  /*52b0*/  FMNMX.FTZ R6, R48, R3, !PT ;  /* 0x0000000330067209 */ /* 0x000fe20007810000 */
[----:B------:R-:W-:Y:S01]  /*52c0*/  IMAD.WIDE.U32 R10, R171, -0x326172a9, RZ ;  /* 0xcd9e8d57ab0a7825 */ /* 0x000fe200078e00ff */
[----:B------:R-:W-:Y:S02]  /*52d0*/  FMNMX.FTZ R2, R58, R2, !PT ;  /* 0x000000023a027209 */ /* 0x000fe40007810000 */
[----:B------:R-:W-:Y:S02]  /*52e0*/  FMNMX.FTZ R6, R49, R6, !PT ;  /* 0x0000000631067209 */ /* 0x000fe40007810000 */
[----:B------:R-:W-:Y:S02]  /*52f0*/  FMNMX.FTZ R3, R62, R2, !PT ;  /* 0x000000023e037209 */ /* 0x000fe40007810000 */
[----:B------:R-:W-:Y:S02]  /*5300*/  FMNMX.FTZ R6, R65, R6, !PT ;  /* 0x0000000641067209 */ /* 0x000fe40007810000 */
[----:B------:R-:W-:-:S02]  /*5310*/  LOP3.LUT R2, R152, 0x7ffffffc, RZ, 0xc0, !PT ;  /* 0x7ffffffc98027812 */ /* 0x000fc400078ec0ff */
[----:B------:R-:W-:Y:S02]  /*5320*/  FMNMX.FTZ R3, R61, R3, !PT ;  /* 0x000000033d037209 */ /* 0x000fe40007810000 */
[----:B------:R-:W-:Y:S01]  /*5330*/  FMNMX.FTZ R6, R50, R6, !PT ;  /* 0x0000000632067209 */ /* 0x000fe20007810000 */
[----:B------:R-:W-:Y:S01]  /*5340*/  IMAD.IADD R2, R105, 0x1, -R2 ;  /* 0x0000000169027824 */ /* 0x000fe200078e0a02 */
[----:B------:R-:W-:Y:S02]  /*5350*/  FMNMX.FTZ R3, R64, R3, !PT ;  /* 0x0000000340037209 */ /* 0x000fe40007810000 */
[----:B------:R-:W-:Y:S01]  /*5360*/  FMNMX.FTZ R6, R83, R6, !PT ;  /* 0x0000000653067209 */ /* 0x000fe20007810000 */
[----:B------:R-:W-:Y:S01]  /*5370*/  IMAD.SHL.U32 R8, R2, 0x2, RZ ;  /* 0x0000000202087824 */ /* 0x000fe200078e00ff */
[----:B------:R-:W-:Y:S02]  /*5380*/  FMNMX.FTZ R2, R51, R3, !PT ;  /* 0x0000000333027209 */ /* 0x000fe40007810000 */
[----:B------:R-:W-:-:S02]  /*5390*/  FMNMX.FTZ R3, R81, R6, !PT ;  /* 0x0000000651037209 */ /* 0x000fc40007810000 */
[----:B------:R-:W-:Y:S02]  /*53a0*/  FMNMX.FTZ R2, R66, R2, !PT ;  /* 0x0000000242027209 */ /* 0x000fe40007810000 */
[----:B------:R-:W-:Y:S01]  /*53b0*/  FMNMX.FTZ R7, R86, R3, !PT ;  /* 0x0000000356077209 */ /* 0x000fe20007810000 */
[----:B------:R-:W-:Y:S01]  /*53c0*/  IMAD R3, R187, R153, R8 ;  /* 0x00000099bb037224 */ /* 0x000fe200078e0208 */
[----:B------:R-:W-:Y:S01]  /*53d0*/  FMNMX.FTZ R6, R82, R2, !PT ;  /* 0x0000000252067209 */ /* 0x000fe20007810000 */
[----:B------:R-:W-:Y:S01]  /*53e0*/  IMAD.SHL.U32 R2, R107, 0x2, RZ ;  /* 0x000000026b027824 */ /* 0x000fe200078e00ff */
[----:B------:R-:W-:Y:S02]  /*53f0*/  FMNMX.FTZ R7, R84, R7, !PT ;  /* 0x0000000754077209 */ /* 0x000fe40007810000 */
[----:B------:R-:W-:Y:S02]  /*5400*/  FMNMX.FTZ R6, R87, R6, !PT ;  /* 0x0000000657067209 */ /* 0x000fe40007810000 */
[----:B------:R-:W-:-:S02]  /*5410*/  FMNMX.FTZ R8, R91, R7, !PT ;  /* 0x000000075b087209 */ /* 0x000fc40007810000 */
[----:B------:R-:W-:Y:S02]  /*5420*/  FMNMX.FTZ R7, R85, R6, !PT ;  /* 0x0000000655077209 */ /* 0x000fe40007810000 */
[----:B------:R-:W-:Y:S02]  /*5430*/  FMNMX.FTZ R6, R90, R8, !PT ;  /* 0x000000085a067209 */ /* 0x000fe40007810000 */
[----:B------:R-:W-:Y:S02]  /*5440*/  FMNMX.FTZ R7, R89, R7, !PT ;  /* 0x0000000759077209 */ /* 0x000fe40007810000 */
[----:B------:R-:W-:Y:S01]  /*5450*/  LOP3.LUT R8, R161, R2, RZ, 0x3c, !PT ;  /* 0x00000002a1087212 */ /* 0x000fe200078e3cff */
[----:B------:R-:W1:Y:S01]  /*5460*/  SHFL.BFLY PT, R102, R6, 0x2, 0x1f ;  /* 0x0c401f0006667f89 */ /* 0x000e6200000e0000 */
[----:B------:R-:W-:Y:S02]  /*5470*/  FMNMX.FTZ R12, R88, R7, !PT ;  /* 0x00000007580c7209 */ /* 0x000fe40007810000 */
[----:B------:R-:W-:-:S02]  /*5480*/  IADD3 R2, R2, 0x1, RZ ;  /* 0x0000000102027810 */ /* 0x000fc40007ffe0ff */
[----:B------:R-:W-:Y:S02]  /*5490*/  FMNMX.FTZ R12, R94, R12, !PT ;  /* 0x0000000c5e0c7209 */ /* 0x000fe40007810000 */
[-C--:B------:R-:W-:Y:S02]  /*54a0*/  LOP3.LUT R8, R8, R223.reuse, RZ, 0x3c, !PT ;  /* 0x000000df08087212 */ /* 0x080fe400078e3cff */
[----:B------:R-:W-:Y:S02]  /*54b0*/  FMNMX.FTZ R12, R92, R12, !PT ;  /* 0x0000000c5c0c7209 */ /* 0x000fe40007810000 */
[C---:B------:R-:W-:Y:S01]  /*54c0*/  LOP3.LUT R156, R161.reuse, R2, RZ, 0x3c, !PT ;  /* 0x00000002a19c7212 */ /* 0x040fe200078e3cff */
[----:B------:R-:W-:Y:S01]  /*54d0*/  IMAD.WIDE.U32 R158, R8, -0x326172a9, RZ ;  /* 0xcd9e8d57089e7825 */ /* 0x000fe200078e00ff */
[----:B------:R-:W-:Y:S01]  /*54e0*/  IADD3 R153, R161, -0x4498517b, RZ ;  /* 0xbb67ae85a1997810 */ /* 0x000fe20007ffe0ff */
[----:B------:R-:W2:Y:S01]  /*54f0*/  SHFL.BFLY PT, R101, R12, 0x2, 0x1f ;  /* 0x0c401f000c657f89 */ /* 0x000ea200000e0000 */
[----:B------:R-:W-:-:S02]  /*5500*/  LOP3.LUT R7, R156, R223, RZ, 0x3c, !PT ;  /* 0x000000df9c077212 */ /* 0x000fc400078e3cff */
[----:B------:R-:W-:Y:S02]  /*5510*/  LOP3.LUT R8, R185, R153, R222, 0x96, !PT ;  /* 0x00000099b9087212 */ /* 0x000fe400078e96de */
[----:B------:R-:W-:Y:S01]  /*5520*/  IADD3 R201, R160, -0x61c88647, RZ ;  /* 0x9e3779b9a0c97810 */ /* 0x000fe20007ffe0ff */
[----:B------:R-:W-:Y:S01]  /*5530*/  IMAD.WIDE.U32 R28, R7, -0x326172a9, RZ ;  /* 0xcd9e8d57071c7825 */ /* 0x000fe200078e00ff */
[----:B------:R-:W-:Y:S02]  /*5540*/  IADD3 R2, R199, -0x40, RZ ;  /* 0xffffffc0c7027810 */ /* 0x000fe40007ffe0ff */
[----:B------:R-:W-:Y:S01]  /*5550*/  SHF.R.S32.HI R7, RZ, 0x1f, R3 ;  /* 0x0000001fff077819 */ /* 0x000fe20000011403 */
[----:B------:R-:W-:Y:S01]  /*5560*/  IMAD.WIDE.U32 R214, R8, -0x326172a9, RZ ;  /* 0xcd9e8d5708d67825 */ /* 0x000fe200078e00ff */
[----:B-1----:R-:W-:Y:S01]  /*5570*/  FMNMX.FTZ R102, R6, R102, !PT ;  /* 0x0000006606667209 */ /* 0x002fe20007810000 */
[----:B------:R-:W-:Y:S01]  /*5580*/  STL [R1+0x150], R201 ;  /* 0x000150c901007387 */ /* 0x000fe20000100800 */
[----:B------:R-:W-:-:S02]  /*5590*/  IADD3 R14, P0, R3, R2, RZ ;  /* 0x00000002030e7210 */ /* 0x000fc40007f1e0ff */
[----:B------:R-:W-:Y:S01]  /*55a0*/  IADD3 R200, R160, 0x3c6ef372, RZ ;  /* 0x3c6ef372a0c87810 */ /* 0x000fe20007ffe0ff */
[----:B------:R-:W1:Y:S01]  /*55b0*/  SHFL.BFLY PT, R16, R102, 0x1, 0x1f ;  /* 0x0c201f0066107f89 */ /* 0x000e6200000e0000 */
[CC--:B------:R-:W-:Y:S02]  /*55c0*/  LOP3.LUT R6, R159.reuse, R201.reuse, R220, 0x96, !PT ;  /* 0x000000c99f067212 */ /* 0x0c0fe400078e96dc */
[-CC-:B------:R-:W-:Y:S01]  /*55d0*/  LOP3.LUT R129, R159, R201.reuse, R10.reuse, 0x96, !PT ;  /* 0x000000c99f817212 */ /* 0x180fe200078e960a */
[----:B------:R-:W-:Y:S01]  /*55e0*/  STL.64 [R1+0x18], R222 ;  /* 0x000018de01007387 */ /* 0x000fe20000100a00 */
[----:B------:R-:W-:Y:S02]  /*55f0*/  LOP3.LUT R152, R29, R201, R10, 0x96, !PT ;  /* 0x000000c91d987212 */ /* 0x000fe400078e960a */
[----:B------:R-:W-:Y:S01]  /*5600*/  LEA.HI.X.SX32 R15, R2, R7, 0x1, P0 ;  /* 0x00000007020f7211 */ /* 0x000fe200000f0eff */
[----:B------:R-:W-:Y:S01]  /*5610*/  IMAD.WIDE.U32 R6, R6, -0x2daee0ad, RZ ;  /* 0xd2511f5306067825 */ /* 0x000fe200078e00ff */
[----:B------:R-:W-:Y:S01]  /*5620*/  LOP3.LUT R10, R215, R200, R158, 0x96, !PT ;  /* 0x000000c8d70a7212 */ /* 0x000fe200078e969e */
[----:B------:R-:W-:Y:S01]  /*5630*/  STL.64 [R1+0x140], R220 ;  /* 0x000140dc01007387 */ /* 0x000fe20000100a00 */
[----:B------:R-:W-:-:S02]  /*5640*/  IADD3 R190, R161, 0x76cf5d0a, RZ ;  /* 0x76cf5d0aa1be7810 */ /* 0x000fc40007ffe0ff */
[----:B------:R-:W-:Y:S01]  /*5650*/  LOP3.LUT R128, R188, R11, RZ, 0x3c, !PT ;  /* 0x0000000bbc807212 */ /* 0x000fe200078e3cff */
[----:B------:R-:W-:Y:S01]  /*5660*/  IMAD.WIDE.U32 R10, R10, -0x2daee0ad, RZ ;  /* 0xd2511f530a0a7825 */ /* 0x000fe200078e00ff */
[----:B------:R-:W-:Y:S01]  /*5670*/  LOP3.LUT R2, R29, R201, R220, 0x96, !PT ;  /* 0x000000c91d027212 */ /* 0x000fe200078e96dc */
[----:B------:R-:W-:Y:S01]  /*5680*/  STL.64 [R1+0x48], R184 ;  /* 0x000048b801007387 */ /* 0x000fe20000100a00 */
[----:B------:R-:W-:Y:S02]  /*5690*/  LOP3.LUT R8, R215, R200, R28, 0x96, !PT ;  /* 0x000000c8d7087212 */ /* 0x000fe400078e961c */
[----:B------:R-:W-:Y:S01]  /*56a0*/  IADD3 R202, R161, 0x32370b8f, RZ ;  /* 0x32370b8fa1ca7810 */ /* 0x000fe20007ffe0ff */
[----:B------:R-:W-:Y:S01]  /*56b0*/  IMAD.WIDE.U32 R2, R2, -0x2daee0ad, RZ ;  /* 0xd2511f5302027825 */ /* 0x000fe200078e00ff */
[----:B------:R-:W-:Y:S01]  /*56c0*/  LOP3.LUT R7, R7, R190, R184, 0x96, !PT ;  /* 0x000000be07077212 */ /* 0x000fe200078e96b8 */
[----:B------:R-:W-:Y:S01]  /*56d0*/  STL [R1+0x158], R200 ;  /* 0x000158c801007387 */ /* 0x000fe20000100800 */
[----:B--2---:R-:W-:Y:S01]  /*56e0*/  FMNMX.FTZ R101, R12, R101, !PT ;  /* 0x000000650c657209 */ /* 0x004fe20007810000 */
[----:B------:R-:W-:Y:S01]  /*56f0*/  IMAD.WIDE.U32 R8, R8, -0x2daee0ad, RZ ;  /* 0xd2511f5308087825 */ /* 0x000fe200078e00ff */
[----:B------:R-:W-:Y:S01]  /*5700*/  LOP3.LUT R6, R11, R202, R6, 0x96, !PT ;  /* 0x000000ca0b067212 */ /* 0x000fe200078e9606 */
[----:B------:R-:W-:Y:S01]  /*5710*/  STL [R1+0x14c], R190 ;  /* 0x00014cbe01007387 */ /* 0x000fe20000100800 */
[----:B------:R-:W-:Y:S01]  /*5720*/  IADD3 R203, R160, -0x255992d5, RZ ;  /* 0xdaa66d2ba0cb7810 */ /* 0x000fe20007ffe0ff */
[----:B------:R-:W-:Y:S01]  /*5730*/  IMAD.WIDE.U32 R26, R7, -0x326172a9, RZ ;  /* 0xcd9e8d57071a7825 */ /* 0x000fe200078e00ff */
[----:B------:R-:W-:Y:S01]  /*5740*/  LOP3.LUT R3, R3, R190, R184, 0x96, !PT ;  /* 0x000000be03037212 */ /* 0x000fe200078e96b8 */
[----:B------:R-:W2:Y:S01]  /*5750*/  SHFL.BFLY PT, R17, R101, 0x1, 0x1f ;  /* 0x0c201f0065117f89 */ /* 0x000ea200000e0000 */
[----:B------:R-:W-:Y:S01]  /*5760*/  LOP3.LUT R13, R9, R202, R2, 0x96, !PT ;  /* 0x000000ca090d7212 */ /* 0x000fe200078e9602 */
[----:B------:R-:W-:Y:S01]  /*5770*/  IMAD.WIDE.U32 R24, R6, -0x326172a9, RZ ;  /* 0xcd9e8d5706187825 */ /* 0x000fe200078e00ff */
[----:B------:R-:W-:Y:S01]  /*5780*/  LEA R34, P0, R14, R154, 0x1 ;  /* 0x0000009a0e227211 */ /* 0x000fe200078008ff */
[----:B------:R-:W-:Y:S01]  /*5790*/  STL [R1+0x154], R202 ;  /* 0x000154ca01007387 */ /* 0x000fe20000100800 */
[----:B------:R-:W-:Y:S01]  /*57a0*/  LOP3.LUT R6, R27, R203, R214, 0x96, !PT ;  /* 0x000000cb1b067212 */ /* 0x000fe200078e96d6 */
[----:B------:R-:W-:Y:S01]  /*57b0*/  IMAD.WIDE.U32 R2, R3, -0x326172a9, RZ ;  /* 0xcd9e8d5703027825 */ /* 0x000fe200078e00ff */
[----:B------:R-:W-:Y:S01]  /*57c0*/  IADD3 R227, R160, 0x78dde6e4, RZ ;  /* 0x78dde6e4a0e37810 */ /* 0x000fe20007ffe0ff */
[----:B------:R-:W-:Y:S01]  /*57d0*/  STL [R1+0x88], R203 ;  /* 0x000088cb01007387 */ /* 0x000fe20000100800 */
[----:B------:R-:W-:Y:S01]  /*57e0*/  LEA.HI.X R35, R14, R155, R15, 0x1, P0 ;  /* 0x0000009b0e237211 */ /* 0x000fe200000f0c0f */
[----:B------:R-:W-:Y:S01]  /*57f0*/  IMAD.WIDE.U32 R12, R13, -0x326172a9, RZ ;  /* 0xcd9e8d570d0c7825 */ /* 0x000fe200078e00ff */
[----:B------:R-:W-:Y:S01]  /*5800*/  LOP3.LUT R14, R25, R227, R26, 0x96, !PT ;  /* 0x000000e3190e7212 */ /* 0x000fe200078e961a */
[----:B------:R-:W-:Y:S01]  /*5810*/  STL [R1+0x128], R227 ;  /* 0x000128e301007387 */ /* 0x000fe20000100800 */
[----:B------:R-:W-:Y:S01]  /*5820*/  IADD3 R228, R161, -0x126145ec, RZ ;  /* 0xed9eba14a1e47810 */ /* 0x000fe20007ffe0ff */
[----:B------:R-:W-:Y:S01]  /*5830*/  IMAD.WIDE.U32 R6, R6, -0x2daee0ad, RZ ;  /* 0xd2511f5306067825 */ /* 0x000fe200078e00ff */
[----:B-1----:R-:W-:-:S02]  /*5840*/  FMNMX.FTZ R102, R102, R16, !PT ;  /* 0x0000001066667209 */ /* 0x002fc40007810000 */
[----:B------:R-:W-:Y:S01]  /*5850*/  LOP3.LUT R3, R3, R203, R214, 0x96, !PT ;  /* 0x000000cb03037212 */ /* 0x000fe200078e96d6 */
[----:B------:R-:W-:Y:S01]  /*5860*/  IMAD.WIDE.U32 R14, R14, -0x2daee0ad, RZ ;  /* 0xd2511f530e0e7825 */ /* 0x000fe200078e00ff */
[----:B------:R-:W-:Y:S01]  /*5870*/  LOP3.LUT R9, R13, R227, R2, 0x96, !PT ;  /* 0x000000e30d097212 */ /* 0x000fe200078e9602 */
[----:B------:R-:W-:Y:S01]  /*5880*/  STL [R1+0x148], R228 ;  /* 0x000148e401007387 */ /* 0x000fe20000100800 */
[-C--:B------:R-:W-:Y:S01]  /*5890*/  LOP3.LUT R11, R7, R228.reuse, R10, 0x96, !PT ;  /* 0x000000e4070b7212 */ /* 0x080fe200078e960a */
[----:B------:R-:W-:Y:S01]  /*58a0*/  IMAD.WIDE.U32 R2, R3, -0x2daee0ad, RZ ;  /* 0xd2511f5303027825 */ /* 0x000fe200078e00ff */
[----:B------:R-:W-:Y:S02]  /*58b0*/  IADD3 R229, R161, -0x56f99767, RZ ;  /* 0xa9066899a1e57810 */ /* 0x000fe40007ffe0ff */
[----:B------:R-:W-:Y:S01]  /*58c0*/  FSETP.NEU.FTZ.AND P0, PT, R102, -INF , PT ;  /* 0xff8000006600780b */ /* 0x000fe20003f1d000 */
[----:B------:R-:W-:Y:S01]  /*58d0*/  IMAD.WIDE.U32 R20, R9, -0x2daee0ad, RZ ;  /* 0xd2511f5309147825 */ /* 0x000fe200078e00ff */
[-C--:B------:R-:W-:Y:S01]  /*58e0*/  LOP3.LUT R6, R15, R229.reuse, R6, 0x96, !PT ;  /* 0x000000e50f067212 */ /* 0x080fe200078e9606 */
[----:B------:R-:W-:Y:S01]  /*58f0*/  STL [R1+0x124], R229 ;  /* 0x000124e501007387 */ /* 0x000fe20000100800 */
[----:B------:R-:W-:Y:S01]  /*5900*/  LOP3.LUT R10, R3, R228, R8, 0x96, !PT ;  /* 0x000000e4030a7212 */ /* 0x000fe200078e9608 */
[----:B------:R-:W-:Y:S01]  /*5910*/  IMAD.WIDE.U32 R22, R11, -0x326172a9, RZ ;  /* 0xcd9e8d570b167825 */ /* 0x000fe200078e00ff */
[----:B------:R-:W-:-:S02]  /*5920*/  LOP3.LUT R8, R21, R229, R2, 0x96, !PT ;  /* 0x000000e515087212 */ /* 0x000fc400078e9602 */
[----:B--2---:R-:W-:Y:S01]  /*5930*/  FMNMX.FTZ R101, R101, R17, !PT ;  /* 0x0000001165657209 */ /* 0x004fe20007810000 */
[----:B------:R-:W-:Y:S01]  /*5940*/  IMAD.WIDE.U32 R2, R6, -0x326172a9, RZ ;  /* 0xcd9e8d5706027825 */ /* 0x000fe200078e00ff */
[----:B------:R-:W-:Y:S02]  /*5950*/  IADD3 R230, R160, 0x1715609d, RZ ;  /* 0x1715609da0e67810 */ /* 0x000fe40007ffe0ff */
[----:B------:R-:W-:Y:S01]  /*5960*/  IADD3 R252, R161, 0x646e171e, RZ ;  /* 0x646e171ea1fc7810 */ /* 0x000fe20007ffe0ff */
[----:B------:R-:W-:Y:S01]  /*5970*/  IMAD.WIDE.U32 R10, R10, -0x326172a9, RZ ;  /* 0xcd9e8d570a0a7825 */ /* 0x000fe200078e00ff */
[----:B------:R-:W-:Y:S01]  /*5980*/  LOP3.LUT R9, R3, R231, R22, 0x96, !PT ;  /* 0x000000e703097212 */ /* 0x000fe200078e9616 */
[----:B------:R-:W-:Y:S01]  /*5990*/  STL [R1+0x10c], R230 ;  /* 0x00010ce601007387 */ /* 0x000fe20000100800 */
[C---:B------:R-:W-:Y:S02]  /*59a0*/  LOP3.LUT R13, R2.reuse, 0xff, RZ, 0xc0, !PT ;  /* 0x000000ff020d7812 */ /* 0x040fe400078ec0ff */
[----:B------:R-:W-:-:S02]  /*59b0*/  LOP3.LUT R18, R2, 0xffff, RZ, 0xc0, !PT ;  /* 0x0000ffff02127812 */ /* 0x000fc400078ec0ff */
[--C-:B------:R-:W-:Y:S02]  /*59c0*/  SHF.R.U32.HI R19, RZ, 0x10, R2.reuse ;  /* 0x00000010ff137819 */ /* 0x100fe40000011602 */
[----:B------:R-:W-:Y:S01]  /*59d0*/  SHF.R.U32.HI R16, RZ, 0x18, R2 ;  /* 0x00000018ff107819 */ /* 0x000fe20000011602 */
[----:B------:R-:W-:Y:S01]  /*59e0*/  IMAD.WIDE.U32 R2, R8, -0x326172a9, RZ ;  /* 0xcd9e8d5708027825 */ /* 0x000fe200078e00ff */
[----:B------:R-:W-:Y:S02]  /*59f0*/  LOP3.LUT R30, R11, R230, R12, 0x96, !PT ;  /* 0x000000e60b1e7212 */ /* 0x000fe400078e960c */
[----:B------:R-:W-:Y:S02]  /*5a00*/  ISETP.GE.U32.AND P4, PT, R194, R13, PT ;  /* 0x0000000dc200720c */ /* 0x000fe40003f86070 */
[----:B------:R-:W-:Y:S02]  /*5a10*/  LOP3.LUT R15, R3, R231, R10, 0x96, !PT ;  /* 0x000000e7030f7212 */ /* 0x000fe400078e960a */
[----:B------:R-:W-:-:S02]  /*5a20*/  LOP3.LUT R17, R2, 0xff, RZ, 0xc0, !PT ;  /* 0x000000ff02117812 */ /* 0x000fc400078ec0ff */
[----:B------:R-:W-:Y:S02]  /*5a30*/  LOP3.LUT R31, R2, 0xffff, RZ, 0xc0, !PT ;  /* 0x0000ffff021f7812 */ /* 0x000fe400078ec0ff */
[--C-:B------:R-:W-:Y:S02]  /*5a40*/  SHF.R.U32.HI R29, RZ, 0x10, R2.reuse ;  /* 0x00000010ff1d7819 */ /* 0x100fe40000011602 */
[----:B------:R-:W-:Y:S02]  /*5a50*/  SHF.R.U32.HI R21, RZ, 0x18, R2 ;  /* 0x00000018ff157819 */ /* 0x000fe40000011602 */
[----:B------:R-:W-:Y:S02]  /*5a60*/  LOP3.LUT R2, R9, 0xff, RZ, 0xc0, !PT ;  /* 0x000000ff09027812 */ /* 0x000fe400078ec0ff */
[----:B------:R-:W-:Y:S02]  /*5a70*/  LOP3.LUT R3, R23, R230, R24, 0x96, !PT ;  /* 0x000000e617037212 */ /* 0x000fe400078e9618 */
[----:B------:R-:W-:-:S02]  /*5a80*/  ISETP.GE.U32.AND P3, PT, R194, R2, PT ;  /* 0x00000002c200720c */ /* 0x000fc40003f66070 */
[----:B------:R-:W-:Y:S01]  /*5a90*/  ISETP.GE.U32.AND P1, PT, R194, R16, PT ;  /* 0x00000010c200720c */ /* 0x000fe20003f26070 */
[----:B------:R-:W-:-:S05]  /*5aa0*/  IMAD.WIDE.U32 R2, R3, -0x2daee0ad, RZ ;  /* 0xd2511f5303027825 */ /* 0x000fca00078e00ff */
[----:B------:R-:W-:Y:S01]  /*5ab0*/  SHF.R.U32.HI R13, RZ, 0x18, R2 ;  /* 0x00000018ff0d7819 */ /* 0x000fe20000011602 */
[----:B---3--:R-:W-:-:S05]  /*5ac0*/  FMUL.FTZ R7, R0, R102 ;  /* 0x0000006600077220 */ /* 0x008fca0000410000 */
[----:B------:R-:W-:Y:S02]  /*5ad0*/  FSEL R7, R7, RZ, P0 ;  /* 0x000000ff07077208 */ /* 0x000fe40000000000 */
[----:B------:R-:W-:-:S03]  /*5ae0*/  FSETP.NEU.FTZ.AND P0, PT, R101, -INF , PT ;  /* 0xff8000006500780b */ /* 0x000fc60003f1d000 */
[-CC-:B------:R-:W-:Y:S02]  /*5af0*/  FFMA.FTZ R6, R53, R0.reuse, -R7.reuse ;  /* 0x0000000035067223 */ /* 0x180fe40000010807 */
[----:B------:R-:W-:Y:S02]  /*5b00*/  FFMA.FTZ R8, R52, R0, -R7 ;  /* 0x0000000034087223 */ /* 0x000fe40000010807 */
[----:B------:R1:W-:Y:S08]  /*5b10*/  MUFU.EX2 R155, R6 ;  /* 0x00000006009b7308 */ /* 0x0003f00000000800 */
[----:B------:R-:W2:Y:S01]  /*5b20*/  MUFU.EX2 R154, R8 ;  /* 0x00000008009a7308 */ /* 0x000ea20000000800 */
[----:B-1----:R-:W-:-:S05]  /*5b30*/  FMUL.FTZ R6, R0, R101 ;  /* 0x0000006500067220 */ /* 0x002fca0000410000 */
[----:B------:R-:W-:Y:S02]  /*5b40*/  FSEL R6, R6, RZ, P0 ;  /* 0x000000ff06067208 */ /* 0x000fe40000000000 */
[----:B--2---:R-:W-:-:S03]  /*5b50*/  F2FP.PACK_AB R12, R154, R155 ;  /* 0x0000009b9a0c723e */ /* 0x004fc600000000ff */
[-CC-:B------:R-:W-:Y:S02]  /*5b60*/  FFMA.FTZ R8, R60, R0.reuse, -R6.reuse ;  /* 0x000000003c087223 */ /* 0x180fe40000010806 */
[----:B------:R-:W-:Y:S01]  /*5b70*/  FFMA.FTZ R10, R54, R0, -R6 ;  /* 0x00000000360a7223 */ /* 0x000fe20000010806 */
[C---:B------:R-:W-:Y:S01]  /*5b80*/  PRMT R80, R12.reuse, 0x7610, R80 ;  /* 0x000076100c507816 */ /* 0x040fe20000000050 */
[----:B------:R1:W-:Y:S01]  /*5b90*/  MUFU.EX2 R170, R8 ;  /* 0x0000000800aa7308 */ /* 0x0003e20000000800 */
[----:B------:R-:W-:Y:S02]  /*5ba0*/  PRMT R47, R12, 0x7632, R47 ;  /* 0x000076320c2f7816 */ /* 0x000fe4000000002f */
[----:B------:R-:W-:Y:S01]  /*5bb0*/  LOP3.LUT R12, R2, 0xffff, RZ, 0xc0, !PT ;  /* 0x0000ffff020c7812 */ /* 0x000fe200078ec0ff */
[----:B------:R-:W-:Y:S01]  /*5bc0*/  @!P3 HADD2 R32, -R80.H0_H0, -RZ.H0_H0 ;  /* 0xa00000ff5020b230 */ /* 0x000fe20000000900 */
[----:B------:R-:W-:-:S03]  /*5bd0*/  PRMT R167, R80, 0x5410, R47 ;  /* 0x0000541050a77816 */ /* 0x000fc6000000002f */
[----:B------:R2:W3:Y:S01]  /*5be0*/  MUFU.EX2 R169, R10 ;  /* 0x0000000a00a97308 */ /* 0x0004e20000000800 */
[----:B------:R-:W-:-:S05]  /*5bf0*/  @!P3 PRMT R80, R32, 0x5410, RZ ;  /* 0x000054102050b816 */ /* 0x000fca00000000ff */
[----:B------:R-:W-:Y:S01]  /*5c00*/  ST.E.U16 [R34.64], R80 ;  /* 0x0000005022007985 */ /* 0x000fe2000c101504 */
[----:B-1----:R-:W-:-:S04]  /*5c10*/  LOP3.LUT R8, R9, 0xffff, RZ, 0xc0, !PT ;  /* 0x0000ffff09087812 */ /* 0x002fc800078ec0ff */
[----:B------:R-:W-:-:S04]  /*5c20*/  SHF.R.U32.HI R8, RZ, 0x8, R8 ;  /* 0x00000008ff087819 */ /* 0x000fc80000011608 */
[----:B------:R-:W-:Y:S01]  /*5c30*/  LOP3.LUT R11, R8, 0xffff, RZ, 0xc0, !PT ;  /* 0x0000ffff080b7812 */ /* 0x000fe200078ec0ff */
[--C-:B--2---:R-:W-:Y:S01]  /*5c40*/  FFMA.FTZ R10, R56, R0, -R7.reuse ;  /* 0x00000000380a7223 */ /* 0x104fe20000010807 */
[----:B------:R-:W-:Y:S01]  /*5c50*/  LOP3.LUT R8, R3, R252, R14, 0x96, !PT ;  /* 0x000000fc03087212 */ /* 0x000fe200078e960e */
[----:B------:R-:W-:Y:S01]  /*5c60*/  FFMA.FTZ R3, R55, R0, -R7 ;  /* 0x0000000037037223 */ /* 0x000fe20000010807 */
[----:B------:R-:W-:Y:S01]  /*5c70*/  ISETP.GE.U32.AND P2, PT, R194, R11, PT ;  /* 0x0000000bc200720c */ /* 0x000fe20003f46070 */
[----:B------:R1:W-:Y:S01]  /*5c80*/  MUFU.EX2 R165, R10 ;  /* 0x0000000a00a57308 */ /* 0x0003e20000000800 */
[----:B------:R-:W-:Y:S02]  /*5c90*/  LOP3.LUT R11, R2, 0xff, RZ, 0xc0, !PT ;  /* 0x000000ff020b7812 */ /* 0x000fe400078ec0ff */
[----:B------:R-:W-:Y:S02]  /*5ca0*/  SHF.R.U32.HI R14, RZ, 0x10, R2 ;  /* 0x00000010ff0e7819 */ /* 0x000fe40000011602 */
[----:B------:R-:W-:-:S03]  /*5cb0*/  SHF.R.U32.HI R2, RZ, 0x8, R18 ;  /* 0x00000008ff027819 */ /* 0x000fc60000011612 */
[----:B------:R3:W2:Y:S01]  /*5cc0*/  MUFU.EX2 R172, R3 ;  /* 0x0000000300ac7308 */ /* 0x0006a20000000800 */
[----:B------:R-:W-:-:S03]  /*5cd0*/  LOP3.LUT R2, R2, 0xffff, RZ, 0xc0, !PT ;  /* 0x0000ffff02027812 */ /* 0x000fc600078ec0ff */
[----:B------:R-:W-:Y:S01]  /*5ce0*/  @!P2 HADD2 R33, -R47.H0_H0, -RZ.H0_H0 ;  /* 0xa00000ff2f21a230 */ /* 0x000fe20000000900 */
[--C-:B-1----:R-:W-:Y:S02]  /*5cf0*/  SHF.R.U32.HI R10, RZ, 0x18, R9.reuse ;  /* 0x00000018ff0a7819 */ /* 0x102fe40000011609 */
[----:B------:R-:W-:Y:S02]  /*5d00*/  SHF.R.U32.HI R9, RZ, 0x10, R9 ;  /* 0x00000010ff097819 */ /* 0x000fe40000011609 */
[C---:B------:R-:W-:Y:S01]  /*5d10*/  ISETP.GE.U32.AND P0, PT, R194.reuse, R10, PT ;  /* 0x0000000ac200720c */ /* 0x040fe20003f06070 */
[----:B------:R-:W-:Y:S01]  /*5d20*/  FFMA.FTZ R10, R63, R0, -R6 ;  /* 0x000000003f0a7223 */ /* 0x000fe20000010806 */
[----:B------:R-:W-:Y:S02]  /*5d30*/  LOP3.LUT R9, R9, 0xff, RZ, 0xc0, !PT ;  /* 0x000000ff09097812 */ /* 0x000fe400078ec0ff */
[----:B---3--:R-:W-:Y:S01]  /*5d40*/  F2FP.PACK_AB R3, R169, R170 ;  /* 0x000000aaa903723e */ /* 0x008fe200000000ff */
[----:B------:R-:W-:Y:S01]  /*5d50*/  MUFU.EX2 R168, R10 ;  /* 0x0000000a00a87308 */ /* 0x000fe20000000800 */
[----:B------:R-:W-:-:S02]  /*5d60*/  ISETP.GE.U32.AND P3, PT, R194, R9, PT ;  /* 0x00000009c200720c */ /* 0x000fc40003f66070 */
[C---:B------:R-:W-:Y:S02]  /*5d70*/  PRMT R39, R3.reuse, 0x7632, R39 ;  /* 0x0000763203277816 */ /* 0x040fe40000000027 */
[----:B------:R-:W-:Y:S01]  /*5d80*/  PRMT R36, R3, 0x7610, R36 ;  /* 0x0000761003247816 */ /* 0x000fe20000000024 */
[----:B------:R-:W-:Y:S01]  /*5d90*/  FFMA.FTZ R3, R58, R0, -R6 ;  /* 0x000000003a037223 */ /* 0x000fe20000010806 */
[----:B------:R-:W-:Y:S01]  /*5da0*/  @!P2 PRMT R47, R33, 0x5410, RZ ;  /* 0x00005410212fa816 */ /* 0x000fe200000000ff */
[----:B------:R-:W-:Y:S01]  /*5db0*/  @!P0 HADD2 R37, -R39.H0_H0, -RZ.H0_H0 ;  /* 0xa00000ff27258230 */ /* 0x000fe20000000900 */
[----:B------:R-:W-:Y:S01]  /*5dc0*/  ISETP.GE.U32.AND P2, PT, R194, R2, PT ;  /* 0x00000002c200720c */ /* 0x000fe20003f46070 */
[----:B------:R1:W3:Y:S01]  /*5dd0*/  MUFU.EX2 R173, R3 ;  /* 0x0000000300ad7308 */ /* 0x0002e20000000800 */
[----:B--2---:R-:W-:Y:S01]  /*5de0*/  F2FP.PACK_AB R2, R172, R165 ;  /* 0x000000a5ac02723e */ /* 0x004fe200000000ff */
[----:B------:R-:W-:Y:S01]  /*5df0*/  ST.E.U16 [R34.64+0x2], R47 ;  /* 0x0000022f22007985 */ /* 0x000fe2000c101504 */
[----:B------:R-:W-:Y:S01]  /*5e00*/  PRMT R163, R36, 0x5410, R39 ;  /* 0x0000541024a37816 */ /* 0x000fe20000000027 */
[----:B------:R-:W-:Y:S01]  /*5e10*/  @!P3 HADD2 R41, -R36.H0_H0, -RZ.H0_H0 ;  /* 0xa00000ff2429b230 */ /* 0x000fe20000000900 */
[----:B------:R-:W-:-:S02]  /*5e20*/  PRMT R77, R2, 0x7610, R77 ;  /* 0x00007610024d7816 */ /* 0x000fc4000000004d */
[----:B------:R-:W-:Y:S02]  /*5e30*/  PRMT R74, R2, 0x7632, R74 ;  /* 0x00007632024a7816 */ /* 0x000fe4000000004a */
[----:B------:R-:W-:Y:S01]  /*5e40*/  LOP3.LUT R2, R19, 0xff, RZ, 0xc0, !PT ;  /* 0x000000ff13027812 */ /* 0x000fe200078ec0ff */
[----:B------:R-:W-:Y:S01]  /*5e50*/  @!P4 HADD2 R38, -R77.H0_H0, -RZ.H0_H0 ;  /* 0xa00000ff4d26c230 */ /* 0x000fe20000000900 */
[----:B------:R-:W-:Y:S01]  /*5e60*/  @!P3 PRMT R36, R41, 0x5410, RZ ;  /* 0x000054102924b816 */ /* 0x000fe200000000ff */
[----:B------:R-:W-:Y:S01]  /*5e70*/  @!P2 HADD2 R40, -R74.H0_H0, -RZ.H0_H0 ;  /* 0xa00000ff4a28a230 */ /* 0x000fe20000000900 */
[----:B------:R-:W-:Y:S02]  /*5e80*/  ISETP.GE.U32.AND P3, PT, R194, R2, PT ;  /* 0x00000002c200720c */ /* 0x000fe40003f66070 */
[----:B------:R-:W-:Y:S01]  /*5e90*/  LOP3.LUT R9, R8, 0xffff, RZ, 0xc0, !PT ;  /* 0x0000ffff08097812 */ /* 0x000fe200078ec0ff */
[----:B-1----:R-:W-:Y:S01]  /*5ea0*/  FFMA.FTZ R3, R59, R0, -R7 ;  /* 0x000000003b037223 */ /* 0x002fe20000010807 */
[----:B---3--:R-:W-:-:S02]  /*5eb0*/  F2FP.PACK_AB R2, R173, R168 ;  /* 0x000000a8ad02723e */ /* 0x008fc400000000ff */
[----:B------:R-:W-:Y:S01]  /*5ec0*/  LOP3.LUT R10, R8, 0xff, RZ, 0xc0, !PT ;  /* 0x000000ff080a7812 */ /* 0x000fe200078ec0ff */
[----:B------:R1:W-:Y:S01]  /*5ed0*/  MUFU.EX2 R174, R3 ;  /* 0x0000000300ae7308 */ /* 0x0003e20000000800 */
[C---:B------:R-:W-:Y:S02]  /*5ee0*/  PRMT R79, R2.reuse, 0x7632, R79 ;  /* 0x00007632024f7816 */ /* 0x040fe4000000004f */
[----:B------:R-:W-:Y:S02]  /*5ef0*/  PRMT R161, R77, 0x5410, R74 ;  /* 0x000054104da17816 */ /* 0x000fe4000000004a */
[----:B------:R-:W-:Y:S01]  /*5f00*/  PRMT R78, R2, 0x7610, R78 ;  /* 0x00007610024e7816 */ /* 0x000fe2000000004e */
[----:B------:R-:W-:Y:S01]  /*5f10*/  @!P1 HADD2 R42, -R79.H0_H0, -RZ.H0_H0 ;  /* 0xa00000ff4f2a9230 */ /* 0x000fe20000000900 */
[----:B------:R-:W-:Y:S02]  /*5f20*/  @!P2 PRMT R74, R40, 0x5410, RZ ;  /* 0x00005410284aa816 */ /* 0x000fe400000000ff */
[----:B------:R-:W-:Y:S01]  /*5f30*/  SHF.R.U32.HI R2, RZ, 0x8, R9 ;  /* 0x00000008ff027819 */ /* 0x000fe20000011609 */
[----:B------:R-:W-:Y:S01]  /*5f40*/  FFMA.FTZ R9, R48, R0, -R7 ;  /* 0x0000000030097223 */ /* 0x000fe20000010807 */
[----:B------:R-:W-:Y:S01]  /*5f50*/  ISETP.GE.U32.AND P2, PT, R194, R10, PT ;  /* 0x0000000ac200720c */ /* 0x000fe20003f46070 */
[----:B------:R-:W-:Y:S01]  /*5f60*/  @!P3 HADD2 R43, -R78.H0_H0, -RZ.H0_H0 ;  /* 0xa00000ff4e2bb230 */ /* 0x000fe20000000900 */
[----:B------:R-:W-:Y:S01]  /*5f70*/  PRMT R157, R78, 0x5410, R79 ;  /* 0x000054104e9d7816 */ /* 0x000fe2000000004f */
[----:B------:R2:W-:Y:S01]  /*5f80*/  MUFU.EX2 R181, R9 ;  /* 0x0000000900b57308 */ /* 0x0005e20000000800 */
[----:B------:R-:W-:Y:S01]  /*5f90*/  @!P1 PRMT R79, R42, 0x5410, RZ ;  /* 0x000054102a4f9816 */ /* 0x000fe200000000ff */
[----:B-1----:R-:W-:Y:S01]  /*5fa0*/  FFMA.FTZ R3, R57, R0, -R7 ;  /* 0x0000000039037223 */ /* 0x002fe20000010807 */
[----:B------:R-:W-:Y:S01]  /*5fb0*/  @!P3 PRMT R78, R43, 0x5410, RZ ;  /* 0x000054102b4eb816 */ /* 0x000fe200000000ff */
[----:B------:R-:W-:Y:S01]  /*5fc0*/  IMAD.WIDE.U32 R42, R128, -0x2daee0ad, RZ ;  /* 0xd2511f53802a7825 */ /* 0x000fe200078e00ff */
[----:B------:R-:W-:-:S02]  /*5fd0*/  @!P4 PRMT R77, R38, 0x5410, RZ ;  /* 0x00005410264dc816 */ /* 0x000fc400000000ff */
[C---:B------:R-:W-:Y:S01]  /*5fe0*/  ISETP.GE.U32.AND P4, PT, R194.reuse, R11, PT ;  /* 0x0000000bc200720c */ /* 0x040fe20003f86070 */
[----:B------:R1:W3:Y:S01]  /*5ff0*/  MUFU.EX2 R180, R3 ;  /* 0x0000000300b47308 */ /* 0x0002e20000000800 */
[----:B------:R-:W-:Y:S02]  /*6000*/  @!P0 PRMT R39, R37, 0x5410, RZ ;  /* 0x0000541025278816 */ /* 0x000fe400000000ff */
[----:B------:R-:W-:Y:S01]  /*6010*/  ISETP.GE.U32.AND P0, PT, R194, R17, PT ;  /* 0x00000011c200720c */ /* 0x000fe20003f06070 */
[----:B--2---:R-:W-:-:S04]  /*6020*/  FFMA.FTZ R9, R49, R0, -R7 ;  /* 0x0000000031097223 */ /* 0x004fc80000010807 */
[----:B------:R2:W-:Y:S01]  /*6030*/  MUFU.EX2 R243, R9 ;  /* 0x0000000900f37308 */ /* 0x0005e20000000800 */
[----:B-1----:R-:W-:-:S07]  /*6040*/  FFMA.FTZ R3, R62, R0, -R6 ;  /* 0x000000003e037223 */ /* 0x002fce0000010806 */
[----:B------:R1:W-:Y:S01]  /*6050*/  MUFU.EX2 R175, R3 ;  /* 0x0000000300af7308 */ /* 0x0003e20000000800 */
[----:B--2---:R-:W-:-:S07]  /*6060*/  FFMA.FTZ R9, R82, R0, -R6 ;  /* 0x0000000052097223 */ /* 0x004fce0000010806 */
[----:B------:R2:W-:Y:S01]  /*6070*/  MUFU.EX2 R239, R9 ;  /* 0x0000000900ef7308 */ /* 0x0005e20000000800 */
[----:B-1----:R-:W-:-:S07]  /*6080*/  FFMA.FTZ R3, R61, R0, -R6 ;  /* 0x000000003d037223 */ /* 0x002fce0000010806 */
[----:B------:R1:W4:Y:S01]  /*6090*/  MUFU.EX2 R179, R3 ;  /* 0x0000000300b37308 */ /* 0x0003220000000800 */
[----:B--2---:R-:W-:-:S04]  /*60a0*/  FMNMX.FTZ R9, R136, R133, !PT ;  /* 0x0000008588097209 */ /* 0x004fc80007810000 */
[----:B------:R-:W-:Y:S01]  /*60b0*/  FMNMX.FTZ R10, R132, R9, !PT ;  /* 0x00000009840a7209 */ /* 0x000fe20007810000 */
[----:B------:R-:W-:Y:S01]  /*60c0*/  FFMA.FTZ R9, R83, R0, -R7 ;  /* 0x0000000053097223 */ /* 0x000fe20000010807 */
[----:B-1----:R-:W-:-:S03]  /*60d0*/  LOP3.LUT R3, R2, 0xffff, RZ, 0xc0, !PT ;  /* 0x0000ffff02037812 */ /* 0x002fc600078ec0ff */
[----:B------:R-:W-:Y:S01]  /*60e0*/  MUFU.EX2 R237, R9 ;  /* 0x0000000900ed7308 */ /* 0x000fe20000000800 */
[----:B---3--:R-:W-:Y:S02]  /*60f0*/  F2FP.PACK_AB R2, R180, R174 ;  /* 0x000000aeb402723e */ /* 0x008fe400000000ff */
[----:B------:R-:W-:Y:S02]  /*6100*/  ISETP.GE.U32.AND P1, PT, R194, R3, PT ;  /* 0x00000003c200720c */ /* 0x000fe40003f26070 */
[C---:B------:R-:W-:Y:S02]  /*6110*/  PRMT R76, R2.reuse, 0x7610, R76 ;  /* 0x00007610024c7816 */ /* 0x040fe4000000004c */
[--C-:B------:R-:W-:Y:S02]  /*6120*/  SHF.R.U32.HI R3, RZ, 0x18, R8.reuse ;  /* 0x00000018ff037819 */ /* 0x100fe40000011608 */
[----:B------:R-:W-:Y:S01]  /*6130*/  PRMT R75, R2, 0x7632, R75 ;  /* 0x00007632024b7816 */ /* 0x000fe2000000004b */
[----:B------:R-:W-:Y:S01]  /*6140*/  @!P2 HADD2 R44, -R76.H0_H0, -RZ.H0_H0 ;  /* 0xa00000ff4c2ca230 */ /* 0x000fe20000000900 */
[----:B------:R-:W-:-:S02]  /*6150*/  SHF.R.U32.HI R2, RZ, 0x10, R8 ;  /* 0x00000010ff027819 */ /* 0x000fc40000011608 */
[----:B------:R-:W-:Y:S01]  /*6160*/  ISETP.GE.U32.AND P3, PT, R194, R3, PT ;  /* 0x00000003c200720c */ /* 0x000fe20003f66070 */
[----:B------:R-:W-:Y:S01]  /*6170*/  FFMA.FTZ R3, R64, R0, -R6 ;  /* 0x0000000040037223 */ /* 0x000fe20000010806 */
[----:B------:R-:W-:Y:S01]  /*6180*/  LOP3.LUT R2, R2, 0xff, RZ, 0xc0, !PT ;  /* 0x000000ff02027812 */ /* 0x000fe200078ec0ff */
[----:B------:R-:W-:Y:S01]  /*6190*/  @!P1 HADD2 R45, -R75.H0_H0, -RZ.H0_H0 ;  /* 0xa00000ff4b2d9230 */ /* 0x000fe20000000900 */
[----:B------:R-:W-:Y:S01]  /*61a0*/  PRMT R166, R76, 0x5410, R75 ;  /* 0x000054104ca67816 */ /* 0x000fe2000000004b */
[----:B------:R1:W-:Y:S01]  /*61b0*/  MUFU.EX2 R183, R3 ;  /* 0x0000000300b77308 */ /* 0x0003e20000000800 */
[----:B------:R-:W-:Y:S02]  /*61c0*/  @!P2 PRMT R76, R44, 0x5410, RZ ;  /* 0x000054102c4ca816 */ /* 0x000fe400000000ff */
[----:B------:R-:W-:Y:S02]  /*61d0*/  ISETP.GE.U32.AND P2, PT, R194, R2, PT ;  /* 0x00000002c200720c */ /* 0x000fe40003f46070 */
[----:B----4-:R-:W-:-:S02]  /*61e0*/  F2FP.PACK_AB R8, R179, R175 ;  /* 0x000000afb308723e */ /* 0x010fc400000000ff */
[----:B------:R-:W-:Y:S02]  /*61f0*/  SHF.R.U32.HI R2, RZ, 0x8, R12 ;  /* 0x00000008ff027819 */ /* 0x000fe4000001160c */
[C---:B------:R-:W-:Y:S02]  /*6200*/  PRMT R73, R8.reuse, 0x7632, R73 ;  /* 0x0000763208497816 */ /* 0x040fe40000000049 */
[----:B------:R-:W-:Y:S02]  /*6210*/  PRMT R72, R8, 0x7610, R72 ;  /* 0x0000761008487816 */ /* 0x000fe40000000048 */
[----:B------:R-:W-:Y:S01]  /*6220*/  LOP3.LUT R8, R2, 0xffff, RZ, 0xc0, !PT ;  /* 0x0000ffff02087812 */ /* 0x000fe200078ec0ff */
[----:B------:R-:W-:Y:S01]  /*6230*/  @!P3 HADD2 R46, -R73.H0_H0, -RZ.H0_H0 ;  /* 0xa00000ff492eb230 */ /* 0x000fe20000000900 */
[----:B------:R-:W-:Y:S01]  /*6240*/  F2FP.PACK_AB R2, R243, R181 ;  /* 0x000000b5f302723e */ /* 0x000fe200000000ff */
[----:B-1----:R-:W-:Y:S01]  /*6250*/  FFMA.FTZ R3, R51, R0, -R6 ;  /* 0x0000000033037223 */ /* 0x002fe20000010806 */
[----:B------:R-:W-:Y:S01]  /*6260*/  @!P1 PRMT R75, R45, 0x5410, RZ ;  /* 0x000054102d4b9816 */ /* 0x000fe200000000ff */
[----:B------:R-:W-:Y:S01]  /*6270*/  @!P2 HADD2 R49, -R72.H0_H0, -RZ.H0_H0 ;  /* 0xa00000ff4831a230 */ /* 0x000fe20000000900 */
[----:B------:R-:W-:Y:S01]  /*6280*/  ISETP.GE.U32.AND P1, PT, R194, R8, PT ;  /* 0x00000008c200720c */ /* 0x000fe20003f26070 */
[----:B------:R1:W2:Y:S01]  /*6290*/  MUFU.EX2 R182, R3 ;  /* 0x0000000300b67308 */ /* 0x0002a20000000800 */
[----:B------:R-:W-:-:S02]  /*62a0*/  PRMT R71, R2, 0x7610, R71 ;  /* 0x0000761002477816 */ /* 0x000fc40000000047 */
[----:B------:R-:W-:Y:S02]  /*62b0*/  PRMT R164, R72, 0x5410, R73 ;  /* 0x0000541048a47816 */ /* 0x000fe40000000049 */
[----:B------:R-:W-:Y:S01]  /*62c0*/  PRMT R70, R2, 0x7632, R70 ;  /* 0x0000763202467816 */ /* 0x000fe20000000046 */
[----:B------:R-:W-:Y:S01]  /*62d0*/  @!P4 HADD2 R48, -R71.H0_H0, -RZ.H0_H0 ;  /* 0xa00000ff4730c230 */ /* 0x000fe20000000900 */
[----:B------:R-:W-:Y:S02]  /*62e0*/  @!P3 PRMT R73, R46, 0x5410, RZ ;  /* 0x000054102e49b816 */ /* 0x000fe400000000ff */
[----:B------:R-:W-:Y:S02]  /*62f0*/  LOP3.LUT R2, R14, 0xff, RZ, 0xc0, !PT ;  /* 0x000000ff0e027812 */ /* 0x000fe400078ec0ff */
[----:B------:R-:W-:Y:S02]  /*6300*/  ISETP.GE.U32.AND P3, PT, R194, R13, PT ;  /* 0x0000000dc200720c */ /* 0x000fe40003f66070 */
[----:B------:R-:W-:-:S02]  /*6310*/  @!P2 PRMT R72, R49, 0x5410, RZ ;  /* 0x000054103148a816 */ /* 0x000fc400000000ff */
[----:B------:R-:W-:Y:S01]  /*6320*/  ISETP.GE.U32.AND P2, PT, R194, R2, PT ;  /* 0x00000002c200720c */ /* 0x000fe20003f46070 */
[----:B-1----:R-:W-:Y:S01]  /*6330*/  FFMA.FTZ R3, R65, R0, -R7 ;  /* 0x0000000041037223 */ /* 0x002fe20000010807 */
[----:B--2---:R-:W-:Y:S02]  /*6340*/  F2FP.PACK_AB R2, R182, R183 ;  /* 0x000000b7b602723e */ /* 0x004fe400000000ff */
[----:B------:R-:W-:Y:S01]  /*6350*/  LOP3.LUT R8, R15, 0xffff, RZ, 0xc0, !PT ;  /* 0x0000ffff0f087812 */ /* 0x000fe200078ec0ff */
[----:B------:R1:W-:Y:S01]  /*6360*/  MUFU.EX2 R242, R3 ;  /* 0x0000000300f27308 */ /* 0x0003e20000000800 */
[C---:B------:R-:W-:Y:S02]  /*6370*/  PRMT R69, R2.reuse, 0x7632, R69 ;  /* 0x0000763202457816 */ /* 0x040fe40000000045 */
[----:B------:R-:W-:Y:S02]  /*6380*/  PRMT R68, R2, 0x7610, R68 ;  /* 0x0000761002447816 */ /* 0x000fe40000000044 */
[----:B------:R-:W-:Y:S01]  /*6390*/  SHF.R.U32.HI R2, RZ, 0x8, R8 ;  /* 0x00000008ff027819 */ /* 0x000fe20000011608 */
[----:B------:R-:W-:Y:S01]  /*63a0*/  @!P3 HADD2 R51, -R69.H0_H0, -RZ.H0_H0 ;  /* 0xa00000ff4533b230 */ /* 0x000fe20000000900 */
[----:B------:R-:W-:Y:S01]  /*63b0*/  PRMT R162, R71, 0x5410, R70 ;  /* 0x0000541047a27816 */ /* 0x000fe20000000046 */
[----:B------:R-:W-:Y:S01]  /*63c0*/  @!P2 HADD2 R52, -R68.H0_H0, -RZ.H0_H0 ;  /* 0xa00000ff4434a230 */ /* 0x000fe20000000900 */
[----:B------:R-:W-:-:S02]  /*63d0*/  LOP3.LUT R2, R2, 0xffff, RZ, 0xc0, !PT ;  /* 0x0000ffff02027812 */ /* 0x000fc400078ec0ff */
[----:B------:R-:W-:Y:S02]  /*63e0*/  PRMT R160, R68, 0x5410, R69 ;  /* 0x0000541044a07816 */ /* 0x000fe40000000045 */
[----:B------:R-:W-:Y:S02]  /*63f0*/  @!P3 PRMT R69, R51, 0x5410, RZ ;  /* 0x000054103345b816 */ /* 0x000fe400000000ff */
[----:B------:R-:W-:Y:S01]  /*6400*/  ISETP.GE.U32.AND P3, PT, R194, R2, PT ;  /* 0x00000002c200720c */ /* 0x000fe20003f66070 */
[----:B-1----:R-:W-:Y:S01]  /*6410*/  FFMA.FTZ R3, R50, R0, -R7 ;  /* 0x0000000032037223 */ /* 0x002fe20000010807 */
[----:B------:R-:W-:Y:S01]  /*6420*/  @!P1 HADD2 R50, -R70.H0_H0, -RZ.H0_H0 ;  /* 0xa00000ff46329230 */ /* 0x000fe20000000900 */
[----:B------:R-:W-:Y:S02]  /*6430*/  SHF.R.U32.HI R2, RZ, 0x18, R15 ;  /* 0x00000018ff027819 */ /* 0x000fe4000001160f */
[----:B------:R1:W2:Y:S01]  /*6440*/  MUFU.EX2 R241, R3 ;  /* 0x0000000300f17308 */ /* 0x0002a20000000800 */
[----:B------:R-:W-:-:S02]  /*6450*/  @!P2 PRMT R68, R52, 0x5410, RZ ;  /* 0x000054103444a816 */ /* 0x000fc400000000ff */
[----:B------:R-:W-:Y:S02]  /*6460*/  @!P1 PRMT R70, R50, 0x5410, RZ ;  /* 0x0000541032469816 */ /* 0x000fe400000000ff */
[----:B------:R-:W-:Y:S02]  /*6470*/  ISETP.GE.U32.AND P2, PT, R194, R2, PT ;  /* 0x00000002c200720c */ /* 0x000fe40003f46070 */
[----:B------:R-:W-:Y:S02]  /*6480*/  FMNMX.FTZ R10, R126, R10, !PT ;  /* 0x0000000a7e0a7209 */ /* 0x000fe40007810000 */
[----:B------:R-:W-:Y:S02]  /*6490*/  @!P4 PRMT R71, R48, 0x5410, RZ ;  /* 0x000054103047c816 */ /* 0x000fe400000000ff */
[----:B------:R-:W-:Y:S02]  /*64a0*/  ISETP.GE.U32.AND P4, PT, R194, R21, PT ;  /* 0x00000015c200720c */ /* 0x000fe40003f86070 */
[----:B-1----:R-:W-:-:S02]  /*64b0*/  LOP3.LUT R3, R15, 0xff, RZ, 0xc0, !PT ;  /* 0x000000ff0f037812 */ /* 0x002fc400078ec0ff */
[----:B--2---:R-:W-:Y:S02]  /*64c0*/  F2FP.PACK_AB R8, R241, R242 ;  /* 0x000000f2f108723e */ /* 0x004fe400000000ff */
[----:B------:R-:W-:Y:S01]  /*64d0*/  ISETP.GE.U32.AND P1, PT, R194, R3, PT ;  /* 0x00000003c200720c */ /* 0x000fe20003f26070 */
[----:B------:R-:W-:Y:S01]  /*64e0*/  FFMA.FTZ R3, R66, R0, -R6 ;  /* 0x0000000042037223 */ /* 0x000fe20000010806 */
[C---:B------:R-:W-:Y:S02]  /*64f0*/  PRMT R67, R8.reuse, 0x7610, R67 ;  /* 0x0000761008437816 */ /* 0x040fe40000000043 */
[----:B------:R-:W-:Y:S01]  /*6500*/  PRMT R66, R8, 0x7632, R66 ;  /* 0x0000763208427816 */ /* 0x000fe20000000042 */
[----:B------:R1:W2:Y:S01]  /*6510*/  MUFU.EX2 R238, R3 ;  /* 0x0000000300ee7308 */ /* 0x0002a20000000800 */
[----:B------:R-:W-:Y:S02]  /*6520*/  LOP3.LUT R8, R29, 0xff, RZ, 0xc0, !PT ;  /* 0x000000ff1d087812 */ /* 0x000fe400078ec0ff */
[----:B------:R-:W-:Y:S01]  /*6530*/  PRMT R226, R67, 0x5410, R66 ;  /* 0x0000541043e27816 */ /* 0x000fe20000000042 */
[----:B------:R-:W-:-:S04]  /*6540*/  @!P3 HADD2 R54, -R66.H0_H0, -RZ.H0_H0 ;  /* 0xa00000ff4236b230 */ /* 0x000fc80000000900 */
[----:B------:R-:W-:Y:S01]  /*6550*/  @!P1 HADD2 R53, -R67.H0_H0, -RZ.H0_H0 ;  /* 0xa00000ff43359230 */ /* 0x000fe20000000900 */
[----:B------:R-:W-:-:S04]  /*6560*/  @!P3 PRMT R66, R54, 0x5410, RZ ;  /* 0x000054103642b816 */ /* 0x000fc800000000ff */
[----:B------:R-:W-:Y:S02]  /*6570*/  @!P1 PRMT R67, R53, 0x5410, RZ ;  /* 0x0000541035439816 */ /* 0x000fe400000000ff */
[----:B------:R-:W-:Y:S01]  /*6580*/  ISETP.GE.U32.AND P1, PT, R194, R8, PT ;  /* 0x00000008c200720c */ /* 0x000fe20003f26070 */
[----:B-1----:R-:W-:-:S05]  /*6590*/  IMAD.WIDE.U32 R2, R30, -0x2daee0ad, RZ ;  /* 0xd2511f531e027825 */ /* 0x002fca00078e00ff */
[C---:B------:R-:W-:Y:S02]  /*65a0*/  LOP3.LUT R11, R2.reuse, 0xff, RZ, 0xc0, !PT ;  /* 0x000000ff020b7812 */ /* 0x040fe400078ec0ff */
[----:B------:R-:W-:Y:S02]  /*65b0*/  LOP3.LUT R14, R2, 0xffff, RZ, 0xc0, !PT ;  /* 0x0000ffff020e7812 */ /* 0x000fe400078ec0ff */
[--C-:B------:R-:W-:Y:S02]  /*65c0*/  SHF.R.U32.HI R13, RZ, 0x10, R2.reuse ;  /* 0x00000010ff0d7819 */ /* 0x100fe40000011602 */
[----:B------:R-:W-:Y:S02]  /*65d0*/  SHF.R.U32.HI R12, RZ, 0x18, R2 ;  /* 0x00000018ff0c7819 */ /* 0x000fe40000011602 */
[----:B------:R-:W-:Y:S02]  /*65e0*/  FMNMX.FTZ R2, R138, R137, !PT ;  /* 0x000000898a027209 */ /* 0x000fe40007810000 */
[----:B------:R-:W-:Y:S01]  /*65f0*/  LOP3.LUT R8, R3, R252, R20, 0x96, !PT ;  /* 0x000000fc03087212 */ /* 0x000fe200078e9614 */
[----:B------:R-:W-:Y:S01]  /*6600*/  FADD.FTZ R20, R155, R154 ;  /* 0x0000009a9b147221 */ /* 0x000fe20000010000 */
[----:B------:R-:W-:-:S02]  /*6610*/  FMNMX.FTZ R3, R135, R2, !PT ;  /* 0x0000000287037209 */ /* 0x000fc40007810000 */
[----:B--2---:R-:W-:Y:S02]  /*6620*/  F2FP.PACK_AB R2, R239, R238 ;  /* 0x000000eeef02723e */ /* 0x004fe400000000ff */
[----:B------:R-:W-:Y:S02]  /*6630*/  FMNMX.FTZ R9, R134, R3, !PT ;  /* 0x0000000386097209 */ /* 0x000fe40007810000 */
[C---:B------:R-:W-:Y:S02]  /*6640*/  PRMT R65, R2.reuse, 0x7632, R65 ;  /* 0x0000763202417816 */ /* 0x040fe40000000041 */
[----:B------:R-:W-:Y:S01]  /*6650*/  PRMT R64, R2, 0x7610, R64 ;  /* 0x0000761002407816 */ /* 0x000fe20000000040 */
[----:B------:R-:W-:Y:S01]  /*6660*/  FFMA.FTZ R2, R81, R0, -R7 ;  /* 0x0000000051027223 */ /* 0x000fe20000010807 */
[----:B------:R-:W-:Y:S01]  /*6670*/  FMNMX.FTZ R3, R124, R10, !PT ;  /* 0x0000000a7c037209 */ /* 0x000fe20007810000 */
[----:B------:R-:W-:Y:S01]  /*6680*/  @!P2 HADD2 R55, -R65.H0_H0, -RZ.H0_H0 ;  /* 0xa00000ff4137a230 */ /* 0x000fe20000000900 */
[----:B------:R-:W-:Y:S01]  /*6690*/  FMNMX.FTZ R100, R127, R9, !PT ;  /* 0x000000097f647209 */ /* 0x000fe20007810000 */
[----:B------:R1:W2:Y:S01]  /*66a0*/  MUFU.EX2 R240, R2 ;  /* 0x0000000200f07308 */ /* 0x0002a20000000800 */
[----:B------:R-:W-:-:S02]  /*66b0*/  SHF.R.U32.HI R9, RZ, 0x10, R15 ;  /* 0x00000010ff097819 */ /* 0x000fc4000001160f */
[----:B------:R-:W-:Y:S02]  /*66c0*/  FMNMX.FTZ R100, R125, R100, !PT ;  /* 0x000000647d647209 */ /* 0x000fe40007810000 */
[----:B------:R-:W-:Y:S02]  /*66d0*/  PRMT R224, R64, 0x5410, R65 ;  /* 0x0000541040e07816 */ /* 0x000fe40000000041 */
[----:B------:R-:W-:Y:S02]  /*66e0*/  FMNMX.FTZ R100, R123, R100, !PT ;  /* 0x000000647b647209 */ /* 0x000fe40007810000 */
[----:B------:R-:W-:Y:S02]  /*66f0*/  @!P2 PRMT R65, R55, 0x5410, RZ ;  /* 0x000054103741a816 */ /* 0x000fe400000000ff */
[----:B------:R-:W-:-:S04]  /*6700*/  FMNMX.FTZ R100, R122, R100, !PT ;  /* 0x000000647a647209 */ /* 0x000fc80007810000 */
[----:B------:R-:W-:Y:S02]  /*6710*/  FMNMX.FTZ R100, R119, R100, !PT ;  /* 0x0000006477647209 */ /* 0x000fe40007810000 */
[----:B-1----:R-:W-:Y:S02]  /*6720*/  FMNMX.FTZ R2, R121, R3, !PT ;  /* 0x0000000379027209 */ /* 0x002fe40007810000 */
[----:B------:R-:W-:Y:S02]  /*6730*/  LOP3.LUT R3, R9, 0xff, RZ, 0xc0, !PT ;  /* 0x000000ff09037812 */ /* 0x000fe400078ec0ff */
[----:B------:R-:W-:Y:S02]  /*6740*/  FMNMX.FTZ R2, R120, R2, !PT ;  /* 0x0000000278027209 */ /* 0x000fe40007810000 */
[----:B------:R-:W-:Y:S02]  /*6750*/  SHF.R.U32.HI R9, RZ, 0x8, R31 ;  /* 0x00000008ff097819 */ /* 0x000fe4000001161f */
[----:B------:R-:W-:-:S02]  /*6760*/  FMNMX.FTZ R103, R116, R2, !PT ;  /* 0x0000000274677209 */ /* 0x000fc40007810000 */
[----:B------:R-:W-:Y:S02]  /*6770*/  LOP3.LUT R2, R9, 0xffff, RZ, 0xc0, !PT ;  /* 0x0000ffff09027812 */ /* 0x000fe400078ec0ff */
[----:B------:R-:W-:Y:S02]  /*6780*/  FMNMX.FTZ R103, R93, R103, !PT ;  /* 0x000000675d677209 */ /* 0x000fe40007810000 */
[----:B------:R-:W-:Y:S01]  /*6790*/  ISETP.GE.U32.AND P2, PT, R194, R2, PT ;  /* 0x00000002c200720c */ /* 0x000fe20003f46070 */
[----:B------:R-:W-:Y:S01]  /*67a0*/  FFMA.FTZ R2, R87, R0, -R6 ;  /* 0x0000000057027223 */ /* 0x000fe20000010806 */
[----:B------:R-:W-:Y:S02]  /*67b0*/  FMNMX.FTZ R103, R97, R103, !PT ;  /* 0x0000006761677209 */ /* 0x000fe40007810000 */
[----:B------:R-:W-:Y:S01]  /*67c0*/  FMNMX.FTZ R100, R117, R100, !PT ;  /* 0x0000006475647209 */ /* 0x000fe20007810000 */
[----:B------:R1:W-:Y:S01]  /*67d0*/  MUFU.EX2 R235, R2 ;  /* 0x0000000200eb7308 */ /* 0x0003e20000000800 */
[----:B------:R-:W-:-:S02]  /*67e0*/  FMNMX.FTZ R103, R113, R103, !PT ;  /* 0x0000006771677209 */ /* 0x000fc40007810000 */
[----:B------:R-:W-:Y:S02]  /*67f0*/  FMNMX.FTZ R100, R115, R100, !PT ;  /* 0x0000006473647209 */ /* 0x000fe40007810000 */
[----:B------:R-:W-:Y:S02]  /*6800*/  FMNMX.FTZ R103, R112, R103, !PT ;  /* 0x0000006770677209 */ /* 0x000fe40007810000 */
[----:B------:R-:W-:Y:S02]  /*6810*/  FMNMX.FTZ R100, R114, R100, !PT ;  /* 0x0000006472647209 */ /* 0x000fe40007810000 */
[----:B------:R-:W-:Y:S02]  /*6820*/  FMNMX.FTZ R103, R99, R103, !PT ;  /* 0x0000006763677209 */ /* 0x000fe40007810000 */
[----:B------:R-:W-:Y:S02]  /*6830*/  ISETP.GE.U32.AND P3, PT, R194, R3, PT ;  /* 0x00000003c200720c */ /* 0x000fe40003f66070 */
[----:B------:R-:W-:-:S02]  /*6840*/  FMNMX.FTZ R103, R98, R103, !PT ;  /* 0x0000006762677209 */ /* 0x000fc40007810000 */
[----:B------:R-:W-:Y:S01]  /*6850*/  FMNMX.FTZ R100, R111, R100, !PT ;  /* 0x000000646f647209 */ /* 0x000fe20007810000 */
[----:B-1----:R-:W-:Y:S01]  /*6860*/  FFMA.FTZ R2, R85, R0, -R6 ;  /* 0x0000000055027223 */ /* 0x002fe20000010806 */
[----:B------:R-:W-:Y:S02]  /*6870*/  FMNMX.FTZ R103, R96, R103, !PT ;  /* 0x0000006760677209 */ /* 0x000fe40007810000 */
[----:B--2---:R-:W-:Y:S01]  /*6880*/  F2FP.PACK_AB R3, R240, R237 ;  /* 0x000000edf003723e */ /* 0x004fe200000000ff */
[----:B------:R1:W2:Y:S01]  /*6890*/  MUFU.EX2 R186, R2 ;  /* 0x0000000200ba7308 */ /* 0x0002a20000000800 */
[----:B------:R-:W-:Y:S02]  /*68a0*/  FMNMX.FTZ R100, R110, R100, !PT ;  /* 0x000000646e647209 */ /* 0x000fe40007810000 */
[----:B------:R-:W-:Y:S01]  /*68b0*/  FMNMX.FTZ R103, R95, R103, !PT ;  /* 0x000000675f677209 */ /* 0x000fe20007810000 */
[----:B------:R-:W-:Y:S01]  /*68c0*/  @!P3 HADD2 R56, -R64.H0_H0, -RZ.H0_H0 ;  /* 0xa00000ff4038b230 */ /* 0x000fe20000000900 */
[----:B------:R-:W-:-:S02]  /*68d0*/  PRMT R63, R3, 0x7610, R63 ;  /* 0x00007610033f7816 */ /* 0x000fc4000000003f */
[----:B------:R-:W-:Y:S01]  /*68e0*/  PRMT R62, R3, 0x7632, R62 ;  /* 0x00007632033e7816 */ /* 0x000fe2000000003e */
[--C-:B------:R-:W-:Y:S01]  /*68f0*/  FFMA.FTZ R3, R84, R0, -R7.reuse ;  /* 0x0000000054037223 */ /* 0x100fe20000010807 */
[----:B------:R-:W-:Y:S01]  /*6900*/  FMNMX.FTZ R100, R106, R100, !PT ;  /* 0x000000646a647209 */ /* 0x000fe20007810000 */
[----:B------:R-:W3:Y:S01]  /*6910*/  SHFL.BFLY PT, R10, R103, 0x2, 0x1f ;  /* 0x0c401f00670a7f89 */ /* 0x000ee200000e0000 */
[----:B------:R-:W-:Y:S01]  /*6920*/  @!P3 PRMT R64, R56, 0x5410, RZ ;  /* 0x000054103840b816 */ /* 0x000fe200000000ff */
[----:B------:R4:W-:Y:S01]  /*6930*/  MUFU.EX2 R250, R3 ;  /* 0x0000000300fa7308 */ /* 0x0009e20000000800 */
[----:B------:R-:W-:Y:S01]  /*6940*/  FMNMX.FTZ R100, R104, R100, !PT ;  /* 0x0000006468647209 */ /* 0x000fe20007810000 */
[----:B------:R-:W-:Y:S01]  /*6950*/  @!P2 HADD2 R58, -R62.H0_H0, -RZ.H0_H0 ;  /* 0xa00000ff3e3aa230 */ /* 0x000fe20000000900 */
[----:B------:R-:W-:Y:S01]  /*6960*/  ISETP.GE.U32.AND P3, PT, R194, R11, PT ;  /* 0x0000000bc200720c */ /* 0x000fe20003f66070 */
[-C--:B-1----:R-:W-:Y:S01]  /*6970*/  FFMA.FTZ R2, R86, R0.reuse, -R7 ;  /* 0x0000000056027223 */ /* 0x082fe20000010807 */
[----:B--2---:R-:W-:Y:S01]  /*6980*/  F2FP.PACK_AB R9, R186, R235 ;  /* 0x000000ebba09723e */ /* 0x004fe200000000ff */
[----:B------:R-:W1:Y:S01]  /*6990*/  SHFL.BFLY PT, R11, R100, 0x2, 0x1f ;  /* 0x0c401f00640b7f89 */ /* 0x000e6200000e0000 */
[----:B------:R-:W-:Y:S01]  /*69a0*/  PRMT R213, R63, 0x5410, R62 ;  /* 0x000054103fd57816 */ /* 0x000fe2000000003e */
[----:B------:R2:W5:Y:S01]  /*69b0*/  MUFU.EX2 R251, R2 ;  /* 0x0000000200fb7308 */ /* 0x0005620000000800 */
[C---:B------:R-:W-:Y:S01]  /*69c0*/  PRMT R61, R9.reuse, 0x7632, R61 ;  /* 0x00007632093d7816 */ /* 0x040fe2000000003d */
[----:B------:R-:W-:Y:S01]  /*69d0*/  @!P0 HADD2 R57, -R63.H0_H0, -RZ.H0_H0 ;  /* 0xa00000ff3f398230 */ /* 0x000fe20000000900 */
[----:B------:R-:W-:Y:S01]  /*69e0*/  PRMT R60, R9, 0x7610, R60 ;  /* 0x00007610093c7816 */ /* 0x000fe2000000003c */
[----:B------:R-:W-:Y:S01]  /*69f0*/  FFMA.FTZ R9, R88, R0, -R6 ;  /* 0x0000000058097223 */ /* 0x000fe20000010806 */
[----:B------:R-:W-:Y:S01]  /*6a00*/  @!P2 PRMT R62, R58, 0x5410, RZ ;  /* 0x000054103a3ea816 */ /* 0x000fe200000000ff */
[----:B------:R-:W-:Y:S01]  /*6a10*/  @!P4 HADD2 R59, -R61.H0_H0, -RZ.H0_H0 ;  /* 0xa00000ff3d3bc230 */ /* 0x000fe20000000900 */
[----:B------:R-:W-:Y:S01]  /*6a20*/  PRMT R208, R60, 0x5410, R61 ;  /* 0x000054103cd07816 */ /* 0x000fe2000000003d */
[----:B------:R-:W-:Y:S01]  /*6a30*/  @!P1 HADD2 R81, -R60.H0_H0, -RZ.H0_H0 ;  /* 0xa00000ff3c519230 */ /* 0x000fe20000000900 */
[----:B----4-:R-:W-:Y:S01]  /*6a40*/  LOP3.LUT R3, R8, 0xff, RZ, 0xc0, !PT ;  /* 0x000000ff08037812 */ /* 0x010fe200078ec0ff */
[----:B------:R-:W-:Y:S01]  /*6a50*/  MUFU.EX2 R248, R9 ;  /* 0x0000000900f87308 */ /* 0x000fe20000000800 */
[----:B------:R-:W-:-:S02]  /*6a60*/  @!P4 PRMT R61, R59, 0x5410, RZ ;  /* 0x000054103b3dc816 */ /* 0x000fc400000000ff */
[----:B------:R-:W-:Y:S01]  /*6a70*/  ISETP.GE.U32.AND P2, PT, R194, R3, PT ;  /* 0x00000003c200720c */ /* 0x000fe20003f46070 */
[----:B------:R-:W-:Y:S01]  /*6a80*/  FFMA.FTZ R3, R89, R0, -R6 ;  /* 0x0000000059037223 */ /* 0x000fe20000010806 */
[----:B---3--:R-:W-:Y:S02]  /*6a90*/  FMNMX.FTZ R103, R103, R10, !PT ;  /* 0x0000000a67677209 */ /* 0x008fe40007810000 */
[----:B--2---:R-:W-:Y:S01]  /*6aa0*/  LOP3.LUT R2, R8, 0xffff, RZ, 0xc0, !PT ;  /* 0x0000ffff08027812 */ /* 0x004fe200078ec0ff */
[----:B------:R2:W3:Y:S01]  /*6ab0*/  MUFU.EX2 R249, R3 ;  /* 0x0000000300f97308 */ /* 0x0004e20000000800 */
[----:B------:R-:W-:Y:S02]  /*6ac0*/  @!P1 PRMT R60, R81, 0x5410, RZ ;  /* 0x00005410513c9816 */ /* 0x000fe400000000ff */
[----:B------:R-:W-:Y:S02]  /*6ad0*/  SHF.R.U32.HI R2, RZ, 0x8, R2 ;  /* 0x00000008ff027819 */ /* 0x000fe40000011602 */
[----:B-1----:R-:W-:-:S02]  /*6ae0*/  FMNMX.FTZ R100, R100, R11, !PT ;  /* 0x0000000b64647209 */ /* 0x002fc40007810000 */
[----:B------:R-:W-:Y:S02]  /*6af0*/  LOP3.LUT R2, R2, 0xffff, RZ, 0xc0, !PT ;  /* 0x0000ffff02027812 */ /* 0x000fe400078ec0ff */
[----:B------:R-:W-:Y:S02]  /*6b00*/  @!P0 PRMT R63, R57, 0x5410, RZ ;  /* 0x00005410393f8816 */ /* 0x000fe400000000ff */
[----:B------:R-:W-:Y:S02]  /*6b10*/  ISETP.GE.U32.AND P4, PT, R194, R2, PT ;  /* 0x00000002c200720c */ /* 0x000fe40003f86070 */
[----:B-----5:R-:W-:Y:S02]  /*6b20*/  F2FP.PACK_AB R2, R250, R251 ;  /* 0x000000fbfa02723e */ /* 0x020fe400000000ff */
[----:B------:R-:W-:Y:S02]  /*6b30*/  ISETP.GE.U32.AND P0, PT, R194, R12, PT ;  /* 0x0000000cc200720c */ /* 0x000fe40003f06070 */
[----:B------:R-:W-:-:S02]  /*6b40*/  PRMT R59, R2, 0x7610, R59 ;  /* 0x00007610023b7816 */ /* 0x000fc4000000003b */
[----:B--2---:R-:W-:Y:S02]  /*6b50*/  LOP3.LUT R3, R13, 0xff, RZ, 0xc0, !PT ;  /* 0x000000ff0d037812 */ /* 0x004fe400078ec0ff */
[----:B------:R-:W-:Y:S01]  /*6b60*/  PRMT R58, R2, 0x7632, R58 ;  /* 0x00007632023a7816 */ /* 0x000fe2000000003a */
[----:B------:R-:W-:Y:S01]  /*6b70*/  @!P2 HADD2 R82, -R59.H0_H0, -RZ.H0_H0 ;  /* 0xa00000ff3b52a230 */ /* 0x000fe20000000900 */
[----:B------:R-:W-:Y:S02]  /*6b80*/  ISETP.GE.U32.AND P1, PT, R194, R3, PT ;  /* 0x00000003c200720c */ /* 0x000fe40003f26070 */
[----:B------:R-:W-:Y:S01]  /*6b90*/  SHF.R.U32.HI R2, RZ, 0x18, R8 ;  /* 0x00000018ff027819 */ /* 0x000fe20000011608 */
[----:B------:R-:W1:Y:S01]  /*6ba0*/  SHFL.BFLY PT, R3, R103, 0x1, 0x1f ;  /* 0x0c201f0067037f89 */ /* 0x000e6200000e0000 */
[----:B------:R-:W-:Y:S01]  /*6bb0*/  PRMT R199, R59, 0x5410, R58 ;  /* 0x000054103bc77816 */ /* 0x000fe2000000003a */
[----:B------:R-:W-:Y:S01]  /*6bc0*/  @!P4 HADD2 R83, -R58.H0_H0, -RZ.H0_H0 ;  /* 0xa00000ff3a53c230 */ /* 0x000fe20000000900 */
[----:B------:R-:W-:-:S02]  /*6bd0*/  @!P2 PRMT R59, R82, 0x5410, RZ ;  /* 0x00005410523ba816 */ /* 0x000fc400000000ff */
[----:B------:R-:W-:Y:S02]  /*6be0*/  ISETP.GE.U32.AND P2, PT, R194, R2, PT ;  /* 0x00000002c200720c */ /* 0x000fe40003f46070 */
[----:B------:R-:W-:Y:S02]  /*6bf0*/  SHF.R.U32.HI R2, RZ, 0x10, R8 ;  /* 0x00000010ff027819 */ /* 0x000fe40000011608 */
[----:B------:R-:W2:Y:S01]  /*6c00*/  SHFL.BFLY PT, R8, R100, 0x1, 0x1f ;  /* 0x0c201f0064087f89 */ /* 0x000ea200000e0000 */
[----:B------:R-:W-:Y:S02]  /*6c10*/  @!P4 PRMT R58, R83, 0x5410, RZ ;  /* 0x00005410533ac816 */ /* 0x000fe400000000ff */
[----:B------:R-:W-:-:S04]  /*6c20*/  LOP3.LUT R2, R2, 0xff, RZ, 0xc0, !PT ;  /* 0x000000ff02027812 */ /* 0x000fc800078ec0ff */
[----:B------:R-:W-:Y:S02]  /*6c30*/  ISETP.GE.U32.AND P4, PT, R194, R2, PT ;  /* 0x00000002c200720c */ /* 0x000fe40003f86070 */
[----:B---3--:R-:W-:-:S04]  /*6c40*/  F2FP.PACK_AB R2, R248, R249 ;  /* 0x000000f9f802723e */ /* 0x008fc800000000ff */
[C---:B------:R-:W-:Y:S02]  /*6c50*/  PRMT R57, R2.reuse, 0x7632, R57 ;  /* 0x0000763202397816 */ /* 0x040fe40000000039 */
[----:B------:R-:W-:Y:S02]  /*6c60*/  PRMT R56, R2, 0x7610, R56 ;  /* 0x0000761002387816 */ /* 0x000fe40000000038 */
[----:B-1----:R-:W-:Y:S01]  /*6c70*/  FMNMX.FTZ R103, R103, R3, !PT ;  /* 0x0000000367677209 */ /* 0x002fe20007810000 */
[----:B------:R-:W-:Y:S01]  /*6c80*/  @!P2 HADD2 R84, -R57.H0_H0, -RZ.H0_H0 ;  /* 0xa00000ff3954a230 */ /* 0x000fe20000000900 */
[----:B------:R-:W-:Y:S01]  /*6c90*/  PRMT R197, R56, 0x5410, R57 ;  /* 0x0000541038c57816 */ /* 0x000fe20000000039 */
[----:B------:R-:W-:Y:S02]  /*6ca0*/  @!P4 HADD2 R85, -R56.H0_H0, -RZ.H0_H0 ;  /* 0xa00000ff3855c230 */ /* 0x000fe40000000900 */
[----:B------:R-:W-:Y:S01]  /*6cb0*/  FMUL.FTZ R2, R0, R103 ;  /* 0x0000006700027220 */ /* 0x000fe20000410000 */
[----:B------:R-:W-:-:S02]  /*6cc0*/  @!P2 PRMT R57, R84, 0x5410, RZ ;  /* 0x000054105439a816 */ /* 0x000fc400000000ff */
[----:B--2---:R-:W-:Y:S02]  /*6cd0*/  FMNMX.FTZ R100, R100, R8, !PT ;  /* 0x0000000864647209 */ /* 0x004fe40007810000 */
[----:B------:R-:W-:Y:S02]  /*6ce0*/  FSETP.NEU.FTZ.AND P2, PT, R103, -INF , PT ;  /* 0xff8000006700780b */ /* 0x000fe40003f5d000 */
[----:B------:R-:W-:Y:S01]  /*6cf0*/  SHF.R.U32.HI R8, RZ, 0x8, R14 ;  /* 0x00000008ff087819 */ /* 0x000fe2000001160e */
[----:B------:R-:W-:Y:S01]  /*6d00*/  FMUL.FTZ R3, R0, R100 ;  /* 0x0000006400037220 */ /* 0x000fe20000410000 */
[----:B------:R-:W-:Y:S02]  /*6d10*/  FSEL R2, R2, RZ, P2 ;  /* 0x000000ff02027208 */ /* 0x000fe40001000000 */
[----:B------:R-:W-:Y:S02]  /*6d20*/  FSETP.NEU.FTZ.AND P2, PT, R100, -INF , PT ;  /* 0xff8000006400780b */ /* 0x000fe40003f5d000 */
[----:B------:R-:W-:Y:S01]  /*6d30*/  LOP3.LUT R8, R8, 0xffff, RZ, 0xc0, !PT ;  /* 0x0000ffff08087812 */ /* 0x000fe200078ec0ff */
[-CC-:B------:R-:W-:Y:S01]  /*6d40*/  FFMA.FTZ R105, R113, R0.reuse, -R2.reuse ;  /* 0x0000000071697223 */ /* 0x180fe20000010802 */
[----:B------:R-:W-:Y:S01]  /*6d50*/  FSEL R3, R3, RZ, P2 ;  /* 0x000000ff03037208 */ /* 0x000fe20001000000 */
[--C-:B------:R-:W-:Y:S01]  /*6d60*/  FFMA.FTZ R18, R136, R0, -R2.reuse ;  /* 0x0000000088127223 */ /* 0x100fe20000010802 */
[----:B------:R-:W-:Y:S01]  /*6d70*/  ISETP.GE.U32.AND P2, PT, R194, R8, PT ;  /* 0x00000008c200720c */ /* 0x000fe20003f46070 */
[-CC-:B------:R-:W-:Y:S01]  /*6d80*/  FFMA.FTZ R8, R91, R0.reuse, -R7.reuse ;  /* 0x000000005b087223 */ /* 0x180fe20000010807 */
[----:B------:R-:W-:Y:S01]  /*6d90*/  @!P4 PRMT R56, R85, 0x5410, RZ ;  /* 0x000054105538c816 */ /* 0x000fe200000000ff */
[-C--:B------:R-:W-:Y:S01]  /*6da0*/  FFMA.FTZ R7, R90, R0.reuse, -R7 ;  /* 0x000000005a077223 */ /* 0x080fe20000010807 */
[----:B------:R-:W-:Y:S01]  /*6db0*/  MUFU.EX2 R105, R105 ;  /* 0x0000006900697308 */ /* 0x000fe20000000800 */
[----:B------:R-:W-:-:S02]  /*6dc0*/  FFMA.FTZ R91, R116, R0, -R2 ;  /* 0x00000000745b7223 */ /* 0x000fc40000010802 */
[-CC-:B------:R-:W-:Y:S02]  /*6dd0*/  FFMA.FTZ R116, R99, R0.reuse, -R2.reuse ;  /* 0x0000000063747223 */ /* 0x180fe40000010802 */
[-CC-:B------:R-:W-:Y:S02]  /*6de0*/  FFMA.FTZ R19, R133, R0.reuse, -R2.reuse ;  /* 0x0000000085137223 */ /* 0x180fe40000010802 */
[-CC-:B------:R-:W-:Y:S01]  /*6df0*/  FFMA.FTZ R30, R132, R0.reuse, -R2.reuse ;  /* 0x00000000841e7223 */ /* 0x180fe20000010802 */
[----:B------:R1:W-:Y:S01]  /*6e00*/  MUFU.EX2 R246, R7 ;  /* 0x0000000700f67308 */ /* 0x0003e20000000800 */
[-CC-:B------:R-:W-:Y:S02]  /*6e10*/  FFMA.FTZ R31, R126, R0.reuse, -R2.reuse ;  /* 0x000000007e1f7223 */ /* 0x180fe40000010802 */
[-CC-:B------:R-:W-:Y:S02]  /*6e20*/  FFMA.FTZ R40, R124, R0.reuse, -R2.reuse ;  /* 0x000000007c287223 */ /* 0x180fe40000010802 */
[----:B------:R-:W-:-:S02]  /*6e30*/  FFMA.FTZ R41, R121, R0, -R2 ;  /* 0x0000000079297223 */ /* 0x000fc40000010802 */
[-CC-:B------:R-:W-:Y:S01]  /*6e40*/  FFMA.FTZ R88, R120, R0.reuse, -R2.reuse ;  /* 0x0000000078587223 */ /* 0x180fe20000010802 */
[----:B------:R2:W3:Y:S01]  /*6e50*/  MUFU.EX2 R247, R8 ;  /* 0x0000000800f77308 */ /* 0x0004e20000000800 */
[-CC-:B------:R-:W-:Y:S02]  /*6e60*/  FFMA.FTZ R93, R93, R0.reuse, -R2.reuse ;  /* 0x000000005d5d7223 */ /* 0x180fe40000010802 */
[-CC-:B------:R-:W-:Y:S02]  /*6e70*/  FFMA.FTZ R97, R97, R0.reuse, -R2.reuse ;  /* 0x0000000061617223 */ /* 0x180fe40000010802 */
[-CC-:B------:R-:W-:Y:S02]  /*6e80*/  FFMA.FTZ R112, R112, R0.reuse, -R2.reuse ;  /* 0x0000000070707223 */ /* 0x180fe40000010802 */
[-C--:B------:R-:W-:Y:S01]  /*6e90*/  FFMA.FTZ R118, R98, R0.reuse, -R2 ;  /* 0x0000000062767223 */ /* 0x080fe20000010802 */
[----:B------:R-:W-:Y:S01]  /*6ea0*/  MUFU.EX2 R88, R88 ;  /* 0x0000005800587308 */ /* 0x000fe20000000800 */
[----:B-1----:R-:W-:-:S02]  /*6eb0*/  FFMA.FTZ R7, R94, R0, -R6 ;  /* 0x000000005e077223 */ /* 0x002fc40000010806 */
[-C--:B------:R-:W-:Y:S02]  /*6ec0*/  FFMA.FTZ R6, R92, R0.reuse, -R6 ;  /* 0x000000005c067223 */ /* 0x080fe40000010806 */
[-CC-:B------:R-:W-:Y:S02]  /*6ed0*/  FFMA.FTZ R99, R96, R0.reuse, -R2.reuse ;  /* 0x0000000060637223 */ /* 0x180fe40000010802 */
[-C--:B------:R-:W-:Y:S01]  /*6ee0*/  FFMA.FTZ R113, R95, R0.reuse, -R2 ;  /* 0x000000005f717223 */ /* 0x080fe20000010802 */
[----:B------:R-:W-:Y:S01]  /*6ef0*/  MUFU.EX2 R245, R7 ;  /* 0x0000000700f57308 */ /* 0x000fe20000000800 */
[----:B--2---:R-:W-:Y:S01]  /*6f00*/  LOP3.LUT R8, R43, R153, R222, 0x96, !PT ;  /* 0x000000992b087212 */ /* 0x004fe200078e96de */
[-CC-:B------:R-:W-:Y:S01]  /*6f10*/  FFMA.FTZ R16, R138, R0.reuse, -R3.reuse ;  /* 0x000000008a107223 */ /* 0x180fe20000010803 */
[----:B---3--:R-:W-:Y:S01]  /*6f20*/  F2FP.PACK_AB R2, R246, R247 ;  /* 0x000000f7f602723e */ /* 0x008fe200000000ff */
[-CC-:B------:R-:W-:Y:S02]  /*6f30*/  FFMA.FTZ R17, R137, R0.reuse, -R3.reuse ;  /* 0x0000000089117223 */ /* 0x180fe40000010803 */
[-C--:B------:R-:W-:Y:S01]  /*6f40*/  FFMA.FTZ R21, R135, R0.reuse, -R3 ;  /* 0x0000000087157223 */ /* 0x080fe20000010803 */
[----:B------:R-:W-:Y:S01]  /*6f50*/  PRMT R55, R2, 0x7610, R55 ;  /* 0x0000761002377816 */ /* 0x000fe20000000037 */
[----:B------:R-:W1:Y:S01]  /*6f60*/  MUFU.EX2 R244, R6 ;  /* 0x0000000600f47308 */ /* 0x000e620000000800 */
[-CC-:B------:R-:W-:Y:S01]  /*6f70*/  FFMA.FTZ R29, R134, R0.reuse, -R3.reuse ;  /* 0x00000000861d7223 */ /* 0x180fe20000010803 */
[----:B------:R-:W-:Y:S01]  /*6f80*/  PRMT R54, R2, 0x7632, R54 ;  /* 0x0000763202367816 */ /* 0x000fe20000000036 */
[-CC-:B------:R-:W-:Y:S01]  /*6f90*/  FFMA.FTZ R32, R127, R0.reuse, -R3.reuse ;  /* 0x000000007f207223 */ /* 0x180fe20000010803 */
[----:B------:R-:W-:Y:S01]  /*6fa0*/  @!P3 HADD2 R86, -R55.H0_H0, -RZ.H0_H0 ;  /* 0xa00000ff3756b230 */ /* 0x000fe20000000900 */
[-CC-:B------:R-:W-:Y:S01]  /*6fb0*/  FFMA.FTZ R33, R125, R0.reuse, -R3.reuse ;  /* 0x000000007d217223 */ /* 0x180fe20000010803 */
[----:B------:R-:W-:Y:S01]  /*6fc0*/  PRMT R196, R55, 0x5410, R54 ;  /* 0x0000541037c47816 */ /* 0x000fe20000000036 */
[-CC-:B------:R-:W-:Y:S01]  /*6fd0*/  FFMA.FTZ R81, R123, R0.reuse, -R3.reuse ;  /* 0x000000007b517223 */ /* 0x180fe20000010803 */
[----:B------:R-:W-:Y:S01]  /*6fe0*/  @!P2 HADD2 R98, -R54.H0_H0, -RZ.H0_H0 ;  /* 0xa00000ff3662a230 */ /* 0x000fe20000000900 */
[-CC-:B------:R-:W-:Y:S01]  /*6ff0*/  FFMA.FTZ R82, R122, R0.reuse, -R3.reuse ;  /* 0x000000007a527223 */ /* 0x180fe20000010803 */
[----:B------:R-:W-:Y:S01]  /*7000*/  MUFU.EX2 R16, R16 ;  /* 0x0000001000107308 */ /* 0x000fe20000000800 */
[-CC-:B------:R-:W-:Y:S01]  /*7010*/  FFMA.FTZ R90, R119, R0.reuse, -R3.reuse ;  /* 0x00000000775a7223 */ /* 0x180fe20000010803 */
[----:B------:R-:W-:Y:S01]  /*7020*/  @!P3 PRMT R55, R86, 0x5410, RZ ;  /* 0x000054105637b816 */ /* 0x000fe200000000ff */
[-CC-:B------:R-:W-:Y:S01]  /*7030*/  FFMA.FTZ R92, R117, R0.reuse, -R3.reuse ;  /* 0x00000000755c7223 */ /* 0x180fe20000010803 */
[----:B------:R-:W-:Y:S01]  /*7040*/  @!P2 PRMT R54, R98, 0x5410, RZ ;  /* 0x000054106236a816 */ /* 0x000fe200000000ff */
[----:B------:R-:W-:-:S02]  /*7050*/  FFMA.FTZ R94, R115, R0, -R3 ;  /* 0x00000000735e7223 */ /* 0x000fc40000010803 */
[-CC-:B------:R-:W-:Y:S01]  /*7060*/  FFMA.FTZ R95, R114, R0.reuse, -R3.reuse ;  /* 0x00000000725f7223 */ /* 0x180fe20000010803 */
[----:B------:R-:W2:Y:S01]  /*7070*/  MUFU.EX2 R17, R17 ;  /* 0x0000001100117308 */ /* 0x000ea20000000800 */
[-CC-:B------:R-:W-:Y:S02]  /*7080*/  FFMA.FTZ R96, R111, R0.reuse, -R3.reuse ;  /* 0x000000006f607223 */ /* 0x180fe40000010803 */
[-CC-:B------:R-:W-:Y:S02]  /*7090*/  FFMA.FTZ R110, R110, R0.reuse, -R3.reuse ;  /* 0x000000006e6e7223 */ /* 0x180fe40000010803 */
[-CC-:B------:R-:W-:Y:S02]  /*70a0*/  FFMA.FTZ R106, R106, R0.reuse, -R3.reuse ;  /* 0x000000006a6a7223 */ /* 0x180fe40000010803 */
[----:B------:R-:W-:Y:S01]  /*70b0*/  FFMA.FTZ R104, R104, R0, -R3 ;  /* 0x0000000068687223 */ /* 0x000fe20000010803 */
[----:B-1----:R-:W-:Y:S01]  /*70c0*/  F2FP.PACK_AB R0, R244, R245 ;  /* 0x000000f5f400723e */ /* 0x002fe200000000ff */
[----:B------:R-:W-:Y:S01]  /*70d0*/  IMAD.WIDE.U32 R6, R129, -0x2daee0ad, RZ ;  /* 0xd2511f5381067825 */ /* 0x000fe200078e00ff */
[----:B------:R-:W-:Y:S02]  /*70e0*/  MUFU.EX2 R21, R21 ;  /* 0x0000001500157308 */ /* 0x000fe40000000800 */
[----:B------:R-:W-:Y:S01]  /*70f0*/  PRMT R53, R0, 0x7610, R53 ;  /* 0x0000761000357816 */ /* 0x000fe20000000035 */
[----:B------:R-:W-:Y:S01]  /*7100*/  IMAD.WIDE.U32 R8, R8, -0x326172a9, RZ ;  /* 0xcd9e8d5708087825 */ /* 0x000fe200078e00ff */
[----:B------:R-:W-:-:S02]  /*7110*/  PRMT R52, R0, 0x7632, R52 ;  /* 0x0000763200347816 */ /* 0x000fc40000000034 */
[----:B------:R-:W-:Y:S01]  /*7120*/  LOP3.LUT R2, R7, R190, R42, 0x96, !PT ;  /* 0x000000be07027212 */ /* 0x000fe200078e962a */
[----:B------:R-:W-:Y:S01]  /*7130*/  @!P1 HADD2 R89, -R53.H0_H0, -RZ.H0_H0 ;  /* 0xa00000ff35599230 */ /* 0x000fe20000000900 */
[CC--:B------:R-:W-:Y:S01]  /*7140*/  LOP3.LUT R0, R9.reuse, R200.reuse, R158, 0x96, !PT ;  /* 0x000000c809007212 */ /* 0x0c0fe200078e969e */
[----:B------:R-:W-:Y:S01]  /*7150*/  @!P0 HADD2 R87, -R52.H0_H0, -RZ.H0_H0 ;  /* 0xa00000ff34578230 */ /* 0x000fe20000000900 */
[----:B------:R-:W-:Y:S01]  /*7160*/  LOP3.LUT R28, R9, R200, R28, 0x96, !PT ;  /* 0x000000c8091c7212 */ /* 0x000fe200078e961c */
[----:B------:R-:W-:Y:S01]  /*7170*/  IMAD.WIDE.U32 R2, R2, -0x326172a9, RZ ;  /* 0xcd9e8d5702027825 */ /* 0x000fe200078e00ff */
[----:B------:R-:W-:Y:S01]  /*7180*/  LOP3.LUT R9, R25, R227, R26, 0x96, !PT ;  /* 0x000000e319097212 */ /* 0x000fe200078e961a */
[----:B------:R-:W-:Y:S01]  /*7190*/  MUFU.EX2 R98, R29 ;  /* 0x0000001d00627308 */ /* 0x000fe20000000800 */
[----:B------:R-:W-:Y:S01]  /*71a0*/  PRMT R155, R53, 0x5410, R52 ;  /* 0x00005410359b7816 */ /* 0x000fe20000000034 */
[----:B------:R-:W-:Y:S01]  /*71b0*/  IMAD.WIDE.U32 R48, R0, -0x2daee0ad, RZ ;  /* 0xd2511f5300307825 */ /* 0x000fe200078e00ff */
[----:B------:R-:W-:-:S02]  /*71c0*/  LOP3.LUT R10, R3, R203, R8, 0x96, !PT ;  /* 0x000000cb030a7212 */ /* 0x000fc400078e9608 */
[----:B------:R-:W-:Y:S01]  /*71d0*/  @!P1 PRMT R53, R89, 0x5410, RZ ;  /* 0x0000541059359816 */ /* 0x000fe200000000ff */
[----:B------:R-:W-:Y:S01]  /*71e0*/  IMAD.WIDE.U32 R14, R9, -0x2daee0ad, RZ ;  /* 0xd2511f53090e7825 */ /* 0x000fe200078e00ff */
[----:B------:R-:W-:Y:S01]  /*71f0*/  LOP3.LUT R6, R49, R202, R6, 0x96, !PT ;  /* 0x000000ca31067212 */ /* 0x000fe200078e9606 */
[----:B------:R-:W-:Y:S01]  /*7200*/  MUFU.EX2 R32, R32 ;  /* 0x0000002000207308 */ /* 0x000fe20000000800 */
[----:B------:R-:W-:Y:S01]  /*7210*/  @!P0 PRMT R52, R87, 0x5410, RZ ;  /* 0x0000541057348816 */ /* 0x000fe200000000ff */
[----:B------:R-:W-:-:S04]  /*7220*/  IMAD.WIDE.U32 R10, R10, -0x2daee0ad, RZ ;  /* 0xd2511f530a0a7825 */ /* 0x000fc800078e00ff */
[----:B------:R-:W-:Y:S01]  /*7230*/  IMAD.WIDE.U32 R6, R6, -0x326172a9, RZ ;  /* 0xcd9e8d5706067825 */ /* 0x000fe200078e00ff */
[----:B------:R-:W-:Y:S01]  /*7240*/  LOP3.LUT R3, R11, R228, R48, 0x96, !PT ;  /* 0x000000e40b037212 */ /* 0x000fe200078e9630 */
[----:B------:R-:W-:Y:S03]  /*7250*/  MUFU.EX2 R33, R33 ;  /* 0x0000002100217308 */ /* 0x000fe60000000800 */
[----:B------:R-:W-:Y:S01]  /*7260*/  LOP3.LUT R12, R7, R227, R2, 0x96, !PT ;  /* 0x000000e3070c7212 */ /* 0x000fe200078e9602 */
[----:B------:R-:W-:-:S04]  /*7270*/  IMAD.WIDE.U32 R2, R3, -0x326172a9, RZ ;  /* 0xcd9e8d5703027825 */ /* 0x000fc800078e00ff */
[----:B------:R-:W-:Y:S01]  /*7280*/  IMAD.WIDE.U32 R12, R12, -0x2daee0ad, RZ ;  /* 0xd2511f530c0c7825 */ /* 0x000fe200078e00ff */
[-C--:B------:R-:W-:Y:S01]  /*7290*/  LOP3.LUT R11, R3, R230.reuse, R6, 0x96, !PT ;  /* 0x000000e6030b7212 */ /* 0x080fe200078e9606 */
[----:B------:R-:W-:Y:S01]  /*72a0*/  MUFU.EX2 R178, R82 ;  /* 0x0000005200b27308 */ /* 0x000fe20000000800 */
[----:B------:R-:W-:Y:S02]  /*72b0*/  LOP3.LUT R3, R27, R203, R214, 0x96, !PT ;  /* 0x000000cb1b037212 */ /* 0x000fe400078e96d6 */
[----:B------:R-:W-:Y:S01]  /*72c0*/  LOP3.LUT R6, R13, R229, R10, 0x96, !PT ;  /* 0x000000e50d067212 */ /* 0x000fe200078e960a */
[----:B------:R-:W-:Y:S01]  /*72d0*/  FADD.FTZ R13, R165, R20 ;  /* 0x00000014a50d7221 */ /* 0x000fe20000010000 */
[----:B------:R-:W-:-:S03]  /*72e0*/  LOP3.LUT R27, R23, R230, R24, 0x96, !PT ;  /* 0x000000e6171b7212 */ /* 0x000fc600078e9618 */
[----:B------:R-:W-:Y:S01]  /*72f0*/  IMAD.WIDE.U32 R6, R6, -0x326172a9, RZ ;  /* 0xcd9e8d5706067825 */ /* 0x000fe200078e00ff */
[----:B------:R1:W-:Y:S04]  /*7300*/  MUFU.EX2 R10, R18 ;  /* 0x00000012000a7308 */ /* 0x0003e80000000800 */
[----:B------:R-:W-:Y:S01]  /*7310*/  LOP3.LUT R0, R7, R231, R2, 0x96, !PT ;  /* 0x000000e707007212 */ /* 0x000fe200078e9602 */
[----:B------:R-:W-:-:S03]  /*7320*/  IMAD R2, R3, -0x2daee0ad, RZ ;  /* 0xd2511f5303027824 */ /* 0x000fc600078e02ff */
[----:B------:R-:W-:Y:S01]  /*7330*/  LOP3.LUT R3, R0, 0xff, RZ, 0xc0, !PT ;  /* 0x000000ff00037812 */ /* 0x000fe200078ec0ff */
[----:B------:R-:W-:Y:S01]  /*7340*/  MUFU.EX2 R176, R90 ;  /* 0x0000005a00b07308 */ /* 0x000fe20000000800 */
[----:B------:R-:W-:Y:S02]  /*7350*/  LOP3.LUT R2, R15, R229, R2, 0x96, !PT ;  /* 0x000000e50f027212 */ /* 0x000fe400078e9602 */
[----:B------:R-:W-:Y:S02]  /*7360*/  ISETP.GE.U32.AND P4, PT, R194, R3, PT ;  /* 0x00000003c200720c */ /* 0x000fe40003f86070 */
[----:B------:R-:W-:Y:S01]  /*7370*/  LOP3.LUT R9, R0, 0xffff, RZ, 0xc0, !PT ;  /* 0x0000ffff00097812 */ /* 0x000fe200078ec0ff */
[----:B------:R-:W-:Y:S02]  /*7380*/  IMAD.WIDE.U32 R2, R2, -0x326172a9, RZ ;  /* 0xcd9e8d5702027825 */ /* 0x000fe400078e00ff */
[----:B------:R-:W-:Y:S01]  /*7390*/  MUFU.EX2 R177, R92 ;  /* 0x0000005c00b17308 */ /* 0x000fe20000000800 */
[----:B------:R-:W-:Y:S01]  /*73a0*/  SHF.R.U32.HI R9, RZ, 0x8, R9 ;  /* 0x00000008ff097819 */ /* 0x000fe20000011609 */
[----:B-1----:R-:W-:Y:S01]  /*73b0*/  FADD.FTZ R18, R172, R13 ;  /* 0x0000000dac127221 */ /* 0x002fe20000010000 */
[----:B------:R-:W-:-:S02]  /*73c0*/  LOP3.LUT R15, R3, R231, R22, 0x96, !PT ;  /* 0x000000e7030f7212 */ /* 0x000fc400078e9616 */
[C---:B------:R-:W-:Y:S02]  /*73d0*/  LOP3.LUT R22, R2.reuse, 0xffff, RZ, 0xc0, !PT ;  /* 0x0000ffff02167812 */ /* 0x040fe400078ec0ff */
[----:B------:R-:W-:Y:S01]  /*73e0*/  LOP3.LUT R25, R2, 0xff, RZ, 0xc0, !PT ;  /* 0x000000ff02197812 */ /* 0x000fe200078ec0ff */
[----:B------:R-:W-:Y:S01]  /*73f0*/  MUFU.EX2 R158, R93 ;  /* 0x0000005d009e7308 */ /* 0x000fe20000000800 */
[--C-:B------:R-:W-:Y:S02]  /*7400*/  SHF.R.U32.HI R24, RZ, 0x10, R2.reuse ;  /* 0x00000010ff187819 */ /* 0x100fe40000011602 */
[----:B------:R-:W-:Y:S02]  /*7410*/  SHF.R.U32.HI R23, RZ, 0x18, R2 ;  /* 0x00000018ff177819 */ /* 0x000fe40000011602 */
[--C-:B------:R-:W-:Y:S02]  /*7420*/  SHF.R.U32.HI R2, RZ, 0x10, R0.reuse ;  /* 0x00000010ff027819 */ /* 0x100fe40000011600 */
[----:B------:R-:W-:Y:S01]  /*7430*/  SHF.R.U32.HI R0, RZ, 0x18, R0 ;  /* 0x00000018ff007819 */ /* 0x000fe20000011600 */
[----:B------:R-:W-:Y:S01]  /*7440*/  MUFU.EX2 R97, R97 ;  /* 0x0000006100617308 */ /* 0x000fe20000000800 */
[----:B------:R-:W-:-:S02]  /*7450*/  LOP3.LUT R2, R2, 0xff, RZ, 0xc0, !PT ;  /* 0x000000ff02027812 */ /* 0x000fc400078ec0ff */
[----:B------:R-:W-:Y:S02]  /*7460*/  LOP3.LUT R9, R9, 0xffff, RZ, 0xc0, !PT ;  /* 0x0000ffff09097812 */ /* 0x000fe400078ec0ff */
[C---:B------:R-:W-:Y:S02]  /*7470*/  ISETP.GE.U32.AND P2, PT, R194.reuse, R2, PT ;  /* 0x00000002c200720c */ /* 0x040fe40003f46070 */
[----:B------:R-:W-:Y:S01]  /*7480*/  ISETP.GE.U32.AND P1, PT, R194, R0, PT ;  /* 0x00000000c200720c */ /* 0x000fe20003f26070 */
[----:B------:R-:W1:Y:S01]  /*7490*/  MUFU.EX2 R2, R19 ;  /* 0x0000001300027308 */ /* 0x000e620000000800 */
[----:B------:R-:W-:Y:S02]  /*74a0*/  LOP3.LUT R0, R6, 0xff, RZ, 0xc0, !PT ;  /* 0x000000ff06007812 */ /* 0x000fe400078ec0ff */
[----:B------:R-:W-:Y:S01]  /*74b0*/  ISETP.GE.U32.AND P0, PT, R194, R9, PT ;  /* 0x00000009c200720c */ /* 0x000fe20003f06070 */
[----:B------:R-:W-:Y:S01]  /*74c0*/  FADD.FTZ R9, R170, R169 ;  /* 0x000000a9aa097221 */ /* 0x000fe20000010000 */
[----:B------:R-:W-:Y:S01]  /*74d0*/  ISETP.GE.U32.AND P3, PT, R194, R0, PT ;  /* 0x00000000c200720c */ /* 0x000fe20003f66070 */
[----:B------:R-:W-:Y:S01]  /*74e0*/  IMAD.MOV.U32 R170, RZ, RZ, R186 ;  /* 0x000000ffffaa7224 */ /* 0x000fe200078e00ba */
[----:B--2---:R-:W-:Y:S01]  /*74f0*/  F2FP.PACK_AB R0, R17, R16 ;  /* 0x000000101100723e */ /* 0x004fe200000000ff */
[----:B------:R-:W-:Y:S01]  /*7500*/  FADD.FTZ R17, R16, R17 ;  /* 0x0000001110117221 */ /* 0x000fe20000010000 */
[----:B------:R-:W-:Y:S01]  /*7510*/  LOP3.LUT R3, R6, 0xffff, RZ, 0xc0, !PT ;  /* 0x0000ffff06037812 */ /* 0x000fe200078ec0ff */
[----:B------:R-:W-:Y:S01]  /*7520*/  MUFU.EX2 R169, R81 ;  /* 0x0000005100a97308 */ /* 0x000fe20000000800 */
[----:B------:R-:W-:-:S02]  /*7530*/  PRMT R26, R0, 0x7610, R26 ;  /* 0x00007610001a7816 */ /* 0x000fc4000000001a */
[----:B------:R-:W-:Y:S02]  /*7540*/  PRMT R20, R0, 0x7632, R20 ;  /* 0x0000763200147816 */ /* 0x000fe40000000014 */
[----:B------:R-:W-:Y:S01]  /*7550*/  SHF.R.U32.HI R0, RZ, 0x8, R3 ;  /* 0x00000008ff007819 */ /* 0x000fe20000011603 */
[----:B-1----:R-:W-:Y:S01]  /*7560*/  FADD.FTZ R16, R10, R2 ;  /* 0x000000020a107221 */ /* 0x002fe20000010000 */
[----:B------:R-:W-:Y:S01]  /*7570*/  F2FP.PACK_AB R2, R2, R10 ;  /* 0x0000000a0202723e */ /* 0x000fe200000000ff */
[----:B------:R-:W-:Y:S01]  /*7580*/  @!P4 HADD2 R111, -R26.H0_H0, -RZ.H0_H0 ;  /* 0xa00000ff1a6fc230 */ /* 0x000fe20000000900 */
[--C-:B------:R-:W-:Y:S01]  /*7590*/  SHF.R.U32.HI R7, RZ, 0x10, R6.reuse ;  /* 0x00000010ff077819 */ /* 0x100fe20000011606 */
[----:B------:R-:W-:Y:S01]  /*75a0*/  @!P0 HADD2 R114, -R20.H0_H0, -RZ.H0_H0 ;  /* 0xa00000ff14728230 */ /* 0x000fe20000000900 */
[----:B------:R-:W-:Y:S01]  /*75b0*/  SHF.R.U32.HI R6, RZ, 0x18, R6 ;  /* 0x00000018ff067819 */ /* 0x000fe20000011606 */
[----:B------:R-:W1:Y:S01]  /*75c0*/  MUFU.EX2 R10, R30 ;  /* 0x0000001e000a7308 */ /* 0x000e620000000800 */
[----:B------:R-:W-:Y:S01]  /*75d0*/  PRMT R38, R2, 0x7610, R38 ;  /* 0x0000761002267816 */ /* 0x000fe20000000026 */
[----:B------:R-:W-:Y:S01]  /*75e0*/  FADD.FTZ R19, R168, R9 ;  /* 0x00000009a8137221 */ /* 0x000fe20000010000 */
[----:B------:R-:W-:Y:S01]  /*75f0*/  PRMT R37, R2, 0x7632, R37 ;  /* 0x0000763202257816 */ /* 0x000fe20000000025 */
[----:B------:R-:W-:Y:S01]  /*7600*/  IMAD.WIDE.U32 R2, R11, -0x2daee0ad, RZ ;  /* 0xd2511f530b027825 */ /* 0x000fe200078e00ff */
[----:B------:R-:W-:Y:S01]  /*7610*/  LOP3.LUT R0, R0, 0xffff, RZ, 0xc0, !PT ;  /* 0x0000ffff00007812 */ /* 0x000fe200078ec0ff */
[----:B------:R-:W-:Y:S01]  /*7620*/  @!P2 HADD2 R117, -R38.H0_H0, -RZ.H0_H0 ;  /* 0xa00000ff2675a230 */ /* 0x000fe20000000900 */
[----:B------:R-:W-:Y:S01]  /*7630*/  PRMT R124, R26, 0x5410, R20 ;  /* 0x000054101a7c7816 */ /* 0x000fe20000000014 */
[----:B------:R-:W2:Y:S01]  /*7640*/  MUFU.EX2 R11, R31 ;  /* 0x0000001f000b7308 */ /* 0x000ea20000000800 */
[----:B------:R-:W-:Y:S01]  /*7650*/  @!P4 PRMT R26, R111, 0x5410, RZ ;  /* 0x000054106f1ac816 */ /* 0x000fe200000000ff */
[----:B------:R-:W-:Y:S01]  /*7660*/  @!P1 HADD2 R119, -R37.H0_H0, -RZ.H0_H0 ;  /* 0xa00000ff25779230 */ /* 0x000fe20000000900 */
[----:B------:R-:W-:-:S02]  /*7670*/  ISETP.GE.U32.AND P4, PT, R194, R6, PT ;  /* 0x00000006c200720c */ /* 0x000fc40003f86070 */
[----:B------:R-:W-:Y:S02]  /*7680*/  @!P0 PRMT R20, R114, 0x5410, RZ ;  /* 0x0000541072148816 */ /* 0x000fe400000000ff */
[----:B------:R-:W-:Y:S01]  /*7690*/  ISETP.GE.U32.AND P0, PT, R194, R0, PT ;  /* 0x00000000c200720c */ /* 0x000fe20003f06070 */
[----:B-1----:R-:W-:Y:S01]  /*76a0*/  FADD.FTZ R9, R10, R16 ;  /* 0x000000100a097221 */ /* 0x002fe20000010000 */
[----:B------:R-:W-:Y:S01]  /*76b0*/  F2FP.PACK_AB R6, R98, R21 ;  /* 0x000000156206723e */ /* 0x000fe200000000ff */
[----:B------:R-:W-:Y:S01]  /*76c0*/  FADD.FTZ R21, R21, R17 ;  /* 0x0000001115157221 */ /* 0x000fe20000010000 */
[----:B------:R-:W-:Y:S01]  /*76d0*/  LOP3.LUT R0, R3, R252, R12, 0x96, !PT ;  /* 0x000000fc03007212 */ /* 0x000fe200078e960c */
[----:B------:R-:W-:Y:S01]  /*76e0*/  MUFU.EX2 R30, R40 ;  /* 0x00000028001e7308 */ /* 0x000fe20000000800 */
[C---:B------:R-:W-:Y:S02]  /*76f0*/  PRMT R51, R6.reuse, 0x7610, R51 ;  /* 0x0000761006337816 */ /* 0x040fe40000000033 */
[----:B------:R-:W-:Y:S01]  /*7700*/  PRMT R50, R6, 0x7632, R50 ;  /* 0x0000763206327816 */ /* 0x000fe20000000032 */
[----:B--2---:R-:W-:Y:S01]  /*7710*/  FADD.FTZ R17, R11, R9 ;  /* 0x000000090b117221 */ /* 0x004fe20000010000 */
[----:B------:R-:W-:Y:S01]  /*7720*/  SHF.R.U32.HI R6, RZ, 0x10, R0 ;  /* 0x00000010ff067819 */ /* 0x000fe20000011600 */
[----:B------:R-:W-:Y:S01]  /*7730*/  @!P3 HADD2 R120, -R51.H0_H0, -RZ.H0_H0 ;  /* 0xa00000ff3378b230 */ /* 0x000fe20000000900 */
[----:B------:R-:W-:Y:S01]  /*7740*/  PRMT R115, R38, 0x5410, R37 ;  /* 0x0000541026737816 */ /* 0x000fe20000000025 */
[----:B------:R-:W-:Y:S01]  /*7750*/  @!P0 HADD2 R121, -R50.H0_H0, -RZ.H0_H0 ;  /* 0xa00000ff32798230 */ /* 0x000fe20000000900 */
[----:B------:R-:W-:Y:S01]  /*7760*/  LOP3.LUT R6, R6, 0xff, RZ, 0xc0, !PT ;  /* 0x000000ff06067812 */ /* 0x000fe200078ec0ff */
[----:B------:R-:W1:Y:S01]  /*7770*/  MUFU.EX2 R31, R41 ;  /* 0x00000029001f7308 */ /* 0x000e620000000800 */
[----:B------:R-:W-:-:S02]  /*7780*/  LOP3.LUT R7, R7, 0xff, RZ, 0xc0, !PT ;  /* 0x000000ff07077812 */ /* 0x000fc400078ec0ff */
[----:B------:R-:W-:Y:S02]  /*7790*/  @!P1 PRMT R37, R119, 0x5410, RZ ;  /* 0x0000541077259816 */ /* 0x000fe400000000ff */
[----:B------:R-:W-:Y:S02]  /*77a0*/  ISETP.GE.U32.AND P1, PT, R194, R6, PT ;  /* 0x00000006c200720c */ /* 0x000fe40003f26070 */
[----:B------:R-:W-:Y:S01]  /*77b0*/  @!P2 PRMT R38, R117, 0x5410, RZ ;  /* 0x000054107526a816 */ /* 0x000fe200000000ff */
[----:B------:R-:W2:Y:S01]  /*77c0*/  MUFU.EX2 R168, R91 ;  /* 0x0000005b00a87308 */ /* 0x000ea20000000800 */
[----:B------:R-:W-:Y:S02]  /*77d0*/  LOP3.LUT R6, R0, 0xff, RZ, 0xc0, !PT ;  /* 0x000000ff00067812 */ /* 0x000fe400078ec0ff */
[----:B------:R-:W-:Y:S02]  /*77e0*/  ISETP.GE.U32.AND P2, PT, R194, R7, PT ;  /* 0x00000007c200720c */ /* 0x000fe40003f46070 */
[----:B------:R-:W-:-:S02]  /*77f0*/  PRMT R114, R51, 0x5410, R50 ;  /* 0x0000541033727816 */ /* 0x000fc40000000032 */
[----:B------:R-:W-:Y:S01]  /*7800*/  @!P3 PRMT R51, R120, 0x5410, RZ ;  /* 0x000054107833b816 */ /* 0x000fe200000000ff */
[----:B------:R-:W-:Y:S01]  /*7810*/  MUFU.EX2 R225, R94 ;  /* 0x0000005e00e17308 */ /* 0x000fe20000000800 */
[----:B------:R-:W-:Y:S02]  /*7820*/  ISETP.GE.U32.AND P3, PT, R194, R6, PT ;  /* 0x00000006c200720c */ /* 0x000fe40003f66070 */
[----:B------:R-:W-:Y:S01]  /*7830*/  F2FP.PACK_AB R7, R11, R10 ;  /* 0x0000000a0b07723e */ /* 0x000fe200000000ff */
[----:B------:R-:W-:Y:S01]  /*7840*/  IMAD.WIDE.U32 R10, R28, -0x2daee0ad, RZ ;  /* 0xd2511f531c0a7825 */ /* 0x000fe200078e00ff */
[----:B------:R-:W-:Y:S02]  /*7850*/  SHF.R.U32.HI R6, RZ, 0x18, R0 ;  /* 0x00000018ff067819 */ /* 0x000fe40000011600 */
[----:B------:R-:W-:Y:S01]  /*7860*/  @!P0 PRMT R50, R121, 0x5410, RZ ;  /* 0x0000541079328816 */ /* 0x000fe200000000ff */
[----:B------:R-:W3:Y:S01]  /*7870*/  MUFU.EX2 R236, R95 ;  /* 0x0000005f00ec7308 */ /* 0x000ee20000000800 */
[----:B------:R-:W-:-:S02]  /*7880*/  LOP3.LUT R0, R0, 0xffff, RZ, 0xc0, !PT ;  /* 0x0000ffff00007812 */ /* 0x000fc400078ec0ff */
[----:B------:R-:W-:Y:S02]  /*7890*/  ISETP.GE.U32.AND P0, PT, R194, R6, PT ;  /* 0x00000006c200720c */ /* 0x000fe40003f06070 */
[C---:B------:R-:W-:Y:S02]  /*78a0*/  PRMT R46, R7.reuse, 0x7610, R46 ;  /* 0x00007610072e7816 */ /* 0x040fe4000000002e */
[----:B------:R-:W-:Y:S01]  /*78b0*/  PRMT R44, R7, 0x7632, R44 ;  /* 0x00007632072c7816 */ /* 0x000fe2000000002c */
[----:B------:R-:W-:Y:S01]  /*78c0*/  IMAD.WIDE.U32 R6, R152, -0x2daee0ad, RZ ;  /* 0xd2511f5398067825 */ /* 0x000fe200078e00ff */
[----:B------:R-:W-:Y:S01]  /*78d0*/  SHF.R.U32.HI R0, RZ, 0x8, R0 ;  /* 0x00000008ff007819 */ /* 0x000fe20000011600 */
[----:B------:R-:W-:Y:S01]  /*78e0*/  @!P2 HADD2 R122, -R46.H0_H0, -RZ.H0_H0 ;  /* 0xa00000ff2e7aa230 */ /* 0x000fe20000000900 */
[----:B------:R-:W-:Y:S01]  /*78f0*/  PRMT R111, R46, 0x5410, R44 ;  /* 0x000054102e6f7816 */ /* 0x000fe2000000002c */
[----:B------:R-:W-:Y:S01]  /*7900*/  @!P4 HADD2 R123, -R44.H0_H0, -RZ.H0_H0 ;  /* 0xa00000ff2c7bc230 */ /* 0x000fe20000000900 */
[----:B------:R-:W-:Y:S01]  /*7910*/  LOP3.LUT R7, R7, R190, R42, 0x96, !PT ;  /* 0x000000be07077212 */ /* 0x000fe200078e962a */
[----:B------:R-:W-:Y:S01]  /*7920*/  MUFU.EX2 R233, R96 ;  /* 0x0000006000e97308 */ /* 0x000fe20000000800 */
[----:B------:R-:W-:-:S02]  /*7930*/  LOP3.LUT R0, R0, 0xffff, RZ, 0xc0, !PT ;  /* 0x0000ffff00007812 */ /* 0x000fc400078ec0ff */
[----:B------:R-:W-:Y:S01]  /*7940*/  LOP3.LUT R12, R11, R202, R6, 0x96, !PT ;  /* 0x000000ca0b0c7212 */ /* 0x000fe200078e9606 */
[----:B------:R-:W-:Y:S01]  /*7950*/  IMAD.WIDE.U32 R6, R7, -0x326172a9, RZ ;  /* 0xcd9e8d5707067825 */ /* 0x000fe200078e00ff */
[----:B------:R-:W-:Y:S02]  /*7960*/  @!P2 PRMT R46, R122, 0x5410, RZ ;  /* 0x000054107a2ea816 */ /* 0x000fe400000000ff */
[----:B------:R-:W-:Y:S01]  /*7970*/  ISETP.GE.U32.AND P2, PT, R194, R0, PT ;  /* 0x00000000c200720c */ /* 0x000fe20003f46070 */
[----:B------:R-:W-:Y:S01]  /*7980*/  IMAD.WIDE.U32 R12, R12, -0x326172a9, RZ ;  /* 0xcd9e8d570c0c7825 */ /* 0x000fe200078e00ff */
[----:B------:R-:W-:Y:S01]  /*7990*/  F2FP.PACK_AB R0, R33, R32 ;  /* 0x000000202100723e */ /* 0x000fe200000000ff */
[----:B------:R4:W-:Y:S01]  /*79a0*/  MUFU.EX2 R234, R110 ;  /* 0x0000006e00ea7308 */ /* 0x0009e20000000800 */
[----:B------:R-:W-:Y:S02]  /*79b0*/  LOP3.LUT R7, R7, R203, R8, 0x96, !PT ;  /* 0x000000cb07077212 */ /* 0x000fe400078e9608 */
[----:B------:R-:W-:-:S02]  /*79c0*/  LOP3.LUT R8, R13, R227, R6, 0x96, !PT ;  /* 0x000000e30d087212 */ /* 0x000fc400078e9606 */
[C---:B------:R-:W-:Y:S01]  /*79d0*/  PRMT R42, R0.reuse, 0x7632, R42 ;  /* 0x00007632002a7816 */ /* 0x040fe2000000002a */
[----:B------:R-:W-:Y:S01]  /*79e0*/  IMAD.WIDE.U32 R6, R7, -0x2daee0ad, RZ ;  /* 0xd2511f5307067825 */ /* 0x000fe200078e00ff */
[----:B------:R-:W-:Y:S01]  /*79f0*/  PRMT R43, R0, 0x7610, R43 ;  /* 0x00007610002b7816 */ /* 0x000fe2000000002b */
[----:B------:R5:W-:Y:S01]  /*7a00*/  MUFU.EX2 R232, R104 ;  /* 0x0000006800e87308 */ /* 0x000be20000000800 */
[----:B-1----:R-:W-:Y:S01]  /*7a10*/  F2FP.PACK_AB R0, R31, R30 ;  /* 0x0000001e1f00723e */ /* 0x002fe200000000ff */
[----:B------:R-:W-:Y:S01]  /*7a20*/  IMAD.WIDE.U32 R8, R8, -0x2daee0ad, RZ ;  /* 0xd2511f5308087825 */ /* 0x000fe200078e00ff */
[----:B------:R-:W-:Y:S01]  /*7a30*/  @!P2 HADD2 R127, -R42.H0_H0, -RZ.H0_H0 ;  /* 0xa00000ff2a7fa230 */ /* 0x000fe20000000900 */
[----:B------:R-:W-:Y:S01]  /*7a40*/  LOP3.LUT R7, R7, R228, R10, 0x96, !PT ;  /* 0x000000e407077212 */ /* 0x000fe200078e960a */
[----:B------:R-:W-:Y:S01]  /*7a50*/  @!P3 HADD2 R125, -R43.H0_H0, -RZ.H0_H0 ;  /* 0xa00000ff2b7db230 */ /* 0x000fe20000000900 */
[C---:B------:R-:W-:Y:S02]  /*7a60*/  PRMT R41, R0.reuse, 0x7610, R41 ;  /* 0x0000761000297816 */ /* 0x040fe40000000029 */
[----:B------:R-:W-:Y:S01]  /*7a70*/  PRMT R40, R0, 0x7632, R40 ;  /* 0x0000763200287816 */ /* 0x000fe20000000028 */
[----:B----4-:R-:W-:Y:S01]  /*7a80*/  IMAD.MOV.U32 R110, RZ, RZ, R230 ;  /* 0x000000ffff6e7224 */ /* 0x010fe200078e00e6 */
[----:B------:R-:W-:Y:S01]  /*7a90*/  LOP3.LUT R0, R2, 0xff, RZ, 0xc0, !PT ;  /* 0x000000ff02007812 */ /* 0x000fe200078ec0ff */
[----:B------:R-:W-:Y:S01]  /*7aa0*/  @!P1 HADD2 R131, -R41.H0_H0, -RZ.H0_H0 ;  /* 0xa00000ff29839230 */ /* 0x000fe20000000900 */
[----:B------:R-:W-:Y:S01]  /*7ab0*/  LOP3.LUT R9, R9, R229, R6, 0x96, !PT ;  /* 0x000000e509097212 */ /* 0x000fe200078e9606 */
[----:B------:R-:W-:Y:S01]  /*7ac0*/  IMAD.WIDE.U32 R6, R7, -0x326172a9, RZ ;  /* 0xcd9e8d5707067825 */ /* 0x000fe200078e00ff */
[----:B------:R-:W-:Y:S01]  /*7ad0*/  PRMT R126, R43, 0x5410, R42 ;  /* 0x000054102b7e7816 */ /* 0x000fe2000000002a */
[----:B------:R-:W-:Y:S01]  /*7ae0*/  @!P0 HADD2 R130, -R40.H0_H0, -RZ.H0_H0 ;  /* 0xa00000ff28828230 */ /* 0x000fe20000000900 */
[----:B------:R-:W-:Y:S01]  /*7af0*/  @!P2 PRMT R42, R127, 0x5410, RZ ;  /* 0x000054107f2aa816 */ /* 0x000fe200000000ff */
[----:B-----5:R-:W-:Y:S01]  /*7b00*/  IMAD.MOV.U32 R104, RZ, RZ, R227 ;  /* 0x000000ffff687224 */ /* 0x020fe200078e00e3 */
[----:B------:R-:W-:Y:S01]  /*7b10*/  ISETP.GE.U32.AND P2, PT, R194, R0, PT ;  /* 0x00000000c200720c */ /* 0x000fe20003f46070 */
[----:B------:R-:W-:Y:S01]  /*7b20*/  MUFU.EX2 R227, R118 ;  /* 0x0000007600e37308 */ /* 0x000fe20000000800 */
[----:B------:R-:W-:-:S02]  /*7b30*/  SHF.R.U32.HI R0, RZ, 0x18, R2 ;  /* 0x00000018ff007819 */ /* 0x000fc40000011602 */
[----:B------:R-:W-:Y:S02]  /*7b40*/  LOP3.LUT R10, R2, 0xffff, RZ, 0xc0, !PT ;  /* 0x0000ffff020a7812 */ /* 0x000fe400078ec0ff */
[----:B------:R-:W-:Y:S01]  /*7b50*/  SHF.R.U32.HI R11, RZ, 0x10, R2 ;  /* 0x00000010ff0b7819 */ /* 0x000fe20000011602 */
[----:B------:R-:W-:Y:S01]  /*7b60*/  IMAD.WIDE.U32 R2, R9, -0x326172a9, RZ ;  /* 0xcd9e8d5709027825 */ /* 0x000fe200078e00ff */
[----:B------:R-:W-:Y:S02]  /*7b70*/  @!P3 PRMT R43, R125, 0x5410, RZ ;  /* 0x000054107d2bb816 */ /* 0x000fe400000000ff */
[----:B------:R-:W-:Y:S01]  /*7b80*/  PRMT R125, R41, 0x5410, R40 ;  /* 0x00005410297d7816 */ /* 0x000fe20000000028 */
[----:B------:R-:W-:Y:S01]  /*7b90*/  FADD.FTZ R9, R98, R21 ;  /* 0x0000001562097221 */ /* 0x000fe20000010000 */
[----:B------:R-:W-:Y:S02]  /*7ba0*/  @!P1 PRMT R41, R131, 0x5410, RZ ;  /* 0x0000541083299816 */ /* 0x000fe400000000ff */
[----:B------:R-:W-:Y:S01]  /*7bb0*/  ISETP.GE.U32.AND P1, PT, R194, R0, PT ;  /* 0x00000000c200720c */ /* 0x000fe20003f26070 */
[----:B------:R-:W-:Y:S01]  /*7bc0*/  FADD.FTZ R9, R32, R9 ;  /* 0x0000000920097221 */ /* 0x000fe20000010000 */
[----:B------:R-:W-:Y:S01]  /*7bd0*/  LOP3.LUT R12, R7, R230, R12, 0x96, !PT ;  /* 0x000000e6070c7212 */ /* 0x000fe200078e960c */
[----:B------:R-:W-:Y:S01]  /*7be0*/  IMAD.SHL.U32 R32, R187, 0x8, RZ ;  /* 0x00000008bb207824 */ /* 0x000fe200078e00ff */
[----:B------:R-:W-:Y:S01]  /*7bf0*/  LOP3.LUT R6, R3, R231, R6, 0x96, !PT ;  /* 0x000000e703067212 */ /* 0x000fe200078e9606 */
[----:B------:R-:W-:Y:S01]  /*7c00*/  MUFU.EX2 R230, R113 ;  /* 0x0000007100e67308 */ /* 0x000fe20000000800 */
[C---:B------:R-:W-:Y:S01]  /*7c10*/  LOP3.LUT R7, R2.reuse, 0xff, RZ, 0xc0, !PT ;  /* 0x000000ff02077812 */ /* 0x040fe200078ec0ff */
[----:B------:R-:W-:Y:S01]  /*7c20*/  FADD.FTZ R96, R33, R9 ;  /* 0x0000000921607221 */ /* 0x000fe20000010000 */
[----:B------:R-:W-:Y:S01]  /*7c30*/  LOP3.LUT R16, R2, 0xffff, RZ, 0xc0, !PT ;  /* 0x0000ffff02107812 */ /* 0x000fe200078ec0ff */
[----:B------:R-:W-:Y:S01]  /*7c40*/  IMAD.WIDE R32, R32, 0x2, R34 ;  /* 0x0000000220207825 */ /* 0x000fe200078e0222 */
[----:B------:R-:W-:-:S02]  /*7c50*/  SHF.R.U32.HI R13, RZ, 0x10, R2 ;  /* 0x00000010ff0d7819 */ /* 0x000fc40000011602 */
[----:B------:R-:W-:Y:S01]  /*7c60*/  SHF.R.U32.HI R0, RZ, 0x18, R2 ;  /* 0x00000018ff007819 */ /* 0x000fe20000011602 */
[----:B------:R-:W-:Y:S01]  /*7c70*/  IMAD.WIDE.U32 R2, R27, -0x2daee0ad, RZ ;  /* 0xd2511f531b027825 */ /* 0x000fe200078e00ff */
[----:B------:R-:W-:Y:S01]  /*7c80*/  @!P0 PRMT R40, R130, 0x5410, RZ ;  /* 0x0000541082288816 */ /* 0x000fe200000000ff */
[----:B------:R-:W-:Y:S01]  /*7c90*/  ST.E.U16 [R32.64], R36 ;  /* 0x0000002420007985 */ /* 0x000fe2000c101504 */
[----:B------:R-:W-:Y:S02]  /*7ca0*/  ISETP.GE.U32.AND P0, PT, R194, R7, PT ;  /* 0x00000007c200720c */ /* 0x000fe40003f06070 */
[----:B------:R-:W-:Y:S01]  /*7cb0*/  LOP3.LUT R45, R3, R252, R14, 0x96, !PT ;  /* 0x000000fc032d7212 */ /* 0x000fe200078e960e */
[----:B------:R-:W-:Y:S01]  /*7cc0*/  ST.E.U16 [R32.64+0x2], R39 ;  /* 0x0000022720007985 */ /* 0x000fe2000c101504 */
[C---:B------:R-:W-:Y:S02]  /*7cd0*/  LOP3.LUT R83, R2.reuse, 0xffff, RZ, 0xc0, !PT ;  /* 0x0000ffff02537812 */ /* 0x040fe400078ec0ff */
[----:B------:R-:W-:-:S02]  /*7ce0*/  LOP3.LUT R86, R2, 0xff, RZ, 0xc0, !PT ;  /* 0x000000ff02567812 */ /* 0x000fc400078ec0ff */
[--C-:B------:R-:W-:Y:S02]  /*7cf0*/  SHF.R.U32.HI R84, RZ, 0x10, R2.reuse ;  /* 0x00000010ff547819 */ /* 0x100fe40000011602 */
[----:B------:R-:W-:Y:S01]  /*7d00*/  SHF.R.U32.HI R85, RZ, 0x18, R2 ;  /* 0x00000018ff557819 */ /* 0x000fe20000011602 */
[----:B------:R-:W-:Y:S01]  /*7d10*/  IMAD.WIDE.U32 R2, R12, -0x2daee0ad, RZ ;  /* 0xd2511f530c027825 */ /* 0x000fe200078e00ff */
[----:B------:R-:W-:Y:S02]  /*7d20*/  @!P4 PRMT R44, R123, 0x5410, RZ ;  /* 0x000054107b2cc816 */ /* 0x000fe400000000ff */
[----:B------:R-:W-:Y:S02]  /*7d30*/  ISETP.GE.U32.AND P4, PT, R194, R0, PT ;  /* 0x00000000c200720c */ /* 0x000fe40003f86070 */
[C---:B------:R-:W-:Y:S02]  /*7d40*/  LOP3.LUT R7, R2.reuse, 0xff, RZ, 0xc0, !PT ;  /* 0x000000ff02077812 */ /* 0x040fe400078ec0ff */
[----:B------:R-:W-:-:S02]  /*7d50*/  LOP3.LUT R29, R2, 0xffff, RZ, 0xc0, !PT ;  /* 0x0000ffff021d7812 */ /* 0x000fc400078ec0ff */
[--C-:B------:R-:W-:Y:S02]  /*7d60*/  SHF.R.U32.HI R28, RZ, 0x10, R2.reuse ;  /* 0x00000010ff1c7819 */ /* 0x100fe40000011602 */
[----:B------:R-:W-:Y:S02]  /*7d70*/  SHF.R.U32.HI R12, RZ, 0x18, R2 ;  /* 0x00000018ff0c7819 */ /* 0x000fe40000011602 */
[----:B------:R-:W-:Y:S02]  /*7d80*/  SHF.R.U32.HI R2, RZ, 0x8, R22 ;  /* 0x00000008ff027819 */ /* 0x000fe40000011616 */
[----:B------:R-:W-:Y:S01]  /*7d90*/  LOP3.LUT R0, R3, R252, R8, 0x96, !PT ;  /* 0x000000fc03007212 */ /* 0x000fe200078e9608 */
[----:B------:R-:W-:Y:S01]  /*7da0*/  FADD.FTZ R8, R173, R19 ;  /* 0x00000013ad087221 */ /* 0x000fe20000010000 */
[----:B------:R-:W-:Y:S02]  /*7db0*/  PRMT R89, R25, 0x5410, R2 ;  /* 0x0000541019597816 */ /* 0x000fe40000000002 */
[----:B------:R-:W-:Y:S01]  /*7dc0*/  LOP3.LUT R2, R24, 0xff, RZ, 0xc0, !PT ;  /* 0x000000ff18027812 */ /* 0x000fe200078ec0ff */
[----:B------:R-:W-:Y:S01]  /*7dd0*/  FADD.FTZ R27, R175, R8 ;  /* 0x00000008af1b7221 */ /* 0x000fe20000010000 */
[----:B------:R-:W-:Y:S01]  /*7de0*/  SHF.R.U32.HI R3, RZ, 0x8, R10 ;  /* 0x00000008ff037819 */ /* 0x000fe2000001160a */
[----:B------:R-:W-:Y:S01]  /*7df0*/  FADD.FTZ R10, R30, R17 ;  /* 0x000000111e0a7221 */ /* 0x000fe20000010000 */
[----:B------:R-:W-:Y:S01]  /*7e00*/  PRMT R87, R2, 0x5410, R23 ;  /* 0x0000541002577816 */ /* 0x000fe20000000017 */
[----:B------:R-:W-:Y:S01]  /*7e10*/  IMAD.SHL.U32 R30, R187, 0x40, RZ ;  /* 0x00000040bb1e7824 */ /* 0x000fe200078e00ff */
[----:B------:R-:W-:Y:S01]  /*7e20*/  F2FP.PACK_AB R23, R178, R169 ;  /* 0x000000a9b217723e */ /* 0x000fe200000000ff */
[----:B------:R-:W-:Y:S01]  /*7e30*/  FADD.FTZ R95, R179, R27 ;  /* 0x0000001bb35f7221 */ /* 0x000fe20000010000 */
[----:B------:R-:W-:Y:S01]  /*7e40*/  LOP3.LUT R2, R3, 0xffff, RZ, 0xc0, !PT ;  /* 0x0000ffff03027812 */ /* 0x000fe200078ec0ff */
[----:B------:R-:W-:Y:S01]  /*7e50*/  IMAD.MOV.U32 R179, RZ, RZ, R190 ;  /* 0x000000ffffb37224 */ /* 0x000fe200078e00be */
[----:B------:R-:W-:Y:S01]  /*7e60*/  PRMT R22, R23, 0x7632, R22 ;  /* 0x0000763217167816 */ /* 0x000fe20000000016 */
[----:B------:R-:W-:Y:S01]  /*7e70*/  @!P2 HADD2 R133, -R23.H0_H0, -RZ.H0_H0 ;  /* 0xa00000ff1785a230 */ /* 0x000fe20000000900 */
[----:B------:R-:W-:-:S02]  /*7e80*/  ISETP.GE.U32.AND P3, PT, R194, R2, PT ;  /* 0x00000002c200720c */ /* 0x000fc40003f66070 */
[----:B------:R-:W-:Y:S01]  /*7e90*/  LOP3.LUT R2, R11, 0xff, RZ, 0xc0, !PT ;  /* 0x000000ff0b027812 */ /* 0x000fe200078ec0ff */
[----:B------:R-:W-:Y:S01]  /*7ea0*/  FADD.FTZ R11, R174, R18 ;  /* 0x00000012ae0b7221 */ /* 0x000fe20000010000 */
[----:B------:R-:W-:Y:S02]  /*7eb0*/  PRMT R98, R23, 0x5410, R22 ;  /* 0x0000541017627816 */ /* 0x000fe40000000016 */
[----:B------:R-:W-:Y:S02]  /*7ec0*/  @!P2 PRMT R23, R133, 0x5410, RZ ;  /* 0x000054108517a816 */ /* 0x000fe400000000ff */
[----:B------:R-:W-:Y:S02]  /*7ed0*/  ISETP.GE.U32.AND P2, PT, R194, R2, PT ;  /* 0x00000002c200720c */ /* 0x000fe40003f46070 */
[----:B------:R-:W-:Y:S02]  /*7ee0*/  LOP3.LUT R2, R6, 0xffff, RZ, 0xc0, !PT ;  /* 0x0000ffff06027812 */ /* 0x000fe400078ec0ff */
[----:B--2---:R-:W-:Y:S01]  /*7ef0*/  F2FP.PACK_AB R25, R168, R88 ;  /* 0x00000058a819723e */ /* 0x004fe200000000ff */
[----:B------:R-:W-:Y:S01]  /*7f00*/  @!P3 HADD2 R132, -R22.H0_H0, -RZ.H0_H0 ;  /* 0xa00000ff1684b230 */ /* 0x000fe20000000900 */
[----:B------:R-:W-:-:S02]  /*7f10*/  LOP3.LUT R3, R6, 0xff, RZ, 0xc0, !PT ;  /* 0x000000ff06037812 */ /* 0x000fc400078ec0ff */
[----:B------:R-:W-:Y:S02]  /*7f20*/  SHF.R.U32.HI R2, RZ, 0x8, R2 ;  /* 0x00000008ff027819 */ /* 0x000fe40000011602 */
[----:B------:R-:W-:Y:S02]  /*7f30*/  @!P3 PRMT R22, R132, 0x5410, RZ ;  /* 0x000054108416b816 */ /* 0x000fe400000000ff */
[C---:B------:R-:W-:Y:S01]  /*7f40*/  PRMT R24, R25.reuse, 0x7632, R24 ;  /* 0x0000763219187816 */ /* 0x040fe20000000018 */
[----:B------:R-:W-:Y:S01]  /*7f50*/  @!P2 HADD2 R134, -R25.H0_H0, -RZ.H0_H0 ;  /* 0xa00000ff1986a230 */ /* 0x000fe20000000900 */
[----:B------:R-:W-:Y:S02]  /*7f60*/  ISETP.GE.U32.AND P3, PT, R194, R3, PT ;  /* 0x00000003c200720c */ /* 0x000fe40003f66070 */
[----:B------:R-:W-:Y:S01]  /*7f70*/  LOP3.LUT R2, R2, 0xffff, RZ, 0xc0, !PT ;  /* 0x0000ffff02027812 */ /* 0x000fe200078ec0ff */
[----:B------:R-:W-:Y:S01]  /*7f80*/  @!P1 HADD2 R135, -R24.H0_H0, -RZ.H0_H0 ;  /* 0xa00000ff18879230 */ /* 0x000fe20000000900 */
[----:B------:R-:W-:-:S02]  /*7f90*/  PRMT R92, R25, 0x5410, R24 ;  /* 0x00005410195c7816 */ /* 0x000fc40000000018 */
[----:B------:R-:W-:Y:S02]  /*7fa0*/  @!P2 PRMT R25, R134, 0x5410, RZ ;  /* 0x000054108619a816 */ /* 0x000fe400000000ff */
[C---:B------:R-:W-:Y:S02]  /*7fb0*/  ISETP.GE.U32.AND P2, PT, R194.reuse, R2, PT ;  /* 0x00000002c200720c */ /* 0x040fe40003f46070 */
[--C-:B------:R-:W-:Y:S02]  /*7fc0*/  SHF.R.U32.HI R2, RZ, 0x18, R6.reuse ;  /* 0x00000018ff027819 */ /* 0x100fe40000011606 */
[----:B------:R-:W-:Y:S02]  /*7fd0*/  F2FP.PACK_AB R21, R177, R176 ;  /* 0x000000b0b115723e */ /* 0x000fe400000000ff */
[----:B------:R-:W-:Y:S02]  /*7fe0*/  @!P1 PRMT R24, R135, 0x5410, RZ ;  /* 0x0000541087189816 */ /* 0x000fe400000000ff */
[----:B------:R-:W-:Y:S01]  /*7ff0*/  ISETP.GE.U32.AND P1, PT, R194, R2, PT ;  /* 0x00000002c200720c */ /* 0x000fe20003f26070 */
[----:B------:R-:W-:Y:S01]  /*8000*/  @!P3 HADD2 R137, -R21.H0_H0, -RZ.H0_H0 ;  /* 0xa00000ff1589b230 */ /* 0x000fe20000000900 */
[----:B------:R-:W-:-:S02]  /*8010*/  SHF.R.U32.HI R2, RZ, 0x10, R6 ;  /* 0x00000010ff027819 */ /* 0x000fc40000011606 */
[----:B------:R-:W-:Y:S02]  /*8020*/  PRMT R17, R21, 0x7632, R17 ;  /* 0x0000763215117816 */ /* 0x000fe40000000011 */
[----:B------:R-:W-:Y:S02]  /*8030*/  LOP3.LUT R2, R2, 0xff, RZ, 0xc0, !PT ;  /* 0x000000ff02027812 */ /* 0x000fe400078ec0ff */
[----:B------:R-:W-:Y:S01]  /*8040*/  F2FP.PACK_AB R19, R97, R158 ;  /* 0x0000009e6113723e */ /* 0x000fe200000000ff */
[----:B------:R-:W-:Y:S01]  /*8050*/  @!P2 HADD2 R136, -R17.H0_H0, -RZ.H0_H0 ;  /* 0xa00000ff1188a230 */ /* 0x000fe20000000900 */
[----:B------:R-:W-:Y:S02]  /*8060*/  PRMT R154, R21, 0x5410, R17 ;  /* 0x00005410159a7816 */ /* 0x000fe40000000011 */
[----:B------:R-:W-:Y:S02]  /*8070*/  @!P3 PRMT R21, R137, 0x5410, RZ ;  /* 0x000054108915b816 */ /* 0x000fe400000000ff */
[----:B------:R-:W-:-:S02]  /*8080*/  ISETP.GE.U32.AND P3, PT, R194, R2, PT ;  /* 0x00000002c200720c */ /* 0x000fc40003f66070 */
[----:B------:R-:W-:Y:S02]  /*8090*/  PRMT R18, R19, 0x7632, R18 ;  /* 0x0000763213127816 */ /* 0x000fe40000000012 */
[----:B------:R-:W-:Y:S02]  /*80a0*/  LOP3.LUT R2, R13, 0xff, RZ, 0xc0, !PT ;  /* 0x000000ff0d027812 */ /* 0x000fe400078ec0ff */
[----:B------:R-:W-:Y:S01]  /*80b0*/  @!P2 PRMT R17, R136, 0x5410, RZ ;  /* 0x000054108811a816 */ /* 0x000fe200000000ff */
[----:B------:R-:W-:Y:S01]  /*80c0*/  @!P1 HADD2 R138, -R18.H0_H0, -RZ.H0_H0 ;  /* 0xa00000ff128a9230 */ /* 0x000fe20000000900 */
[----:B------:R-:W-:Y:S02]  /*80d0*/  ISETP.GE.U32.AND P2, PT, R194, R2, PT ;  /* 0x00000002c200720c */ /* 0x000fe40003f46070 */
[----:B------:R-:W-:Y:S02]  /*80e0*/  SHF.R.U32.HI R2, RZ, 0x8, R16 ;  /* 0x00000008ff027819 */ /* 0x000fe40000011610 */
[----:B------:R-:W-:Y:S01]  /*80f0*/  PRMT R152, R19, 0x5410, R18 ;  /* 0x0000541013987816 */ /* 0x000fe20000000012 */
[----:B------:R-:W-:Y:S01]  /*8100*/  @!P3 HADD2 R139, -R19.H0_H0, -RZ.H0_H0 ;  /* 0xa00000ff138bb230 */ /* 0x000fe20000000900 */
[----:B------:R-:W-:-:S02]  /*8110*/  LOP3.LUT R2, R2, 0xffff, RZ, 0xc0, !PT ;  /* 0x0000ffff02027812 */ /* 0x000fc400078ec0ff */
[----:B------:R-:W-:Y:S02]  /*8120*/  @!P1 PRMT R18, R138, 0x5410, RZ ;  /* 0x000054108a129816 */ /* 0x000fe400000000ff */
[----:B------:R-:W1:Y:S01]  /*8130*/  MUFU.EX2 R138, R112 ;  /* 0x00000070008a7308 */ /* 0x000e620000000800 */
[----:B------:R-:W-:Y:S02]  /*8140*/  ISETP.GE.U32.AND P1, PT, R194, R2, PT ;  /* 0x00000002c200720c */ /* 0x000fe40003f26070 */
[----:B---3--:R-:W-:Y:S02]  /*8150*/  F2FP.PACK_AB R14, R236, R225 ;  /* 0x000000e1ec0e723e */ /* 0x008fe400000000ff */
[----:B------:R-:W-:Y:S02]  /*8160*/  LOP3.LUT R2, R15, 0xffff, RZ, 0xc0, !PT ;  /* 0x0000ffff0f027812 */ /* 0x000fe400078ec0ff */
[----:B------:R-:W-:Y:S01]  /*8170*/  SHF.R.U32.HI R3, RZ, 0x10, R15 ;  /* 0x00000010ff037819 */ /* 0x000fe2000001160f */
[----:B------:R-:W-:Y:S01]  /*8180*/  @!P0 HADD2 R140, -R14.H0_H0, -RZ.H0_H0 ;  /* 0xa00000ff0e8c8230 */ /* 0x000fe20000000900 */
[----:B------:R-:W-:Y:S01]  /*8190*/  @!P3 PRMT R19, R139, 0x5410, RZ ;  /* 0x000054108b13b816 */ /* 0x000fe200000000ff */
[----:B------:R-:W-:Y:S01]  /*81a0*/  IMAD.MOV.U32 R139, RZ, RZ, R231 ;  /* 0x000000ffff8b7224 */ /* 0x000fe200078e00e7 */
[----:B------:R-:W-:Y:S01]  /*81b0*/  PRMT R13, R14, 0x7632, R13 ;  /* 0x000076320e0d7816 */ /* 0x000fe2000000000d */
[----:B------:R2:W3:Y:S01]  /*81c0*/  MUFU.EX2 R231, R106 ;  /* 0x0000006a00e77308 */ /* 0x0004e20000000800 */
[----:B------:R-:W-:-:S02]  /*81d0*/  ISETP.GE.U32.AND P3, PT, R194, R7, PT ;  /* 0x00000007c200720c */ /* 0x000fc40003f66070 */
[----:B------:R-:W-:Y:S01]  /*81e0*/  SHF.R.U32.HI R6, RZ, 0x8, R2 ;  /* 0x00000008ff067819 */ /* 0x000fe20000011602 */
[----:B------:R-:W-:Y:S01]  /*81f0*/  @!P1 HADD2 R141, -R13.H0_H0, -RZ.H0_H0 ;  /* 0xa00000ff0d8d9230 */ /* 0x000fe20000000900 */
[----:B------:R-:W-:Y:S02]  /*8200*/  SHF.R.U32.HI R7, RZ, 0x18, R15 ;  /* 0x00000018ff077819 */ /* 0x000fe4000001160f */
[----:B------:R-:W-:Y:S01]  /*8210*/  LOP3.LUT R2, R3, 0xff, RZ, 0xc0, !PT ;  /* 0x000000ff03027812 */ /* 0x000fe200078ec0ff */
[----:B------:R-:W-:Y:S01]  /*8220*/  FADD.FTZ R3, R180, R11 ;  /* 0x0000000bb4037221 */ /* 0x000fe20000010000 */
[----:B-1----:R-:W-:Y:S01]  /*8230*/  F2FP.PACK_AB R16, R138, R105 ;  /* 0x000000698a10723e */ /* 0x002fe200000000ff */
[----:B------:R-:W-:Y:S01]  /*8240*/  IMAD.MOV.U32 R180, RZ, RZ, R229 ;  /* 0x000000ffffb47224 */ /* 0x000fe200078e00e5 */
[----:B------:R-:W-:Y:S01]  /*8250*/  PRMT R81, R2, 0x5410, R7 ;  /* 0x0000541002517816 */ /* 0x000fe20000000007 */
[----:B------:R-:W1:Y:S01]  /*8260*/  MUFU.EX2 R229, R99 ;  /* 0x0000006300e57308 */ /* 0x000e620000000800 */
[----:B------:R-:W-:Y:S01]  /*8270*/  LOP3.LUT R2, R28, 0xff, RZ, 0xc0, !PT ;  /* 0x000000ff1c027812 */ /* 0x000fe200078ec0ff */
[----:B------:R-:W-:Y:S01]  /*8280*/  @!P2 HADD2 R142, -R16.H0_H0, -RZ.H0_H0 ;  /* 0xa00000ff108ea230 */ /* 0x000fe20000000900 */
[----:B------:R-:W-:Y:S01]  /*8290*/  LOP3.LUT R8, R15, 0xff, RZ, 0xc0, !PT ;  /* 0x000000ff0f087812 */ /* 0x000fe200078ec0ff */
[----:B------:R-:W-:Y:S01]  /*82a0*/  FADD.FTZ R93, R181, R3 ;  /* 0x00000003b55d7221 */ /* 0x000fe20000010000 */
[----:B------:R-:W-:Y:S01]  /*82b0*/  PRMT R137, R14, 0x5410, R13 ;  /* 0x000054100e897816 */ /* 0x000fe2000000000d */
[----:B------:R-:W-:Y:S01]  /*82c0*/  IMAD R28, R187, 0x48, RZ ;  /* 0x00000048bb1c7824 */ /* 0x000fe200078e02ff */
[----:B------:R-:W-:Y:S01]  /*82d0*/  @!P1 PRMT R13, R141, 0x5410, RZ ;  /* 0x000054108d0d9816 */ /* 0x000fe200000000ff */
[----:B--2---:R-:W-:Y:S01]  /*82e0*/  IMAD.MOV.U32 R106, RZ, RZ, R228 ;  /* 0x000000ffff6a7224 */ /* 0x004fe200078e00e4 */
[----:B------:R-:W-:Y:S01]  /*82f0*/  PRMT R15, R16, 0x7632, R15 ;  /* 0x00007632100f7816 */ /* 0x000fe2000000000f */
[----:B------:R-:W2:Y:S01]  /*8300*/  MUFU.EX2 R228, R116 ;  /* 0x0000007400e47308 */ /* 0x000ea20000000800 */
[----:B------:R-:W-:-:S02]  /*8310*/  ISETP.GE.U32.AND P1, PT, R194, R2, PT ;  /* 0x00000002c200720c */ /* 0x000fc40003f26070 */
[----:B------:R-:W-:Y:S01]  /*8320*/  LOP3.LUT R2, R0, 0xff, RZ, 0xc0, !PT ;  /* 0x000000ff00027812 */ /* 0x000fe200078ec0ff */
[----:B------:R-:W-:Y:S01]  /*8330*/  @!P4 HADD2 R143, -R15.H0_H0, -RZ.H0_H0 ;  /* 0xa00000ff0f8fc230 */ /* 0x000fe20000000900 */
[----:B------:R-:W-:Y:S02]  /*8340*/  PRMT R136, R16, 0x5410, R15 ;  /* 0x0000541010887816 */ /* 0x000fe4000000000f */
[----:B------:R-:W-:Y:S02]  /*8350*/  @!P2 PRMT R16, R142, 0x5410, RZ ;  /* 0x000054108e10a816 */ /* 0x000fe400000000ff */
[----:B------:R-:W-:Y:S02]  /*8360*/  ISETP.GE.U32.AND P2, PT, R194, R2, PT ;  /* 0x00000002c200720c */ /* 0x000fe40003f46070 */
[----:B------:R-:W-:Y:S02]  /*8370*/  LOP3.LUT R2, R0, 0xffff, RZ, 0xc0, !PT ;  /* 0x0000ffff00027812 */ /* 0x000fe400078ec0ff */
[----:B------:R-:W-:-:S02]  /*8380*/  @!P4 PRMT R15, R143, 0x5410, RZ ;  /* 0x000054108f0fc816 */ /* 0x000fc400000000ff */
[----:B------:R-:W-:Y:S02]  /*8390*/  SHF.R.U32.HI R2, RZ, 0x8, R2 ;  /* 0x00000008ff027819 */ /* 0x000fe40000011602 */
[----:B------:R-:W-:Y:S02]  /*83a0*/  @!P0 PRMT R14, R140, 0x5410, RZ ;  /* 0x000054108c0e8816 */ /* 0x000fe400000000ff */
[----:B------:R-:W-:Y:S02]  /*83b0*/  LOP3.LUT R2, R2, 0xffff, RZ, 0xc0, !PT ;  /* 0x0000ffff02027812 */ /* 0x000fe400078ec0ff */
[C---:B------:R-:W-:Y:S02]  /*83c0*/  ISETP.GE.U32.AND P0, PT, R194.reuse, R12, PT ;  /* 0x0000000cc200720c */ /* 0x040fe40003f06070 */
[----:B------:R-:W-:Y:S02]  /*83d0*/  ISETP.GE.U32.AND P4, PT, R194, R2, PT ;  /* 0x00000002c200720c */ /* 0x000fe40003f86070 */
[----:B------:R-:W-:-:S02]  /*83e0*/  F2FP.PACK_AB R12, R234, R233 ;  /* 0x000000e9ea0c723e */ /* 0x000fc400000000ff */
[----:B------:R-:W-:Y:S01]  /*83f0*/  SHF.R.U32.HI R2, RZ, 0x8, R29 ;  /* 0x00000008ff027819 */ /* 0x000fe2000001161d */
[----:B------:R-:W-:Y:S01]  /*8400*/  IMAD.WIDE R28, R28, 0x2, R34 ;  /* 0x000000021c1c7825 */ /* 0x000fe200078e0222 */
[----:B------:R-:W-:Y:S01]  /*8410*/  PRMT R11, R12, 0x7632, R11 ;  /* 0x000076320c0b7816 */ /* 0x000fe2000000000b */
[----:B------:R-:W-:Y:S01]  /*8420*/  @!P2 HADD2 R145, -R12.H0_H0, -RZ.H0_H0 ;  /* 0xa00000ff0c91a230 */ /* 0x000fe20000000900 */
[----:B------:R-:W-:Y:S02]  /*8430*/  LOP3.LUT R2, R2, 0xffff, RZ, 0xc0, !PT ;  /* 0x0000ffff02027812 */ /* 0x000fe400078ec0ff */
[----:B------:R-:W-:Y:S02]  /*8440*/  PRMT R131, R12, 0x5410, R11 ;  /* 0x000054100c837816 */ /* 0x000fe4000000000b */
[----:B------:R-:W-:Y:S01]  /*8450*/  @!P2 PRMT R12, R145, 0x5410, RZ ;  /* 0x00005410910ca816 */ /* 0x000fe200000000ff */
[----:B------:R-:W-:Y:S01]  /*8460*/  @!P4 HADD2 R144, -R11.H0_H0, -RZ.H0_H0 ;  /* 0xa00000ff0b90c230 */ /* 0x000fe20000000900 */
[----:B------:R-:W-:Y:S01]  /*8470*/  ISETP.GE.U32.AND P2, PT, R194, R2, PT ;  /* 0x00000002c200720c */ /* 0x000fe20003f46070 */
[----:B------:R-:W-:Y:S01]  /*8480*/  IMAD.MOV.U32 R145, RZ, RZ, R203 ;  /* 0x000000ffff917224 */ /* 0x000fe200078e00cb */
[----:B------:R-:W-:-:S02]  /*8490*/  SHF.R.U32.HI R2, RZ, 0x18, R0 ;  /* 0x00000018ff027819 */ /* 0x000fc40000011600 */
[----:B------:R-:W-:Y:S01]  /*84a0*/  PRMT R82, R8, 0x5410, R6 ;  /* 0x0000541008527816 */ /* 0x000fe20000000006 */
[----:B------:R-:W-:Y:S01]  /*84b0*/  FADD.FTZ R6, R31, R10 ;  /* 0x0000000a1f067221 */ /* 0x000fe20000010000 */
[----:B---3--:R-:W-:Y:S01]  /*84c0*/  F2FP.PACK_AB R8, R232, R231 ;  /* 0x000000e7e808723e */ /* 0x008fe200000000ff */
[----:B------:R-:W-:Y:S01]  /*84d0*/  IMAD.WIDE R30, R30, 0x2, R34 ;  /* 0x000000021e1e7825 */ /* 0x000fe200078e0222 */
[----:B------:R-:W-:Y:S02]  /*84e0*/  @!P4 PRMT R11, R144, 0x5410, RZ ;  /* 0x00005410900bc816 */ /* 0x000fe400000000ff */
[----:B------:R-:W-:Y:S01]  /*84f0*/  ISETP.GE.U32.AND P4, PT, R194, R2, PT ;  /* 0x00000002c200720c */ /* 0x000fe20003f86070 */
[----:B------:R-:W-:Y:S01]  /*8500*/  @!P3 HADD2 R146, -R8.H0_H0, -RZ.H0_H0 ;  /* 0xa00000ff0892b230 */ /* 0x000fe20000000900 */
[----:B------:R-:W-:Y:S01]  /*8510*/  SHF.R.U32.HI R2, RZ, 0x10, R0 ;  /* 0x00000010ff027819 */ /* 0x000fe20000011600 */
[----:B------:R-:W-:Y:S01]  /*8520*/  IMAD.MOV.U32 R144, RZ, RZ, R202 ;  /* 0x000000ffff907224 */ /* 0x000fe200078e00ca */
[----:B-1----:R-:W-:Y:S01]  /*8530*/  F2FP.PACK_AB R10, R230, R229 ;  /* 0x000000e5e60a723e */ /* 0x002fe200000000ff */
[----:B------:R-:W-:Y:S01]  /*8540*/  IMAD.WIDE.U32 R202, R171, -0x326172a9, RZ ;  /* 0xcd9e8d57abca7825 */ /* 0x000fe200078e00ff */
[----:B------:R-:W-:Y:S01]  /*8550*/  PRMT R0, R8, 0x7632, R0 ;  /* 0x0000763208007816 */ /* 0x000fe20000000000 */
[----:B------:R1:W-:Y:S01]  /*8560*/  ST.E.U16 [R30.64], R26 ;  /* 0x0000001a1e007985 */ /* 0x0003e2000c101504 */
[----:B------:R-:W-:Y:S01]  /*8570*/  LOP3.LUT R2, R2, 0xff, RZ, 0xc0, !PT ;  /* 0x000000ff02027812 */ /* 0x000fe200078ec0ff */
[----:B------:R-:W-:Y:S01]  /*8580*/  @!P1 HADD2 R148, -R10.H0_H0, -RZ.H0_H0 ;  /* 0xa00000ff0a949230 */ /* 0x000fe20000000900 */
[----:B------:R-:W-:Y:S01]  /*8590*/  PRMT R9, R10, 0x7632, R9 ;  /* 0x000076320a097816 */ /* 0x000fe20000000009 */
[----:B------:R-:W-:Y:S01]  /*85a0*/  @!P2 HADD2 R147, -R0.H0_H0, -RZ.H0_H0 ;  /* 0xa00000ff0093a230 */ /* 0x000fe20000000900 */
[----:B------:R-:W-:Y:S01]  /*85b0*/  PRMT R130, R8, 0x5410, R0 ;  /* 0x0000541008827816 */ /* 0x000fe20000000000 */
[----:B------:R-:W-:Y:S01]  /*85c0*/  ST.E.U16 [R30.64+0x2], R20 ;  /* 0x000002141e007985 */ /* 0x000fe2000c101504 */
[----:B------:R-:W-:Y:S01]  /*85d0*/  @!P3 PRMT R8, R146, 0x5410, RZ ;  /* 0x000054109208b816 */ /* 0x000fe200000000ff */
[----:B------:R-:W-:Y:S01]  /*85e0*/  @!P0 HADD2 R149, -R9.H0_H0, -RZ.H0_H0 ;  /* 0xa00000ff09958230 */ /* 0x000fe20000000900 */
[----:B------:R-:W-:Y:S01]  /*85f0*/  ISETP.GE.U32.AND P3, PT, R194, R2, PT ;  /* 0x00000002c200720c */ /* 0x000fe20003f66070 */
[----:B------:R3:W-:Y:S01]  /*8600*/  ST.E.U16 [R28.64+0x2], R37 ;  /* 0x000002251c007985 */ /* 0x0007e2000c101504 */
[----:B------:R-:W-:Y:S01]  /*8610*/  LOP3.LUT R2, R159, R201, R202, 0x96, !PT ;  /* 0x000000c99f027212 */ /* 0x000fe200078e96ca */
[----:B------:R-:W-:Y:S01]  /*8620*/  FADD.FTZ R94, R88, R6 ;  /* 0x00000006585e7221 */ /* 0x000fe20000010000 */
[----:B------:R-:W-:Y:S01]  /*8630*/  LOP3.LUT R3, R188, R203, RZ, 0x3c, !PT ;  /* 0x000000cbbc037212 */ /* 0x000fe200078e3cff */
[----:B------:R4:W-:Y:S01]  /*8640*/  ST.E.U16 [R28.64], R38 ;  /* 0x000000261c007985 */ /* 0x0009e2000c101504 */
[----:B------:R-:W-:Y:S01]  /*8650*/  PRMT R129, R10, 0x5410, R9 ;  /* 0x000054100a817816 */ /* 0x000fe20000000009 */
[----:B------:R-:W-:Y:S01]  /*8660*/  IMAD.SHL.U32 R188, R5, 0x2, RZ ;  /* 0x0000000205bc7824 */ /* 0x000fe200078e00ff */
[----:B------:R-:W-:Y:S01]  /*8670*/  @!P1 PRMT R10, R148, 0x5410, RZ ;  /* 0x00005410940a9816 */ /* 0x000fe200000000ff */
[----:B------:R-:W-:Y:S01]  /*8680*/  ST.E.U16 [R34.64+0x10], R77 ;  /* 0x0000104d22007985 */ /* 0x000fe2000c101504 */
[----:B------:R-:W-:Y:S01]  /*8690*/  @!P0 PRMT R9, R149, 0x5410, RZ ;  /* 0x0000541095098816 */ /* 0x000fe200000000ff */
[----:B------:R-:W-:Y:S01]  /*86a0*/  IMAD.WIDE.U32 R148, R3, -0x2daee0ad, RZ ;  /* 0xd2511f5303947825 */ /* 0x000fe200078e00ff */
[----:B------:R-:W-:Y:S01]  /*86b0*/  @!P2 PRMT R0, R147, 0x5410, RZ ;  /* 0x000054109300a816 */ /* 0x000fe200000000ff */
[----:B------:R5:W-:Y:S01]  /*86c0*/  ST.E.U16 [R34.64+0x12], R74 ;  /* 0x0000124a22007985 */ /* 0x000be2000c101504 */
[----:B--2---:R-:W-:Y:S01]  /*86d0*/  F2FP.PACK_AB R7, R227, R228 ;  /* 0x000000e4e307723e */ /* 0x004fe200000000ff */
[----:B------:R-:W-:Y:S01]  /*86e0*/  IMAD R190, R4, 0x2, R188 ;  /* 0x0000000204be7824 */ /* 0x000fe200078e02bc */
[----:B------:R-:W-:Y:S01]  /*86f0*/  LOP3.LUT R5, R84, 0xff, RZ, 0xc0, !PT ;  /* 0x000000ff54057812 */ /* 0x000fe200078ec0ff */
[----:B------:R-:W-:Y:S01]  /*8700*/  ST.E.U16 [R32.64+0x10], R78 ;  /* 0x0000104e20007985 */ /* 0x000fe2000c101504 */
[----:B-1----:R-:W-:Y:S01]  /*8710*/  IMAD.WIDE.U32 R26, R2, -0x2daee0ad, RZ ;  /* 0xd2511f53021a7825 */ /* 0x002fe200078e00ff */
[----:B------:R-:W-:Y:S01]  /*8720*/  LOP3.LUT R2, R149, R153, R222, 0x96, !PT ;  /* 0x0000009995027212 */ /* 0x000fe200078e96de */
[----:B------:R-:W-:Y:S01]  /*8730*/  @!P3 HADD2 R151, -R7.H0_H0, -RZ.H0_H0 ;  /* 0xa00000ff0797b230 */ /* 0x000fe20000000900 */
[----:B------:R-:W-:Y:S01]  /*8740*/  ST.E.U16 [R32.64+0x12], R79 ;  /* 0x0000124f20007985 */ /* 0x000fe2000c101504 */
[----:B------:R-:W-:-:S02]  /*8750*/  PRMT R6, R7, 0x7632, R6 ;  /* 0x0000763207067816 */ /* 0x000fc40000000006 */
[----:B------:R-:W-:Y:S01]  /*8760*/  LOP3.LUT R36, R49, R144, R26, 0x96, !PT ;  /* 0x0000009031247212 */ /* 0x000fe200078e961a */
[----:B------:R-:W-:Y:S01]  /*8770*/  IMAD.WIDE.U32 R146, R2, -0x326172a9, RZ ;  /* 0xcd9e8d5702927825 */ /* 0x000fe200078e00ff */
[----:B------:R-:W-:Y:S01]  /*8780*/  LOP3.LUT R26, R27, R179, R148, 0x96, !PT ;  /* 0x000000b31b1a7212 */ /* 0x000fe200078e9694 */
[----:B------:R-:W-:Y:S01]  /*8790*/  ST.E.U16 [R30.64+0x10], R51 ;  /* 0x000010331e007985 */ /* 0x000fe2000c101504 */
[----:B------:R-:W-:Y:S01]  /*87a0*/  @!P4 HADD2 R150, -R6.H0_H0, -RZ.H0_H0 ;  /* 0xa00000ff0696c230 */ /* 0x000fe20000000900 */
[----:B---3--:R-:W-:Y:S01]  /*87b0*/  IMAD.WIDE.U32 R36, R36, -0x326172a9, RZ ;  /* 0xcd9e8d5724247825 */ /* 0x008fe200078e00ff */
[----:B------:R-:W-:Y:S01]  /*87c0*/  PRMT R128, R7, 0x5410, R6 ;  /* 0x0000541007807816 */ /* 0x000fe20000000006 */
[----:B------:R-:W-:Y:S01]  /*87d0*/  ST.E.U16 [R30.64+0x12], R50 ;  /* 0x000012321e007985 */ /* 0x000fe2000c101504 */
[----:B------:R-:W-:Y:S01]  /*87e0*/  @!P3 PRMT R7, R151, 0x5410, RZ ;  /* 0x000054109707b816 */ /* 0x000fe200000000ff */
[----:B------:R-:W-:Y:S01]  /*87f0*/  IMAD.WIDE.U32 R26, R26, -0x326172a9, RZ ;  /* 0xcd9e8d571a1a7825 */ /* 0x000fe200078e00ff */
[----:B------:R-:W-:Y:S01]  /*8800*/  @!P4 PRMT R6, R150, 0x5410, RZ ;  /* 0x000054109606c816 */ /* 0x000fe200000000ff */
[----:B------:R-:W-:Y:S02]  /*8810*/  ST.E.U16 [R28.64+0x10], R46 ;  /* 0x0000102e1c007985 */ /* 0x000fe4000c101504 */
[----:B------:R-:W-:Y:S01]  /*8820*/  IMAD.MOV.U32 R150, RZ, RZ, R184 ;  /* 0x000000ffff967224 */ /* 0x000fe200078e00b8 */
[----:B------:R-:W-:Y:S01]  /*8830*/  LOP3.LUT R2, R27, R145, R146, 0x96, !PT ;  /* 0x000000911b027212 */ /* 0x000fe200078e9692 */
[----:B------:R-:W-:Y:S01]  /*8840*/  ST.E.U16 [R28.64+0x12], R44 ;  /* 0x0000122c1c007985 */ /* 0x000fe2000c101504 */
[----:B----4-:R-:W-:Y:S01]  /*8850*/  LOP3.LUT R38, R37, R104, R26, 0x96, !PT ;  /* 0x0000006825267212 */ /* 0x010fe200078e961a */
[----:B------:R-:W-:-:S02]  /*8860*/  IMAD.MOV.U32 R151, RZ, RZ, R185 ;  /* 0x000000ffff977224 */ /* 0x000fc400078e00b9 */
[----:B------:R-:W-:Y:S01]  /*8870*/  IMAD.WIDE.U32 R2, R2, -0x2daee0ad, RZ ;  /* 0xd2511f5302027825 */ /* 0x000fe200078e00ff */
[----:B------:R-:W-:Y:S03]  /*8880*/  ST.E.U16 [R34.64+0x20], R76 ;  /* 0x0000204c22007985 */ /* 0x000fe6000c101504 */
[----:B------:R-:W-:Y:S01]  /*8890*/  IMAD.WIDE.U32 R38, R38, -0x2daee0ad, RZ ;  /* 0xd2511f5326267825 */ /* 0x000fe200078e00ff */
[----:B------:R-:W-:Y:S01]  /*88a0*/  LOP3.LUT R27, R3, R106, R48, 0x96, !PT ;  /* 0x0000006a031b7212 */ /* 0x000fe200078e9630 */
[----:B------:R-:W-:Y:S03]  /*88b0*/  ST.E.U16 [R34.64+0x22], R75 ;  /* 0x0000224b22007985 */ /* 0x000fe6000c101504 */
[----:B------:R-:W-:Y:S01]  /*88c0*/  LOP3.LUT R2, R39, R180, R2, 0x96, !PT ;  /* 0x000000b427027212 */ /* 0x000fe200078e9602 */
[----:B------:R-:W-:Y:S01]  /*88d0*/  ST.E.U16 [R32.64+0x20], R72 ;  /* 0x0000204820007985 */ /* 0x000fe2000c101504 */
[----:B------:R-:W-:-:S03]  /*88e0*/  IMAD.WIDE.U32 R26, R27, -0x326172a9, RZ ;  /* 0xcd9e8d571b1a7825 */ /* 0x000fc600078e00ff */
[----:B------:R-:W-:Y:S01]  /*88f0*/  ST.E.U16 [R32.64+0x22], R73 ;  /* 0x0000224920007985 */ /* 0x000fe2000c101504 */
[----:B------:R-:W-:Y:S01]  /*8900*/  IMAD.WIDE.U32 R2, R2, -0x326172a9, RZ ;  /* 0xcd9e8d5702027825 */ /* 0x000fe200078e00ff */
[----:B------:R-:W-:Y:S02]  /*8910*/  LOP3.LUT R36, R27, R110, R36, 0x96, !PT ;  /* 0x0000006e1b247212 */ /* 0x000fe400078e9624 */
[----:B------:R-:W-:Y:S02]  /*8920*/  ST.E.U16 [R30.64+0x20], R43 ;  /* 0x0000202b1e007985 */ /* 0x000fe4000c101504 */
[----:B------:R-:W-:Y:S02]  /*8930*/  LOP3.LUT R20, R3, R139, R26, 0x96, !PT ;  /* 0x0000008b03147212 */ /* 0x000fe400078e961a */
[----:B------:R-:W-:Y:S01]  /*8940*/  ST.E.U16 [R30.64+0x22], R42 ;  /* 0x0000222a1e007985 */ /* 0x000fe2000c101504 */
[C---:B------:R-:W-:Y:S02]  /*8950*/  LOP3.LUT R27, R2.reuse, 0xffff, RZ, 0xc0, !PT ;  /* 0x0000ffff021b7812 */ /* 0x040fe400078ec0ff */
[----:B------:R-:W-:Y:S01]  /*8960*/  LOP3.LUT R48, R2, 0xff, RZ, 0xc0, !PT ;  /* 0x000000ff02307812 */ /* 0x000fe200078ec0ff */
[----:B------:R-:W-:Y:S01]  /*8970*/  ST.E.U16 [R28.64+0x20], R41 ;  /* 0x000020291c007985 */ /* 0x000fe2000c101504 */
[----:B------:R-:W-:-:S02]  /*8980*/  SHF.R.U32.HI R39, RZ, 0x10, R2 ;  /* 0x00000010ff277819 */ /* 0x000fc40000011602 */
[----:B------:R-:W-:Y:S01]  /*8990*/  SHF.R.U32.HI R47, RZ, 0x18, R2 ;  /* 0x00000018ff2f7819 */ /* 0x000fe20000011602 */
[----:B------:R-:W-:Y:S01]  /*89a0*/  ST.E.U16 [R28.64+0x22], R40 ;  /* 0x000022281c007985 */ /* 0x000fe2000c101504 */
[----:B------:R-:W-:Y:S01]  /*89b0*/  IMAD.WIDE.U32 R2, R36, -0x2daee0ad, RZ ;  /* 0xd2511f5324027825 */ /* 0x000fe200078e00ff */
[----:B------:R-:W-:Y:S02]  /*89c0*/  SHF.R.U32.HI R4, RZ, 0x18, R20 ;  /* 0x00000018ff047819 */ /* 0x000fe40000011614 */
[----:B------:R-:W-:Y:S02]  /*89d0*/  ST.E.U16 [R34.64+0x30], R71 ;  /* 0x0000304722007985 */ /* 0x000fe4000c101504 */
[----:B------:R-:W-:Y:S02]  /*89e0*/  LOP3.LUT R26, R2, 0xffff, RZ, 0xc0, !PT ;  /* 0x0000ffff021a7812 */ /* 0x000fe400078ec0ff */
[----:B------:R-:W-:Y:S01]  /*89f0*/  ST.E.U16 [R34.64+0x32], R70 ;  /* 0x0000324622007985 */ /* 0x000fe2000c101504 */
[----:B------:R-:W-:-:S02]  /*8a00*/  LOP3.LUT R36, R3, R252, R38, 0x96, !PT ;  /* 0x000000fc03247212 */ /* 0x000fc400078e9626 */
[----:B------:R-:W-:Y:S01]  /*8a10*/  LOP3.LUT R37, R2, 0xff, RZ, 0xc0, !PT ;  /* 0x000000ff02257812 */ /* 0x000fe200078ec0ff */
[----:B------:R-:W-:Y:S01]  /*8a20*/  ST.E.U16 [R32.64+0x30], R68 ;  /* 0x0000304420007985 */ /* 0x000fe2000c101504 */
[--C-:B------:R-:W-:Y:S02]  /*8a30*/  SHF.R.U32.HI R38, RZ, 0x10, R2.reuse ;  /* 0x00000010ff267819 */ /* 0x100fe40000011602 */
[----:B-----5:R-:W-:Y:S01]  /*8a40*/  SHF.R.U32.HI R74, RZ, 0x18, R2 ;  /* 0x00000018ff4a7819 */ /* 0x020fe20000011602 */
[----:B------:R1:W-:Y:S01]  /*8a50*/  ST.E.U16 [R32.64+0x32], R69 ;  /* 0x0000324520007985 */ /* 0x0003e2000c101504 */
[----:B------:R-:W-:Y:S02]  /*8a60*/  LOP3.LUT R2, R39, 0xff, RZ, 0xc0, !PT ;  /* 0x000000ff27027812 */ /* 0x000fe400078ec0ff */
[----:B------:R-:W-:Y:S01]  /*8a70*/  SHF.R.U32.HI R3, RZ, 0x8, R27 ;  /* 0x00000008ff037819 */ /* 0x000fe2000001161b */
[----:B------:R-:W-:Y:S04]  /*8a80*/  ST.E.U16 [R30.64+0x30], R23 ;  /* 0x000030171e007985 */ /* 0x000fe8000c101504 */
[----:B------:R-:W-:Y:S04]  /*8a90*/  ST.E.U16 [R30.64+0x32], R22 ;  /* 0x000032161e007985 */ /* 0x000fe8000c101504 */
[----:B------:R-:W-:Y:S04]  /*8aa0*/  ST.E.U16 [R28.64+0x30], R25 ;  /* 0x000030191c007985 */ /* 0x000fe8000c101504 */
[----:B------:R-:W-:Y:S04]  /*8ab0*/  ST.E.U16 [R28.64+0x32], R24 ;  /* 0x000032181c007985 */ /* 0x000fe8000c101504 */
[----:B------:R-:W-:Y:S04]  /*8ac0*/  ST.E.U16 [R34.64+0x40], R67 ;  /* 0x0000404322007985 */ /* 0x000fe8000c101504 */
[----:B------:R-:W-:Y:S01]  /*8ad0*/  ST.E.U16 [R34.64+0x42], R66 ;  /* 0x0000424222007985 */ /* 0x000fe2000c101504 */
[----:B-1----:R-:W-:-:S03]  /*8ae0*/  PRMT R69, R194, 0x7054, R194 ;  /* 0x00007054c2457816 */ /* 0x002fc600000000c2 */
[----:B------:R-:W-:Y:S04]  /*8af0*/  ST.E.U16 [R32.64+0x40], R64 ;  /* 0x0000404020007985 */ /* 0x000fe8000c101504 */
[----:B------:R-:W-:Y:S04]  /*8b00*/  ST.E.U16 [R32.64+0x42], R65 ;  /* 0x0000424120007985 */ /* 0x000fe8000c101504 */
[----:B------:R1:W-:Y:S04]  /*8b10*/  ST.E.U16 [R30.64+0x40], R21 ;  /* 0x000040151e007985 */ /* 0x0003e8000c101504 */
        /* <DEDUP_REMOVED lines=18> */
[----:B------:R1:W-:Y:S04]  /*8c40*/  ST.E.U16 [R28.64+0x60], R7 ;  /* 0x000060071c007985 */ /* 0x0003e8000c101504 */
[----:B------:R2:W-:Y:S04]  /*8c50*/  ST.E.U16 [R28.64+0x62], R6 ;  /* 0x000062061c007985 */ /* 0x0005e8000c101504 */
[----:B------:R-:W-:Y:S04]  /*8c60*/  ST.E.U16 [R34.64+0x70], R55 ;  /* 0x0000703722007985 */ /* 0x000fe8000c101504 */
[----:B------:R-:W-:Y:S04]  /*8c70*/  ST.E.U16 [R34.64+0x72], R54 ;  /* 0x0000723622007985 */ /* 0x000fe8000c101504 */
[----:B------:R-:W-:Y:S04]  /*8c80*/  ST.E.U16 [R32.64+0x70], R53 ;  /* 0x0000703520007985 */ /* 0x000fe8000c101504 */
[----:B------:R-:W-:Y:S04]  /*8c90*/  ST.E.U16 [R32.64+0x72], R52 ;  /* 0x0000723420007985 */ /* 0x000fe8000c101504 */
[----:B------:R3:W-:Y:S01]  /*8ca0*/  ST.E.U16 [R30.64+0x72], R0 ;  /* 0x000072001e007985 */ /* 0x0007e2000c101504 */
[----:B-1----:R-:W-:-:S03]  /*8cb0*/  LOP3.LUT R7, R45, 0xff, RZ, 0xc0, !PT ;  /* 0x000000ff2d077812 */ /* 0x002fc600078ec0ff */
[----:B------:R-:W-:Y:S01]  /*8cc0*/  ST.E.U16 [R30.64+0x70], R8 ;  /* 0x000070081e007985 */ /* 0x000fe2000c101504 */
[----:B--2---:R-:W-:-:S03]  /*8cd0*/  SHF.R.U32.HI R6, RZ, 0x8, R83 ;  /* 0x00000008ff067819 */ /* 0x004fc60000011653 */
[----:B------:R1:W-:Y:S01]  /*8ce0*/  ST.E.U16 [R28.64+0x72], R9 ;  /* 0x000072091c007985 */ /* 0x0003e2000c101504 */
[----:B------:R-:W-:-:S03]  /*8cf0*/  PRMT R16, R86, 0x5410, R6 ;  /* 0x0000541056107816 */ /* 0x000fc60000000006 */
[----:B------:R2:W-:Y:S01]  /*8d00*/  ST.E.U16 [R28.64+0x70], R10 ;  /* 0x0000700a1c007985 */ /* 0x0005e2000c101504 */
[----:B------:R-:W-:-:S03]  /*8d10*/  LOP3.LUT R6, R20, 0xff, RZ, 0xc0, !PT ;  /* 0x000000ff14067812 */ /* 0x000fc600078ec0ff */
[----:B------:R-:W-:Y:S04]  /*8d20*/  LDSM.16.MT88.4 R120, [R190+0x9000] ;  /* 0x00900000be78783b */ /* 0x000fe80000004200 */
[----:B------:R-:W4:Y:S04]  /*8d30*/  LDSM.16.MT88.4 R116, [R188+0x9000] ;  /* 0x00900000bc74783b */ /* 0x000f280000004200 */
[----:B------:R-:W-:Y:S01]  /*8d40*/  LDSM.16.MT88.4 R76, [R188+0xa400] ;  /* 0x00a40000bc4c783b */ /* 0x000fe20000004200 */
[----:B---3--:R-:W-:-:S03]  /*8d50*/  SHF.R.U32.HI R0, RZ, 0x8, R26 ;  /* 0x00000008ff007819 */ /* 0x008fc6000001161a */
[----:B------:R-:W-:Y:S01]  /*8d60*/  STL.64 [R1+0x40], R202 ;  /* 0x000040ca01007387 */ /* 0x000fe20000100a00 */
[----:B------:R-:W-:-:S03]  /*8d70*/  PRMT R11, R37, 0x5410, R0 ;  /* 0x00005410250b7816 */ /* 0x000fc60000000000 */
[----:B------:R-:W-:Y:S01]  /*8d80*/  LDSM.16.MT88.4 R52, [R188+0xb000] ;  /* 0x00b00000bc34783b */ /* 0x000fe20000004200 */
[----:B------:R-:W-:Y:S02]  /*8d90*/  LOP3.LUT R0, R20, 0xffff, RZ, 0xc0, !PT ;  /* 0x0000ffff14007812 */ /* 0x000fe400078ec0ff */
[----:B-1----:R-:W-:Y:S01]  /*8da0*/  PRMT R9, R2, 0x5410, R47 ;  /* 0x0000541002097816 */ /* 0x002fe2000000002f */
[----:B------:R-:W-:Y:S01]  /*8db0*/  STL.64 [R1+0x38], R148 ;  /* 0x0000389401007387 */ /* 0x000fe20000100a00 */
[----:B------:R-:W-:Y:S02]  /*8dc0*/  LOP3.LUT R2, R45, 0xffff, RZ, 0xc0, !PT ;  /* 0x0000ffff2d027812 */ /* 0x000fe400078ec0ff */
[----:B------:R-:W-:Y:S01]  /*8dd0*/  PRMT R8, R48, 0x5410, R3 ;  /* 0x0000541030087816 */ /* 0x000fe20000000003 */
[----:B------:R-:W-:Y:S01]  /*8de0*/  STL.64 [R1+0x8], R146 ;  /* 0x0000089201007387 */ /* 0x000fe20000100a00 */
[----:B------:R-:W-:Y:S02]  /*8df0*/  SHF.R.U32.HI R5, RZ, 0x8, R2 ;  /* 0x00000008ff057819 */ /* 0x000fe40000011602 */
[----:B------:R-:W-:Y:S01]  /*8e00*/  SHF.R.U32.HI R2, RZ, 0x8, R0 ;  /* 0x00000008ff027819 */ /* 0x000fe20000011600 */
[----:B------:R-:W-:Y:S01]  /*8e10*/  HSET2.LE.AND R0, R82, R69, PT ;  /* 0x0000004552007233 */ /* 0x000fe20003803000 */
[----:B------:R-:W-:-:S02]  /*8e20*/  SHF.R.U32.HI R3, RZ, 0x10, R20 ;  /* 0x00000010ff037819 */ /* 0x000fc40000011614 */
[----:B------:R-:W-:Y:S01]  /*8e30*/  PRMT R6, R6, 0x5410, R2 ;  /* 0x0000541006067816 */ /* 0x000fe20000000002 */
[--C-:B------:R-:W-:Y:S01]  /*8e40*/  HSET2.LE.AND R2, R81, R69.reuse, PT ;  /* 0x0000004551027233 */ /* 0x100fe20003803000 */
[----:B------:R-:W-:Y:S01]  /*8e50*/  LOP3.LUT R3, R3, 0xff, RZ, 0xc0, !PT ;  /* 0x000000ff03037812 */ /* 0x000fe200078ec0ff */
[----:B------:R-:W-:Y:S01]  /*8e60*/  LDSM.16.MT88.4 R80, [R190+0xa000] ;  /* 0x00a00000be50783b */ /* 0x000fe20000004200 */
[----:B--2---:R-:W-:Y:S02]  /*8e70*/  PRMT R10, R7, 0x5410, R5 ;  /* 0x00005410070a7816 */ /* 0x004fe40000000005 */
[----:B------:R-:W-:Y:S01]  /*8e80*/  LOP3.LUT R25, R163, R2, RZ, 0xc0, !PT ;  /* 0x00000002a3197212 */ /* 0x000fe200078ec0ff */
[--C-:B------:R-:W-:Y:S01]  /*8e90*/  HSET2.LE.AND R2, R8, R69.reuse, PT ;  /* 0x0000004508027233 */ /* 0x100fe20003803000 */
[----:B------:R-:W-:Y:S01]  /*8ea0*/  PRMT R5, R3, 0x5410, R4 ;  /* 0x0000541003057816 */ /* 0x000fe20000000004 */
[--C-:B------:R-:W-:Y:S01]  /*8eb0*/  HSET2.LE.AND R3, R89, R69.reuse, PT ;  /* 0x0000004559037233 */ /* 0x100fe20003803000 */
[----:B------:R-:W-:Y:S01]  /*8ec0*/  LOP3.LUT R24, R167, R0, RZ, 0xc0, !PT ;  /* 0x00000000a7187212 */ /* 0x000fe200078ec0ff */
[----:B------:R-:W-:Y:S01]  /*8ed0*/  LDSM.16.MT88.4 R88, [R190+0x9400] ;  /* 0x00940000be58783b */ /* 0x000fe20000004200 */
[----:B------:R-:W-:Y:S01]  /*8ee0*/  LOP3.LUT R14, R114, R2, RZ, 0xc0, !PT ;  /* 0x00000002720e7212 */ /* 0x000fe200078ec0ff */
[--C-:B------:R-:W-:Y:S01]  /*8ef0*/  HSET2.LE.AND R2, R5, R69.reuse, PT ;  /* 0x0000004505027233 */ /* 0x100fe20003803000 */
[----:B------:R-:W-:Y:S01]  /*8f00*/  LOP3.LUT R26, R161, R3, RZ, 0xc0, !PT ;  /* 0x00000003a11a7212 */ /* 0x000fe200078ec0ff */
[--C-:B------:R-:W-:Y:S01]  /*8f10*/  HSET2.LE.AND R4, R87, R69.reuse, PT ;  /* 0x0000004557047233 */ /* 0x100fe20003803000 */
[----:B------:R-:W-:Y:S01]  /*8f20*/  LOP3.LUT R5, R38, 0xff, RZ, 0xc0, !PT ;  /* 0x000000ff26057812 */ /* 0x000fe200078ec0ff */
[----:B------:R-:W-:Y:S01]  /*8f30*/  LDSM.16.MT88.4 R84, [R188+0x9400] ;  /* 0x00940000bc54783b */ /* 0x000fe20000004200 */
[----:B------:R-:W-:Y:S01]  /*8f40*/  LOP3.LUT R13, R115, R2, RZ, 0xc0, !PT ;  /* 0x00000002730d7212 */ /* 0x000fe200078ec0ff */
[--C-:B------:R-:W-:Y:S01]  /*8f50*/  HSET2.LE.AND R0, R9, R69.reuse, PT ;  /* 0x0000004509007233 */ /* 0x100fe20003803000 */
[----:B------:R-:W-:Y:S01]  /*8f60*/  LOP3.LUT R27, R157, R4, RZ, 0xc0, !PT ;  /* 0x000000049d1b7212 */ /* 0x000fe200078ec0ff */
[----:B------:R-:W1:Y:S01]  /*8f70*/  LDSM.16.MT88.4 R112, [R188+0xa000] ;  /* 0x00a00000bc70783b */ /* 0x000e620000004200 */
[----:B------:R-:W-:Y:S01]  /*8f80*/  HSET2.LE.AND R3, R6, R69, PT ;  /* 0x0000004506037233 */ /* 0x000fe20003803000 */
[----:B------:R-:W-:-:S02]  /*8f90*/  LOP3.LUT R8, R36, 0xff, RZ, 0xc0, !PT ;  /* 0x000000ff24087812 */ /* 0x000fc400078ec0ff */
[----:B------:R-:W-:Y:S01]  /*8fa0*/  LOP3.LUT R15, R111, R0, RZ, 0xc0, !PT ;  /* 0x000000006f0f7212 */ /* 0x000fe200078ec0ff */
[----:B------:R-:W-:Y:S01]  /*8fb0*/  IMAD.MOV.U32 R111, RZ, RZ, R170 ;  /* 0x000000ffff6f7224 */ /* 0x000fe200078e00aa */
[----:B------:R-:W-:Y:S01]  /*8fc0*/  LOP3.LUT R12, R124, R3, RZ, 0xc0, !PT ;  /* 0x000000037c0c7212 */ /* 0x000fe200078ec0ff */
[-C--:B----4-:R-:W-:Y:S01]  /*8fd0*/  HMMA.16816.F32 R48, R24, R116.reuse, RZ ;  /* 0x000000741830723c */ /* 0x090fe200000018ff */
[--C-:B------:R-:W-:Y:S02]  /*8fe0*/  SHF.R.U32.HI R3, RZ, 0x10, R45.reuse ;  /* 0x00000010ff037819 */ /* 0x100fe4000001162d */
[----:B------:R-:W-:Y:S02]  /*8ff0*/  LOP3.LUT R0, R36, 0xffff, RZ, 0xc0, !PT ;  /* 0x0000ffff24007812 */ /* 0x000fe400078ec0ff */
[--C-:B------:R-:W-:Y:S02]  /*9000*/  SHF.R.U32.HI R2, RZ, 0x10, R36.reuse ;  /* 0x00000010ff027819 */ /* 0x100fe40000011624 */
[----:B------:R-:W-:Y:S01]  /*9010*/  SHF.R.U32.HI R6, RZ, 0x18, R36 ;  /* 0x00000018ff067819 */ /* 0x000fe20000011624 */
[----:B------:R-:W-:Y:S01]  /*9020*/  HMMA.16816.F32 R40, R12, R116, RZ ;  /* 0x000000740c28723c */ /* 0x000fe200000018ff */
[----:B------:R-:W-:-:S02]  /*9030*/  SHF.R.U32.HI R7, RZ, 0x18, R45 ;  /* 0x00000018ff077819 */ /* 0x000fc4000001162d */
[----:B------:R-:W-:Y:S02]  /*9040*/  LOP3.LUT R3, R3, 0xff, RZ, 0xc0, !PT ;  /* 0x000000ff03037812 */ /* 0x000fe400078ec0ff */
[----:B------:R-:W-:Y:S01]  /*9050*/  SHF.R.U32.HI R4, RZ, 0x8, R0 ;  /* 0x00000008ff047819 */ /* 0x000fe20000011600 */
[--C-:B------:R-:W-:Y:S01]  /*9060*/  HSET2.LE.AND R0, R10, R69.reuse, PT ;  /* 0x000000450a007233 */ /* 0x100fe20003803000 */
[----:B------:R-:W-:Y:S01]  /*9070*/  LOP3.LUT R2, R2, 0xff, RZ, 0xc0, !PT ;  /* 0x000000ff02027812 */ /* 0x000fe200078ec0ff */
[-C--:B------:R-:W-:Y:S01]  /*9080*/  HMMA.16816.F32 R36, R24, R120.reuse, RZ ;  /* 0x000000781824723c */ /* 0x080fe200000018ff */
[----:B------:R-:W-:Y:S02]  /*9090*/  PRMT R9, R5, 0x5410, R74 ;  /* 0x0000541005097816 */ /* 0x000fe4000000004a */
[----:B------:R-:W-:Y:S01]  /*90a0*/  PRMT R3, R3, 0x5410, R7 ;  /* 0x0000541003037816 */ /* 0x000fe20000000007 */
[----:B------:R-:W2:Y:S01]  /*90b0*/  LDSM.16.MT88.4 R72, [R190+0xa400] ;  /* 0x00a40000be48783b */ /* 0x000ea20000004200 */
[----:B------:R-:W-:Y:S01]  /*90c0*/  PRMT R5, R8, 0x5410, R4 ;  /* 0x0000541008057816 */ /* 0x000fe20000000004 */
[--C-:B------:R-:W-:Y:S01]  /*90d0*/  HSET2.LE.AND R4, R21, R69.reuse, PT ;  /* 0x0000004515047233 */ /* 0x100fe20003803000 */
[----:B------:R-:W-:Y:S01]  /*90e0*/  PRMT R6, R2, 0x5410, R6 ;  /* 0x0000541002067816 */ /* 0x000fe20000000006 */
[--C-:B------:R-:W-:Y:S01]  /*90f0*/  HSET2.LE.AND R2, R16, R69.reuse, PT ;  /* 0x0000004510027233 */ /* 0x100fe20003803000 */
[----:B------:R-:W-:Y:S01]  /*9100*/  LOP3.LUT R20, R166, R0, RZ, 0xc0, !PT ;  /* 0x00000000a6147212 */ /* 0x000fe200078ec0ff */
[--C-:B------:R-:W-:Y:S01]  /*9110*/  HSET2.LE.AND R0, R3, R69.reuse, PT ;  /* 0x0000004503007233 */ /* 0x100fe20003803000 */
[----:B------:R-:W-:Y:S01]  /*9120*/  HMMA.16816.F32 R16, R12, R120, RZ ;  /* 0x000000780c10723c */ /* 0x000fe200000018ff */
[----:B------:R-:W-:Y:S01]  /*9130*/  LOP3.LUT R23, R160, R4, RZ, 0xc0, !PT ;  /* 0x00000004a0177212 */ /* 0x000fe200078ec0ff */
[--C-:B------:R-:W-:Y:S01]  /*9140*/  HSET2.LE.AND R4, R5, R69.reuse, PT ;  /* 0x0000004505047233 */ /* 0x100fe20003803000 */
[----:B------:R-:W-:Y:S01]  /*9150*/  LOP3.LUT R22, R162, R2, RZ, 0xc0, !PT ;  /* 0x00000002a2167212 */ /* 0x000fe200078ec0ff */
[--C-:B------:R-:W-:Y:S01]  /*9160*/  HSET2.LE.AND R3, R11, R69.reuse, PT ;  /* 0x000000450b037233 */ /* 0x100fe20003803000 */
[----:B------:R-:W-:Y:S01]  /*9170*/  LOP3.LUT R21, R164, R0, RZ, 0xc0, !PT ;  /* 0x00000000a4157212 */ /* 0x000fe200078ec0ff */
[--C-:B------:R-:W-:Y:S01]  /*9180*/  HSET2.LE.AND R0, R9, R69.reuse, PT ;  /* 0x0000004509007233 */ /* 0x100fe20003803000 */
[----:B------:R-:W-:Y:S01]  /*9190*/  LOP3.LUT R8, R126, R4, RZ, 0xc0, !PT ;  /* 0x000000047e087212 */ /* 0x000fe200078ec0ff */
[----:B------:R-:W-:Y:S01]  /*91a0*/  HSET2.LE.AND R2, R6, R69, PT ;  /* 0x0000004506027233 */ /* 0x000fe20003803000 */
[----:B------:R-:W-:Y:S01]  /*91b0*/  LOP3.LUT R10, R98, R3, RZ, 0xc0, !PT ;  /* 0x00000003620a7212 */ /* 0x000fe200078ec0ff */
[----:B-1----:R-:W-:Y:S01]  /*91c0*/  HMMA.16816.F32 R4, R24, R112, RZ ;  /* 0x000000701804723c */ /* 0x002fe200000018ff */
[----:B------:R-:W-:-:S02]  /*91d0*/  LOP3.LUT R11, R92, R0, RZ, 0xc0, !PT ;  /* 0x000000005c0b7212 */ /* 0x000fc400078ec0ff */
[----:B------:R-:W-:Y:S02]  /*91e0*/  LOP3.LUT R9, R125, R2, RZ, 0xc0, !PT ;  /* 0x000000027d097212 */ /* 0x000fe400078ec0ff */
[----:B------:R-:W-:-:S03]  /*91f0*/  LOP3.LUT R2, R156, R223, RZ, 0x3c, !PT ;  /* 0x000000df9c027212 */ /* 0x000fc600078e3cff */
[----:B------:R-:W-:Y:S02]  /*9200*/  HMMA.16816.F32 R164, R20, R88, R36 ;  /* 0x0000005814a4723c */ /* 0x000fe40000001824 */
[----:B------:R-:W-:-:S05]  /*9210*/  IMAD.WIDE.U32 R2, R2, -0x326172a9, RZ ;  /* 0xcd9e8d5702027825 */ /* 0x000fca00078e00ff */
[-C--:B------:R-:W-:Y:S01]  /*9220*/  LOP3.LUT R0, R3, R201.reuse, R220, 0x96, !PT ;  /* 0x000000c903007212 */ /* 0x080fe200078e96dc */
[----:B------:R-:W-:Y:S08]  /*9230*/  HMMA.16816.F32 R36, R24, R80, RZ ;  /* 0x000000501824723c */ /* 0x000ff000000018ff */
[----:B------:R-:W-:Y:S08]  /*9240*/  HMMA.16816.F32 R140, R8, R84, R40 ;  /* 0x00000054088c723c */ /* 0x000ff00000001828 */
[----:B------:R-:W-:Y:S08]  /*9250*/  HMMA.16816.F32 R40, R12, R80, RZ ;  /* 0x000000500c28723c */ /* 0x000ff000000018ff */
[----:B------:R-:W-:Y:S08]  /*9260*/  HMMA.16816.F32 R132, R8, R88, R16 ;  /* 0x000000580884723c */ /* 0x000ff00000001810 */
[----:B------:R-:W-:Y:S08]  /*9270*/  HMMA.16816.F32 R16, R12, R112, RZ ;  /* 0x000000700c10723c */ /* 0x000ff000000018ff */
[C---:B------:R-:W-:Y:S07]  /*9280*/  HMMA.16816.F32 R184, R20.reuse, R76, R4 ;  /* 0x0000004c14b8723c */ /* 0x040fee0000001804 */
[----:B------:R-:W-:Y:S01]  /*9290*/  LOP3.LUT R6, R215, R200, R2, 0x96, !PT ;  /* 0x000000c8d7067212 */ /* 0x000fe200078e9602 */
[----:B--2---:R-:W-:Y:S01]  /*92a0*/  HMMA.16816.F32 R220, R20, R72, R36 ;  /* 0x0000004814dc723c */ /* 0x004fe20000001824 */
[----:B------:R-:W-:-:S02]  /*92b0*/  LOP3.LUT R5, R3, R201, R202, 0x96, !PT ;  /* 0x000000c903057212 */ /* 0x000fc400078e96ca */
[----:B------:R-:W-:Y:S01]  /*92c0*/  LOP3.LUT R4, R147, R200, R2, 0x96, !PT ;  /* 0x000000c893047212 */ /* 0x000fe200078e9602 */
[----:B------:R-:W-:-:S04]  /*92d0*/  IMAD.WIDE.U32 R2, R0, -0x2daee0ad, RZ ;  /* 0xd2511f5300027825 */ /* 0x000fc800078e00ff */
[----:B------:R-:W-:Y:S01]  /*92e0*/  IMAD.WIDE.U32 R36, R6, -0x2daee0ad, RZ ;  /* 0xd2511f5306247825 */ /* 0x000fe200078e00ff */
[----:B------:R-:W-:Y:S01]  /*92f0*/  HMMA.16816.F32 R200, R8, R72, R40 ;  /* 0x0000004808c8723c */ /* 0x000fe20000001828 */
[----:B------:R-:W-:-:S03]  /*9300*/  LOP3.LUT R7, R3, R179, R150, 0x96, !PT ;  /* 0x000000b303077212 */ /* 0x000fc600078e9696 */
[----:B------:R-:W-:Y:S01]  /*9310*/  LOP3.LUT R6, R37, R144, R2, 0x96, !PT ;  /* 0x0000009025067212 */ /* 0x000fe200078e9602 */
[----:B------:R-:W-:-:S03]  /*9320*/  IMAD.WIDE.U32 R2, R5, -0x2daee0ad, RZ ;  /* 0xd2511f5305027825 */ /* 0x000fc600078e00ff */
[----:B------:R-:W-:Y:S01]  /*9330*/  HMMA.16816.F32 R124, R8, R76, R16 ;  /* 0x0000004c087c723c */ /* 0x000fe20000001810 */
[----:B------:R-:W-:Y:S01]  /*9340*/  IMAD.WIDE.U32 R40, R4, -0x2daee0ad, RZ ;  /* 0xd2511f5304287825 */ /* 0x000fe200078e00ff */
[----:B------:R-:W-:-:S04]  /*9350*/  LOP3.LUT R4, R3, R179, R148, 0x96, !PT ;  /* 0x000000b303047212 */ /* 0x000fc800078e9694 */
[----:B------:R-:W-:Y:S01]  /*9360*/  LOP3.LUT R0, R41, R144, R2, 0x96, !PT ;  /* 0x0000009029007212 */ /* 0x000fe200078e9602 */
[----:B------:R-:W-:Y:S01]  /*9370*/  IMAD.WIDE.U32 R2, R7, -0x326172a9, RZ ;  /* 0xcd9e8d5707027825 */ /* 0x000fe200078e00ff */
[----:B------:R-:W-:Y:S03]  /*9380*/  HMMA.16816.F32 R172, R20, R84, R48 ;  /* 0x0000005414ac723c */ /* 0x000fe60000001830 */
[----:B------:R-:W-:Y:S01]  /*9390*/  IMAD.WIDE.U32 R18, R6, -0x326172a9, RZ ;  /* 0xcd9e8d5706127825 */ /* 0x000fe200078e00ff */
[----:B------:R-:W-:-:S03]  /*93a0*/  LOP3.LUT R6, R3, R145, R214, 0x96, !PT ;  /* 0x0000009103067212 */ /* 0x000fc600078e96d6 */
[----:B------:R-:W-:Y:S01]  /*93b0*/  IMAD.WIDE.U32 R38, R0, -0x326172a9, RZ ;  /* 0xcd9e8d5700267825 */ /* 0x000fe200078e00ff */
[----:B------:R-:W-:-:S03]  /*93c0*/  LOP3.LUT R5, R19, R104, R2, 0x96, !PT ;  /* 0x0000006813057212 */ /* 0x000fc600078e9602 */
[----:B------:R-:W-:-:S04]  /*93d0*/  IMAD.WIDE.U32 R2, R4, -0x326172a9, RZ ;  /* 0xcd9e8d5704027825 */ /* 0x000fc800078e00ff */
[----:B------:R-:W-:Y:S01]  /*93e0*/  IMAD.WIDE.U32 R16, R5, -0x2daee0ad, RZ ;  /* 0xd2511f5305107825 */ /* 0x000fe200078e00ff */
[----:B------:R-:W-:Y:S02]  /*93f0*/  LOP3.LUT R4, R3, R145, R146, 0x96, !PT ;  /* 0x0000009103047212 */ /* 0x000fe400078e9692 */
[----:B------:R-:W-:Y:S01]  /*9400*/  LOP3.LUT R0, R39, R104, R2, 0x96, !PT ;  /* 0x0000006827007212 */ /* 0x000fe200078e9602 */
[----:B------:R-:W-:-:S05]  /*9410*/  IMAD.WIDE.U32 R2, R6, -0x2daee0ad, RZ ;  /* 0xd2511f5306027825 */ /* 0x000fca00078e00ff */
[----:B------:R-:W-:Y:S01]  /*9420*/  LOP3.LUT R6, R3, R106, R36, 0x96, !PT ;  /* 0x0000006a03067212 */ /* 0x000fe200078e9624 */
[----:B------:R-:W-:Y:S01]  /*9430*/  IMAD.WIDE.U32 R36, R0, -0x2daee0ad, RZ ;  /* 0xd2511f5300247825 */ /* 0x000fe200078e00ff */
[----:B------:R-:W-:-:S03]  /*9440*/  LOP3.LUT R5, R17, R180, R2, 0x96, !PT ;  /* 0x000000b411057212 */ /* 0x000fc600078e9602 */
[----:B------:R-:W-:-:S04]  /*9450*/  IMAD.WIDE.U32 R2, R4, -0x2daee0ad, RZ ;  /* 0xd2511f5304027825 */ /* 0x000fc800078e00ff */
[----:B------:R-:W-:Y:S01]  /*9460*/  IMAD.WIDE.U32 R6, R6, -0x326172a9, RZ ;  /* 0xcd9e8d5706067825 */ /* 0x000fe200078e00ff */
[----:B------:R-:W-:Y:S02]  /*9470*/  LOP3.LUT R4, R3, R106, R40, 0x96, !PT ;  /* 0x0000006a03047212 */ /* 0x000fe400078e9628 */
[----:B------:R-:W-:Y:S01]  /*9480*/  LOP3.LUT R0, R37, R180, R2, 0x96, !PT ;  /* 0x000000b425007212 */ /* 0x000fe200078e9602 */
[----:B------:R-:W-:Y:S01]  /*9490*/  IMAD.WIDE.U32 R2, R5, -0x326172a9, RZ ;  /* 0xcd9e8d5705027825 */ /* 0x000fe200078e00ff */
[----:B------:R-:W-:-:S03]  /*94a0*/  LOP3.LUT R7, R7, R110, R18, 0x96, !PT ;  /* 0x0000006e07077212 */ /* 0x000fc600078e9612 */
[----:B------:R-:W-:Y:S01]  /*94b0*/  IMAD.WIDE.U32 R4, R4, -0x326172a9, RZ ;  /* 0xcd9e8d5704047825 */ /* 0x000fe200078e00ff */
[----:B------:R-:W-:Y:S02]  /*94c0*/  LOP3.LUT R6, R3, R139, R6, 0x96, !PT ;  /* 0x0000008b03067212 */ /* 0x000fe400078e9606 */
[C---:B------:R-:W-:Y:S02]  /*94d0*/  LOP3.LUT R17, R2.reuse, 0xffff, RZ, 0xc0, !PT ;  /* 0x0000ffff02117812 */ /* 0x040fe400078ec0ff */
[----:B------:R-:W-:Y:S02]  /*94e0*/  LOP3.LUT R37, R2, 0xff, RZ, 0xc0, !PT ;  /* 0x000000ff02257812 */ /* 0x000fe400078ec0ff */
[--C-:B------:R-:W-:Y:S02]  /*94f0*/  SHF.R.U32.HI R19, RZ, 0x10, R2.reuse ;  /* 0x00000010ff137819 */ /* 0x100fe40000011602 */
[----:B------:R-:W-:Y:S01]  /*9500*/  SHF.R.U32.HI R18, RZ, 0x18, R2 ;  /* 0x00000018ff127819 */ /* 0x000fe20000011602 */
[----:B------:R-:W-:Y:S01]  /*9510*/  IMAD.WIDE.U32 R2, R0, -0x326172a9, RZ ;  /* 0xcd9e8d5700027825 */ /* 0x000fe200078e00ff */
[----:B------:R-:W-:-:S02]  /*9520*/  LOP3.LUT R0, R5, R110, R38, 0x96, !PT ;  /* 0x0000006e05007212 */ /* 0x000fc400078e9626 */
[----:B------:R-:W-:Y:S02]  /*9530*/  SHF.R.U32.HI R17, RZ, 0x8, R17 ;  /* 0x00000008ff117819 */ /* 0x000fe40000011611 */
[----:B------:R-:W-:Y:S02]  /*9540*/  LOP3.LUT R4, R3, R139, R4, 0x96, !PT ;  /* 0x0000008b03047212 */ /* 0x000fe400078e9604 */
[C---:B------:R-:W-:Y:S02]  /*9550*/  LOP3.LUT R41, R2.reuse, 0xffff, RZ, 0xc0, !PT ;  /* 0x0000ffff02297812 */ /* 0x040fe400078ec0ff */
[----:B------:R-:W-:Y:S02]  /*9560*/  LOP3.LUT R43, R2, 0xff, RZ, 0xc0, !PT ;  /* 0x000000ff022b7812 */ /* 0x000fe400078ec0ff */
[--C-:B------:R-:W-:Y:S02]  /*9570*/  SHF.R.U32.HI R42, RZ, 0x10, R2.reuse ;  /* 0x00000010ff2a7819 */ /* 0x100fe40000011602 */
[----:B------:R-:W-:Y:S01]  /*9580*/  SHF.R.U32.HI R44, RZ, 0x18, R2 ;  /* 0x00000018ff2c7819 */ /* 0x000fe20000011602 */
[----:B------:R-:W-:Y:S01]  /*9590*/  IMAD.WIDE.U32 R2, R7, -0x2daee0ad, RZ ;  /* 0xd2511f5307027825 */ /* 0x000fe200078e00ff */
[----:B------:R-:W-:-:S02]  /*95a0*/  LOP3.LUT R5, R19, 0xff, RZ, 0xc0, !PT ;  /* 0x000000ff13057812 */ /* 0x000fc400078ec0ff */
[----:B------:R-:W-:Y:S02]  /*95b0*/  PRMT R68, R37, 0x5410, R17 ;  /* 0x0000541025447816 */ /* 0x000fe40000000011 */
[----:B------:R-:W-:Y:S02]  /*95c0*/  PRMT R67, R5, 0x5410, R18 ;  /* 0x0000541005437816 */ /* 0x000fe40000000012 */
[----:B------:R-:W-:Y:S02]  /*95d0*/  LOP3.LUT R5, R3, R252, R16, 0x96, !PT ;  /* 0x000000fc03057212 */ /* 0x000fe400078e9610 */
[C---:B------:R-:W-:Y:S02]  /*95e0*/  LOP3.LUT R17, R2.reuse, 0xffff, RZ, 0xc0, !PT ;  /* 0x0000ffff02117812 */ /* 0x040fe400078ec0ff */
[----:B------:R-:W-:Y:S02]  /*95f0*/  LOP3.LUT R37, R2, 0xff, RZ, 0xc0, !PT ;  /* 0x000000ff02257812 */ /* 0x000fe400078ec0ff */
[----:B------:R-:W-:-:S02]  /*9600*/  SHF.R.U32.HI R19, RZ, 0x10, R2 ;  /* 0x00000010ff137819 */ /* 0x000fc40000011602 */
[----:B------:R-:W-:Y:S01]  /*9610*/  SHF.R.U32.HI R18, RZ, 0x18, R2 ;  /* 0x00000018ff127819 */ /* 0x000fe20000011602 */
[----:B------:R-:W-:Y:S01]  /*9620*/  IMAD.WIDE.U32 R2, R0, -0x2daee0ad, RZ ;  /* 0xd2511f5300027825 */ /* 0x000fe200078e00ff */
[----:B------:R-:W-:Y:S02]  /*9630*/  SHF.R.U32.HI R7, RZ, 0x10, R6 ;  /* 0x00000010ff077819 */ /* 0x000fe40000011606 */
[----:B------:R-:W-:Y:S02]  /*9640*/  LOP3.LUT R16, R6, 0xff, RZ, 0xc0, !PT ;  /* 0x000000ff06107812 */ /* 0x000fe400078ec0ff */
[----:B------:R-:W-:Y:S02]  /*9650*/  LOP3.LUT R0, R3, R252, R36, 0x96, !PT ;  /* 0x000000fc03007212 */ /* 0x000fe400078e9624 */
[C---:B------:R-:W-:Y:S02]  /*9660*/  LOP3.LUT R36, R2.reuse, 0xffff, RZ, 0xc0, !PT ;  /* 0x0000ffff02247812 */ /* 0x040fe400078ec0ff */
[----:B------:R-:W-:-:S02]  /*9670*/  LOP3.LUT R40, R2, 0xff, RZ, 0xc0, !PT ;  /* 0x000000ff02287812 */ /* 0x000fc400078ec0ff */
[--C-:B------:R-:W-:Y:S02]  /*9680*/  SHF.R.U32.HI R39, RZ, 0x10, R2.reuse ;  /* 0x00000010ff277819 */ /* 0x100fe40000011602 */
[----:B------:R-:W-:Y:S02]  /*9690*/  SHF.R.U32.HI R38, RZ, 0x18, R2 ;  /* 0x00000018ff267819 */ /* 0x000fe40000011602 */
[----:B------:R-:W-:Y:S02]  /*96a0*/  LOP3.LUT R2, R6, 0xffff, RZ, 0xc0, !PT ;  /* 0x0000ffff06027812 */ /* 0x000fe400078ec0ff */
[----:B------:R-:W-:Y:S02]  /*96b0*/  SHF.R.U32.HI R6, RZ, 0x18, R6 ;  /* 0x00000018ff067819 */ /* 0x000fe40000011606 */
[----:B------:R-:W-:Y:S02]  /*96c0*/  SHF.R.U32.HI R3, RZ, 0x8, R2 ;  /* 0x00000008ff037819 */ /* 0x000fe40000011602 */
[----:B------:R-:W-:-:S02]  /*96d0*/  LOP3.LUT R2, R7, 0xff, RZ, 0xc0, !PT ;  /* 0x000000ff07027812 */ /* 0x000fc400078ec0ff */
[----:B------:R-:W-:Y:S02]  /*96e0*/  PRMT R66, R16, 0x5410, R3 ;  /* 0x0000541010427816 */ /* 0x000fe40000000003 */
[----:B------:R-:W-:Y:S02]  /*96f0*/  PRMT R65, R2, 0x5410, R6 ;  /* 0x0000541002417816 */ /* 0x000fe40000000006 */
[----:B------:R-:W-:Y:S02]  /*9700*/  LOP3.LUT R2, R19, 0xff, RZ, 0xc0, !PT ;  /* 0x000000ff13027812 */ /* 0x000fe400078ec0ff */
[----:B------:R-:W-:Y:S02]  /*9710*/  SHF.R.U32.HI R3, RZ, 0x8, R17 ;  /* 0x00000008ff037819 */ /* 0x000fe40000011611 */
[----:B------:R-:W-:Y:S02]  /*9720*/  PRMT R61, R2, 0x5410, R18 ;  /* 0x00005410023d7816 */ /* 0x000fe40000000012 */
[----:B------:R-:W-:Y:S01]  /*9730*/  LOP3.LUT R2, R4, 0xffff, RZ, 0xc0, !PT ;  /* 0x0000ffff04027812 */ /* 0x000fe200078ec0ff */
[----:B------:R-:W-:Y:S01]  /*9740*/  HMMA.16816.F32 R16, R24, R52, RZ ;  /* 0x000000341810723c */ /* 0x000fe200000018ff */
[----:B------:R-:W-:Y:S01]  /*9750*/  PRMT R62, R37, 0x5410, R3 ;  /* 0x00005410253e7816 */ /* 0x000fe20000000003 */
[----:B------:R-:W-:Y:S01]  /*9760*/  FADD.FTZ R37, R243, R93 ;  /* 0x0000005df3257221 */ /* 0x000fe20000010000 */
[----:B------:R-:W-:-:S02]  /*9770*/  SHF.R.U32.HI R3, RZ, 0x8, R2 ;  /* 0x00000008ff037819 */ /* 0x000fc40000011602 */
[----:B------:R-:W-:Y:S02]  /*9780*/  LOP3.LUT R2, R4, 0xff, RZ, 0xc0, !PT ;  /* 0x000000ff04027812 */ /* 0x000fe400078ec0ff */
[----:B------:R-:W-:Y:S02]  /*9790*/  LOP3.LUT R6, R42, 0xff, RZ, 0xc0, !PT ;  /* 0x000000ff2a067812 */ /* 0x000fe400078ec0ff */
[----:B------:R-:W-:Y:S02]  /*97a0*/  PRMT R60, R2, 0x5410, R3 ;  /* 0x00005410023c7816 */ /* 0x000fe40000000003 */
[----:B------:R-:W-:Y:S02]  /*97b0*/  SHF.R.U32.HI R2, RZ, 0x10, R4 ;  /* 0x00000010ff027819 */ /* 0x000fe40000011604 */
[----:B------:R-:W-:Y:S02]  /*97c0*/  PRMT R63, R6, 0x5410, R44 ;  /* 0x00005410063f7816 */ /* 0x000fe4000000002c */
[----:B------:R-:W-:Y:S01]  /*97d0*/  SHF.R.U32.HI R6, RZ, 0x18, R4 ;  /* 0x00000018ff067819 */ /* 0x000fe20000011604 */
[----:B------:R-:W-:Y:S01]  /*97e0*/  LDSM.16.MT88.4 R44, [R190+0xb000] ;  /* 0x00b00000be2c783b */ /* 0x000fe20000004200 */
[----:B------:R-:W-:-:S02]  /*97f0*/  LOP3.LUT R4, R2, 0xff, RZ, 0xc0, !PT ;  /* 0x000000ff02047812 */ /* 0x000fc400078ec0ff */
[----:B------:R-:W-:Y:S02]  /*9800*/  LOP3.LUT R2, R39, 0xff, RZ, 0xc0, !PT ;  /* 0x000000ff27027812 */ /* 0x000fe400078ec0ff */
[----:B------:R-:W-:Y:S02]  /*9810*/  SHF.R.U32.HI R7, RZ, 0x8, R41 ;  /* 0x00000008ff077819 */ /* 0x000fe40000011629 */
[----:B------:R-:W-:Y:S02]  /*9820*/  SHF.R.U32.HI R3, RZ, 0x8, R36 ;  /* 0x00000008ff037819 */ /* 0x000fe40000011624 */
[----:B------:R-:W-:Y:S02]  /*9830*/  PRMT R50, R2, 0x5410, R38 ;  /* 0x0000541002327816 */ /* 0x000fe40000000026 */
[----:B------:R-:W-:Y:S02]  /*9840*/  LOP3.LUT R2, R5, 0xffff, RZ, 0xc0, !PT ;  /* 0x0000ffff05027812 */ /* 0x000fe400078ec0ff */
[----:B------:R-:W-:Y:S01]  /*9850*/  PRMT R64, R43, 0x5410, R7 ;  /* 0x000054102b407816 */ /* 0x000fe20000000007 */
[----:B------:R-:W-:Y:S01]  /*9860*/  HSET2.LE.AND R50, R50, R69, PT ;  /* 0x0000004532327233 */ /* 0x000fe20003803000 */
[----:B------:R-:W-:-:S02]  /*9870*/  PRMT R49, R40, 0x5410, R3 ;  /* 0x0000541028317816 */ /* 0x000fc40000000003 */
[----:B------:R-:W-:Y:S01]  /*9880*/  SHF.R.U32.HI R3, RZ, 0x8, R2 ;  /* 0x00000008ff037819 */ /* 0x000fe20000011602 */
[----:B------:R-:W1:Y:S01]  /*9890*/  LDSM.16.MT88.4 R40, [R188+0xb400] ;  /* 0x00b40000bc28783b */ /* 0x000e620000004200 */
[----:B------:R-:W-:Y:S01]  /*98a0*/  LOP3.LUT R2, R5, 0xff, RZ, 0xc0, !PT ;  /* 0x000000ff05027812 */ /* 0x000fe200078ec0ff */
[----:B------:R-:W-:Y:S01]  /*98b0*/  HSET2.LE.AND R49, R49, R69, PT ;  /* 0x0000004531317233 */ /* 0x000fe20003803000 */
[----:B------:R-:W-:Y:S02]  /*98c0*/  SHF.R.U32.HI R7, RZ, 0x18, R5 ;  /* 0x00000018ff077819 */ /* 0x000fe40000011605 */
[----:B------:R-:W-:Y:S02]  /*98d0*/  PRMT R58, R2, 0x5410, R3 ;  /* 0x00005410023a7816 */ /* 0x000fe40000000003 */
[----:B------:R-:W-:Y:S02]  /*98e0*/  SHF.R.U32.HI R3, RZ, 0x10, R5 ;  /* 0x00000010ff037819 */ /* 0x000fe40000011605 */
[----:B------:R-:W-:-:S02]  /*98f0*/  LOP3.LUT R2, R0, 0xffff, RZ, 0xc0, !PT ;  /* 0x0000ffff00027812 */ /* 0x000fc400078ec0ff */
[----:B------:R-:W-:Y:S02]  /*9900*/  SHF.R.U32.HI R5, RZ, 0x10, R0 ;  /* 0x00000010ff057819 */ /* 0x000fe40000011600 */
[----:B------:R-:W-:Y:S02]  /*9910*/  PRMT R59, R4, 0x5410, R6 ;  /* 0x00005410043b7816 */ /* 0x000fe40000000006 */
[----:B------:R-:W-:Y:S02]  /*9920*/  LOP3.LUT R6, R0, 0xff, RZ, 0xc0, !PT ;  /* 0x000000ff00067812 */ /* 0x000fe400078ec0ff */
[----:B------:R-:W-:Y:S02]  /*9930*/  SHF.R.U32.HI R4, RZ, 0x18, R0 ;  /* 0x00000018ff047819 */ /* 0x000fe40000011600 */
[----:B------:R-:W-:Y:S02]  /*9940*/  LOP3.LUT R3, R3, 0xff, RZ, 0xc0, !PT ;  /* 0x000000ff03037812 */ /* 0x000fe400078ec0ff */
[----:B------:R-:W-:-:S02]  /*9950*/  SHF.R.U32.HI R2, RZ, 0x8, R2 ;  /* 0x00000008ff027819 */ /* 0x000fc40000011602 */
[----:B------:R-:W-:Y:S02]  /*9960*/  LOP3.LUT R0, R5, 0xff, RZ, 0xc0, !PT ;  /* 0x000000ff05007812 */ /* 0x000fe400078ec0ff */
[----:B------:R-:W-:Y:S01]  /*9970*/  PRMT R57, R3, 0x5410, R7 ;  /* 0x0000541003397816 */ /* 0x000fe20000000007 */
[----:B------:R-:W-:Y:S01]  /*9980*/  FADD.FTZ R3, R168, R94 ;  /* 0x0000005ea8037221 */ /* 0x000fe20000010000 */
[----:B------:R-:W-:Y:S01]  /*9990*/  PRMT R56, R6, 0x5410, R2 ;  /* 0x0000541006387816 */ /* 0x000fe20000000002 */
[----:B------:R-:W-:Y:S01]  /*99a0*/  FADD.FTZ R2, R169, R96 ;  /* 0x00000060a9027221 */ /* 0x000fe20000010000 */
[----:B------:R-:W-:Y:S01]  /*99b0*/  PRMT R48, R0, 0x5410, R4 ;  /* 0x0000541000307816 */ /* 0x000fe20000000004 */
[----:B------:R-:W-:Y:S01]  /*99c0*/  FADD.FTZ R0, R183, R95 ;  /* 0x0000005fb7007221 */ /* 0x000fe20000010000 */
[----:B------:R-:W-:Y:S01]  /*99d0*/  HMMA.16816.F32 R4, R12, R52, RZ ;  /* 0x000000340c04723c */ /* 0x000fe200000018ff */
[----:B------:R-:W-:Y:S01]  /*99e0*/  FADD.FTZ R2, R178, R2 ;  /* 0x00000002b2027221 */ /* 0x000fe20000010000 */
[----:B------:R-:W-:Y:S01]  /*99f0*/  LOP3.LUT R94, R130, R49, RZ, 0xc0, !PT ;  /* 0x00000031825e7212 */ /* 0x000fe200078ec0ff */
[----:B------:R-:W-:Y:S01]  /*9a00*/  FADD.FTZ R36, R182, R0 ;  /* 0x00000000b6247221 */ /* 0x000fe20000010000 */
[----:B------:R-:W-:Y:S01]  /*9a10*/  HSET2.LE.AND R48, R48, R69, PT ;  /* 0x0000004530307233 */ /* 0x000fe20003803000 */
[----:B------:R-:W-:Y:S01]  /*9a20*/  FADD.FTZ R0, R158, R3 ;  /* 0x000000039e007221 */ /* 0x000fe20000010000 */
[----:B------:R-:W-:Y:S01]  /*9a30*/  LOP3.LUT R95, R129, R50, RZ, 0xc0, !PT ;  /* 0x00000032815f7212 */ /* 0x000fe200078ec0ff */
[----:B------:R-:W-:Y:S01]  /*9a40*/  FADD.FTZ R3, R238, R36 ;  /* 0x00000024ee037221 */ /* 0x000fe20000010000 */
[----:B-1----:R-:W-:Y:S01]  /*9a50*/  HMMA.16816.F32 R180, R20, R40, R16 ;  /* 0x0000002814b4723c */ /* 0x002fe20000001810 */
[----:B------:R-:W-:-:S02]  /*9a60*/  LOP3.LUT R93, R128, R48, RZ, 0xc0, !PT ;  /* 0x00000030805d7212 */ /* 0x000fc400078ec0ff */
[----:B------:R-:W-:-:S04]  /*9a70*/  FADD.FTZ R3, R239, R3 ;  /* 0x00000003ef037221 */ /* 0x000fc80000010000 */
[----:B------:R-:W-:Y:S01]  /*9a80*/  FADD.FTZ R110, R235, R3 ;  /* 0x00000003eb6e7221 */ /* 0x000fe20000010000 */
[--C-:B------:R-:W-:Y:S01]  /*9a90*/  HSET2.LE.AND R3, R62, R69.reuse, PT ;  /* 0x000000453e037233 */ /* 0x100fe20003803000 */
[----:B------:R-:W-:Y:S04]  /*9aa0*/  HMMA.16816.F32 R16, R24, R44, RZ ;  /* 0x0000002c1810723c */ /* 0x000fe800000018ff */
[----:B------:R-:W-:Y:S02]  /*9ab0*/  LOP3.LUT R98, R196, R3, RZ, 0xc0, !PT ;  /* 0x00000003c4627212 */ /* 0x000fe400078ec0ff */
[----:B------:R-:W-:Y:S02]  /*9ac0*/  IADD3 R196, P0, R34, -0x80, RZ ;  /* 0xffffff8022c47810 */ /* 0x000fe40007f1e0ff */
[----:B------:R-:W-:Y:S07]  /*9ad0*/  HMMA.16816.F32 R168, R8, R40, R4 ;  /* 0x0000002808a8723c */ /* 0x000fee0000001804 */
[----:B------:R-:W-:Y:S01]  /*9ae0*/  FADD.FTZ R4, R242, R37 ;  /* 0x00000025f2047221 */ /* 0x000fe20000010000 */
[----:B------:R-:W-:Y:S01]  /*9af0*/  HSET2.LE.AND R41, R60, R69, PT ;  /* 0x000000453c297233 */ /* 0x000fe20003803000 */
[----:B------:R-:W1:Y:S01]  /*9b00*/  LDSM.16.MT88.4 R36, [R190+0xb400] ;  /* 0x00b40000be24783b */ /* 0x000e620000004200 */
[----:B------:R-:W-:-:S02]  /*9b10*/  FADD.FTZ R5, R176, R2 ;  /* 0x00000002b0057221 */ /* 0x000fc40000010000 */
[----:B------:R-:W-:Y:S02]  /*9b20*/  FADD.FTZ R2, R97, R0 ;  /* 0x0000000061027221 */ /* 0x000fe40000010000 */
[----:B------:R-:W-:Y:S02]  /*9b30*/  FADD.FTZ R0, R241, R4 ;  /* 0x00000004f1007221 */ /* 0x000fe40000010000 */
[----:B------:R-:W-:Y:S02]  /*9b40*/  FADD.FTZ R40, R177, R5 ;  /* 0x00000005b1287221 */ /* 0x000fe40000010000 */
[C---:B------:R-:W-:Y:S01]  /*9b50*/  HMMA.16816.F32 R4, R12.reuse, R44, RZ ;  /* 0x0000002c0c04723c */ /* 0x040fe200000018ff */
[----:B------:R-:W-:Y:S01]  /*9b60*/  FADD.FTZ R51, R237, R0 ;  /* 0x00000000ed337221 */ /* 0x000fe20000010000 */
[--C-:B------:R-:W-:Y:S01]  /*9b70*/  HSET2.LE.AND R0, R68, R69.reuse, PT ;  /* 0x0000004544007233 */ /* 0x100fe20003803000 */
[----:B------:R-:W-:Y:S01]  /*9b80*/  FADD.FTZ R52, R105, R2 ;  /* 0x0000000269347221 */ /* 0x000fe20000010000 */
[--C-:B------:R-:W-:Y:S01]  /*9b90*/  HSET2.LE.AND R2, R67, R69.reuse, PT ;  /* 0x0000004543027233 */ /* 0x100fe20003803000 */
[----:B------:R-:W-:Y:S01]  /*9ba0*/  FADD.FTZ R106, R225, R40 ;  /* 0x00000028e16a7221 */ /* 0x000fe20000010000 */
[--C-:B------:R-:W-:Y:S01]  /*9bb0*/  HSET2.LE.AND R40, R63, R69.reuse, PT ;  /* 0x000000453f287233 */ /* 0x100fe20003803000 */
[----:B------:R-:W-:Y:S01]  /*9bc0*/  FADD.FTZ R105, R240, R51 ;  /* 0x00000033f0697221 */ /* 0x000fe20000010000 */
[--C-:B------:R-:W-:Y:S01]  /*9bd0*/  HSET2.LE.AND R44, R59, R69.reuse, PT ;  /* 0x000000453b2c7233 */ /* 0x100fe20003803000 */
[----:B------:R-:W-:Y:S01]  /*9be0*/  HMMA.16816.F32 R48, R12, R54, RZ ;  /* 0x000000360c30723c */ /* 0x000fe200000018ff */
[----:B------:R-:W-:Y:S01]  /*9bf0*/  HSET2.LE.AND R45, R56, R69, PT ;  /* 0x00000045382d7233 */ /* 0x000fe20003803000 */
[----:B------:R-:W-:-:S02]  /*9c00*/  FADD.FTZ R104, R138, R52 ;  /* 0x000000348a687221 */ /* 0x000fc40000010000 */
[----:B------:R-:W-:Y:S02]  /*9c10*/  FADD.FTZ R3, R236, R106 ;  /* 0x0000006aec037221 */ /* 0x000fe40000010000 */
[----:B------:R-:W-:Y:S02]  /*9c20*/  LOP3.LUT R92, R131, R45, RZ, 0xc0, !PT ;  /* 0x0000002d835c7212 */ /* 0x000fe400078ec0ff */
[-C--:B-1----:R-:W-:Y:S07]  /*9c30*/  HMMA.16816.F32 R176, R20, R36.reuse, R16 ;  /* 0x0000002414b0723c */ /* 0x082fee0000001810 */
[----:B------:R-:W-:Y:S01]  /*9c40*/  LOP3.LUT R18, R213, R0, RZ, 0xc0, !PT ;  /* 0x00000000d5127212 */ /* 0x000fe200078ec0ff */
[----:B------:R-:W-:Y:S01]  /*9c50*/  HMMA.16816.F32 R160, R8, R36, R4 ;  /* 0x0000002408a0723c */ /* 0x000fe20000001804 */
[----:B------:R-:W-:Y:S01]  /*9c60*/  LOP3.LUT R19, R208, R2, RZ, 0xc0, !PT ;  /* 0x00000002d0137212 */ /* 0x000fe200078ec0ff */
[----:B------:R-:W-:-:S02]  /*9c70*/  FADD.FTZ R0, R111, R110 ;  /* 0x0000006e6f007221 */ /* 0x000fc40000010000 */
[----:B------:R-:W-:Y:S02]  /*9c80*/  FADD.FTZ R2, R251, R105 ;  /* 0x00000069fb027221 */ /* 0x000fe40000010000 */
[----:B------:R-:W-:Y:S01]  /*9c90*/  FADD.FTZ R0, R249, R0 ;  /* 0x00000000f9007221 */ /* 0x000fe20000010000 */
[--C-:B------:R-:W-:Y:S01]  /*9ca0*/  HSET2.LE.AND R5, R66, R69.reuse, PT ;  /* 0x0000004542057233 */ /* 0x100fe20003803000 */
[----:B------:R-:W-:Y:S01]  /*9cb0*/  FADD.FTZ R2, R250, R2 ;  /* 0x00000002fa027221 */ /* 0x000fe20000010000 */
[--C-:B------:R-:W-:Y:S01]  /*9cc0*/  HSET2.LE.AND R6, R65, R69.reuse, PT ;  /* 0x0000004541067233 */ /* 0x100fe20003803000 */
[----:B------:R-:W-:Y:S01]  /*9cd0*/  FADD.FTZ R0, R248, R0 ;  /* 0x00000000f8007221 */ /* 0x000fe20000010000 */
[--C-:B------:R-:W-:Y:S01]  /*9ce0*/  HSET2.LE.AND R37, R64, R69.reuse, PT ;  /* 0x0000004540257233 */ /* 0x100fe20003803000 */
[----:B------:R-:W-:Y:S01]  /*9cf0*/  LOP3.LUT R16, R226, R5, RZ, 0xc0, !PT ;  /* 0x00000005e2107212 */ /* 0x000fe200078ec0ff */
[--C-:B------:R-:W-:Y:S01]  /*9d00*/  HSET2.LE.AND R4, R61, R69.reuse, PT ;  /* 0x000000453d047233 */ /* 0x100fe20003803000 */
[----:B------:R-:W-:Y:S01]  /*9d10*/  HMMA.16816.F32 R64, R12, R122, RZ ;  /* 0x0000007a0c40723c */ /* 0x000fe200000018ff */
[--C-:B------:R-:W-:Y:S01]  /*9d20*/  HSET2.LE.AND R7, R58, R69.reuse, PT ;  /* 0x000000453a077233 */ /* 0x100fe20003803000 */
[----:B------:R-:W-:Y:S01]  /*9d30*/  LOP3.LUT R5, R152, R44, RZ, 0xc0, !PT ;  /* 0x0000002c98057212 */ /* 0x000fe200078ec0ff */
[----:B------:R-:W-:Y:S01]  /*9d40*/  HSET2.LE.AND R36, R57, R69, PT ;  /* 0x0000004539247233 */ /* 0x000fe20003803000 */
[----:B------:R-:W-:-:S02]  /*9d50*/  LOP3.LUT R99, R155, R4, RZ, 0xc0, !PT ;  /* 0x000000049b637212 */ /* 0x000fc400078ec0ff */
[----:B------:R-:W-:Y:S02]  /*9d60*/  LOP3.LUT R4, R154, R41, RZ, 0xc0, !PT ;  /* 0x000000299a047212 */ /* 0x000fe400078ec0ff */
[C---:B------:R-:W-:Y:S01]  /*9d70*/  HMMA.16816.F32 R68, R12.reuse, R118, RZ ;  /* 0x000000760c44723c */ /* 0x040fe200000018ff */
[----:B------:R-:W-:Y:S02]  /*9d80*/  LOP3.LUT R96, R199, R7, RZ, 0xc0, !PT ;  /* 0x00000007c7607212 */ /* 0x000fe400078ec0ff */
[----:B------:R-:W-:Y:S02]  /*9d90*/  LOP3.LUT R7, R136, R40, RZ, 0xc0, !PT ;  /* 0x0000002888077212 */ /* 0x000fe400078ec0ff */
[----:B------:R-:W-:Y:S02]  /*9da0*/  LOP3.LUT R17, R224, R6, RZ, 0xc0, !PT ;  /* 0x00000006e0117212 */ /* 0x000fe400078ec0ff */
[----:B------:R-:W-:Y:S01]  /*9db0*/  LOP3.LUT R6, R137, R37, RZ, 0xc0, !PT ;  /* 0x0000002589067212 */ /* 0x000fe200078ec0ff */
[----:B------:R-:W-:Y:S01]  /*9dc0*/  HMMA.16816.F32 R60, R12, R114, RZ ;  /* 0x000000720c3c723c */ /* 0x000fe200000018ff */
[----:B------:R-:W-:-:S02]  /*9dd0*/  LOP3.LUT R97, R197, R36, RZ, 0xc0, !PT ;  /* 0x00000024c5617212 */ /* 0x000fc400078ec0ff */
[----:B------:R-:W-:-:S05]  /*9de0*/  IADD3.X R197, R35, -0x1, RZ, P0, !PT ;  /* 0xffffffff23c57810 */ /* 0x000fca00007fe4ff */
[C---:B------:R-:W-:Y:S08]  /*9df0*/  HMMA.16816.F32 R56, R12.reuse, R82, RZ ;  /* 0x000000520c38723c */ /* 0x040ff000000018ff */
[----:B------:R-:W-:Y:S08]  /*9e00*/  HMMA.16816.F32 R12, R12, R46, RZ ;  /* 0x0000002e0c0c723c */ /* 0x000ff000000018ff */
[C---:B------:R-:W-:Y:S08]  /*9e10*/  HMMA.16816.F32 R68, R8.reuse, R86, R68 ;  /* 0x000000560844723c */ /* 0x040ff00000001844 */
[C---:B------:R-:W-:Y:S08]  /*9e20*/  HMMA.16816.F32 R64, R8.reuse, R90, R64 ;  /* 0x0000005a0840723c */ /* 0x040ff00000001840 */
[C---:B------:R-:W-:Y:S08]  /*9e30*/  HMMA.16816.F32 R144, R8.reuse, R78, R60 ;  /* 0x0000004e0890723c */ /* 0x040ff0000000183c */
[C---:B------:R-:W-:Y:S08]  /*9e40*/  HMMA.16816.F32 R156, R8.reuse, R74, R56 ;  /* 0x0000004a089c723c */ /* 0x040ff00000001838 */
[C---:B------:R-:W-:Y:S08]  /*9e50*/  HMMA.16816.F32 R152, R8.reuse, R42, R48 ;  /* 0x0000002a0898723c */ /* 0x040ff00000001830 */
[----:B------:R-:W-:Y:S08]  /*9e60*/  HMMA.16816.F32 R148, R8, R38, R12 ;  /* 0x000000260894723c */ /* 0x000ff0000000180c */
[C---:B------:R-:W-:Y:S08]  /*9e70*/  HMMA.16816.F32 R8, R24.reuse, R118, RZ ;  /* 0x000000761808723c */ /* 0x040ff000000018ff */
[----:B------:R-:W-:Y:S11]  /*9e80*/  HMMA.16816.F32 R12, R24, R122, RZ ;  /* 0x0000007a180c723c */ /* 0x000ff600000018ff */
[----:B------:R-:W-:Y:S05]  /*9e90*/  @!UPT UIADD3 URZ, URZ, URZ, URZ ;  /* 0x0000003f3f3ff290 */ /* 0x000fea000fffe03f */
[----:B------:R-:W-:Y:S08]  /*9ea0*/  HMMA.16816.F32 R60, R20, R86, R8 ;  /* 0x00000056143c723c */ /* 0x000ff00000001808 */
[----:B------:R-:W-:Y:S08]  /*9eb0*/  HMMA.16816.F32 R8, R24, R114, RZ ;  /* 0x000000721808723c */ /* 0x000ff000000018ff */
[----:B------:R-:W-:Y:S08]  /*9ec0*/  HMMA.16816.F32 R56, R20, R90, R12 ;  /* 0x0000005a1438723c */ /* 0x000ff0000000180c */
[----:B------:R-:W-:Y:S01]  /*9ed0*/  HMMA.16816.F32 R12, R24, R82, RZ ;  /* 0x00000052180c723c */ /* 0x000fe200000018ff */
[----:B------:R-:W-:Y:S07]  /*9ee0*/  LDSM.16.MT88.4 R80, [R188+0xbc00] ;  /* 0x00bc0000bc50783b */ /* 0x000fee0000004200 */
[----:B------:R-:W-:Y:S08]  /*9ef0*/  HMMA.16816.F32 R48, R20, R78, R8 ;  /* 0x0000004e1430723c */ /* 0x000ff00000001808 */
[C---:B------:R-:W-:Y:S08]  /*9f00*/  HMMA.16816.F32 R8, R24.reuse, R54, RZ ;  /* 0x000000361808723c */ /* 0x040ff000000018ff */
[----:B------:R-:W-:Y:S08]  /*9f10*/  HMMA.16816.F32 R24, R24, R46, RZ ;  /* 0x0000002e1818723c */ /* 0x000ff000000018ff */
[C---:B------:R-:W-:Y:S01]  /*9f20*/  HMMA.16816.F32 R72, R20.reuse, R74, R12 ;  /* 0x0000004a1448723c */ /* 0x040fe2000000180c */
[----:B------:R-:W1:Y:S07]  /*9f30*/  LDSM.16.MT88.4 R12, [R190+0x9800] ;  /* 0x00980000be0c783b */ /* 0x000e6e0000004200 */
[C---:B------:R-:W-:Y:S01]  /*9f40*/  HMMA.16816.F32 R40, R20.reuse, R42, R8 ;  /* 0x0000002a1428723c */ /* 0x040fe20000001808 */
[----:B------:R-:W-:Y:S07]  /*9f50*/  LDSM.16.MT88.4 R8, [R188+0xa800] ;  /* 0x00a80000bc08783b */ /* 0x000fee0000004200 */
[----:B------:R-:W-:Y:S01]  /*9f60*/  HMMA.16816.F32 R24, R20, R38, R24 ;  /* 0x000000261418723c */ /* 0x000fe20000001818 */
[----:B------:R-:W2:Y:S07]  /*9f70*/  LDSM.16.MT88.4 R20, [R188+0x9800] ;  /* 0x00980000bc14783b */ /* 0x000eae0000004200 */
[-C--:B-1----:R-:W-:Y:S08]  /*9f80*/  HMMA.16816.F32 R164, R16, R12.reuse, R164 ;  /* 0x0000000c10a4723c */ /* 0x082ff000000018a4 */
[----:B------:R-:W-:Y:S08]  /*9f90*/  HMMA.16816.F32 R132, R4, R12, R132 ;  /* 0x0000000c0484723c */ /* 0x000ff00000001884 */
[C---:B--2---:R-:W-:Y:S08]  /*9fa0*/  HMMA.16816.F32 R36, R16.reuse, R22, R60 ;  /* 0x000000161024723c */ /* 0x044ff0000000183c */
[-C--:B------:R-:W-:Y:S08]  /*9fb0*/  HMMA.16816.F32 R172, R16, R20.reuse, R172 ;  /* 0x0000001410ac723c */ /* 0x080ff000000018ac */
[C---:B------:R-:W-:Y:S08]  /*9fc0*/  HMMA.16816.F32 R140, R4.reuse, R20, R140 ;  /* 0x00000014048c723c */ /* 0x040ff0000000188c */
[C---:B------:R-:W-:Y:S01]  /*9fd0*/  HMMA.16816.F32 R136, R4.reuse, R22, R68 ;  /* 0x000000160488723c */ /* 0x040fe20000001844 */
[----:B------:R-:W1:Y:S07]  /*9fe0*/  LDSM.16.MT88.4 R20, [R190+0xa800] ;  /* 0x00a80000be14783b */ /* 0x000e6e0000004200 */
[-C--:B------:R-:W-:Y:S08]  /*9ff0*/  HMMA.16816.F32 R128, R4, R14.reuse, R64 ;  /* 0x0000000e0480723c */ /* 0x080ff00000001840 */
[C---:B------:R-:W-:Y:S01]  /*a000*/  HMMA.16816.F32 R56, R16.reuse, R14, R56 ;  /* 0x0000000e1038723c */ /* 0x040fe20000001838 */
[----:B------:R-:W2:Y:S07]  /*a010*/  LDSM.16.MT88.4 R12, [R188+0xb800] ;  /* 0x00b80000bc0c783b */ /* 0x000eae0000004200 */
[-C--:B------:R-:W-:Y:S08]  /*a020*/  HMMA.16816.F32 R60, R16, R8.reuse, R184 ;  /* 0x00000008103c723c */ /* 0x080ff000000018b8 */
[C---:B------:R-:W-:Y:S08]  /*a030*/  HMMA.16816.F32 R124, R4.reuse, R8, R124 ;  /* 0x00000008047c723c */ /* 0x040ff0000000187c */
[-C--:B------:R-:W-:Y:S01]  /*a040*/  HMMA.16816.F32 R120, R4, R10.reuse, R144 ;  /* 0x0000000a0478723c */ /* 0x080fe20000001890 */
[----:B------:R-:W-:Y:S07]  /*a050*/  LDSM.16.MT88.4 R144, [R190+0xac00] ;  /* 0x00ac0000be90783b */ /* 0x000fee0000004200 */
[----:B------:R-:W-:Y:S01]  /*a060*/  HMMA.16816.F32 R52, R16, R10, R48 ;  /* 0x0000000a1034723c */ /* 0x000fe20000001830 */
[----:B------:R-:W3:Y:S07]  /*a070*/  LDSM.16.MT88.4 R8, [R190+0xb800] ;  /* 0x00b80000be08783b */ /* 0x000eee0000004200 */
[C---:B-1----:R-:W-:Y:S08]  /*a080*/  HMMA.16816.F32 R116, R4.reuse, R20, R200 ;  /* 0x000000140474723c */ /* 0x042ff000000018c8 */
[C---:B--2---:R-:W-:Y:S01]  /*a090*/  HMMA.16816.F32 R44, R4.reuse, R12, R168 ;  /* 0x0000000c042c723c */ /* 0x044fe200000018a8 */
[----:B------:R-:W-:Y:S07]  /*a0a0*/  LDSM.16.MT88.4 R168, [R188+0x9c00] ;  /* 0x009c0000bca8783b */ /* 0x000fee0000004200 */
[C---:B------:R-:W-:Y:S08]  /*a0b0*/  HMMA.16816.F32 R112, R4.reuse, R22, R156 ;  /* 0x000000160470723c */ /* 0x040ff0000000189c */
[----:B------:R-:W-:Y:S01]  /*a0c0*/  HMMA.16816.F32 R76, R4, R14, R152 ;  /* 0x0000000e044c723c */ /* 0x000fe20000001898 */
[----:B------:R-:W-:Y:S07]  /*a0d0*/  LDSM.16.MT88.4 R152, [R188+0xac00] ;  /* 0x00ac0000bc98783b */ /* 0x000fee0000004200 */
[----:B------:R-:W-:Y:S08]  /*a0e0*/  HMMA.16816.F32 R68, R16, R12, R180 ;  /* 0x0000000c1044723c */ /* 0x000ff000000018b4 */
[C---:B---3--:R-:W-:Y:S01]  /*a0f0*/  HMMA.16816.F32 R88, R4.reuse, R8, R160 ;  /* 0x000000080458723c */ /* 0x048fe200000018a0 */
[----:B------:R-:W-:Y:S07]  /*a100*/  LDSM.16.MT88.4 R160, [R190+0x9c00] ;  /* 0x009c0000bea0783b */ /* 0x000fee0000004200 */
[----:B------:R-:W-:Y:S01]  /*a110*/  HMMA.16816.F32 R48, R4, R10, R148 ;  /* 0x0000000a0430723c */ /* 0x000fe20000001894 */
[----:B------:R-:W1:Y:S07]  /*a120*/  LDSM.16.MT88.4 R4, [R190+0xbc00] ;  /* 0x00bc0000be04783b */ /* 0x000e6e0000004200 */
[C---:B------:R-:W-:Y:S08]  /*a130*/  HMMA.16816.F32 R84, R16.reuse, R8, R176 ;  /* 0x000000081054723c */ /* 0x040ff000000018b0 */
[C---:B------:R-:W-:Y:S08]  /*a140*/  HMMA.16816.F32 R148, R16.reuse, R20, R220 ;  /* 0x000000141094723c */ /* 0x040ff000000018dc */
[C---:B------:R-:W-:Y:S08]  /*a150*/  HMMA.16816.F32 R20, R16.reuse, R22, R72 ;  /* 0x000000161014723c */ /* 0x040ff00000001848 */
[C---:B------:R-:W-:Y:S08]  /*a160*/  HMMA.16816.F32 R40, R16.reuse, R14, R40 ;  /* 0x0000000e1028723c */ /* 0x040ff00000001828 */
[----:B------:R-:W-:Y:S08]  /*a170*/  HMMA.16816.F32 R24, R16, R10, R24 ;  /* 0x0000000a1018723c */ /* 0x000ff00000001818 */
[-C--:B-1----:R-:W-:Y:S08]  /*a180*/  HMMA.16816.F32 R88, R92, R4.reuse, R88 ;  /* 0x000000045c58723c */ /* 0x082ff00000001858 */
[C---:B------:R-:W-:Y:S07]  /*a190*/  HMMA.16816.F32 R84, R96.reuse, R4, R84 ;  /* 0x000000046054723c */ /* 0x040fee0000001854 */
        /* <DEDUP_REMOVED lines=13> */
[----:B------:R-:W-:Y:S01]  /*a270*/  FADD.FTZ R2, R244, R2 ;  /* 0x00000002f4027221 */ /* 0x000fe20000010000 */
[----:B------:R1:W-:Y:S01]  /*a280*/  STL [R1+0x2c], R4 ;  /* 0x00002c0401007387 */ /* 0x0003e20000100800 */
[----:B------:R-:W-:-:S03]  /*a290*/  FADD.FTZ R0, R232, R0 ;  /* 0x00000000e8007221 */ /* 0x000fc60000010000 */
[----:B------:R1:W-:Y:S01]  /*a2a0*/  STL [R1+0x15c], R3 ;  /* 0x00015c0301007387 */ /* 0x0003e20000100800 */
[C---:B------:R-:W-:Y:S03]  /*a2b0*/  HMMA.16816.F32 R132, R92.reuse, R160, R132 ;  /* 0x000000a05c84723c */ /* 0x040fe60000001884 */
[----:B------:R1:W-:Y:S04]  /*a2c0*/  STL [R1+0x170], R2 ;  /* 0x0001700201007387 */ /* 0x0003e80000100800 */
[----:B------:R1:W-:Y:S01]  /*a2d0*/  STL [R1+0x28], R0 ;  /* 0x0000280001007387 */ /* 0x0003e20000100800 */
        /* <DEDUP_REMOVED lines=19> */
[----:B-1----:R-:W2:Y:S01]  /*a410*/  LDL R225, [R1+0x84] ;  /* 0x0000840001e17983 */ /* 0x002ea20000100800 */
[----:B------:R-:W-:-:S04]  /*a420*/  DEPBAR.LE SB0, 0x0 ;  /* 0x000080000000791a */ /* 0x000fc80000000000 */
[----:B------:R-:W3:Y:S04]  /*a430*/  LDL R235, [R1+0x30] ;  /* 0x0000300001eb7983 */ /* 0x000ee80000100800 */
[----:B------:R-:W4:Y:S04]  /*a440*/  LDL R237, [R1+0x34] ;  /* 0x0000340001ed7983 */ /* 0x000f280000100800 */
[----:B------:R-:W5:Y:S04]  /*a450*/  LDL.LU R239, [R1+0x50] ;  /* 0x0000500001ef7983 */ /* 0x000f680000300800 */
[----:B------:R-:W5:Y:S04]  /*a460*/  LDL.64 R240, [R1+0x1b0] ;  /* 0x0001b00001f07983 */ /* 0x000f680000100a00 */
[----:B------:R-:W5:Y:S04]  /*a470*/  LDL.LU R238, [R1+0x10] ;  /* 0x0000100001ee7983 */ /* 0x000f680000300800 */
[----:B------:R-:W5:Y:S04]  /*a480*/  LDL.LU R242, [R1+0x14] ;  /* 0x0000140001f27983 */ /* 0x000f680000300800 */
[----:B------:R-:W5:Y:S04]  /*a490*/  LDL.LU R243, [R1+0x20] ;  /* 0x0000200001f37983 */ /* 0x000f680000300800 */
[----:B------:R-:W5:Y:S01]  /*a4a0*/  LDL R213, [R1] ;  /* 0x0000000001d57983 */ /* 0x000f620000100800 */
[----:B------:R-:W-:Y:S03]  /*a4b0*/  WARPSYNC 0xffffffff ;  /* 0xffffffff00007948 */ /* 0x000fe60003800000 */
[----:B------:R-:W5:Y:S04]  /*a4c0*/  LDL R111, [R1+0x1a0] ;  /* 0x0001a000016f7983 */ /* 0x000f680000100800 */
[----:B------:R-:W-:Y:S01]  /*a4d0*/  BAR.SYNC.DEFER_BLOCKING 0x0 ;  /* 0x0000000000007b1d */ /* 0x000fe20000010000 */
[----:B--2---:R-:W-:-:S02]  /*a4e0*/  IADD3 R197, R225, -0x2, RZ ;  /* 0xfffffffee1c57810 */ /* 0x004fc40007ffe0ff */
[-C--:B---3--:R-:W-:Y:S02]  /*a4f0*/  ISETP.GE.AND P3, PT, R235, R198.reuse, PT ;  /* 0x000000c6eb00720c */ /* 0x088fe40003f66270 */
[----:B----4-:R-:W-:Y:S02]  /*a500*/  ISETP.GE.AND P2, PT, R237, R198, PT ;  /* 0x000000c6ed00720c */ /* 0x010fe40003f46270 */
[----:B------:R-:W-:Y:S01]  /*a510*/  SHF.R.S32.HI R4, RZ, 0x1f, R197 ;  /* 0x0000001fff047819 */ /* 0x000fe200000114c5 */
[----:B-----5:R-:W-:Y:S02]  /*a520*/  IMAD R0, R239, R197, RZ ;  /* 0x000000c5ef007224 */ /* 0x020fe400078e02ff */
[----:B------:R-:W-:-:S04]  /*a530*/  IMAD.WIDE.U32 R2, R197, R238, R240 ;  /* 0x000000eec5027225 */ /* 0x000fc800078e00f0 */
[----:B------:R-:W-:Y:S01]  /*a540*/  IMAD R0, R4, R238, R0 ;  /* 0x000000ee04007224 */ /* 0x000fe200078e0200 */
[----:B------:R-:W-:-:S03]  /*a550*/  ISETP.GE.AND P4, PT, R213, R198, PT ;  /* 0x000000c6d500720c */ /* 0x000fc60003f86270 */
[----:B------:R-:W-:Y:S01]  /*a560*/  IMAD.IADD R3, R3, 0x1, R0 ;  /* 0x0000000103037824 */ /* 0x000fe200078e0200 */
[CC--:B------:R-:W-:Y:S02]  /*a570*/  @!P3 LEA R10, P1, R2.reuse, R218.reuse, 0x1 ;  /* 0x000000da020ab211 */ /* 0x0c0fe400078208ff */
[----:B------:R-:W-:Y:S02]  /*a580*/  @!P2 LEA R8, P0, R2, R218, 0x1 ;  /* 0x000000da0208a211 */ /* 0x000fe400078008ff */
[----:B------:R-:W-:Y:S02]  /*a590*/  IADD3 R0, P5, R242, R2, RZ ;  /* 0x00000002f2007210 */ /* 0x000fe40007fbe0ff */
[----:B------:R-:W-:-:S03]  /*a5a0*/  @!P3 LEA.HI.X R11, R2, R219, R3, 0x1, P1 ;  /* 0x000000db020bb211 */ /* 0x000fc600008f0c03 */
[CC--:B------:R-:W-:Y:S02]  /*a5b0*/  @!P4 LEA R12, P6, R2.reuse, R218.reuse, 0x1 ;  /* 0x000000da020cc211 */ /* 0x0c0fe400078c08ff */
[CCC-:B------:R-:W-:Y:S02]  /*a5c0*/  @!P2 LEA.HI.X R9, R2.reuse, R219.reuse, R3.reuse, 0x1, P0 ;  /* 0x000000db0209a211 */ /* 0x1c0fe400000f0c03 */
[--C-:B------:R-:W-:Y:S01]  /*a5d0*/  @!P4 LEA.HI.X R13, R2, R219, R3.reuse, 0x1, P6 ;  /* 0x000000db020dc211 */ /* 0x100fe200030f0c03 */
[----:B------:R-:W-:Y:S01]  /*a5e0*/  IMAD.X R3, R243, 0x1, R3, P5 ;  /* 0x00000001f3037824 */ /* 0x000fe200028e0603 */
[CC--:B------:R-:W-:Y:S01]  /*a5f0*/  @!P4 LEA R6, P5, R0.reuse, R218.reuse, 0x1 ;  /* 0x000000da0006c211 */ /* 0x0c0fe200078a08ff */
[----:B------:R-:W-:Y:S01]  /*a600*/  @P4 STS [R195+0x9000], RZ ;  /* 0x009000ffc3004388 */ /* 0x000fe20000000800 */
[----:B------:R-:W-:-:S03]  /*a610*/  @!P3 LEA R4, P1, R0, R218, 0x1 ;  /* 0x000000da0004b211 */ /* 0x000fc600078208ff */
[----:B------:R-:W-:Y:S01]  /*a620*/  @P4 STS [R195+0x9004], RZ ;  /* 0x009004ffc3004388 */ /* 0x000fe20000000800 */
[----:B------:R-:W-:-:S03]  /*a630*/  @!P2 LEA R2, P0, R0, R218, 0x1 ;  /* 0x000000da0002a211 */ /* 0x000fc600078008ff */
[----:B------:R-:W-:Y:S01]  /*a640*/  @P4 STS.64 [R195+0x9008], RZ ;  /* 0x009008ffc3004388 */ /* 0x000fe20000000a00 */
[----:B------:R-:W-:-:S03]  /*a650*/  @!P4 LEA.HI.X R7, R0, R219, R3, 0x1, P5 ;  /* 0x000000db0007c211 */ /* 0x000fc600028f0c03 */
[----:B------:R-:W-:Y:S01]  /*a660*/  @!PT LDS RZ, [RZ] ;  /* 0x00000000fffff984 */ /* 0x000fe20000000800 */
[----:B------:R-:W-:Y:S01]  /*a670*/  @!PT LDS RZ, [RZ] ;  /* 0x00000000fffff984 */ /* 0x000fe20000000800 */
[----:B------:R-:W-:Y:S01]  /*a680*/  @!PT LDS RZ, [RZ] ;  /* 0x00000000fffff984 */ /* 0x000fe20000000800 */
[----:B------:R1:W-:Y:S01]  /*a690*/  @!P4 LDGSTS.E.BYPASS.LTC128B.128 [R195+0x9000], [R12.64] ;  /* 0x090000000cc3cfae */ /* 0x0003e2000b901d44 */
[----:B------:R-:W-:-:S03]  /*a6a0*/  @!P3 LEA.HI.X R5, R0, R219, R3, 0x1, P1 ;  /* 0x000000db0005b211 */ /* 0x000fc600008f0c03 */
[----:B------:R-:W-:Y:S01]  /*a6b0*/  @P3 STS.128 [R195+0xa000], RZ ;  /* 0x00a000ffc3003388 */ /* 0x000fe20000000c00 */
[----:B------:R-:W-:-:S03]  /*a6c0*/  @!P2 LEA.HI.X R3, R0, R219, R3, 0x1, P0 ;  /* 0x000000db0003a211 */ /* 0x000fc600000f0c03 */
        /* <DEDUP_REMOVED lines=24> */
[----:B------:R-:W-:Y:S04]  /*a850*/  LDSM.16.M88.4 R16, [R192] ;  /* 0x00000000c010783b */ /* 0x000fe80000000200 */
[----:B-1----:R-:W-:Y:S04]  /*a860*/  LDSM.16.M88.4 R12, [R192+0x1000] ;  /* 0x00100000c00c783b */ /* 0x002fe80000000200 */
[----:B------:R-:W1:Y:S04]  /*a870*/  LDSM.16.M88.4 R48, [R189+0x6800] ;  /* 0x00680000bd30783b */ /* 0x000e680000000200 */
[----:B------:R-:W5:Y:S04]  /*a880*/  LDSM.16.M88.4 R44, [R189+0x6c00] ;  /* 0x006c0000bd2c783b */ /* 0x000f680000000200 */
[----:B--2---:R-:W-:Y:S04]  /*a890*/  LDSM.16.M88.4 R8, [R193] ;  /* 0x00000000c108783b */ /* 0x004fe80000000200 */
[----:B---3--:R-:W-:Y:S04]  /*a8a0*/  LDSM.16.M88.4 R4, [R193+0x1000] ;  /* 0x00100000c104783b */ /* 0x008fe80000000200 */
[----:B------:R-:W2:Y:S04]  /*a8b0*/  LDSM.16.M88.4 R24, [R191+0x6800] ;  /* 0x00680000bf18783b */ /* 0x000ea80000000200 */
[----:B------:R-:W3:Y:S04]  /*a8c0*/  LDSM.16.M88.4 R20, [R191+0x6c00] ;  /* 0x006c0000bf14783b */ /* 0x000ee80000000200 */
[----:B------:R-:W2:Y:S04]  /*a8d0*/  LDSM.16.M88.4 R56, [R189+0x6000] ;  /* 0x00600000bd38783b */ /* 0x000ea80000000200 */
[----:B------:R-:W3:Y:S04]  /*a8e0*/  LDSM.16.M88.4 R52, [R189+0x6400] ;  /* 0x00640000bd34783b */ /* 0x000ee80000000200 */
[----:B------:R-:W-:Y:S04]  /*a8f0*/  LDSM.16.M88.4 R40, [R191+0x6000] ;  /* 0x00600000bf28783b */ /* 0x000fe80000000200 */
[----:B------:R-:W4:Y:S01]  /*a900*/  LDSM.16.M88.4 R36, [R191+0x6400] ;  /* 0x00640000bf24783b */ /* 0x000f220000000200 */
[----:B-1----:R-:W-:Y:S03]  /*a910*/  HMMA.16816.F32 R104, R12, R48, RZ ;  /* 0x000000300c68723c */ /* 0x002fe600000018ff */
[----:B------:R-:W1:Y:S04]  /*a920*/  S2R R213, SR_TID.X ;  /* 0x0000000000d57919 */ /* 0x000e680000002100 */
[----:B------:R-:W0:Y:S01]  /*a930*/  LDGDEPBAR ;  /* 0x00000000000079af */ /* 0x000e220000000000 */
[-C--:B-----5:R-:W-:Y:S08]  /*a940*/  HMMA.16816.F32 R64, R16, R44.reuse, RZ ;  /* 0x0000002c1040723c */ /* 0x0a0ff000000018ff */
[----:B------:R-:W-:Y:S08]  /*a950*/  HMMA.16816.F32 R60, R12, R44, RZ ;  /* 0x0000002c0c3c723c */ /* 0x000ff000000018ff */
[----:B--2---:R-:W-:Y:S08]  /*a960*/  HMMA.16816.F32 R236, R4, R24, R104 ;  /* 0x0000001804ec723c */ /* 0x004ff00000001868 */
[-C--:B---3--:R-:W-:Y:S08]  /*a970*/  HMMA.16816.F32 R248, R8, R20.reuse, R64 ;  /* 0x0000001408f8723c */ /* 0x088ff00000001840 */
[----:B------:R-:W-:Y:S08]  /*a980*/  HMMA.16816.F32 R244, R4, R20, R60 ;  /* 0x0000001404f4723c */ /* 0x000ff0000000183c */
[-C--:B------:R-:W-:Y:S08]  /*a990*/  HMMA.16816.F32 R220, R16, R56.reuse, RZ ;  /* 0x0000003810dc723c */ /* 0x080ff000000018ff */
[----:B------:R-:W-:Y:S08]  /*a9a0*/  HMMA.16816.F32 R200, R12, R56, RZ ;  /* 0x000000380cc8723c */ /* 0x000ff000000018ff */
[-C--:B------:R-:W-:Y:S08]  /*a9b0*/  HMMA.16816.F32 R184, R16, R52.reuse, RZ ;  /* 0x0000003410b8723c */ /* 0x080ff000000018ff */
[----:B------:R-:W-:Y:S08]  /*a9c0*/  HMMA.16816.F32 R180, R12, R52, RZ ;  /* 0x000000340cb4723c */ /* 0x000ff000000018ff */
[----:B------:R-:W-:Y:S08]  /*a9d0*/  HMMA.16816.F32 R176, R16, R48, RZ ;  /* 0x0000003010b0723c */ /* 0x000ff000000018ff */
[C---:B------:R-:W-:Y:S08]  /*a9e0*/  HMMA.16816.F32 R104, R12.reuse, R58, RZ ;  /* 0x0000003a0c68723c */ /* 0x040ff000000018ff */
[C---:B------:R-:W-:Y:S08]  /*a9f0*/  HMMA.16816.F32 R64, R12.reuse, R54, RZ ;  /* 0x000000360c40723c */ /* 0x040ff000000018ff */
[----:B------:R-:W-:Y:S08]  /*aa00*/  HMMA.16816.F32 R60, R12, R50, RZ ;  /* 0x000000320c3c723c */ /* 0x000ff000000018ff */
[C---:B------:R-:W-:Y:S08]  /*aa10*/  HMMA.16816.F32 R56, R16.reuse, R58, RZ ;  /* 0x0000003a1038723c */ /* 0x040ff000000018ff */
[C---:B------:R-:W-:Y:S08]  /*aa20*/  HMMA.16816.F32 R52, R16.reuse, R54, RZ ;  /* 0x000000361034723c */ /* 0x040ff000000018ff */
[----:B------:R-:W-:Y:S08]  /*aa30*/  HMMA.16816.F32 R48, R16, R50, RZ ;  /* 0x000000321030723c */ /* 0x000ff000000018ff */
[-C--:B------:R-:W-:Y:S08]  /*aa40*/  HMMA.16816.F32 R12, R12, R46.reuse, RZ ;  /* 0x0000002e0c0c723c */ /* 0x080ff000000018ff */
[----:B------:R-:W-:Y:S08]  /*aa50*/  HMMA.16816.F32 R16, R16, R46, RZ ;  /* 0x0000002e1010723c */ /* 0x000ff000000018ff */
[C---:B------:R-:W-:Y:S08]  /*aa60*/  HMMA.16816.F32 R240, R8.reuse, R24, R176 ;  /* 0x0000001808f0723c */ /* 0x040ff000000018b0 */
[-C--:B----4-:R-:W-:Y:S08]  /*aa70*/  HMMA.16816.F32 R232, R8, R36.reuse, R184 ;  /* 0x0000002408e8723c */ /* 0x090ff000000018b8 */
[C---:B------:R-:W-:Y:S08]  /*aa80*/  HMMA.16816.F32 R224, R4.reuse, R36, R180 ;  /* 0x0000002404e0723c */ /* 0x040ff000000018b4 */
[----:B------:R-:W-:Y:S08]  /*aa90*/  HMMA.16816.F32 R176, R4, R42, R104 ;  /* 0x0000002a04b0723c */ /* 0x000ff00000001868 */
[-C--:B------:R-:W-:Y:S08]  /*aaa0*/  HMMA.16816.F32 R220, R8, R40.reuse, R220 ;  /* 0x0000002808dc723c */ /* 0x080ff000000018dc */
[C---:B------:R-:W-:Y:S08]  /*aab0*/  HMMA.16816.F32 R200, R4.reuse, R40, R200 ;  /* 0x0000002804c8723c */ /* 0x040ff000000018c8 */
[C---:B------:R-:W-:Y:S08]  /*aac0*/  HMMA.16816.F32 R180, R4.reuse, R38, R64 ;  /* 0x0000002604b4723c */ /* 0x040ff00000001840 */
[C---:B------:R-:W-:Y:S08]  /*aad0*/  HMMA.16816.F32 R184, R4.reuse, R26, R60 ;  /* 0x0000001a04b8723c */ /* 0x040ff0000000183c */
[----:B------:R-:W-:Y:S01]  /*aae0*/  HMMA.16816.F32 R228, R4, R22, R12 ;  /* 0x0000001604e4723c */ /* 0x000fe2000000180c */
[----:B------:R-:W-:Y:S04]  /*aaf0*/  LDSM.16.M88.4 R4, [R192+0x3000] ;  /* 0x00300000c004783b */ /* 0x000fe80000000200 */
[----:B------:R-:W2:Y:S03]  /*ab00*/  LDSM.16.M88.4 R12, [R189+0x7000] ;  /* 0x00700000bd0c783b */ /* 0x000ea60000000200 */
[C---:B------:R-:W-:Y:S08]  /*ab10*/  HMMA.16816.F32 R56, R8.reuse, R42, R56 ;  /* 0x0000002a0838723c */ /* 0x040ff00000001838 */
[C---:B------:R-:W-:Y:S08]  /*ab20*/  HMMA.16816.F32 R104, R8.reuse, R38, R52 ;  /* 0x000000260868723c */ /* 0x040ff00000001834 */
[C---:B------:R-:W-:Y:S08]  /*ab30*/  HMMA.16816.F32 R48, R8.reuse, R26, R48 ;  /* 0x0000001a0830723c */ /* 0x040ff00000001830 */
[----:B------:R-:W-:Y:S01]  /*ab40*/  HMMA.16816.F32 R16, R8, R22, R16 ;  /* 0x000000160810723c */ /* 0x000fe20000001810 */
[----:B------:R-:W3:Y:S07]  /*ab50*/  LDSM.16.M88.4 R8, [R192+0x2000] ;  /* 0x00200000c008783b */ /* 0x000eee0000000200 */
[C---:B--2---:R-:W-:Y:S08]  /*ab60*/  HMMA.16816.F32 R64, R4.reuse, R12, R200 ;  /* 0x0000000c0440723c */ /* 0x044ff000000018c8 */
[----:B------:R-:W-:Y:S08]  /*ab70*/  HMMA.16816.F32 R52, R4, R14, R176 ;  /* 0x0000000e0434723c */ /* 0x000ff000000018b0 */
[C---:B---3--:R-:W-:Y:S08]  /*ab80*/  HMMA.16816.F32 R60, R8.reuse, R12, R220 ;  /* 0x0000000c083c723c */ /* 0x048ff000000018dc */
[C---:B------:R-:W-:Y:S01]  /*ab90*/  HMMA.16816.F32 R24, R8.reuse, R14, R56 ;  /* 0x0000000e0818723c */ /* 0x040fe20000001838 */
[----:B------:R-:W2:Y:S07]  /*aba0*/  LDSM.16.M88.4 R12, [R189+0x7400] ;  /* 0x00740000bd0c783b */ /* 0x000eae0000000200 */
[-C--:B--2---:R-:W-:Y:S08]  /*abb0*/  HMMA.16816.F32 R44, R8, R12.reuse, R232 ;  /* 0x0000000c082c723c */ /* 0x084ff000000018e8 */
[C---:B------:R-:W-:Y:S08]  /*abc0*/  HMMA.16816.F32 R40, R4.reuse, R12, R224 ;  /* 0x0000000c0428723c */ /* 0x040ff000000018e0 */
[-C--:B------:R-:W-:Y:S08]  /*abd0*/  HMMA.16816.F32 R36, R4, R14.reuse, R180 ;  /* 0x0000000e0424723c */ /* 0x080ff000000018b4 */
        /* <DEDUP_REMOVED lines=9> */
[-C--:B------:R-:W-:Y:S01]  /*ac70*/  HMMA.16816.F32 R228, R4, R14.reuse, R228 ;  /* 0x0000000e04e4723c */ /* 0x080fe200000018e4 */
[----:B------:R-:W-:Y:S07]  /*ac80*/  LDSM.16.M88.4 R4, [R193+0x3000] ;  /* 0x00300000c104783b */ /* 0x000fee0000000200 */
[----:B------:R-:W-:Y:S01]  /*ac90*/  HMMA.16816.F32 R16, R8, R14, R16 ;  /* 0x0000000e0810723c */ /* 0x000fe20000001810 */
[----:B------:R-:W2:Y:S04]  /*aca0*/  LDSM.16.M88.4 R12, [R191+0x7000] ;  /* 0x00700000bf0c783b */ /* 0x000ea80000000200 */
[----:B------:R-:W3:Y:S03]  /*acb0*/  LDSM.16.M88.4 R8, [R193+0x2000] ;  /* 0x00200000c108783b */ /* 0x000ee60000000200 */
[-C--:B--2---:R-:W-:Y:S08]  /*acc0*/  HMMA.16816.F32 R240, R4, R12.reuse, R64 ;  /* 0x0000000c04f0723c */ /* 0x084ff00000001840 */
[----:B---3--:R-:W-:Y:S08]  /*acd0*/  HMMA.16816.F32 R224, R8, R12, R60 ;  /* 0x0000000c08e0723c */ /* 0x008ff0000000183c */
[-C--:B------:R-:W-:Y:S08]  /*ace0*/  HMMA.16816.F32 R220, R4, R14.reuse, R52 ;  /* 0x0000000e04dc723c */ /* 0x080ff00000001834 */
[----:B------:R-:W-:Y:S01]  /*acf0*/  HMMA.16816.F32 R176, R8, R14, R24 ;  /* 0x0000000e08b0723c */ /* 0x000fe20000001818 */
[----:B------:R-:W2:Y:S07]  /*ad00*/  LDSM.16.M88.4 R12, [R191+0x7400] ;  /* 0x00740000bf0c783b */ /* 0x000eae0000000200 */
[----:B--2---:R-:W-:Y:S08]  /*ad10*/  HMMA.16816.F32 R60, R4, R14, R36 ;  /* 0x0000000e043c723c */ /* 0x004ff00000001824 */
[-C--:B------:R-:W-:Y:S08]  /*ad20*/  HMMA.16816.F32 R236, R8, R12.reuse, R44 ;  /* 0x0000000c08ec723c */ /* 0x080ff0000000182c */
[----:B------:R-:W-:Y:S08]  /*ad30*/  HMMA.16816.F32 R64, R4, R12, R40 ;  /* 0x0000000c0440723c */ /* 0x000ff00000001828 */
        /* <DEDUP_REMOVED lines=44> */
[----:B------:R-:W-:Y:S01]  /*b000*/  HMMA.16816.F32 R184, R8, R14, R184 ;  /* 0x0000000e08b8723c */ /* 0x000fe200000018b8 */
[----:B------:R-:W2:Y:S01]  /*b010*/  LDSM.16.M88.4 R12, [R191+0x8800] ;  /* 0x00880000bf0c783b */ /* 0x000ea20000000200 */
[----:B-1----:R-:W-:-:S05]  /*b020*/  IMAD.SHL.U32 R213, R213, 0x2, RZ ;  /* 0x00000002d5d57824 */ /* 0x002fca00078e00ff */
[----:B------:R-:W-:-:S05]  /*b030*/  LOP3.LUT R213, R213, 0x6, RZ, 0xc0, !PT ;  /* 0x00000006d5d57812 */ /* 0x000fca00078ec0ff */
[----:B------:R-:W-:Y:S01]  /*b040*/  IMAD R0, R197, 0x40, R213 ;  /* 0x00000040c5007824 */ /* 0x000fe200078e02d5 */
[-C--:B--2---:R-:W-:Y:S08]  /*b050*/  HMMA.16816.F32 R236, R8, R12.reuse, R220 ;  /* 0x0000000c08ec723c */ /* 0x084ff000000018dc */
[C---:B------:R-:W-:Y:S08]  /*b060*/  HMMA.16816.F32 R228, R4.reuse, R12, R176 ;  /* 0x0000000c04e4723c */ /* 0x040ff000000018b0 */
[-C--:B------:R-:W-:Y:S08]  /*b070*/  HMMA.16816.F32 R240, R4, R14.reuse, R60 ;  /* 0x0000000e04f0723c */ /* 0x080ff0000000183c */
[----:B------:R-:W-:Y:S01]  /*b080*/  HMMA.16816.F32 R200, R8, R14, R56 ;  /* 0x0000000e08c8723c */ /* 0x000fe20000001838 */
[----:B------:R-:W1:Y:S01]  /*b090*/  LDSM.16.M88.4 R12, [R191+0x8c00] ;  /* 0x008c0000bf0c783b */ /* 0x000e620000000200 */
[C---:B------:R-:W-:Y:S01]  /*b0a0*/  ISETP.GE.AND P0, PT, R0.reuse, R204, PT ;  /* 0x000000cc0000720c */ /* 0x040fe20003f06270 */
[----:B------:R-:W-:Y:S01]  /*b0b0*/  IMAD.MOV.U32 R213, RZ, RZ, R111 ;  /* 0x000000ffffd57224 */ /* 0x000fe200078e006f */
[----:B------:R-:W-:Y:S01]  /*b0c0*/  ISETP.GE.AND P1, PT, R0, R205, PT ;  /* 0x000000cd0000720c */ /* 0x000fe20003f26270 */
[----:B------:R-:W-:-:S04]  /*b0d0*/  DEPBAR.LE SB0, 0x0 ;  /* 0x000080000000791a */ /* 0x000fc80000000000 */
[C---:B------:R-:W-:Y:S02]  /*b0e0*/  ISETP.GE.OR P0, PT, R0.reuse, R209, !P0 ;  /* 0x000000d10000720c */ /* 0x040fe40004706670 */
[C---:B------:R-:W-:Y:S02]  /*b0f0*/  IADD3 R2, R0.reuse, 0x1, RZ ;  /* 0x0000000100027810 */ /* 0x040fe40007ffe0ff */
[C---:B------:R-:W-:Y:S02]  /*b100*/  ISETP.GE.OR P1, PT, R0.reuse, R210, !P1 ;  /* 0x000000d20000720c */ /* 0x040fe40004f26670 */
[----:B------:R-:W-:Y:S02]  /*b110*/  ISETP.GE.AND P5, PT, R0, R207, PT ;  /* 0x000000cf0000720c */ /* 0x000fe40003fa6270 */
[----:B------:R-:W-:Y:S02]  /*b120*/  FSEL R176, R20, -INF , !P1 ;  /* 0xff80000014b07808 */ /* 0x000fe40004800000 */
[----:B------:R-:W-:-:S02]  /*b130*/  ISETP.GE.OR P5, PT, R0, R212, !P5 ;  /* 0x000000d40000720c */ /* 0x000fc40006fa6670 */
[C---:B------:R-:W-:Y:S02]  /*b140*/  ISETP.GE.AND P1, PT, R2.reuse, R206, PT ;  /* 0x000000ce0200720c */ /* 0x040fe40003f26270 */
[----:B------:R-:W-:Y:S02]  /*b150*/  ISETP.GE.AND P6, PT, R2, R205, PT ;  /* 0x000000cd0200720c */ /* 0x000fe40003fc6270 */
[----:B------:R-:W-:Y:S01]  /*b160*/  IADD3 R3, R0, 0x8, RZ ;  /* 0x0000000800037810 */ /* 0x000fe20007ffe0ff */
[----:B------:R-:W-:Y:S01]  /*b170*/  BAR.SYNC.DEFER_BLOCKING 0x0 ;  /* 0x0000000000007b1d */ /* 0x000fe20000010000 */
[C---:B------:R-:W-:Y:S02]  /*b180*/  ISETP.GE.OR P1, PT, R2.reuse, R211, !P1 ;  /* 0x000000d30200720c */ /* 0x040fe40004f26670 */
[----:B------:R-:W-:Y:S01]  /*b190*/  ISETP.GE.OR P6, PT, R2, R210, !P6 ;  /* 0x000000d20200720c */ /* 0x000fe200077c6670 */
[----:B-1----:R-:W-:Y:S07]  /*b1a0*/  HMMA.16816.F32 R220, R4, R14, R24 ;  /* 0x0000000e04dc723c */ /* 0x002fee0000001818 */
[----:B------:R-:W-:-:S02]  /*b1b0*/  FSEL R25, R22, -INF , !P0 ;  /* 0xff80000016197808 */ /* 0x000fc40004000000 */
[C---:B------:R-:W-:Y:S01]  /*b1c0*/  ISETP.GE.AND P0, PT, R2.reuse, R204, PT ;  /* 0x000000cc0200720c */ /* 0x040fe20003f06270 */
[----:B------:R-:W-:Y:S03]  /*b1d0*/  HMMA.16816.F32 R232, R8, R12, R36 ;  /* 0x0000000c08e8723c */ /* 0x000fe60000001824 */
[----:B------:R-:W-:-:S04]  /*b1e0*/  ISETP.GE.OR P0, PT, R2, R209, !P0 ;  /* 0x000000d10200720c */ /* 0x000fc80004706670 */
[----:B------:R-:W-:Y:S01]  /*b1f0*/  FSEL R39, R44, -INF , !P5 ;  /* 0xff8000002c277808 */ /* 0x000fe20006800000 */
[----:B------:R-:W-:Y:S01]  /*b200*/  HMMA.16816.F32 R224, R4, R12, R40 ;  /* 0x0000000c04e0723c */ /* 0x000fe20000001828 */
[----:B------:R-:W-:Y:S02]  /*b210*/  ISETP.GE.AND P5, PT, R2, R207, PT ;  /* 0x000000cf0200720c */ /* 0x000fe40003fa6270 */
[----:B------:R-:W-:-:S04]  /*b220*/  FSEL R61, R47, -INF , !P1 ;  /* 0xff8000002f3d7808 */ /* 0x000fc80004800000 */
[----:B------:R-:W-:Y:S02]  /*b230*/  FSEL R40, R23, -INF , !P0 ;  /* 0xff80000017287808 */ /* 0x000fe40004000000 */
[----:B------:R-:W-:Y:S02]  /*b240*/  ISETP.GE.AND P0, PT, R3, R207, PT ;  /* 0x000000cf0300720c */ /* 0x000fe40003f06270 */
[----:B------:R-:W-:Y:S02]  /*b250*/  FSEL R179, R21, -INF , !P6 ;  /* 0xff80000015b37808 */ /* 0x000fe40007000000 */
[-C--:B------:R-:W-:Y:S02]  /*b260*/  ISETP.GE.OR P5, PT, R2, R212.reuse, !P5 ;  /* 0x000000d40200720c */ /* 0x080fe40006fa6670 */
[----:B------:R-:W-:Y:S02]  /*b270*/  ISETP.GE.OR P1, PT, R3, R212, !P0 ;  /* 0x000000d40300720c */ /* 0x000fe40004726670 */
[----:B------:R-:W-:-:S02]  /*b280*/  ISETP.GE.AND P6, PT, R0, R206, PT ;  /* 0x000000ce0000720c */ /* 0x000fc40003fc6270 */
[----:B------:R-:W-:Y:S02]  /*b290*/  IADD3 R2, R0, 0x9, RZ ;  /* 0x0000000900027810 */ /* 0x000fe40007ffe0ff */
[C---:B------:R-:W-:Y:S02]  /*b2a0*/  ISETP.GE.AND P0, PT, R3.reuse, R204, PT ;  /* 0x000000cc0300720c */ /* 0x040fe40003f06270 */
[----:B------:R-:W-:Y:S02]  /*b2b0*/  FSEL R44, R48, -INF , !P1 ;  /* 0xff800000302c7808 */ /* 0x000fe40004800000 */
[----:B------:R-:W-:Y:S02]  /*b2c0*/  ISETP.GE.OR P6, PT, R0, R211, !P6 ;  /* 0x000000d30000720c */ /* 0x000fe400077c6670 */
[----:B------:R-:W-:Y:S02]  /*b2d0*/  ISETP.GE.AND P1, PT, R2, R205, PT ;  /* 0x000000cd0200720c */ /* 0x000fe40003f26270 */
[----:B------:R-:W-:-:S02]  /*b2e0*/  ISETP.GE.OR P0, PT, R3, R209, !P0 ;  /* 0x000000d10300720c */ /* 0x000fc40004706670 */
[----:B------:R-:W-:Y:S02]  /*b2f0*/  FSEL R60, R46, -INF , !P6 ;  /* 0xff8000002e3c7808 */ /* 0x000fe40007000000 */
[----:B------:R-:W-:Y:S02]  /*b300*/  FSEL R45, R45, -INF , !P5 ;  /* 0xff8000002d2d7808 */ /* 0x000fe40006800000 */
[----:B------:R-:W-:Y:S02]  /*b310*/  ISETP.GE.OR P1, PT, R2, R210, !P1 ;  /* 0x000000d20200720c */ /* 0x000fe40004f26670 */
[----:B------:R-:W-:Y:S02]  /*b320*/  FSEL R37, R54, -INF , !P0 ;  /* 0xff80000036257808 */ /* 0x000fe40004000000 */
[C---:B------:R-:W-:Y:S02]  /*b330*/  ISETP.GE.AND P6, PT, R3.reuse, R206, PT ;  /* 0x000000ce0300720c */ /* 0x040fe40003fc6270 */
[----:B------:R-:W-:-:S02]  /*b340*/  ISETP.GE.AND P5, PT, R3, R205, PT ;  /* 0x000000cd0300720c */ /* 0x000fc40003fa6270 */
[C---:B------:R-:W-:Y:S02]  /*b350*/  ISETP.GE.AND P0, PT, R2.reuse, R204, PT ;  /* 0x000000cc0200720c */ /* 0x040fe40003f06270 */
[----:B------:R-:W-:Y:S02]  /*b360*/  FSEL R177, R53, -INF , !P1 ;  /* 0xff80000035b17808 */ /* 0x000fe40004800000 */
[C---:B------:R-:W-:Y:S02]  /*b370*/  ISETP.GE.OR P5, PT, R3.reuse, R210, !P5 ;  /* 0x000000d20300720c */ /* 0x040fe40006fa6670 */
[----:B------:R-:W-:Y:S02]  /*b380*/  ISETP.GE.OR P6, PT, R3, R211, !P6 ;  /* 0x000000d30300720c */ /* 0x000fe400077c6670 */
[C---:B------:R-:W-:Y:S02]  /*b390*/  ISETP.GE.AND P1, PT, R2.reuse, R206, PT ;  /* 0x000000ce0200720c */ /* 0x040fe40003f26270 */
[----:B------:R-:W-:-:S02]  /*b3a0*/  ISETP.GE.OR P0, PT, R2, R209, !P0 ;  /* 0x000000d10200720c */ /* 0x000fc40004706670 */
[----:B------:R-:W-:Y:S02]  /*b3b0*/  IADD3 R3, R0, 0x10, RZ ;  /* 0x0000001000037810 */ /* 0x000fe40007ffe0ff */
[----:B------:R-:W-:Y:S02]  /*b3c0*/  FSEL R178, R52, -INF , !P5 ;  /* 0xff80000034b27808 */ /* 0x000fe40006800000 */
[C---:B------:R-:W-:Y:S02]  /*b3d0*/  ISETP.GE.OR P1, PT, R2.reuse, R211, !P1 ;  /* 0x000000d30200720c */ /* 0x040fe40004f26670 */
[----:B------:R-:W-:Y:S02]  /*b3e0*/  FSEL R36, R55, -INF , !P0 ;  /* 0xff80000037247808 */ /* 0x000fe40004000000 */
[-C--:B------:R-:W-:Y:S02]  /*b3f0*/  ISETP.GE.AND P5, PT, R2, R207.reuse, PT ;  /* 0x000000cf0200720c */ /* 0x080fe40003fa6270 */
[----:B------:R-:W-:-:S02]  /*b400*/  ISETP.GE.AND P0, PT, R3, R207, PT ;  /* 0x000000cf0300720c */ /* 0x000fc40003f06270 */
[----:B------:R-:W-:Y:S02]  /*b410*/  FSEL R58, R51, -INF , !P1 ;  /* 0xff800000333a7808 */ /* 0x000fe40004800000 */
[-C--:B------:R-:W-:Y:S02]  /*b420*/  ISETP.GE.OR P5, PT, R2, R212.reuse, !P5 ;  /* 0x000000d40200720c */ /* 0x080fe40006fa6670 */
[----:B------:R-:W-:Y:S02]  /*b430*/  ISETP.GE.OR P1, PT, R3, R212, !P0 ;  /* 0x000000d40300720c */ /* 0x000fe40004726670 */
[----:B------:R-:W-:Y:S02]  /*b440*/  IADD3 R2, R0, 0x11, RZ ;  /* 0x0000001100027810 */ /* 0x000fe40007ffe0ff */
[----:B------:R-:W-:Y:S02]  /*b450*/  FSEL R42, R64, -INF , !P1 ;  /* 0xff800000402a7808 */ /* 0x000fe40004800000 */
[----:B------:R-:W-:-:S02]  /*b460*/  ISETP.GE.AND P1, PT, R2, R207, PT ;  /* 0x000000cf0200720c */ /* 0x000fc40003f26270 */
[----:B------:R-:W-:Y:S02]  /*b470*/  FSEL R59, R50, -INF , !P6 ;  /* 0xff800000323b7808 */ /* 0x000fe40007000000 */
[----:B------:R-:W-:Y:S02]  /*b480*/  FSEL R43, R49, -INF , !P5 ;  /* 0xff800000312b7808 */ /* 0x000fe40006800000 */
[----:B------:R-:W-:Y:S02]  /*b490*/  ISETP.GE.OR P1, PT, R2, R212, !P1 ;  /* 0x000000d40200720c */ /* 0x000fe40004f26670 */
[C---:B------:R-:W-:Y:S02]  /*b4a0*/  ISETP.GE.AND P6, PT, R3.reuse, R206, PT ;  /* 0x000000ce0300720c */ /* 0x040fe40003fc6270 */
[C---:B------:R-:W-:Y:S02]  /*b4b0*/  ISETP.GE.AND P5, PT, R3.reuse, R205, PT ;  /* 0x000000cd0300720c */ /* 0x040fe40003fa6270 */
[----:B------:R-:W-:-:S02]  /*b4c0*/  ISETP.GE.AND P0, PT, R3, R204, PT ;  /* 0x000000cc0300720c */ /* 0x000fc40003f06270 */
[----:B------:R-:W-:Y:S02]  /*b4d0*/  FSEL R41, R65, -INF , !P1 ;  /* 0xff80000041297808 */ /* 0x000fe40004800000 */
[C---:B------:R-:W-:Y:S02]  /*b4e0*/  ISETP.GE.OR P6, PT, R3.reuse, R211, !P6 ;  /* 0x000000d30300720c */ /* 0x040fe400077c6670 */
[C---:B------:R-:W-:Y:S02]  /*b4f0*/  ISETP.GE.OR P5, PT, R3.reuse, R210, !P5 ;  /* 0x000000d20300720c */ /* 0x040fe40006fa6670 */
[----:B------:R-:W-:Y:S02]  /*b500*/  ISETP.GE.OR P0, PT, R3, R209, !P0 ;  /* 0x000000d10300720c */ /* 0x000fe40004706670 */
[----:B------:R-:W-:Y:S02]  /*b510*/  ISETP.GE.AND P1, PT, R2, R204, PT ;  /* 0x000000cc0200720c */ /* 0x000fe40003f26270 */
[----:B------:R-:W-:-:S02]  /*b520*/  IADD3 R3, R0, 0x18, RZ ;  /* 0x0000001800037810 */ /* 0x000fc40007ffe0ff */
[----:B------:R-:W-:Y:S02]  /*b530*/  FSEL R57, R66, -INF , !P6 ;  /* 0xff80000042397808 */ /* 0x000fe40007000000 */
[----:B------:R-:W-:Y:S02]  /*b540*/  FSEL R111, R104, -INF , !P5 ;  /* 0xff800000686f7808 */ /* 0x000fe40006800000 */
[----:B------:R-:W-:Y:S02]  /*b550*/  ISETP.GE.OR P1, PT, R2, R209, !P1 ;  /* 0x000000d10200720c */ /* 0x000fe40004f26670 */
[----:B------:R-:W-:Y:S02]  /*b560*/  FSEL R23, R106, -INF , !P0 ;  /* 0xff8000006a177808 */ /* 0x000fe40004000000 */
[C---:B------:R-:W-:Y:S02]  /*b570*/  ISETP.GE.AND P6, PT, R2.reuse, R206, PT ;  /* 0x000000ce0200720c */ /* 0x040fe40003fc6270 */
[----:B------:R-:W-:-:S02]  /*b580*/  ISETP.GE.AND P5, PT, R2, R205, PT ;  /* 0x000000cd0200720c */ /* 0x000fc40003fa6270 */
[----:B------:R-:W-:Y:S02]  /*b590*/  ISETP.GE.AND P0, PT, R3, R207, PT ;  /* 0x000000cf0300720c */ /* 0x000fe40003f06270 */
[----:B------:R-:W-:Y:S02]  /*b5a0*/  FSEL R22, R107, -INF , !P1 ;  /* 0xff8000006b167808 */ /* 0x000fe40004800000 */
[C---:B------:R-:W-:Y:S02]  /*b5b0*/  ISETP.GE.OR P6, PT, R2.reuse, R211, !P6 ;  /* 0x000000d30200720c */ /* 0x040fe400077c6670 */
[----:B------:R-:W-:Y:S02]  /*b5c0*/  ISETP.GE.OR P5, PT, R2, R210, !P5 ;  /* 0x000000d20200720c */ /* 0x000fe40006fa6670 */
[----:B------:R-:W-:Y:S02]  /*b5d0*/  ISETP.GE.OR P1, PT, R3, R212, !P0 ;  /* 0x000000d40300720c */ /* 0x000fe40004726670 */
[----:B------:R-:W-:-:S02]  /*b5e0*/  IADD3 R2, R0, 0x19, RZ ;  /* 0x0000001900027810 */ /* 0x000fc40007ffe0ff */
[C---:B------:R-:W-:Y:S02]  /*b5f0*/  ISETP.GE.AND P0, PT, R3.reuse, R204, PT ;  /* 0x000000cc0300720c */ /* 0x040fe40003f06270 */
[----:B------:R-:W-:Y:S02]  /*b600*/  FSEL R38, R184, -INF , !P1 ;  /* 0xff800000b8267808 */ /* 0x000fe40004800000 */
[----:B------:R-:W-:Y:S02]  /*b610*/  ISETP.GE.AND P1, PT, R2, R205, PT ;  /* 0x000000cd0200720c */ /* 0x000fe40003f26270 */
[----:B------:R-:W-:Y:S02]  /*b620*/  ISETP.GE.OR P0, PT, R3, R209, !P0 ;  /* 0x000000d10300720c */ /* 0x000fe40004706670 */
[----:B------:R-:W-:Y:S02]  /*b630*/  FSEL R56, R67, -INF , !P6 ;  /* 0xff80000043387808 */ /* 0x000fe40007000000 */
[----:B------:R-:W-:-:S02]  /*b640*/  FSEL R110, R105, -INF , !P5 ;  /* 0xff800000696e7808 */ /* 0x000fc40006800000 */
[----:B------:R-:W-:Y:S02]  /*b650*/  ISETP.GE.OR P1, PT, R2, R210, !P1 ;  /* 0x000000d20200720c */ /* 0x000fe40004f26670 */
[----:B------:R-:W-:Y:S02]  /*b660*/  FSEL R20, R246, -INF , !P0 ;  /* 0xff800000f6147808 */ /* 0x000fe40004000000 */
[C---:B------:R-:W-:Y:S02]  /*b670*/  ISETP.GE.AND P6, PT, R3.reuse, R206, PT ;  /* 0x000000ce0300720c */ /* 0x040fe40003fc6270 */
[----:B------:R-:W-:Y:S02]  /*b680*/  ISETP.GE.AND P5, PT, R3, R205, PT ;  /* 0x000000cd0300720c */ /* 0x000fe40003fa6270 */
[----:B------:R-:W-:Y:S02]  /*b690*/  ISETP.GE.AND P0, PT, R2, R204, PT ;  /* 0x000000cc0200720c */ /* 0x000fe40003f06270 */
[----:B------:R-:W-:-:S02]  /*b6a0*/  FSEL R107, R245, -INF , !P1 ;  /* 0xff800000f56b7808 */ /* 0x000fc40004800000 */
[C---:B------:R-:W-:Y:S02]  /*b6b0*/  ISETP.GE.OR P5, PT, R3.reuse, R210, !P5 ;  /* 0x000000d20300720c */ /* 0x040fe40006fa6670 */
[----:B------:R-:W-:Y:S02]  /*b6c0*/  ISETP.GE.OR P6, PT, R3, R211, !P6 ;  /* 0x000000d30300720c */ /* 0x000fe400077c6670 */
[C---:B------:R-:W-:Y:S02]  /*b6d0*/  ISETP.GE.AND P1, PT, R2.reuse, R206, PT ;  /* 0x000000ce0200720c */ /* 0x040fe40003f26270 */
[----:B------:R-:W-:Y:S02]  /*b6e0*/  ISETP.GE.OR P0, PT, R2, R209, !P0 ;  /* 0x000000d10200720c */ /* 0x000fe40004706670 */
[----:B------:R-:W-:Y:S01]  /*b6f0*/  IADD3 R3, R0, 0x20, RZ ;  /* 0x0000002000037810 */ /* 0x000fe20007ffe0ff */
[----:B------:R-:W-:Y:S01]  /*b700*/  HMMA.16816.F32 R180, R8, R14, R16 ;  /* 0x0000000e08b4723c */ /* 0x000fe20000001810 */
[----:B------:R-:W-:-:S02]  /*b710*/  FSEL R106, R244, -INF , !P5 ;  /* 0xff800000f46a7808 */ /* 0x000fc40006800000 */
[C---:B------:R-:W-:Y:S02]  /*b720*/  ISETP.GE.OR P1, PT, R2.reuse, R211, !P1 ;  /* 0x000000d30200720c */ /* 0x040fe40004f26670 */
[CC--:B------:R-:W-:Y:S02]  /*b730*/  ISETP.GE.AND P5, PT, R2.reuse, R207.reuse, PT ;  /* 0x000000cf0200720c */ /* 0x0c0fe40003fa6270 */
[----:B------:R-:W-:Y:S02]  /*b740*/  FSEL R19, R247, -INF , !P0 ;  /* 0xff800000f7137808 */ /* 0x000fe40004000000 */
[----:B------:R-:W-:Y:S02]  /*b750*/  ISETP.GE.AND P0, PT, R3, R207, PT ;  /* 0x000000cf0300720c */ /* 0x000fe40003f06270 */
[----:B------:R-:W-:Y:S02]  /*b760*/  FSEL R55, R187, -INF , !P1 ;  /* 0xff800000bb377808 */ /* 0x000fe40004800000 */
[----:B------:R-:W-:-:S02]  /*b770*/  ISETP.GE.OR P5, PT, R2, R212, !P5 ;  /* 0x000000d40200720c */ /* 0x000fc40006fa6670 */
[----:B------:R-:W-:Y:S02]  /*b780*/  ISETP.GE.OR P1, PT, R3, R212, !P0 ;  /* 0x000000d40300720c */ /* 0x000fe40004726670 */
[----:B------:R-:W-:Y:S02]  /*b790*/  IADD3 R2, R0, 0x21, RZ ;  /* 0x0000002100027810 */ /* 0x000fe40007ffe0ff */
[----:B------:R-:W-:Y:S02]  /*b7a0*/  FSEL R26, R236, -INF , !P1 ;  /* 0xff800000ec1a7808 */ /* 0x000fe40004800000 */
[----:B------:R-:W-:Y:S02]  /*b7b0*/  ISETP.GE.AND P1, PT, R2, R207, PT ;  /* 0x000000cf0200720c */ /* 0x000fe40003f26270 */
[----:B------:R-:W-:Y:S02]  /*b7c0*/  FSEL R54, R186, -INF , !P6 ;  /* 0xff800000ba367808 */ /* 0x000fe40007000000 */
[----:B------:R-:W-:-:S02]  /*b7d0*/  FSEL R27, R185, -INF , !P5 ;  /* 0xff800000b91b7808 */ /* 0x000fc40006800000 */
[----:B------:R-:W-:Y:S02]  /*b7e0*/  ISETP.GE.OR P1, PT, R2, R212, !P1 ;  /* 0x000000d40200720c */ /* 0x000fe40004f26670 */
[C---:B------:R-:W-:Y:S02]  /*b7f0*/  ISETP.GE.AND P6, PT, R3.reuse, R206, PT ;  /* 0x000000ce0300720c */ /* 0x040fe40003fc6270 */
[C---:B------:R-:W-:Y:S02]  /*b800*/  ISETP.GE.AND P5, PT, R3.reuse, R205, PT ;  /* 0x000000cd0300720c */ /* 0x040fe40003fa6270 */
[----:B------:R-:W-:Y:S02]  /*b810*/  ISETP.GE.AND P0, PT, R3, R204, PT ;  /* 0x000000cc0300720c */ /* 0x000fe40003f06270 */
[----:B------:R-:W-:Y:S02]  /*b820*/  FSEL R24, R237, -INF , !P1 ;  /* 0xff800000ed187808 */ /* 0x000fe40004800000 */
[----:B------:R-:W-:-:S02]  /*b830*/  ISETP.GE.OR P6, PT, R3, R211, !P6 ;  /* 0x000000d30300720c */ /* 0x000fc400077c6670 */
[C---:B------:R-:W-:Y:S02]  /*b840*/  ISETP.GE.OR P5, PT, R3.reuse, R210, !P5 ;  /* 0x000000d20300720c */ /* 0x040fe40006fa6670 */
[-C--:B------:R-:W-:Y:S02]  /*b850*/  ISETP.GE.OR P0, PT, R3, R209.reuse, !P0 ;  /* 0x000000d10300720c */ /* 0x080fe40004706670 */
[----:B------:R-:W-:Y:S02]  /*b860*/  ISETP.GE.AND P1, PT, R2, R204, PT ;  /* 0x000000cc0200720c */ /* 0x000fe40003f26270 */
[----:B------:R-:W-:Y:S02]  /*b870*/  IADD3 R3, R0, 0x28, RZ ;  /* 0x0000002800037810 */ /* 0x000fe40007ffe0ff */
[----:B------:R-:W-:Y:S02]  /*b880*/  ISETP.GE.OR P1, PT, R2, R209, !P1 ;  /* 0x000000d10200720c */ /* 0x000fe40004f26670 */
[----:B------:R-:W-:-:S02]  /*b890*/  FSEL R15, R230, -INF , !P0 ;  /* 0xff800000e60f7808 */ /* 0x000fc40004000000 */
[----:B------:R-:W-:Y:S02]  /*b8a0*/  ISETP.GE.AND P0, PT, R3, R207, PT ;  /* 0x000000cf0300720c */ /* 0x000fe40003f06270 */
[----:B------:R-:W-:Y:S02]  /*b8b0*/  FSEL R14, R231, -INF , !P1 ;  /* 0xff800000e70e7808 */ /* 0x000fe40004800000 */
[----:B------:R-:W-:Y:S02]  /*b8c0*/  FSEL R53, R238, -INF , !P6 ;  /* 0xff800000ee357808 */ /* 0x000fe40007000000 */
[----:B------:R-:W-:Y:S02]  /*b8d0*/  FSEL R105, R228, -INF , !P5 ;  /* 0xff800000e4697808 */ /* 0x000fe40006800000 */
[----:B------:R-:W-:Y:S02]  /*b8e0*/  ISETP.GE.OR P1, PT, R3, R212, !P0 ;  /* 0x000000d40300720c */ /* 0x000fe40004726670 */
[----:B------:R-:W-:-:S02]  /*b8f0*/  ISETP.GE.AND P6, PT, R2, R206, PT ;  /* 0x000000ce0200720c */ /* 0x000fc40003fc6270 */
[C---:B------:R-:W-:Y:S02]  /*b900*/  ISETP.GE.AND P5, PT, R2.reuse, R205, PT ;  /* 0x000000cd0200720c */ /* 0x040fe40003fa6270 */
[C---:B------:R-:W-:Y:S02]  /*b910*/  ISETP.GE.AND P0, PT, R3.reuse, R204, PT ;  /* 0x000000cc0300720c */ /* 0x040fe40003f06270 */
[C---:B------:R-:W-:Y:S02]  /*b920*/  ISETP.GE.OR P6, PT, R2.reuse, R211, !P6 ;  /* 0x000000d30200720c */ /* 0x040fe400077c6670 */
[----:B------:R-:W-:Y:S02]  /*b930*/  ISETP.GE.OR P5, PT, R2, R210, !P5 ;  /* 0x000000d20200720c */ /* 0x000fe40006fa6670 */
[----:B------:R-:W-:Y:S02]  /*b940*/  ISETP.GE.OR P0, PT, R3, R209, !P0 ;  /* 0x000000d10300720c */ /* 0x000fe40004706670 */
        /* <DEDUP_REMOVED lines=9> */
[CC--:B------:R-:W-:Y:S02]  /*b9e0*/  ISETP.GE.OR P5, PT, R3.reuse, R210.reuse, !P5 ;  /* 0x000000d20300720c */ /* 0x0c0fe40006fa6670 */
[----:B------:R-:W-:Y:S02]  /*b9f0*/  ISETP.GE.OR P6, PT, R3, R211, !P6 ;  /* 0x000000d30300720c */ /* 0x000fe400077c6670 */
[C---:B------:R-:W-:Y:S02]  /*ba00*/  ISETP.GE.OR P1, PT, R2.reuse, R210, !P1 ;  /* 0x000000d20200720c */ /* 0x040fe40004f26670 */
[----:B------:R-:W-:-:S02]  /*ba10*/  ISETP.GE.OR P0, PT, R2, R209, !P0 ;  /* 0x000000d10200720c */ /* 0x000fc40004706670 */
[----:B------:R-:W-:Y:S02]  /*ba20*/  IADD3 R3, R0, 0x30, RZ ;  /* 0x0000003000037810 */ /* 0x000fe40007ffe0ff */
[----:B------:R-:W-:Y:S02]  /*ba30*/  FSEL R67, R240, -INF , !P5 ;  /* 0xff800000f0437808 */ /* 0x000fe40006800000 */
[----:B------:R-:W-:Y:S02]  /*ba40*/  FSEL R66, R241, -INF , !P1 ;  /* 0xff800000f1427808 */ /* 0x000fe40004800000 */
[----:B------:R-:W-:Y:S02]  /*ba50*/  FSEL R12, R243, -INF , !P0 ;  /* 0xff800000f30c7808 */ /* 0x000fe40004000000 */
[C---:B------:R-:W-:Y:S02]  /*ba60*/  ISETP.GE.AND P5, PT, R2.reuse, R207, PT ;  /* 0x000000cf0200720c */ /* 0x040fe40003fa6270 */
[----:B------:R-:W-:-:S02]  /*ba70*/  ISETP.GE.AND P1, PT, R2, R206, PT ;  /* 0x000000ce0200720c */ /* 0x000fc40003f26270 */
[C---:B------:R-:W-:Y:S02]  /*ba80*/  ISETP.GE.AND P0, PT, R3.reuse, R207, PT ;  /* 0x000000cf0300720c */ /* 0x040fe40003f06270 */
[CC--:B------:R-:W-:Y:S02]  /*ba90*/  ISETP.GE.OR P5, PT, R2.reuse, R212.reuse, !P5 ;  /* 0x000000d40200720c */ /* 0x0c0fe40006fa6670 */
[----:B------:R-:W-:Y:S02]  /*baa0*/  ISETP.GE.OR P1, PT, R2, R211, !P1 ;  /* 0x000000d30200720c */ /* 0x000fe40004f26670 */
[----:B------:R-:W-:Y:S02]  /*bab0*/  ISETP.GE.OR P0, PT, R3, R212, !P0 ;  /* 0x000000d40300720c */ /* 0x000fe40004706670 */
[----:B------:R-:W-:Y:S02]  /*bac0*/  IADD3 R2, R0, 0x31, RZ ;  /* 0x0000003100027810 */ /* 0x000fe40007ffe0ff */
[----:B------:R-:W-:-:S02]  /*bad0*/  FSEL R18, R201, -INF , !P5 ;  /* 0xff800000c9127808 */ /* 0x000fc40006800000 */
[----:B------:R-:W-:Y:S02]  /*bae0*/  FSEL R50, R203, -INF , !P1 ;  /* 0xff800000cb327808 */ /* 0x000fe40004800000 */
[----:B------:R-:W-:Y:S02]  /*baf0*/  FSEL R17, R232, -INF , !P0 ;  /* 0xff800000e8117808 */ /* 0x000fe40004000000 */
[C---:B------:R-:W-:Y:S02]  /*bb00*/  ISETP.GE.AND P5, PT, R3.reuse, R206, PT ;  /* 0x000000ce0300720c */ /* 0x040fe40003fa6270 */
[C---:B------:R-:W-:Y:S02]  /*bb10*/  ISETP.GE.AND P1, PT, R3.reuse, R205, PT ;  /* 0x000000cd0300720c */ /* 0x040fe40003f26270 */
[----:B------:R-:W-:Y:S02]  /*bb20*/  ISETP.GE.AND P0, PT, R2, R207, PT ;  /* 0x000000cf0200720c */ /* 0x000fe40003f06270 */
[----:B------:R-:W-:-:S02]  /*bb30*/  ISETP.GE.OR P5, PT, R3, R211, !P5 ;  /* 0x000000d30300720c */ /* 0x000fc40006fa6670 */
[----:B------:R-:W-:Y:S02]  /*bb40*/  ISETP.GE.OR P1, PT, R3, R210, !P1 ;  /* 0x000000d20300720c */ /* 0x000fe40004f26670 */
[----:B------:R-:W-:Y:S02]  /*bb50*/  ISETP.GE.OR P0, PT, R2, R212, !P0 ;  /* 0x000000d40200720c */ /* 0x000fe40004706670 */
[----:B------:R-:W-:Y:S02]  /*bb60*/  FSEL R49, R234, -INF , !P5 ;  /* 0xff800000ea317808 */ /* 0x000fe40006800000 */
[----:B------:R-:W-:Y:S02]  /*bb70*/  FSEL R65, R224, -INF , !P1 ;  /* 0xff800000e0417808 */ /* 0x000fe40004800000 */
[----:B------:R-:W-:Y:S02]  /*bb80*/  FSEL R16, R233, -INF , !P0 ;  /* 0xff800000e9107808 */ /* 0x000fe40004000000 */
[----:B------:R-:W-:-:S02]  /*bb90*/  ISETP.GE.AND P5, PT, R2, R206, PT ;  /* 0x000000ce0200720c */ /* 0x000fc40003fa6270 */
[C---:B------:R-:W-:Y:S02]  /*bba0*/  ISETP.GE.AND P1, PT, R2.reuse, R205, PT ;  /* 0x000000cd0200720c */ /* 0x040fe40003f26270 */
[C---:B------:R-:W-:Y:S02]  /*bbb0*/  ISETP.GE.AND P0, PT, R2.reuse, R204, PT ;  /* 0x000000cc0200720c */ /* 0x040fe40003f06270 */
[C---:B------:R-:W-:Y:S02]  /*bbc0*/  ISETP.GE.OR P5, PT, R2.reuse, R211, !P5 ;  /* 0x000000d30200720c */ /* 0x040fe40006fa6670 */
[C---:B------:R-:W-:Y:S02]  /*bbd0*/  ISETP.GE.OR P1, PT, R2.reuse, R210, !P1 ;  /* 0x000000d20200720c */ /* 0x040fe40004f26670 */
[----:B------:R-:W-:Y:S02]  /*bbe0*/  ISETP.GE.OR P0, PT, R2, R209, !P0 ;  /* 0x000000d10200720c */ /* 0x000fe40004706670 */
[----:B------:R-:W-:-:S02]  /*bbf0*/  IADD3 R2, R0, 0x38, RZ ;  /* 0x0000003800027810 */ /* 0x000fc40007ffe0ff */
[----:B------:R-:W-:Y:S02]  /*bc00*/  FSEL R8, R227, -INF , !P0 ;  /* 0xff800000e3087808 */ /* 0x000fe40004000000 */
[----:B------:R-:W-:Y:S02]  /*bc10*/  ISETP.GE.AND P0, PT, R2, R206, PT ;  /* 0x000000ce0200720c */ /* 0x000fe40003f06270 */
[----:B------:R-:W-:Y:S02]  /*bc20*/  IADD3 R0, R0, 0x39, RZ ;  /* 0x0000003900007810 */ /* 0x000fe40007ffe0ff */
[----:B------:R-:W-:Y:S02]  /*bc30*/  ISETP.GE.OR P0, PT, R2, R211, !P0 ;  /* 0x000000d30200720c */ /* 0x000fe40004706670 */
[----:B------:R-:W-:Y:S02]  /*bc40*/  FSEL R51, R202, -INF , !P6 ;  /* 0xff800000ca337808 */ /* 0x000fe40007000000 */
[----:B------:R-:W-:-:S02]  /*bc50*/  ISETP.GE.AND P6, PT, R3, R204, PT ;  /* 0x000000cc0300720c */ /* 0x000fc40003fc6270 */
[----:B------:R-:W-:Y:S02]  /*bc60*/  FSEL R47, R182, -INF , !P0 ;  /* 0xff800000b62f7808 */ /* 0x000fe40004000000 */
[C---:B------:R-:W-:Y:S02]  /*bc70*/  ISETP.GE.AND P0, PT, R0.reuse, R205, PT ;  /* 0x000000cd0000720c */ /* 0x040fe40003f06270 */
[----:B------:R-:W-:Y:S01]  /*bc80*/  ISETP.GE.OR P6, PT, R3, R209, !P6 ;  /* 0x000000d10300720c */ /* 0x000fe200077c6670 */
[----:B------:R-:W-:Y:S01]  /*bc90*/  IMAD.MOV.U32 R244, RZ, RZ, R213 ;  /* 0x000000fffff47224 */ /* 0x000fe200078e00d5 */
[----:B------:R-:W-:Y:S02]  /*bca0*/  ISETP.GE.OR P0, PT, R0, R210, !P0 ;  /* 0x000000d20000720c */ /* 0x000fe40004706670 */
[----:B------:R-:W-:Y:S02]  /*bcb0*/  FSEL R48, R235, -INF , !P5 ;  /* 0xff800000eb307808 */ /* 0x000fe40006800000 */
[----:B------:R-:W-:-:S02]  /*bcc0*/  FSEL R9, R226, -INF , !P6 ;  /* 0xff800000e2097808 */ /* 0x000fc40007000000 */
[----:B------:R-:W-:Y:S02]  /*bcd0*/  FSEL R64, R225, -INF , !P1 ;  /* 0xff800000e1407808 */ /* 0x000fe40004800000 */
[C---:B------:R-:W-:Y:S02]  /*bce0*/  ISETP.GE.AND P6, PT, R2.reuse, R207, PT ;  /* 0x000000cf0200720c */ /* 0x040fe40003fc6270 */
[C---:B------:R-:W-:Y:S02]  /*bcf0*/  ISETP.GE.AND P5, PT, R2.reuse, R205, PT ;  /* 0x000000cd0200720c */ /* 0x040fe40003fa6270 */
[----:B------:R-:W-:Y:S02]  /*bd00*/  ISETP.GE.AND P1, PT, R2, R204, PT ;  /* 0x000000cc0200720c */ /* 0x000fe40003f26270 */
[----:B------:R-:W-:Y:S02]  /*bd10*/  FSEL R62, R221, -INF , !P0 ;  /* 0xff800000dd3e7808 */ /* 0x000fe40004000000 */
[----:B------:R-:W-:-:S02]  /*bd20*/  ISETP.GT.AND P0, PT, R197, R244, PT ;  /* 0x000000f4c500720c */ /* 0x000fc40003f04270 */
[C---:B------:R-:W-:Y:S02]  /*bd30*/  ISETP.GE.OR P6, PT, R2.reuse, R212, !P6 ;  /* 0x000000d40200720c */ /* 0x040fe400077c6670 */
[C---:B------:R-:W-:Y:S02]  /*bd40*/  ISETP.GE.OR P5, PT, R2.reuse, R210, !P5 ;  /* 0x000000d20200720c */ /* 0x040fe40006fa6670 */
[----:B------:R-:W-:Y:S02]  /*bd50*/  ISETP.GE.OR P1, PT, R2, R209, !P1 ;  /* 0x000000d10200720c */ /* 0x000fe40004f26670 */
[----:B------:R-:W-:Y:S02]  /*bd60*/  FSEL R11, R180, -INF , !P6 ;  /* 0xff800000b40b7808 */ /* 0x000fe40007000000 */
[----:B------:R-:W-:Y:S02]  /*bd70*/  FSEL R63, R220, -INF , !P5 ;  /* 0xff800000dc3f7808 */ /* 0x000fe40006800000 */
[----:B------:R-:W-:-:S02]  /*bd80*/  FSEL R7, R222, -INF , !P1 ;  /* 0xff800000de077808 */ /* 0x000fc40004800000 */
[C---:B------:R-:W-:Y:S02]  /*bd90*/  ISETP.GE.AND P6, PT, R0.reuse, R207, PT ;  /* 0x000000cf0000720c */ /* 0x040fe40003fc6270 */
[C---:B------:R-:W-:Y:S02]  /*bda0*/  ISETP.GE.AND P5, PT, R0.reuse, R206, PT ;  /* 0x000000ce0000720c */ /* 0x040fe40003fa6270 */
[C---:B------:R-:W-:Y:S01]  /*bdb0*/  ISETP.GE.AND P1, PT, R0.reuse, R204, PT ;  /* 0x000000cc0000720c */ /* 0x040fe20003f26270 */
[----:B------:R-:W-:Y:S01]  /*bdc0*/  BSSY B1, `(.L_x_810) ;  /* 0x0000046000017945 */ /* 0x000fe20003800000 */
[C---:B------:R-:W-:Y:S02]  /*bdd0*/  ISETP.GE.OR P6, PT, R0.reuse, R212, !P6 ;  /* 0x000000d40000720c */ /* 0x040fe400077c6670 */
[C---:B------:R-:W-:Y:S02]  /*bde0*/  ISETP.GE.OR P5, PT, R0.reuse, R211, !P5 ;  /* 0x000000d30000720c */ /* 0x040fe40006fa6670 */
[----:B------:R-:W-:-:S02]  /*bdf0*/  ISETP.GE.OR P1, PT, R0, R209, !P1 ;  /* 0x000000d10000720c */ /* 0x000fc40004f26670 */
[----:B------:R-:W-:Y:S02]  /*be00*/  FSEL R10, R181, -INF , !P6 ;  /* 0xff800000b50a7808 */ /* 0x000fe40007000000 */
[----:B------:R-:W-:Y:S02]  /*be10*/  FSEL R6, R223, -INF , !P1 ;  /* 0xff800000df067808 */ /* 0x000fe40004800000 */
[----:B------:R-:W-:Y:S01]  /*be20*/  FSEL R46, R183, -INF , !P5 ;  /* 0xff800000b72e7808 */ /* 0x000fe20006800000 */
[----:B------:R-:W-:Y:S05]  /*be30*/  @!P0 BRA `(.L_x_811) ;  /* 0x000003e000008947 */ /* 0x000fea0003800000 */
[----:B------:R-:W2:Y:S04]  /*be40*/  LDL R249, [R1+0x84] ;  /* 0x0000840001f97983 */ /* 0x000ea80000100800 */
[----:B------:R-:W3:Y:S04]  /*be50*/  LDL R196, [R1+0x1d8] ;  /* 0x0001d80001c47983 */ /* 0x000ee80000100800 */
[----:B------:R-:W4:Y:S04]  /*be60*/  LDL R199, [R1+0x1a4] ;  /* 0x0001a40001c77983 */ /* 0x000f280000100800 */
[----:B------:R-:W5:Y:S04]  /*be70*/  LDL.64 R250, [R1+0x1a8] ;  /* 0x0001a80001fa7983 */ /* 0x000f680000100a00 */
[----:B------:R-:W5:Y:S04]  /*be80*/  LDL R208, [R1+0x1c0] ;  /* 0x0001c00001d07983 */ /* 0x000f680000100800 */
[----:B------:R-:W5:Y:S04]  /*be90*/  LDL R213, [R1+0x1c4] ;  /* 0x0001c40001d57983 */ /* 0x000f680000100800 */
[----:B------:R1:W-:Y:S04]  /*bea0*/  @P4 STS [R195+0x6000], RZ ;  /* 0x006000ffc3004388 */ /* 0x0003e80000000800 */
[----:B------:R1:W-:Y:S04]  /*beb0*/  @P4 STS [R195+0x6004], RZ ;  /* 0x006004ffc3004388 */ /* 0x0003e80000000800 */
[----:B------:R1:W-:Y:S01]  /*bec0*/  @P4 STS.64 [R195+0x6008], RZ ;  /* 0x006008ffc3004388 */ /* 0x0003e20000000a00 */
[----:B------:R-:W-:Y:S01]  /*bed0*/  BSSY B0, `(.L_x_812) ;  /* 0x0000033000007945 */ /* 0x000fe20003800000 */
[----:B--2---:R-:W-:-:S04]  /*bee0*/  IADD3 R2, R249, -0x3, RZ ;  /* 0xfffffffdf9027810 */ /* 0x004fc80007ffe0ff */
[----:B------:R-:W-:Y:S01]  /*bef0*/  SHF.R.S32.HI R3, RZ, 0x1f, R2 ;  /* 0x0000001fff037819 */ /* 0x000fe20000011402 */
[----:B---3--:R-:W-:-:S04]  /*bf00*/  IMAD R0, R196, R2, RZ ;  /* 0x00000002c4007224 */ /* 0x008fc800078e02ff */
[-C--:B----4-:R-:W-:Y:S02]  /*bf10*/  IMAD R0, R3, R199.reuse, R0 ;  /* 0x000000c703007224 */ /* 0x090fe400078e0200 */
[----:B-----5:R-:W-:-:S04]  /*bf20*/  IMAD.WIDE.U32 R2, R2, R199, R250 ;  /* 0x000000c702027225 */ /* 0x020fc800078e00fa */
[----:B------:R-:W-:Y:S01]  /*bf30*/  IMAD.IADD R0, R3, 0x1, R0 ;  /* 0x0000000103007824 */ /* 0x000fe200078e0200 */
[----:B------:R-:W-:-:S04]  /*bf40*/  @!P4 LEA R4, P0, R2, R216, 0x1 ;  /* 0x000000d80204c211 */ /* 0x000fc800078008ff */
[----:B------:R-:W-:-:S05]  /*bf50*/  @!P4 LEA.HI.X R5, R2, R217, R0, 0x1, P0 ;  /* 0x000000d90205c211 */ /* 0x000fca00000f0c00 */
[----:B------:R-:W-:Y:S01]  /*bf60*/  @!PT LDS RZ, [RZ] ;  /* 0x00000000fffff984 */ /* 0x000fe20000000800 */
[----:B------:R-:W-:Y:S01]  /*bf70*/  @!PT LDS RZ, [RZ] ;  /* 0x00000000fffff984 */ /* 0x000fe20000000800 */
[----:B------:R-:W-:Y:S01]  /*bf80*/  @!PT LDS RZ, [RZ] ;  /* 0x00000000fffff984 */ /* 0x000fe20000000800 */
[----:B------:R2:W-:Y:S04]  /*bf90*/  @!P4 LDGSTS.E.BYPASS.LTC128B.128 [R195+0x6000], [R4.64] ;  /* 0x0600000004c3cfae */ /* 0x0005e8000b901d44 */
[----:B------:R1:W-:Y:S01]  /*bfa0*/  @P3 STS.128 [R195+0x7000], RZ ;  /* 0x007000ffc3003388 */ /* 0x0003e20000000c00 */
[----:B--2---:R-:W-:-:S04]  /*bfb0*/  @!P3 LEA R4, P0, R2, R216, 0x1 ;  /* 0x000000d80204b211 */ /* 0x004fc800078008ff */
[----:B------:R-:W-:-:S05]  /*bfc0*/  @!P3 LEA.HI.X R5, R2, R217, R0, 0x1, P0 ;  /* 0x000000d90205b211 */ /* 0x000fca00000f0c00 */
[----:B------:R-:W-:Y:S01]  /*bfd0*/  @!PT LDS RZ, [RZ] ;  /* 0x00000000fffff984 */ /* 0x000fe20000000800 */
[----:B------:R-:W-:Y:S01]  /*bfe0*/  @!PT LDS RZ, [RZ] ;  /* 0x00000000fffff984 */ /* 0x000fe20000000800 */
[----:B------:R-:W-:Y:S01]  /*bff0*/  @!PT LDS RZ, [RZ] ;  /* 0x00000000fffff984 */ /* 0x000fe20000000800 */
[----:B------:R2:W-:Y:S04]  /*c000*/  @!P3 LDGSTS.E.BYPASS.LTC128B.128 [R195+0x7000], [R4.64+0x40] ;  /* 0x0700004004c3bfae */ /* 0x0005e8000b901d44 */
[----:B------:R1:W-:Y:S01]  /*c010*/  @P2 STS.128 [R195+0x8000], RZ ;  /* 0x008000ffc3002388 */ /* 0x0003e20000000c00 */
[----:B--2---:R-:W-:-:S04]  /*c020*/  @!P2 LEA R4, P0, R2, R216, 0x1 ;  /* 0x000000d80204a211 */ /* 0x004fc800078008ff */
[----:B------:R-:W-:Y:S02]  /*c030*/  @!P2 LEA.HI.X R5, R2, R217, R0, 0x1, P0 ;  /* 0x000000d90205a211 */ /* 0x000fe400000f0c00 */
[----:B------:R-:W-:-:S03]  /*c040*/  IADD3 R2, P0, R208, R2, RZ ;  /* 0x00000002d0027210 */ /* 0x000fc60007f1e0ff */
[----:B------:R-:W-:Y:S01]  /*c050*/  @!PT LDS RZ, [RZ] ;  /* 0x00000000fffff984 */ /* 0x000fe20000000800 */
[----:B------:R-:W-:Y:S01]  /*c060*/  @!PT LDS RZ, [RZ] ;  /* 0x00000000fffff984 */ /* 0x000fe20000000800 */
[----:B------:R-:W-:Y:S01]  /*c070*/  @!PT LDS RZ, [RZ] ;  /* 0x00000000fffff984 */ /* 0x000fe20000000800 */
[----:B------:R2:W-:Y:S02]  /*c080*/  @!P2 LDGSTS.E.BYPASS.LTC128B.128 [R195+0x8000], [R4.64+0x80] ;  /* 0x0800008004c3afae */ /* 0x0005e4000b901d44 */
[----:B------:R-:W-:Y:S02]  /*c090*/  IMAD.X R0, R213, 0x1, R0, P0 ;  /* 0x00000001d5007824 */ /* 0x000fe400000e0600 */
[----:B------:R1:W-:Y:S01]  /*c0a0*/  @P4 STS.128 [R195+0x6800], RZ ;  /* 0x006800ffc3004388 */ /* 0x0003e20000000c00 */
[----:B--2---:R-:W-:-:S04]  /*c0b0*/  @!P4 LEA R4, P0, R2, R216, 0x1 ;  /* 0x000000d80204c211 */ /* 0x004fc800078008ff */
        /* <DEDUP_REMOVED lines=20> */
.L_x_813:
[----:B------:R-:W-:Y:S05]  /*c200*/  BSYNC B0 ;  /* 0x0000000000007941 */ /* 0x000fea0003800000 */
.L_x_812:
[----:B------:R-:W0:Y:S02]  /*c210*/  LDGDEPBAR ;  /* 0x00000000000079af */ /* 0x000e240000000000 */
.L_x_811:
[----:B------:R-:W-:Y:S05]  /*c220*/  BSYNC B1 ;  /* 0x0000000000017941 */ /* 0x000fea0003800000 */
.L_x_810:
[----:B------:R-:W2:Y:S01]  /*c230*/  LD.E R0, [R108.64+0xdc] ;  /* 0x0000dc046c007980 */ /* 0x000ea2000c101900 */
[----:B------:R-:W-:-:S03]  /*c240*/  FMNMX.FTZ R2, R103, R25, !PT ;  /* 0x0000001967027209 */ /* 0x000fc60007810000 */
[----:B------:R-:W3:Y:S01]  /*c250*/  LDL.64 R238, [R1+0x18] ;  /* 0x0000180001ee7983 */ /* 0x000ee20000100a00 */
[----:B------:R-:W-:-:S03]  /*c260*/  FMNMX.FTZ R2, R40, R2, !PT ;  /* 0x0000000228027209 */ /* 0x000fc60007810000 */
[----:B-1----:R-:W4:Y:S01]  /*c270*/  LDL R5, [R1+0x124] ;  /* 0x0001240001057983 */ /* 0x002f220000100800 */
[----:B------:R-:W-:-:S03]  /*c280*/  FMNMX.FTZ R2, R37, R2, !PT ;  /* 0x0000000225027209 */ /* 0x000fc60007810000 */
[----:B------:R-:W3:Y:S01]  /*c290*/  LDL R223, [R1+0x24] ;  /* 0x0000240001df7983 */ /* 0x000ee20000100800 */
[----:B------:R-:W-:Y:S02]  /*c2a0*/  FMNMX.FTZ R2, R36, R2, !PT ;  /* 0x0000000224027209 */ /* 0x000fe40007810000 */
[----:B------:R-:W-:Y:S01]  /*c2b0*/  FMNMX.FTZ R3, R102, R39, !PT ;  /* 0x0000002766037209 */ /* 0x000fe20007810000 */
[----:B------:R-:W3:Y:S01]  /*c2c0*/  LDL.LU.64 R182, [R1+0x40] ;  /* 0x0000400001b67983 */ /* 0x000ee20000300a00 */
[----:B------:R-:W-:Y:S02]  /*c2d0*/  FMNMX.FTZ R2, R23, R2, !PT ;  /* 0x0000000217027209 */ /* 0x000fe40007810000 */
[----:B------:R-:W-:Y:S01]  /*c2e0*/  FMNMX.FTZ R3, R45, R3, !PT ;  /* 0x000000032d037209 */ /* 0x000fe20007810000 */
[----:B------:R-:W3:Y:S01]  /*c2f0*/  LDL.LU.64 R180, [R1+0x38] ;  /* 0x0000380001b47983 */ /* 0x000ee20000300a00 */
[----:B------:R-:W-:Y:S02]  /*c300*/  FMNMX.FTZ R2, R22, R2, !PT ;  /* 0x0000000216027209 */ /* 0x000fe40007810000 */
[----:B------:R-:W-:Y:S01]  /*c310*/  FMNMX.FTZ R3, R44, R3, !PT ;  /* 0x000000032c037209 */ /* 0x000fe20007810000 */
[----:B------:R-:W3:Y:S01]  /*c320*/  LDL R224, [R1+0x148] ;  /* 0x0001480001e07983 */ /* 0x000ee20000100800 */
[----:B------:R-:W-:-:S03]  /*c330*/  FMNMX.FTZ R2, R20, R2, !PT ;  /* 0x0000000214027209 */ /* 0x000fc60007810000 */
[----:B------:R-:W3:Y:S01]  /*c340*/  LDL R237, [R1+0x10c] ;  /* 0x00010c0001ed7983 */ /* 0x000ee20000100800 */
[----:B------:R-:W-:Y:S02]  /*c350*/  FMNMX.FTZ R2, R19, R2, !PT ;  /* 0x0000000213027209 */ /* 0x000fe40007810000 */
[----:B------:R-:W-:Y:S01]  /*c360*/  FMNMX.FTZ R3, R43, R3, !PT ;  /* 0x000000032b037209 */ /* 0x000fe20007810000 */
[----:B------:R-:W3:Y:S01]  /*c370*/  LDL.LU R240, [R1+0x15c] ;  /* 0x00015c0001f07983 */ /* 0x000ee20000300800 */
[----:B------:R-:W-:Y:S02]  /*c380*/  FMNMX.FTZ R2, R15, R2, !PT ;  /* 0x000000020f027209 */ /* 0x000fe40007810000 */
[----:B------:R-:W-:Y:S01]  /*c390*/  FMNMX.FTZ R3, R42, R3, !PT ;  /* 0x000000032a037209 */ /* 0x000fe20007810000 */
[----:B------:R-:W-:Y:S01]  /*c3a0*/  STL [R1+0x290], R31 ;  /* 0x0002901f01007387 */ /* 0x000fe20000100800 */
[----:B------:R-:W-:Y:S02]  /*c3b0*/  FMNMX.FTZ R2, R14, R2, !PT ;  /* 0x000000020e027209 */ /* 0x000fe40007810000 */
[----:B------:R-:W-:Y:S01]  /*c3c0*/  FMNMX.FTZ R3, R41, R3, !PT ;  /* 0x0000000329037209 */ /* 0x000fe20007810000 */
[----:B------:R-:W-:Y:S01]  /*c3d0*/  STL.64 [R1+0x288], R28 ;  /* 0x0002881c01007387 */ /* 0x000fe20000100a00 */
[----:B------:R-:W-:-:S02]  /*c3e0*/  FMNMX.FTZ R2, R13, R2, !PT ;  /* 0x000000020d027209 */ /* 0x000fc40007810000 */
[----:B------:R-:W-:Y:S01]  /*c3f0*/  FMNMX.FTZ R3, R38, R3, !PT ;  /* 0x0000000326037209 */ /* 0x000fe20007810000 */
[----:B------:R-:W-:Y:S01]  /*c400*/  STL [R1+0x27c], R188 ;  /* 0x00027cbc01007387 */ /* 0x000fe20000100800 */
[----:B------:R-:W-:Y:S02]  /*c410*/  FMNMX.FTZ R2, R12, R2, !PT ;  /* 0x000000020c027209 */ /* 0x000fe40007810000 */
[----:B------:R-:W-:Y:S01]  /*c420*/  FMNMX.FTZ R3, R27, R3, !PT ;  /* 0x000000031b037209 */ /* 0x000fe20007810000 */
[----:B------:R-:W-:Y:S01]  /*c430*/  STL [R1+0x278], R190 ;  /* 0x000278be01007387 */ /* 0x000fe20000100800 */
[----:B------:R-:W-:Y:S02]  /*c440*/  FMNMX.FTZ R2, R9, R2, !PT ;  /* 0x0000000209027209 */ /* 0x000fe40007810000 */
[----:B------:R-:W-:Y:S01]  /*c450*/  FMNMX.FTZ R3, R26, R3, !PT ;  /* 0x000000031a037209 */ /* 0x000fe20007810000 */
[----:B------:R-:W-:Y:S01]  /*c460*/  STL [R1+0x234], R219 ;  /* 0x000234db01007387 */ /* 0x000fe20000100800 */
[----:B------:R-:W-:-:S02]  /*c470*/  FMNMX.FTZ R2, R8, R2, !PT ;  /* 0x0000000208027209 */ /* 0x000fc40007810000 */
[----:B------:R-:W-:Y:S01]  /*c480*/  FMNMX.FTZ R3, R24, R3, !PT ;  /* 0x0000000318037209 */ /* 0x000fe20007810000 */
[----:B------:R-:W-:Y:S01]  /*c490*/  STL [R1+0x230], R218 ;  /* 0x000230da01007387 */ /* 0x000fe20000100800 */
[----:B------:R-:W-:Y:S02]  /*c4a0*/  FMNMX.FTZ R2, R7, R2, !PT ;  /* 0x0000000207027209 */ /* 0x000fe40007810000 */
[----:B------:R-:W-:Y:S01]  /*c4b0*/  FMNMX.FTZ R3, R21, R3, !PT ;  /* 0x0000000315037209 */ /* 0x000fe20007810000 */
[----:B------:R-:W-:Y:S01]  /*c4c0*/  STL [R1+0x22c], R217 ;  /* 0x00022cd901007387 */ /* 0x000fe20000100800 */
[----:B------:R-:W-:-:S03]  /*c4d0*/  FMNMX.FTZ R2, R6, R2, !PT ;  /* 0x0000000206027209 */ /* 0x000fc60007810000 */
[----:B------:R-:W-:Y:S04]  /*c4e0*/  STL [R1+0x228], R216 ;  /* 0x000228d801007387 */ /* 0x000fe80000100800 */
[----:B------:R-:W1:Y:S04]  /*c4f0*/  SHFL.BFLY PT, R4, R2, 0x2, 0x1f ;  /* 0x0c401f0002047f89 */ /* 0x000e6800000e0000 */
[----:B------:R-:W-:Y:S04]  /*c500*/  STL [R1+0x224], R212 ;  /* 0x000224d401007387 */ /* 0x000fe80000100800 */
[----:B------:R-:W-:Y:S04]  /*c510*/  STL [R1+0x220], R211 ;  /* 0x000220d301007387 */ /* 0x000fe80000100800 */
[----:B------:R-:W-:Y:S04]  /*c520*/  STL [R1+0x21c], R210 ;  /* 0x00021cd201007387 */ /* 0x000fe80000100800 */
[----:B------:R-:W-:Y:S04]  /*c530*/  STL [R1+0x218], R209 ;  /* 0x000218d101007387 */ /* 0x000fe80000100800 */
[----:B------:R1:W-:Y:S02]  /*c540*/  STL.64 [R1+0x210], R206 ;  /* 0x000210ce01007387 */ /* 0x0003e40000100a00 */
[----:B-1----:R-:W-:-:S05]  /*c550*/  FMNMX.FTZ R2, R2, R4, !PT ;  /* 0x0000000402027209 */ /* 0x002fca0007810000 */
[----:B------:R-:W1:Y:S04]  /*c560*/  SHFL.BFLY PT, R4, R2, 0x1, 0x1f ;  /* 0x0c201f0002047f89 */ /* 0x000e6800000e0000 */
[----:B------:R-:W3:Y:S04]  /*c570*/  LDL.64 R206, [R1+0x140] ;  /* 0x0001400001ce7983 */ /* 0x000ee80000100a00 */
[----:B------:R1:W-:Y:S02]  /*c580*/  STL [R1+0x20c], R198 ;  /* 0x00020cc601007387 */ /* 0x0003e40000100800 */
[----:B-1----:R-:W-:-:S02]  /*c590*/  FMNMX.FTZ R188, R2, R4, !PT ;  /* 0x0000000402bc7209 */ /* 0x002fc40007810000 */
[----:B------:R-:W-:Y:S02]  /*c5a0*/  FMNMX.FTZ R2, R18, R3, !PT ;  /* 0x0000000312027209 */ /* 0x000fe40007810000 */
[----:B------:R-:W-:Y:S02]  /*c5b0*/  FSETP.NEU.FTZ.AND P0, PT, R188, -INF , PT ;  /* 0xff800000bc00780b */ /* 0x000fe40003f1d000 */
[----:B------:R-:W-:-:S04]  /*c5c0*/  FMNMX.FTZ R3, R17, R2, !PT ;  /* 0x0000000211037209 */ /* 0x000fc80007810000 */
[----:B------:R-:W-:-:S04]  /*c5d0*/  FMNMX.FTZ R3, R16, R3, !PT ;  /* 0x0000000310037209 */ /* 0x000fc80007810000 */
[----:B------:R-:W-:Y:S01]  /*c5e0*/  FMNMX.FTZ R3, R11, R3, !PT ;  /* 0x000000030b037209 */ /* 0x000fe20007810000 */
[----:B------:R-:W3:Y:S04]  /*c5f0*/  LDL R198, [R1+0x150] ;  /* 0x0001500001c67983 */ /* 0x000ee80000100800 */
[----:B------:R1:W-:Y:S04]  /*c600*/  STL [R1+0x208], R195 ;  /* 0x000208c301007387 */ /* 0x0003e80000100800 */
[----:B-1----:R-:W3:Y:S04]  /*c610*/  LDL R195, [R1+0x158] ;  /* 0x0001580001c37983 */ /* 0x002ee80000100800 */
[----:B------:R1:W-:Y:S04]  /*c620*/  STL.64 [R1+0x200], R204 ;  /* 0x000200cc01007387 */ /* 0x0003e80000100a00 */
[----:B-1----:R-:W3:Y:S04]  /*c630*/  LDL.64 R204, [R1+0x48] ;  /* 0x0000480001cc7983 */ /* 0x002ee80000100a00 */
[----:B------:R1:W-:Y:S04]  /*c640*/  STL [R1+0x1f8], R193 ;  /* 0x0001f8c101007387 */ /* 0x0003e80000100800 */
[----:B-1----:R-:W4:Y:S04]  /*c650*/  LDL R193, [R1+0x14c] ;  /* 0x00014c0001c17983 */ /* 0x002f280000100800 */
[----:B------:R1:W-:Y:S04]  /*c660*/  STL [R1+0x1f4], R192 ;  /* 0x0001f4c001007387 */ /* 0x0003e80000100800 */
[----:B-1----:R-:W4:Y:S04]  /*c670*/  LDL R192, [R1+0x154] ;  /* 0x0001540001c07983 */ /* 0x002f280000100800 */
[----:B------:R1:W-:Y:S04]  /*c680*/  STL [R1+0x1f0], R191 ;  /* 0x0001f0bf01007387 */ /* 0x0003e80000100800 */
[----:B-1----:R-:W4:Y:S04]  /*c690*/  LDL R191, [R1+0x88] ;  /* 0x0000880001bf7983 */ /* 0x002f280000100800 */
[----:B------:R1:W-:Y:S01]  /*c6a0*/  STL [R1+0x1ec], R189 ;  /* 0x0001ecbd01007387 */ /* 0x0003e20000100800 */
[----:B--2---:R-:W-:-:S05]  /*c6b0*/  FMUL.FTZ R2, R0, R188 ;  /* 0x000000bc00027220 */ /* 0x004fca0000410000 */
[----:B------:R-:W-:-:S05]  /*c6c0*/  FSEL R2, R2, RZ, P0 ;  /* 0x000000ff02027208 */ /* 0x000fca0000000000 */
[-CC-:B------:R-:W-:Y:S02]  /*c6d0*/  FFMA.FTZ R25, R25, R0.reuse, -R2.reuse ;  /* 0x0000000019197223 */ /* 0x180fe40000010802 */
[-CC-:B------:R-:W-:Y:S02]  /*c6e0*/  FFMA.FTZ R40, R40, R0.reuse, -R2.reuse ;  /* 0x0000000028287223 */ /* 0x180fe40000010802 */
[-CC-:B------:R-:W-:Y:S02]  /*c6f0*/  FFMA.FTZ R37, R37, R0.reuse, -R2.reuse ;  /* 0x0000000025257223 */ /* 0x180fe40000010802 */
[-CC-:B------:R-:W-:Y:S02]  /*c700*/  FFMA.FTZ R36, R36, R0.reuse, -R2.reuse ;  /* 0x0000000024247223 */ /* 0x180fe40000010802 */
[-CC-:B------:R-:W-:Y:S02]  /*c710*/  FFMA.FTZ R23, R23, R0.reuse, -R2.reuse ;  /* 0x0000000017177223 */ /* 0x180fe40000010802 */
[-CC-:B------:R-:W-:Y:S01]  /*c720*/  FFMA.FTZ R22, R22, R0.reuse, -R2.reuse ;  /* 0x0000000016167223 */ /* 0x180fe20000010802 */
[----:B-1----:R-:W2:Y:S01]  /*c730*/  LDL R189, [R1+0x128] ;  /* 0x0001280001bd7983 */ /* 0x002ea20000100800 */
[----:B------:R-:W-:-:S02]  /*c740*/  FFMA.FTZ R202, R20, R0, -R2 ;  /* 0x0000000014ca7223 */ /* 0x000fc40000010802 */
[-CC-:B------:R-:W-:Y:S02]  /*c750*/  FFMA.FTZ R201, R19, R0.reuse, -R2.reuse ;  /* 0x0000000013c97223 */ /* 0x180fe40000010802 */
[-CC-:B------:R-:W-:Y:S02]  /*c760*/  FFMA.FTZ R213, R15, R0.reuse, -R2.reuse ;  /* 0x000000000fd57223 */ /* 0x180fe40000010802 */
[-CC-:B------:R-:W-:Y:S02]  /*c770*/  FFMA.FTZ R220, R14, R0.reuse, -R2.reuse ;  /* 0x000000000edc7223 */ /* 0x180fe40000010802 */
[-CC-:B------:R-:W-:Y:S02]  /*c780*/  FFMA.FTZ R225, R13, R0.reuse, -R2.reuse ;  /* 0x000000000de17223 */ /* 0x180fe40000010802 */
[-CC-:B------:R-:W-:Y:S02]  /*c790*/  FFMA.FTZ R227, R12, R0.reuse, -R2.reuse ;  /* 0x000000000ce37223 */ /* 0x180fe40000010802 */
[----:B------:R-:W-:-:S02]  /*c7a0*/  FFMA.FTZ R233, R9, R0, -R2 ;  /* 0x0000000009e97223 */ /* 0x000fc40000010802 */
[-CC-:B------:R-:W-:Y:S02]  /*c7b0*/  FFMA.FTZ R234, R8, R0.reuse, -R2.reuse ;  /* 0x0000000008ea7223 */ /* 0x180fe40000010802 */
[-CC-:B------:R-:W-:Y:S02]  /*c7c0*/  FFMA.FTZ R235, R7, R0.reuse, -R2.reuse ;  /* 0x0000000007eb7223 */ /* 0x180fe40000010802 */
[----:B------:R-:W-:Y:S01]  /*c7d0*/  FFMA.FTZ R236, R6, R0, -R2 ;  /* 0x0000000006ec7223 */ /* 0x000fe20000010802 */
[----:B------:R-:W-:Y:S02]  /*c7e0*/  FMNMX.FTZ R2, R10, R3, !PT ;  /* 0x000000030a027209 */ /* 0x000fe40007810000 */
[----:B------:R-:W-:-:S05]  /*c7f0*/  FSEL R3, R188, RZ, P0 ;  /* 0x000000ffbc037208 */ /* 0x000fca0000000000 */
[----:B------:R-:W-:Y:S02]  /*c800*/  FADD.FTZ R12, R103, -R3 ;  /* 0x80000003670c7221 */ /* 0x000fe40000010000 */
[----:B------:R-:W1:Y:S02]  /*c810*/  SHFL.BFLY PT, R3, R2, 0x2, 0x1f ;  /* 0x0c401f0002037f89 */ /* 0x000e6400000e0000 */
[----:B-1----:R-:W-:-:S05]  /*c820*/  FMNMX.FTZ R2, R2, R3, !PT ;  /* 0x0000000302027209 */ /* 0x002fca0007810000 */
[----:B------:R-:W1:Y:S04]  /*c830*/  SHFL.BFLY PT, R3, R2, 0x1, 0x1f ;  /* 0x0c201f0002037f89 */ /* 0x000e6800000e0000 */
[----:B------:R-:W-:Y:S04]  /*c840*/  STL [R1+0x23c], R108 ;  /* 0x00023c6c01007387 */ /* 0x000fe80000100800 */
[----:B------:R-:W-:Y:S04]  /*c850*/  STL [R1+0x238], R109 ;  /* 0x0002386d01007387 */ /* 0x000fe80000100800 */
[----:B------:R-:W-:Y:S01]  /*c860*/  STL [R1+0x10], R188 ;  /* 0x000010bc01007387 */ /* 0x000fe20000100800 */
[----:B-1----:R-:W-:-:S05]  /*c870*/  FMNMX.FTZ R250, R2, R3, !PT ;  /* 0x0000000302fa7209 */ /* 0x002fca0007810000 */
[----:B------:R-:W-:Y:S04]  /*c880*/  STL [R1+0x240], R250 ;  /* 0x000240fa01007387 */ /* 0x000fe80000100800 */
[----:B------:R-:W2:Y:S01]  /*c890*/  LDL.LU R243, [R1+0x170] ;  /* 0x0001700001f37983 */ /* 0x000ea20000300800 */
[----:B------:R-:W-:-:S04]  /*c8a0*/  FSETP.NEU.FTZ.AND P0, PT, R250, -INF , PT ;  /* 0xff800000fa00780b */ /* 0x000fc80003f1d000 */
[----:B------:R-:W-:-:S05]  /*c8b0*/  FSEL R2, R250, RZ, P0 ;  /* 0x000000fffa027208 */ /* 0x000fca0000000000 */
[----:B------:R-:W-:Y:S02]  /*c8c0*/  FADD.FTZ R3, R102, -R2 ;  /* 0x8000000266037221 */ /* 0x000fe40000010000 */
[----:B------:R-:W-:-:S05]  /*c8d0*/  FMUL.FTZ R2, R0, R250 ;  /* 0x000000fa00027220 */ /* 0x000fca0000410000 */
[----:B------:R-:W-:-:S05]  /*c8e0*/  FSEL R2, R2, RZ, P0 ;  /* 0x000000ff02027208 */ /* 0x000fca0000000000 */
        /* <DEDUP_REMOVED lines=15> */
[----:B------:R-:W-:Y:S01]  /*c9e0*/  FFMA.FTZ R231, R10, R0, -R2 ;  /* 0x000000000ae77223 */ /* 0x000fe20000010802 */
[----:B------:R-:W-:-:S04]  /*c9f0*/  FMNMX.FTZ R2, R101, R60, !PT ;  /* 0x0000003c65027209 */ /* 0x000fc80007810000 */
[----:B------:R-:W-:-:S04]  /*ca00*/  FMNMX.FTZ R2, R61, R2, !PT ;  /* 0x000000023d027209 */ /* 0x000fc80007810000 */
[----:B------:R-:W-:-:S04]  /*ca10*/  FMNMX.FTZ R2, R59, R2, !PT ;  /* 0x000000023b027209 */ /* 0x000fc80007810000 */
[----:B------:R-:W-:-:S04]  /*ca20*/  FMNMX.FTZ R2, R58, R2, !PT ;  /* 0x000000023a027209 */ /* 0x000fc80007810000 */
[----:B------:R-:W-:-:S04]  /*ca30*/  FMNMX.FTZ R2, R57, R2, !PT ;  /* 0x0000000239027209 */ /* 0x000fc80007810000 */
[----:B------:R-:W-:-:S04]  /*ca40*/  FMNMX.FTZ R2, R56, R2, !PT ;  /* 0x0000000238027209 */ /* 0x000fc80007810000 */
[----:B------:R-:W-:-:S04]  /*ca50*/  FMNMX.FTZ R2, R54, R2, !PT ;  /* 0x0000000236027209 */ /* 0x000fc80007810000 */
[----:B------:R-:W-:-:S04]  /*ca60*/  FMNMX.FTZ R2, R55, R2, !PT ;  /* 0x0000000237027209 */ /* 0x000fc80007810000 */
[----:B------:R-:W-:Y:S01]  /*ca70*/  FMNMX.FTZ R2, R53, R2, !PT ;  /* 0x0000000235027209 */ /* 0x000fe20007810000 */
[----:B------:R-:W-:-:S03]  /*ca80*/  FMUL.FTZ R3, R0, R3 ;  /* 0x0000000300037220 */ /* 0x000fc60000410000 */
[----:B------:R-:W-:Y:S01]  /*ca90*/  FMNMX.FTZ R2, R52, R2, !PT ;  /* 0x0000000234027209 */ /* 0x000fe20007810000 */
[----:B------:R-:W-:Y:S03]  /*caa0*/  MUFU.EX2 R39, R39 ;  /* 0x0000002700277308 */ /* 0x000fe60000000800 */
[----:B------:R-:W-:-:S04]  /*cab0*/  FMNMX.FTZ R2, R51, R2, !PT ;  /* 0x0000000233027209 */ /* 0x000fc80007810000 */
[----:B------:R-:W-:Y:S01]  /*cac0*/  FMNMX.FTZ R2, R50, R2, !PT ;  /* 0x0000000232027209 */ /* 0x000fe20007810000 */
[----:B------:R-:W3:Y:S03]  /*cad0*/  MUFU.EX2 R4, R3 ;  /* 0x0000000300047308 */ /* 0x000ee60000000800 */
[----:B------:R-:W-:-:S05]  /*cae0*/  FMNMX.FTZ R2, R49, R2, !PT ;  /* 0x0000000231027209 */ /* 0x000fca0007810000 */
[----:B------:R-:W1:Y:S01]  /*caf0*/  MUFU.EX2 R45, R45 ;  /* 0x0000002d002d7308 */ /* 0x000e620000000800 */
[----:B------:R-:W-:-:S04]  /*cb00*/  FMNMX.FTZ R2, R48, R2, !PT ;  /* 0x0000000230027209 */ /* 0x000fc80007810000 */
[----:B------:R-:W-:Y:S01]  /*cb10*/  FMNMX.FTZ R2, R47, R2, !PT ;  /* 0x000000022f027209 */ /* 0x000fe20007810000 */
[----:B---3--:R-:W-:-:S03]  /*cb20*/  FFMA.FTZ R3, R240, R4, R39 ;  /* 0x00000004f0037223 */ /* 0x008fc60000010027 */
[----:B------:R-:W-:Y:S01]  /*cb30*/  FMNMX.FTZ R2, R46, R2, !PT ;  /* 0x000000022e027209 */ /* 0x000fe20007810000 */
[----:B-1----:R-:W-:-:S04]  /*cb40*/  FADD.FTZ R102, R45, R3 ;  /* 0x000000032d667221 */ /* 0x002fc80000010000 */
[----:B------:R-:W1:Y:S02]  /*cb50*/  SHFL.BFLY PT, R3, R2, 0x2, 0x1f ;  /* 0x0c401f0002037f89 */ /* 0x000e6400000e0000 */
[----:B-1----:R-:W-:-:S05]  /*cb60*/  FMNMX.FTZ R2, R2, R3, !PT ;  /* 0x0000000302027209 */ /* 0x002fca0007810000 */
[----:B------:R-:W1:Y:S01]  /*cb70*/  SHFL.BFLY PT, R3, R2, 0x1, 0x1f ;  /* 0x0c201f0002037f89 */ /* 0x000e6200000e0000 */
[----:B----4-:R-:W-:Y:S01]  /*cb80*/  IMAD.MOV.U32 R240, RZ, RZ, R5 ;  /* 0x000000fffff07224 */ /* 0x010fe200078e0005 */
[----:B-1----:R-:W-:-:S04]  /*cb90*/  FMNMX.FTZ R251, R2, R3, !PT ;  /* 0x0000000302fb7209 */ /* 0x002fc80007810000 */
[----:B------:R-:W-:-:S04]  /*cba0*/  FSETP.NEU.FTZ.AND P0, PT, R251, -INF , PT ;  /* 0xff800000fb00780b */ /* 0x000fc80003f1d000 */
[----:B------:R-:W-:-:S05]  /*cbb0*/  FSEL R2, R251, RZ, P0 ;  /* 0x000000fffb027208 */ /* 0x000fca0000000000 */
[----:B------:R-:W-:Y:S02]  /*cbc0*/  FADD.FTZ R5, R101, -R2 ;  /* 0x8000000265057221 */ /* 0x000fe40000010000 */
[----:B------:R-:W-:-:S05]  /*cbd0*/  FMUL.FTZ R2, R0, R251 ;  /* 0x000000fb00027220 */ /* 0x000fca0000410000 */
[----:B------:R-:W-:-:S05]  /*cbe0*/  FSEL R2, R2, RZ, P0 ;  /* 0x000000ff02027208 */ /* 0x000fca0000000000 */
[----:B------:R-:W-:-:S04]  /*cbf0*/  FFMA.FTZ R3, R60, R0, -R2 ;  /* 0x000000003c037223 */ /* 0x000fc80000010802 */
[----:B------:R1:W-:Y:S02]  /*cc00*/  MUFU.EX2 R21, R3 ;  /* 0x0000000300157308 */ /* 0x0003e40000000800 */
[----:B-1----:R-:W-:-:S06]  /*cc10*/  FMUL.FTZ R3, R0, R5 ;  /* 0x0000000500037220 */ /* 0x002fcc0000410000 */
[----:B------:R-:W2:Y:S01]  /*cc20*/  MUFU.EX2 R3, R3 ;  /* 0x0000000300037308 */ /* 0x000ea20000000800 */
[----:B------:R-:W-:Y:S04]  /*cc30*/  STL [R1+0x244], R251 ;  /* 0x000244fb01007387 */ /* 0x000fe80000100800 */
[----:B------:R-:W3:Y:S01]  /*cc40*/  LDL.LU R245, [R1+0x28] ;  /* 0x0000280001f57983 */ /* 0x000ee20000300800 */
[----:B--2---:R-:W-:-:S03]  /*cc50*/  FFMA.FTZ R5, R243, R3, R21 ;  /* 0x00000003f3057223 */ /* 0x004fc60000010015 */
[----:B------:R-:W2:Y:S01]  /*cc60*/  LDL.LU R243, [R1+0x2c] ;  /* 0x00002c0001f37983 */ /* 0x000ea20000300800 */
[----:B------:R-:W-:Y:S02]  /*cc70*/  IMAD.MOV.U32 R242, RZ, RZ, R237 ;  /* 0x000000fffff27224 */ /* 0x000fe400078e00ed */
[----:B------:R-:W-:Y:S02]  /*cc80*/  IMAD.MOV.U32 R241, RZ, RZ, R224 ;  /* 0x000000fffff17224 */ /* 0x000fe400078e00e0 */
[----:B------:R-:W-:Y:S02]  /*cc90*/  IMAD.MOV.U32 R237, RZ, RZ, R223 ;  /* 0x000000ffffed7224 */ /* 0x000fe400078e00df */
        /* <DEDUP_REMOVED lines=27> */
[----:B------:R-:W1:Y:S03]  /*ce50*/  MUFU.EX2 R6, R6 ;  /* 0x0000000600067308 */ /* 0x000e660000000800 */
[----:B------:R-:W-:-:S04]  /*ce60*/  FMNMX.FTZ R2, R65, R2, !PT ;  /* 0x0000000241027209 */ /* 0x000fc80007810000 */
[----:B------:R-:W-:-:S04]  /*ce70*/  FMNMX.FTZ R2, R64, R2, !PT ;  /* 0x0000000240027209 */ /* 0x000fc80007810000 */
[----:B------:R-:W-:-:S04]  /*ce80*/  FMNMX.FTZ R2, R63, R2, !PT ;  /* 0x000000023f027209 */ /* 0x000fc80007810000 */
[----:B------:R-:W-:Y:S01]  /*ce90*/  FMNMX.FTZ R2, R62, R2, !PT ;  /* 0x000000023e027209 */ /* 0x000fe20007810000 */
[----:B-1----:R-:W-:-:S04]  /*cea0*/  FADD.FTZ R27, R6, R5 ;  /* 0x00000005061b7221 */ /* 0x002fc80000010000 */
[----:B------:R-:W1:Y:S02]  /*ceb0*/  SHFL.BFLY PT, R5, R2, 0x2, 0x1f ;  /* 0x0c401f0002057f89 */ /* 0x000e6400000e0000 */
[----:B-1----:R-:W-:-:S05]  /*cec0*/  FMNMX.FTZ R2, R2, R5, !PT ;  /* 0x0000000502027209 */ /* 0x002fca0007810000 */
[----:B------:R-:W1:Y:S01]  /*ced0*/  SHFL.BFLY PT, R5, R2, 0x1, 0x1f ;  /* 0x0c201f0002057f89 */ /* 0x000e6200000e0000 */
[----:B------:R-:W-:Y:S02]  /*cee0*/  F2FP.PACK_AB R21, R6, R21 ;  /* 0x000000150615723e */ /* 0x000fe400000000ff */
        /* <DEDUP_REMOVED lines=8> */
[----:B-1----:R-:W-:-:S06]  /*cf70*/  FFMA.FTZ R5, R179, R0, -R2 ;  /* 0x00000000b3057223 */ /* 0x002fcc0000010802 */
[----:B------:R1:W-:Y:S08]  /*cf80*/  MUFU.EX2 R14, R5 ;  /* 0x00000005000e7308 */ /* 0x0003f00000000800 */
[----:B------:R-:W-:Y:S01]  /*cf90*/  MUFU.EX2 R25, R25 ;  /* 0x0000001900197308 */ /* 0x000fe20000000800 */
[----:B-1----:R-:W-:-:S07]  /*cfa0*/  FMUL.FTZ R5, R0, R12 ;  /* 0x0000000c00057220 */ /* 0x002fce0000410000 */
[----:B------:R-:W2:Y:S01]  /*cfb0*/  MUFU.EX2 R5, R5 ;  /* 0x0000000500057308 */ /* 0x000ea20000000800 */
[----:B------:R-:W-:Y:S01]  /*cfc0*/  F2FP.PACK_AB R39, R45, R39 ;  /* 0x000000272d27723e */ /* 0x000fe200000000ff */
[----:B------:R-:W-:Y:S02]  /*cfd0*/  FMUL.FTZ R6, R0, R6 ;  /* 0x0000000600067220 */ /* 0x000fe40000410000 */
[-CC-:B------:R-:W-:Y:S02]  /*cfe0*/  FFMA.FTZ R12, R107, R0.reuse, -R2.reuse ;  /* 0x000000006b0c7223 */ /* 0x180fe40000010802 */
[-CC-:B------:R-:W-:Y:S02]  /*cff0*/  FFMA.FTZ R17, R105, R0.reuse, -R2.reuse ;  /* 0x0000000069117223 */ /* 0x180fe40000010802 */
[----:B------:R-:W-:Y:S01]  /*d000*/  MUFU.EX2 R48, R23 ;  /* 0x0000001700307308 */ /* 0x000fe20000000800 */
[-CC-:B------:R-:W-:Y:S02]  /*d010*/  FFMA.FTZ R18, R104, R0.reuse, -R2.reuse ;  /* 0x0000000068127223 */ /* 0x180fe40000010802 */
[----:B------:R-:W-:-:S02]  /*d020*/  FFMA.FTZ R67, R67, R0, -R2 ;  /* 0x0000000043437223 */ /* 0x000fc40000010802 */
[----:B------:R-:W-:-:S03]  /*d030*/  FFMA.FTZ R66, R66, R0, -R2 ;  /* 0x0000000042427223 */ /* 0x000fc60000010802 */
[----:B------:R-:W-:Y:S01]  /*d040*/  MUFU.EX2 R45, R22 ;  /* 0x00000016002d7308 */ /* 0x000fe20000000800 */
[-CC-:B------:R-:W-:Y:S02]  /*d050*/  FFMA.FTZ R65, R65, R0.reuse, -R2.reuse ;  /* 0x0000000041417223 */ /* 0x180fe40000010802 */
[-CC-:B------:R-:W-:Y:S02]  /*d060*/  FFMA.FTZ R64, R64, R0.reuse, -R2.reuse ;  /* 0x0000000040407223 */ /* 0x180fe40000010802 */
[-CC-:B------:R-:W-:Y:S02]  /*d070*/  FFMA.FTZ R63, R63, R0.reuse, -R2.reuse ;  /* 0x000000003f3f7223 */ /* 0x180fe40000010802 */
[----:B------:R-:W-:Y:S01]  /*d080*/  FFMA.FTZ R62, R62, R0, -R2 ;  /* 0x000000003e3e7223 */ /* 0x000fe20000010802 */
[----:B------:R1:W-:Y:S01]  /*d090*/  MUFU.EX2 R20, R9 ;  /* 0x0000000900147308 */ /* 0x0003e20000000800 */
[----:B------:R-:W-:Y:S01]  /*d0a0*/  IMAD.MOV.U32 R249, RZ, RZ, R242 ;  /* 0x000000fffff97224 */ /* 0x000fe200078e00f2 */
[----:B------:R-:W-:Y:S01]  /*d0b0*/  STL [R1+0x4], R28 ;  /* 0x0000041c01007387 */ /* 0x000fe20000100800 */
[----:B------:R-:W-:-:S05]  /*d0c0*/  IMAD.MOV.U32 R242, RZ, RZ, R238 ;  /* 0x000000fffff27224 */ /* 0x000fca00078e00ee */
[----:B------:R4:W-:Y:S08]  /*d0d0*/  MUFU.EX2 R19, R8 ;  /* 0x0000000800137308 */ /* 0x0009f00000000800 */
[----:B------:R3:W-:Y:S01]  /*d0e0*/  MUFU.EX2 R23, R7 ;  /* 0x0000000700177308 */ /* 0x0007e20000000800 */
[----:B-1----:R-:W-:-:S07]  /*d0f0*/  FFMA.FTZ R9, R110, R0, -R2 ;  /* 0x000000006e097223 */ /* 0x002fce0000010802 */
[----:B------:R1:W-:Y:S01]  /*d100*/  MUFU.EX2 R22, R10 ;  /* 0x0000000a00167308 */ /* 0x0003e20000000800 */
[----:B----4-:R-:W-:-:S07]  /*d110*/  FFMA.FTZ R8, R177, R0, -R2 ;  /* 0x00000000b1087223 */ /* 0x010fce0000010802 */
[----:B------:R4:W-:Y:S01]  /*d120*/  MUFU.EX2 R100, R11 ;  /* 0x0000000b00647308 */ /* 0x0009e20000000800 */
[-CC-:B---3--:R-:W-:Y:S02]  /*d130*/  FFMA.FTZ R7, R178, R0.reuse, -R2.reuse ;  /* 0x00000000b2077223 */ /* 0x188fe40000010802 */
[-CC-:B-1----:R-:W-:Y:S02]  /*d140*/  FFMA.FTZ R10, R111, R0.reuse, -R2.reuse ;  /* 0x000000006f0a7223 */ /* 0x182fe40000010802 */
[----:B----4-:R-:W-:Y:S02]  /*d150*/  FFMA.FTZ R11, R106, R0, -R2 ;  /* 0x000000006a0b7223 */ /* 0x010fe40000010802 */
[----:B--2---:R-:W-:Y:S02]  /*d160*/  FFMA.FTZ R0, R243, R5, R25 ;  /* 0x00000005f3007223 */ /* 0x004fe40000010019 */
[----:B------:R-:W-:Y:S02]  /*d170*/  IMAD.MOV.U32 R243, RZ, RZ, R239 ;  /* 0x000000fffff37224 */ /* 0x000fe400078e00ef */
[----:B------:R-:W2:Y:S01]  /*d180*/  LDL.64 R238, [R1+0x168] ;  /* 0x0001680001ee7983 */ /* 0x000ea20000100a00 */
[----:B------:R-:W1:Y:S08]  /*d190*/  MUFU.EX2 R6, R6 ;  /* 0x0000000600067308 */ /* 0x000e700000000800 */
[----:B------:R-:W-:Y:S08]  /*d1a0*/  MUFU.EX2 R40, R40 ;  /* 0x0000002800287308 */ /* 0x000ff00000000800 */
[----:B------:R-:W3:Y:S01]  /*d1b0*/  MUFU.EX2 R44, R44 ;  /* 0x0000002c002c7308 */ /* 0x000ee20000000800 */
[----:B-1----:R-:W-:-:S07]  /*d1c0*/  FFMA.FTZ R2, R245, R6, R16 ;  /* 0x00000006f5027223 */ /* 0x002fce0000010010 */
[----:B------:R-:W1:Y:S08]  /*d1d0*/  MUFU.EX2 R43, R43 ;  /* 0x0000002b002b7308 */ /* 0x000e700000000800 */
[----:B------:R4:W1:Y:S08]  /*d1e0*/  MUFU.EX2 R15, R7 ;  /* 0x00000007000f7308 */ /* 0x0008700000000800 */
[----:B------:R-:W1:Y:S08]  /*d1f0*/  MUFU.EX2 R37, R37 ;  /* 0x0000002500257308 */ /* 0x000e700000000800 */
[----:B------:R-:W1:Y:S01]  /*d200*/  MUFU.EX2 R42, R42 ;  /* 0x0000002a002a7308 */ /* 0x000e620000000800 */
[----:B----4-:R-:W-:-:S07]  /*d210*/  FADD.FTZ R7, R14, R2 ;  /* 0x000000020e077221 */ /* 0x010fce0000010000 */
[----:B------:R4:W1:Y:S01]  /*d220*/  MUFU.EX2 R13, R8 ;  /* 0x00000008000d7308 */ /* 0x0008620000000800 */
[----:B---3--:R-:W-:-:S07]  /*d230*/  FADD.FTZ R2, R44, R102 ;  /* 0x000000662c027221 */ /* 0x008fce0000010000 */
[----:B------:R-:W3:Y:S08]  /*d240*/  MUFU.EX2 R36, R36 ;  /* 0x0000002400247308 */ /* 0x000ef00000000800 */
[----:B------:R-:W3:Y:S01]  /*d250*/  MUFU.EX2 R41, R41 ;  /* 0x0000002900297308 */ /* 0x000ee20000000800 */
[----:B----4-:R-:W-:Y:S02]  /*d260*/  FADD.FTZ R8, R40, R0 ;  /* 0x0000000028087221 */ /* 0x010fe40000010000 */
[----:B------:R-:W-:-:S05]  /*d270*/  FADD.FTZ R0, R20, R27 ;  /* 0x0000001b14007221 */ /* 0x000fca0000010000 */
[----:B------:R-:W4:Y:S01]  /*d280*/  MUFU.EX2 R10, R10 ;  /* 0x0000000a000a7308 */ /* 0x000f220000000800 */
[----:B------:R-:W-:Y:S02]  /*d290*/  FADD.FTZ R0, R19, R0 ;  /* 0x0000000013007221 */ /* 0x000fe40000010000 */
[----:B-1----:R-:W-:Y:S02]  /*d2a0*/  FADD.FTZ R2, R43, R2 ;  /* 0x000000022b027221 */ /* 0x002fe40000010000 */
[----:B------:R-:W-:-:S03]  /*d2b0*/  FADD.FTZ R7, R15, R7 ;  /* 0x000000070f077221 */ /* 0x000fc60000010000 */
[----:B------:R-:W1:Y:S01]  /*d2c0*/  MUFU.EX2 R55, R55 ;  /* 0x0000003700377308 */ /* 0x000e620000000800 */
[----:B------:R-:W-:Y:S02]  /*d2d0*/  FADD.FTZ R8, R37, R8 ;  /* 0x0000000825087221 */ /* 0x000fe40000010000 */
[----:B------:R-:W-:Y:S02]  /*d2e0*/  FADD.FTZ R0, R23, R0 ;  /* 0x0000000017007221 */ /* 0x000fe40000010000 */
[----:B------:R-:W-:Y:S02]  /*d2f0*/  FADD.FTZ R2, R42, R2 ;  /* 0x000000022a027221 */ /* 0x000fe40000010000 */
[----:B------:R-:W-:Y:S01]  /*d300*/  FADD.FTZ R7, R13, R7 ;  /* 0x000000070d077221 */ /* 0x000fe20000010000 */
[----:B------:R-:W-:Y:S01]  /*d310*/  F2FP.PACK_AB R105, R19, R20 ;  /* 0x000000141369723e */ /* 0x000fe200000000ff */
[----:B---3--:R-:W-:Y:S02]  /*d320*/  FADD.FTZ R8, R36, R8 ;  /* 0x0000000824087221 */ /* 0x008fe40000010000 */
[----:B------:R-:W-:-:S02]  /*d330*/  FADD.FTZ R0, R22, R0 ;  /* 0x0000000016007221 */ /* 0x000fc40000010000 */
[----:B------:R-:W-:Y:S02]  /*d340*/  FADD.FTZ R20, R41, R2 ;  /* 0x0000000229147221 */ /* 0x000fe40000010000 */
[----:B----4-:R-:W-:Y:S02]  /*d350*/  FADD.FTZ R2, R10, R7 ;  /* 0x000000070a027221 */ /* 0x010fe40000010000 */
[----:B------:R-:W-:Y:S02]  /*d360*/  FADD.FTZ R7, R48, R8 ;  /* 0x0000000830077221 */ /* 0x000fe40000010000 */
[----:B------:R-:W-:Y:S02]  /*d370*/  FADD.FTZ R0, R100, R0 ;  /* 0x0000000064007221 */ /* 0x000fe40000010000 */
[----:B------:R-:W-:Y:S01]  /*d380*/  IMAD.SHL.U32 R31, R197, 0x2, RZ ;  /* 0x00000002c51f7824 */ /* 0x000fe200078e00ff */
[----:B------:R-:W-:Y:S01]  /*d390*/  F2FP.PACK_AB R102, R41, R42 ;  /* 0x0000002a2966723e */ /* 0x000fe200000000ff */
[C---:B------:R-:W-:Y:S01]  /*d3a0*/  FADD.FTZ R19, R45.reuse, R7 ;  /* 0x000000072d137221 */ /* 0x040fe20000010000 */
[----:B------:R-:W-:Y:S01]  /*d3b0*/  F2FP.PACK_AB R41, R45, R48 ;  /* 0x000000302d29723e */ /* 0x000fe200000000ff */
[----:B------:R-:W-:-:S02]  /*d3c0*/  IMAD.MOV.U32 R45, RZ, RZ, R243 ;  /* 0x000000ffff2d7224 */ /* 0x000fc400078e00f3 */
[----:B-1----:R-:W-:Y:S01]  /*d3d0*/  FADD.FTZ R7, R55, R0 ;  /* 0x0000000037077221 */ /* 0x002fe20000010000 */
[----:B------:R-:W1:Y:S01]  /*d3e0*/  MUFU.EX2 R9, R9 ;  /* 0x0000000900097308 */ /* 0x000e620000000800 */
[----:B------:R-:W-:Y:S01]  /*d3f0*/  F2FP.PACK_AB R110, R43, R44 ;  /* 0x0000002c2b6e723e */ /* 0x000fe200000000ff */
[----:B------:R-:W-:Y:S02]  /*d400*/  IMAD.MOV.U32 R44, RZ, RZ, R242 ;  /* 0x000000ffff2c7224 */ /* 0x000fe400078e00f2 */
[----:B------:R-:W-:Y:S02]  /*d410*/  IMAD.MOV.U32 R242, RZ, RZ, R180 ;  /* 0x000000fffff27224 */ /* 0x000fe400078e00b4 */
[----:B------:R-:W-:Y:S02]  /*d420*/  IMAD.MOV.U32 R243, RZ, RZ, R181 ;  /* 0x000000fffff37224 */ /* 0x000fe400078e00b5 */
[----:B------:R-:W3:Y:S01]  /*d430*/  MUFU.EX2 R11, R11 ;  /* 0x0000000b000b7308 */ /* 0x000ee20000000800 */
[----:B------:R-:W-:-:S07]  /*d440*/  F2FP.PACK_AB R104, R22, R23 ;  /* 0x000000171668723e */ /* 0x000fce00000000ff */
[----:B------:R-:W4:Y:S01]  /*d450*/  MUFU.EX2 R12, R12 ;  /* 0x0000000c000c7308 */ /* 0x000f220000000800 */
[C---:B-1----:R-:W-:Y:S01]  /*d460*/  FADD.FTZ R2, R9.reuse, R2 ;  /* 0x0000000209027221 */ /* 0x042fe20000010000 */
[----:B------:R-:W-:Y:S01]  /*d470*/  F2FP.PACK_AB R23, R9, R10 ;  /* 0x0000000a0917723e */ /* 0x000fe200000000ff */
[----:B------:R-:W-:Y:S01]  /*d480*/  IMAD.MOV.U32 R219, RZ, RZ, R241 ;  /* 0x000000ffffdb7224 */ /* 0x000fe200078e00f1 */
[----:B------:R-:W-:Y:S01]  /*d490*/  F2FP.PACK_AB R229, R14, R16 ;  /* 0x000000100ee5723e */ /* 0x000fe200000000ff */
[----:B------:R-:W-:Y:S02]  /*d4a0*/  IMAD.MOV.U32 R248, RZ, RZ, R240 ;  /* 0x000000fffff87224 */ /* 0x000fe400078e00f0 */
[----:B------:R-:W-:Y:S02]  /*d4b0*/  IMAD.MOV.U32 R240, RZ, RZ, R182 ;  /* 0x000000fffff07224 */ /* 0x000fe400078e00b6 */
[----:B------:R-:W-:Y:S02]  /*d4c0*/  IMAD.MOV.U32 R241, RZ, RZ, R183 ;  /* 0x000000fffff17224 */ /* 0x000fe400078e00b7 */
[----:B---3--:R-:W-:Y:S01]  /*d4d0*/  FADD.FTZ R2, R11, R2 ;  /* 0x000000020b027221 */ /* 0x008fe20000010000 */
[----:B------:R-:W-:-:S02]  /*d4e0*/  F2FP.PACK_AB R40, R40, R25 ;  /* 0x000000192828723e */ /* 0x000fc400000000ff */
[----:B------:R-:W-:Y:S02]  /*d4f0*/  F2FP.PACK_AB R25, R13, R15 ;  /* 0x0000000f0d19723e */ /* 0x000fe400000000ff */
[----:B------:R-:W-:Y:S01]  /*d500*/  F2FP.PACK_AB R27, R36, R37 ;  /* 0x00000025241b723e */ /* 0x000fe200000000ff */
[C---:B----4-:R-:W-:Y:S01]  /*d510*/  FADD.FTZ R16, R12.reuse, R2 ;  /* 0x000000020c107221 */ /* 0x050fe20000010000 */
[----:B------:R-:W-:Y:S01]  /*d520*/  F2FP.PACK_AB R36, R12, R11 ;  /* 0x0000000b0c24723e */ /* 0x000fe200000000ff */
[----:B------:R-:W-:Y:S01]  /*d530*/  IMAD.MOV.U32 R190, RZ, RZ, R237 ;  /* 0x000000ffffbe7224 */ /* 0x000fe200078e00ed */
[----:B------:R-:W-:Y:S01]  /*d540*/  MUFU.EX2 R17, R17 ;  /* 0x0000001100117308 */ /* 0x000fe20000000800 */
[C---:B------:R-:W-:Y:S02]  /*d550*/  PRMT R111, R39.reuse, 0x7632, R111 ;  /* 0x00007632276f7816 */ /* 0x040fe4000000006f */
[----:B------:R-:W-:Y:S02]  /*d560*/  PRMT R176, R39, 0x7610, R176 ;  /* 0x0000761027b07816 */ /* 0x000fe400000000b0 */
[C---:B------:R-:W-:Y:S01]  /*d570*/  PRMT R177, R21.reuse, 0x7632, R177 ;  /* 0x0000763215b17816 */ /* 0x040fe200000000b1 */
[----:B------:R1:W-:Y:S01]  /*d580*/  STL [R1+0x248], R197 ;  /* 0x000248c501007387 */ /* 0x0003e20000100800 */
[----:B------:R-:W-:-:S02]  /*d590*/  PRMT R178, R21, 0x7610, R178 ;  /* 0x0000761015b27816 */ /* 0x000fc400000000b2 */
[----:B--2---:R-:W-:-:S04]  /*d5a0*/  LOP3.LUT R0, R239, R31, RZ, 0x3c, !PT ;  /* 0x0000001fef007212 */ /* 0x004fc800078e3cff */
[----:B------:R-:W-:-:S05]  /*d5b0*/  LOP3.LUT R0, R0, R45, RZ, 0x3c, !PT ;  /* 0x0000002d00007212 */ /* 0x000fca00078e3cff */
[----:B------:R-:W-:-:S05]  /*d5c0*/  IMAD.WIDE.U32 R48, R0, -0x326172a9, RZ ;  /* 0xcd9e8d5700307825 */ /* 0x000fca00078e00ff */
[----:B------:R-:W-:-:S05]  /*d5d0*/  LOP3.LUT R0, R49, R198, R206, 0x96, !PT ;  /* 0x000000c631007212 */ /* 0x000fca00078e96ce */
[----:B------:R-:W-:-:S05]  /*d5e0*/  IMAD.WIDE.U32 R180, R0, -0x2daee0ad, RZ ;  /* 0xd2511f5300b47825 */ /* 0x000fca00078e00ff */
[----:B------:R-:W-:Y:S02]  /*d5f0*/  LOP3.LUT R8, R181, R193, R204, 0x96, !PT ;  /* 0x000000c1b5087212 */ /* 0x000fe400078e96cc */
[----:B------:R-:W-:-:S03]  /*d600*/  LOP3.LUT R0, R215, R195, R48, 0x96, !PT ;  /* 0x000000c3d7007212 */ /* 0x000fc600078e9630 */
[----:B------:R-:W-:-:S04]  /*d610*/  IMAD.WIDE.U32 R8, R8, -0x326172a9, RZ ;  /* 0xcd9e8d5708087825 */ /* 0x000fc800078e00ff */
[----:B------:R-:W-:Y:S01]  /*d620*/  IMAD.WIDE.U32 R182, R0, -0x2daee0ad, RZ ;  /* 0xd2511f5300b67825 */ /* 0x000fe200078e00ff */
[----:B------:R-:W-:-:S04]  /*d630*/  LOP3.LUT R14, R9, R191, R214, 0x96, !PT ;  /* 0x000000bf090e7212 */ /* 0x000fc800078e96d6 */
[----:B------:R-:W-:Y:S01]  /*d640*/  LOP3.LUT R12, R183, R192, R180, 0x96, !PT ;  /* 0x000000c0b70c7212 */ /* 0x000fe200078e96b4 */
[----:B------:R-:W-:-:S04]  /*d650*/  IMAD.WIDE.U32 R14, R14, -0x2daee0ad, RZ ;  /* 0xd2511f530e0e7825 */ /* 0x000fc800078e00ff */
[----:B------:R-:W-:Y:S01]  /*d660*/  IMAD.WIDE.U32 R12, R12, -0x326172a9, RZ ;  /* 0xcd9e8d570c0c7825 */ /* 0x000fe200078e00ff */
[----:B------:R-:W-:-:S04]  /*d670*/  LOP3.LUT R10, R15, R219, R182, 0x96, !PT ;  /* 0x000000db0f0a7212 */ /* 0x000fc800078e96b6 */
[----:B------:R-:W-:Y:S01]  /*d680*/  LOP3.LUT R13, R13, R189, R8, 0x96, !PT ;  /* 0x000000bd0d0d7212 */ /* 0x000fe200078e9608 */
[----:B------:R-:W-:-:S05]  /*d690*/  IMAD.WIDE.U32 R10, R10, -0x326172a9, RZ ;  /* 0xcd9e8d570a0a7825 */ /* 0x000fca00078e00ff */
[----:B------:R-:W-:Y:S01]  /*d6a0*/  LOP3.LUT R11, R11, R249, R12, 0x96, !PT ;  /* 0x000000f90b0b7212 */ /* 0x000fe200078e960c */
[----:B------:R-:W-:-:S05]  /*d6b0*/  IMAD.WIDE.U32 R12, R13, -0x2daee0ad, RZ ;  /* 0xd2511f530d0c7825 */ /* 0x000fca00078e00ff */
[----:B------:R-:W-:-:S05]  /*d6c0*/  LOP3.LUT R8, R13, R248, R14, 0x96, !PT ;  /* 0x000000f80d087212 */ /* 0x000fca00078e960e */
[----:B------:R-:W-:-:S05]  /*d6d0*/  IMAD.WIDE.U32 R8, R8, -0x326172a9, RZ ;  /* 0xcd9e8d5708087825 */ /* 0x000fca00078e00ff */
[----:B------:R-:W-:-:S04]  /*d6e0*/  LOP3.LUT R0, R9, R190, R10, 0x96, !PT ;  /* 0x000000be09007212 */ /* 0x000fc800078e960a */
[----:B------:R-:W-:-:S04]  /*d6f0*/  LOP3.LUT R2, R0, 0xff, RZ, 0xc0, !PT ;  /* 0x000000ff00027812 */ /* 0x000fc800078ec0ff */
[----:B------:R-:W-:Y:S02]  /*d700*/  ISETP.GE.U32.AND P6, PT, R194, R2, PT ;  /* 0x00000002c200720c */ /* 0x000fe40003fc6070 */
[----:B------:R-:W-:-:S04]  /*d710*/  LOP3.LUT R2, R0, 0xffff, RZ, 0xc0, !PT ;  /* 0x0000ffff00027812 */ /* 0x000fc800078ec0ff */
[----:B------:R-:W-:-:S04]  /*d720*/  SHF.R.U32.HI R2, RZ, 0x8, R2 ;  /* 0x00000008ff027819 */ /* 0x000fc80000011602 */
[----:B------:R-:W-:Y:S01]  /*d730*/  LOP3.LUT R2, R2, 0xffff, RZ, 0xc0, !PT ;  /* 0x0000ffff02027812 */ /* 0x000fe200078ec0ff */
[----:B------:R-:W2:Y:S03]  /*d740*/  MUFU.EX2 R13, R53 ;  /* 0x00000035000d7308 */ /* 0x000ea60000000800 */
[----:B------:R-:W-:Y:S02]  /*d750*/  ISETP.GE.U32.AND P5, PT, R194, R2, PT ;  /* 0x00000002c200720c */ /* 0x000fe40003fa6070 */
[----:B------:R-:W-:-:S03]  /*d760*/  SHF.R.U32.HI R2, RZ, 0x10, R0 ;  /* 0x00000010ff027819 */ /* 0x000fc60000011600 */
[----:B------:R-:W3:Y:S01]  /*d770*/  MUFU.EX2 R10, R52 ;  /* 0x00000034000a7308 */ /* 0x000ee20000000800 */
[----:B------:R-:W-:-:S04]  /*d780*/  LOP3.LUT R2, R2, 0xff, RZ, 0xc0, !PT ;  /* 0x000000ff02027812 */ /* 0x000fc800078ec0ff */
[----:B------:R-:W-:-:S03]  /*d790*/  ISETP.GE.U32.AND P1, PT, R194, R2, PT ;  /* 0x00000002c200720c */ /* 0x000fc60003f26070 */
[----:B------:R4:W1:Y:S01]  /*d7a0*/  MUFU.EX2 R2, R18 ;  /* 0x0000001200027308 */ /* 0x0008620000000800 */
[----:B------:R-:W-:-:S04]  /*d7b0*/  SHF.R.U32.HI R0, RZ, 0x18, R0 ;  /* 0x00000018ff007819 */ /* 0x000fc80000011600 */
[----:B------:R-:W-:Y:S01]  /*d7c0*/  ISETP.GE.U32.AND P0, PT, R194, R0, PT ;  /* 0x00000000c200720c */ /* 0x000fe20003f06070 */
[----:B--2---:R-:W-:-:S04]  /*d7d0*/  FADD.FTZ R0, R13, R7 ;  /* 0x000000070d007221 */ /* 0x004fc80000010000 */
[C---:B---3--:R-:W-:Y:S02]  /*d7e0*/  FADD.FTZ R7, R10.reuse, R0 ;  /* 0x000000000a077221 */ /* 0x048fe40000010000 */
[----:B------:R-:W-:Y:S01]  /*d7f0*/  FADD.FTZ R0, R17, R16 ;  /* 0x0000001011007221 */ /* 0x000fe20000010000 */
[----:B------:R-:W-:Y:S01]  /*d800*/  @!P5 HADD2 R47, -R111.H0_H0, -RZ.H0_H0 ;  /* 0xa00000ff6f2fd230 */ /* 0x000fe20000000900 */
[----:B----4-:R-:W-:Y:S02]  /*d810*/  F2FP.PACK_AB R18, R10, R13 ;  /* 0x0000000d0a12723e */ /* 0x010fe400000000ff */
[----:B-1----:R-:W-:Y:S01]  /*d820*/  FADD.FTZ R10, R2, R0 ;  /* 0x00000000020a7221 */ /* 0x002fe20000010000 */
[----:B------:R-:W-:Y:S01]  /*d830*/  LOP3.LUT R0, R8, 0xff, RZ, 0xc0, !PT ;  /* 0x000000ff08007812 */ /* 0x000fe200078ec0ff */
[----:B------:R-:W1:Y:S01]  /*d840*/  MUFU.EX2 R14, R51 ;  /* 0x00000033000e7308 */ /* 0x000e620000000800 */
[----:B------:R-:W-:Y:S01]  /*d850*/  PRMT R197, R176, 0x5410, R111 ;  /* 0x00005410b0c57816 */ /* 0x000fe2000000006f */
[----:B------:R-:W-:Y:S01]  /*d860*/  @!P0 HADD2 R38, -R177.H0_H0, -RZ.H0_H0 ;  /* 0xa00000ffb1268230 */ /* 0x000fe20000000900 */
[----:B------:R-:W-:-:S02]  /*d870*/  @!P5 PRMT R111, R47, 0x5410, RZ ;  /* 0x000054102f6fd816 */ /* 0x000fc400000000ff */
[----:B------:R-:W-:Y:S02]  /*d880*/  F2FP.PACK_AB R230, R2, R17 ;  /* 0x0000001102e6723e */ /* 0x000fe400000000ff */
[----:B------:R-:W-:Y:S01]  /*d890*/  ISETP.GE.U32.AND P5, PT, R194, R0, PT ;  /* 0x00000000c200720c */ /* 0x000fe20003fa6070 */
[----:B------:R-:W2:Y:S01]  /*d8a0*/  MUFU.EX2 R13, R50 ;  /* 0x00000032000d7308 */ /* 0x000ea20000000800 */
[--C-:B------:R-:W-:Y:S02]  /*d8b0*/  SHF.R.U32.HI R0, RZ, 0x18, R8.reuse ;  /* 0x00000018ff007819 */ /* 0x100fe40000011608 */
[----:B------:R-:W-:Y:S02]  /*d8c0*/  SHF.R.U32.HI R2, RZ, 0x10, R8 ;  /* 0x00000010ff027819 */ /* 0x000fe40000011608 */
[----:B------:R-:W-:Y:S02]  /*d8d0*/  LOP3.LUT R8, R8, 0xffff, RZ, 0xc0, !PT ;  /* 0x0000ffff08087812 */ /* 0x000fe400078ec0ff */
[----:B------:R-:W-:-:S02]  /*d8e0*/  PRMT R239, R178, 0x5410, R177 ;  /* 0x00005410b2ef7816 */ /* 0x000fc400000000b1 */
[----:B------:R-:W-:Y:S02]  /*d8f0*/  @!P0 PRMT R177, R38, 0x5410, RZ ;  /* 0x0000541026b18816 */ /* 0x000fe400000000ff */
[----:B------:R-:W-:Y:S01]  /*d900*/  ISETP.GE.U32.AND P0, PT, R194, R0, PT ;  /* 0x00000000c200720c */ /* 0x000fe20003f06070 */
[----:B------:R-:W-:Y:S01]  /*d910*/  @!P1 HADD2 R46, -R178.H0_H0, -RZ.H0_H0 ;  /* 0xa00000ffb22e9230 */ /* 0x000fe20000000900 */
[----:B------:R-:W-:Y:S01]  /*d920*/  SHF.R.U32.HI R0, RZ, 0x8, R8 ;  /* 0x00000008ff007819 */ /* 0x000fe20000011608 */
[----:B------:R-:W-:Y:S01]  /*d930*/  @!P6 HADD2 R54, -R176.H0_H0, -RZ.H0_H0 ;  /* 0xa00000ffb036e230 */ /* 0x000fe20000000900 */
[----:B------:R-:W-:Y:S01]  /*d940*/  LOP3.LUT R2, R2, 0xff, RZ, 0xc0, !PT ;  /* 0x000000ff02027812 */ /* 0x000fe200078ec0ff */
[----:B------:R-:W-:Y:S01]  /*d950*/  IMAD.WIDE.U32 R8, R11, -0x2daee0ad, RZ ;  /* 0xd2511f530b087825 */ /* 0x000fe200078e00ff */
[----:B------:R-:W-:Y:S02]  /*d960*/  LOP3.LUT R0, R0, 0xffff, RZ, 0xc0, !PT ;  /* 0x0000ffff00007812 */ /* 0x000fe400078ec0ff */
[----:B------:R-:W-:-:S02]  /*d970*/  @!P1 PRMT R178, R46, 0x5410, RZ ;  /* 0x000054102eb29816 */ /* 0x000fc400000000ff */
[----:B------:R-:W-:Y:S02]  /*d980*/  @!P6 PRMT R176, R54, 0x5410, RZ ;  /* 0x0000541036b0e816 */ /* 0x000fe400000000ff */
[----:B------:R-:W-:Y:S01]  /*d990*/  ISETP.GE.U32.AND P1, PT, R194, R2, PT ;  /* 0x00000002c200720c */ /* 0x000fe20003f26070 */
[----:B-1----:R-:W-:Y:S01]  /*d9a0*/  FADD.FTZ R2, R14, R7 ;  /* 0x000000070e027221 */ /* 0x002fe20000010000 */
[----:B------:R-:W-:Y:S02]  /*d9b0*/  ISETP.GE.U32.AND P6, PT, R194, R0, PT ;  /* 0x00000000c200720c */ /* 0x000fe40003fc6070 */
[----:B------:R-:W-:Y:S01]  /*d9c0*/  LOP3.LUT R0, R9, R252, R12, 0x96, !PT ;  /* 0x000000fc09007212 */ /* 0x000fe200078e960c */
[----:B--2---:R-:W-:-:S03]  /*d9d0*/  FADD.FTZ R7, R13, R2 ;  /* 0x000000020d077221 */ /* 0x004fc60000010000 */
[----:B------:R-:W-:Y:S01]  /*d9e0*/  LOP3.LUT R2, R0, 0xffff, RZ, 0xc0, !PT ;  /* 0x0000ffff00027812 */ /* 0x000fe200078ec0ff */
[----:B------:R-:W-:Y:S01]  /*d9f0*/  @!P5 HADD2 R56, -R110.H0_H0, -RZ.H0_H0 ;  /* 0xa00000ff6e38d230 */ /* 0x000fe20000000900 */
[C---:B------:R-:W-:Y:S02]  /*da00*/  PRMT R107, R110.reuse, 0x7632, R107 ;  /* 0x000076326e6b7816 */ /* 0x040fe4000000006b */
[----:B------:R-:W-:Y:S02]  /*da10*/  SHF.R.U32.HI R2, RZ, 0x8, R2 ;  /* 0x00000008ff027819 */ /* 0x000fe40000011602 */
[----:B------:R-:W-:Y:S02]  /*da20*/  PRMT R238, R110, 0x5410, R107 ;  /* 0x000054106eee7816 */ /* 0x000fe4000000006b */
[----:B------:R-:W-:Y:S01]  /*da30*/  LOP3.LUT R2, R2, 0xffff, RZ, 0xc0, !PT ;  /* 0x0000ffff02027812 */ /* 0x000fe200078ec0ff */
[----:B------:R-:W-:Y:S01]  /*da40*/  @!P6 HADD2 R57, -R107.H0_H0, -RZ.H0_H0 ;  /* 0xa00000ff6b39e230 */ /* 0x000fe20000000900 */
[----:B------:R-:W-:-:S02]  /*da50*/  @!P5 PRMT R110, R56, 0x5410, RZ ;  /* 0x00005410386ed816 */ /* 0x000fc400000000ff */
[----:B------:R-:W-:Y:S02]  /*da60*/  ISETP.GE.U32.AND P5, PT, R194, R2, PT ;  /* 0x00000002c200720c */ /* 0x000fe40003fa6070 */
[----:B------:R-:W-:Y:S02]  /*da70*/  LOP3.LUT R2, R0, 0xff, RZ, 0xc0, !PT ;  /* 0x000000ff00027812 */ /* 0x000fe400078ec0ff */
[----:B------:R-:W-:Y:S02]  /*da80*/  @!P6 PRMT R107, R57, 0x5410, RZ ;  /* 0x00005410396be816 */ /* 0x000fe400000000ff */
[----:B------:R-:W-:Y:S02]  /*da90*/  ISETP.GE.U32.AND P6, PT, R194, R2, PT ;  /* 0x00000002c200720c */ /* 0x000fe40003fc6070 */
[----:B------:R-:W-:Y:S02]  /*daa0*/  PRMT R106, R105, 0x7632, R106 ;  /* 0x00007632696a7816 */ /* 0x000fe4000000006a */
[----:B------:R-:W-:-:S02]  /*dab0*/  SHF.R.U32.HI R2, RZ, 0x18, R0 ;  /* 0x00000018ff027819 */ /* 0x000fc40000011600 */
[----:B------:R-:W-:Y:S01]  /*dac0*/  SHF.R.U32.HI R0, RZ, 0x10, R0 ;  /* 0x00000010ff007819 */ /* 0x000fe20000011600 */
[----:B------:R-:W-:Y:S02]  /*dad0*/  @!P0 HADD2 R58, -R106.H0_H0, -RZ.H0_H0 ;  /* 0xa00000ff6a3a8230 */ /* 0x000fe40000000900 */
[----:B------:R-:W-:Y:S01]  /*dae0*/  @!P1 HADD2 R59, -R105.H0_H0, -RZ.H0_H0 ;  /* 0xa00000ff693b9230 */ /* 0x000fe20000000900 */
[----:B------:R-:W-:Y:S02]  /*daf0*/  LOP3.LUT R0, R0, 0xff, RZ, 0xc0, !PT ;  /* 0x000000ff00007812 */ /* 0x000fe400078ec0ff */
[----:B------:R-:W-:Y:S01]  /*db00*/  PRMT R237, R105, 0x5410, R106 ;  /* 0x0000541069ed7816 */ /* 0x000fe2000000006a */
[----:B------:R-:W-:Y:S01]  /*db10*/  @!P6 HADD2 R185, -R102.H0_H0, -RZ.H0_H0 ;  /* 0xa00000ff66b9e230 */ /* 0x000fe20000000900 */
[----:B------:R-:W-:Y:S02]  /*db20*/  @!P0 PRMT R106, R58, 0x5410, RZ ;  /* 0x000054103a6a8816 */ /* 0x000fe400000000ff */
[----:B------:R-:W-:-:S02]  /*db30*/  ISETP.GE.U32.AND P0, PT, R194, R2, PT ;  /* 0x00000002c200720c */ /* 0x000fc40003f06070 */
[----:B------:R-:W-:Y:S02]  /*db40*/  @!P1 PRMT R105, R59, 0x5410, RZ ;  /* 0x000054103b699816 */ /* 0x000fe400000000ff */
[----:B------:R-:W-:Y:S02]  /*db50*/  PRMT R101, R102, 0x7632, R101 ;  /* 0x0000763266657816 */ /* 0x000fe40000000065 */
[----:B------:R-:W-:Y:S02]  /*db60*/  ISETP.GE.U32.AND P1, PT, R194, R0, PT ;  /* 0x00000000c200720c */ /* 0x000fe40003f26070 */
[----:B------:R-:W-:Y:S01]  /*db70*/  LOP3.LUT R0, R8, 0xff, RZ, 0xc0, !PT ;  /* 0x000000ff08007812 */ /* 0x000fe200078ec0ff */
[----:B------:R-:W1:Y:S01]  /*db80*/  MUFU.EX2 R11, R24 ;  /* 0x00000018000b7308 */ /* 0x000e620000000800 */
[----:B------:R-:W-:Y:S02]  /*db90*/  PRMT R212, R102, 0x5410, R101 ;  /* 0x0000541066d47816 */ /* 0x000fe40000000065 */
[----:B------:R-:W-:-:S02]  /*dba0*/  @!P6 PRMT R102, R185, 0x5410, RZ ;  /* 0x00005410b966e816 */ /* 0x000fc400000000ff */
[----:B------:R-:W-:-:S03]  /*dbb0*/  ISETP.GE.U32.AND P6, PT, R194, R0, PT ;  /* 0x00000000c200720c */ /* 0x000fc60003fc6070 */
[----:B------:R-:W2:Y:S01]  /*dbc0*/  MUFU.EX2 R67, R67 ;  /* 0x0000004300437308 */ /* 0x000ea20000000800 */
[----:B------:R-:W-:Y:S02]  /*dbd0*/  LOP3.LUT R0, R8, 0xffff, RZ, 0xc0, !PT ;  /* 0x0000ffff08007812 */ /* 0x000fe400078ec0ff */
[----:B------:R-:W-:-:S05]  /*dbe0*/  SHF.R.U32.HI R2, RZ, 0x18, R8 ;  /* 0x00000018ff027819 */ /* 0x000fca0000011608 */
[----:B------:R3:W-:Y:S01]  /*dbf0*/  MUFU.EX2 R12, R103 ;  /* 0x00000067000c7308 */ /* 0x0007e20000000800 */
[----:B------:R-:W-:Y:S01]  /*dc00*/  SHF.R.U32.HI R0, RZ, 0x8, R0 ;  /* 0x00000008ff007819 */ /* 0x000fe20000011600 */
[----:B------:R-:W-:Y:S01]  /*dc10*/  @!P5 HADD2 R184, -R101.H0_H0, -RZ.H0_H0 ;  /* 0xa00000ff65b8d230 */ /* 0x000fe20000000900 */
[----:B------:R-:W-:-:S05]  /*dc20*/  SHF.R.U32.HI R8, RZ, 0x10, R8 ;  /* 0x00000010ff087819 */ /* 0x000fca0000011608 */
[----:B------:R-:W-:Y:S01]  /*dc30*/  MUFU.EX2 R66, R66 ;  /* 0x0000004200427308 */ /* 0x000fe20000000800 */
[----:B------:R-:W-:Y:S01]  /*dc40*/  @!P1 HADD2 R179, -R104.H0_H0, -RZ.H0_H0 ;  /* 0xa00000ff68b39230 */ /* 0x000fe20000000900 */
[----:B---3--:R-:W-:-:S06]  /*dc50*/  PRMT R103, R104, 0x7632, R103 ;  /* 0x0000763268677816 */ /* 0x008fcc0000000067 */
[----:B------:R-:W3:Y:S01]  /*dc60*/  MUFU.EX2 R17, R26 ;  /* 0x0000001a00117308 */ /* 0x000ee20000000800 */
[----:B------:R-:W-:Y:S01]  /*dc70*/  LOP3.LUT R0, R0, 0xffff, RZ, 0xc0, !PT ;  /* 0x0000ffff00007812 */ /* 0x000fe200078ec0ff */
[----:B------:R-:W-:-:S06]  /*dc80*/  @!P0 HADD2 R61, -R103.H0_H0, -RZ.H0_H0 ;  /* 0xa00000ff673d8230 */ /* 0x000fcc0000000900 */
[----:B------:R-:W4:Y:S01]  /*dc90*/  MUFU.EX2 R9, R200 ;  /* 0x000000c800097308 */ /* 0x000f220000000800 */
[----:B------:R-:W-:Y:S02]  /*dca0*/  LOP3.LUT R8, R8, 0xff, RZ, 0xc0, !PT ;  /* 0x000000ff08087812 */ /* 0x000fe400078ec0ff */
[----:B------:R-:W-:-:S05]  /*dcb0*/  PRMT R211, R104, 0x5410, R103 ;  /* 0x0000541068d37816 */ /* 0x000fca0000000067 */
[----:B------:R-:W4:Y:S01]  /*dcc0*/  MUFU.EX2 R65, R65 ;  /* 0x0000004100417308 */ /* 0x000f220000000800 */
[----:B------:R-:W-:Y:S02]  /*dcd0*/  @!P5 PRMT R101, R184, 0x5410, RZ ;  /* 0x00005410b865d816 */ /* 0x000fe400000000ff */
[----:B------:R-:W-:Y:S02]  /*dce0*/  @!P0 PRMT R103, R61, 0x5410, RZ ;  /* 0x000054103d678816 */ /* 0x000fe400000000ff */
[C---:B------:R-:W-:Y:S01]  /*dcf0*/  ISETP.GE.U32.AND P0, PT, R194.reuse, R2, PT ;  /* 0x00000002c200720c */ /* 0x040fe20003f06070 */
[----:B-1----:R-:W-:Y:S01]  /*dd00*/  FADD.FTZ R2, R11, R7 ;  /* 0x000000070b027221 */ /* 0x002fe20000010000 */
[C---:B------:R-:W-:Y:S01]  /*dd10*/  ISETP.GE.U32.AND P5, PT, R194.reuse, R0, PT ;  /* 0x00000000c200720c */ /* 0x040fe20003fa6070 */
[----:B------:R-:W1:Y:S01]  /*dd20*/  MUFU.EX2 R64, R64 ;  /* 0x0000004000407308 */ /* 0x000e620000000800 */
[----:B------:R-:W-:Y:S01]  /*dd30*/  @!P1 PRMT R104, R179, 0x5410, RZ ;  /* 0x00005410b3689816 */ /* 0x000fe200000000ff */
[----:B--2---:R-:W-:Y:S01]  /*dd40*/  FADD.FTZ R0, R67, R10 ;  /* 0x0000000a43007221 */ /* 0x004fe20000010000 */
[----:B------:R-:W-:Y:S01]  /*dd50*/  ISETP.GE.U32.AND P1, PT, R194, R8, PT ;  /* 0x00000008c200720c */ /* 0x000fe20003f26070 */
[----:B---3--:R-:W-:-:S02]  /*dd60*/  FADD.FTZ R22, R17, R2 ;  /* 0x0000000211167221 */ /* 0x008fc40000010000 */
[C---:B------:R-:W-:Y:S02]  /*dd70*/  FADD.FTZ R7, R66.reuse, R0 ;  /* 0x0000000042077221 */ /* 0x040fe40000010000 */
[----:B------:R-:W2:Y:S01]  /*dd80*/  MUFU.EX2 R8, R63 ;  /* 0x0000003f00087308 */ /* 0x000ea20000000800 */
[----:B----4-:R-:W-:Y:S02]  /*dd90*/  F2FP.PACK_AB R0, R9, R12 ;  /* 0x0000000c0900723e */ /* 0x010fe400000000ff */
[----:B------:R-:W-:Y:S02]  /*dda0*/  F2FP.PACK_AB R185, R66, R67 ;  /* 0x0000004342b9723e */ /* 0x000fe400000000ff */
[----:B------:R-:W-:-:S03]  /*ddb0*/  PRMT R51, R0, 0x7610, R51 ;  /* 0x0000761000337816 */ /* 0x000fc60000000033 */
[----:B------:R-:W3:Y:S01]  /*ddc0*/  MUFU.EX2 R2, R62 ;  /* 0x0000003e00027308 */ /* 0x000ee20000000800 */
[----:B------:R-:W-:Y:S01]  /*ddd0*/  PRMT R66, R0, 0x7632, R66 ;  /* 0x0000763200427816 */ /* 0x000fe20000000042 */
[----:B------:R-:W-:Y:S01]  /*dde0*/  FADD.FTZ R0, R65, R7 ;  /* 0x0000000741007221 */ /* 0x000fe20000010000 */
[----:B------:R-:W-:-:S03]  /*ddf0*/  F2FP.PACK_AB R100, R55, R100 ;  /* 0x000000643764723e */ /* 0x000fc600000000ff */
[----:B-1----:R-:W-:Y:S01]  /*de00*/  FADD.FTZ R0, R64, R0 ;  /* 0x0000000040007221 */ /* 0x002fe20000010000 */
[----:B------:R-:W-:Y:S01]  /*de10*/  STL [R1+0xf8], R31 ;  /* 0x0000f81f01007387 */ /* 0x000fe20000100800 */
[----:B------:R-:W-:Y:S02]  /*de20*/  PRMT R67, R100, 0x7632, R67 ;  /* 0x0000763264437816 */ /* 0x000fe40000000043 */
[----:B--2---:R-:W-:Y:S01]  /*de30*/  FADD.FTZ R0, R8, R0 ;  /* 0x0000000008007221 */ /* 0x004fe20000010000 */
[----:B------:R1:W-:Y:S01]  /*de40*/  STL.64 [R1+0x280], R180 ;  /* 0x000280b401007387 */ /* 0x0003e20000100a00 */
[----:B------:R-:W-:-:S03]  /*de50*/  PRMT R210, R51, 0x5410, R66 ;  /* 0x0000541033d27816 */ /* 0x000fc60000000042 */
[----:B------:R-:W-:Y:S01]  /*de60*/  STL [R1+0x24c], R197 ;  /* 0x00024cc501007387 */ /* 0x000fe20000100800 */
[----:B------:R-:W-:Y:S01]  /*de70*/  PRMT R209, R100, 0x5410, R67 ;  /* 0x0000541064d17816 */ /* 0x000fe20000000043 */
[----:B---3--:R-:W-:Y:S02]  /*de80*/  FADD.FTZ R0, R2, R0 ;  /* 0x0000000002007221 */ /* 0x008fe40000010000 */
[----:B------:R-:W-:Y:S01]  /*de90*/  STL [R1+0x250], R239 ;  /* 0x000250ef01007387 */ /* 0x000fe20000100800 */
[----:B------:R-:W-:-:S03]  /*dea0*/  FMUL.FTZ R172, R172, R4 ;  /* 0x00000004acac7220 */ /* 0x000fc60000410000 */
[----:B------:R-:W-:Y:S01]  /*deb0*/  STL [R1+0x254], R238 ;  /* 0x000254ee01007387 */ /* 0x000fe20000100800 */
[----:B------:R-:W-:-:S03]  /*dec0*/  IMAD.MOV.U32 R246, RZ, RZ, R240 ;  /* 0x000000fffff67224 */ /* 0x000fc600078e00f0 */
[----:B------:R-:W-:Y:S01]  /*ded0*/  STL [R1+0x258], R237 ;  /* 0x000258ed01007387 */ /* 0x000fe20000100800 */
[----:B------:R-:W-:-:S03]  /*dee0*/  FMUL.FTZ R173, R173, R4 ;  /* 0x00000004adad7220 */ /* 0x000fc60000410000 */
[----:B------:R-:W-:Y:S01]  /*def0*/  STL [R1+0x25c], R212 ;  /* 0x00025cd401007387 */ /* 0x000fe20000100800 */
[----:B------:R-:W-:-:S03]  /*df00*/  FMUL.FTZ R240, R168, R4 ;  /* 0x00000004a8f07220 */ /* 0x000fc60000410000 */
[----:B------:R-:W-:Y:S04]  /*df10*/  STL [R1+0x260], R211 ;  /* 0x000260d301007387 */ /* 0x000fe80000100800 */
[----:B------:R-:W-:Y:S04]  /*df20*/  STL [R1+0x264], R210 ;  /* 0x000264d201007387 */ /* 0x000fe80000100800 */
[----:B------:R-:W-:Y:S04]  /*df30*/  STL [R1+0x268], R209 ;  /* 0x000268d101007387 */ /* 0x000fe80000100800 */
[----:B------:R2:W-:Y:S04]  /*df40*/  STL [R1+0x28], R0 ;  /* 0x0000280001007387 */ /* 0x0005e80000100800 */
[----:B------:R-:W-:Y:S04]  /*df50*/  STL [R1+0x26c], R172 ;  /* 0x00026cac01007387 */ /* 0x000fe80000100800 */
[----:B------:R-:W-:Y:S04]  /*df60*/  STL [R1+0x270], R173 ;  /* 0x000270ad01007387 */ /* 0x000fe80000100800 */
[----:B------:R-:W-:Y:S04]  /*df70*/  STL [R1+0x274], R240 ;  /* 0x000274f001007387 */ /* 0x000fe80000100800 */
[----:B-1----:R-:W3:Y:S01]  /*df80*/  LDL.64 R180, [R1+0x168] ;  /* 0x0001680001b47983 */ /* 0x002ee20000100a00 */
[----:B------:R-:W-:-:S02]  /*df90*/  F2FP.PACK_AB R184, R2, R8 ;  /* 0x0000000802b8723e */ /* 0x000fc400000000ff */
[----:B------:R-:W1:Y:S08]  /*dfa0*/  MUFU.EX2 R8, R202 ;  /* 0x000000ca00087308 */ /* 0x000e700000000800 */
[----:B------:R-:W4:Y:S01]  /*dfb0*/  MUFU.EX2 R7, R201 ;  /* 0x000000c900077308 */ /* 0x000f220000000800 */
[----:B--2---:R-:W-:Y:S01]  /*dfc0*/  FMUL.FTZ R0, R152, R4 ;  /* 0x0000000498007220 */ /* 0x004fe20000410000 */
[----:B------:R-:W-:-:S04]  /*dfd0*/  @!P5 HADD2 R186, -R66.H0_H0, -RZ.H0_H0 ;  /* 0xa00000ff42bad230 */ /* 0x000fc80000000900 */
[----:B------:R1:W-:Y:S01]  /*dfe0*/  STL [R1+0x70], R0 ;  /* 0x0000700001007387 */ /* 0x0003e20000100800 */
[----:B------:R-:W-:Y:S01]  /*dff0*/  @!P5 PRMT R66, R186, 0x5410, RZ ;  /* 0x00005410ba42d816 */ /* 0x000fe200000000ff */
[----:B------:R-:W-:Y:S01]  /*e000*/  IMAD.MOV.U32 R15, RZ, RZ, R188 ;  /* 0x000000ffff0f7224 */ /* 0x000fe200078e00bc */
[----:B------:R-:W-:Y:S01]  /*e010*/  F2FP.PACK_AB R21, R13, R14 ;  /* 0x0000000e0d15723e */ /* 0x000fe200000000ff */
[----:B------:R-:W-:Y:S02]  /*e020*/  FADD.FTZ R2, R12, R20 ;  /* 0x000000140c027221 */ /* 0x000fe40000010000 */
[----:B------:R-:W-:Y:S02]  /*e030*/  IMAD.MOV.U32 R200, RZ, RZ, R15 ;  /* 0x000000ffffc87224 */ /* 0x000fe400078e000f */
[----:B-1----:R-:W-:Y:S01]  /*e040*/  FADD.FTZ R0, R8, R19 ;  /* 0x0000001308007221 */ /* 0x002fe20000010000 */
[----:B----4-:R-:W-:-:S03]  /*e050*/  F2FP.PACK_AB R19, R7, R8 ;  /* 0x000000080713723e */ /* 0x010fc600000000ff */
[----:B------:R-:W-:Y:S01]  /*e060*/  FADD.FTZ R7, R7, R0 ;  /* 0x0000000007077221 */ /* 0x000fe20000010000 */
[----:B------:R-:W-:Y:S01]  /*e070*/  IADD3 R0, R31, 0x1, RZ ;  /* 0x000000011f007810 */ /* 0x000fe20007ffe0ff */
[----:B------:R-:W-:Y:S01]  /*e080*/  @!P6 HADD2 R187, -R51.H0_H0, -RZ.H0_H0 ;  /* 0xa00000ff33bbe230 */ /* 0x000fe20000000900 */
[----:B------:R-:W-:Y:S01]  /*e090*/  IMAD.MOV.U32 R247, RZ, RZ, R241 ;  /* 0x000000fffff77224 */ /* 0x000fe200078e00f1 */
[----:B------:R-:W-:Y:S01]  /*e0a0*/  @!P0 HADD2 R196, -R67.H0_H0, -RZ.H0_H0 ;  /* 0xa00000ff43c48230 */ /* 0x000fe20000000900 */
[----:B------:R-:W-:Y:S01]  /*e0b0*/  FADD.FTZ R16, R9, R2 ;  /* 0x0000000209107221 */ /* 0x000fe20000010000 */
[----:B------:R-:W-:Y:S01]  /*e0c0*/  F2FP.PACK_AB R17, R17, R11 ;  /* 0x0000000b1111723e */ /* 0x000fe200000000ff */
[----:B------:R-:W-:Y:S01]  /*e0d0*/  FMUL.FTZ R240, R153, R4 ;  /* 0x0000000499f07220 */ /* 0x000fe20000410000 */
[----:B------:R-:W-:Y:S01]  /*e0e0*/  @!P6 PRMT R51, R187, 0x5410, RZ ;  /* 0x00005410bb33e816 */ /* 0x000fe200000000ff */
[----:B------:R-:W-:Y:S01]  /*e0f0*/  FMUL.FTZ R211, R158, R3 ;  /* 0x000000039ed37220 */ /* 0x000fe20000410000 */
[----:B------:R-:W-:Y:S01]  /*e100*/  @!P0 PRMT R67, R196, 0x5410, RZ ;  /* 0x00005410c4438816 */ /* 0x000fe200000000ff */
[----:B------:R-:W-:-:S02]  /*e110*/  IMAD.MOV.U32 R201, RZ, RZ, R190 ;  /* 0x000000ffffc97224 */ /* 0x000fc400078e00be */
[-C--:B------:R-:W-:Y:S02]  /*e120*/  FMUL.FTZ R174, R174, R3.reuse ;  /* 0x00000003aeae7220 */ /* 0x080fe40000410000 */
[-C--:B------:R-:W-:Y:S02]  /*e130*/  FMUL.FTZ R175, R175, R3.reuse ;  /* 0x00000003afaf7220 */ /* 0x080fe40000410000 */
[-C--:B------:R-:W-:Y:S02]  /*e140*/  FMUL.FTZ R150, R150, R3.reuse ;  /* 0x0000000396967220 */ /* 0x080fe40000410000 */
[-C--:B------:R-:W-:Y:S02]  /*e150*/  FMUL.FTZ R151, R151, R3.reuse ;  /* 0x0000000397977220 */ /* 0x080fe40000410000 */
[-C--:B------:R-:W-:Y:S02]  /*e160*/  FMUL.FTZ R147, R147, R3.reuse ;  /* 0x0000000393937220 */ /* 0x080fe40000410000 */
[----:B------:R-:W-:-:S02]  /*e170*/  FMUL.FTZ R108, R86, R3 ;  /* 0x00000003566c7220 */ /* 0x000fc40000410000 */
[-C--:B------:R-:W-:Y:S02]  /*e180*/  FMUL.FTZ R109, R87, R3.reuse ;  /* 0x00000003576d7220 */ /* 0x080fe40000410000 */
[-C--:B------:R-:W-:Y:S02]  /*e190*/  FMUL.FTZ R217, R98, R3.reuse ;  /* 0x0000000362d97220 */ /* 0x080fe40000410000 */
[----:B------:R-:W-:Y:S01]  /*e1a0*/  FMUL.FTZ R216, R99, R3 ;  /* 0x0000000363d87220 */ /* 0x000fe20000410000 */
[----:B------:R-:W-:Y:S01]  /*e1b0*/  @!P1 HADD2 R199, -R100.H0_H0, -RZ.H0_H0 ;  /* 0xa00000ff64c79230 */ /* 0x000fe20000000900 */
[----:B------:R-:W-:Y:S02]  /*e1c0*/  IMAD.MOV.U32 R10, RZ, RZ, R246 ;  /* 0x000000ffff0a7224 */ /* 0x000fe400078e00f6 */
[----:B------:R-:W-:Y:S02]  /*e1d0*/  IMAD.MOV.U32 R29, RZ, RZ, R244 ;  /* 0x000000ffff1d7224 */ /* 0x000fe400078e00f4 */
[----:B------:R-:W-:-:S02]  /*e1e0*/  FMUL.FTZ R245, R165, R4 ;  /* 0x00000004a5f57220 */ /* 0x000fc40000410000 */
[-C--:B------:R-:W-:Y:S02]  /*e1f0*/  FMUL.FTZ R148, R148, R4.reuse ;  /* 0x0000000494947220 */ /* 0x080fe40000410000 */
[-C--:B------:R-:W-:Y:S02]  /*e200*/  FMUL.FTZ R149, R149, R4.reuse ;  /* 0x0000000495957220 */ /* 0x080fe40000410000 */
[-C--:B------:R-:W-:Y:S02]  /*e210*/  FMUL.FTZ R251, R84, R4.reuse ;  /* 0x0000000454fb7220 */ /* 0x080fe40000410000 */
[-C--:B------:R-:W-:Y:S02]  /*e220*/  FMUL.FTZ R250, R85, R4.reuse ;  /* 0x0000000455fa7220 */ /* 0x080fe40000410000 */
[----:B------:R-:W-:Y:S01]  /*e230*/  FMUL.FTZ R218, R97, R4 ;  /* 0x0000000461da7220 */ /* 0x000fe20000410000 */
[----:B------:R-:W-:Y:S01]  /*e240*/  F2FP.PACK_AB R179, R64, R65 ;  /* 0x0000004140b3723e */ /* 0x000fe200000000ff */
[----:B------:R-:W-:Y:S01]  /*e250*/  IMAD.MOV.U32 R11, RZ, RZ, R247 ;  /* 0x000000ffff0b7224 */ /* 0x000fe200078e00f7 */
[----:B------:R-:W-:Y:S01]  /*e260*/  PRMT R63, R18, 0x7632, R63 ;  /* 0x00007632123f7816 */ /* 0x000fe2000000003f */
[----:B------:R-:W-:Y:S01]  /*e270*/  IMAD.MOV.U32 R152, RZ, RZ, R242 ;  /* 0x000000ffff987224 */ /* 0x000fe200078e00f2 */
[----:B------:R-:W2:Y:S01]  /*e280*/  LDL.LU R31, [R1+0x290] ;  /* 0x00029000011f7983 */ /* 0x000ea20000300800 */
[----:B------:R-:W-:-:S02]  /*e290*/  IMAD.MOV.U32 R153, RZ, RZ, R243 ;  /* 0x000000ffff997224 */ /* 0x000fc400078e00f3 */
[----:B------:R-:W-:Y:S02]  /*e2a0*/  IMAD.MOV.U32 R158, RZ, RZ, R249 ;  /* 0x000000ffff9e7224 */ /* 0x000fe400078e00f9 */
[-C--:B------:R-:W-:Y:S02]  /*e2b0*/  FMUL.FTZ R242, R170, R3.reuse ;  /* 0x00000003aaf27220 */ /* 0x080fe40000410000 */
        /* <DEDUP_REMOVED lines=12> */
[----:B------:R-:W-:Y:S02]  /*e380*/  FMUL.FTZ R190, R83, R3 ;  /* 0x0000000353be7220 */ /* 0x000fe40000410000 */
[----:B------:R-:W-:Y:S02]  /*e390*/  IMAD.MOV.U32 R162, RZ, RZ, R10 ;  /* 0x000000ffffa27224 */ /* 0x000fe400078e000a */
[----:B------:R-:W-:Y:S01]  /*e3a0*/  IMAD.MOV.U32 R163, RZ, RZ, R11 ;  /* 0x000000ffffa37224 */ /* 0x000fe200078e000b */
[----:B------:R-:W-:Y:S01]  /*e3b0*/  @!P1 PRMT R100, R199, 0x5410, RZ ;  /* 0x00005410c7649816 */ /* 0x000fe200000000ff */
[----:B------:R-:W-:-:S02]  /*e3c0*/  FMUL.FTZ R238, R161, R4 ;  /* 0x00000004a1ee7220 */ /* 0x000fc40000410000 */
[----:B------:R-:W-:Y:S02]  /*e3d0*/  IMAD.MOV.U32 R161, RZ, RZ, R219 ;  /* 0x000000ffffa17224 */ /* 0x000fe400078e00db */
[-C--:B------:R-:W-:Y:S02]  /*e3e0*/  FMUL.FTZ R199, R145, R4.reuse ;  /* 0x0000000491c77220 */ /* 0x080fe40000410000 */
[----:B------:R-:W-:Y:S02]  /*e3f0*/  IMAD.MOV.U32 R145, RZ, RZ, R248 ;  /* 0x000000ffff917224 */ /* 0x000fe400078e00f8 */
        /* <DEDUP_REMOVED lines=10> */
[----:B------:R-:W-:Y:S01]  /*e4a0*/  FMUL.FTZ R219, R96, R4 ;  /* 0x0000000460db7220 */ /* 0x000fe20000410000 */
[----:B------:R-:W-:Y:S02]  /*e4b0*/  PRMT R64, R18, 0x7610, R64 ;  /* 0x0000761012407816 */ /* 0x000fe40000000040 */
[----:B---3--:R-:W-:-:S04]  /*e4c0*/  LOP3.LUT R186, R181, R0, RZ, 0x3c, !PT ;  /* 0x00000000b5ba7212 */ /* 0x008fc800078e3cff */
[----:B------:R-:W-:-:S05]  /*e4d0*/  LOP3.LUT R0, R186, R45, RZ, 0x3c, !PT ;  /* 0x0000002dba007212 */ /* 0x000fca00078e3cff */
[----:B------:R-:W-:-:S05]  /*e4e0*/  IMAD.WIDE.U32 R14, R0, -0x326172a9, RZ ;  /* 0xcd9e8d57000e7825 */ /* 0x000fca00078e00ff */
[----:B------:R-:W-:-:S05]  /*e4f0*/  LOP3.LUT R2, R15, R198, R206, 0x96, !PT ;  /* 0x000000c60f027212 */ /* 0x000fca00078e96ce */
[----:B------:R-:W-:-:S05]  /*e500*/  IMAD.WIDE.U32 R2, R2, -0x2daee0ad, RZ ;  /* 0xd2511f5302027825 */ /* 0x000fca00078e00ff */
[----:B------:R-:W-:Y:S02]  /*e510*/  LOP3.LUT R0, R3, R193, R204, 0x96, !PT ;  /* 0x000000c103007212 */ /* 0x000fe400078e96cc */
[----:B------:R-:W-:-:S05]  /*e520*/  LOP3.LUT R3, R215, R195, R14, 0x96, !PT ;  /* 0x000000c3d7037212 */ /* 0x000fca00078e960e */
[----:B------:R-:W-:-:S04]  /*e530*/  IMAD.WIDE.U32 R8, R3, -0x2daee0ad, RZ ;  /* 0xd2511f5303087825 */ /* 0x000fc800078e00ff */
[----:B------:R-:W-:Y:S01]  /*e540*/  IMAD.WIDE.U32 R12, R0, -0x326172a9, RZ ;  /* 0xcd9e8d57000c7825 */ /* 0x000fe200078e00ff */
[----:B------:R-:W-:-:S05]  /*e550*/  LOP3.LUT R0, R9, R192, R2, 0x96, !PT ;  /* 0x000000c009007212 */ /* 0x000fca00078e9602 */
[----:B------:R-:W-:Y:S01]  /*e560*/  IMAD.WIDE.U32 R10, R0, -0x326172a9, RZ ;  /* 0xcd9e8d57000a7825 */ /* 0x000fe200078e00ff */
[----:B------:R-:W-:-:S04]  /*e570*/  LOP3.LUT R3, R13, R191, R214, 0x96, !PT ;  /* 0x000000bf0d037212 */ /* 0x000fc800078e96d6 */
[----:B------:R-:W-:Y:S01]  /*e580*/  LOP3.LUT R0, R11, R189, R12, 0x96, !PT ;  /* 0x000000bd0b007212 */ /* 0x000fe200078e960c */
[----:B------:R-:W-:-:S04]  /*e590*/  IMAD.WIDE.U32 R2, R3, -0x2daee0ad, RZ ;  /* 0xd2511f5303027825 */ /* 0x000fc800078e00ff */
[----:B------:R-:W-:Y:S01]  /*e5a0*/  IMAD.WIDE.U32 R12, R0, -0x2daee0ad, RZ ;  /* 0xd2511f53000c7825 */ /* 0x000fe200078e00ff */
[----:B------:R-:W-:-:S04]  /*e5b0*/  LOP3.LUT R3, R3, R161, R8, 0x96, !PT ;  /* 0x000000a103037212 */ /* 0x000fc800078e9608 */
[----:B------:R-:W-:Y:S01]  /*e5c0*/  LOP3.LUT R2, R13, R145, R2, 0x96, !PT ;  /* 0x000000910d027212 */ /* 0x000fe200078e9602 */
[----:B------:R-:W-:-:S04]  /*e5d0*/  IMAD.WIDE.U32 R8, R3, -0x326172a9, RZ ;  /* 0xcd9e8d5703087825 */ /* 0x000fc800078e00ff */
[----:B------:R-:W-:-:S05]  /*e5e0*/  IMAD.WIDE.U32 R2, R2, -0x326172a9, RZ ;  /* 0xcd9e8d5702027825 */ /* 0x000fca00078e00ff */
[----:B------:R-:W-:-:S04]  /*e5f0*/  LOP3.LUT R0, R3, R201, R8, 0x96, !PT ;  /* 0x000000c903007212 */ /* 0x000fc800078e9608 */
[----:B------:R-:W-:-:S04]  /*e600*/  LOP3.LUT R4, R0, 0xff, RZ, 0xc0, !PT ;  /* 0x000000ff00047812 */ /* 0x000fc800078ec0ff */
[----:B------:R-:W-:Y:S02]  /*e610*/  ISETP.GE.U32.AND P6, PT, R194, R4, PT ;  /* 0x00000004c200720c */ /* 0x000fe40003fc6070 */
[----:B------:R-:W-:Y:S02]  /*e620*/  LOP3.LUT R4, R0, 0xffff, RZ, 0xc0, !PT ;  /* 0x0000ffff00047812 */ /* 0x000fe400078ec0ff */
[----:B------:R-:W-:Y:S02]  /*e630*/  LOP3.LUT R10, R9, R158, R10, 0x96, !PT ;  /* 0x0000009e090a7212 */ /* 0x000fe400078e960a */
[----:B------:R-:W1:Y:S01]  /*e640*/  MUFU.EX2 R9, R213 ;  /* 0x000000d500097308 */ /* 0x000e620000000800 */
[----:B------:R-:W-:-:S04]  /*e650*/  SHF.R.U32.HI R4, RZ, 0x8, R4 ;  /* 0x00000008ff047819 */ /* 0x000fc80000011604 */
[----:B------:R-:W-:-:S03]  /*e660*/  LOP3.LUT R4, R4, 0xffff, RZ, 0xc0, !PT ;  /* 0x0000ffff04047812 */ /* 0x000fc600078ec0ff */
[----:B------:R-:W3:Y:S01]  /*e670*/  MUFU.EX2 R8, R220 ;  /* 0x000000dc00087308 */ /* 0x000ee20000000800 */
[----:B------:R-:W-:Y:S02]  /*e680*/  ISETP.GE.U32.AND P5, PT, R194, R4, PT ;  /* 0x00000004c200720c */ /* 0x000fe40003fa6070 */
[----:B------:R-:W-:-:S05]  /*e690*/  SHF.R.U32.HI R4, RZ, 0x10, R0 ;  /* 0x00000010ff047819 */ /* 0x000fca0000011600 */
[----:B------:R-:W-:Y:S01]  /*e6a0*/  MUFU.EX2 R13, R203 ;  /* 0x000000cb000d7308 */ /* 0x000fe20000000800 */
[----:B------:R-:W-:-:S07]  /*e6b0*/  SHF.R.U32.HI R0, RZ, 0x18, R0 ;  /* 0x00000018ff007819 */ /* 0x000fce0000011600 */
[----:B------:R-:W4:Y:S01]  /*e6c0*/  MUFU.EX2 R11, R208 ;  /* 0x000000d0000b7308 */ /* 0x000f220000000800 */
[----:B------:R-:W-:Y:S01]  /*e6d0*/  ISETP.GE.U32.AND P0, PT, R194, R0, PT ;  /* 0x00000000c200720c */ /* 0x000fe20003f06070 */
[----:B-1----:R-:W-:-:S04]  /*e6e0*/  FADD.FTZ R0, R9, R7 ;  /* 0x0000000709007221 */ /* 0x002fc80000010000 */
[----:B---3--:R-:W-:Y:S01]  /*e6f0*/  FADD.FTZ R7, R8, R0 ;  /* 0x0000000008077221 */ /* 0x008fe20000010000 */
[----:B------:R-:W-:Y:S02]  /*e700*/  LOP3.LUT R4, R4, 0xff, RZ, 0xc0, !PT ;  /* 0x000000ff04047812 */ /* 0x000fe400078ec0ff */
[----:B----4-:R-:W-:-:S04]  /*e710*/  F2FP.PACK_AB R0, R11, R13 ;  /* 0x0000000d0b00723e */ /* 0x010fc800000000ff */
[----:B------:R-:W-:Y:S02]  /*e720*/  PRMT R65, R0, 0x7610, R65 ;  /* 0x0000761000417816 */ /* 0x000fe40000000041 */
[----:B------:R-:W-:Y:S01]  /*e730*/  ISETP.GE.U32.AND P1, PT, R194, R4, PT ;  /* 0x00000004c200720c */ /* 0x000fe20003f26070 */
[----:B------:R-:W-:Y:S01]  /*e740*/  FADD.FTZ R4, R13, R16 ;  /* 0x000000100d047221 */ /* 0x000fe20000010000 */
[----:B------:R-:W-:Y:S01]  /*e750*/  PRMT R62, R0, 0x7632, R62 ;  /* 0x00007632003e7816 */ /* 0x000fe2000000003e */
[----:B------:R-:W-:Y:S01]  /*e760*/  @!P6 HADD2 R68, -R65.H0_H0, -RZ.H0_H0 ;  /* 0xa00000ff4144e230 */ /* 0x000fe20000000900 */
[----:B------:R-:W-:Y:S01]  /*e770*/  F2FP.PACK_AB R82, R8, R9 ;  /* 0x000000090852723e */ /* 0x000fe200000000ff */
[----:B------:R-:W-:Y:S01]  /*e780*/  FADD.FTZ R8, R11, R4 ;  /* 0x000000040b087221 */ /* 0x000fe20000010000 */
[----:B------:R-:W-:Y:S01]  /*e790*/  LOP3.LUT R0, R2, 0xff, RZ, 0xc0, !PT ;  /* 0x000000ff02007812 */ /* 0x000fe200078ec0ff */
[----:B------:R-:W1:Y:S01]  /*e7a0*/  MUFU.EX2 R11, R225 ;  /* 0x000000e1000b7308 */ /* 0x000e620000000800 */
[----:B------:R-:W-:-:S02]  /*e7b0*/  PRMT R213, R65, 0x5410, R62 ;  /* 0x0000541041d57816 */ /* 0x000fc4000000003e */
[----:B------:R-:W-:Y:S02]  /*e7c0*/  @!P6 PRMT R65, R68, 0x5410, RZ ;  /* 0x000054104441e816 */ /* 0x000fe400000000ff */
[----:B------:R-:W-:-:S03]  /*e7d0*/  ISETP.GE.U32.AND P6, PT, R194, R0, PT ;  /* 0x00000000c200720c */ /* 0x000fc60003fc6070 */
[----:B------:R-:W3:Y:S01]  /*e7e0*/  MUFU.EX2 R13, R221 ;  /* 0x000000dd000d7308 */ /* 0x000ee20000000800 */
[----:B------:R-:W-:-:S07]  /*e7f0*/  LOP3.LUT R0, R2, 0xffff, RZ, 0xc0, !PT ;  /* 0x0000ffff02007812 */ /* 0x000fce00078ec0ff */
[----:B------:R-:W4:Y:S01]  /*e800*/  MUFU.EX2 R16, R222 ;  /* 0x000000de00107308 */ /* 0x000f220000000800 */
[----:B------:R-:W-:Y:S01]  /*e810*/  SHF.R.U32.HI R0, RZ, 0x8, R0 ;  /* 0x00000008ff007819 */ /* 0x000fe20000011600 */
[----:B------:R-:W-:Y:S02]  /*e820*/  @!P0 HADD2 R69, -R63.H0_H0, -RZ.H0_H0 ;  /* 0xa00000ff3f458230 */ /* 0x000fe40000000900 */
[----:B------:R-:W-:Y:S01]  /*e830*/  @!P1 HADD2 R70, -R64.H0_H0, -RZ.H0_H0 ;  /* 0xa00000ff40469230 */ /* 0x000fe20000000900 */
[----:B------:R-:W-:Y:S02]  /*e840*/  LOP3.LUT R0, R0, 0xffff, RZ, 0xc0, !PT ;  /* 0x0000ffff00007812 */ /* 0x000fe400078ec0ff */
[----:B------:R-:W-:Y:S02]  /*e850*/  SHF.R.U32.HI R4, RZ, 0x18, R2 ;  /* 0x00000018ff047819 */ /* 0x000fe40000011602 */
[----:B------:R-:W-:Y:S02]  /*e860*/  PRMT R220, R64, 0x5410, R63 ;  /* 0x0000541040dc7816 */ /* 0x000fe4000000003f */
[----:B------:R-:W-:-:S02]  /*e870*/  @!P0 PRMT R63, R69, 0x5410, RZ ;  /* 0x00005410453f8816 */ /* 0x000fc400000000ff */
[----:B------:R-:W-:Y:S02]  /*e880*/  @!P1 PRMT R64, R70, 0x5410, RZ ;  /* 0x0000541046409816 */ /* 0x000fe400000000ff */
[C---:B------:R-:W-:Y:S01]  /*e890*/  ISETP.GE.U32.AND P0, PT, R194.reuse, R0, PT ;  /* 0x00000000c200720c */ /* 0x040fe20003f06070 */
[----:B-1----:R-:W-:Y:S01]  /*e8a0*/  FADD.FTZ R0, R11, R7 ;  /* 0x000000070b007221 */ /* 0x002fe20000010000 */
[----:B------:R-:W-:Y:S01]  /*e8b0*/  ISETP.GE.U32.AND P1, PT, R194, R4, PT ;  /* 0x00000004c200720c */ /* 0x000fe20003f26070 */
[----:B---3--:R-:W-:Y:S01]  /*e8c0*/  FADD.FTZ R7, R13, R8 ;  /* 0x000000080d077221 */ /* 0x008fe20000010000 */
[----:B----4-:R-:W-:Y:S01]  /*e8d0*/  F2FP.PACK_AB R4, R16, R13 ;  /* 0x0000000d1004723e */ /* 0x010fe200000000ff */
[----:B------:R1:W3:Y:S08]  /*e8e0*/  MUFU.EX2 R9, R227 ;  /* 0x000000e300097308 */ /* 0x0002f00000000800 */
[----:B------:R4:W-:Y:S01]  /*e8f0*/  MUFU.EX2 R13, R232 ;  /* 0x000000e8000d7308 */ /* 0x0009e20000000800 */
[----:B-1----:R-:W-:-:S02]  /*e900*/  IMAD.MOV.U32 R227, RZ, RZ, R157 ;  /* 0x000000ffffe37224 */ /* 0x002fc400078e009d */
[----:B------:R-:W-:Y:S02]  /*e910*/  IMAD.MOV.U32 R157, RZ, RZ, R28 ;  /* 0x000000ffff9d7224 */ /* 0x000fe400078e001c */
[----:B----4-:R-:W-:Y:S02]  /*e920*/  IMAD.MOV.U32 R232, RZ, RZ, R201 ;  /* 0x000000ffffe87224 */ /* 0x010fe400078e00c9 */
[----:B------:R-:W-:Y:S02]  /*e930*/  IMAD.MOV.U32 R201, RZ, RZ, R200 ;  /* 0x000000ffffc97224 */ /* 0x000fe400078e00c8 */
[----:B------:R-:W-:Y:S02]  /*e940*/  IMAD.MOV.U32 R200, RZ, RZ, R29 ;  /* 0x000000ffffc87224 */ /* 0x000fe400078e001d */
[----:B------:R-:W4:Y:S01]  /*e950*/  LDL.LU.64 R28, [R1+0x8] ;  /* 0x00000800011c7983 */ /* 0x000f220000300a00 */
[----:B------:R-:W-:Y:S01]  /*e960*/  SHF.R.U32.HI R2, RZ, 0x10, R2 ;  /* 0x00000010ff027819 */ /* 0x000fe20000011602 */
[----:B------:R-:W-:-:S03]  /*e970*/  @!P5 HADD2 R60, -R62.H0_H0, -RZ.H0_H0 ;  /* 0xa00000ff3e3cd230 */ /* 0x000fc60000000900 */
[----:B------:R-:W-:Y:S02]  /*e980*/  LOP3.LUT R2, R2, 0xff, RZ, 0xc0, !PT ;  /* 0x000000ff02027812 */ /* 0x000fe400078ec0ff */
[----:B------:R-:W-:Y:S02]  /*e990*/  @!P5 PRMT R62, R60, 0x5410, RZ ;  /* 0x000054103c3ed816 */ /* 0x000fe400000000ff */
[----:B------:R-:W-:Y:S01]  /*e9a0*/  ISETP.GE.U32.AND P5, PT, R194, R2, PT ;  /* 0x00000002c200720c */ /* 0x000fe20003fa6070 */
[----:B------:R-:W-:Y:S01]  /*e9b0*/  IMAD.WIDE.U32 R2, R10, -0x2daee0ad, RZ ;  /* 0xd2511f530a027825 */ /* 0x000fe200078e00ff */
[C---:B------:R-:W-:Y:S02]  /*e9c0*/  PRMT R61, R4.reuse, 0x7610, R61 ;  /* 0x00007610043d7816 */ /* 0x040fe4000000003d */
[C---:B---3--:R-:W-:Y:S01]  /*e9d0*/  F2FP.PACK_AB R81, R9.reuse, R11 ;  /* 0x0000000b0951723e */ /* 0x048fe200000000ff */
[----:B------:R-:W-:Y:S01]  /*e9e0*/  FADD.FTZ R9, R9, R0 ;  /* 0x0000000009097221 */ /* 0x000fe20000010000 */
[----:B------:R-:W-:Y:S01]  /*e9f0*/  LOP3.LUT R0, R3, R252, R12, 0x96, !PT ;  /* 0x000000fc03007212 */ /* 0x000fe200078e960c */
[----:B------:R-:W-:Y:S01]  /*ea00*/  @!P6 HADD2 R71, -R61.H0_H0, -RZ.H0_H0 ;  /* 0xa00000ff3d47e230 */ /* 0x000fe20000000900 */
[----:B------:R-:W-:-:S02]  /*ea10*/  PRMT R60, R4, 0x7632, R60 ;  /* 0x00007632043c7816 */ /* 0x000fc4000000003c */
[----:B------:R-:W-:Y:S02]  /*ea20*/  LOP3.LUT R4, R0, 0xff, RZ, 0xc0, !PT ;  /* 0x000000ff00047812 */ /* 0x000fe400078ec0ff */
[----:B------:R-:W-:Y:S01]  /*ea30*/  PRMT R208, R61, 0x5410, R60 ;  /* 0x000054103dd07816 */ /* 0x000fe2000000003c */
[----:B------:R-:W-:Y:S01]  /*ea40*/  @!P0 HADD2 R80, -R60.H0_H0, -RZ.H0_H0 ;  /* 0xa00000ff3c508230 */ /* 0x000fe20000000900 */
[----:B------:R-:W-:Y:S02]  /*ea50*/  @!P6 PRMT R61, R71, 0x5410, RZ ;  /* 0x00005410473de816 */ /* 0x000fe400000000ff */
[----:B------:R-:W-:Y:S02]  /*ea60*/  ISETP.GE.U32.AND P6, PT, R194, R4, PT ;  /* 0x00000004c200720c */ /* 0x000fe40003fc6070 */
[----:B------:R-:W-:Y:S01]  /*ea70*/  SHF.R.U32.HI R4, RZ, 0x18, R0 ;  /* 0x00000018ff047819 */ /* 0x000fe20000011600 */
[----:B------:R-:W-:Y:S01]  /*ea80*/  MUFU.EX2 R12, R226 ;  /* 0x000000e2000c7308 */ /* 0x000fe20000000800 */
[----:B------:R-:W-:-:S02]  /*ea90*/  @!P0 PRMT R60, R80, 0x5410, RZ ;  /* 0x00005410503c8816 */ /* 0x000fc400000000ff */
[----:B------:R-:W-:Y:S02]  /*eaa0*/  ISETP.GE.U32.AND P0, PT, R194, R4, PT ;  /* 0x00000004c200720c */ /* 0x000fe40003f06070 */
[----:B------:R-:W-:-:S03]  /*eab0*/  SHF.R.U32.HI R4, RZ, 0x10, R0 ;  /* 0x00000010ff047819 */ /* 0x000fc60000011600 */
[----:B------:R-:W1:Y:S01]  /*eac0*/  MUFU.EX2 R18, R228 ;  /* 0x000000e400127308 */ /* 0x000e620000000800 */
[----:B------:R-:W-:Y:S02]  /*ead0*/  LOP3.LUT R0, R0, 0xffff, RZ, 0xc0, !PT ;  /* 0x0000ffff00007812 */ /* 0x000fe400078ec0ff */
[C---:B------:R-:W-:Y:S02]  /*eae0*/  PRMT R58, R21.reuse, 0x7610, R58 ;  /* 0x00007610153a7816 */ /* 0x040fe4000000003a */
[----:B------:R-:W-:Y:S02]  /*eaf0*/  SHF.R.U32.HI R0, RZ, 0x8, R0 ;  /* 0x00000008ff007819 */ /* 0x000fe40000011600 */
[----:B------:R-:W-:Y:S01]  /*eb00*/  PRMT R59, R21, 0x7632, R59 ;  /* 0x00007632153b7816 */ /* 0x000fe2000000003b */
[----:B------:R-:W-:Y:S01]  /*eb10*/  @!P5 HADD2 R84, -R58.H0_H0, -RZ.H0_H0 ;  /* 0xa00000ff3a54d230 */ /* 0x000fe20000000900 */
[----:B------:R-:W-:Y:S02]  /*eb20*/  LOP3.LUT R0, R0, 0xffff, RZ, 0xc0, !PT ;  /* 0x0000ffff00007812 */ /* 0x000fe400078ec0ff */
[----:B------:R-:W-:-:S02]  /*eb30*/  PRMT R203, R58, 0x5410, R59 ;  /* 0x000054103acb7816 */ /* 0x000fc4000000003b */
[----:B------:R-:W-:Y:S01]  /*eb40*/  @!P5 PRMT R58, R84, 0x5410, RZ ;  /* 0x00005410543ad816 */ /* 0x000fe200000000ff */
[----:B------:R-:W-:Y:S01]  /*eb50*/  @!P1 HADD2 R83, -R59.H0_H0, -RZ.H0_H0 ;  /* 0xa00000ff3b539230 */ /* 0x000fe20000000900 */
[----:B------:R-:W-:Y:S02]  /*eb60*/  ISETP.GE.U32.AND P5, PT, R194, R0, PT ;  /* 0x00000000c200720c */ /* 0x000fe40003fa6070 */
[----:B-1----:R-:W-:Y:S02]  /*eb70*/  F2FP.PACK_AB R0, R18, R12 ;  /* 0x0000000c1200723e */ /* 0x002fe400000000ff */
[----:B------:R-:W-:Y:S02]  /*eb80*/  LOP3.LUT R4, R4, 0xff, RZ, 0xc0, !PT ;  /* 0x000000ff04047812 */ /* 0x000fe400078ec0ff */
[----:B------:R-:W-:Y:S02]  /*eb90*/  PRMT R57, R0, 0x7610, R57 ;  /* 0x0000761000397816 */ /* 0x000fe40000000039 */
[----:B------:R-:W-:-:S02]  /*eba0*/  @!P1 PRMT R59, R83, 0x5410, RZ ;  /* 0x00005410533b9816 */ /* 0x000fc400000000ff */
[----:B------:R-:W-:Y:S01]  /*ebb0*/  ISETP.GE.U32.AND P1, PT, R194, R4, PT ;  /* 0x00000004c200720c */ /* 0x000fe20003f26070 */
[----:B------:R-:W-:Y:S01]  /*ebc0*/  FADD.FTZ R7, R16, R7 ;  /* 0x0000000710077221 */ /* 0x000fe20000010000 */
[----:B------:R-:W-:Y:S01]  /*ebd0*/  PRMT R54, R0, 0x7632, R54 ;  /* 0x0000763200367816 */ /* 0x000fe20000000036 */
[----:B------:R-:W-:Y:S01]  /*ebe0*/  @!P6 HADD2 R96, -R57.H0_H0, -RZ.H0_H0 ;  /* 0xa00000ff3960e230 */ /* 0x000fe20000000900 */
[----:B------:R-:W1:Y:S01]  /*ebf0*/  MUFU.EX2 R16, R231 ;  /* 0x000000e700107308 */ /* 0x000e620000000800 */
[----:B------:R-:W-:Y:S02]  /*ec00*/  LOP3.LUT R0, R2, 0xff, RZ, 0xc0, !PT ;  /* 0x000000ff02007812 */ /* 0x000fe400078ec0ff */
[----:B------:R-:W-:Y:S02]  /*ec10*/  PRMT R226, R57, 0x5410, R54 ;  /* 0x0000541039e27816 */ /* 0x000fe40000000036 */
[----:B------:R-:W-:Y:S02]  /*ec20*/  PRMT R56, R17, 0x7610, R56 ;  /* 0x0000761011387816 */ /* 0x000fe40000000038 */
[----:B------:R-:W-:-:S02]  /*ec30*/  @!P6 PRMT R57, R96, 0x5410, RZ ;  /* 0x000054106039e816 */ /* 0x000fc400000000ff */
[----:B------:R-:W-:Y:S02]  /*ec40*/  ISETP.GE.U32.AND P6, PT, R194, R0, PT ;  /* 0x00000000c200720c */ /* 0x000fe40003fc6070 */
[--C-:B------:R-:W-:Y:S02]  /*ec50*/  SHF.R.U32.HI R4, RZ, 0x18, R2.reuse ;  /* 0x00000018ff047819 */ /* 0x100fe40000011602 */
[----:B------:R-:W-:Y:S02]  /*ec60*/  LOP3.LUT R0, R2, 0xffff, RZ, 0xc0, !PT ;  /* 0x0000ffff02007812 */ /* 0x000fe400078ec0ff */
[----:B------:R-:W-:Y:S01]  /*ec70*/  SHF.R.U32.HI R2, RZ, 0x10, R2 ;  /* 0x00000010ff027819 */ /* 0x000fe20000011602 */
[----:B------:R-:W3:Y:S01]  /*ec80*/  MUFU.EX2 R10, R233 ;  /* 0x000000e9000a7308 */ /* 0x000ee20000000800 */
[----:B------:R-:W-:Y:S01]  /*ec90*/  PRMT R55, R17, 0x7632, R55 ;  /* 0x0000763211377816 */ /* 0x000fe20000000037 */
[----:B------:R-:W-:Y:S01]  /*eca0*/  @!P1 HADD2 R86, -R56.H0_H0, -RZ.H0_H0 ;  /* 0xa00000ff38569230 */ /* 0x000fe20000000900 */
[----:B------:R-:W-:Y:S01]  /*ecb0*/  LOP3.LUT R2, R2, 0xff, RZ, 0xc0, !PT ;  /* 0x000000ff02027812 */ /* 0x000fe200078ec0ff */
[----:B------:R-:W-:Y:S01]  /*ecc0*/  FADD.FTZ R3, R12, R7 ;  /* 0x000000070c037221 */ /* 0x000fe20000010000 */
[----:B------:R-:W-:-:S02]  /*ecd0*/  PRMT R225, R56, 0x5410, R55 ;  /* 0x0000541038e17816 */ /* 0x000fc40000000037 */
[----:B------:R-:W-:Y:S01]  /*ece0*/  @!P1 PRMT R56, R86, 0x5410, RZ ;  /* 0x0000541056389816 */ /* 0x000fe200000000ff */
[----:B------:R-:W2:Y:S01]  /*ecf0*/  MUFU.EX2 R8, R234 ;  /* 0x000000ea00087308 */ /* 0x000ea20000000800 */
[----:B------:R-:W-:Y:S02]  /*ed00*/  ISETP.GE.U32.AND P1, PT, R194, R2, PT ;  /* 0x00000002c200720c */ /* 0x000fe40003f26070 */
[----:B------:R-:W-:Y:S02]  /*ed10*/  SHF.R.U32.HI R0, RZ, 0x8, R0 ;  /* 0x00000008ff007819 */ /* 0x000fe40000011600 */
[----:B-1----:R-:W-:-:S03]  /*ed20*/  F2FP.PACK_AB R2, R16, R13 ;  /* 0x0000000d1002723e */ /* 0x002fc600000000ff */
[----:B------:R-:W-:Y:S01]  /*ed30*/  MUFU.EX2 R11, R223 ;  /* 0x000000df000b7308 */ /* 0x000fe20000000800 */
[----:B------:R-:W-:Y:S01]  /*ed40*/  @!P5 HADD2 R87, -R54.H0_H0, -RZ.H0_H0 ;  /* 0xa00000ff3657d230 */ /* 0x000fe20000000900 */
[----:B------:R-:W-:-:S06]  /*ed50*/  LOP3.LUT R0, R0, 0xffff, RZ, 0xc0, !PT ;  /* 0x0000ffff00007812 */ /* 0x000fcc00078ec0ff */
[----:B------:R-:W1:Y:S01]  /*ed60*/  MUFU.EX2 R12, R224 ;  /* 0x000000e0000c7308 */ /* 0x000e620000000800 */
[C---:B------:R-:W-:Y:S02]  /*ed70*/  PRMT R53, R2.reuse, 0x7610, R53 ;  /* 0x0000761002357816 */ /* 0x040fe40000000035 */
[----:B------:R-:W-:Y:S01]  /*ed80*/  PRMT R52, R2, 0x7632, R52 ;  /* 0x0000763202347816 */ /* 0x000fe20000000034 */
[----:B------:R-:W-:Y:S01]  /*ed90*/  FADD.FTZ R2, R18, R3 ;  /* 0x0000000312027221 */ /* 0x000fe20000010000 */
[----:B------:R-:W-:-:S03]  /*eda0*/  @!P0 HADD2 R85, -R55.H0_H0, -RZ.H0_H0 ;  /* 0xa00000ff37558230 */ /* 0x000fc60000000900 */
[----:B------:R-:W1:Y:S01]  /*edb0*/  MUFU.EX2 R7, R235 ;  /* 0x000000eb00077308 */ /* 0x000e620000000800 */
[----:B------:R-:W-:Y:S02]  /*edc0*/  @!P5 PRMT R54, R87, 0x5410, RZ ;  /* 0x000054105736d816 */ /* 0x000fe400000000ff */
[----:B------:R-:W-:Y:S01]  /*edd0*/  ISETP.GE.U32.AND P5, PT, R194, R0, PT ;  /* 0x00000000c200720c */ /* 0x000fe20003fa6070 */
[----:B---3--:R-:W-:-:S04]  /*ede0*/  FADD.FTZ R0, R10, R9 ;  /* 0x000000090a007221 */ /* 0x008fc80000010000 */
[----:B------:R-:W3:Y:S01]  /*edf0*/  MUFU.EX2 R3, R236 ;  /* 0x000000ec00037308 */ /* 0x000ee20000000800 */
[----:B------:R-:W-:Y:S02]  /*ee00*/  @!P0 PRMT R55, R85, 0x5410, RZ ;  /* 0x0000541055378816 */ /* 0x000fe400000000ff */
[----:B------:R-:W-:Y:S01]  /*ee10*/  ISETP.GE.U32.AND P0, PT, R194, R4, PT ;  /* 0x00000004c200720c */ /* 0x000fe20003f06070 */
[----:B--2---:R-:W-:Y:S01]  /*ee20*/  FADD.FTZ R4, R8, R0 ;  /* 0x0000000008047221 */ /* 0x004fe20000010000 */
[----:B-1----:R-:W-:Y:S01]  /*ee30*/  F2FP.PACK_AB R0, R12, R11 ;  /* 0x0000000b0c00723e */ /* 0x002fe200000000ff */
[----:B------:R-:W-:-:S03]  /*ee40*/  IMAD.MOV.U32 R234, RZ, RZ, R158 ;  /* 0x000000ffffea7224 */ /* 0x000fc600078e009e */
[C---:B------:R-:W-:Y:S02]  /*ee50*/  PRMT R47, R0.reuse, 0x7610, R47 ;  /* 0x00007610002f7816 */ /* 0x040fe4000000002f */
[----:B------:R-:W-:Y:S01]  /*ee60*/  PRMT R46, R0, 0x7632, R46 ;  /* 0x00007632002e7816 */ /* 0x000fe2000000002e */
[----:B------:R-:W-:Y:S02]  /*ee70*/  FADD.FTZ R0, R7, R4 ;  /* 0x0000000407007221 */ /* 0x000fe40000010000 */
[----:B------:R-:W-:Y:S02]  /*ee80*/  IMAD.MOV.U32 R158, RZ, RZ, R162 ;  /* 0x000000ffff9e7224 */ /* 0x000fe400078e00a2 */
[----:B------:R-:W-:Y:S01]  /*ee90*/  FADD.FTZ R2, R13, R2 ;  /* 0x000000020d027221 */ /* 0x000fe20000010000 */
[C---:B---3--:R-:W-:Y:S01]  /*eea0*/  F2FP.PACK_AB R50, R3.reuse, R7 ;  /* 0x000000070332723e */ /* 0x048fe200000000ff */
[----:B------:R-:W-:Y:S02]  /*eeb0*/  FADD.FTZ R3, R3, R0 ;  /* 0x0000000003037221 */ /* 0x000fe40000010000 */
[----:B------:R-:W-:Y:S01]  /*eec0*/  FADD.FTZ R0, R16, R2 ;  /* 0x0000000210007221 */ /* 0x000fe20000010000 */
[----:B------:R-:W-:Y:S01]  /*eed0*/  LOP3.LUT R2, R49, R198, R158, 0x96, !PT ;  /* 0x000000c631027212 */ /* 0x000fe200078e969e */
[----:B------:R-:W-:Y:S01]  /*eee0*/  IMAD.MOV.U32 R68, RZ, RZ, R152 ;  /* 0x000000ffff447224 */ /* 0x000fe200078e0098 */
[----:B------:R1:W-:Y:S01]  /*eef0*/  STL [R1+0x2c], R3 ;  /* 0x00002c0301007387 */ /* 0x0003e20000100800 */
[----:B------:R-:W-:Y:S01]  /*ef00*/  IMAD.MOV.U32 R228, RZ, RZ, R148 ;  /* 0x000000ffffe47224 */ /* 0x000fe200078e0094 */
[----:B------:R-:W-:Y:S01]  /*ef10*/  @!P6 HADD2 R97, -R53.H0_H0, -RZ.H0_H0 ;  /* 0xa00000ff3561e230 */ /* 0x000fe20000000900 */
[----:B------:R-:W-:Y:S01]  /*ef20*/  IMAD.MOV.U32 R71, RZ, RZ, R150 ;  /* 0x000000ffff477224 */ /* 0x000fe200078e0096 */
[----:B------:R-:W-:Y:S01]  /*ef30*/  @!P5 HADD2 R144, -R52.H0_H0, -RZ.H0_H0 ;  /* 0xa00000ff3490d230 */ /* 0x000fe20000000900 */
[----:B------:R2:W-:Y:S01]  /*ef40*/  STL [R1+0x15c], R0 ;  /* 0x00015c0001007387 */ /* 0x0005e20000100800 */
[----:B------:R-:W-:-:S02]  /*ef50*/  IMAD.MOV.U32 R70, RZ, RZ, R151 ;  /* 0x000000ffff467224 */ /* 0x000fc400078e0097 */
[----:B------:R-:W-:Y:S01]  /*ef60*/  IMAD.MOV.U32 R83, RZ, RZ, R147 ;  /* 0x000000ffff537224 */ /* 0x000fe200078e0093 */
[----:B------:R-:W-:Y:S01]  /*ef70*/  PRMT R222, R53, 0x5410, R52 ;  /* 0x0000541035de7816 */ /* 0x000fe20000000034 */
[----:B------:R-:W-:Y:S02]  /*ef80*/  IMAD.MOV.U32 R20, RZ, RZ, R160 ;  /* 0x000000ffff147224 */ /* 0x000fe400078e00a0 */
[----:B------:R-:W-:Y:S01]  /*ef90*/  IMAD.MOV.U32 R21, RZ, RZ, R149 ;  /* 0x000000ffff157224 */ /* 0x000fe200078e0095 */
[----:B------:R-:W-:Y:S01]  /*efa0*/  @!P6 PRMT R53, R97, 0x5410, RZ ;  /* 0x000054106135e816 */ /* 0x000fe200000000ff */
[----:B------:R-:W-:Y:S01]  /*efb0*/  IMAD.MOV.U32 R233, RZ, RZ, R228 ;  /* 0x000000ffffe97224 */ /* 0x000fe200078e00e4 */
[----:B------:R-:W-:Y:S01]  /*efc0*/  @!P5 PRMT R52, R144, 0x5410, RZ ;  /* 0x000054109034d816 */ /* 0x000fe200000000ff */
[----:B------:R-:W-:Y:S02]  /*efd0*/  IMAD.MOV.U32 R231, RZ, RZ, R145 ;  /* 0x000000ffffe77224 */ /* 0x000fe400078e0091 */
[----:B-1----:R-:W-:-:S05]  /*efe0*/  IMAD.WIDE.U32 R2, R2, -0x2daee0ad, RZ ;  /* 0xd2511f5302027825 */ /* 0x002fca00078e00ff */
[----:B--2---:R-:W-:Y:S01]  /*eff0*/  LOP3.LUT R0, R3, R193, R68, 0x96, !PT ;  /* 0x000000c103007212 */ /* 0x004fe200078e9644 */
[----:B------:R-:W-:Y:S02]  /*f000*/  IMAD.MOV.U32 R224, RZ, RZ, R161 ;  /* 0x000000ffffe07224 */ /* 0x000fe400078e00a1 */
[----:B------:R-:W-:Y:S02]  /*f010*/  IMAD.MOV.U32 R69, RZ, RZ, R153 ;  /* 0x000000ffff457224 */ /* 0x000fe400078e0099 */
        /* <DEDUP_REMOVED lines=26> */
[----:B------:R-:W-:Y:S02]  /*f1c0*/  IMAD.MOV.U32 R71, RZ, RZ, R70 ;  /* 0x000000ffff477224 */ /* 0x000fe400078e0046 */
[----:B------:R-:W-:-:S02]  /*f1d0*/  IMAD.MOV.U32 R83, RZ, RZ, R21 ;  /* 0x000000ffff537224 */ /* 0x000fc400078e0015 */
[----:B------:R-:W-:Y:S02]  /*f1e0*/  IMAD.MOV.U32 R70, RZ, RZ, R20 ;  /* 0x000000ffff467224 */ /* 0x000fe400078e0014 */
[----:B------:R-:W-:Y:S01]  /*f1f0*/  IMAD.WIDE.U32 R6, R0, -0x326172a9, RZ ;  /* 0xcd9e8d5700067825 */ /* 0x000fe200078e00ff */
[----:B------:R-:W-:Y:S02]  /*f200*/  @!P1 HADD2 R99, -R47.H0_H0, -RZ.H0_H0 ;  /* 0xa00000ff2f639230 */ /* 0x000fe40000000900 */
[----:B------:R-:W-:Y:S01]  /*f210*/  @!P0 HADD2 R98, -R46.H0_H0, -RZ.H0_H0 ;  /* 0xa00000ff2e628230 */ /* 0x000fe20000000900 */
[----:B------:R-:W-:Y:S01]  /*f220*/  PRMT R221, R47, 0x5410, R46 ;  /* 0x000054102fdd7816 */ /* 0x000fe2000000002e */
[----:B------:R-:W-:Y:S01]  /*f230*/  IMAD.MOV.U32 R159, RZ, RZ, R163 ;  /* 0x000000ffff9f7224 */ /* 0x000fe200078e00a3 */
[----:B------:R-:W-:Y:S01]  /*f240*/  @!P1 PRMT R47, R99, 0x5410, RZ ;  /* 0x00005410632f9816 */ /* 0x000fe200000000ff */
[-C--:B------:R-:W-:Y:S01]  /*f250*/  FMUL.FTZ R142, R142, R5.reuse ;  /* 0x000000058e8e7220 */ /* 0x080fe20000410000 */
[----:B------:R-:W-:Y:S01]  /*f260*/  @!P0 PRMT R46, R98, 0x5410, RZ ;  /* 0x00005410622e8816 */ /* 0x000fe200000000ff */
        /* <DEDUP_REMOVED lines=21> */
[----:B----4-:R-:W-:-:S05]  /*f3c0*/  LOP3.LUT R3, R29, R195, R48, 0x96, !PT ;  /* 0x000000c31d037212 */ /* 0x010fca00078e9630 */
[----:B------:R-:W-:Y:S01]  /*f3d0*/  IMAD.WIDE.U32 R20, R3, -0x2daee0ad, RZ ;  /* 0xd2511f5303147825 */ /* 0x000fe200078e00ff */
[----:B------:R-:W-:-:S04]  /*f3e0*/  LOP3.LUT R0, R7, R191, R28, 0x96, !PT ;  /* 0x000000bf07007212 */ /* 0x000fc800078e961c */
[----:B------:R-:W-:Y:S01]  /*f3f0*/  LOP3.LUT R2, R21, R192, R2, 0x96, !PT ;  /* 0x000000c015027212 */ /* 0x000fe200078e9602 */
[-C--:B------:R-:W-:Y:S02]  /*f400*/  FMUL.FTZ R162, R94, R5.reuse ;  /* 0x000000055ea27220 */ /* 0x080fe40000410000 */
[----:B------:R-:W-:Y:S02]  /*f410*/  FMUL.FTZ R163, R95, R5 ;  /* 0x000000055fa37220 */ /* 0x000fe40000410000 */
[----:B------:R-:W-:-:S04]  /*f420*/  IMAD.WIDE.U32 R4, R0, -0x2daee0ad, RZ ;  /* 0xd2511f5300047825 */ /* 0x000fc800078e00ff */
[----:B------:R-:W-:Y:S01]  /*f430*/  IMAD.WIDE.U32 R2, R2, -0x326172a9, RZ ;  /* 0xcd9e8d5702027825 */ /* 0x000fe200078e00ff */
[----:B------:R-:W-:-:S04]  /*f440*/  LOP3.LUT R0, R5, R224, R20, 0x96, !PT ;  /* 0x000000e005007212 */ /* 0x000fc800078e9614 */
[----:B------:R-:W-:Y:S01]  /*f450*/  LOP3.LUT R3, R3, R189, R6, 0x96, !PT ;  /* 0x000000bd03037212 */ /* 0x000fe200078e9606 */
[----:B------:R-:W-:Y:S01]  /*f460*/  IMAD.WIDE.U32 R6, R0, -0x326172a9, RZ ;  /* 0xcd9e8d5700067825 */ /* 0x000fe200078e00ff */
[----:B------:R-:W-:-:S03]  /*f470*/  F2FP.PACK_AB R80, R8, R10 ;  /* 0x0000000a0850723e */ /* 0x000fc600000000ff */
[----:B------:R-:W-:Y:S01]  /*f480*/  IMAD.WIDE.U32 R8, R3, -0x2daee0ad, RZ ;  /* 0xd2511f5303087825 */ /* 0x000fe200078e00ff */
[----:B------:R-:W-:-:S04]  /*f490*/  LOP3.LUT R5, R7, R234, R2, 0x96, !PT ;  /* 0x000000ea07057212 */ /* 0x000fc800078e9602 */
[----:B------:R-:W-:-:S05]  /*f4a0*/  LOP3.LUT R2, R9, R231, R4, 0x96, !PT ;  /* 0x000000e709027212 */ /* 0x000fca00078e9604 */
[----:B------:R-:W-:-:S05]  /*f4b0*/  IMAD.WIDE.U32 R2, R2, -0x326172a9, RZ ;  /* 0xcd9e8d5702027825 */ /* 0x000fca00078e00ff */
[----:B------:R-:W-:Y:S01]  /*f4c0*/  LOP3.LUT R0, R3, R232, R6, 0x96, !PT ;  /* 0x000000e803007212 */ /* 0x000fe200078e9606 */
[----:B------:R-:W-:-:S03]  /*f4d0*/  FADD.FTZ R10, R11, R22 ;  /* 0x000000160b0a7221 */ /* 0x000fc60000010000 */
[----:B------:R-:W-:-:S04]  /*f4e0*/  LOP3.LUT R4, R0, 0xff, RZ, 0xc0, !PT ;  /* 0x000000ff00047812 */ /* 0x000fc800078ec0ff */
[----:B------:R-:W-:Y:S01]  /*f4f0*/  ISETP.GE.U32.AND P0, PT, R194, R4, PT ;  /* 0x00000004c200720c */ /* 0x000fe20003f06070 */
[----:B------:R-:W-:Y:S02]  /*f500*/  FADD.FTZ R4, R12, R10 ;  /* 0x0000000a0c047221 */ /* 0x000fe40000010000 */
[----:B------:R-:W-:Y:S02]  /*f510*/  IMAD.MOV.U32 R6, RZ, RZ, R28 ;  /* 0x000000ffff067224 */ /* 0x000fe400078e001c */
[----:B------:R-:W-:Y:S02]  /*f520*/  IMAD.MOV.U32 R7, RZ, RZ, R29 ;  /* 0x000000ffff077224 */ /* 0x000fe400078e001d */
[----:B------:R-:W2:Y:S01]  /*f530*/  LDL.LU.64 R28, [R1+0x288] ;  /* 0x00028800011c7983 */ /* 0x000ea20000300a00 */
[----:B------:R-:W-:-:S03]  /*f540*/  PRMT R43, R229, 0x7610, R43 ;  /* 0x00007610e52b7816 */ /* 0x000fc6000000002b */
[----:B------:R1:W-:Y:S01]  /*f550*/  STL [R1+0x170], R4 ;  /* 0x0001700401007387 */ /* 0x0003e20000100800 */
[----:B------:R-:W-:Y:S01]  /*f560*/  PRMT R42, R229, 0x7632, R42 ;  /* 0x00007632e52a7816 */ /* 0x000fe2000000002a */
[----:B------:R-:W-:Y:S01]  /*f570*/  @!P0 HADD2 R88, -R43.H0_H0, -RZ.H0_H0 ;  /* 0xa00000ff2b588230 */ /* 0x000fe20000000900 */
[----:B------:R-:W-:Y:S02]  /*f580*/  IMAD.MOV.U32 R236, RZ, RZ, R83 ;  /* 0x000000ffffec7224 */ /* 0x000fe400078e0053 */
[----:B------:R-:W-:Y:S01]  /*f590*/  IMAD.MOV.U32 R83, RZ, RZ, R71 ;  /* 0x000000ffff537224 */ /* 0x000fe200078e0047 */
[----:B------:R-:W-:Y:S02]  /*f5a0*/  PRMT R71, R43, 0x5410, R42 ;  /* 0x000054102b477816 */ /* 0x000fe4000000002a */
[----:B------:R-:W-:Y:S02]  /*f5b0*/  @!P0 PRMT R43, R88, 0x5410, RZ ;  /* 0x00005410582b8816 */ /* 0x000fe400000000ff */
[----:B-1----:R-:W-:-:S04]  /*f5c0*/  LOP3.LUT R4, R0, 0xffff, RZ, 0xc0, !PT ;  /* 0x0000ffff00047812 */ /* 0x002fc800078ec0ff */
[----:B------:R-:W-:-:S04]  /*f5d0*/  SHF.R.U32.HI R4, RZ, 0x8, R4 ;  /* 0x00000008ff047819 */ /* 0x000fc80000011604 */
[----:B------:R-:W-:-:S04]  /*f5e0*/  LOP3.LUT R4, R4, 0xffff, RZ, 0xc0, !PT ;  /* 0x0000ffff04047812 */ /* 0x000fc800078ec0ff */
[----:B------:R-:W-:Y:S02]  /*f5f0*/  ISETP.GE.U32.AND P0, PT, R194, R4, PT ;  /* 0x00000004c200720c */ /* 0x000fe40003f06070 */
[----:B------:R-:W-:-:S11]  /*f600*/  SHF.R.U32.HI R4, RZ, 0x18, R0 ;  /* 0x00000018ff047819 */ /* 0x000fd60000011600 */
[----:B------:R-:W-:-:S05]  /*f610*/  @!P0 HADD2 R89, -R42.H0_H0, -RZ.H0_H0 ;  /* 0xa00000ff2a598230 */ /* 0x000fca0000000900 */
[----:B------:R-:W-:Y:S02]  /*f620*/  @!P0 PRMT R42, R89, 0x5410, RZ ;  /* 0x00005410592a8816 */ /* 0x000fe400000000ff */
[----:B------:R-:W-:Y:S02]  /*f630*/  ISETP.GE.U32.AND P0, PT, R194, R4, PT ;  /* 0x00000004c200720c */ /* 0x000fe40003f06070 */
[----:B------:R-:W-:Y:S02]  /*f640*/  SHF.R.U32.HI R0, RZ, 0x10, R0 ;  /* 0x00000010ff007819 */ /* 0x000fe40000011600 */
[----:B------:R-:W-:Y:S02]  /*f650*/  PRMT R39, R40, 0x7632, R39 ;  /* 0x0000763228277816 */ /* 0x000fe40000000027 */
[----:B------:R-:W-:Y:S01]  /*f660*/  LOP3.LUT R0, R0, 0xff, RZ, 0xc0, !PT ;  /* 0x000000ff00007812 */ /* 0x000fe200078ec0ff */
[----:B------:R-:W-:-:S03]  /*f670*/  IMAD.MOV.U32 R229, RZ, RZ, R233 ;  /* 0x000000ffffe57224 */ /* 0x000fc600078e00e9 */
[----:B------:R-:W-:-:S03]  /*f680*/  ISETP.GE.U32.AND P1, PT, R194, R0, PT ;  /* 0x00000000c200720c */ /* 0x000fc60003f26070 */
[----:B------:R-:W-:Y:S01]  /*f690*/  @!P0 HADD2 R90, -R39.H0_H0, -RZ.H0_H0 ;  /* 0xa00000ff275a8230 */ /* 0x000fe20000000900 */
[----:B------:R-:W-:Y:S01]  /*f6a0*/  LOP3.LUT R0, R2, 0xff, RZ, 0xc0, !PT ;  /* 0x000000ff02007812 */ /* 0x000fe200078ec0ff */
[----:B------:R-:W-:Y:S01]  /*f6b0*/  IMAD.MOV.U32 R233, RZ, RZ, R70 ;  /* 0x000000ffffe97224 */ /* 0x000fe200078e0046 */
[----:B------:R-:W-:Y:S02]  /*f6c0*/  PRMT R70, R40, 0x5410, R39 ;  /* 0x0000541028467816 */ /* 0x000fe40000000027 */
[----:B------:R-:W-:Y:S02]  /*f6d0*/  @!P0 PRMT R39, R90, 0x5410, RZ ;  /* 0x000054105a278816 */ /* 0x000fe400000000ff */
[----:B------:R-:W-:Y:S02]  /*f6e0*/  ISETP.GE.U32.AND P0, PT, R194, R0, PT ;  /* 0x00000000c200720c */ /* 0x000fe40003f06070 */
[----:B------:R-:W-:Y:S02]  /*f6f0*/  LOP3.LUT R0, R2, 0xffff, RZ, 0xc0, !PT ;  /* 0x0000ffff02007812 */ /* 0x000fe400078ec0ff */
[----:B------:R-:W-:-:S02]  /*f700*/  PRMT R38, R25, 0x7610, R38 ;  /* 0x0000761019267816 */ /* 0x000fc40000000026 */
[----:B------:R-:W-:Y:S02]  /*f710*/  SHF.R.U32.HI R0, RZ, 0x8, R0 ;  /* 0x00000008ff007819 */ /* 0x000fe40000011600 */
[----:B------:R-:W-:Y:S01]  /*f720*/  PRMT R37, R25, 0x7632, R37 ;  /* 0x0000763219257816 */ /* 0x000fe20000000025 */
[----:B------:R-:W-:Y:S01]  /*f730*/  IMAD.MOV.U32 R89, RZ, RZ, R7 ;  /* 0x000000ffff597224 */ /* 0x000fe200078e0007 */
[----:B------:R-:W-:-:S03]  /*f740*/  LOP3.LUT R0, R0, 0xffff, RZ, 0xc0, !PT ;  /* 0x0000ffff00007812 */ /* 0x000fc600078ec0ff */
[----:B------:R-:W-:Y:S01]  /*f750*/  @!P0 HADD2 R92, -R38.H0_H0, -RZ.H0_H0 ;  /* 0xa00000ff265c8230 */ /* 0x000fe20000000900 */
[----:B------:R-:W-:Y:S01]  /*f760*/  IMAD.MOV.U32 R7, RZ, RZ, R69 ;  /* 0x000000ffff077224 */ /* 0x000fe200078e0045 */
[----:B------:R-:W-:-:S03]  /*f770*/  PRMT R69, R38, 0x5410, R37 ;  /* 0x0000541026457816 */ /* 0x000fc60000000025 */
[----:B------:R-:W-:Y:S02]  /*f780*/  @!P0 PRMT R38, R92, 0x5410, RZ ;  /* 0x000054105c268816 */ /* 0x000fe400000000ff */
[----:B------:R-:W-:Y:S02]  /*f790*/  ISETP.GE.U32.AND P0, PT, R194, R0, PT ;  /* 0x00000000c200720c */ /* 0x000fe40003f06070 */
[--C-:B------:R-:W-:Y:S02]  /*f7a0*/  SHF.R.U32.HI R0, RZ, 0x10, R2.reuse ;  /* 0x00000010ff007819 */ /* 0x100fe40000011602 */
[----:B------:R-:W-:-:S09]  /*f7b0*/  SHF.R.U32.HI R2, RZ, 0x18, R2 ;  /* 0x00000018ff027819 */ /* 0x000fd20000011602 */
[----:B------:R-:W-:-:S05]  /*f7c0*/  @!P0 HADD2 R93, -R37.H0_H0, -RZ.H0_H0 ;  /* 0xa00000ff255d8230 */ /* 0x000fca0000000900 */
[----:B------:R-:W-:Y:S02]  /*f7d0*/  @!P0 PRMT R37, R93, 0x5410, RZ ;  /* 0x000054105d258816 */ /* 0x000fe400000000ff */
[----:B------:R-:W-:Y:S01]  /*f7e0*/  ISETP.GE.U32.AND P0, PT, R194, R2, PT ;  /* 0x00000002c200720c */ /* 0x000fe20003f06070 */
[----:B------:R-:W-:Y:S01]  /*f7f0*/  @!P1 HADD2 R91, -R40.H0_H0, -RZ.H0_H0 ;  /* 0xa00000ff285b9230 */ /* 0x000fe20000000900 */
[----:B------:R-:W-:Y:S01]  /*f800*/  LOP3.LUT R0, R0, 0xff, RZ, 0xc0, !PT ;  /* 0x000000ff00007812 */ /* 0x000fe200078ec0ff */
[----:B------:R-:W-:Y:S01]  /*f810*/  IMAD.WIDE.U32 R2, R5, -0x2daee0ad, RZ ;  /* 0xd2511f5305027825 */ /* 0x000fe200078e00ff */
[----:B------:R-:W-:Y:S02]  /*f820*/  PRMT R26, R27, 0x7632, R26 ;  /* 0x000076321b1a7816 */ /* 0x000fe4000000001a */
[----:B------:R-:W-:Y:S02]  /*f830*/  @!P1 PRMT R40, R91, 0x5410, RZ ;  /* 0x000054105b289816 */ /* 0x000fe400000000ff */
[----:B------:R-:W-:-:S02]  /*f840*/  ISETP.GE.U32.AND P1, PT, R194, R0, PT ;  /* 0x00000000c200720c */ /* 0x000fc40003f26070 */
[----:B------:R-:W-:Y:S01]  /*f850*/  LOP3.LUT R0, R3, R252, R8, 0x96, !PT ;  /* 0x000000fc03007212 */ /* 0x000fe200078e9608 */
[----:B------:R-:W-:Y:S02]  /*f860*/  IMAD.MOV.U32 R88, RZ, RZ, R6 ;  /* 0x000000ffff587224 */ /* 0x000fe400078e0006 */
[----:B------:R-:W-:Y:S01]  /*f870*/  @!P0 HADD2 R95, -R26.H0_H0, -RZ.H0_H0 ;  /* 0xa00000ff1a5f8230 */ /* 0x000fe20000000900 */
[----:B------:R-:W-:Y:S01]  /*f880*/  LOP3.LUT R4, R0, 0xff, RZ, 0xc0, !PT ;  /* 0x000000ff00047812 */ /* 0x000fe200078ec0ff */
[----:B------:R-:W-:Y:S01]  /*f890*/  IMAD.MOV.U32 R6, RZ, RZ, R68 ;  /* 0x000000ffff067224 */ /* 0x000fe200078e0044 */
[----:B------:R-:W-:Y:S02]  /*f8a0*/  PRMT R68, R27, 0x5410, R26 ;  /* 0x000054101b447816 */ /* 0x000fe4000000001a */
[----:B------:R-:W-:Y:S02]  /*f8b0*/  @!P0 PRMT R26, R95, 0x5410, RZ ;  /* 0x000054105f1a8816 */ /* 0x000fe400000000ff */
[----:B------:R-:W-:-:S02]  /*f8c0*/  ISETP.GE.U32.AND P0, PT, R194, R4, PT ;  /* 0x00000004c200720c */ /* 0x000fc40003f06070 */
[----:B------:R-:W-:Y:S02]  /*f8d0*/  LOP3.LUT R4, R0, 0xffff, RZ, 0xc0, !PT ;  /* 0x0000ffff00047812 */ /* 0x000fe400078ec0ff */
[C---:B------:R-:W-:Y:S02]  /*f8e0*/  PRMT R25, R23.reuse, 0x7610, R25 ;  /* 0x0000761017197816 */ /* 0x040fe40000000019 */
[----:B------:R-:W-:Y:S02]  /*f8f0*/  SHF.R.U32.HI R4, RZ, 0x8, R4 ;  /* 0x00000008ff047819 */ /* 0x000fe40000011604 */
[----:B------:R-:W-:Y:S01]  /*f900*/  PRMT R24, R23, 0x7632, R24 ;  /* 0x0000763217187816 */ /* 0x000fe20000000018 */
[----:B------:R-:W-:Y:S01]  /*f910*/  IMAD.MOV.U32 R91, RZ, RZ, R159 ;  /* 0x000000ffff5b7224 */ /* 0x000fe200078e009f */
[----:B------:R-:W-:-:S03]  /*f920*/  LOP3.LUT R4, R4, 0xffff, RZ, 0xc0, !PT ;  /* 0x0000ffff04047812 */ /* 0x000fc600078ec0ff */
[----:B------:R-:W-:Y:S01]  /*f930*/  @!P0 HADD2 R116, -R25.H0_H0, -RZ.H0_H0 ;  /* 0xa00000ff19748230 */ /* 0x000fe20000000900 */
[----:B------:R-:W-:-:S04]  /*f940*/  PRMT R159, R25, 0x5410, R24 ;  /* 0x00005410199f7816 */ /* 0x000fc80000000018 */
[----:B------:R-:W-:Y:S02]  /*f950*/  @!P0 PRMT R25, R116, 0x5410, RZ ;  /* 0x0000541074198816 */ /* 0x000fe400000000ff */
[----:B------:R-:W-:Y:S02]  /*f960*/  ISETP.GE.U32.AND P0, PT, R194, R4, PT ;  /* 0x00000004c200720c */ /* 0x000fe40003f06070 */
[C---:B------:R-:W-:Y:S02]  /*f970*/  PRMT R22, R41.reuse, 0x7632, R22 ;  /* 0x0000763229167816 */ /* 0x040fe40000000016 */
[----:B------:R-:W-:Y:S01]  /*f980*/  PRMT R23, R41, 0x7610, R23 ;  /* 0x0000761029177816 */ /* 0x000fe20000000017 */
[----:B------:R-:W-:Y:S01]  /*f990*/  IMAD.MOV.U32 R90, RZ, RZ, R158 ;  /* 0x000000ffff5a7224 */ /* 0x000fe200078e009e */
[----:B------:R-:W-:Y:S01]  /*f9a0*/  SHF.R.U32.HI R4, RZ, 0x10, R0 ;  /* 0x00000010ff047819 */ /* 0x000fe20000011600 */
[----:B------:R-:W-:Y:S01]  /*f9b0*/  IMAD.MOV.U32 R235, RZ, RZ, R228 ;  /* 0x000000ffffeb7224 */ /* 0x000fe200078e00e4 */
[----:B------:R-:W-:Y:S01]  /*f9c0*/  SHF.R.U32.HI R0, RZ, 0x18, R0 ;  /* 0x00000018ff007819 */ /* 0x000fe20000011600 */
[----:B------:R-:W-:Y:S01]  /*f9d0*/  @!P1 HADD2 R94, -R27.H0_H0, -RZ.H0_H0 ;  /* 0xa00000ff1b5e9230 */ /* 0x000fe20000000900 */
[----:B------:R-:W-:Y:S01]  /*f9e0*/  IMAD.MOV.U32 R95, RZ, RZ, R45 ;  /* 0x000000ffff5f7224 */ /* 0x000fe200078e002d */
[----:B------:R-:W-:-:S02]  /*f9f0*/  PRMT R17, R230, 0x7610, R17 ;  /* 0x00007610e6117816 */ /* 0x000fc40000000011 */
[----:B------:R-:W-:Y:S01]  /*fa00*/  PRMT R16, R230, 0x7632, R16 ;  /* 0x00007632e6107816 */ /* 0x000fe20000000010 */
[----:B------:R-:W-:Y:S01]  /*fa10*/  @!P0 HADD2 R117, -R24.H0_H0, -RZ.H0_H0 ;  /* 0xa00000ff18758230 */ /* 0x000fe20000000900 */
[C---:B------:R-:W-:Y:S02]  /*fa20*/  PRMT R13, R185.reuse, 0x7610, R13 ;  /* 0x00007610b90d7816 */ /* 0x040fe4000000000d */
[----:B------:R-:W-:Y:S02]  /*fa30*/  PRMT R12, R185, 0x7632, R12 ;  /* 0x00007632b90c7816 */ /* 0x000fe4000000000c */
[----:B------:R-:W-:Y:S01]  /*fa40*/  PRMT R18, R19, 0x7632, R18 ;  /* 0x0000763213127816 */ /* 0x000fe20000000012 */
[----:B------:R-:W-:Y:S01]  /*fa50*/  IMAD.MOV.U32 R92, RZ, RZ, R156 ;  /* 0x000000ffff5c7224 */ /* 0x000fe200078e009c */
[----:B------:R-:W-:Y:S02]  /*fa60*/  @!P0 PRMT R24, R117, 0x5410, RZ ;  /* 0x0000541075188816 */ /* 0x000fe400000000ff */
[----:B------:R-:W-:-:S02]  /*fa70*/  PRMT R10, R81, 0x7632, R10 ;  /* 0x00007632510a7816 */ /* 0x000fc4000000000a */
[----:B------:R-:W-:Y:S01]  /*fa80*/  PRMT R11, R81, 0x7610, R11 ;  /* 0x00007610510b7816 */ /* 0x000fe2000000000b */
[----:B------:R-:W-:Y:S01]  /*fa90*/  IMAD.MOV.U32 R91, RZ, RZ, R202 ;  /* 0x000000ffff5b7224 */ /* 0x000fe200078e00ca */
[----:B------:R-:W-:Y:S01]  /*faa0*/  ISETP.GE.U32.AND P0, PT, R194, R0, PT ;  /* 0x00000000c200720c */ /* 0x000fe20003f06070 */
[----:B------:R-:W3:Y:S01]  /*fab0*/  LDL R116, [R1+0x174] ;  /* 0x0001740001747983 */ /* 0x000ee20000100800 */
[----:B------:R-:W-:Y:S02]  /*fac0*/  LOP3.LUT R0, R2, 0xff, RZ, 0xc0, !PT ;  /* 0x000000ff02007812 */ /* 0x000fe400078ec0ff */
[----:B------:R-:W-:-:S09]  /*fad0*/  PRMT R158, R23, 0x5410, R22 ;  /* 0x00005410179e7816 */ /* 0x000fd20000000016 */
[----:B------:R-:W-:-:S05]  /*fae0*/  @!P0 HADD2 R119, -R22.H0_H0, -RZ.H0_H0 ;  /* 0xa00000ff16778230 */ /* 0x000fca0000000900 */
[----:B------:R-:W-:Y:S02]  /*faf0*/  @!P0 PRMT R22, R119, 0x5410, RZ ;  /* 0x0000541077168816 */ /* 0x000fe400000000ff */
[----:B------:R-:W-:Y:S02]  /*fb00*/  ISETP.GE.U32.AND P0, PT, R194, R0, PT ;  /* 0x00000000c200720c */ /* 0x000fe40003f06070 */
[----:B------:R-:W-:Y:S01]  /*fb10*/  LOP3.LUT R0, R2, 0xffff, RZ, 0xc0, !PT ;  /* 0x0000ffff02007812 */ /* 0x000fe200078ec0ff */
[----:B------:R-:W-:Y:S01]  /*fb20*/  IMAD.MOV.U32 R228, RZ, RZ, R227 ;  /* 0x000000ffffe47224 */ /* 0x000fe200078e00e3 */
[----:B------:R-:W-:Y:S02]  /*fb30*/  PRMT R41, R36, 0x7632, R41 ;  /* 0x0000763224297816 */ /* 0x000fe40000000029 */
[----:B------:R-:W-:Y:S01]  /*fb40*/  SHF.R.U32.HI R0, RZ, 0x8, R0 ;  /* 0x00000008ff007819 */ /* 0x000fe20000011600 */
[----:B------:R-:W-:Y:S02]  /*fb50*/  IMAD.MOV.U32 R227, RZ, RZ, R201 ;  /* 0x000000ffffe37224 */ /* 0x000fe400078e00c9 */
[----:B------:R-:W-:Y:S01]  /*fb60*/  IMAD.MOV.U32 R201, RZ, RZ, R157 ;  /* 0x000000ffffc97224 */ /* 0x000fe200078e009d */
[----:B------:R-:W-:-:S03]  /*fb70*/  LOP3.LUT R0, R0, 0xffff, RZ, 0xc0, !PT ;  /* 0x0000ffff00007812 */ /* 0x000fc600078ec0ff */
[----:B------:R-:W-:Y:S01]  /*fb80*/  @!P0 HADD2 R120, -R36.H0_H0, -RZ.H0_H0 ;  /* 0xa00000ff24788230 */ /* 0x000fe20000000900 */
[----:B------:R-:W-:-:S04]  /*fb90*/  PRMT R157, R36, 0x5410, R41 ;  /* 0x00005410249d7816 */ /* 0x000fc80000000029 */
[----:B------:R-:W-:Y:S02]  /*fba0*/  @!P0 PRMT R36, R120, 0x5410, RZ ;  /* 0x0000541078248816 */ /* 0x000fe400000000ff */
[----:B------:R-:W-:Y:S02]  /*fbb0*/  ISETP.GE.U32.AND P0, PT, R194, R0, PT ;  /* 0x00000000c200720c */ /* 0x000fe40003f06070 */
[----:B------:R-:W-:-:S04]  /*fbc0*/  SHF.R.U32.HI R0, RZ, 0x10, R2 ;  /* 0x00000010ff007819 */ /* 0x000fc80000011602 */
[----:B------:R-:W-:Y:S02]  /*fbd0*/  LOP3.LUT R0, R0, 0xff, RZ, 0xc0, !PT ;  /* 0x000000ff00007812 */ /* 0x000fe400078ec0ff */
[----:B------:R-:W-:Y:S02]  /*fbe0*/  LOP3.LUT R4, R4, 0xff, RZ, 0xc0, !PT ;  /* 0x000000ff04047812 */ /* 0x000fe400078ec0ff */
[----:B------:R-:W-:Y:S02]  /*fbf0*/  ISETP.GE.U32.AND P5, PT, R194, R0, PT ;  /* 0x00000000c200720c */ /* 0x000fe40003fa6070 */
[----:B------:R-:W-:Y:S02]  /*fc00*/  LOP3.LUT R0, R15, R198, R90, 0x96, !PT ;  /* 0x000000c60f007212 */ /* 0x000fe400078e965a */
[----:B------:R-:W-:Y:S02]  /*fc10*/  @!P1 PRMT R27, R94, 0x5410, RZ ;  /* 0x000054105e1b9816 */ /* 0x000fe400000000ff */
[----:B------:R-:W-:Y:S01]  /*fc20*/  ISETP.GE.U32.AND P1, PT, R194, R4, PT ;  /* 0x00000004c200720c */ /* 0x000fe20003f26070 */
[----:B------:R-:W-:Y:S01]  /*fc30*/  IMAD.WIDE.U32 R4, R0, -0x2daee0ad, RZ ;  /* 0xd2511f5300047825 */ /* 0x000fe200078e00ff */
[----:B------:R-:W-:-:S04]  /*fc40*/  LOP3.LUT R3, R89, R195, R14, 0x96, !PT ;  /* 0x000000c359037212 */ /* 0x000fc800078e960e */
[----:B------:R-:W-:Y:S01]  /*fc50*/  LOP3.LUT R0, R5, R193, R6, 0x96, !PT ;  /* 0x000000c105007212 */ /* 0x000fe200078e9606 */
[----:B------:R-:W-:-:S04]  /*fc60*/  IMAD.WIDE.U32 R8, R3, -0x2daee0ad, RZ ;  /* 0xd2511f5303087825 */ /* 0x000fc800078e00ff */
[----:B------:R-:W-:Y:S01]  /*fc70*/  IMAD.WIDE.U32 R6, R0, -0x326172a9, RZ ;  /* 0xcd9e8d5700067825 */ /* 0x000fe200078e00ff */
[----:B------:R-:W-:-:S04]  /*fc80*/  LOP3.LUT R3, R9, R192, R4, 0x96, !PT ;  /* 0x000000c009037212 */ /* 0x000fc800078e9604 */
[----:B------:R-:W-:-:S05]  /*fc90*/  LOP3.LUT R0, R7, R191, R88, 0x96, !PT ;  /* 0x000000bf07007212 */ /* 0x000fca00078e9658 */
[----:B------:R-:W-:-:S05]  /*fca0*/  IMAD.WIDE.U32 R4, R0, -0x2daee0ad, RZ ;  /* 0xd2511f5300047825 */ /* 0x000fca00078e00ff */
[----:B------:R-:W-:Y:S01]  /*fcb0*/  LOP3.LUT R5, R5, R224, R8, 0x96, !PT ;  /* 0x000000e005057212 */ /* 0x000fe200078e9608 */
[----:B------:R-:W-:-:S05]  /*fcc0*/  IMAD.WIDE.U32 R8, R3, -0x326172a9, RZ ;  /* 0xcd9e8d5703087825 */ /* 0x000fca00078e00ff */
[----:B------:R-:W-:Y:S01]  /*fcd0*/  LOP3.LUT R0, R9, R189, R6, 0x96, !PT ;  /* 0x000000bd09007212 */ /* 0x000fe200078e9606 */
[----:B------:R-:W-:-:S04]  /*fce0*/  IMAD.MOV.U32 R94, RZ, RZ, R44 ;  /* 0x000000ffff5e7224 */ /* 0x000fc800078e002c */
[----:B------:R-:W-:Y:S01]  /*fcf0*/  IMAD.WIDE.U32 R44, R0, -0x2daee0ad, RZ ;  /* 0xd2511f53002c7825 */ /* 0x000fe200078e00ff */
[----:B------:R-:W-:-:S04]  /*fd00*/  SHF.R.U32.HI R6, RZ, 0x18, R2 ;  /* 0x00000018ff067819 */ /* 0x000fc80000011602 */
[----:B------:R-:W-:Y:S01]  /*fd10*/  LOP3.LUT R3, R45, R231, R4, 0x96, !PT ;  /* 0x000000e72d037212 */ /* 0x000fe200078e9604 */
[----:B------:R-:W-:-:S04]  /*fd20*/  IMAD.WIDE.U32 R4, R5, -0x326172a9, RZ ;  /* 0xcd9e8d5705047825 */ /* 0x000fc800078e00ff */
[----:B------:R-:W-:Y:S01]  /*fd30*/  IMAD.WIDE.U32 R2, R3, -0x326172a9, RZ ;  /* 0xcd9e8d5703027825 */ /* 0x000fe200078e00ff */
[----:B------:R-:W-:-:S04]  /*fd40*/  @!P0 HADD2 R121, -R41.H0_H0, -RZ.H0_H0 ;  /* 0xa00000ff29798230 */ /* 0x000fc80000000900 */
[----:B------:R-:W-:-:S04]  /*fd50*/  LOP3.LUT R0, R3, R232, R4, 0x96, !PT ;  /* 0x000000e803007212 */ /* 0x000fc800078e9604 */
[----:B------:R-:W-:Y:S02]  /*fd60*/  LOP3.LUT R4, R0, 0xff, RZ, 0xc0, !PT ;  /* 0x000000ff00047812 */ /* 0x000fe400078ec0ff */
[----:B------:R-:W-:Y:S02]  /*fd70*/  @!P0 PRMT R41, R121, 0x5410, RZ ;  /* 0x0000541079298816 */ /* 0x000fe400000000ff */
[----:B------:R-:W-:Y:S02]  /*fd80*/  ISETP.GE.U32.AND P0, PT, R194, R4, PT ;  /* 0x00000004c200720c */ /* 0x000fe40003f06070 */
[----:B------:R-:W-:-:S04]  /*fd90*/  LOP3.LUT R4, R0, 0xffff, RZ, 0xc0, !PT ;  /* 0x0000ffff00047812 */ /* 0x000fc800078ec0ff */
[----:B------:R-:W-:Y:S01]  /*fda0*/  SHF.R.U32.HI R4, RZ, 0x8, R4 ;  /* 0x00000008ff047819 */ /* 0x000fe20000011604 */
[----:B------:R-:W-:Y:S01]  /*fdb0*/  IMAD.MOV.U32 R90, RZ, RZ, R199 ;  /* 0x000000ffff5a7224 */ /* 0x000fe200078e00c7 */
[----:B------:R-:W-:Y:S02]  /*fdc0*/  PRMT R199, R17, 0x5410, R16 ;  /* 0x0000541011c77816 */ /* 0x000fe40000000010 */
[----:B------:R-:W-:-:S03]  /*fdd0*/  LOP3.LUT R4, R4, 0xffff, RZ, 0xc0, !PT ;  /* 0x0000ffff04047812 */ /* 0x000fc600078ec0ff */
[----:B------:R-:W-:-:S05]  /*fde0*/  @!P0 HADD2 R123, -R17.H0_H0, -RZ.H0_H0 ;  /* 0xa00000ff117b8230 */ /* 0x000fca0000000900 */
[----:B------:R-:W-:Y:S02]  /*fdf0*/  @!P0 PRMT R17, R123, 0x5410, RZ ;  /* 0x000054107b118816 */ /* 0x000fe400000000ff */
[----:B------:R-:W-:Y:S02]  /*fe00*/  ISETP.GE.U32.AND P0, PT, R194, R4, PT ;  /* 0x00000004c200720c */ /* 0x000fe40003f06070 */
[--C-:B------:R-:W-:Y:S02]  /*fe10*/  SHF.R.U32.HI R4, RZ, 0x10, R0.reuse ;  /* 0x00000010ff047819 */ /* 0x100fe40000011600 */
[----:B------:R-:W-:-:S09]  /*fe20*/  SHF.R.U32.HI R0, RZ, 0x18, R0 ;  /* 0x00000018ff007819 */ /* 0x000fd20000011600 */
[----:B------:R-:W-:-:S05]  /*fe30*/  @!P0 HADD2 R125, -R16.H0_H0, -RZ.H0_H0 ;  /* 0xa00000ff107d8230 */ /* 0x000fca0000000900 */
[----:B------:R-:W-:Y:S02]  /*fe40*/  @!P0 PRMT R16, R125, 0x5410, RZ ;  /* 0x000054107d108816 */ /* 0x000fe400000000ff */
[----:B------:R-:W-:Y:S02]  /*fe50*/  ISETP.GE.U32.AND P0, PT, R194, R0, PT ;  /* 0x00000000c200720c */ /* 0x000fe40003f06070 */
[C---:B------:R-:W-:Y:S02]  /*fe60*/  PRMT R14, R82.reuse, 0x7632, R14 ;  /* 0x00007632520e7816 */ /* 0x040fe4000000000e */
[----:B------:R-:W-:Y:S01]  /*fe70*/  PRMT R15, R82, 0x7610, R15 ;  /* 0x00007610520f7816 */ /* 0x000fe2000000000f */
[----:B------:R-:W-:Y:S01]  /*fe80*/  IMAD.MOV.U32 R89, RZ, RZ, R196 ;  /* 0x000000ffff597224 */ /* 0x000fe200078e00c4 */
[----:B------:R-:W-:Y:S02]  /*fe90*/  LOP3.LUT R0, R2, 0xff, RZ, 0xc0, !PT ;  /* 0x000000ff02007812 */ /* 0x000fe400078ec0ff */
[----:B------:R-:W-:-:S05]  /*fea0*/  PRMT R196, R15, 0x5410, R14 ;  /* 0x000054100fc47816 */ /* 0x000fca000000000e */
[----:B------:R-:W-:-:S05]  /*feb0*/  @!P0 HADD2 R126, -R14.H0_H0, -RZ.H0_H0 ;  /* 0xa00000ff0e7e8230 */ /* 0x000fca0000000900 */
[----:B------:R-:W-:Y:S02]  /*fec0*/  @!P0 PRMT R14, R126, 0x5410, RZ ;  /* 0x000054107e0e8816 */ /* 0x000fe400000000ff */
[----:B------:R-:W-:Y:S01]  /*fed0*/  ISETP.GE.U32.AND P0, PT, R194, R0, PT ;  /* 0x00000000c200720c */ /* 0x000fe20003f06070 */
[----:B------:R-:W-:Y:S01]  /*fee0*/  @!P1 HADD2 R118, -R23.H0_H0, -RZ.H0_H0 ;  /* 0xa00000ff17769230 */ /* 0x000fe20000000900 */
[----:B------:R-:W-:-:S04]  /*fef0*/  LOP3.LUT R0, R2, 0xffff, RZ, 0xc0, !PT ;  /* 0x0000ffff02007812 */ /* 0x000fc800078ec0ff */
[----:B------:R-:W-:Y:S02]  /*ff00*/  @!P1 PRMT R23, R118, 0x5410, RZ ;  /* 0x0000541076179816 */ /* 0x000fe400000000ff */
[----:B------:R-:W-:Y:S02]  /*ff10*/  ISETP.GE.U32.AND P1, PT, R194, R6, PT ;  /* 0x00000006c200720c */ /* 0x000fe40003f26070 */
[----:B------:R-:W-:Y:S01]  /*ff20*/  SHF.R.U32.HI R0, RZ, 0x8, R0 ;  /* 0x00000008ff007819 */ /* 0x000fe20000011600 */
[----:B------:R-:W-:Y:S02]  /*ff30*/  IMAD.MOV.U32 R88, RZ, RZ, R223 ;  /* 0x000000ffff587224 */ /* 0x000fe400078e00df */
[----:B------:R-:W-:Y:S01]  /*ff40*/  @!P0 HADD2 R128, -R13.H0_H0, -RZ.H0_H0 ;  /* 0xa00000ff0d808230 */ /* 0x000fe20000000900 */
[----:B------:R-:W-:Y:S01]  /*ff50*/  LOP3.LUT R0, R0, 0xffff, RZ, 0xc0, !PT ;  /* 0x0000ffff00007812 */ /* 0x000fe200078ec0ff */
[----:B------:R-:W-:Y:S01]  /*ff60*/  IMAD.MOV.U32 R223, RZ, RZ, R187 ;  /* 0x000000ffffdf7224 */ /* 0x000fe200078e00bb */
[----:B------:R-:W-:-:S02]  /*ff70*/  PRMT R187, R13, 0x5410, R12 ;  /* 0x000054100dbb7816 */ /* 0x000fc4000000000c */
[----:B------:R-:W-:Y:S02]  /*ff80*/  @!P0 PRMT R13, R128, 0x5410, RZ ;  /* 0x00005410800d8816 */ /* 0x000fe400000000ff */
[----:B------:R-:W-:Y:S01]  /*ff90*/  ISETP.GE.U32.AND P0, PT, R194, R0, PT ;  /* 0x00000000c200720c */ /* 0x000fe20003f06070 */
[----:B------:R-:W-:Y:S01]  /*ffa0*/  @!P1 HADD2 R124, -R18.H0_H0, -RZ.H0_H0 ;  /* 0xa00000ff127c9230 */ /* 0x000fe20000000900 */
[----:B------:R-:W-:Y:S02]  /*ffb0*/  LOP3.LUT R4, R4, 0xff, RZ, 0xc0, !PT ;  /* 0x000000ff04047812 */ /* 0x000fe400078ec0ff */
[----:B------:R-:W-:Y:S02]  /*ffc0*/  PRMT R156, R19, 0x5410, R18 ;  /* 0x00005410139c7816 */ /* 0x000fe40000000012 */
[----:B------:R-:W-:Y:S02]  /*ffd0*/  @!P1 PRMT R18, R124, 0x5410, RZ ;  /* 0x000054107c129816 */ /* 0x000fe400000000ff */
[----:B------:R-:W-:-:S02]  /*ffe0*/  ISETP.GE.U32.AND P1, PT, R194, R4, PT ;  /* 0x00000004c200720c */ /* 0x000fc40003f26070 */
[----:B------:R-:W-:-:S03]  /*fff0*/  SHF.R.U32.HI R0, RZ, 0x10, R2 ;  /* 0x00000010ff007819 */ /* 0x000fc60000011602 */
[----:B------:R-:W-:Y:S01]  /*10000*/  @!P0 HADD2 R129, -R12.H0_H0, -RZ.H0_H0 ;  /* 0xa00000ff0c818230 */ /* 0x000fe20000000900 */
[----:B------:R-:W-:Y:S02]  /*10010*/  SHF.R.U32.HI R2, RZ, 0x18, R2 ;  /* 0x00000018ff027819 */ /* 0x000fe40000011602 */
[----:B------:R-:W-:Y:S02]  /*10020*/  LOP3.LUT R5, R5, R234, R8, 0x96, !PT ;  /* 0x000000ea05057212 */ /* 0x000fe400078e9608 */
[----:B------:R-:W-:Y:S02]  /*10030*/  @!P0 PRMT R12, R129, 0x5410, RZ ;  /* 0x00005410810c8816 */ /* 0x000fe400000000ff */
[----:B------:R-:W-:Y:S01]  /*10040*/  ISETP.GE.U32.AND P0, PT, R194, R2, PT ;  /* 0x00000002c200720c */ /* 0x000fe20003f06070 */
[----:B------:R-:W-:Y:S01]  /*10050*/  @!P1 HADD2 R127, -R15.H0_H0, -RZ.H0_H0 ;  /* 0xa00000ff0f7f9230 */ /* 0x000fe20000000900 */
[----:B------:R-:W-:Y:S01]  /*10060*/  LOP3.LUT R0, R0, 0xff, RZ, 0xc0, !PT ;  /* 0x000000ff00007812 */ /* 0x000fe200078ec0ff */
[----:B------:R-:W-:-:S03]  /*10070*/  IMAD.WIDE.U32 R2, R5, -0x2daee0ad, RZ ;  /* 0xd2511f5305027825 */ /* 0x000fc600078e00ff */
[----:B------:R-:W-:Y:S02]  /*10080*/  @!P1 PRMT R15, R127, 0x5410, RZ ;  /* 0x000054107f0f9816 */ /* 0x000fe400000000ff */
[----:B------:R-:W-:Y:S02]  /*10090*/  ISETP.GE.U32.AND P1, PT, R194, R0, PT ;  /* 0x00000000c200720c */ /* 0x000fe40003f26070 */
[----:B------:R-:W-:-:S03]  /*100a0*/  LOP3.LUT R0, R3, R252, R44, 0x96, !PT ;  /* 0x000000fc03007212 */ /* 0x000fc600078e962c */
[----:B------:R-:W-:Y:S01]  /*100b0*/  @!P0 HADD2 R131, -R10.H0_H0, -RZ.H0_H0 ;  /* 0xa00000ff0a838230 */ /* 0x000fe20000000900 */
[----:B------:R-:W-:Y:S02]  /*100c0*/  LOP3.LUT R4, R0, 0xff, RZ, 0xc0, !PT ;  /* 0x000000ff00047812 */ /* 0x000fe400078ec0ff */
[----:B------:R-:W-:Y:S02]  /*100d0*/  PRMT R185, R11, 0x5410, R10 ;  /* 0x000054100bb97816 */ /* 0x000fe4000000000a */
[----:B------:R-:W-:Y:S02]  /*100e0*/  @!P0 PRMT R10, R131, 0x5410, RZ ;  /* 0x00005410830a8816 */ /* 0x000fe400000000ff */
[----:B------:R-:W-:Y:S02]  /*100f0*/  ISETP.GE.U32.AND P0, PT, R194, R4, PT ;  /* 0x00000004c200720c */ /* 0x000fe40003f06070 */
[----:B------:R-:W-:Y:S02]  /*10100*/  LOP3.LUT R4, R0, 0xffff, RZ, 0xc0, !PT ;  /* 0x0000ffff00047812 */ /* 0x000fe400078ec0ff */
[----:B------:R-:W-:-:S02]  /*10110*/  PRMT R9, R179, 0x7610, R9 ;  /* 0x00007610b3097816 */ /* 0x000fc40000000009 */
[----:B------:R-:W-:Y:S02]  /*10120*/  SHF.R.U32.HI R4, RZ, 0x8, R4 ;  /* 0x00000008ff047819 */ /* 0x000fe40000011604 */
[----:B------:R-:W-:Y:S02]  /*10130*/  PRMT R8, R179, 0x7632, R8 ;  /* 0x00007632b3087816 */ /* 0x000fe40000000008 */
[----:B------:R-:W-:-:S03]  /*10140*/  LOP3.LUT R4, R4, 0xffff, RZ, 0xc0, !PT ;  /* 0x0000ffff04047812 */ /* 0x000fc600078ec0ff */
[----:B------:R-:W-:Y:S01]  /*10150*/  @!P0 HADD2 R164, -R9.H0_H0, -RZ.H0_H0 ;  /* 0xa00000ff09a48230 */ /* 0x000fe20000000900 */
[----:B------:R-:W-:-:S04]  /*10160*/  PRMT R202, R9, 0x5410, R8 ;  /* 0x0000541009ca7816 */ /* 0x000fc80000000008 */
[----:B------:R-:W-:Y:S02]  /*10170*/  @!P0 PRMT R9, R164, 0x5410, RZ ;  /* 0x00005410a4098816 */ /* 0x000fe400000000ff */
[----:B------:R-:W-:-:S13]  /*10180*/  ISETP.GE.U32.AND P0, PT, R194, R4, PT ;  /* 0x00000004c200720c */ /* 0x000fda0003f06070 */
[----:B------:R-:W-:-:S05]  /*10190*/  @!P0 HADD2 R165, -R8.H0_H0, -RZ.H0_H0 ;  /* 0xa00000ff08a58230 */ /* 0x000fca0000000900 */
[----:B------:R-:W-:Y:S01]  /*101a0*/  @!P0 PRMT R8, R165, 0x5410, RZ ;  /* 0x00005410a5088816 */ /* 0x000fe200000000ff */
[----:B------:R-:W-:Y:S02]  /*101b0*/  IMAD.MOV.U32 R165, RZ, RZ, R95 ;  /* 0x000000ffffa57224 */ /* 0x000fe400078e005f */
[----:B------:R-:W4:Y:S01]  /*101c0*/  LDL R95, [R1+0x19c] ;  /* 0x00019c00015f7983 */ /* 0x000f220000100800 */
[--C-:B------:R-:W-:Y:S02]  /*101d0*/  SHF.R.U32.HI R4, RZ, 0x10, R0.reuse ;  /* 0x00000010ff047819 */ /* 0x100fe40000011600 */
[----:B------:R-:W-:-:S04]  /*101e0*/  SHF.R.U32.HI R0, RZ, 0x18, R0 ;  /* 0x00000018ff007819 */ /* 0x000fc80000011600 */
[----:B------:R-:W-:Y:S02]  /*101f0*/  ISETP.GE.U32.AND P0, PT, R194, R0, PT ;  /* 0x00000000c200720c */ /* 0x000fe40003f06070 */
[C---:B------:R-:W-:Y:S01]  /*10200*/  PRMT R6, R80.reuse, 0x7632, R6 ;  /* 0x0000763250067816 */ /* 0x040fe20000000006 */
[----:B------:R-:W-:Y:S01]  /*10210*/  IMAD.MOV.U32 R93, RZ, RZ, R228 ;  /* 0x000000ffff5d7224 */ /* 0x000fe200078e00e4 */
[----:B------:R-:W-:Y:S01]  /*10220*/  PRMT R7, R80, 0x7610, R7 ;  /* 0x0000761050077816 */ /* 0x000fe20000000007 */
[----:B------:R-:W-:Y:S01]  /*10230*/  IMAD.MOV.U32 R228, RZ, RZ, R227 ;  /* 0x000000ffffe47224 */ /* 0x000fe200078e00e3 */
[----:B------:R-:W-:Y:S01]  /*10240*/  LOP3.LUT R0, R2, 0xff, RZ, 0xc0, !PT ;  /* 0x000000ff02007812 */ /* 0x000fe200078ec0ff */
[----:B------:R-:W-:Y:S01]  /*10250*/  IMAD.MOV.U32 R227, RZ, RZ, R201 ;  /* 0x000000ffffe37224 */ /* 0x000fe200078e00c9 */
[----:B------:R-:W-:-:S05]  /*10260*/  PRMT R201, R7, 0x5410, R6 ;  /* 0x0000541007c97816 */ /* 0x000fca0000000006 */
[----:B------:R-:W-:-:S05]  /*10270*/  @!P0 HADD2 R166, -R6.H0_H0, -RZ.H0_H0 ;  /* 0xa00000ff06a68230 */ /* 0x000fca0000000900 */
[----:B------:R-:W-:Y:S02]  /*10280*/  @!P0 PRMT R6, R166, 0x5410, RZ ;  /* 0x00005410a6068816 */ /* 0x000fe400000000ff */
[----:B------:R-:W-:Y:S01]  /*10290*/  ISETP.GE.U32.AND P0, PT, R194, R0, PT ;  /* 0x00000000c200720c */ /* 0x000fe20003f06070 */
[----:B------:R-:W-:Y:S01]  /*102a0*/  @!P1 HADD2 R130, -R11.H0_H0, -RZ.H0_H0 ;  /* 0xa00000ff0b829230 */ /* 0x000fe20000000900 */
[----:B------:R-:W-:Y:S02]  /*102b0*/  LOP3.LUT R0, R2, 0xffff, RZ, 0xc0, !PT ;  /* 0x0000ffff02007812 */ /* 0x000fe400078ec0ff */
[----:B------:R-:W-:Y:S02]  /*102c0*/  LOP3.LUT R4, R4, 0xff, RZ, 0xc0, !PT ;  /* 0x000000ff04047812 */ /* 0x000fe400078ec0ff */
[----:B------:R-:W-:Y:S02]  /*102d0*/  PRMT R5, R184, 0x7610, R5 ;  /* 0x00007610b8057816 */ /* 0x000fe40000000005 */
[----:B------:R-:W-:-:S02]  /*102e0*/  @!P1 PRMT R11, R130, 0x5410, RZ ;  /* 0x00005410820b9816 */ /* 0x000fc400000000ff */
[----:B------:R-:W-:Y:S02]  /*102f0*/  SHF.R.U32.HI R0, RZ, 0x8, R0 ;  /* 0x00000008ff007819 */ /* 0x000fe40000011600 */
[----:B------:R-:W-:Y:S01]  /*10300*/  ISETP.GE.U32.AND P1, PT, R194, R4, PT ;  /* 0x00000004c200720c */ /* 0x000fe20003f26070 */
[----:B------:R-:W-:Y:S01]  /*10310*/  @!P0 HADD2 R168, -R5.H0_H0, -RZ.H0_H0 ;  /* 0xa00000ff05a88230 */ /* 0x000fe20000000900 */
[----:B------:R-:W-:Y:S01]  /*10320*/  PRMT R4, R184, 0x7632, R4 ;  /* 0x00007632b8047816 */ /* 0x000fe20000000004 */
[----:B------:R-:W-:Y:S01]  /*10330*/  IMAD.MOV.U32 R164, RZ, RZ, R94 ;  /* 0x000000ffffa47224 */ /* 0x000fe200078e005e */
[----:B------:R-:W-:Y:S01]  /*10340*/  LOP3.LUT R0, R0, 0xffff, RZ, 0xc0, !PT ;  /* 0x0000ffff00007812 */ /* 0x000fe200078ec0ff */
[----:B------:R-:W-:Y:S02]  /*10350*/  IMAD.MOV.U32 R94, RZ, RZ, R233 ;  /* 0x000000ffff5e7224 */ /* 0x000fe400078e00e9 */
[----:B------:R-:W-:Y:S01]  /*10360*/  IMAD.MOV.U32 R233, RZ, RZ, R200 ;  /* 0x000000ffffe97224 */ /* 0x000fe200078e00c8 */
[----:B------:R-:W-:-:S02]  /*10370*/  PRMT R200, R5, 0x5410, R4 ;  /* 0x0000541005c87816 */ /* 0x000fc40000000004 */
[----:B------:R-:W-:Y:S02]  /*10380*/  @!P0 PRMT R5, R168, 0x5410, RZ ;  /* 0x00005410a8058816 */ /* 0x000fe400000000ff */
[----:B------:R-:W-:Y:S02]  /*10390*/  ISETP.GE.U32.AND P0, PT, R194, R0, PT ;  /* 0x00000000c200720c */ /* 0x000fe40003f06070 */
[----:B------:R-:W-:-:S04]  /*103a0*/  SHF.R.U32.HI R0, RZ, 0x10, R2 ;  /* 0x00000010ff007819 */ /* 0x000fc80000011602 */
[----:B------:R-:W-:-:S07]  /*103b0*/  LOP3.LUT R0, R0, 0xff, RZ, 0xc0, !PT ;  /* 0x000000ff00007812 */ /* 0x000fce00078ec0ff */
[----:B------:R-:W-:-:S05]  /*103c0*/  @!P0 HADD2 R169, -R4.H0_H0, -RZ.H0_H0 ;  /* 0xa00000ff04a98230 */ /* 0x000fca0000000900 */
[----:B------:R-:W-:Y:S02]  /*103d0*/  @!P0 PRMT R4, R169, 0x5410, RZ ;  /* 0x00005410a9048816 */ /* 0x000fe400000000ff */
[----:B------:R-:W-:Y:S01]  /*103e0*/  ISETP.GE.U32.AND P0, PT, R194, R0, PT ;  /* 0x00000000c200720c */ /* 0x000fe20003f06070 */
[----:B------:R-:W-:Y:S01]  /*103f0*/  @!P1 HADD2 R167, -R7.H0_H0, -RZ.H0_H0 ;  /* 0xa00000ff07a79230 */ /* 0x000fe20000000900 */
[----:B------:R-:W-:Y:S01]  /*10400*/  SHF.R.U32.HI R2, RZ, 0x18, R2 ;  /* 0x00000018ff027819 */ /* 0x000fe20000011602 */
[----:B------:R-:W-:Y:S01]  /*10410*/  ST.E.U16 [R34.64+-0x80], R176 ;  /* 0xffff80b022007985 */ /* 0x000fe2000c101504 */
[----:B---3--:R-:W-:-:S03]  /*10420*/  IADD3 R45, R116, 0x4, RZ ;  /* 0x00000004742d7810 */ /* 0x008fc60007ffe0ff */
[----:B------:R-:W-:Y:S06]  /*10430*/  ST.E.U16 [R34.64+-0x7e], R111 ;  /* 0xffff826f22007985 */ /* 0x000fec000c101504 */
[----:B------:R-:W-:Y:S01]  /*10440*/  @!P0 HADD2 R170, -R50.H0_H0, -RZ.H0_H0 ;  /* 0xa00000ff32aa8230 */ /* 0x000fe20000000900 */
[----:B------:R-:W-:Y:S01]  /*10450*/  ST.E.U16 [R32.64+-0x80], R178 ;  /* 0xffff80b220007985 */ /* 0x000fe2000c101504 */
[----:B------:R-:W-:-:S03]  /*10460*/  @P0 PRMT R44, R50, 0x7610, R44 ;  /* 0x00007610322c0816 */ /* 0x000fc6000000002c */
[----:B------:R-:W-:Y:S01]  /*10470*/  ST.E.U16 [R32.64+-0x7e], R177 ;  /* 0xffff82b120007985 */ /* 0x000fe2000c101504 */
[----:B------:R-:W-:-:S03]  /*10480*/  @!P0 PRMT R44, R170, 0x5410, RZ ;  /* 0x00005410aa2c8816 */ /* 0x000fc600000000ff */
[----:B------:R-:W-:Y:S01]  /*10490*/  ST.E.U16 [R30.64+-0x80], R43 ;  /* 0xffff802b1e007985 */ /* 0x000fe2000c101504 */
[----:B------:R-:W-:-:S03]  /*104a0*/  ISETP.GE.U32.AND P0, PT, R194, R2, PT ;  /* 0x00000002c200720c */ /* 0x000fc60003f06070 */
[----:B------:R-:W-:Y:S01]  /*104b0*/  ST.E.U16 [R30.64+-0x7e], R42 ;  /* 0xffff822a1e007985 */ /* 0x000fe2000c101504 */
[----:B------:R-:W-:-:S03]  /*104c0*/  @!P1 PRMT R7, R167, 0x5410, RZ ;  /* 0x00005410a7079816 */ /* 0x000fc600000000ff */
[----:B--2---:R-:W-:Y:S01]  /*104d0*/  ST.E.U16 [R28.64+-0x80], R40 ;  /* 0xffff80281c007985 */ /* 0x004fe2000c101504 */
[----:B------:R-:W-:-:S03]  /*104e0*/  IMAD.WIDE.U32 R166, R45, -0x326172a9, RZ ;  /* 0xcd9e8d572da67825 */ /* 0x000fc600078e00ff */
[----:B------:R-:W-:Y:S04]  /*104f0*/  ST.E.U16 [R28.64+-0x7e], R39 ;  /* 0xffff82271c007985 */ /* 0x000fe8000c101504 */
        /* <DEDUP_REMOVED lines=9> */
[----:B------:R-:W-:Y:S01]  /*10590*/  ST.E.U16 [R34.64+-0x5e], R101 ;  /* 0xffffa26522007985 */ /* 0x000fe2000c101504 */
[----:B------:R-:W-:-:S03]  /*105a0*/  PRMT R0, R50, 0x7632, R0 ;  /* 0x0000763232007816 */ /* 0x000fc60000000000 */
[----:B------:R-:W-:Y:S04]  /*105b0*/  ST.E.U16 [R32.64+-0x60], R104 ;  /* 0xffffa06820007985 */ /* 0x000fe8000c101504 */
[----:B------:R-:W-:Y:S04]  /*105c0*/  ST.E.U16 [R32.64+-0x5e], R103 ;  /* 0xffffa26720007985 */ /* 0x000fe8000c101504 */
[----:B------:R-:W-:Y:S01]  /*105d0*/  ST.E.U16 [R30.64+-0x5e], R24 ;  /* 0xffffa2181e007985 */ /* 0x000fe2000c101504 */
[----:B------:R-:W-:-:S03]  /*105e0*/  @!P0 HADD2 R171, -R0.H0_H0, -RZ.H0_H0 ;  /* 0xa00000ff00ab8230 */ /* 0x000fc60000000900 */
[----:B------:R1:W-:Y:S01]  /*105f0*/  ST.E.U16 [R30.64+-0x60], R25 ;  /* 0xffffa0191e007985 */ /* 0x0003e2000c101504 */
[----:B------:R-:W-:-:S03]  /*10600*/  PRMT R184, R50, 0x5410, R0 ;  /* 0x0000541032b87816 */ /* 0x000fc60000000000 */
[----:B------:R-:W-:Y:S01]  /*10610*/  STL [R1+0x40], R45 ;  /* 0x0000402d01007387 */ /* 0x000fe20000100800 */
[----:B------:R-:W-:-:S03]  /*10620*/  @!P0 PRMT R0, R171, 0x5410, RZ ;  /* 0x00005410ab008816 */ /* 0x000fc600000000ff */
[----:B------:R-:W-:Y:S01]  /*10630*/  STL.64 [R1+0x100], R166 ;  /* 0x000100a601007387 */ /* 0x000fe20000100a00 */
[----:B------:R-:W-:Y:S02]  /*10640*/  IMAD.MOV.U32 R170, RZ, RZ, R188 ;  /* 0x000000ffffaa7224 */ /* 0x000fe400078e00bc */
[----:B------:R-:W-:Y:S01]  /*10650*/  IMAD.MOV.U32 R171, RZ, RZ, R190 ;  /* 0x000000ffffab7224 */ /* 0x000fe200078e00be */
[----:B-1----:R-:W-:Y:S02]  /*10660*/  IADD3 R25, R181, -0x4498517b, RZ ;  /* 0xbb67ae85b5197810 */ /* 0x002fe40007ffe0ff */
[----:B------:R-:W2:Y:S01]  /*10670*/  LDL.LU.64 R180, [R1+0x280] ;  /* 0x0002800001b47983 */ /* 0x000ea20000300a00 */
[----:B----4-:R-:W-:-:S05]  /*10680*/  LOP3.LUT R24, R95, R167, RZ, 0x3c, !PT ;  /* 0x000000a75f187212 */ /* 0x010fca00078e3cff */
[----:B------:R-:W-:-:S05]  /*10690*/  IMAD.WIDE.U32 R110, R24, -0x2daee0ad, RZ ;  /* 0xd2511f53186e7825 */ /* 0x000fca00078e00ff */
[----:B------:R-:W-:Y:S04]  /*106a0*/  STL.64 [R1+0x8], R110 ;  /* 0x0000086e01007387 */ /* 0x000fe80000100a00 */
[----:B------:R-:W-:Y:S04]  /*106b0*/  STL [R1+0x38], R25 ;  /* 0x0000381901007387 */ /* 0x000fe80000100800 */
[----:B------:R-:W3:Y:S04]  /*106c0*/  LDL.LU R188, [R1+0x27c] ;  /* 0x00027c0001bc7983 */ /* 0x000ee80000300800 */
[----:B------:R-:W4:Y:S01]  /*106d0*/  LDL.LU R190, [R1+0x278] ;  /* 0x0002780001be7983 */ /* 0x000f220000300800 */
[----:B------:R-:W-:-:S05]  /*106e0*/  LOP3.LUT R2, R49, R198, R166, 0x96, !PT ;  /* 0x000000c631027212 */ /* 0x000fca00078e96a6 */
[----:B------:R-:W-:Y:S01]  /*106f0*/  IMAD.WIDE.U32 R2, R2, -0x2daee0ad, RZ ;  /* 0xd2511f5302027825 */ /* 0x000fe200078e00ff */
[----:B------:R-:W-:-:S04]  /*10700*/  @!P5 HADD2 R122, -R19.H0_H0, -RZ.H0_H0 ;  /* 0xa00000ff137ad230 */ /* 0x000fc80000000900 */
[----:B------:R-:W-:Y:S02]  /*10710*/  LOP3.LUT R21, R21, R192, R2, 0x96, !PT ;  /* 0x000000c015157212 */ /* 0x000fe400078e9602 */
[----:B------:R-:W-:Y:S02]  /*10720*/  LOP3.LUT R2, R3, R193, R110, 0x96, !PT ;  /* 0x000000c103027212 */ /* 0x000fe400078e966e */
[----:B------:R-:W-:Y:S01]  /*10730*/  LOP3.LUT R3, R111, R25, R164, 0x96, !PT ;  /* 0x000000196f037212 */ /* 0x000fe200078e96a4 */
[----:B------:R-:W-:Y:S01]  /*10740*/  IMAD.MOV.U32 R168, RZ, RZ, R94 ;  /* 0x000000ffffa87224 */ /* 0x000fe200078e005e */
[----:B------:R-:W-:Y:S01]  /*10750*/  @!P5 PRMT R19, R122, 0x5410, RZ ;  /* 0x000054107a13d816 */ /* 0x000fe200000000ff */
[----:B------:R-:W-:Y:S01]  /*10760*/  IMAD.MOV.U32 R94, RZ, RZ, R92 ;  /* 0x000000ffff5e7224 */ /* 0x000fe200078e005c */
[----:B------:R-:W-:Y:S01]  /*10770*/  ST.E.U16 [R28.64+-0x60], R23 ;  /* 0xffffa0171c007985 */ /* 0x000fe2000c101504 */
[----:B------:R-:W-:Y:S02]  /*10780*/  IMAD.MOV.U32 R92, RZ, RZ, R249 ;  /* 0x000000ffff5c7224 */ /* 0x000fe400078e00f9 */
[----:B------:R-:W-:Y:S01]  /*10790*/  IMAD.MOV.U32 R95, RZ, RZ, R248 ;  /* 0x000000ffff5f7224 */ /* 0x000fe200078e00f8 */
[----:B------:R-:W-:Y:S01]  /*107a0*/  ST.E.U16 [R28.64+-0x5e], R22 ;  /* 0xffffa2161c007985 */ /* 0x000fe2000c101504 */
[----:B------:R-:W-:-:S03]  /*107b0*/  IMAD.WIDE.U32 R248, R3, -0x326172a9, RZ ;  /* 0xcd9e8d5703f87825 */ /* 0x000fc600078e00ff */
[----:B------:R1:W-:Y:S01]  /*107c0*/  ST.E.U16 [R34.64+-0x50], R51 ;  /* 0xffffb03322007985 */ /* 0x0003e2000c101504 */
[----:B------:R-:W-:-:S03]  /*107d0*/  IMAD.WIDE.U32 R2, R2, -0x326172a9, RZ ;  /* 0xcd9e8d5702027825 */ /* 0x000fc600078e00ff */
[----:B------:R-:W-:Y:S01]  /*107e0*/  ST.E.U16 [R34.64+-0x4e], R66 ;  /* 0xffffb24222007985 */ /* 0x000fe2000c101504 */
[----:B------:R-:W-:-:S03]  /*107f0*/  IMAD.WIDE.U32 R48, R21, -0x326172a9, RZ ;  /* 0xcd9e8d5715307825 */ /* 0x000fc600078e00ff */
[----:B------:R-:W-:Y:S04]  /*10800*/  ST.E.U16 [R32.64+-0x50], R100 ;  /* 0xffffb06420007985 */ /* 0x000fe8000c101504 */
[----:B------:R-:W-:Y:S01]  /*10810*/  ST.E.U16 [R32.64+-0x4e], R67 ;  /* 0xffffb24320007985 */ /* 0x000fe2000c101504 */
[----:B------:R-:W-:-:S03]  /*10820*/  LOP3.LUT R3, R3, R191, R248, 0x96, !PT ;  /* 0x000000bf03037212 */ /* 0x000fc600078e96f8 */
[----:B------:R-:W-:Y:S01]  /*10830*/  ST.E.U16 [R30.64+-0x50], R36 ;  /* 0xffffb0241e007985 */ /* 0x000fe2000c101504 */
[----:B------:R-:W-:-:S03]  /*10840*/  LOP3.LUT R21, R49, R189, R2, 0x96, !PT ;  /* 0x000000bd31157212 */ /* 0x000fc600078e9602 */
        /* <DEDUP_REMOVED lines=9> */
[----:B------:R-:W-:-:S03]  /*108e0*/  IMAD.WIDE.U32 R2, R3, -0x2daee0ad, RZ ;  /* 0xd2511f5303027825 */ /* 0x000fc600078e00ff */
[----:B------:R-:W-:Y:S01]  /*108f0*/  ST.E.U16 [R28.64+-0x40], R15 ;  /* 0xffffc00f1c007985 */ /* 0x000fe2000c101504 */
[----:B-1----:R-:W-:-:S03]  /*10900*/  IMAD.WIDE.U32 R50, R21, -0x2daee0ad, RZ ;  /* 0xd2511f5315327825 */ /* 0x002fc600078e00ff */
        /* <DEDUP_REMOVED lines=9> */
[----:B------:R-:W-:-:S03]  /*109a0*/  LOP3.LUT R2, R51, R231, R2, 0x96, !PT ;  /* 0x000000e733027212 */ /* 0x000fc600078e9602 */
        /* <DEDUP_REMOVED lines=8> */
[----:B------:R1:W-:Y:S04]  /*10a30*/  ST.E.U16 [R28.64+-0x1e], R6 ;  /* 0xffffe2061c007985 */ /* 0x0003e8000c101504 */
[----:B------:R-:W-:Y:S04]  /*10a40*/  ST.E.U16 [R34.64+-0x10], R53 ;  /* 0xfffff03522007985 */ /* 0x000fe8000c101504 */
[----:B------:R-:W-:Y:S01]  /*10a50*/  ST.E.U16 [R34.64+-0xe], R52 ;  /* 0xfffff23422007985 */ /* 0x000fe2000c101504 */
[----:B------:R-:W-:-:S03]  /*10a60*/  IMAD.WIDE.U32 R2, R2, -0x326172a9, RZ ;  /* 0xcd9e8d5702027825 */ /* 0x000fc600078e00ff */
[----:B------:R-:W-:Y:S04]  /*10a70*/  ST.E.U16 [R32.64+-0x10], R47 ;  /* 0xfffff02f20007985 */ /* 0x000fe8000c101504 */
[----:B------:R-:W-:Y:S04]  /*10a80*/  ST.E.U16 [R32.64+-0xe], R46 ;  /* 0xfffff22e20007985 */ /* 0x000fe8000c101504 */
[----:B------:R2:W-:Y:S04]  /*10a90*/  ST.E.U16 [R30.64+-0x10], R5 ;  /* 0xfffff0051e007985 */ /* 0x0005e8000c101504 */
[----:B------:R2:W-:Y:S04]  /*10aa0*/  ST.E.U16 [R30.64+-0xe], R4 ;  /* 0xfffff2041e007985 */ /* 0x0005e8000c101504 */
[----:B------:R-:W-:Y:S04]  /*10ab0*/  ST.E.U16 [R28.64+-0x10], R44 ;  /* 0xfffff02c1c007985 */ /* 0x000fe8000c101504 */
[----:B------:R2:W-:Y:S01]  /*10ac0*/  ST.E.U16 [R28.64+-0xe], R0 ;  /* 0xfffff2001c007985 */ /* 0x0005e2000c101504 */
[----:B------:R-:W-:Y:S01]  /*10ad0*/  IMAD.WIDE.U32 R22, R20, -0x326172a9, RZ ;  /* 0xcd9e8d5714167825 */ /* 0x000fe200078e00ff */
[----:B-1----:R-:W-:-:S02]  /*10ae0*/  LOP3.LUT R6, R2, 0xff, RZ, 0xc0, !PT ;  /* 0x000000ff02067812 */ /* 0x002fc400078ec0ff */
[----:B--2---:R-:W-:Y:S02]  /*10af0*/  SHF.R.U32.HI R5, RZ, 0x10, R2 ;  /* 0x00000010ff057819 */ /* 0x004fe40000011602 */
[----:B------:R-:W-:-:S04]  /*10b00*/  LOP3.LUT R4, R2, 0xffff, RZ, 0xc0, !PT ;  /* 0x0000ffff02047812 */ /* 0x000fc800078ec0ff */
[----:B------:R-:W-:Y:S02]  /*10b10*/  SHF.R.U32.HI R4, RZ, 0x8, R4 ;  /* 0x00000008ff047819 */ /* 0x000fe40000011604 */
[----:B------:R-:W-:Y:S02]  /*10b20*/  LOP3.LUT R0, R3, R232, R22, 0x96, !PT ;  /* 0x000000e803007212 */ /* 0x000fe400078e9616 */
[----:B------:R-:W-:Y:S02]  /*10b30*/  SHF.R.U32.HI R3, RZ, 0x18, R2 ;  /* 0x00000018ff037819 */ /* 0x000fe40000011602 */
[----:B------:R-:W-:Y:S02]  /*10b40*/  LOP3.LUT R2, R5, 0xff, RZ, 0xc0, !PT ;  /* 0x000000ff05027812 */ /* 0x000fe400078ec0ff */
[----:B------:R-:W-:Y:S02]  /*10b50*/  PRMT R8, R6, 0x5410, R4 ;  /* 0x0000541006087816 */ /* 0x000fe40000000004 */
[----:B------:R-:W-:-:S02]  /*10b60*/  PRMT R6, R2, 0x5410, R3 ;  /* 0x0000541002067816 */ /* 0x000fc40000000003 */
[C---:B------:R-:W-:Y:S02]  /*10b70*/  LOP3.LUT R4, R0.reuse, 0xffff, RZ, 0xc0, !PT ;  /* 0x0000ffff00047812 */ /* 0x040fe400078ec0ff */
[----:B------:R-:W-:Y:S02]  /*10b80*/  SHF.R.U32.HI R2, RZ, 0x10, R0 ;  /* 0x00000010ff027819 */ /* 0x000fe40000011600 */
[----:B------:R-:W-:Y:S02]  /*10b90*/  LOP3.LUT R3, R0, 0xff, RZ, 0xc0, !PT ;  /* 0x000000ff00037812 */ /* 0x000fe400078ec0ff */
[----:B------:R-:W-:Y:S02]  /*10ba0*/  SHF.R.U32.HI R4, RZ, 0x8, R4 ;  /* 0x00000008ff047819 */ /* 0x000fe40000011604 */
[----:B------:R-:W-:Y:S02]  /*10bb0*/  SHF.R.U32.HI R7, RZ, 0x18, R0 ;  /* 0x00000018ff077819 */ /* 0x000fe40000011600 */
[----:B------:R-:W-:Y:S01]  /*10bc0*/  LOP3.LUT R5, R2, 0xff, RZ, 0xc0, !PT ;  /* 0x000000ff02057812 */ /* 0x000fe200078ec0ff */
[----:B------:R-:W-:Y:S01]  /*10bd0*/  IMAD.MOV.U32 R169, RZ, RZ, R93 ;  /* 0x000000ffffa97224 */ /* 0x000fe200078e005d */
[----:B------:R-:W-:Y:S01]  /*10be0*/  PRMT R3, R3, 0x5410, R4 ;  /* 0x0000541003037816 */ /* 0x000fe20000000004 */
[----:B------:R-:W-:Y:S01]  /*10bf0*/  IMAD.MOV.U32 R93, RZ, RZ, R223 ;  /* 0x000000ffff5d7224 */ /* 0x000fe200078e00df */
[----:B------:R-:W-:-:S02]  /*10c00*/  PRMT R223, R194, 0x7054, R194 ;  /* 0x00007054c2df7816 */ /* 0x000fc400000000c2 */
[----:B------:R-:W-:-:S03]  /*10c10*/  PRMT R5, R5, 0x5410, R7 ;  /* 0x0000541005057816 */ /* 0x000fc60000000007 */
[--C-:B------:R-:W-:Y:S02]  /*10c20*/  HSET2.LE.AND R0, R8, R223.reuse, PT ;  /* 0x000000df08007233 */ /* 0x100fe40003803000 */
[--C-:B------:R-:W-:Y:S02]  /*10c30*/  HSET2.LE.AND R2, R6, R223.reuse, PT ;  /* 0x000000df06027233 */ /* 0x100fe40003803000 */
[--C-:B------:R-:W-:Y:S02]  /*10c40*/  HSET2.LE.AND R3, R3, R223.reuse, PT ;  /* 0x000000df03037233 */ /* 0x100fe40003803000 */
[----:B------:R-:W-:Y:S01]  /*10c50*/  HSET2.LE.AND R5, R5, R223, PT ;  /* 0x000000df05057233 */ /* 0x000fe20003803000 */
[----:B------:R-:W-:Y:S02]  /*10c60*/  LOP3.LUT R6, R69, R0, RZ, 0xc0, !PT ;  /* 0x0000000045067212 */ /* 0x000fe400078ec0ff */
[----:B------:R-:W-:Y:S02]  /*10c70*/  LOP3.LUT R7, R68, R2, RZ, 0xc0, !PT ;  /* 0x0000000244077212 */ /* 0x000fe400078ec0ff */
[----:B------:R-:W-:-:S02]  /*10c80*/  LOP3.LUT R4, R71, R3, RZ, 0xc0, !PT ;  /* 0x0000000347047212 */ /* 0x000fc400078ec0ff */
[----:B------:R-:W-:Y:S01]  /*10c90*/  LOP3.LUT R5, R70, R5, RZ, 0xc0, !PT ;  /* 0x0000000546057212 */ /* 0x000fe200078ec0ff */
[----:B---3--:R-:W1:Y:S04]  /*10ca0*/  LDSM.16.MT88.4 R24, [R188+0xa000] ;  /* 0x00a00000bc18783b */ /* 0x008e680000004200 */
[----:B----4-:R-:W2:Y:S01]  /*10cb0*/  LDSM.16.MT88.4 R40, [R190+0x9000] ;  /* 0x00900000be28783b */ /* 0x010ea20000004200 */
[----:B------:R-:W-:Y:S02]  /*10cc0*/  IMAD.MOV.U32 R60, RZ, RZ, R237 ;  /* 0x000000ffff3c7224 */ /* 0x000fe400078e00ed */
[----:B------:R-:W-:Y:S01]  /*10cd0*/  IMAD.MOV.U32 R61, RZ, RZ, R238 ;  /* 0x000000ffff3d7224 */ /* 0x000fe200078e00ee */
[----:B------:R-:W3:Y:S01]  /*10ce0*/  LDSM.16.MT88.4 R44, [R188+0x9000] ;  /* 0x00900000bc2c783b */ /* 0x000ee20000004200 */
[----:B------:R-:W-:-:S02]  /*10cf0*/  IMAD.MOV.U32 R62, RZ, RZ, R239 ;  /* 0x000000ffff3e7224 */ /* 0x000fc400078e00ef */
[----:B------:R-:W-:Y:S01]  /*10d00*/  IMAD.MOV.U32 R63, RZ, RZ, R197 ;  /* 0x000000ffff3f7224 */ /* 0x000fe200078e00c5 */
[----:B------:R-:W4:Y:S04]  /*10d10*/  LDSM.16.MT88.4 R12, [R190+0xa000] ;  /* 0x00a00000be0c783b */ /* 0x000f280000004200 */
[----:B------:R-:W3:Y:S04]  /*10d20*/  LDSM.16.MT88.4 R16, [R188+0xb000] ;  /* 0x00b00000bc10783b */ /* 0x000ee80000004200 */
[----:B------:R-:W3:Y:S01]  /*10d30*/  LDSM.16.MT88.4 R56, [R190+0xb000] ;  /* 0x00b00000be38783b */ /* 0x000ee20000004200 */
[C---:B-1----:R-:W-:Y:S08]  /*10d40*/  HMMA.16816.F32 R100, R4.reuse, R26, R144 ;  /* 0x0000001a0464723c */ /* 0x042ff00000001890 */
[----:B--2---:R-:W-:Y:S01]  /*10d50*/  HMMA.16816.F32 R128, R4, R40, R132 ;  /* 0x000000280480723c */ /* 0x004fe20000001884 */
[----:B------:R-:W2:Y:S01]  /*10d60*/  LDL.LU R132, [R1+0x70] ;  /* 0x0000700001847983 */ /* 0x000ea20000300800 */
[----:B------:R-:W-:-:S05]  /*10d70*/  IMAD.MOV.U32 R144, RZ, RZ, R209 ;  /* 0x000000ffff907224 */ /* 0x000fca00078e00d1 */
[----:B------:R-:W-:Y:S02]  /*10d80*/  IMAD.MOV.U32 R133, RZ, RZ, R240 ;  /* 0x000000ffff857224 */ /* 0x000fe400078e00f0 */
[----:B------:R-:W2:Y:S01]  /*10d90*/  LDL.LU R240, [R1+0x274] ;  /* 0x0002740001f07983 */ /* 0x000ea20000300800 */
[----:B------:R-:W-:Y:S02]  /*10da0*/  IMAD.MOV.U32 R134, RZ, RZ, R173 ;  /* 0x000000ffff867224 */ /* 0x000fe400078e00ad */
[----:B------:R-:W-:Y:S01]  /*10db0*/  IMAD.MOV.U32 R135, RZ, RZ, R172 ;  /* 0x000000ffff877224 */ /* 0x000fe200078e00ac */
[----:B------:R-:W2:Y:S01]  /*10dc0*/  LDL.LU R173, [R1+0x270] ;  /* 0x0002700001ad7983 */ /* 0x000ea20000300800 */
[----:B------:R-:W-:-:S03]  /*10dd0*/  IMAD.MOV.U32 R145, RZ, RZ, R210 ;  /* 0x000000ffff917224 */ /* 0x000fc600078e00d2 */
[----:B------:R-:W2:Y:S01]  /*10de0*/  LDL.LU R172, [R1+0x26c] ;  /* 0x00026c0001ac7983 */ /* 0x000ea20000300800 */
[----:B------:R-:W-:-:S03]  /*10df0*/  IMAD.MOV.U32 R146, RZ, RZ, R211 ;  /* 0x000000ffff927224 */ /* 0x000fc600078e00d3 */
[----:B------:R-:W2:Y:S01]  /*10e00*/  LDL.LU R209, [R1+0x268] ;  /* 0x0002680001d17983 */ /* 0x000ea20000300800 */
[----:B------:R-:W-:-:S03]  /*10e10*/  IMAD.MOV.U32 R147, RZ, RZ, R212 ;  /* 0x000000ffff937224 */ /* 0x000fc600078e00d4 */
[----:B------:R-:W2:Y:S04]  /*10e20*/  LDL.LU R210, [R1+0x264] ;  /* 0x0002640001d27983 */ /* 0x000ea80000300800 */
[----:B------:R-:W2:Y:S04]  /*10e30*/  LDL.LU R211, [R1+0x260] ;  /* 0x0002600001d37983 */ /* 0x000ea80000300800 */
[----:B------:R-:W2:Y:S04]  /*10e40*/  LDL.LU R212, [R1+0x25c] ;  /* 0x00025c0001d47983 */ /* 0x000ea80000300800 */
[----:B------:R-:W2:Y:S04]  /*10e50*/  LDL.LU R237, [R1+0x258] ;  /* 0x0002580001ed7983 */ /* 0x000ea80000300800 */
[----:B------:R-:W2:Y:S04]  /*10e60*/  LDL.LU R238, [R1+0x254] ;  /* 0x0002540001ee7983 */ /* 0x000ea80000300800 */
[----:B------:R-:W2:Y:S04]  /*10e70*/  LDL.LU R239, [R1+0x250] ;  /* 0x0002500001ef7983 */ /* 0x000ea80000300800 */
[----:B------:R-:W2:Y:S01]  /*10e80*/  LDL.LU R197, [R1+0x24c] ;  /* 0x00024c0001c57983 */ /* 0x000ea20000300800 */
[----:B------:R-:W-:-:S02]  /*10e90*/  LOP3.LUT R2, R181, R193, R204, 0x96, !PT ;  /* 0x000000c1b5027212 */ /* 0x000fc400078e96cc */
        /* <DEDUP_REMOVED lines=11> */
[----:B------:R-:W-:Y:S02]  /*10f50*/  LOP3.LUT R0, R3, R232, R36, 0x96, !PT ;  /* 0x000000e803007212 */ /* 0x000fe400078e9624 */
[----:B------:R-:W-:Y:S02]  /*10f60*/  LOP3.LUT R3, R2, 0xffff, RZ, 0xc0, !PT ;  /* 0x0000ffff02037812 */ /* 0x000fe400078ec0ff */
[C---:B------:R-:W-:Y:S02]  /*10f70*/  LOP3.LUT R8, R0.reuse, 0xffff, RZ, 0xc0, !PT ;  /* 0x0000ffff00087812 */ /* 0x040fe400078ec0ff */
[--C-:B------:R-:W-:Y:S02]  /*10f80*/  SHF.R.U32.HI R9, RZ, 0x10, R0.reuse ;  /* 0x00000010ff097819 */ /* 0x100fe40000011600 */
[----:B------:R-:W-:Y:S02]  /*10f90*/  LOP3.LUT R22, R0, 0xff, RZ, 0xc0, !PT ;  /* 0x000000ff00167812 */ /* 0x000fe400078ec0ff */
[----:B------:R-:W-:-:S02]  /*10fa0*/  SHF.R.U32.HI R21, RZ, 0x18, R0 ;  /* 0x00000018ff157819 */ /* 0x000fc40000011600 */
[----:B------:R-:W-:Y:S02]  /*10fb0*/  SHF.R.U32.HI R0, RZ, 0x8, R3 ;  /* 0x00000008ff007819 */ /* 0x000fe40000011603 */
[----:B------:R-:W-:Y:S02]  /*10fc0*/  SHF.R.U32.HI R3, RZ, 0x8, R8 ;  /* 0x00000008ff037819 */ /* 0x000fe40000011608 */
[----:B------:R-:W-:Y:S02]  /*10fd0*/  LOP3.LUT R8, R9, 0xff, RZ, 0xc0, !PT ;  /* 0x000000ff09087812 */ /* 0x000fe400078ec0ff */
[----:B------:R-:W-:Y:S02]  /*10fe0*/  LOP3.LUT R10, R2, 0xff, RZ, 0xc0, !PT ;  /* 0x000000ff020a7812 */ /* 0x000fe400078ec0ff */
[--C-:B------:R-:W-:Y:S02]  /*10ff0*/  SHF.R.U32.HI R11, RZ, 0x10, R2.reuse ;  /* 0x00000010ff0b7819 */ /* 0x100fe40000011602 */
[----:B------:R-:W-:-:S02]  /*11000*/  SHF.R.U32.HI R20, RZ, 0x18, R2 ;  /* 0x00000018ff147819 */ /* 0x000fc40000011602 */
[----:B------:R-:W-:Y:S02]  /*11010*/  PRMT R2, R8, 0x5410, R21 ;  /* 0x0000541008027816 */ /* 0x000fe40000000015 */
[----:B------:R-:W-:Y:S02]  /*11020*/  PRMT R9, R10, 0x5410, R0 ;  /* 0x000054100a097816 */ /* 0x000fe40000000000 */
[----:B------:R-:W-:Y:S01]  /*11030*/  LOP3.LUT R11, R11, 0xff, RZ, 0xc0, !PT ;  /* 0x000000ff0b0b7812 */ /* 0x000fe200078ec0ff */
[--C-:B------:R-:W-:Y:S01]  /*11040*/  HSET2.LE.AND R2, R2, R223.reuse, PT ;  /* 0x000000df02027233 */ /* 0x100fe20003803000 */
[----:B------:R-:W-:Y:S01]  /*11050*/  PRMT R0, R22, 0x5410, R3 ;  /* 0x0000541016007816 */ /* 0x000fe20000000003 */
[----:B------:R-:W-:Y:S01]  /*11060*/  HSET2.LE.AND R3, R9, R223, PT ;  /* 0x000000df09037233 */ /* 0x000fe20003803000 */
[----:B------:R-:W-:-:S03]  /*11070*/  PRMT R11, R11, 0x5410, R20 ;  /* 0x000054100b0b7816 */ /* 0x000fc60000000014 */
[--C-:B------:R-:W-:Y:S02]  /*11080*/  HSET2.LE.AND R0, R0, R223.reuse, PT ;  /* 0x000000df00007233 */ /* 0x100fe40003803000 */
[----:B------:R-:W-:Y:S01]  /*11090*/  HSET2.LE.AND R11, R11, R223, PT ;  /* 0x000000df0b0b7233 */ /* 0x000fe20003803000 */
[----:B---3--:R-:W-:Y:S01]  /*110a0*/  HMMA.16816.F32 R120, R4, R46, R136 ;  /* 0x0000002e0478723c */ /* 0x008fe20000001888 */
[----:B------:R-:W-:Y:S02]  /*110b0*/  IMAD.MOV.U32 R176, RZ, RZ, R91 ;  /* 0x000000ffffb07224 */ /* 0x000fe400078e005b */
[----:B------:R-:W-:-:S04]  /*110c0*/  IMAD.MOV.U32 R177, RZ, RZ, R90 ;  /* 0x000000ffffb17224 */ /* 0x000fc800078e005a */
[----:B------:R-:W-:Y:S02]  /*110d0*/  IMAD.MOV.U32 R136, RZ, RZ, R229 ;  /* 0x000000ffff887224 */ /* 0x000fe400078e00e5 */
[----:B------:R-:W-:Y:S02]  /*110e0*/  IMAD.MOV.U32 R137, RZ, RZ, R236 ;  /* 0x000000ffff897224 */ /* 0x000fe400078e00ec */
[----:B------:R-:W-:Y:S02]  /*110f0*/  IMAD.MOV.U32 R138, RZ, RZ, R235 ;  /* 0x000000ffff8a7224 */ /* 0x000fe400078e00eb */
[----:B------:R-:W-:Y:S01]  /*11100*/  IMAD.MOV.U32 R139, RZ, RZ, R83 ;  /* 0x000000ffff8b7224 */ /* 0x000fe200078e0053 */
[----:B------:R-:W-:Y:S01]  /*11110*/  HMMA.16816.F32 R124, R4, R44, R140 ;  /* 0x0000002c047c723c */ /* 0x000fe2000000188c */
[----:B------:R-:W-:Y:S02]  /*11120*/  IMAD.MOV.U32 R178, RZ, RZ, R89 ;  /* 0x000000ffffb27224 */ /* 0x000fe400078e0059 */
[----:B------:R-:W-:-:S04]  /*11130*/  IMAD.MOV.U32 R179, RZ, RZ, R88 ;  /* 0x000000ffffb37224 */ /* 0x000fc800078e0058 */
[----:B------:R-:W-:Y:S01]  /*11140*/  IMAD.MOV.U32 R140, RZ, RZ, R95 ;  /* 0x000000ffff8c7224 */ /* 0x000fe200078e005f */
[----:B------:R-:W-:Y:S01]  /*11150*/  HMMA.16816.F32 R116, R4, R42, R84 ;  /* 0x0000002a0474723c */ /* 0x000fe20000001854 */
[----:B------:R-:W-:Y:S02]  /*11160*/  IMAD.MOV.U32 R141, RZ, RZ, R94 ;  /* 0x000000ffff8d7224 */ /* 0x000fe400078e005e */
[----:B------:R-:W-:Y:S02]  /*11170*/  IMAD.MOV.U32 R142, RZ, RZ, R93 ;  /* 0x000000ffff8e7224 */ /* 0x000fe400078e005d */
[----:B------:R-:W-:-:S03]  /*11180*/  IMAD.MOV.U32 R143, RZ, RZ, R92 ;  /* 0x000000ffff8f7224 */ /* 0x000fc600078e005c */
[C---:B------:R-:W-:Y:S08]  /*11190*/  HMMA.16816.F32 R104, R4.reuse, R24, R96 ;  /* 0x000000180468723c */ /* 0x040ff00000001860 */
[C---:B----4-:R-:W-:Y:S08]  /*111a0*/  HMMA.16816.F32 R84, R4.reuse, R14, R112 ;  /* 0x0000000e0454723c */ /* 0x050ff00000001870 */
[C---:B------:R-:W-:Y:S08]  /*111b0*/  HMMA.16816.F32 R88, R4.reuse, R12, R148 ;  /* 0x0000000c0458723c */ /* 0x040ff00000001894 */
        /* <DEDUP_REMOVED lines=8> */
[----:B--2---:R-:W-:Y:S02]  /*11240*/  LOP3.LUT R9, R239, R2, RZ, 0xc0, !PT ;  /* 0x00000002ef097212 */ /* 0x004fe400078ec0ff */
[----:B------:R-:W-:Y:S02]  /*11250*/  LOP3.LUT R2, R23, R234, R48, 0x96, !PT ;  /* 0x000000ea17027212 */ /* 0x000fe400078e9630 */
[----:B------:R-:W-:Y:S01]  /*11260*/  LOP3.LUT R10, R238, R3, RZ, 0xc0, !PT ;  /* 0x00000003ee0a7212 */ /* 0x000fe200078ec0ff */
[----:B------:R-:W-:Y:S02]  /*11270*/  LDSM.16.MT88.4 R20, [R188+0x9400] ;  /* 0x00940000bc14783b */ /* 0x000fe40000004200 */
[----:B------:R-:W-:Y:S01]  /*11280*/  IMAD.WIDE.U32 R2, R2, -0x2daee0ad, RZ ;  /* 0xd2511f5302027825 */ /* 0x000fe200078e00ff */
[----:B------:R-:W-:-:S02]  /*11290*/  LOP3.LUT R8, R197, R0, RZ, 0xc0, !PT ;  /* 0x00000000c5087212 */ /* 0x000fc400078ec0ff */
[----:B------:R-:W-:Y:S01]  /*112a0*/  LOP3.LUT R11, R237, R11, RZ, 0xc0, !PT ;  /* 0x0000000bed0b7212 */ /* 0x000fe200078ec0ff */
[----:B------:R-:W2:Y:S01]  /*112b0*/  LDL.LU R197, [R1+0x248] ;  /* 0x0002480001c57983 */ /* 0x000ea20000300800 */
[----:B------:R-:W-:-:S05]  /*112c0*/  LOP3.LUT R0, R3, R252, R50, 0x96, !PT ;  /* 0x000000fc03007212 */ /* 0x000fca00078e9632 */
[----:B------:R-:W-:Y:S01]  /*112d0*/  HMMA.16816.F32 R76, R8, R26, R132 ;  /* 0x0000001a084c723c */ /* 0x000fe20000001884 */
[----:B------:R-:W-:Y:S01]  /*112e0*/  LOP3.LUT R4, R0, 0xffff, RZ, 0xc0, !PT ;  /* 0x0000ffff00047812 */ /* 0x000fe200078ec0ff */
[----:B------:R-:W-:Y:S01]  /*112f0*/  LDSM.16.MT88.4 R48, [R188+0xb400] ;  /* 0x00b40000bc30783b */ /* 0x000fe20000004200 */
[--C-:B------:R-:W-:Y:S02]  /*11300*/  SHF.R.U32.HI R5, RZ, 0x10, R0.reuse ;  /* 0x00000010ff057819 */ /* 0x100fe40000011600 */
[----:B------:R-:W-:-:S03]  /*11310*/  SHF.R.U32.HI R7, RZ, 0x18, R0 ;  /* 0x00000018ff077819 */ /* 0x000fc60000011600 */
[----:B------:R-:W-:Y:S01]  /*11320*/  HMMA.16816.F32 R132, R8, R12, R136 ;  /* 0x0000000c0884723c */ /* 0x000fe20000001888 */
[----:B------:R-:W-:-:S06]  /*11330*/  LOP3.LUT R3, R2, 0xffff, RZ, 0xc0, !PT ;  /* 0x0000ffff02037812 */ /* 0x000fcc00078ec0ff */
[----:B------:R-:W-:Y:S02]  /*11340*/  LOP3.LUT R12, R0, 0xff, RZ, 0xc0, !PT ;  /* 0x000000ff000c7812 */ /* 0x000fe400078ec0ff */
[----:B------:R-:W-:Y:S02]  /*11350*/  SHF.R.U32.HI R0, RZ, 0x8, R4 ;  /* 0x00000008ff007819 */ /* 0x000fe40000011604 */
[----:B------:R-:W-:Y:S02]  /*11360*/  LOP3.LUT R4, R5, 0xff, RZ, 0xc0, !PT ;  /* 0x000000ff05047812 */ /* 0x000fe400078ec0ff */
[----:B------:R-:W-:Y:S02]  /*11370*/  LOP3.LUT R6, R2, 0xff, RZ, 0xc0, !PT ;  /* 0x000000ff02067812 */ /* 0x000fe400078ec0ff */
[--C-:B------:R-:W-:Y:S02]  /*11380*/  SHF.R.U32.HI R13, RZ, 0x10, R2.reuse ;  /* 0x00000010ff0d7819 */ /* 0x100fe40000011602 */
[----:B------:R-:W-:-:S02]  /*11390*/  SHF.R.U32.HI R5, RZ, 0x18, R2 ;  /* 0x00000018ff057819 */ /* 0x000fc40000011602 */
[----:B------:R-:W-:Y:S02]  /*113a0*/  PRMT R2, R4, 0x5410, R7 ;  /* 0x0000541004027816 */ /* 0x000fe40000000007 */
[----:B------:R-:W-:Y:S02]  /*113b0*/  SHF.R.U32.HI R3, RZ, 0x8, R3 ;  /* 0x00000008ff037819 */ /* 0x000fe40000011603 */
[----:B------:R-:W-:Y:S01]  /*113c0*/  LOP3.LUT R7, R13, 0xff, RZ, 0xc0, !PT ;  /* 0x000000ff0d077812 */ /* 0x000fe200078ec0ff */
[--C-:B------:R-:W-:Y:S01]  /*113d0*/  HSET2.LE.AND R2, R2, R223.reuse, PT ;  /* 0x000000df02027233 */ /* 0x100fe20003803000 */
[----:B------:R-:W-:Y:S01]  /*113e0*/  PRMT R3, R6, 0x5410, R3 ;  /* 0x0000541006037816 */ /* 0x000fe20000000003 */
[----:B------:R-:W-:Y:S01]  /*113f0*/  HMMA.16816.F32 R64, R8, R40, R244 ;  /* 0x000000280840723c */ /* 0x000fe200000018f4 */
[----:B------:R-:W-:Y:S02]  /*11400*/  PRMT R7, R7, 0x5410, R5 ;  /* 0x0000541007077816 */ /* 0x000fe40000000005 */
[----:B------:R-:W-:Y:S01]  /*11410*/  PRMT R0, R12, 0x5410, R0 ;  /* 0x000054100c007816 */ /* 0x000fe20000000000 */
[----:B------:R-:W-:Y:S01]  /*11420*/  HSET2.LE.AND R3, R3, R223, PT ;  /* 0x000000df03037233 */ /* 0x000fe20003803000 */
[----:B------:R-:W-:-:S03]  /*11430*/  LOP3.LUT R5, R158, R2, RZ, 0xc0, !PT ;  /* 0x000000029e057212 */ /* 0x000fc600078ec0ff */
[----:B------:R-:W-:Y:S01]  /*11440*/  HMMA.16816.F32 R60, R8, R42, R60 ;  /* 0x0000002a083c723c */ /* 0x000fe2000000183c */
[----:B------:R-:W-:-:S07]  /*11450*/  LOP3.LUT R2, R37, R234, R52, 0x96, !PT ;  /* 0x000000ea25027212 */ /* 0x000fce00078e9634 */
[C---:B------:R-:W-:Y:S01]  /*11460*/  HMMA.16816.F32 R40, R8.reuse, R24, R144 ;  /* 0x000000180828723c */ /* 0x040fe20000001890 */
[----:B------:R-:W-:Y:S01]  /*11470*/  HSET2.LE.AND R0, R0, R223, PT ;  /* 0x000000df00007233 */ /* 0x000fe20003803000 */
[----:B------:R-:W-:Y:S01]  /*11480*/  LOP3.LUT R6, R157, R3, RZ, 0xc0, !PT ;  /* 0x000000039d067212 */ /* 0x000fe200078ec0ff */
[----:B------:R-:W1:Y:S05]  /*11490*/  LDSM.16.MT88.4 R24, [R188+0xa400] ;  /* 0x00a40000bc18783b */ /* 0x000e6a0000004200 */
[----:B------:R-:W-:Y:S01]  /*114a0*/  HMMA.16816.F32 R136, R8, R14, R176 ;  /* 0x0000000e0888723c */ /* 0x000fe200000018b0 */
[----:B------:R-:W-:-:S06]  /*114b0*/  IMAD.WIDE.U32 R2, R2, -0x2daee0ad, RZ ;  /* 0xd2511f5302027825 */ /* 0x000fcc00078e00ff */
[----:B------:R-:W-:Y:S01]  /*114c0*/  IMAD.MOV.U32 R176, RZ, RZ, R251 ;  /* 0x000000ffffb07224 */ /* 0x000fe200078e00fb */
[----:B------:R-:W-:Y:S01]  /*114d0*/  HMMA.16816.F32 R144, R8, R18, R168 ;  /* 0x000000120890723c */ /* 0x000fe200000018a8 */
[----:B------:R-:W-:Y:S02]  /*114e0*/  IMAD.MOV.U32 R177, RZ, RZ, R250 ;  /* 0x000000ffffb17224 */ /* 0x000fe400078e00fa */
[----:B------:R-:W-:Y:S02]  /*114f0*/  IMAD.MOV.U32 R178, RZ, RZ, R108 ;  /* 0x000000ffffb27224 */ /* 0x000fe400078e006c */
[----:B------:R-:W-:-:S03]  /*11500*/  IMAD.MOV.U32 R179, RZ, RZ, R109 ;  /* 0x000000ffffb37224 */ /* 0x000fc600078e006d */
[----:B------:R-:W-:Y:S01]  /*11510*/  HMMA.16816.F32 R72, R8, R44, R172 ;  /* 0x0000002c0848723c */ /* 0x000fe200000018ac */
[----:B------:R-:W-:Y:S01]  /*11520*/  IMAD.MOV.U32 R168, RZ, RZ, R219 ;  /* 0x000000ffffa87224 */ /* 0x000fe200078e00db */
[----:B------:R-:W-:Y:S01]  /*11530*/  LOP3.LUT R4, R159, R0, RZ, 0xc0, !PT ;  /* 0x000000009f047212 */ /* 0x000fe200078ec0ff */
[----:B------:R-:W-:-:S05]  /*11540*/  IMAD.MOV.U32 R169, RZ, RZ, R218 ;  /* 0x000000ffffa97224 */ /* 0x000fca00078e00da */
[----:B------:R-:W-:Y:S01]  /*11550*/  HMMA.16816.F32 R68, R8, R46, R240 ;  /* 0x0000002e0844723c */ /* 0x000fe200000018f0 */
[----:B------:R-:W-:Y:S01]  /*11560*/  IMAD.MOV.U32 R170, RZ, RZ, R217 ;  /* 0x000000ffffaa7224 */ /* 0x000fe200078e00d9 */
[----:B------:R-:W-:Y:S01]  /*11570*/  LDSM.16.MT88.4 R44, [R190+0xa400] ;  /* 0x00a40000be2c783b */ /* 0x000fe20000004200 */
[----:B------:R-:W-:Y:S01]  /*11580*/  IMAD.MOV.U32 R171, RZ, RZ, R216 ;  /* 0x000000ffffab7224 */ /* 0x000fe200078e00d8 */
[----:B------:R-:W-:-:S04]  /*11590*/  LOP3.LUT R0, R3, R252, R38, 0x96, !PT ;  /* 0x000000fc03007212 */ /* 0x000fc800078e9626 */
[C---:B------:R-:W-:Y:S01]  /*115a0*/  HMMA.16816.F32 R140, R8.reuse, R16, R140 ;  /* 0x00000010088c723c */ /* 0x040fe2000000188c */
[----:B------:R-:W3:Y:S01]  /*115b0*/  LDSM.16.MT88.4 R16, [R190+0x9400] ;  /* 0x00940000be10783b */ /* 0x000ee20000004200 */
[----:B------:R-:W-:Y:S01]  /*115c0*/  SHF.R.U32.HI R12, RZ, 0x18, R2 ;  /* 0x00000018ff0c7819 */ /* 0x000fe20000011602 */
[----:B------:R-:W-:Y:S02]  /*115d0*/  HSET2.LE.AND R7, R7, R223, PT ;  /* 0x000000df07077233 */ /* 0x000fe40003803000 */
[----:B------:R-:W4:Y:S03]  /*115e0*/  LDL.LU R251, [R1+0x244] ;  /* 0x0002440001fb7983 */ /* 0x000f260000300800 */
[C---:B------:R-:W-:Y:S01]  /*115f0*/  HMMA.16816.F32 R152, R8.reuse, R56, R176 ;  /* 0x000000380898723c */ /* 0x040fe200000018b0 */
[----:B------:R-:W-:Y:S01]  /*11600*/  LOP3.LUT R3, R2, 0xffff, RZ, 0xc0, !PT ;  /* 0x0000ffff02037812 */ /* 0x000fe200078ec0ff */
[----:B------:R-:W2:Y:S06]  /*11610*/  LDL.LU R250, [R1+0x240] ;  /* 0x0002400001fa7983 */ /* 0x000eac0000300800 */
[----:B------:R-:W-:Y:S01]  /*11620*/  HMMA.16816.F32 R148, R8, R58, R168 ;  /* 0x0000003a0894723c */ /* 0x000fe200000018a8 */
[----:B------:R-:W1:Y:S01]  /*11630*/  LDSM.16.MT88.4 R56, [R190+0xb400] ;  /* 0x00b40000be38783b */ /* 0x000e620000004200 */
[----:B------:R-:W-:-:S02]  /*11640*/  LOP3.LUT R14, R0, 0xff, RZ, 0xc0, !PT ;  /* 0x000000ff000e7812 */ /* 0x000fc400078ec0ff */
[--C-:B------:R-:W-:Y:S01]  /*11650*/  SHF.R.U32.HI R13, RZ, 0x18, R0.reuse ;  /* 0x00000018ff0d7819 */ /* 0x100fe20000011600 */
[----:B------:R1:W5:Y:S02]  /*11660*/  LDL.LU R108, [R1+0x23c] ;  /* 0x00023c00016c7983 */ /* 0x0003640000300800 */
[----:B------:R-:W-:Y:S02]  /*11670*/  LOP3.LUT R8, R0, 0xffff, RZ, 0xc0, !PT ;  /* 0x0000ffff00087812 */ /* 0x000fe400078ec0ff */
[----:B------:R-:W-:Y:S01]  /*11680*/  SHF.R.U32.HI R9, RZ, 0x10, R0 ;  /* 0x00000010ff097819 */ /* 0x000fe20000011600 */
[----:B------:R1:W5:Y:S01]  /*11690*/  LDL.LU R109, [R1+0x238] ;  /* 0x00023800016d7983 */ /* 0x0003620000300800 */
[----:B------:R-:W-:Y:S02]  /*116a0*/  LOP3.LUT R10, R2, 0xff, RZ, 0xc0, !PT ;  /* 0x000000ff020a7812 */ /* 0x000fe400078ec0ff */
[----:B------:R-:W-:Y:S01]  /*116b0*/  SHF.R.U32.HI R0, RZ, 0x8, R3 ;  /* 0x00000008ff007819 */ /* 0x000fe20000011603 */
[----:B------:R1:W5:Y:S01]  /*116c0*/  LDL.LU R219, [R1+0x234] ;  /* 0x0002340001db7983 */ /* 0x0003620000300800 */
[----:B------:R-:W-:-:S02]  /*116d0*/  SHF.R.U32.HI R3, RZ, 0x8, R8 ;  /* 0x00000008ff037819 */ /* 0x000fc40000011608 */
[----:B------:R-:W-:Y:S01]  /*116e0*/  LOP3.LUT R8, R9, 0xff, RZ, 0xc0, !PT ;  /* 0x000000ff09087812 */ /* 0x000fe200078ec0ff */
[----:B------:R1:W5:Y:S01]  /*116f0*/  LDL.LU R218, [R1+0x230] ;  /* 0x0002300001da7983 */ /* 0x0003620000300800 */
[----:B------:R-:W-:Y:S02]  /*11700*/  PRMT R9, R10, 0x5410, R0 ;  /* 0x000054100a097816 */ /* 0x000fe40000000000 */
[----:B------:R-:W-:Y:S01]  /*11710*/  PRMT R0, R14, 0x5410, R3 ;  /* 0x000054100e007816 */ /* 0x000fe20000000003 */
[----:B------:R2:W5:Y:S01]  /*11720*/  LDL.LU R217, [R1+0x22c] ;  /* 0x00022c0001d97983 */ /* 0x0005620000300800 */
[----:B------:R-:W-:-:S03]  /*11730*/  SHF.R.U32.HI R11, RZ, 0x10, R2 ;  /* 0x00000010ff0b7819 */ /* 0x000fc60000011602 */
[--C-:B------:R-:W-:Y:S01]  /*11740*/  HSET2.LE.AND R0, R0, R223.reuse, PT ;  /* 0x000000df00007233 */ /* 0x100fe20003803000 */
[----:B------:R-:W-:Y:S01]  /*11750*/  PRMT R2, R8, 0x5410, R13 ;  /* 0x0000541008027816 */ /* 0x000fe2000000000d */
[----:B------:R-:W-:Y:S01]  /*11760*/  LDSM.16.MT88.4 R36, [R190+0xb800] ;  /* 0x00b80000be24783b */ /* 0x000fe20000004200 */
[----:B------:R-:W-:Y:S02]  /*11770*/  LOP3.LUT R11, R11, 0xff, RZ, 0xc0, !PT ;  /* 0x000000ff0b0b7812 */ /* 0x000fe400078ec0ff */
[----:B------:R-:W-:Y:S02]  /*11780*/  LOP3.LUT R8, R212, R0, RZ, 0xc0, !PT ;  /* 0x00000000d4087212 */ /* 0x000fe400078ec0ff */
[----:B------:R-:W-:Y:S01]  /*11790*/  LOP3.LUT R7, R156, R7, RZ, 0xc0, !PT ;  /* 0x000000079c077212 */ /* 0x000fe200078ec0ff */
[--C-:B------:R-:W-:Y:S01]  /*117a0*/  HSET2.LE.AND R3, R9, R223.reuse, PT ;  /* 0x000000df09037233 */ /* 0x100fe20003803000 */
[----:B------:R-:W-:Y:S01]  /*117b0*/  LOP3.LUT R0, R186, R181, RZ, 0x3c, !PT ;  /* 0x000000b5ba007212 */ /* 0x000fe200078e3cff */
[--C-:B------:R-:W-:Y:S01]  /*117c0*/  HSET2.LE.AND R2, R2, R223.reuse, PT ;  /* 0x000000df02027233 */ /* 0x100fe20003803000 */
[----:B------:R-:W-:Y:S01]  /*117d0*/  PRMT R11, R11, 0x5410, R12 ;  /* 0x000054100b0b7816 */ /* 0x000fe2000000000c */
[----:B------:R2:W5:Y:S02]  /*117e0*/  LDL.LU R216, [R1+0x228] ;  /* 0x0002280001d87983 */ /* 0x0005640000300800 */
[----:B------:R-:W-:Y:S01]  /*117f0*/  IMAD.WIDE.U32 R12, R0, -0x326172a9, RZ ;  /* 0xcd9e8d57000c7825 */ /* 0x000fe200078e00ff */
[----:B------:R-:W-:Y:S01]  /*11800*/  LOP3.LUT R9, R211, R2, RZ, 0xc0, !PT ;  /* 0x00000002d3097212 */ /* 0x000fe200078ec0ff */
[----:B------:R-:W-:Y:S01]  /*11810*/  HSET2.LE.AND R11, R11, R223, PT ;  /* 0x000000df0b0b7233 */ /* 0x000fe20003803000 */
[----:B-1----:R-:W-:Y:S01]  /*11820*/  HMMA.16816.F32 R160, R4, R24, R104 ;  /* 0x0000001804a0723c */ /* 0x002fe20000001868 */
[----:B------:R-:W-:Y:S01]  /*11830*/  LOP3.LUT R10, R210, R3, RZ, 0xc0, !PT ;  /* 0x00000003d20a7212 */ /* 0x000fe200078ec0ff */
[----:B------:R1:W5:Y:S01]  /*11840*/  LDL.LU R212, [R1+0x224] ;  /* 0x0002240001d47983 */ /* 0x0003620000300800 */
[----:B------:R-:W-:-:S02]  /*11850*/  LOP3.LUT R2, R13, R198, R54, 0x96, !PT ;  /* 0x000000c60d027212 */ /* 0x000fc400078e9636 */
[----:B------:R-:W-:Y:S01]  /*11860*/  LOP3.LUT R0, R249, R195, R12, 0x96, !PT ;  /* 0x000000c3f9007212 */ /* 0x000fe200078e960c */
[----:B------:R1:W5:Y:S02]  /*11870*/  LDL.LU R211, [R1+0x220] ;  /* 0x0002200001d37983 */ /* 0x0003640000300800 */
[C---:B------:R-:W-:Y:S01]  /*11880*/  HMMA.16816.F32 R124, R4.reuse, R20, R124 ;  /* 0x00000014047c723c */ /* 0x040fe2000000187c */
[----:B------:R-:W-:Y:S01]  /*11890*/  IMAD.WIDE.U32 R2, R2, -0x2daee0ad, RZ ;  /* 0xd2511f5302027825 */ /* 0x000fe200078e00ff */
[----:B------:R-:W-:Y:S01]  /*118a0*/  LOP3.LUT R11, R209, R11, RZ, 0xc0, !PT ;  /* 0x0000000bd10b7212 */ /* 0x000fe200078ec0ff */
[----:B------:R1:W5:Y:S05]  /*118b0*/  LDL.LU R210, [R1+0x21c] ;  /* 0x00021c0001d27983 */ /* 0x00036a0000300800 */
[C---:B------:R-:W-:Y:S01]  /*118c0*/  HMMA.16816.F32 R120, R4.reuse, R22, R120 ;  /* 0x000000160478723c */ /* 0x040fe20000001878 */
[----:B------:R-:W-:Y:S01]  /*118d0*/  LOP3.LUT R3, R3, R193, R110, 0x96, !PT ;  /* 0x000000c103037212 */ /* 0x000fe200078e966e */
[----:B------:R1:W5:Y:S04]  /*118e0*/  LDL.LU R209, [R1+0x218] ;  /* 0x0002180001d17983 */ /* 0x0003680000300800 */
[----:B------:R-:W-:Y:S02]  /*118f0*/  LDSM.16.MT88.4 R52, [R188+0x9800] ;  /* 0x00980000bc34783b */ /* 0x000fe40000004200 */
[C---:B---3--:R-:W-:Y:S08]  /*11900*/  HMMA.16816.F32 R128, R4.reuse, R16, R128 ;  /* 0x000000100480723c */ /* 0x048ff00000001880 */
        /* <DEDUP_REMOVED lines=8> */
[----:B------:R-:W-:Y:S01]  /*11990*/  IMAD.WIDE.U32 R4, R0, -0x2daee0ad, RZ ;  /* 0xd2511f5300047825 */ /* 0x000fe200078e00ff */
[----:B------:R-:W-:Y:S04]  /*119a0*/  HMMA.16816.F32 R80, R8, R24, R40 ;  /* 0x000000180850723c */ /* 0x000fe80000001828 */
[----:B------:R-:W-:Y:S01]  /*119b0*/  LOP3.LUT R0, R5, R192, R2, 0x96, !PT ;  /* 0x000000c005007212 */ /* 0x000fe200078e9602 */
[----:B------:R-:W-:-:S04]  /*119c0*/  IMAD.WIDE.U32 R2, R3, -0x326172a9, RZ ;  /* 0xcd9e8d5703027825 */ /* 0x000fc800078e00ff */
[----:B------:R-:W-:Y:S01]  /*119d0*/  IMAD.WIDE.U32 R40, R0, -0x326172a9, RZ ;  /* 0xcd9e8d5700287825 */ /* 0x000fe200078e00ff */
[----:B------:R-:W-:-:S04]  /*119e0*/  LOP3.LUT R3, R3, R191, R248, 0x96, !PT ;  /* 0x000000bf03037212 */ /* 0x000fc800078e96f8 */
[----:B------:R-:W-:Y:S01]  /*119f0*/  LOP3.LUT R0, R41, R189, R2, 0x96, !PT ;  /* 0x000000bd29007212 */ /* 0x000fe200078e9602 */
[----:B------:R-:W-:Y:S01]  /*11a00*/  HMMA.16816.F32 R76, R8, R26, R76 ;  /* 0x0000001a084c723c */ /* 0x000fe2000000184c */
[----:B------:R-:W-:-:S06]  /*11a10*/  IMAD.WIDE.U32 R2, R3, -0x2daee0ad, RZ ;  /* 0xd2511f5303027825 */ /* 0x000fcc00078e00ff */
[----:B------:R-:W-:Y:S01]  /*11a20*/  IMAD.WIDE.U32 R26, R0, -0x2daee0ad, RZ ;  /* 0xd2511f53001a7825 */ /* 0x000fe200078e00ff */
[----:B------:R-:W-:-:S04]  /*11a30*/  LOP3.LUT R0, R3, R224, R4, 0x96, !PT ;  /* 0x000000e003007212 */ /* 0x000fc800078e9604 */
[----:B------:R-:W-:Y:S01]  /*11a40*/  LOP3.LUT R2, R27, R231, R2, 0x96, !PT ;  /* 0x000000e71b027212 */ /* 0x000fe200078e9602 */
[----:B------:R-:W-:-:S04]  /*11a50*/  IMAD.WIDE.U32 R24, R0, -0x326172a9, RZ ;  /* 0xcd9e8d5700187825 */ /* 0x000fc800078e00ff */
[----:B------:R-:W-:Y:S01]  /*11a60*/  IMAD.WIDE.U32 R2, R2, -0x326172a9, RZ ;  /* 0xcd9e8d5702027825 */ /* 0x000fe200078e00ff */
[----:B------:R-:W-:Y:S04]  /*11a70*/  HMMA.16816.F32 R88, R8, R16, R64 ;  /* 0x000000100858723c */ /* 0x000fe80000001840 */
[----:B------:R-:W-:Y:S02]  /*11a80*/  LOP3.LUT R0, R3, R232, R24, 0x96, !PT ;  /* 0x000000e803007212 */ /* 0x000fe400078e9618 */
[C---:B------:R-:W-:Y:S02]  /*11a90*/  LOP3.LUT R3, R2.reuse, 0xffff, RZ, 0xc0, !PT ;  /* 0x0000ffff02037812 */ /* 0x040fe400078ec0ff */
[----:B------:R-:W-:Y:S02]  /*11aa0*/  SHF.R.U32.HI R4, RZ, 0x10, R2 ;  /* 0x00000010ff047819 */ /* 0x000fe40000011602 */
[----:B------:R-:W-:-:S02]  /*11ab0*/  LOP3.LUT R16, R2, 0xff, RZ, 0xc0, !PT ;  /* 0x000000ff02107812 */ /* 0x000fc400078ec0ff */
[----:B------:R-:W-:Y:S02]  /*11ac0*/  SHF.R.U32.HI R15, RZ, 0x18, R2 ;  /* 0x00000018ff0f7819 */ /* 0x000fe40000011602 */
[----:B------:R-:W-:Y:S02]  /*11ad0*/  SHF.R.U32.HI R6, RZ, 0x8, R3 ;  /* 0x00000008ff067819 */ /* 0x000fe40000011603 */
[----:B------:R-:W-:Y:S02]  /*11ae0*/  LOP3.LUT R2, R0, 0xffff, RZ, 0xc0, !PT ;  /* 0x0000ffff00027812 */ /* 0x000fe400078ec0ff */
[----:B------:R-:W-:Y:S02]  /*11af0*/  SHF.R.U32.HI R3, RZ, 0x10, R0 ;  /* 0x00000010ff037819 */ /* 0x000fe40000011600 */
[----:B------:R-:W-:Y:S02]  /*11b00*/  LOP3.LUT R5, R4, 0xff, RZ, 0xc0, !PT ;  /* 0x000000ff04057812 */ /* 0x000fe400078ec0ff */
[----:B------:R-:W-:-:S02]  /*11b10*/  SHF.R.U32.HI R4, RZ, 0x8, R2 ;  /* 0x00000008ff047819 */ /* 0x000fc40000011602 */
[----:B------:R-:W-:Y:S02]  /*11b20*/  LOP3.LUT R2, R3, 0xff, RZ, 0xc0, !PT ;  /* 0x000000ff03027812 */ /* 0x000fe400078ec0ff */
[----:B------:R-:W-:Y:S02]  /*11b30*/  LOP3.LUT R14, R0, 0xff, RZ, 0xc0, !PT ;  /* 0x000000ff000e7812 */ /* 0x000fe400078ec0ff */
[----:B------:R-:W-:Y:S02]  /*11b40*/  SHF.R.U32.HI R7, RZ, 0x18, R0 ;  /* 0x00000018ff077819 */ /* 0x000fe40000011600 */
[----:B------:R-:W-:Y:S02]  /*11b50*/  PRMT R3, R5, 0x5410, R15 ;  /* 0x0000541005037816 */ /* 0x000fe4000000000f */
[----:B------:R-:W-:Y:S02]  /*11b60*/  PRMT R0, R16, 0x5410, R6 ;  /* 0x0000541010007816 */ /* 0x000fe40000000006 */
[----:B------:R-:W-:Y:S01]  /*11b70*/  PRMT R5, R2, 0x5410, R7 ;  /* 0x0000541002057816 */ /* 0x000fe20000000007 */
[--C-:B------:R-:W-:Y:S01]  /*11b80*/  HSET2.LE.AND R2, R3, R223.reuse, PT ;  /* 0x000000df03027233 */ /* 0x100fe20003803000 */
[----:B------:R-:W-:Y:S01]  /*11b90*/  PRMT R4, R14, 0x5410, R4 ;  /* 0x000054100e047816 */ /* 0x000fe20000000004 */
[----:B------:R-:W-:-:S03]  /*11ba0*/  HSET2.LE.AND R0, R0, R223, PT ;  /* 0x000000df00007233 */ /* 0x000fc60003803000 */
[----:B------:R-:W-:Y:S01]  /*11bb0*/  LOP3.LUT R7, R185, R2, RZ, 0xc0, !PT ;  /* 0x00000002b9077212 */ /* 0x000fe200078ec0ff */
[--C-:B------:R-:W-:Y:S01]  /*11bc0*/  HSET2.LE.AND R3, R4, R223.reuse, PT ;  /* 0x000000df04037233 */ /* 0x100fe20003803000 */
[----:B------:R-:W-:Y:S02]  /*11bd0*/  LOP3.LUT R6, R187, R0, RZ, 0xc0, !PT ;  /* 0x00000000bb067212 */ /* 0x000fe400078ec0ff */
[----:B------:R-:W-:Y:S01]  /*11be0*/  LOP3.LUT R2, R13, R198, R206, 0x96, !PT ;  /* 0x000000c60d027212 */ /* 0x000fe200078e96ce */
[C---:B------:R-:W-:Y:S01]  /*11bf0*/  HMMA.16816.F32 R100, R8.reuse, R20, R72 ;  /* 0x000000140864723c */ /* 0x040fe20000001848 */
[----:B------:R-:W-:Y:S01]  /*11c00*/  LOP3.LUT R0, R215, R195, R12, 0x96, !PT ;  /* 0x000000c3d7007212 */ /* 0x000fe200078e960c */
[----:B------:R1:W5:Y:S01]  /*11c10*/  LDL.LU.64 R206, [R1+0x210] ;  /* 0x0002100001ce7983 */ /* 0x0003620000300a00 */
[----:B------:R-:W-:Y:S01]  /*11c20*/  LOP3.LUT R4, R199, R3, RZ, 0xc0, !PT ;  /* 0x00000003c7047212 */ /* 0x000fe200078ec0ff */
[----:B------:R-:W-:Y:S02]  /*11c30*/  IMAD.WIDE.U32 R2, R2, -0x2daee0ad, RZ ;  /* 0xd2511f5302027825 */ /* 0x000fe400078e00ff */
[----:B------:R1:W5:Y:S02]  /*11c40*/  LDL.LU R198, [R1+0x20c] ;  /* 0x00020c0001c67983 */ /* 0x0003640000300800 */
[C---:B------:R-:W-:Y:S01]  /*11c50*/  HMMA.16816.F32 R84, R8.reuse, R18, R60 ;  /* 0x000000120854723c */ /* 0x040fe2000000183c */
[----:B------:R-:W-:Y:S01]  /*11c60*/  LOP3.LUT R3, R3, R193, R204, 0x96, !PT ;  /* 0x000000c103037212 */ /* 0x000fe200078e96cc */
[----:B------:R1:W5:Y:S04]  /*11c70*/  LDL.LU R195, [R1+0x208] ;  /* 0x0002080001c37983 */ /* 0x0003680000300800 */
[----:B------:R1:W5:Y:S02]  /*11c80*/  LDL.LU.64 R204, [R1+0x200] ;  /* 0x0002000001cc7983 */ /* 0x0003640000300a00 */
[C---:B------:R-:W-:Y:S02]  /*11c90*/  HMMA.16816.F32 R60, R8.reuse, R48, R140 ;  /* 0x00000030083c723c */ /* 0x040fe4000000188c */
[----:B------:R1:W5:Y:S04]  /*11ca0*/  LDL.LU R193, [R1+0x1f8] ;  /* 0x0001f80001c17983 */ /* 0x0003680000300800 */
[----:B------:R-:W-:Y:S02]  /*11cb0*/  LDSM.16.MT88.4 R16, [R190+0xa800] ;  /* 0x00a80000be10783b */ /* 0x000fe40000004200 */
[C---:B------:R-:W-:Y:S02]  /*11cc0*/  HMMA.16816.F32 R72, R8.reuse, R50, R144 ;  /* 0x000000320848723c */ /* 0x040fe40000001890 */
[----:B------:R-:W-:Y:S06]  /*11cd0*/  LDSM.16.MT88.4 R12, [R188+0xb800] ;  /* 0x00b80000bc0c783b */ /* 0x000fec0000004200 */
[C---:B------:R-:W-:Y:S01]  /*11ce0*/  HMMA.16816.F32 R92, R8.reuse, R22, R68 ;  /* 0x00000016085c723c */ /* 0x040fe20000001844 */
[----:B------:R-:W-:Y:S07]  /*11cf0*/  LDSM.16.MT88.4 R20, [R188+0xa800] ;  /* 0x00a80000bc14783b */ /* 0x000fee0000004200 */
[C---:B------:R-:W-:Y:S01]  /*11d00*/  HMMA.16816.F32 R64, R8.reuse, R46, R136 ;  /* 0x0000002e0840723c */ /* 0x040fe20000001888 */
[----:B------:R-:W-:Y:S01]  /*11d10*/  HSET2.LE.AND R5, R5, R223, PT ;  /* 0x000000df05057233 */ /* 0x000fe20003803000 */
[----:B------:R-:W-:Y:S06]  /*11d20*/  LDSM.16.MT88.4 R144, [R190+0xac00] ;  /* 0x00ac0000be90783b */ /* 0x000fec0000004200 */
[C---:B------:R-:W-:Y:S08]  /*11d30*/  HMMA.16816.F32 R48, R8.reuse, R56, R152 ;  /* 0x000000380830723c */ /* 0x040ff00000001898 */
[----:B------:R-:W-:Y:S01]  /*11d40*/  HMMA.16816.F32 R68, R8, R44, R132 ;  /* 0x0000002c0844723c */ /* 0x000fe20000001884 */
[----:B------:R-:W3:Y:S01]  /*11d50*/  LDSM.16.MT88.4 R44, [R190+0x9800] ;  /* 0x00980000be2c783b */ /* 0x000ee20000004200 */
[----:B------:R-:W-:-:S03]  /*11d60*/  LOP3.LUT R5, R196, R5, RZ, 0xc0, !PT ;  /* 0x00000005c4057212 */ /* 0x000fc600078ec0ff */
[----:B------:R-:W-:Y:S03]  /*11d70*/  LDSM.16.MT88.4 R152, [R188+0xac00] ;  /* 0x00ac0000bc98783b */ /* 0x000fe60000004200 */
[----:B------:R-:W-:Y:S07]  /*11d80*/  HMMA.16816.F32 R56, R8, R58, R148 ;  /* 0x0000003a0838723c */ /* 0x000fee0000001894 */
[----:B------:R-:W-:-:S05]  /*11d90*/  IMAD.WIDE.U32 R8, R0, -0x2daee0ad, RZ ;  /* 0xd2511f5300087825 */ /* 0x000fca00078e00ff */
[----:B------:R-:W-:Y:S01]  /*11da0*/  LOP3.LUT R0, R9, R192, R2, 0x96, !PT ;  /* 0x000000c009007212 */ /* 0x000fe200078e9602 */
[----:B------:R-:W-:Y:S01]  /*11db0*/  IMAD.WIDE.U32 R2, R3, -0x326172a9, RZ ;  /* 0xcd9e8d5703027825 */ /* 0x000fe200078e00ff */
[----:B------:R1:W5:Y:S03]  /*11dc0*/  LDL.LU R192, [R1+0x1f4] ;  /* 0x0001f40001c07983 */ /* 0x0003660000300800 */
[----:B------:R-:W-:Y:S01]  /*11dd0*/  IMAD.WIDE.U32 R180, R0, -0x326172a9, RZ ;  /* 0xcd9e8d5700b47825 */ /* 0x000fe200078e00ff */
[----:B------:R-:W-:Y:S02]  /*11de0*/  LOP3.LUT R3, R3, R191, R214, 0x96, !PT ;  /* 0x000000bf03037212 */ /* 0x000fe400078e96d6 */
[----:B------:R1:W5:Y:S02]  /*11df0*/  LDL.LU R191, [R1+0x1f0] ;  /* 0x0001f00001bf7983 */ /* 0x0003640000300800 */
[----:B------:R-:W-:-:S02]  /*11e00*/  LOP3.LUT R0, R181, R189, R2, 0x96, !PT ;  /* 0x000000bdb5007212 */ /* 0x000fc400078e9602 */
[----:B------:R1:W5:Y:S01]  /*11e10*/  LDL.LU R189, [R1+0x1ec] ;  /* 0x0001ec0001bd7983 */ /* 0x0003620000300800 */
[----:B------:R-:W-:-:S04]  /*11e20*/  IMAD.WIDE.U32 R2, R3, -0x2daee0ad, RZ ;  /* 0xd2511f5303027825 */ /* 0x000fc800078e00ff */
[----:B------:R-:W-:Y:S01]  /*11e30*/  IMAD.WIDE.U32 R110, R0, -0x2daee0ad, RZ ;  /* 0xd2511f53006e7825 */ /* 0x000fe200078e00ff */
[----:B------:R-:W-:-:S04]  /*11e40*/  LOP3.LUT R0, R3, R224, R8, 0x96, !PT ;  /* 0x000000e003007212 */ /* 0x000fc800078e9608 */
[----:B------:R-:W-:Y:S01]  /*11e50*/  LOP3.LUT R2, R111, R231, R2, 0x96, !PT ;  /* 0x000000e76f027212 */ /* 0x000fe200078e9602 */
[----:B------:R-:W-:-:S04]  /*11e60*/  IMAD.WIDE.U32 R42, R0, -0x326172a9, RZ ;  /* 0xcd9e8d57002a7825 */ /* 0x000fc800078e00ff */
[----:B------:R-:W-:-:S05]  /*11e70*/  IMAD.WIDE.U32 R2, R2, -0x326172a9, RZ ;  /* 0xcd9e8d5702027825 */ /* 0x000fca00078e00ff */
[----:B------:R-:W-:Y:S02]  /*11e80*/  LOP3.LUT R0, R3, R232, R42, 0x96, !PT ;  /* 0x000000e803007212 */ /* 0x000fe400078e962a */
[C---:B------:R-:W-:Y:S02]  /*11e90*/  LOP3.LUT R3, R2.reuse, 0xffff, RZ, 0xc0, !PT ;  /* 0x0000ffff02037812 */ /* 0x040fe400078ec0ff */
[----:B------:R-:W-:Y:S02]  /*11ea0*/  LOP3.LUT R24, R2, 0xff, RZ, 0xc0, !PT ;  /* 0x000000ff02187812 */ /* 0x000fe400078ec0ff */
[--C-:B------:R-:W-:Y:S02]  /*11eb0*/  SHF.R.U32.HI R11, RZ, 0x10, R2.reuse ;  /* 0x00000010ff0b7819 */ /* 0x100fe40000011602 */
[----:B------:R-:W-:Y:S02]  /*11ec0*/  SHF.R.U32.HI R10, RZ, 0x18, R2 ;  /* 0x00000018ff0a7819 */ /* 0x000fe40000011602 */
[----:B------:R-:W-:-:S02]  /*11ed0*/  LOP3.LUT R2, R0, 0xffff, RZ, 0xc0, !PT ;  /* 0x0000ffff00027812 */ /* 0x000fc400078ec0ff */
[----:B------:R-:W-:Y:S02]  /*11ee0*/  SHF.R.U32.HI R3, RZ, 0x8, R3 ;  /* 0x00000008ff037819 */ /* 0x000fe40000011603 */
[----:B------:R-:W-:Y:S02]  /*11ef0*/  LOP3.LUT R11, R11, 0xff, RZ, 0xc0, !PT ;  /* 0x000000ff0b0b7812 */ /* 0x000fe400078ec0ff */
[----:B------:R-:W-:Y:S02]  /*11f00*/  SHF.R.U32.HI R8, RZ, 0x8, R2 ;  /* 0x00000008ff087819 */ /* 0x000fe40000011602 */
[----:B------:R-:W-:Y:S02]  /*11f10*/  LOP3.LUT R9, R0, 0xff, RZ, 0xc0, !PT ;  /* 0x000000ff00097812 */ /* 0x000fe400078ec0ff */
[----:B------:R-:W-:Y:S02]  /*11f20*/  PRMT R2, R24, 0x5410, R3 ;  /* 0x0000541018027816 */ /* 0x000fe40000000003 */
[----:B------:R-:W-:-:S02]  /*11f30*/  SHF.R.U32.HI R3, RZ, 0x10, R0 ;  /* 0x00000010ff037819 */ /* 0x000fc40000011600 */
[----:B------:R-:W-:Y:S02]  /*11f40*/  PRMT R11, R11, 0x5410, R10 ;  /* 0x000054100b0b7816 */ /* 0x000fe4000000000a */
[----:B------:R-:W-:Y:S02]  /*11f50*/  PRMT R8, R9, 0x5410, R8 ;  /* 0x0000541009087816 */ /* 0x000fe40000000008 */
[----:B------:R-:W-:Y:S01]  /*11f60*/  SHF.R.U32.HI R10, RZ, 0x18, R0 ;  /* 0x00000018ff0a7819 */ /* 0x000fe20000011600 */
[--C-:B------:R-:W-:Y:S01]  /*11f70*/  HSET2.LE.AND R0, R2, R223.reuse, PT ;  /* 0x000000df02007233 */ /* 0x100fe20003803000 */
[----:B------:R-:W-:Y:S01]  /*11f80*/  LOP3.LUT R9, R3, 0xff, RZ, 0xc0, !PT ;  /* 0x000000ff03097812 */ /* 0x000fe200078ec0ff */
[----:B------:R-:W-:-:S03]  /*11f90*/  HSET2.LE.AND R2, R11, R223, PT ;  /* 0x000000df0b027233 */ /* 0x000fc60003803000 */
[----:B------:R-:W-:Y:S02]  /*11fa0*/  PRMT R9, R9, 0x5410, R10 ;  /* 0x0000541009097816 */ /* 0x000fe4000000000a */
[----:B------:R-:W-:Y:S01]  /*11fb0*/  LOP3.LUT R10, R208, R0, RZ, 0xc0, !PT ;  /* 0x00000000d00a7212 */ /* 0x000fe200078ec0ff */
[----:B------:R-:W-:Y:S01]  /*11fc0*/  IMAD.MOV.U32 R208, RZ, RZ, R234 ;  /* 0x000000ffffd07224 */ /* 0x000fe200078e00ea */
[--C-:B------:R-:W-:Y:S01]  /*11fd0*/  HSET2.LE.AND R3, R8, R223.reuse, PT ;  /* 0x000000df08037233 */ /* 0x100fe20003803000 */
[----:B------:R-:W-:Y:S01]  /*11fe0*/  LOP3.LUT R11, R203, R2, RZ, 0xc0, !PT ;  /* 0x00000002cb0b7212 */ /* 0x000fe200078ec0ff */
[----:B------:R-:W-:Y:S02]  /*11ff0*/  HSET2.LE.AND R9, R9, R223, PT ;  /* 0x000000df09097233 */ /* 0x000fe40003803000 */
[----:B------:R-:W-:Y:S02]  /*12000*/  LOP3.LUT R2, R25, R208, R40, 0x96, !PT ;  /* 0x000000d019027212 */ /* 0x000fe400078e9628 */
[----:B------:R-:W-:-:S02]  /*12010*/  LOP3.LUT R8, R213, R3, RZ, 0xc0, !PT ;  /* 0x00000003d5087212 */ /* 0x000fc400078ec0ff */
[----:B------:R-:W-:Y:S01]  /*12020*/  LOP3.LUT R9, R220, R9, RZ, 0xc0, !PT ;  /* 0x00000009dc097212 */ /* 0x000fe200078ec0ff */
[----:B------:R-:W-:Y:S01]  /*12030*/  IMAD.WIDE.U32 R2, R2, -0x2daee0ad, RZ ;  /* 0xd2511f5302027825 */ /* 0x000fe200078e00ff */
[C---:B---3--:R-:W-:Y:S04]  /*12040*/  HMMA.16816.F32 R132, R4.reuse, R44, R128 ;  /* 0x0000002c0484723c */ /* 0x048fe80000001880 */
[----:B------:R-:W-:Y:S02]  /*12050*/  LOP3.LUT R0, R3, R252, R26, 0x96, !PT ;  /* 0x000000fc03007212 */ /* 0x000fe400078e961a */
[----:B------:R-:W-:Y:S02]  /*12060*/  LOP3.LUT R3, R2, 0xffff, RZ, 0xc0, !PT ;  /* 0x0000ffff02037812 */ /* 0x000fe400078ec0ff */
[C---:B------:R-:W-:Y:S08]  /*12070*/  HMMA.16816.F32 R128, R4.reuse, R46, R116 ;  /* 0x0000002e0480723c */ /* 0x040ff00000001874 */
[C---:B------:R-:W-:Y:S08]  /*12080*/  HMMA.16816.F32 R140, R4.reuse, R52, R124 ;  /* 0x00000034048c723c */ /* 0x040ff0000000187c */
[C---:B------:R-:W-:Y:S08]  /*12090*/  HMMA.16816.F32 R136, R4.reuse, R54, R120 ;  /* 0x000000360488723c */ /* 0x040ff00000001878 */
[C---:B------:R-:W-:Y:S08]  /*120a0*/  HMMA.16816.F32 R116, R4.reuse, R16, R104 ;  /* 0x000000100474723c */ /* 0x040ff00000001868 */
[C---:B------:R-:W-:Y:S01]  /*120b0*/  HMMA.16816.F32 R124, R4.reuse, R20, R160 ;  /* 0x00000014047c723c */ /* 0x040fe200000018a0 */
[----:B------:R-:W-:Y:S07]  /*120c0*/  LDSM.16.MT88.4 R160, [R190+0x9c00] ;  /* 0x009c0000bea0783b */ /* 0x000fee0000004200 */
[C---:B------:R-:W-:Y:S08]  /*120d0*/  HMMA.16816.F32 R120, R4.reuse, R22, R164 ;  /* 0x000000160478723c */ /* 0x040ff000000018a4 */
[C---:B------:R-:W-:Y:S01]  /*120e0*/  HMMA.16816.F32 R112, R4.reuse, R18, R168 ;  /* 0x000000120470723c */ /* 0x040fe200000018a8 */
[----:B------:R-:W-:Y:S07]  /*120f0*/  LDSM.16.MT88.4 R168, [R188+0x9c00] ;  /* 0x009c0000bca8783b */ /* 0x000fee0000004200 */
[C---:B------:R-:W-:Y:S08]  /*12100*/  HMMA.16816.F32 R96, R4.reuse, R12, R96 ;  /* 0x0000000c0460723c */ /* 0x040ff00000001860 */
[C---:B------:R-:W-:Y:S08]  /*12110*/  HMMA.16816.F32 R104, R4.reuse, R14, R176 ;  /* 0x0000000e0468723c */ /* 0x040ff000000018b0 */
[C---:B------:R-:W-:Y:S08]  /*12120*/  HMMA.16816.F32 R172, R4.reuse, R36, R172 ;  /* 0x0000002404ac723c */ /* 0x040ff000000018ac */
[----:B------:R-:W-:Y:S07]  /*12130*/  HMMA.16816.F32 R148, R4, R38, R156 ;  /* 0x000000260494723c */ /* 0x000fee000000189c */
[--C-:B------:R-:W-:Y:S01]  /*12140*/  SHF.R.U32.HI R5, RZ, 0x10, R2.reuse ;  /* 0x00000010ff057819 */ /* 0x100fe20000011602 */
[----:B------:R-:W-:Y:S01]  /*12150*/  HMMA.16816.F32 R60, R8, R12, R60 ;  /* 0x0000000c083c723c */ /* 0x000fe2000000183c */
[----:B------:R-:W-:-:S02]  /*12160*/  SHF.R.U32.HI R6, RZ, 0x18, R2 ;  /* 0x00000018ff067819 */ /* 0x000fc40000011602 */
[----:B------:R-:W-:Y:S02]  /*12170*/  SHF.R.U32.HI R4, RZ, 0x8, R3 ;  /* 0x00000008ff047819 */ /* 0x000fe40000011603 */
[----:B------:R-:W-:Y:S02]  /*12180*/  LOP3.LUT R3, R5, 0xff, RZ, 0xc0, !PT ;  /* 0x000000ff05037812 */ /* 0x000fe400078ec0ff */
[----:B------:R-:W-:Y:S02]  /*12190*/  LOP3.LUT R12, R2, 0xff, RZ, 0xc0, !PT ;  /* 0x000000ff020c7812 */ /* 0x000fe400078ec0ff */
[----:B------:R-:W-:Y:S02]  /*121a0*/  LOP3.LUT R2, R0, 0xffff, RZ, 0xc0, !PT ;  /* 0x0000ffff00027812 */ /* 0x000fe400078ec0ff */
[----:B------:R-:W-:Y:S02]  /*121b0*/  PRMT R3, R3, 0x5410, R6 ;  /* 0x0000541003037816 */ /* 0x000fe40000000006 */
[----:B------:R-:W-:-:S02]  /*121c0*/  SHF.R.U32.HI R5, RZ, 0x8, R2 ;  /* 0x00000008ff057819 */ /* 0x000fc40000011602 */
[----:B------:R-:W-:Y:S02]  /*121d0*/  SHF.R.U32.HI R2, RZ, 0x10, R0 ;  /* 0x00000010ff027819 */ /* 0x000fe40000011600 */
[----:B------:R-:W-:Y:S02]  /*121e0*/  LOP3.LUT R7, R0, 0xff, RZ, 0xc0, !PT ;  /* 0x000000ff00077812 */ /* 0x000fe400078ec0ff */
[----:B------:R-:W-:Y:S02]  /*121f0*/  PRMT R12, R12, 0x5410, R4 ;  /* 0x000054100c0c7816 */ /* 0x000fe40000000004 */
[----:B------:R-:W-:Y:S01]  /*12200*/  LOP3.LUT R4, R2, 0xff, RZ, 0xc0, !PT ;  /* 0x000000ff02047812 */ /* 0x000fe200078ec0ff */
[----:B------:R-:W-:Y:S01]  /*12210*/  HSET2.LE.AND R2, R3, R223, PT ;  /* 0x000000df03027233 */ /* 0x000fe20003803000 */
[----:B------:R-:W-:Y:S01]  /*12220*/  PRMT R5, R7, 0x5410, R5 ;  /* 0x0000541007057816 */ /* 0x000fe20000000005 */
[----:B------:R-:W-:Y:S01]  /*12230*/  HMMA.16816.F32 R156, R8, R20, R80 ;  /* 0x00000014089c723c */ /* 0x000fe20000001850 */
[----:B------:R-:W3:Y:S01]  /*12240*/  LDSM.16.MT88.4 R80, [R188+0xbc00] ;  /* 0x00bc0000bc50783b */ /* 0x000ee20000004200 */
[----:B------:R-:W-:-:S02]  /*12250*/  SHF.R.U32.HI R6, RZ, 0x18, R0 ;  /* 0x00000018ff067819 */ /* 0x000fc40000011600 */
[----:B------:R-:W-:-:S04]  /*12260*/  HSET2.LE.AND R3, R5, R223, PT ;  /* 0x000000df05037233 */ /* 0x000fc80003803000 */
[----:B------:R-:W-:Y:S01]  /*12270*/  HMMA.16816.F32 R100, R8, R52, R100 ;  /* 0x000000340864723c */ /* 0x000fe20000001864 */
[----:B------:R-:W-:Y:S01]  /*12280*/  HSET2.LE.AND R0, R12, R223, PT ;  /* 0x000000df0c007233 */ /* 0x000fe20003803000 */
[----:B------:R-:W-:-:S06]  /*12290*/  PRMT R4, R4, 0x5410, R6 ;  /* 0x0000541004047816 */ /* 0x000fcc0000000006 */
[C---:B------:R-:W-:Y:S07]  /*122a0*/  HMMA.16816.F32 R52, R8.reuse, R54, R92 ;  /* 0x000000360834723c */ /* 0x040fee000000185c */
[----:B------:R-:W-:Y:S01]  /*122b0*/  LOP3.LUT R95, R184, R2, RZ, 0xc0, !PT ;  /* 0x00000002b85f7212 */ /* 0x000fe200078ec0ff */
[----:B------:R-:W-:Y:S01]  /*122c0*/  HMMA.16816.F32 R68, R8, R16, R68 ;  /* 0x000000100844723c */ /* 0x000fe20000001844 */
[----:B------:R-:W-:Y:S02]  /*122d0*/  LOP3.LUT R2, R43, R208, R180, 0x96, !PT ;  /* 0x000000d02b027212 */ /* 0x000fe400078e96b4 */
[----:B------:R-:W-:-:S05]  /*122e0*/  LOP3.LUT R92, R202, R3, RZ, 0xc0, !PT ;  /* 0x00000003ca5c7212 */ /* 0x000fca00078ec0ff */
[----:B------:R-:W-:Y:S01]  /*122f0*/  HMMA.16816.F32 R64, R8, R18, R64 ;  /* 0x000000120840723c */ /* 0x000fe20000001840 */
[----:B------:R-:W-:Y:S01]  /*12300*/  IMAD.WIDE.U32 R2, R2, -0x2daee0ad, RZ ;  /* 0xd2511f5302027825 */ /* 0x000fe200078e00ff */
[----:B------:R-:W-:-:S06]  /*12310*/  HSET2.LE.AND R4, R4, R223, PT ;  /* 0x000000df04047233 */ /* 0x000fcc0003803000 */
[C---:B------:R-:W-:Y:S01]  /*12320*/  HMMA.16816.F32 R16, R8.reuse, R14, R72 ;  /* 0x0000000e0810723c */ /* 0x040fe20000001848 */
[----:B------:R-:W1:Y:S01]  /*12330*/  LDSM.16.MT88.4 R12, [R190+0xbc00] ;  /* 0x00bc0000be0c783b */ /* 0x000e620000004200 */
[----:B------:R-:W-:Y:S02]  /*12340*/  LOP3.LUT R94, R200, R0, RZ, 0xc0, !PT ;  /* 0x00000000c85e7212 */ /* 0x000fe400078ec0ff */
[----:B------:R-:W-:Y:S02]  /*12350*/  LOP3.LUT R0, R3, R252, R110, 0x96, !PT ;  /* 0x000000fc03007212 */ /* 0x000fe400078e966e */
[----:B------:R-:W-:Y:S02]  /*12360*/  LOP3.LUT R3, R2, 0xffff, RZ, 0xc0, !PT ;  /* 0x0000ffff02037812 */ /* 0x000fe400078ec0ff */
[----:B------:R-:W-:Y:S01]  /*12370*/  HMMA.16816.F32 R164, R8, R44, R88 ;  /* 0x0000002c08a4723c */ /* 0x000fe20000001858 */
[----:B------:R-:W-:Y:S02]  /*12380*/  LOP3.LUT R93, R201, R4, RZ, 0xc0, !PT ;  /* 0x00000004c95d7212 */ /* 0x000fe400078ec0ff */
[----:B------:R-:W-:-:S02]  /*12390*/  SHF.R.U32.HI R4, RZ, 0x10, R2 ;  /* 0x00000010ff047819 */ /* 0x000fc40000011602 */
[----:B------:R-:W-:-:S03]  /*123a0*/  SHF.R.U32.HI R7, RZ, 0x18, R2 ;  /* 0x00000018ff077819 */ /* 0x000fc60000011602 */
[----:B------:R-:W-:Y:S01]  /*123b0*/  HMMA.16816.F32 R84, R8, R46, R84 ;  /* 0x0000002e0854723c */ /* 0x000fe20000001854 */
[----:B------:R-:W-:Y:S02]  /*123c0*/  SHF.R.U32.HI R3, RZ, 0x8, R3 ;  /* 0x00000008ff037819 */ /* 0x000fe40000011603 */
[----:B------:R-:W-:-:S05]  /*123d0*/  LOP3.LUT R5, R4, 0xff, RZ, 0xc0, !PT ;  /* 0x000000ff04057812 */ /* 0x000fca00078ec0ff */
[----:B------:R-:W-:Y:S01]  /*123e0*/  HMMA.16816.F32 R20, R8, R22, R76 ;  /* 0x000000160814723c */ /* 0x000fe2000000184c */
[----:B------:R-:W-:-:S07]  /*123f0*/  LOP3.LUT R6, R0, 0xff, RZ, 0xc0, !PT ;  /* 0x000000ff00067812 */ /* 0x000fce00078ec0ff */
[C---:B------:R-:W-:Y:S08]  /*12400*/  HMMA.16816.F32 R48, R8.reuse, R36, R48 ;  /* 0x000000240830723c */ /* 0x040ff00000001830 */
[----:B------:R-:W-:Y:S07]  /*12410*/  HMMA.16816.F32 R56, R8, R38, R56 ;  /* 0x000000260838723c */ /* 0x000fee0000001838 */
[----:B------:R-:W-:-:S02]  /*12420*/  LOP3.LUT R8, R2, 0xff, RZ, 0xc0, !PT ;  /* 0x000000ff02087812 */ /* 0x000fc400078ec0ff */
[----:B------:R-:W-:-:S04]  /*12430*/  LOP3.LUT R2, R0, 0xffff, RZ, 0xc0, !PT ;  /* 0x0000ffff00027812 */ /* 0x000fc800078ec0ff */
[----:B------:R-:W-:Y:S02]  /*12440*/  SHF.R.U32.HI R4, RZ, 0x8, R2 ;  /* 0x00000008ff047819 */ /* 0x000fe40000011602 */
[----:B------:R-:W-:Y:S02]  /*12450*/  PRMT R2, R8, 0x5410, R3 ;  /* 0x0000541008027816 */ /* 0x000fe40000000003 */
[----:B------:R-:W-:Y:S02]  /*12460*/  SHF.R.U32.HI R3, RZ, 0x10, R0 ;  /* 0x00000010ff037819 */ /* 0x000fe40000011600 */
[----:B------:R-:W-:Y:S02]  /*12470*/  PRMT R7, R5, 0x5410, R7 ;  /* 0x0000541005077816 */ /* 0x000fe40000000007 */
[----:B------:R-:W-:Y:S02]  /*12480*/  PRMT R6, R6, 0x5410, R4 ;  /* 0x0000541006067816 */ /* 0x000fe40000000004 */
[----:B------:R-:W-:-:S02]  /*12490*/  SHF.R.U32.HI R5, RZ, 0x18, R0 ;  /* 0x00000018ff057819 */ /* 0x000fc40000011600 */
[----:B------:R-:W-:Y:S01]  /*124a0*/  LOP3.LUT R4, R3, 0xff, RZ, 0xc0, !PT ;  /* 0x000000ff03047812 */ /* 0x000fe200078ec0ff */
[----:B------:R-:W-:-:S03]  /*124b0*/  IMAD.MOV.U32 R199, RZ, RZ, R233 ;  /* 0x000000ffffc77224 */ /* 0x000fc600078e00e9 */
[----:B------:R-:W-:Y:S01]  /*124c0*/  PRMT R4, R4, 0x5410, R5 ;  /* 0x0000541004047816 */ /* 0x000fe20000000005 */
[--C-:B------:R-:W-:Y:S02]  /*124d0*/  HSET2.LE.AND R0, R2, R223.reuse, PT ;  /* 0x000000df02007233 */ /* 0x100fe40003803000 */
[--C-:B------:R-:W-:Y:S02]  /*124e0*/  HSET2.LE.AND R2, R7, R223.reuse, PT ;  /* 0x000000df07027233 */ /* 0x100fe40003803000 */
[--C-:B------:R-:W-:Y:S02]  /*124f0*/  HSET2.LE.AND R3, R6, R223.reuse, PT ;  /* 0x000000df06037233 */ /* 0x100fe40003803000 */
[----:B------:R-:W-:Y:S01]  /*12500*/  HSET2.LE.AND R4, R4, R223, PT ;  /* 0x000000df04047233 */ /* 0x000fe20003803000 */
[----:B--2---:R-:W-:Y:S01]  /*12510*/  ISETP.GT.AND P1, PT, R197, R199, PT ;  /* 0x000000c7c500720c */ /* 0x004fe20003f24270 */
[----:B---3--:R-:W-:Y:S07]  /*12520*/  HMMA.16816.F32 R72, R92, R80, R96 ;  /* 0x000000505c48723c */ /* 0x008fee0000001860 */
[----:B------:R-:W-:-:S02]  /*12530*/  LOP3.LUT R98, R222, R0, RZ, 0xc0, !PT ;  /* 0x00000000de627212 */ /* 0x000fc400078ec0ff */
[----:B------:R-:W-:Y:S02]  /*12540*/  LOP3.LUT R99, R221, R2, RZ, 0xc0, !PT ;  /* 0x00000002dd637212 */ /* 0x000fe400078ec0ff */
[----:B------:R-:W-:Y:S02]  /*12550*/  LOP3.LUT R96, R226, R3, RZ, 0xc0, !PT ;  /* 0x00000003e2607212 */ /* 0x000fe400078ec0ff */
[----:B------:R-:W-:Y:S01]  /*12560*/  LOP3.LUT R97, R225, R4, RZ, 0xc0, !PT ;  /* 0x00000004e1617212 */ /* 0x000fe200078ec0ff */
[----:B------:R-:W-:Y:S01]  /*12570*/  HMMA.16816.F32 R140, R92, R168, R140 ;  /* 0x000000a85c8c723c */ /* 0x000fe2000000188c */
[----:B------:R-:W-:-:S07]  /*12580*/  IADD3 R196, P0, R34, -0x100, RZ ;  /* 0xffffff0022c47810 */ /* 0x000fce0007f1e0ff */
        /* <DEDUP_REMOVED lines=8> */
[----:B-1----:R-:W-:Y:S01]  /*12610*/  HMMA.16816.F32 R88, R92, R12, R172 ;  /* 0x0000000c5c58723c */ /* 0x002fe200000018ac */
[----:B------:R-:W-:-:S07]  /*12620*/  IMAD.MOV.U32 R107, RZ, RZ, R197 ;  /* 0x000000ffff6b7224 */ /* 0x000fce00078e00c5 */
[----:B------:R-:W-:Y:S01]  /*12630*/  HMMA.16816.F32 R92, R92, R14, R148 ;  /* 0x0000000e5c5c723c */ /* 0x000fe20000001894 */
[----:B------:R-:W-:-:S07]  /*12640*/  IADD3.X R197, R35, -0x1, RZ, P0, !PT ;  /* 0xffffffff23c57810 */ /* 0x000fce00007fe4ff */
[C---:B------:R-:W-:Y:S08]  /*12650*/  HMMA.16816.F32 R164, R96.reuse, R160, R164 ;  /* 0x000000a060a4723c */ /* 0x040ff000000018a4 */
[C---:B------:R-:W-:Y:S08]  /*12660*/  HMMA.16816.F32 R148, R96.reuse, R144, R68 ;  /* 0x000000906094723c */ /* 0x040ff00000001844 */
[C---:B------:R-:W-:Y:S08]  /*12670*/  HMMA.16816.F32 R172, R96.reuse, R168, R100 ;  /* 0x000000a860ac723c */ /* 0x040ff00000001864 */
[----:B------:R-:W-:Y:S01]  /*12680*/  HMMA.16816.F32 R160, R96, R162, R84 ;  /* 0x000000a260a0723c */ /* 0x000fe20000001854 */
[----:B----4-:R-:W-:-:S02]  /*12690*/  IMAD.MOV.U32 R101, RZ, RZ, R251 ;  /* 0x000000ffff657224 */ /* 0x010fc400078e00fb */
[----:B------:R-:W-:-:S05]  /*126a0*/  IMAD.MOV.U32 R102, RZ, RZ, R250 ;  /* 0x000000ffff667224 */ /* 0x000fca00078e00fa */
[----:B------:R-:W-:Y:S01]  /*126b0*/  HMMA.16816.F32 R156, R96, R152, R156 ;  /* 0x00000098609c723c */ /* 0x000fe2000000189c */
[----:B------:R-:W-:Y:S02]  /*126c0*/  IMAD.MOV.U32 R103, RZ, RZ, R228 ;  /* 0x000000ffff677224 */ /* 0x000fe400078e00e4 */
[----:B------:R-:W-:-:S05]  /*126d0*/  IMAD.MOV.U32 R100, RZ, RZ, R227 ;  /* 0x000000ffff647224 */ /* 0x000fca00078e00e3 */
        /* <DEDUP_REMOVED lines=8> */
[----:B------:R-:W2:Y:S01]  /*12760*/  LDL.64 R232, [R1+0x160] ;  /* 0x0001600001e87983 */ /* 0x000ea20000100a00 */
[----:B------:R-:W-:-:S04]  /*12770*/  DEPBAR.LE SB0, 0x0 ;  /* 0x000080000000791a */ /* 0x000fc80000000000 */
[----:B------:R-:W3:Y:S04]  /*12780*/  LDL R196, [R1+0x84] ;  /* 0x0000840001c47983 */ /* 0x000ee80000100800 */
[----:B------:R-:W4:Y:S04]  /*12790*/  LDL.64 R228, [R1+0x1b0] ;  /* 0x0001b00001e47983 */ /* 0x000f280000100a00 */
[----:B------:R-:W4:Y:S01]  /*127a0*/  LDL.64 R234, [R1+0x1b8] ;  /* 0x0001b80001ea7983 */ /* 0x000f220000100a00 */
[----:B------:R-:W-:Y:S03]  /*127b0*/  WARPSYNC 0xffffffff ;  /* 0xffffffff00007948 */ /* 0x000fe60003800000 */
[----:B------:R-:W-:Y:S06]  /*127c0*/  BAR.SYNC.DEFER_BLOCKING 0x0 ;  /* 0x0000000000007b1d */ /* 0x000fec0000010000 */
[----:B-----5:R-:W-:Y:S04]  /*127d0*/  @P4 STS [R195+0x9000], RZ ;  /* 0x009000ffc3004388 */ /* 0x020fe80000000800 */
[----:B------:R-:W-:Y:S04]  /*127e0*/  @P4 STS [R195+0x9004], RZ ;  /* 0x009004ffc3004388 */ /* 0x000fe80000000800 */
[----:B------:R-:W-:Y:S01]  /*127f0*/  @P4 STS.64 [R195+0x9008], RZ ;  /* 0x009008ffc3004388 */ /* 0x000fe20000000a00 */
[----:B--2---:R-:W-:-:S02]  /*12800*/  SHF.L.U64.HI R0, R232, 0x6, R233 ;  /* 0x00000006e8007819 */ /* 0x004fc400000102e9 */
[----:B---3--:R-:W-:Y:S01]  /*12810*/  IADD3 R197, R196, -0x3, RZ ;  /* 0xfffffffdc4c57810 */ /* 0x008fe20007ffe0ff */
[----:B------:R-:W-:-:S03]  /*12820*/  IMAD.SHL.U32 R5, R232, 0x40, RZ ;  /* 0x00000040e8057824 */ /* 0x000fc600078e00ff */
[----:B------:R-:W-:Y:S01]  /*12830*/  SHF.R.S32.HI R4, RZ, 0x1f, R197 ;  /* 0x0000001fff047819 */ /* 0x000fe200000114c5 */
[----:B------:R-:W-:Y:S02]  /*12840*/  IMAD R0, R0, R197, RZ ;  /* 0x000000c500007224 */ /* 0x000fe400078e02ff */
[----:B----4-:R-:W-:Y:S02]  /*12850*/  IMAD.MOV.U32 R3, RZ, RZ, R229 ;  /* 0x000000ffff037224 */ /* 0x010fe400078e00e5 */
[----:B------:R-:W-:Y:S02]  /*12860*/  IMAD.MOV.U32 R2, RZ, RZ, R234 ;  /* 0x000000ffff027224 */ /* 0x000fe400078e00ea */
[-C--:B------:R-:W-:Y:S02]  /*12870*/  IMAD R0, R4, R5.reuse, R0 ;  /* 0x0000000504007224 */ /* 0x080fe400078e0200 */
[----:B------:R-:W-:-:S04]  /*12880*/  IMAD.WIDE.U32 R2, R197, R5, R2 ;  /* 0x00000005c5027225 */ /* 0x000fc800078e0002 */
[----:B------:R-:W-:Y:S01]  /*12890*/  IMAD.IADD R3, R3, 0x1, R0 ;  /* 0x0000000103037824 */ /* 0x000fe200078e0200 */
[CC--:B------:R-:W-:Y:S02]  /*128a0*/  @!P4 LEA R12, P6, R2.reuse, R218.reuse, 0x1 ;  /* 0x000000da020cc211 */ /* 0x0c0fe400078c08ff */
[CC--:B------:R-:W-:Y:S02]  /*128b0*/  @!P3 LEA R10, P1, R2.reuse, R218.reuse, 0x1 ;  /* 0x000000da020ab211 */ /* 0x0c0fe400078208ff */
[----:B------:R-:W-:Y:S02]  /*128c0*/  @!P2 LEA R8, P0, R2, R218, 0x1 ;  /* 0x000000da0208a211 */ /* 0x000fe400078008ff */
[----:B------:R-:W-:Y:S02]  /*128d0*/  LEA R0, P5, R232, R2, 0x5 ;  /* 0x00000002e8007211 */ /* 0x000fe400078a28ff */
[CCC-:B------:R-:W-:Y:S02]  /*128e0*/  @!P4 LEA.HI.X R13, R2.reuse, R219.reuse, R3.reuse, 0x1, P6 ;  /* 0x000000db020dc211 */ /* 0x1c0fe400030f0c03 */
[----:B------:R-:W-:-:S02]  /*128f0*/  @!P3 LEA.HI.X R11, R2, R219, R3, 0x1, P1 ;  /* 0x000000db020bb211 */ /* 0x000fc400008f0c03 */
[----:B------:R-:W-:Y:S01]  /*12900*/  @!P2 LEA.HI.X R9, R2, R219, R3, 0x1, P0 ;  /* 0x000000db0209a211 */ /* 0x000fe200000f0c03 */
[----:B------:R-:W-:Y:S01]  /*12910*/  @!PT LDS RZ, [RZ] ;  /* 0x00000000fffff984 */ /* 0x000fe20000000800 */
[----:B------:R-:W-:Y:S01]  /*12920*/  @!PT LDS RZ, [RZ] ;  /* 0x00000000fffff984 */ /* 0x000fe20000000800 */
[----:B------:R-:W-:Y:S01]  /*12930*/  @!PT LDS RZ, [RZ] ;  /* 0x00000000fffff984 */ /* 0x000fe20000000800 */
[----:B------:R1:W-:Y:S01]  /*12940*/  @!P4 LDGSTS.E.BYPASS.LTC128B.128 [R195+0x9000], [R12.64] ;  /* 0x090000000cc3cfae */ /* 0x0003e2000b901d44 */
[-C--:B------:R-:W-:Y:S02]  /*12950*/  @!P4 LEA R6, P0, R0, R218.reuse, 0x1 ;  /* 0x000000da0006c211 */ /* 0x080fe400078008ff */
[----:B------:R-:W-:Y:S02]  /*12960*/  LEA.HI.X R3, R232, R3, R233, 0x5, P5 ;  /* 0x00000003e8037211 */ /* 0x000fe400028f2ce9 */
[CC--:B------:R-:W-:Y:S01]  /*12970*/  @!P3 LEA R4, P5, R0.reuse, R218.reuse, 0x1 ;  /* 0x000000da0004b211 */ /* 0x0c0fe200078a08ff */
[----:B------:R-:W-:Y:S01]  /*12980*/  @P3 STS.128 [R195+0xa000], RZ ;  /* 0x00a000ffc3003388 */ /* 0x000fe20000000c00 */
[C---:B------:R-:W-:Y:S02]  /*12990*/  @!P2 LEA R2, P1, R0.reuse, R218, 0x1 ;  /* 0x000000da0002a211 */ /* 0x040fe400078208ff */
[CCC-:B------:R-:W-:Y:S01]  /*129a0*/  @!P4 LEA.HI.X R7, R0.reuse, R219.reuse, R3.reuse, 0x1, P0 ;  /* 0x000000db0007c211 */ /* 0x1c0fe200000f0c03 */
[----:B------:R-:W-:Y:S01]  /*129b0*/  @!PT LDS RZ, [RZ] ;  /* 0x00000000fffff984 */ /* 0x000fe20000000800 */
[----:B------:R-:W-:Y:S01]  /*129c0*/  @!PT LDS RZ, [RZ] ;  /* 0x00000000fffff984 */ /* 0x000fe20000000800 */
[----:B------:R-:W-:Y:S01]  /*129d0*/  @!PT LDS RZ, [RZ] ;  /* 0x00000000fffff984 */ /* 0x000fe20000000800 */
[----:B------:R2:W-:Y:S01]  /*129e0*/  @!P3 LDGSTS.E.BYPASS.LTC128B.128 [R195+0xa000], [R10.64+0x40] ;  /* 0x0a0000400ac3bfae */ /* 0x0005e2000b901d44 */
        /* <DEDUP_REMOVED lines=25> */
[----:B------:R-:W4:Y:S04]  /*12b80*/  LDSM.16.M88.4 R44, [R189+0x6c00] ;  /* 0x006c0000bd2c783b */ /* 0x000f280000000200 */
[----:B--2---:R-:W-:Y:S04]  /*12b90*/  LDSM.16.M88.4 R8, [R193] ;  /* 0x00000000c108783b */ /* 0x004fe80000000200 */
[----:B---3--:R-:W-:Y:S04]  /*12ba0*/  LDSM.16.M88.4 R4, [R193+0x1000] ;  /* 0x00100000c104783b */ /* 0x008fe80000000200 */
[----:B------:R-:W2:Y:S04]  /*12bb0*/  LDSM.16.M88.4 R24, [R191+0x6800] ;  /* 0x00680000bf18783b */ /* 0x000ea80000000200 */
[----:B------:R-:W3:Y:S04]  /*12bc0*/  LDSM.16.M88.4 R20, [R191+0x6c00] ;  /* 0x006c0000bf14783b */ /* 0x000ee80000000200 */
[----:B------:R-:W2:Y:S04]  /*12bd0*/  LDSM.16.M88.4 R56, [R189+0x6000] ;  /* 0x00600000bd38783b */ /* 0x000ea80000000200 */
[----:B------:R-:W3:Y:S04]  /*12be0*/  LDSM.16.M88.4 R52, [R189+0x6400] ;  /* 0x00640000bd34783b */ /* 0x000ee80000000200 */
[----:B------:R-:W3:Y:S04]  /*12bf0*/  LDSM.16.M88.4 R36, [R191+0x6400] ;  /* 0x00640000bf24783b */ /* 0x000ee80000000200 */
[----:B------:R-:W3:Y:S01]  /*12c00*/  LDSM.16.M88.4 R40, [R191+0x6000] ;  /* 0x00600000bf28783b */ /* 0x000ee20000000200 */
[----:B-1----:R-:W-:Y:S03]  /*12c10*/  HMMA.16816.F32 R100, R12, R48, RZ ;  /* 0x000000300c64723c */ /* 0x002fe600000018ff */
[----:B------:R-:W0:Y:S05]  /*12c20*/  LDGDEPBAR ;  /* 0x00000000000079af */ /* 0x000e2a0000000000 */
[-C--:B----4-:R-:W-:Y:S08]  /*12c30*/  HMMA.16816.F32 R64, R16, R44.reuse, RZ ;  /* 0x0000002c1040723c */ /* 0x090ff000000018ff */
        /* <DEDUP_REMOVED lines=18> */
[----:B------:R-:W-:Y:S08]  /*12d60*/  HMMA.16816.F32 R220, R8, R36, R180 ;  /* 0x0000002408dc723c */ /* 0x000ff000000018b4 */
[----:B------:R-:W-:Y:S08]  /*12d70*/  HMMA.16816.F32 R104, R4, R38, R64 ;  /* 0x000000260468723c */ /* 0x000ff00000001840 */
[-C--:B------:R-:W-:Y:S08]  /*12d80*/  HMMA.16816.F32 R200, R8, R40.reuse, R200 ;  /* 0x0000002808c8723c */ /* 0x080ff000000018c8 */
[C---:B------:R-:W-:Y:S08]  /*12d90*/  HMMA.16816.F32 R184, R4.reuse, R40, R184 ;  /* 0x0000002804b8723c */ /* 0x040ff000000018b8 */
[C---:B------:R-:W-:Y:S08]  /*12da0*/  HMMA.16816.F32 R176, R4.reuse, R36, R176 ;  /* 0x0000002404b0723c */ /* 0x040ff000000018b0 */
[C---:B------:R-:W-:Y:S08]  /*12db0*/  HMMA.16816.F32 R100, R4.reuse, R42, R100 ;  /* 0x0000002a0464723c */ /* 0x040ff00000001864 */
[C---:B------:R-:W-:Y:S08]  /*12dc0*/  HMMA.16816.F32 R180, R4.reuse, R26, R60 ;  /* 0x0000001a04b4723c */ /* 0x040ff0000000183c */
[----:B------:R-:W-:Y:S01]  /*12dd0*/  HMMA.16816.F32 R228, R4, R22, R12 ;  /* 0x0000001604e4723c */ /* 0x000fe2000000180c */
[----:B------:R-:W-:Y:S04]  /*12de0*/  LDSM.16.M88.4 R4, [R192+0x3000] ;  /* 0x00300000c004783b */ /* 0x000fe80000000200 */
[----:B------:R-:W1:Y:S03]  /*12df0*/  LDSM.16.M88.4 R12, [R189+0x7000] ;  /* 0x00700000bd0c783b */ /* 0x000e660000000200 */
[C---:B------:R-:W-:Y:S08]  /*12e00*/  HMMA.16816.F32 R56, R8.reuse, R42, R56 ;  /* 0x0000002a0838723c */ /* 0x040ff00000001838 */
[C---:B------:R-:W-:Y:S08]  /*12e10*/  HMMA.16816.F32 R64, R8.reuse, R38, R52 ;  /* 0x000000260840723c */ /* 0x040ff00000001834 */
[C---:B------:R-:W-:Y:S08]  /*12e20*/  HMMA.16816.F32 R48, R8.reuse, R26, R48 ;  /* 0x0000001a0830723c */ /* 0x040ff00000001830 */
[----:B------:R-:W-:Y:S01]  /*12e30*/  HMMA.16816.F32 R16, R8, R22, R16 ;  /* 0x000000160810723c */ /* 0x000fe20000001810 */
[----:B------:R-:W2:Y:S07]  /*12e40*/  LDSM.16.M88.4 R8, [R192+0x2000] ;  /* 0x00200000c008783b */ /* 0x000eae0000000200 */
[C---:B-1----:R-:W-:Y:S08]  /*12e50*/  HMMA.16816.F32 R60, R4.reuse, R12, R184 ;  /* 0x0000000c043c723c */ /* 0x042ff000000018b8 */
[----:B------:R-:W-:Y:S08]  /*12e60*/  HMMA.16816.F32 R44, R4, R14, R100 ;  /* 0x0000000e042c723c */ /* 0x000ff00000001864 */
[C---:B--2---:R-:W-:Y:S08]  /*12e70*/  HMMA.16816.F32 R52, R8.reuse, R12, R200 ;  /* 0x0000000c0834723c */ /* 0x044ff000000018c8 */
[C---:B------:R-:W-:Y:S01]  /*12e80*/  HMMA.16816.F32 R20, R8.reuse, R14, R56 ;  /* 0x0000000e0814723c */ /* 0x040fe20000001838 */
[----:B------:R-:W1:Y:S07]  /*12e90*/  LDSM.16.M88.4 R12, [R189+0x7400] ;  /* 0x00740000bd0c783b */ /* 0x000e6e0000000200 */
[-C--:B-1----:R-:W-:Y:S08]  /*12ea0*/  HMMA.16816.F32 R40, R8, R12.reuse, R220 ;  /* 0x0000000c0828723c */ /* 0x082ff000000018dc */
[C---:B------:R-:W-:Y:S08]  /*12eb0*/  HMMA.16816.F32 R36, R4.reuse, R12, R176 ;  /* 0x0000000c0424723c */ /* 0x040ff000000018b0 */
[-C--:B------:R-:W-:Y:S08]  /*12ec0*/  HMMA.16816.F32 R24, R4, R14.reuse, R104 ;  /* 0x0000000e0418723c */ /* 0x080ff00000001868 */
        /* <DEDUP_REMOVED lines=9> */
[-C--:B------:R-:W-:Y:S01]  /*12f60*/  HMMA.16816.F32 R228, R4, R14.reuse, R228 ;  /* 0x0000000e04e4723c */ /* 0x080fe200000018e4 */
[----:B------:R-:W-:Y:S07]  /*12f70*/  LDSM.16.M88.4 R4, [R193+0x3000] ;  /* 0x00300000c104783b */ /* 0x000fee0000000200 */
[----:B------:R-:W-:Y:S01]  /*12f80*/  HMMA.16816.F32 R184, R8, R14, R16 ;  /* 0x0000000e08b8723c */ /* 0x000fe20000001810 */
[----:B------:R-:W1:Y:S04]  /*12f90*/  LDSM.16.M88.4 R12, [R191+0x7000] ;  /* 0x00700000bf0c783b */ /* 0x000e680000000200 */
[----:B------:R-:W2:Y:S03]  /*12fa0*/  LDSM.16.M88.4 R8, [R193+0x2000] ;  /* 0x00200000c108783b */ /* 0x000ea60000000200 */
[-C--:B-1----:R-:W-:Y:S08]  /*12fb0*/  HMMA.16816.F32 R240, R4, R12.reuse, R60 ;  /* 0x0000000c04f0723c */ /* 0x082ff0000000183c */
[----:B--2---:R-:W-:Y:S08]  /*12fc0*/  HMMA.16816.F32 R224, R8, R12, R52 ;  /* 0x0000000c08e0723c */ /* 0x004ff00000001834 */
        /* <DEDUP_REMOVED lines=20> */
[C---:B-1----:R-:W-:Y:S08]  /*13110*/  HMMA.16816.F32 R180, R4.reuse, R14, R200 ;  /* 0x0000000e04b4723c */ /* 0x042ff000000018c8 */
[-C--:B------:R-:W-:Y:S08]  /*13120*/  HMMA.16816.F32 R228, R4, R12.reuse, R240 ;  /* 0x0000000c04e4723c */ /* 0x080ff000000018f0 */
        /* <DEDUP_REMOVED lines=8> */
[----:B-1----:R-:W-:Y:S08]  /*131b0*/  HMMA.16816.F32 R104, R8, R12, R44 ;  /* 0x0000000c0868723c */ /* 0x002ff0000000182c */
[C---:B------:R-:W-:Y:S08]  /*131c0*/  HMMA.16816.F32 R44, R4.reuse, R14, R24 ;  /* 0x0000000e042c723c */ /* 0x040ff00000001818 */
[----:B------:R-:W-:Y:S08]  /*131d0*/  HMMA.16816.F32 R100, R4, R12, R36 ;  /* 0x0000000c0464723c */ /* 0x000ff00000001824 */
        /* <DEDUP_REMOVED lines=17> */
[----:B------:R-:W-:Y:S01]  /*132f0*/  HMMA.16816.F32 R176, R8, R14, R176 ;  /* 0x0000000e08b0723c */ /* 0x000fe200000018b0 */
[----:B------:R-:W1:Y:S01]  /*13300*/  LDSM.16.M88.4 R12, [R191+0x8800] ;  /* 0x00880000bf0c783b */ /* 0x000e620000000200 */
[----:B------:R-:W-:-:S06]  /*13310*/  ISETP.GT.AND P0, PT, R197, R199, PT ;  /* 0x000000c7c500720c */ /* 0x000fcc0003f04270 */
[-C--:B-1----:R-:W-:Y:S08]  /*13320*/  HMMA.16816.F32 R236, R4, R12.reuse, R100 ;  /* 0x0000000c04ec723c */ /* 0x082ff00000001864 */
[----:B------:R-:W-:Y:S08]  /*13330*/  HMMA.16816.F32 R104, R8, R12, R104 ;  /* 0x0000000c0868723c */ /* 0x000ff00000001868 */
[-C--:B------:R-:W-:Y:S08]  /*13340*/  HMMA.16816.F32 R244, R4, R14.reuse, R44 ;  /* 0x0000000e04f4723c */ /* 0x080ff0000000182c */
[----:B------:R-:W-:Y:S01]  /*13350*/  HMMA.16816.F32 R100, R8, R14, R24 ;  /* 0x0000000e0864723c */ /* 0x000fe20000001818 */
[----:B------:R-:W1:Y:S01]  /*13360*/  LDSM.16.M88.4 R12, [R191+0x8c00] ;  /* 0x008c0000bf0c783b */ /* 0x000e620000000200 */
[----:B------:R-:W-:-:S04]  /*13370*/  DEPBAR.LE SB0, 0x0 ;  /* 0x000080000000791a */ /* 0x000fc80000000000 */
[----:B------:R-:W-:Y:S02]  /*13380*/  BSSY B1, `(.L_x_814) ;  /* 0x0000045000017945 */ /* 0x000fe40003800000 */
[-C--:B-1----:R-:W-:Y:S08]  /*13390*/  HMMA.16816.F32 R220, R8, R12.reuse, R40 ;  /* 0x0000000c08dc723c */ /* 0x082ff00000001828 */
[C---:B------:R-:W-:Y:S08]  /*133a0*/  HMMA.16816.F32 R228, R4.reuse, R12, R36 ;  /* 0x0000000c04e4723c */ /* 0x040ff00000001824 */
[-C--:B------:R-:W-:Y:S08]  /*133b0*/  HMMA.16816.F32 R224, R4, R14.reuse, R20 ;  /* 0x0000000e04e0723c */ /* 0x080ff00000001814 */
[----:B------:R-:W-:Y:S01]  /*133c0*/  HMMA.16816.F32 R184, R8, R14, R16 ;  /* 0x0000000e08b8723c */ /* 0x000fe20000001810 */
[----:B------:R-:W-:Y:S06]  /*133d0*/  BAR.SYNC.DEFER_BLOCKING 0x0 ;  /* 0x0000000000007b1d */ /* 0x000fec0000010000 */
[----:B------:R-:W-:Y:S01]  /*133e0*/  @!UPT UIADD3 URZ, URZ, URZ, URZ ;  /* 0x0000003f3f3ff290 */ /* 0x000fe2000fffe03f */
[----:B------:R-:W-:Y:S11]  /*133f0*/  @!P0 BRA `(.L_x_815) ;  /* 0x000003d000008947 */ /* 0x000ff60003800000 */
[----:B------:R-:W2:Y:S04]  /*13400*/  LDL.64 R2, [R1+0x1a8] ;  /* 0x0001a80001027983 */ /* 0x000ea80000100a00 */
[----:B------:R-:W2:Y:S04]  /*13410*/  LDL R111, [R1+0x1a4] ;  /* 0x0001a400016f7983 */ /* 0x000ea80000100800 */
[----:B------:R-:W3:Y:S04]  /*13420*/  LDL R110, [R1+0x1d8] ;  /* 0x0001d800016e7983 */ /* 0x000ee80000100800 */
[----:B------:R-:W4:Y:S04]  /*13430*/  LDL R213, [R1+0x1c0] ;  /* 0x0001c00001d57983 */ /* 0x000f280000100800 */
[----:B------:R-:W5:Y:S01]  /*13440*/  LDL R199, [R1+0x1c4] ;  /* 0x0001c40001c77983 */ /* 0x000f620000100800 */
[----:B------:R-:W-:-:S04]  /*13450*/  IADD3 R0, R196, -0x4, RZ ;  /* 0xfffffffcc4007810 */ /* 0x000fc80007ffe0ff */
[----:B------:R-:W-:Y:S01]  /*13460*/  SHF.R.S32.HI R4, RZ, 0x1f, R0 ;  /* 0x0000001fff047819 */ /* 0x000fe20000011400 */
[----:B------:R1:W-:Y:S04]  /*13470*/  @P4 STS [R195+0x6000], RZ ;  /* 0x006000ffc3004388 */ /* 0x0003e80000000800 */
[----:B------:R1:W-:Y:S04]  /*13480*/  @P4 STS [R195+0x6004], RZ ;  /* 0x006004ffc3004388 */ /* 0x0003e80000000800 */
[----:B------:R1:W-:Y:S01]  /*13490*/  @P4 STS.64 [R195+0x6008], RZ ;  /* 0x006008ffc3004388 */ /* 0x0003e20000000a00 */
[----:B------:R-:W-:Y:S01]  /*134a0*/  BSSY B0, `(.L_x_816) ;  /* 0x0000031000007945 */ /* 0x000fe20003800000 */
[----:B--2---:R-:W-:-:S04]  /*134b0*/  IMAD.WIDE.U32 R2, R0, R111, R2 ;  /* 0x0000006f00027225 */ /* 0x004fc800078e0002 */
[----:B---3--:R-:W-:-:S04]  /*134c0*/  IMAD R0, R110, R0, RZ ;  /* 0x000000006e007224 */ /* 0x008fc800078e02ff */
[----:B------:R-:W-:Y:S01]  /*134d0*/  IMAD R0, R4, R111, R0 ;  /* 0x0000006f04007224 */ /* 0x000fe200078e0200 */
[----:B------:R-:W-:-:S03]  /*134e0*/  @!P4 LEA R4, P0, R2, R216, 0x1 ;  /* 0x000000d80204c211 */ /* 0x000fc600078008ff */
[----:B------:R-:W-:-:S05]  /*134f0*/  IMAD.IADD R0, R3, 0x1, R0 ;  /* 0x0000000103007824 */ /* 0x000fca00078e0200 */
        /* <DEDUP_REMOVED lines=15> */
[----:B----4-:R-:W-:-:S03]  /*135f0*/  IADD3 R2, P0, R213, R2, RZ ;  /* 0x00000002d5027210 */ /* 0x010fc60007f1e0ff */
[----:B------:R-:W-:Y:S01]  /*13600*/  @!PT LDS RZ, [RZ] ;  /* 0x00000000fffff984 */ /* 0x000fe20000000800 */
[----:B------:R-:W-:Y:S01]  /*13610*/  @!PT LDS RZ, [RZ] ;  /* 0x00000000fffff984 */ /* 0x000fe20000000800 */
[----:B------:R-:W-:Y:S01]  /*13620*/  @!PT LDS RZ, [RZ] ;  /* 0x00000000fffff984 */ /* 0x000fe20000000800 */
[----:B------:R2:W-:Y:S02]  /*13630*/  @!P2 LDGSTS.E.BYPASS.LTC128B.128 [R195+0x8000], [R4.64+0x80] ;  /* 0x0800008004c3afae */ /* 0x0005e4000b901d44 */
[----:B-----5:R-:W-:Y:S02]  /*13640*/  IMAD.X R0, R199, 0x1, R0, P0 ;  /* 0x00000001c7007824 */ /* 0x020fe400000e0600 */
        /* <DEDUP_REMOVED lines=22> */
.L_x_817:
[----:B------:R-:W-:Y:S05]  /*137b0*/  BSYNC B0 ;  /* 0x0000000000007941 */ /* 0x000fea0003800000 */
.L_x_816:
[----:B------:R-:W0:Y:S02]  /*137c0*/  LDGDEPBAR ;  /* 0x00000000000079af */ /* 0x000e240000000000 */
.L_x_815:
[----:B------:R-:W-:Y:S05]  /*137d0*/  BSYNC B1 ;  /* 0x0000000000017941 */ /* 0x000fea0003800000 */
.L_x_814:
[----:B------:R-:W2:Y:S04]  /*137e0*/  LDL R3, [R1+0x124] ;  /* 0x0001240001037983 */ /* 0x000ea80000100800 */
[----:B------:R-:W3:Y:S04]  /*137f0*/  LDL R14, [R1+0x88] ;  /* 0x00008800010e7983 */ /* 0x000ee80000100800 */
[----:B------:R-:W4:Y:S04]  /*13800*/  LDL R13, [R1+0x24] ;  /* 0x00002400010d7983 */ /* 0x000f280000100800 */
[----:B------:R-:W3:Y:S04]  /*13810*/  LDL R12, [R1+0x128] ;  /* 0x00012800010c7983 */ /* 0x000ee80000100800 */
[----:B------:R-:W3:Y:S04]  /*13820*/  LDL R11, [R1+0x148] ;  /* 0x00014800010b7983 */ /* 0x000ee80000100800 */
[----:B------:R-:W3:Y:S04]  /*13830*/  LDL R10, [R1+0x14c] ;  /* 0x00014c00010a7983 */ /* 0x000ee80000100800 */
[----:B------:R-:W3:Y:S04]  /*13840*/  LDL.64 R8, [R1+0x168] ;  /* 0x0001680001087983 */ /* 0x000ee80000100a00 */
[----:B------:R-:W3:Y:S04]  /*13850*/  LDL.LU.64 R6, [R1+0x48] ;  /* 0x0000480001067983 */ /* 0x000ee80000300a00 */
[----:B-1----:R-:W3:Y:S04]  /*13860*/  LDL.LU.64 R4, [R1+0x18] ;  /* 0x0000180001047983 */ /* 0x002ee80000300a00 */
[----:B------:R-:W-:Y:S04]  /*13870*/  STL.64 [R1+0x278], R30 ;  /* 0x0002781e01007387 */ /* 0x000fe80000100a00 */
[----:B------:R-:W-:Y:S04]  /*13880*/  STL.64 [R1+0x270], R28 ;  /* 0x0002701c01007387 */ /* 0x000fe80000100a00 */
[----:B------:R-:W-:Y:S04]  /*13890*/  STL [R1+0x210], R219 ;  /* 0x000210db01007387 */ /* 0x000fe80000100800 */
[----:B------:R-:W-:Y:S04]  /*138a0*/  STL [R1+0x20c], R218 ;  /* 0x00020cda01007387 */ /* 0x000fe80000100800 */
[----:B------:R1:W-:Y:S04]  /*138b0*/  STL [R1+0x208], R198 ;  /* 0x000208c601007387 */ /* 0x0003e80000100800 */
[----:B------:R-:W-:Y:S04]  /*138c0*/  STL [R1+0x204], R195 ;  /* 0x000204c301007387 */ /* 0x000fe80000100800 */
[----:B------:R-:W-:Y:S04]  /*138d0*/  STL [R1+0x200], R193 ;  /* 0x000200c101007387 */ /* 0x000fe80000100800 */
[----:B------:R-:W-:Y:S04]  /*138e0*/  STL.64 [R1+0x1f8], R216 ;  /* 0x0001f8d801007387 */ /* 0x000fe80000100a00 */
[----:B------:R2:W-:Y:S04]  /*138f0*/  STL [R1+0x1f4], R192 ;  /* 0x0001f4c001007387 */ /* 0x0005e80000100800 */
[----:B------:R-:W-:Y:S04]  /*13900*/  STL [R1+0x1f0], R191 ;  /* 0x0001f0bf01007387 */ /* 0x000fe80000100800 */
[----:B------:R-:W-:Y:S04]  /*13910*/  STL [R1+0x1ec], R189 ;  /* 0x0001ecbd01007387 */ /* 0x000fe80000100800 */
[----:B-1----:R-:W3:Y:S04]  /*13920*/  LDL.LU R198, [R1+0x10] ;  /* 0x0000100001c67983 */ /* 0x002ee80000300800 */
[----:B------:R-:W1:Y:S02]  /*13930*/  S2R R0, SR_TID.X ;  /* 0x0000000000007919 */ /* 0x000e640000002100 */
[----:B-1----:R-:W-:-:S05]  /*13940*/  IMAD.SHL.U32 R0, R0, 0x2, RZ ;  /* 0x0000000200007824 */ /* 0x002fca00078e00ff */
[----:B------:R-:W-:-:S05]  /*13950*/  LOP3.LUT R0, R0, 0x6, RZ, 0xc0, !PT ;  /* 0x0000000600007812 */ /* 0x000fca00078ec0ff */
[----:B------:R-:W-:-:S05]  /*13960*/  IMAD R0, R197, 0x40, R0 ;  /* 0x00000040c5007824 */ /* 0x000fca00078e0200 */
[----:B------:R-:W-:-:S04]  /*13970*/  ISETP.GE.AND P3, PT, R0, R207, PT ;  /* 0x000000cf0000720c */ /* 0x000fc80003f66270 */
[C---:B------:R-:W-:Y:S02]  /*13980*/  ISETP.GE.OR P3, PT, R0.reuse, R212, !P3 ;  /* 0x000000d40000720c */ /* 0x040fe40005f66670 */
[----:B------:R-:W-:Y:S02]  /*13990*/  ISETP.GE.AND P1, PT, R0, R206, PT ;  /* 0x000000ce0000720c */ /* 0x000fe40003f26270 */
[----:B------:R-:W-:Y:S02]  /*139a0*/  FSEL R41, R52, -INF , !P3 ;  /* 0xff80000034297808 */ /* 0x000fe40005800000 */
[C---:B------:R-:W-:Y:S02]  /*139b0*/  ISETP.GE.AND P2, PT, R0.reuse, R205, PT ;  /* 0x000000cd0000720c */ /* 0x040fe40003f46270 */
[C---:B------:R-:W-:Y:S02]  /*139c0*/  ISETP.GE.AND P3, PT, R0.reuse, R204, PT ;  /* 0x000000cc0000720c */ /* 0x040fe40003f66270 */
[----:B------:R-:W-:-:S02]  /*139d0*/  ISETP.GE.OR P1, PT, R0, R211, !P1 ;  /* 0x000000d30000720c */ /* 0x000fc40004f26670 */
[C---:B------:R-:W-:Y:S02]  /*139e0*/  ISETP.GE.OR P2, PT, R0.reuse, R210, !P2 ;  /* 0x000000d20000720c */ /* 0x040fe40005746670 */
[----:B------:R-:W-:Y:S02]  /*139f0*/  ISETP.GE.OR P3, PT, R0, R209, !P3 ;  /* 0x000000d10000720c */ /* 0x000fe40005f66670 */
[----:B------:R-:W-:Y:S02]  /*13a00*/  FSEL R54, R54, -INF , !P1 ;  /* 0xff80000036367808 */ /* 0x000fe40004800000 */
[----:B------:R-:W-:Y:S02]  /*13a10*/  FSEL R61, R48, -INF , !P2 ;  /* 0xff800000303d7808 */ /* 0x000fe40005000000 */
[----:B------:R-:W-:Y:S02]  /*13a20*/  FSEL R20, R50, -INF , !P3 ;  /* 0xff80000032147808 */ /* 0x000fe40005800000 */
[----:B------:R-:W-:Y:S01]  /*13a30*/  LOP3.LUT R2, R2, 0xffffffdf, RZ, 0xc0, !PT ;  /* 0xffffffdf02027812 */ /* 0x000fe200078ec0ff */
[----:B--2---:R-:W-:Y:S01]  /*13a40*/  IMAD.MOV.U32 R31, RZ, RZ, R3 ;  /* 0x000000ffff1f7224 */ /* 0x004fe200078e0003 */
[----:B------:R-:W-:-:S04]  /*13a50*/  IADD3 R3, R0, 0x1, RZ ;  /* 0x0000000100037810 */ /* 0x000fc80007ffe0ff */
[C---:B------:R-:W-:Y:S02]  /*13a60*/  ISETP.GE.AND P6, PT, R3.reuse, R207, PT ;  /* 0x000000cf0300720c */ /* 0x040fe40003fc6270 */
[C---:B------:R-:W-:Y:S02]  /*13a70*/  ISETP.GE.AND P5, PT, R3.reuse, R206, PT ;  /* 0x000000ce0300720c */ /* 0x040fe40003fa6270 */
[C---:B------:R-:W-:Y:S02]  /*13a80*/  ISETP.GE.AND P4, PT, R3.reuse, R205, PT ;  /* 0x000000cd0300720c */ /* 0x040fe40003f86270 */
[C---:B------:R-:W-:Y:S02]  /*13a90*/  ISETP.GE.AND P0, PT, R3.reuse, R204, PT ;  /* 0x000000cc0300720c */ /* 0x040fe40003f06270 */
[C---:B------:R-:W-:Y:S02]  /*13aa0*/  ISETP.GE.OR P6, PT, R3.reuse, R212, !P6 ;  /* 0x000000d40300720c */ /* 0x040fe400077c6670 */
[----:B------:R-:W-:-:S02]  /*13ab0*/  ISETP.GE.OR P5, PT, R3, R211, !P5 ;  /* 0x000000d30300720c */ /* 0x000fc40006fa6670 */
[C---:B------:R-:W-:Y:S02]  /*13ac0*/  ISETP.GE.OR P4, PT, R3.reuse, R210, !P4 ;  /* 0x000000d20300720c */ /* 0x040fe40006786670 */
[----:B------:R-:W-:Y:S02]  /*13ad0*/  ISETP.GE.OR P0, PT, R3, R209, !P0 ;  /* 0x000000d10300720c */ /* 0x000fe40004706670 */
[----:B------:R-:W-:Y:S02]  /*13ae0*/  IADD3 R3, R0, 0x8, RZ ;  /* 0x0000000800037810 */ /* 0x000fe40007ffe0ff */
[----:B------:R-:W-:Y:S02]  /*13af0*/  FSEL R46, R53, -INF , !P6 ;  /* 0xff800000352e7808 */ /* 0x000fe40007000000 */
[C---:B------:R-:W-:Y:S02]  /*13b00*/  ISETP.GE.AND P1, PT, R3.reuse, R207, PT ;  /* 0x000000cf0300720c */ /* 0x040fe40003f26270 */
[----:B------:R-:W-:-:S02]  /*13b10*/  ISETP.GE.AND P2, PT, R3, R206, PT ;  /* 0x000000ce0300720c */ /* 0x000fc40003f46270 */
[C---:B------:R-:W-:Y:S02]  /*13b20*/  ISETP.GE.AND P3, PT, R3.reuse, R205, PT ;  /* 0x000000cd0300720c */ /* 0x040fe40003f66270 */
[C---:B------:R-:W-:Y:S02]  /*13b30*/  ISETP.GE.AND P6, PT, R3.reuse, R204, PT ;  /* 0x000000cc0300720c */ /* 0x040fe40003fc6270 */
[C---:B------:R-:W-:Y:S02]  /*13b40*/  ISETP.GE.OR P1, PT, R3.reuse, R212, !P1 ;  /* 0x000000d40300720c */ /* 0x040fe40004f26670 */
[C---:B------:R-:W-:Y:S02]  /*13b50*/  ISETP.GE.OR P2, PT, R3.reuse, R211, !P2 ;  /* 0x000000d30300720c */ /* 0x040fe40005746670 */
[C---:B------:R-:W-:Y:S02]  /*13b60*/  ISETP.GE.OR P3, PT, R3.reuse, R210, !P3 ;  /* 0x000000d20300720c */ /* 0x040fe40005f66670 */
[----:B------:R-:W-:-:S02]  /*13b70*/  ISETP.GE.OR P6, PT, R3, R209, !P6 ;  /* 0x000000d10300720c */ /* 0x000fc400077c6670 */
        /* <DEDUP_REMOVED lines=35> */
[----:B------:R-:W-:-:S02]  /*13db0*/  ISETP.GE.OR P4, PT, R3, R212, !P4 ;  /* 0x000000d40300720c */ /* 0x000fc40006786670 */
[C---:B------:R-:W-:Y:S02]  /*13dc0*/  ISETP.GE.OR P1, PT, R3.reuse, R211, !P1 ;  /* 0x000000d30300720c */ /* 0x040fe40004f26670 */
[C---:B------:R-:W-:Y:S02]  /*13dd0*/  ISETP.GE.OR P5, PT, R3.reuse, R210, !P5 ;  /* 0x000000d20300720c */ /* 0x040fe40006fa6670 */
[----:B------:R-:W-:Y:S02]  /*13de0*/  ISETP.GE.OR P2, PT, R3, R209, !P2 ;  /* 0x000000d10300720c */ /* 0x000fe40005746670 */
        /* <DEDUP_REMOVED lines=9> */
[C---:B------:R-:W-:Y:S02]  /*13e80*/  ISETP.GE.OR P1, PT, R3.reuse, R212, !P1 ;  /* 0x000000d40300720c */ /* 0x040fe40004f26670 */
[C---:B------:R-:W-:Y:S02]  /*13e90*/  ISETP.GE.OR P3, PT, R3.reuse, R211, !P3 ;  /* 0x000000d30300720c */ /* 0x040fe40005f66670 */
[C---:B------:R-:W-:Y:S02]  /*13ea0*/  ISETP.GE.OR P4, PT, R3.reuse, R210, !P4 ;  /* 0x000000d20300720c */ /* 0x040fe40006786670 */
[----:B------:R-:W-:Y:S02]  /*13eb0*/  ISETP.GE.OR P0, PT, R3, R209, !P0 ;  /* 0x000000d10300720c */ /* 0x000fe40004706670 */
[----:B------:R-:W-:Y:S02]  /*13ec0*/  IADD3 R3, R0, 0x19, RZ ;  /* 0x0000001900037810 */ /* 0x000fe40007ffe0ff */
        /* <DEDUP_REMOVED lines=8> */
[C---:B------:R-:W-:Y:S02]  /*13f50*/  ISETP.GE.OR P2, PT, R3.reuse, R212, !P2 ;  /* 0x000000d40300720c */ /* 0x040fe40005746670 */
[C---:B------:R-:W-:Y:S02]  /*13f60*/  ISETP.GE.OR P1, PT, R3.reuse, R211, !P1 ;  /* 0x000000d30300720c */ /* 0x040fe40004f26670 */
[C---:B------:R-:W-:Y:S02]  /*13f70*/  ISETP.GE.OR P3, PT, R3.reuse, R210, !P3 ;  /* 0x000000d20300720c */ /* 0x040fe40005f66670 */
[----:B------:R-:W-:Y:S02]  /*13f80*/  ISETP.GE.OR P0, PT, R3, R209, !P0 ;  /* 0x000000d10300720c */ /* 0x000fe40004706670 */
[----:B------:R-:W-:-:S02]  /*13f90*/  IADD3 R3, R0, 0x20, RZ ;  /* 0x0000002000037810 */ /* 0x000fc40007ffe0ff */
[----:B------:R-:W-:Y:S02]  /*13fa0*/  FSEL R39, R177, -INF , !P2 ;  /* 0xff800000b1277808 */ /* 0x000fe40005000000 */
[----:B------:R-:W-:Y:S02]  /*13fb0*/  FSEL R15, R243, -INF , !P0 ;  /* 0xff800000f30f7808 */ /* 0x000fe40004000000 */
[C---:B------:R-:W-:Y:S02]  /*13fc0*/  ISETP.GE.AND P2, PT, R3.reuse, R207, PT ;  /* 0x000000cf0300720c */ /* 0x040fe40003f46270 */
[C---:B------:R-:W-:Y:S01]  /*13fd0*/  ISETP.GE.AND P0, PT, R3.reuse, R204, PT ;  /* 0x000000cc0300720c */ /* 0x040fe20003f06270 */
[----:B---3--:R-:W-:Y:S01]  /*13fe0*/  IMAD.MOV.U32 R29, RZ, RZ, R5 ;  /* 0x000000ffff1d7224 */ /* 0x008fe200078e0005 */
[C---:B------:R-:W-:Y:S02]  /*13ff0*/  ISETP.GE.OR P2, PT, R3.reuse, R212, !P2 ;  /* 0x000000d40300720c */ /* 0x040fe40005746670 */
[----:B------:R-:W-:-:S02]  /*14000*/  ISETP.GE.OR P0, PT, R3, R209, !P0 ;  /* 0x000000d10300720c */ /* 0x000fc40004706670 */
[----:B------:R-:W-:Y:S01]  /*14010*/  IADD3 R5, R0, 0x21, RZ ;  /* 0x0000002100057810 */ /* 0x000fe20007ffe0ff */
[----:B------:R-:W-:Y:S01]  /*14020*/  IMAD.MOV.U32 R60, RZ, RZ, R14 ;  /* 0x000000ffff3c7224 */ /* 0x000fe200078e000e */
[----:B------:R-:W-:Y:S02]  /*14030*/  FSEL R52, R179, -INF , !P1 ;  /* 0xff800000b3347808 */ /* 0x000fe40004800000 */
[----:B------:R-:W-:Y:S02]  /*14040*/  FSEL R38, R104, -INF , !P2 ;  /* 0xff80000068267808 */ /* 0x000fe40005000000 */
[----:B------:R-:W-:Y:S02]  /*14050*/  FSEL R14, R238, -INF , !P0 ;  /* 0xff800000ee0e7808 */ /* 0x000fe40004000000 */
[C---:B------:R-:W-:Y:S02]  /*14060*/  ISETP.GE.AND P1, PT, R3.reuse, R206, PT ;  /* 0x000000ce0300720c */ /* 0x040fe40003f26270 */
[----:B------:R-:W-:-:S02]  /*14070*/  ISETP.GE.AND P2, PT, R3, R205, PT ;  /* 0x000000cd0300720c */ /* 0x000fc40003f46270 */
[----:B------:R-:W-:Y:S02]  /*14080*/  ISETP.GE.AND P0, PT, R5, R206, PT ;  /* 0x000000ce0500720c */ /* 0x000fe40003f06270 */
[CC--:B------:R-:W-:Y:S02]  /*14090*/  ISETP.GE.OR P1, PT, R3.reuse, R211.reuse, !P1 ;  /* 0x000000d30300720c */ /* 0x0c0fe40004f26670 */
[----:B------:R-:W-:Y:S02]  /*140a0*/  ISETP.GE.OR P2, PT, R3, R210, !P2 ;  /* 0x000000d20300720c */ /* 0x000fe40005746670 */
[----:B------:R-:W-:Y:S02]  /*140b0*/  ISETP.GE.OR P0, PT, R5, R211, !P0 ;  /* 0x000000d30500720c */ /* 0x000fe40004706670 */
[----:B------:R-:W-:Y:S02]  /*140c0*/  IADD3 R3, R0, 0x28, RZ ;  /* 0x0000002800037810 */ /* 0x000fe40007ffe0ff */
[----:B------:R-:W-:-:S02]  /*140d0*/  FSEL R50, R107, -INF , !P0 ;  /* 0xff8000006b327808 */ /* 0x000fc40004000000 */
[C---:B------:R-:W-:Y:S01]  /*140e0*/  ISETP.GE.AND P0, PT, R3.reuse, R207, PT ;  /* 0x000000cf0300720c */ /* 0x040fe20003f06270 */
[----:B------:R-:W-:Y:S01]  /*140f0*/  IMAD.MOV.U32 R28, RZ, RZ, R4 ;  /* 0x000000ffff1c7224 */ /* 0x000fe200078e0004 */
[----:B------:R-:W-:Y:S02]  /*14100*/  IADD3 R4, R0, 0x29, RZ ;  /* 0x0000002900047810 */ /* 0x000fe40007ffe0ff */
[----:B------:R-:W-:-:S04]  /*14110*/  ISETP.GE.OR P0, PT, R3, R212, !P0 ;  /* 0x000000d40300720c */ /* 0x000fc80004706670 */
[----:B------:R-:W-:Y:S02]  /*14120*/  FSEL R36, R100, -INF , !P0 ;  /* 0xff80000064247808 */ /* 0x000fe40004000000 */
[----:B------:R-:W-:-:S04]  /*14130*/  ISETP.GE.AND P0, PT, R4, R207, PT ;  /* 0x000000cf0400720c */ /* 0x000fc80003f06270 */
[----:B------:R-:W-:Y:S02]  /*14140*/  ISETP.GE.OR P0, PT, R4, R212, !P0 ;  /* 0x000000d40400720c */ /* 0x000fe40004706670 */
[----:B------:R-:W-:Y:S02]  /*14150*/  FSEL R51, R106, -INF , !P1 ;  /* 0xff8000006a337808 */ /* 0x000fe40004800000 */
[----:B------:R-:W-:Y:S02]  /*14160*/  FSEL R27, R101, -INF , !P0 ;  /* 0xff800000651b7808 */ /* 0x000fe40004000000 */
[----:B------:R-:W-:Y:S02]  /*14170*/  ISETP.GE.AND P1, PT, R5, R207, PT ;  /* 0x000000cf0500720c */ /* 0x000fe40003f26270 */
[----:B------:R-:W-:Y:S02]  /*14180*/  ISETP.GE.AND P0, PT, R3, R204, PT ;  /* 0x000000cc0300720c */ /* 0x000fe40003f06270 */
[----:B------:R-:W-:-:S02]  /*14190*/  ISETP.GE.OR P1, PT, R5, R212, !P1 ;  /* 0x000000d40500720c */ /* 0x000fc40004f26670 */
[-C--:B------:R-:W-:Y:S01]  /*141a0*/  ISETP.GE.OR P0, PT, R3, R209.reuse, !P0 ;  /* 0x000000d10300720c */ /* 0x080fe20004706670 */
[----:B------:R-:W-:Y:S01]  /*141b0*/  IMAD.MOV.U32 R196, RZ, RZ, R12 ;  /* 0x000000ffffc47224 */ /* 0x000fe200078e000c */
[----:B------:R-:W-:Y:S02]  /*141c0*/  FSEL R37, R105, -INF , !P1 ;  /* 0xff80000069257808 */ /* 0x000fe40004800000 */
[----:B------:R-:W-:Y:S02]  /*141d0*/  FSEL R12, R246, -INF , !P0 ;  /* 0xff800000f60c7808 */ /* 0x000fe40004000000 */
[CC--:B------:R-:W-:Y:S02]  /*141e0*/  ISETP.GE.AND P1, PT, R5.reuse, R204.reuse, PT ;  /* 0x000000cc0500720c */ /* 0x0c0fe40003f26270 */
[----:B------:R-:W-:Y:S01]  /*141f0*/  ISETP.GE.AND P0, PT, R4, R204, PT ;  /* 0x000000cc0400720c */ /* 0x000fe20003f06270 */
[----:B------:R-:W-:Y:S01]  /*14200*/  IMAD.MOV.U32 R192, RZ, RZ, R6 ;  /* 0x000000ffffc07224 */ /* 0x000fe200078e0006 */
[----:B------:R-:W-:-:S02]  /*14210*/  ISETP.GE.OR P1, PT, R5, R209, !P1 ;  /* 0x000000d10500720c */ /* 0x000fc40004f26670 */
[----:B------:R-:W-:Y:S02]  /*14220*/  ISETP.GE.OR P0, PT, R4, R209, !P0 ;  /* 0x000000d10400720c */ /* 0x000fe40004706670 */
[----:B------:R-:W-:Y:S01]  /*14230*/  IADD3 R6, R0, 0x30, RZ ;  /* 0x0000003000067810 */ /* 0x000fe20007ffe0ff */
[----:B----4-:R-:W-:Y:S01]  /*14240*/  IMAD.MOV.U32 R111, RZ, RZ, R13 ;  /* 0x000000ffff6f7224 */ /* 0x010fe200078e000d */
[----:B------:R-:W-:Y:S01]  /*14250*/  FSEL R13, R239, -INF , !P1 ;  /* 0xff800000ef0d7808 */ /* 0x000fe20004800000 */
[----:B------:R-:W-:Y:S01]  /*14260*/  IMAD.MOV.U32 R30, RZ, RZ, R11 ;  /* 0x000000ffff1e7224 */ /* 0x000fe200078e000b */
[----:B------:R-:W-:Y:S02]  /*14270*/  FSEL R11, R247, -INF , !P0 ;  /* 0xff800000f70b7808 */ /* 0x000fe40004000000 */
[----:B------:R-:W-:Y:S02]  /*14280*/  ISETP.GE.AND P1, PT, R3, R206, PT ;  /* 0x000000ce0300720c */ /* 0x000fe40003f26270 */
[----:B------:R-:W-:-:S02]  /*14290*/  ISETP.GE.AND P0, PT, R6, R207, PT ;  /* 0x000000cf0600720c */ /* 0x000fc40003f06270 */
[----:B------:R-:W-:Y:S02]  /*142a0*/  ISETP.GE.OR P1, PT, R3, R211, !P1 ;  /* 0x000000d30300720c */ /* 0x000fe40004f26670 */
[----:B------:R-:W-:Y:S02]  /*142b0*/  ISETP.GE.OR P0, PT, R6, R212, !P0 ;  /* 0x000000d40600720c */ /* 0x000fe40004706670 */
[----:B------:R-:W-:Y:S02]  /*142c0*/  FSEL R49, R102, -INF , !P1 ;  /* 0xff80000066317808 */ /* 0x000fe40004800000 */
[----:B------:R-:W-:Y:S02]  /*142d0*/  FSEL R26, R220, -INF , !P0 ;  /* 0xff800000dc1a7808 */ /* 0x000fe40004000000 */
[----:B------:R-:W-:Y:S02]  /*142e0*/  @P6 LOP3.LUT R2, R2, 0x20, RZ, 0xfc, !PT ;  /* 0x0000002002026812 */ /* 0x000fe400078efcff */
[----:B------:R-:W-:-:S02]  /*142f0*/  ISETP.GE.AND P1, PT, R4, R206, PT ;  /* 0x000000ce0400720c */ /* 0x000fc40003f26270 */
[----:B------:R-:W-:Y:S02]  /*14300*/  ISETP.GE.AND P0, PT, R6, R206, PT ;  /* 0x000000ce0600720c */ /* 0x000fe40003f06270 */
[----:B------:R-:W-:Y:S02]  /*14310*/  LOP3.LUT R2, R2, 0xffffffef, RZ, 0xc0, !PT ;  /* 0xffffffef02027812 */ /* 0x000fe400078ec0ff */
[-C--:B------:R-:W-:Y:S02]  /*14320*/  ISETP.GE.OR P1, PT, R4, R211.reuse, !P1 ;  /* 0x000000d30400720c */ /* 0x080fe40004f26670 */
[----:B------:R-:W-:Y:S02]  /*14330*/  ISETP.GE.OR P0, PT, R6, R211, !P0 ;  /* 0x000000d30600720c */ /* 0x000fe40004706670 */
[----:B------:R-:W-:Y:S02]  /*14340*/  @P5 LOP3.LUT R2, R2, 0x10, RZ, 0xfc, !PT ;  /* 0x0000001002025812 */ /* 0x000fe400078efcff */
[----:B------:R-:W-:-:S02]  /*14350*/  FSEL R48, R103, -INF , !P1 ;  /* 0xff80000067307808 */ /* 0x000fc40004800000 */
[----:B------:R-:W-:Y:S02]  /*14360*/  FSEL R47, R222, -INF , !P0 ;  /* 0xff800000de2f7808 */ /* 0x000fe40004000000 */
[-C--:B------:R-:W-:Y:S02]  /*14370*/  ISETP.GE.AND P1, PT, R5, R205.reuse, PT ;  /* 0x000000cd0500720c */ /* 0x080fe40003f26270 */
[----:B------:R-:W-:Y:S02]  /*14380*/  ISETP.GE.AND P0, PT, R6, R204, PT ;  /* 0x000000cc0600720c */ /* 0x000fe40003f06270 */
[-C--:B------:R-:W-:Y:S02]  /*14390*/  ISETP.GE.AND P6, PT, R3, R205.reuse, PT ;  /* 0x000000cd0300720c */ /* 0x080fe40003fc6270 */
[----:B------:R-:W-:Y:S02]  /*143a0*/  ISETP.GE.AND P5, PT, R4, R205, PT ;  /* 0x000000cd0400720c */ /* 0x000fe40003fa6270 */
[----:B------:R-:W-:-:S02]  /*143b0*/  ISETP.GE.OR P1, PT, R5, R210, !P1 ;  /* 0x000000d20500720c */ /* 0x000fc40004f26670 */
[----:B------:R-:W-:Y:S02]  /*143c0*/  ISETP.GE.OR P0, PT, R6, R209, !P0 ;  /* 0x000000d10600720c */ /* 0x000fe40004706670 */
[-C--:B------:R-:W-:Y:S02]  /*143d0*/  ISETP.GE.OR P6, PT, R3, R210.reuse, !P6 ;  /* 0x000000d20300720c */ /* 0x080fe400077c6670 */
[----:B------:R-:W-:Y:S02]  /*143e0*/  ISETP.GE.OR P5, PT, R4, R210, !P5 ;  /* 0x000000d20400720c */ /* 0x000fe40006fa6670 */
[C---:B------:R-:W-:Y:S02]  /*143f0*/  IADD3 R3, R0.reuse, 0x31, RZ ;  /* 0x0000003100037810 */ /* 0x040fe40007ffe0ff */
[C---:B------:R-:W-:Y:S02]  /*14400*/  IADD3 R4, R0.reuse, 0x38, RZ ;  /* 0x0000003800047810 */ /* 0x040fe40007ffe0ff */
[----:B------:R-:W-:Y:S01]  /*14410*/  IADD3 R5, R0, 0x39, RZ ;  /* 0x0000003900057810 */ /* 0x000fe20007ffe0ff */
[----:B------:R-:W-:Y:S01]  /*14420*/  IMAD.MOV.U32 R218, RZ, RZ, R10 ;  /* 0x000000ffffda7224 */ /* 0x000fe200078e000a */
[----:B------:R-:W-:-:S02]  /*14430*/  FMNMX.FTZ R0, R198, R20, !PT ;  /* 0x00000014c6007209 */ /* 0x000fc40007810000 */
[----:B------:R-:W-:Y:S02]  /*14440*/  FSEL R10, R230, -INF , !P0 ;  /* 0xff800000e60a7808 */ /* 0x000fe40004000000 */
[----:B------:R-:W-:Y:S02]  /*14450*/  ISETP.GE.AND P0, PT, R3, R207, PT ;  /* 0x000000cf0300720c */ /* 0x000fe40003f06270 */
[----:B------:R-:W-:Y:S02]  /*14460*/  FMNMX.FTZ R0, R25, R0, !PT ;  /* 0x0000000019007209 */ /* 0x000fe40007810000 */
[----:B------:R-:W-:Y:S02]  /*14470*/  ISETP.GE.OR P0, PT, R3, R212, !P0 ;  /* 0x000000d40300720c */ /* 0x000fe40004706670 */
[----:B------:R-:W-:Y:S02]  /*14480*/  FMNMX.FTZ R0, R23, R0, !PT ;  /* 0x0000000017007209 */ /* 0x000fe40007810000 */
[----:B------:R-:W-:-:S02]  /*14490*/  FSEL R24, R221, -INF , !P0 ;  /* 0xff800000dd187808 */ /* 0x000fc40004000000 */
[----:B------:R-:W-:Y:S02]  /*144a0*/  ISETP.GE.AND P0, PT, R3, R204, PT ;  /* 0x000000cc0300720c */ /* 0x000fe40003f06270 */
[----:B------:R-:W-:Y:S02]  /*144b0*/  FMNMX.FTZ R0, R21, R0, !PT ;  /* 0x0000000015007209 */ /* 0x000fe40007810000 */
[----:B------:R-:W-:Y:S02]  /*144c0*/  ISETP.GE.OR P0, PT, R3, R209, !P0 ;  /* 0x000000d10300720c */ /* 0x000fe40004706670 */
[----:B------:R-:W-:Y:S01]  /*144d0*/  FMNMX.FTZ R0, R18, R0, !PT ;  /* 0x0000000012007209 */ /* 0x000fe20007810000 */
[----:B------:R-:W-:Y:S01]  /*144e0*/  IMAD.MOV.U32 R217, RZ, RZ, R9 ;  /* 0x000000ffffd97224 */ /* 0x000fe200078e0009 */
[----:B------:R-:W-:Y:S02]  /*144f0*/  FSEL R9, R231, -INF , !P0 ;  /* 0xff800000e7097808 */ /* 0x000fe40004000000 */
[----:B------:R-:W-:-:S02]  /*14500*/  FMNMX.FTZ R0, R17, R0, !PT ;  /* 0x0000000011007209 */ /* 0x000fc40007810000 */
[----:B------:R-:W-:Y:S02]  /*14510*/  ISETP.GE.AND P0, PT, R4, R207, PT ;  /* 0x000000cf0400720c */ /* 0x000fe40003f06270 */
[----:B------:R-:W-:Y:S02]  /*14520*/  FMNMX.FTZ R0, R16, R0, !PT ;  /* 0x0000000010007209 */ /* 0x000fe40007810000 */
[----:B------:R-:W-:Y:S02]  /*14530*/  ISETP.GE.OR P0, PT, R4, R212, !P0 ;  /* 0x000000d40400720c */ /* 0x000fe40004706670 */
[----:B------:R-:W-:Y:S02]  /*14540*/  FMNMX.FTZ R0, R15, R0, !PT ;  /* 0x000000000f007209 */ /* 0x000fe40007810000 */
[----:B------:R-:W-:Y:S02]  /*14550*/  FSEL R22, R184, -INF , !P0 ;  /* 0xff800000b8167808 */ /* 0x000fe40004000000 */
[----:B------:R-:W-:-:S02]  /*14560*/  ISETP.GE.AND P0, PT, R4, R204, PT ;  /* 0x000000cc0400720c */ /* 0x000fc40003f06270 */
[----:B------:R-:W-:Y:S02]  /*14570*/  FMNMX.FTZ R0, R14, R0, !PT ;  /* 0x000000000e007209 */ /* 0x000fe40007810000 */
[----:B------:R-:W-:Y:S01]  /*14580*/  ISETP.GE.OR P0, PT, R4, R209, !P0 ;  /* 0x000000d10400720c */ /* 0x000fe20004706670 */
[----:B------:R-:W-:Y:S01]  /*14590*/  IMAD.MOV.U32 R216, RZ, RZ, R8 ;  /* 0x000000ffffd87224 */ /* 0x000fe200078e0008 */
[----:B------:R-:W-:Y:S02]  /*145a0*/  FMNMX.FTZ R0, R13, R0, !PT ;  /* 0x000000000d007209 */ /* 0x000fe40007810000 */
[----:B------:R-:W-:Y:S02]  /*145b0*/  FSEL R8, R226, -INF , !P0 ;  /* 0xff800000e2087808 */ /* 0x000fe40004000000 */
[----:B------:R-:W-:Y:S02]  /*145c0*/  ISETP.GE.AND P0, PT, R5, R207, PT ;  /* 0x000000cf0500720c */ /* 0x000fe40003f06270 */
[----:B------:R-:W-:-:S02]  /*145d0*/  FMNMX.FTZ R0, R12, R0, !PT ;  /* 0x000000000c007209 */ /* 0x000fc40007810000 */
[----:B------:R-:W-:Y:S02]  /*145e0*/  ISETP.GE.OR P0, PT, R5, R212, !P0 ;  /* 0x000000d40500720c */ /* 0x000fe40004706670 */
[----:B------:R-:W-:Y:S02]  /*145f0*/  FMNMX.FTZ R0, R11, R0, !PT ;  /* 0x000000000b007209 */ /* 0x000fe40007810000 */
[----:B------:R-:W-:Y:S02]  /*14600*/  LOP3.LUT R2, R2, 0xfffffff7, RZ, 0xc0, !PT ;  /* 0xfffffff702027812 */ /* 0x000fe400078ec0ff */
[----:B------:R-:W-:Y:S02]  /*14610*/  FSEL R19, R185, -INF , !P0 ;  /* 0xff800000b9137808 */ /* 0x000fe40004000000 */
[----:B------:R-:W-:Y:S02]  /*14620*/  ISETP.GE.AND P0, PT, R5, R204, PT ;  /* 0x000000cc0500720c */ /* 0x000fe40003f06270 */
[----:B------:R-:W-:-:S02]  /*14630*/  FMNMX.FTZ R0, R10, R0, !PT ;  /* 0x000000000a007209 */ /* 0x000fc40007810000 */
[----:B------:R-:W-:Y:S02]  /*14640*/  @P4 LOP3.LUT R2, R2, 0x8, RZ, 0xfc, !PT ;  /* 0x0000000802024812 */ /* 0x000fe400078efcff */
[----:B------:R-:W-:Y:S02]  /*14650*/  ISETP.GE.OR P0, PT, R5, R209, !P0 ;  /* 0x000000d10500720c */ /* 0x000fe40004706670 */
[----:B------:R-:W-:Y:S01]  /*14660*/  FMNMX.FTZ R0, R9, R0, !PT ;  /* 0x0000000009007209 */ /* 0x000fe20007810000 */
[----:B------:R-:W-:Y:S01]  /*14670*/  IMAD.MOV.U32 R193, RZ, RZ, R7 ;  /* 0x000000ffffc17224 */ /* 0x000fe200078e0007 */
[----:B------:R-:W-:Y:S02]  /*14680*/  LOP3.LUT R2, R2, 0xfffffffb, RZ, 0xc0, !PT ;  /* 0xfffffffb02027812 */ /* 0x000fe400078ec0ff */
[----:B------:R-:W-:Y:S02]  /*14690*/  FSEL R7, R227, -INF , !P0 ;  /* 0xff800000e3077808 */ /* 0x000fe40004000000 */
[----:B------:R-:W-:-:S02]  /*146a0*/  FMNMX.FTZ R0, R8, R0, !PT ;  /* 0x0000000008007209 */ /* 0x000fc40007810000 */
[----:B------:R-:W-:Y:S02]  /*146b0*/  @P3 LOP3.LUT R2, R2, 0x4, RZ, 0xfc, !PT ;  /* 0x0000000402023812 */ /* 0x000fe400078efcff */
[----:B------:R-:W-:Y:S02]  /*146c0*/  ISETP.GE.AND P0, PT, R3, R206, PT ;  /* 0x000000ce0300720c */ /* 0x000fe40003f06270 */
[----:B------:R-:W-:Y:S02]  /*146d0*/  FMNMX.FTZ R0, R7, R0, !PT ;  /* 0x0000000007007209 */ /* 0x000fe40007810000 */
[C---:B------:R-:W-:Y:S02]  /*146e0*/  ISETP.GE.AND P3, PT, R3.reuse, R205, PT ;  /* 0x000000cd0300720c */ /* 0x040fe40003f66270 */
[C---:B------:R-:W-:Y:S02]  /*146f0*/  ISETP.GE.OR P0, PT, R3.reuse, R211, !P0 ;  /* 0x000000d30300720c */ /* 0x040fe40004706670 */
[----:B------:R-:W-:-:S02]  /*14700*/  ISETP.GE.OR P3, PT, R3, R210, !P3 ;  /* 0x000000d20300720c */ /* 0x000fc40005f66670 */
[----:B------:R-:W1:Y:S02]  /*14710*/  SHFL.BFLY PT, R3, R0, 0x2, 0x1f ;  /* 0x0c401f0000037f89 */ /* 0x000e6400000e0000 */
[----:B-1----:R-:W-:Y:S02]  /*14720*/  FMNMX.FTZ R3, R0, R3, !PT ;  /* 0x0000000300037209 */ /* 0x002fe40007810000 */
[----:B------:R-:W2:Y:S01]  /*14730*/  LD.E R0, [R108.64+0xdc] ;  /* 0x0000dc046c007980 */ /* 0x000ea2000c101900 */
[----:B------:R-:W-:-:S04]  /*14740*/  LOP3.LUT R2, R2, 0xfffffffd, RZ, 0xc0, !PT ;  /* 0xfffffffd02027812 */ /* 0x000fc800078ec0ff */
[----:B------:R-:W-:-:S04]  /*14750*/  @P2 LOP3.LUT R2, R2, 0x2, RZ, 0xfc, !PT ;  /* 0x0000000202022812 */ /* 0x000fc800078efcff */
[----:B------:R-:W-:-:S04]  /*14760*/  LOP3.LUT R2, R2, 0xfffffffe, RZ, 0xc0, !PT ;  /* 0xfffffffe02027812 */ /* 0x000fc800078ec0ff */
[----:B------:R-:W-:-:S04]  /*14770*/  @P1 LOP3.LUT R2, R2, 0x1, RZ, 0xfc, !PT ;  /* 0x0000000102021812 */ /* 0x000fc800078efcff */
[----:B------:R-:W-:Y:S02]  /*14780*/  LOP3.LUT R2, R2, 0xfffffdff, RZ, 0xc0, !PT ;  /* 0xfffffdff02027812 */ /* 0x000fe400078ec0ff */
[----:B------:R-:W-:Y:S02]  /*14790*/  ISETP.GE.AND P4, PT, R6, R205, PT ;  /* 0x000000cd0600720c */ /* 0x000fe40003f86270 */
[----:B------:R-:W-:Y:S02]  /*147a0*/  @P6 LOP3.LUT R2, R2, 0x200, RZ, 0xfc, !PT ;  /* 0x0000020002026812 */ /* 0x000fe400078efcff */
[----:B------:R-:W-:Y:S02]  /*147b0*/  ISETP.GE.OR P4, PT, R6, R210, !P4 ;  /* 0x000000d20600720c */ /* 0x000fe40006786670 */
[C---:B------:R-:W-:Y:S02]  /*147c0*/  LOP3.LUT P6, RZ, R2.reuse, 0x20, RZ, 0xc0, !PT ;  /* 0x0000002002ff7812 */ /* 0x040fe400078cc0ff */
[----:B------:R-:W-:-:S04]  /*147d0*/  LOP3.LUT R2, R2, 0xfffffbff, RZ, 0xc0, !PT ;  /* 0xfffffbff02027812 */ /* 0x000fc800078ec0ff */
[----:B------:R-:W-:-:S04]  /*147e0*/  @P5 LOP3.LUT R2, R2, 0x400, RZ, 0xfc, !PT ;  /* 0x0000040002025812 */ /* 0x000fc800078efcff */
[----:B------:R-:W-:-:S04]  /*147f0*/  LOP3.LUT R2, R2, 0xfffff7ff, RZ, 0xc0, !PT ;  /* 0xfffff7ff02027812 */ /* 0x000fc800078ec0ff */
[----:B------:R-:W-:-:S04]  /*14800*/  @P4 LOP3.LUT R2, R2, 0x800, RZ, 0xfc, !PT ;  /* 0x0000080002024812 */ /* 0x000fc800078efcff */
[----:B------:R-:W-:Y:S02]  /*14810*/  LOP3.LUT R2, R2, 0xfffffeff, RZ, 0xc0, !PT ;  /* 0xfffffeff02027812 */ /* 0x000fe400078ec0ff */
[----:B------:R-:W-:Y:S02]  /*14820*/  ISETP.GE.AND P2, PT, R4, R205, PT ;  /* 0x000000cd0400720c */ /* 0x000fe40003f46270 */
[----:B------:R-:W-:Y:S02]  /*14830*/  @P0 LOP3.LUT R2, R2, 0x100, RZ, 0xfc, !PT ;  /* 0x0000010002020812 */ /* 0x000fe400078efcff */
[C---:B------:R-:W-:Y:S02]  /*14840*/  ISETP.GE.AND P0, PT, R4.reuse, R206, PT ;  /* 0x000000ce0400720c */ /* 0x040fe40003f06270 */
[C---:B------:R-:W-:Y:S02]  /*14850*/  ISETP.GE.OR P2, PT, R4.reuse, R210, !P2 ;  /* 0x000000d20400720c */ /* 0x040fe40005746670 */
[----:B------:R-:W-:-:S02]  /*14860*/  ISETP.GE.OR P4, PT, R4, R211, !P0 ;  /* 0x000000d30400720c */ /* 0x000fc40004786670 */
[----:B------:R-:W1:Y:S04]  /*14870*/  SHFL.BFLY PT, R4, R3, 0x1, 0x1f ;  /* 0x0c201f0003047f89 */ /* 0x000e6800000e0000 */
[----:B------:R-:W-:Y:S04]  /*14880*/  STL [R1+0x214], R207 ;  /* 0x000214cf01007387 */ /* 0x000fe80000100800 */
[----:B------:R-:W-:Y:S04]  /*14890*/  STL [R1+0x218], R212 ;  /* 0x000218d401007387 */ /* 0x000fe80000100800 */
[----:B------:R-:W-:Y:S04]  /*148a0*/  STL [R1+0x21c], R204 ;  /* 0x00021ccc01007387 */ /* 0x000fe80000100800 */
[----:B------:R-:W-:Y:S04]  /*148b0*/  STL [R1+0x220], R209 ;  /* 0x000220d101007387 */ /* 0x000fe80000100800 */
[----:B------:R-:W-:Y:S04]  /*148c0*/  STL [R1+0x228], R108 ;  /* 0x0002286c01007387 */ /* 0x000fe80000100800 */
[----:B------:R-:W-:Y:S01]  /*148d0*/  STL [R1+0x224], R109 ;  /* 0x0002246d01007387 */ /* 0x000fe20000100800 */
[----:B-1----:R-:W-:-:S03]  /*148e0*/  FMNMX.FTZ R103, R3, R4, !PT ;  /* 0x0000000403677209 */ /* 0x002fc60007810000 */
[----:B------:R-:W-:Y:S01]  /*148f0*/  STL [R1+0x22c], R206 ;  /* 0x00022cce01007387 */ /* 0x000fe20000100800 */
[----:B------:R-:W-:-:S03]  /*14900*/  IMAD.MOV.U32 R247, RZ, RZ, R217 ;  /* 0x000000fffff77224 */ /* 0x000fc600078e00d9 */
[----:B------:R-:W-:Y:S04]  /*14910*/  STL [R1+0x230], R211 ;  /* 0x000230d301007387 */ /* 0x000fe80000100800 */
[----:B------:R-:W-:Y:S04]  /*14920*/  STL [R1+0x234], R205 ;  /* 0x000234cd01007387 */ /* 0x000fe80000100800 */
[----:B------:R-:W-:Y:S04]  /*14930*/  STL [R1+0x238], R210 ;  /* 0x000238d201007387 */ /* 0x000fe80000100800 */
[----:B------:R-:W-:Y:S04]  /*14940*/  STL [R1+0x23c], R103 ;  /* 0x00023c6701007387 */ /* 0x000fe80000100800 */
[----:B------:R-:W3:Y:S01]  /*14950*/  LDL.LU R217, [R1+0x15c] ;  /* 0x00015c0001d97983 */ /* 0x000ee20000300800 */
[----:B------:R-:W-:-:S04]  /*14960*/  ISETP.GE.AND P0, PT, R5, R206, PT ;  /* 0x000000ce0500720c */ /* 0x000fc80003f06270 */
[----:B------:R-:W-:Y:S02]  /*14970*/  ISETP.GE.OR P5, PT, R5, R211, !P0 ;  /* 0x000000d30500720c */ /* 0x000fe400047a6670 */
[----:B------:R-:W-:Y:S01]  /*14980*/  FSETP.NEU.FTZ.AND P0, PT, R103, -INF , PT ;  /* 0xff8000006700780b */ /* 0x000fe20003f1d000 */
[----:B------:R-:W-:-:S03]  /*14990*/  IMAD.MOV.U32 R219, RZ, RZ, R208 ;  /* 0x000000ffffdb7224 */ /* 0x000fc600078e00d0 */
[----:B------:R-:W-:-:S05]  /*149a0*/  FSEL R4, R103, RZ, P0 ;  /* 0x000000ff67047208 */ /* 0x000fca0000000000 */
[----:B------:R-:W-:Y:S01]  /*149b0*/  FADD.FTZ R65, R198, -R4 ;  /* 0x80000004c6417221 */ /* 0x000fe20000010000 */
[C---:B------:R-:W-:Y:S01]  /*149c0*/  ISETP.GE.AND P1, PT, R5.reuse, R205, PT ;  /* 0x000000cd0500720c */ /* 0x040fe20003f26270 */
[----:B------:R-:W-:Y:S01]  /*149d0*/  IMAD.MOV.U32 R101, RZ, RZ, R193 ;  /* 0x000000ffff657224 */ /* 0x000fe200078e00c1 */
[----:B------:R-:W-:Y:S01]  /*149e0*/  FSEL R6, R186, -INF , !P4 ;  /* 0xff800000ba067808 */ /* 0x000fe20006000000 */
[----:B------:R-:W-:Y:S01]  /*149f0*/  IMAD.MOV.U32 R198, RZ, RZ, R219 ;  /* 0x000000ffffc67224 */ /* 0x000fe200078e00db */
[----:B------:R-:W-:Y:S01]  /*14a00*/  ISETP.GE.OR P1, PT, R5, R210, !P1 ;  /* 0x000000d20500720c */ /* 0x000fe20004f26670 */
[----:B------:R-:W-:Y:S01]  /*14a10*/  IMAD.MOV.U32 R219, RZ, RZ, R196 ;  /* 0x000000ffffdb7224 */ /* 0x000fe200078e00c4 */
[----:B------:R-:W-:Y:S01]  /*14a20*/  FSEL R5, R187, -INF , !P5 ;  /* 0xff800000bb057808 */ /* 0x000fe20006800000 */
[----:B------:R-:W-:Y:S02]  /*14a30*/  IMAD.MOV.U32 R193, RZ, RZ, R111 ;  /* 0x000000ffffc17224 */ /* 0x000fe400078e006f */
[----:B--2---:R-:W-:-:S05]  /*14a40*/  FMUL.FTZ R3, R0, R103 ;  /* 0x0000006700037220 */ /* 0x004fca0000410000 */
        /* <DEDUP_REMOVED lines=32> */
[----:B------:R-:W-:-:S05]  /*14c50*/  FMNMX.FTZ R3, R19, R3, !PT ;  /* 0x0000000313037209 */ /* 0x000fca0007810000 */
[----:B------:R-:W1:Y:S02]  /*14c60*/  SHFL.BFLY PT, R4, R3, 0x2, 0x1f ;  /* 0x0c401f0003047f89 */ /* 0x000e6400000e0000 */
[----:B-1----:R-:W-:-:S05]  /*14c70*/  FMNMX.FTZ R3, R3, R4, !PT ;  /* 0x0000000403037209 */ /* 0x002fca0007810000 */
[----:B------:R-:W1:Y:S02]  /*14c80*/  SHFL.BFLY PT, R4, R3, 0x1, 0x1f ;  /* 0x0c201f0003047f89 */ /* 0x000e6400000e0000 */
[----:B-1----:R-:W-:-:S04]  /*14c90*/  FMNMX.FTZ R102, R3, R4, !PT ;  /* 0x0000000403667209 */ /* 0x002fc80007810000 */
        /* <DEDUP_REMOVED lines=33> */
[----:B------:R1:W-:Y:S03]  /*14eb0*/  MUFU.EX2 R39, R4 ;  /* 0x0000000400277308 */ /* 0x0003e60000000800 */
[----:B-1----:R-:W-:-:S05]  /*14ec0*/  FMNMX.FTZ R4, R48, R3, !PT ;  /* 0x0000000330047209 */ /* 0x002fca0007810000 */
[----:B------:R-:W1:Y:S01]  /*14ed0*/  MUFU.EX2 R3, R8 ;  /* 0x0000000800037308 */ /* 0x000e620000000800 */
[----:B------:R-:W-:Y:S01]  /*14ee0*/  STL [R1+0x240], R102 ;  /* 0x0002406601007387 */ /* 0x000fe20000100800 */
[-C--:B-1----:R-:W-:Y:S02]  /*14ef0*/  FMUL.FTZ R206, R172, R3.reuse ;  /* 0x00000003acce7220 */ /* 0x082fe40000410000 */
[-C--:B------:R-:W-:Y:S02]  /*14f00*/  FMUL.FTZ R108, R173, R3.reuse ;  /* 0x00000003ad6c7220 */ /* 0x080fe40000410000 */
[-C--:B------:R-:W-:Y:S01]  /*14f10*/  FMUL.FTZ R103, R168, R3.reuse ;  /* 0x00000003a8677220 */ /* 0x080fe20000410000 */
[----:B------:R-:W-:Y:S01]  /*14f20*/  STL [R1+0x244], R206 ;  /* 0x000244ce01007387 */ /* 0x000fe20000100800 */
[----:B------:R-:W-:-:S03]  /*14f30*/  FMUL.FTZ R210, R169, R3 ;  /* 0x00000003a9d27220 */ /* 0x000fc60000410000 */
[----:B------:R1:W-:Y:S01]  /*14f40*/  STL [R1+0x248], R108 ;  /* 0x0002486c01007387 */ /* 0x0003e20000100800 */
[----:B------:R-:W-:-:S03]  /*14f50*/  FMUL.FTZ R8, R164, R3 ;  /* 0x00000003a4087220 */ /* 0x000fc60000410000 */
[----:B------:R-:W-:Y:S01]  /*14f60*/  STL [R1+0x250], R103 ;  /* 0x0002506701007387 */ /* 0x000fe20000100800 */
[----:B------:R-:W-:-:S03]  /*14f70*/  FMUL.FTZ R10, R160, R3 ;  /* 0x00000003a00a7220 */ /* 0x000fc60000410000 */
[----:B------:R-:W-:Y:S01]  /*14f80*/  STL [R1+0x24c], R210 ;  /* 0x00024cd201007387 */ /* 0x000fe20000100800 */
[-C--:B------:R-:W-:Y:S02]  /*14f90*/  FMUL.FTZ R9, R156, R3.reuse ;  /* 0x000000039c097220 */ /* 0x080fe40000410000 */
[----:B-1----:R-:W-:-:S05]  /*14fa0*/  FMUL.FTZ R108, R165, R3 ;  /* 0x00000003a56c7220 */ /* 0x002fca0000410000 */
[----:B------:R-:W-:Y:S04]  /*14fb0*/  STL [R1+0x254], R108 ;  /* 0x0002546c01007387 */ /* 0x000fe80000100800 */
[----:B------:R1:W-:Y:S04]  /*14fc0*/  STL [R1+0x70], R8 ;  /* 0x0000700801007387 */ /* 0x0003e80000100800 */
[----:B------:R2:W-:Y:S01]  /*14fd0*/  STL [R1+0x90], R10 ;  /* 0x0000900a01007387 */ /* 0x0005e20000100800 */
[-C--:B---3--:R-:W-:Y:S02]  /*14fe0*/  FFMA.FTZ R178, R217, R3.reuse, R39 ;  /* 0x00000003d9b27223 */ /* 0x088fe40000010027 */
[----:B-1----:R-:W-:-:S02]  /*14ff0*/  FMUL.FTZ R8, R161, R3 ;  /* 0x00000003a1087220 */ /* 0x002fc40000410000 */
[----:B--2---:R-:W-:-:S03]  /*15000*/  FMUL.FTZ R10, R157, R3 ;  /* 0x000000039d0a7220 */ /* 0x004fc60000410000 */
[----:B------:R1:W-:Y:S04]  /*15010*/  STL [R1+0x94], R8 ;  /* 0x0000940801007387 */ /* 0x0003e80000100800 */
[----:B------:R2:W-:Y:S04]  /*15020*/  STL [R1+0xa0], R9 ;  /* 0x0000a00901007387 */ /* 0x0005e80000100800 */
[----:B------:R-:W-:Y:S01]  /*15030*/  STL [R1+0xa4], R10 ;  /* 0x0000a40a01007387 */ /* 0x000fe20000100800 */
[-C--:B-1----:R-:W-:Y:S02]  /*15040*/  FMUL.FTZ R8, R152, R3.reuse ;  /* 0x0000000398087220 */ /* 0x082fe40000410000 */
[----:B--2---:R-:W-:-:S03]  /*15050*/  FMUL.FTZ R9, R153, R3 ;  /* 0x0000000399097220 */ /* 0x004fc60000410000 */
[----:B------:R1:W-:Y:S04]  /*15060*/  STL [R1+0xb0], R8 ;  /* 0x0000b00801007387 */ /* 0x0003e80000100800 */
[----:B------:R-:W-:Y:S01]  /*15070*/  STL [R1+0xb4], R9 ;  /* 0x0000b40901007387 */ /* 0x000fe20000100800 */
[----:B-1----:R-:W-:-:S05]  /*15080*/  FMUL.FTZ R8, R149, R3 ;  /* 0x0000000395087220 */ /* 0x002fca0000410000 */
[----:B------:R-:W-:Y:S04]  /*15090*/  STL [R1+0xc4], R8 ;  /* 0x0000c40801007387 */ /* 0x000fe80000100800 */
[----:B------:R-:W2:Y:S04]  /*150a0*/  LDL.LU R189, [R1+0x170] ;  /* 0x0001700001bd7983 */ /* 0x000ea80000300800 */
[----:B------:R-:W3:Y:S01]  /*150b0*/  LDL.LU R217, [R1+0x4] ;  /* 0x0000040001d97983 */ /* 0x000ee20000300800 */
[----:B------:R-:W-:-:S04]  /*150c0*/  LOP3.LUT R2, R2, 0xffffefff, RZ, 0xc0, !PT ;  /* 0xffffefff02027812 */ /* 0x000fc800078ec0ff */
[----:B------:R-:W-:-:S04]  /*150d0*/  @P3 LOP3.LUT R2, R2, 0x1000, RZ, 0xfc, !PT ;  /* 0x0000100002023812 */ /* 0x000fc800078efcff */
[----:B------:R-:W-:Y:S02]  /*150e0*/  LOP3.LUT P3, RZ, R2, 0x100, RZ, 0xc0, !PT ;  /* 0x0000010002ff7812 */ /* 0x000fe4000786c0ff */
[----:B------:R-:W-:Y:S02]  /*150f0*/  FMNMX.FTZ R4, R47, R4, !PT ;  /* 0x000000042f047209 */ /* 0x000fe40007810000 */
[----:B------:R-:W-:-:S04]  /*15100*/  FSEL R7, R223, -INF , !P3 ;  /* 0xff800000df077808 */ /* 0x000fc80005800000 */
[----:B------:R-:W-:-:S04]  /*15110*/  FMNMX.FTZ R4, R7, R4, !PT ;  /* 0x0000000407047209 */ /* 0x000fc80007810000 */
[----:B------:R-:W-:Y:S01]  /*15120*/  FMNMX.FTZ R4, R6, R4, !PT ;  /* 0x0000000406047209 */ /* 0x000fe20007810000 */
[----:B------:R-:W-:-:S03]  /*15130*/  IMAD.MOV.U32 R246, RZ, RZ, R216 ;  /* 0x000000fffff67224 */ /* 0x000fc600078e00d8 */
[----:B------:R-:W-:Y:S01]  /*15140*/  FMNMX.FTZ R4, R5, R4, !PT ;  /* 0x0000000405047209 */ /* 0x000fe20007810000 */
[----:B------:R-:W-:Y:S02]  /*15150*/  IMAD.MOV.U32 R100, RZ, RZ, R192 ;  /* 0x000000ffff647224 */ /* 0x000fe400078e00c0 */
[----:B------:R-:W-:Y:S02]  /*15160*/  IMAD.MOV.U32 R216, RZ, RZ, R193 ;  /* 0x000000ffffd87224 */ /* 0x000fe400078e00c1 */
[----:B------:R-:W-:Y:S02]  /*15170*/  IMAD.MOV.U32 R193, RZ, RZ, R198 ;  /* 0x000000ffffc17224 */ /* 0x000fe400078e00c6 */
[----:B------:R-:W-:Y:S02]  /*15180*/  IMAD.MOV.U32 R192, RZ, RZ, R218 ;  /* 0x000000ffffc07224 */ /* 0x000fe400078e00da */
[----:B------:R-:W-:Y:S02]  /*15190*/  IMAD.MOV.U32 R191, RZ, RZ, R31 ;  /* 0x000000ffffbf7224 */ /* 0x000fe400078e001f */
        /* <DEDUP_REMOVED lines=13> */
[----:B------:R-:W1:Y:S02]  /*15270*/  SHFL.BFLY PT, R3, R4, 0x2, 0x1f ;  /* 0x0c401f0004037f89 */ /* 0x000e6400000e0000 */
[----:B-1----:R-:W-:-:S05]  /*15280*/  FMNMX.FTZ R3, R4, R3, !PT ;  /* 0x0000000304037209 */ /* 0x002fca0007810000 */
[----:B------:R-:W1:Y:S01]  /*15290*/  SHFL.BFLY PT, R4, R3, 0x1, 0x1f ;  /* 0x0c201f0003047f89 */ /* 0x000e6200000e0000 */
[----:B------:R-:W-:Y:S02]  /*152a0*/  IMAD.MOV.U32 R207, RZ, RZ, R101 ;  /* 0x000000ffffcf7224 */ /* 0x000fe400078e0065 */
[----:B------:R-:W-:Y:S02]  /*152b0*/  IMAD.MOV.U32 R195, RZ, RZ, R30 ;  /* 0x000000ffffc37224 */ /* 0x000fe400078e001e */
[----:B------:R-:W-:Y:S01]  /*152c0*/  IMAD.MOV.U32 R30, RZ, RZ, R60 ;  /* 0x000000ffff1e7224 */ /* 0x000fe200078e003c */
[----:B------:R-:W-:Y:S02]  /*152d0*/  FSEL R60, R232, -INF , !P6 ;  /* 0xff800000e83c7808 */ /* 0x000fe40007000000 */
[----:B------:R-:W-:Y:S02]  /*152e0*/  LOP3.LUT P3, RZ, R2, 0x10, RZ, 0xc0, !PT ;  /* 0x0000001002ff7812 */ /* 0x000fe4000786c0ff */
[----:B-1----:R-:W-:-:S04]  /*152f0*/  FMNMX.FTZ R101, R3, R4, !PT ;  /* 0x0000000403657209 */ /* 0x002fc80007810000 */
[----:B------:R-:W-:-:S04]  /*15300*/  FSETP.NEU.FTZ.AND P0, PT, R101, -INF , PT ;  /* 0xff8000006500780b */ /* 0x000fc80003f1d000 */
[----:B------:R-:W-:Y:S02]  /*15310*/  FSEL R3, R101, RZ, P0 ;  /* 0x000000ff65037208 */ /* 0x000fe40000000000 */
[----:B------:R-:W-:-:S03]  /*15320*/  LOP3.LUT P4, RZ, R2, 0x8, RZ, 0xc0, !PT ;  /* 0x0000000802ff7812 */ /* 0x000fc6000788c0ff */
[----:B------:R-:W-:Y:S01]  /*15330*/  FADD.FTZ R8, R251, -R3 ;  /* 0x80000003fb087221 */ /* 0x000fe20000010000 */
[----:B------:R-:W-:Y:S01]  /*15340*/  LOP3.LUT P5, RZ, R2, 0x4, RZ, 0xc0, !PT ;  /* 0x0000000402ff7812 */ /* 0x000fe200078ac0ff */
[----:B------:R-:W-:Y:S01]  /*15350*/  FMUL.FTZ R3, R0, R101 ;  /* 0x0000006500037220 */ /* 0x000fe20000410000 */
[----:B------:R-:W-:Y:S02]  /*15360*/  LOP3.LUT P6, RZ, R2, 0x2, RZ, 0xc0, !PT ;  /* 0x0000000202ff7812 */ /* 0x000fe400078cc0ff */
[----:B------:R-:W-:Y:S02]  /*15370*/  FSEL R25, R233, -INF , !P3 ;  /* 0xff800000e9197808 */ /* 0x000fe40005800000 */
[----:B------:R-:W-:Y:S02]  /*15380*/  FSEL R3, R3, RZ, P0 ;  /* 0x000000ff03037208 */ /* 0x000fe40000000000 */
[----:B------:R-:W-:Y:S02]  /*15390*/  FSEL R24, R240, -INF , !P4 ;  /* 0xff800000f0187808 */ /* 0x000fe40006000000 */
[----:B------:R-:W-:-:S02]  /*153a0*/  FSEL R23, R241, -INF , !P5 ;  /* 0xff800000f1177808 */ /* 0x000fc40006800000 */
[----:B------:R-:W-:Y:S02]  /*153b0*/  FSEL R22, R236, -INF , !P6 ;  /* 0xff800000ec167808 */ /* 0x000fe40007000000 */
[C---:B------:R-:W-:Y:S02]  /*153c0*/  LOP3.LUT P0, RZ, R2.reuse, 0x1, RZ, 0xc0, !PT ;  /* 0x0000000102ff7812 */ /* 0x040fe4000780c0ff */
[C---:B------:R-:W-:Y:S02]  /*153d0*/  LOP3.LUT P3, RZ, R2.reuse, 0x1000, RZ, 0xc0, !PT ;  /* 0x0000100002ff7812 */ /* 0x040fe4000786c0ff */
[C---:B------:R-:W-:Y:S02]  /*153e0*/  LOP3.LUT P4, RZ, R2.reuse, 0x800, RZ, 0xc0, !PT ;  /* 0x0000080002ff7812 */ /* 0x040fe4000788c0ff */
[C---:B------:R-:W-:Y:S02]  /*153f0*/  LOP3.LUT P5, RZ, R2.reuse, 0x400, RZ, 0xc0, !PT ;  /* 0x0000040002ff7812 */ /* 0x040fe400078ac0ff */
[----:B------:R-:W-:-:S02]  /*15400*/  LOP3.LUT P6, RZ, R2, 0x200, RZ, 0xc0, !PT ;  /* 0x0000020002ff7812 */ /* 0x000fc400078cc0ff */
[----:B------:R-:W-:Y:S01]  /*15410*/  FSEL R21, R237, -INF , !P0 ;  /* 0xff800000ed157808 */ /* 0x000fe20004000000 */
[-CC-:B------:R-:W-:Y:S01]  /*15420*/  FFMA.FTZ R42, R50, R0.reuse, -R3.reuse ;  /* 0x00000000322a7223 */ /* 0x180fe20000010803 */
[----:B------:R-:W-:Y:S01]  /*15430*/  FSEL R20, R244, -INF , !P6 ;  /* 0xff800000f4147808 */ /* 0x000fe20007000000 */
        /* <DEDUP_REMOVED lines=14> */
[----:B------:R-:W-:Y:S02]  /*15520*/  FFMA.FTZ R49, R5, R0, -R3 ;  /* 0x0000000005317223 */ /* 0x000fe40000010803 */
[----:B------:R-:W-:Y:S01]  /*15530*/  FMUL.FTZ R3, R0, R8 ;  /* 0x0000000800037220 */ /* 0x000fe20000410000 */
[----:B------:R-:W-:Y:S01]  /*15540*/  FSEL R19, R245, -INF , !P5 ;  /* 0xff800000f5137808 */ /* 0x000fe20006800000 */
[----:B------:R-:W-:Y:S01]  /*15550*/  MUFU.EX2 R4, R4 ;  /* 0x0000000400047308 */ /* 0x000fe20000000800 */
[----:B------:R-:W-:-:S02]  /*15560*/  FSEL R18, R228, -INF , !P4 ;  /* 0xff800000e4127808 */ /* 0x000fc40006000000 */
[----:B------:R-:W-:-:S05]  /*15570*/  FSEL R17, R229, -INF , !P3 ;  /* 0xff800000e5117808 */ /* 0x000fca0005800000 */
[----:B------:R-:W2:Y:S01]  /*15580*/  MUFU.EX2 R3, R3 ;  /* 0x0000000300037308 */ /* 0x000ea20000000800 */
[----:B------:R-:W-:Y:S02]  /*15590*/  FSEL R16, R224, -INF , !P2 ;  /* 0xff800000e0107808 */ /* 0x000fe40005000000 */
[----:B------:R-:W-:Y:S02]  /*155a0*/  FSEL R15, R225, -INF , !P1 ;  /* 0xff800000e10f7808 */ /* 0x000fe40004800000 */
[----:B---3--:R-:W-:-:S04]  /*155b0*/  FMNMX.FTZ R2, R217, R61, !PT ;  /* 0x0000003dd9027209 */ /* 0x008fc80007810000 */
        /* <DEDUP_REMOVED lines=10> */
[----:B------:R-:W-:Y:S02]  /*15660*/  FMNMX.FTZ R5, R19, R2, !PT ;  /* 0x0000000213057209 */ /* 0x000fe40007810000 */
[----:B------:R-:W1:Y:S02]  /*15670*/  MUFU.EX2 R2, R9 ;  /* 0x0000000900027308 */ /* 0x000e640000000800 */
[----:B------:R-:W-:-:S04]  /*15680*/  FMNMX.FTZ R5, R18, R5, !PT ;  /* 0x0000000512057209 */ /* 0x000fc80007810000 */
[----:B------:R-:W-:-:S04]  /*15690*/  FMNMX.FTZ R5, R17, R5, !PT ;  /* 0x0000000511057209 */ /* 0x000fc80007810000 */
[----:B------:R-:W-:Y:S01]  /*156a0*/  FMNMX.FTZ R5, R16, R5, !PT ;  /* 0x0000000510057209 */ /* 0x000fe20007810000 */
[----:B--2---:R-:W-:-:S03]  /*156b0*/  FFMA.FTZ R6, R189, R3, R4 ;  /* 0x00000003bd067223 */ /* 0x004fc60000010004 */
[----:B------:R-:W-:Y:S01]  /*156c0*/  FMNMX.FTZ R5, R15, R5, !PT ;  /* 0x000000050f057209 */ /* 0x000fe20007810000 */
[C---:B-1----:R-:W-:Y:S01]  /*156d0*/  FADD.FTZ R27, R2.reuse, R6 ;  /* 0x00000006021b7221 */ /* 0x042fe20000010000 */
[----:B------:R-:W-:-:S03]  /*156e0*/  F2FP.PACK_AB R51, R2, R4 ;  /* 0x000000040233723e */ /* 0x000fc600000000ff */
[----:B------:R-:W1:Y:S02]  /*156f0*/  SHFL.BFLY PT, R2, R5, 0x2, 0x1f ;  /* 0x0c401f0005027f89 */ /* 0x000e6400000e0000 */
[----:B-1----:R-:W-:-:S05]  /*15700*/  FMNMX.FTZ R2, R5, R2, !PT ;  /* 0x0000000205027209 */ /* 0x002fca0007810000 */
[----:B------:R-:W1:Y:S01]  /*15710*/  SHFL.BFLY PT, R4, R2, 0x1, 0x1f ;  /* 0x0c201f0002047f89 */ /* 0x000e6200000e0000 */
[----:B------:R-:W-:Y:S01]  /*15720*/  IMAD.MOV.U32 R206, RZ, RZ, R100 ;  /* 0x000000ffffce7224 */ /* 0x000fe200078e0064 */
[----:B------:R-:W2:Y:S01]  /*15730*/  MUFU.EX2 R14, R11 ;  /* 0x0000000b000e7308 */ /* 0x000ea20000000800 */
[----:B------:R-:W-:-:S07]  /*15740*/  IMAD.MOV.U32 R205, RZ, RZ, R211 ;  /* 0x000000ffffcd7224 */ /* 0x000fce00078e00d3 */
[----:B------:R3:W-:Y:S01]  /*15750*/  MUFU.EX2 R11, R26 ;  /* 0x0000001a000b7308 */ /* 0x0007e20000000800 */
[----:B-1----:R-:W-:-:S04]  /*15760*/  FMNMX.FTZ R100, R2, R4, !PT ;  /* 0x0000000402647209 */ /* 0x002fc80007810000 */
[----:B------:R-:W-:-:S04]  /*15770*/  FSETP.NEU.FTZ.AND P0, PT, R100, -INF , PT ;  /* 0xff8000006400780b */ /* 0x000fc80003f1d000 */
[----:B------:R-:W-:-:S05]  /*15780*/  FSEL R2, R100, RZ, P0 ;  /* 0x000000ff64027208 */ /* 0x000fca0000000000 */
[----:B---3--:R-:W-:Y:S02]  /*15790*/  FADD.FTZ R26, R217, -R2 ;  /* 0x80000002d91a7221 */ /* 0x008fe40000010000 */
[----:B------:R-:W-:Y:S01]  /*157a0*/  FMUL.FTZ R2, R0, R100 ;  /* 0x0000006400027220 */ /* 0x000fe20000410000 */
[----:B------:R1:W-:Y:S01]  /*157b0*/  STL [R1+0x258], R204 ;  /* 0x000258cc01007387 */ /* 0x0003e20000100800 */
[----:B------:R-:W-:Y:S02]  /*157c0*/  IMAD.MOV.U32 R211, RZ, RZ, R207 ;  /* 0x000000ffffd37224 */ /* 0x000fe400078e00cf */
[----:B------:R-:W-:Y:S01]  /*157d0*/  IMAD.MOV.U32 R207, RZ, RZ, R247 ;  /* 0x000000ffffcf7224 */ /* 0x000fe200078e00f7 */
[----:B------:R-:W-:Y:S01]  /*157e0*/  FSEL R2, R2, RZ, P0 ;  /* 0x000000ff02027208 */ /* 0x000fe20000000000 */
[----:B------:R-:W-:Y:S01]  /*157f0*/  STL [R1+0x25c], R212 ;  /* 0x00025cd401007387 */ /* 0x000fe20000100800 */
[----:B------:R-:W-:-:S03]  /*15800*/  IMAD.MOV.U32 R247, RZ, RZ, R192 ;  /* 0x000000fffff77224 */ /* 0x000fc600078e00c0 */
[----:B------:R-:W-:Y:S01]  /*15810*/  STL [R1+0x260], R218 ;  /* 0x000260da01007387 */ /* 0x000fe20000100800 */
[----:B------:R-:W-:-:S03]  /*15820*/  IMAD.MOV.U32 R243, RZ, RZ, R191 ;  /* 0x000000fffff37224 */ /* 0x000fc600078e00bf */
[----:B------:R-:W-:Y:S01]  /*15830*/  STL [R1+0x264], R198 ;  /* 0x000264c601007387 */ /* 0x000fe20000100800 */
[----:B------:R-:W-:-:S03]  /*15840*/  FFMA.FTZ R7, R62, R0, -R2 ;  /* 0x000000003e077223 */ /* 0x000fc60000010802 */
[----:B------:R-:W-:Y:S01]  /*15850*/  STL [R1+0x268], R101 ;  /* 0x0002686501007387 */ /* 0x000fe20000100800 */
[----:B------:R-:W-:Y:S02]  /*15860*/  IMAD.MOV.U32 R62, RZ, RZ, R247 ;  /* 0x000000ffff3e7224 */ /* 0x000fe400078e00f7 */
[----:B-1----:R-:W-:Y:S02]  /*15870*/  IMAD.MOV.U32 R204, RZ, RZ, R210 ;  /* 0x000000ffffcc7224 */ /* 0x002fe400078e00d2 */
[----:B------:R-:W-:Y:S02]  /*15880*/  IMAD.MOV.U32 R210, RZ, RZ, R206 ;  /* 0x000000ffffd27224 */ /* 0x000fe400078e00ce */
[----:B------:R-:W-:Y:S02]  /*15890*/  IMAD.MOV.U32 R206, RZ, RZ, R246 ;  /* 0x000000ffffce7224 */ /* 0x000fe400078e00f6 */
[----:B------:R-:W-:Y:S02]  /*158a0*/  IMAD.MOV.U32 R246, RZ, RZ, R216 ;  /* 0x000000fffff67224 */ /* 0x000fe400078e00d8 */
[----:B------:R-:W3:Y:S04]  /*158b0*/  LDL.LU.64 R216, [R1+0x140] ;  /* 0x0001400001d87983 */ /* 0x000ee80000300a00 */
[----:B------:R-:W3:Y:S04]  /*158c0*/  LDL R192, [R1+0x150] ;  /* 0x0001500001c07983 */ /* 0x000ee80000100800 */
[----:B------:R-:W4:Y:S04]  /*158d0*/  LDL R191, [R1+0x158] ;  /* 0x0001580001bf7983 */ /* 0x000f280000100800 */
[----:B------:R-:W3:Y:S04]  /*158e0*/  LDL R189, [R1+0x154] ;  /* 0x0001540001bd7983 */ /* 0x000ee80000100800 */
[----:B------:R-:W3:Y:S01]  /*158f0*/  LDL.LU R247, [R1+0x28] ;  /* 0x0000280001f77983 */ /* 0x000ee20000300800 */
[----:B------:R-:W-:-:S02]  /*15900*/  FFMA.FTZ R6, R63, R0, -R2 ;  /* 0x000000003f067223 */ /* 0x000fc40000010802 */
[----:B------:R-:W-:Y:S02]  /*15910*/  IMAD.MOV.U32 R63, RZ, RZ, R246 ;  /* 0x000000ffff3f7224 */ /* 0x000fe400078e00f6 */
[----:B------:R-:W-:Y:S02]  /*15920*/  IMAD.MOV.U32 R246, RZ, RZ, R243 ;  /* 0x000000fffff67224 */ /* 0x000fe400078e00f3 */
[----:B------:R-:W4:Y:S01]  /*15930*/  LDL.LU R243, [R1+0xf8] ;  /* 0x0000f80001f37983 */ /* 0x000f220000300800 */
[----:B------:R-:W-:-:S04]  /*15940*/  FFMA.FTZ R4, R61, R0, -R2 ;  /* 0x000000003d047223 */ /* 0x000fc80000010802 */
[----:B------:R1:W-:Y:S01]  /*15950*/  MUFU.EX2 R8, R4 ;  /* 0x0000000400087308 */ /* 0x0003e20000000800 */
[----:B------:R-:W-:Y:S02]  /*15960*/  FFMA.FTZ R5, R64, R0, -R2 ;  /* 0x0000000040057223 */ /* 0x000fe40000010802 */
[----:B-1----:R-:W-:-:S05]  /*15970*/  FMUL.FTZ R4, R0, R26 ;  /* 0x0000001a00047220 */ /* 0x002fca0000410000 */
[----:B------:R-:W-:Y:S08]  /*15980*/  MUFU.EX2 R7, R7 ;  /* 0x0000000700077308 */ /* 0x000ff00000000800 */
[----:B------:R-:W-:Y:S01]  /*15990*/  MUFU.EX2 R4, R4 ;  /* 0x0000000400047308 */ /* 0x000fe20000000800 */
[----:B------:R-:W-:-:S07]  /*159a0*/  FFMA.FTZ R26, R60, R0, -R2 ;  /* 0x000000003c1a7223 */ /* 0x000fce0000010802 */
[----:B------:R-:W1:Y:S01]  /*159b0*/  MUFU.EX2 R13, R10 ;  /* 0x0000000a000d7308 */ /* 0x000e620000000800 */
[----:B------:R-:W-:-:S07]  /*159c0*/  FFMA.FTZ R25, R25, R0, -R2 ;  /* 0x0000000019197223 */ /* 0x000fce0000010802 */
[----:B------:R-:W-:Y:S01]  /*159d0*/  MUFU.EX2 R6, R6 ;  /* 0x0000000600067308 */ /* 0x000fe20000000800 */
[-CC-:B------:R-:W-:Y:S02]  /*159e0*/  FFMA.FTZ R24, R24, R0.reuse, -R2.reuse ;  /* 0x0000000018187223 */ /* 0x180fe40000010802 */
[----:B------:R-:W-:-:S05]  /*159f0*/  FFMA.FTZ R23, R23, R0, -R2 ;  /* 0x0000000017177223 */ /* 0x000fca0000010802 */
[----:B------:R-:W1:Y:S01]  /*15a00*/  MUFU.EX2 R12, R12 ;  /* 0x0000000c000c7308 */ /* 0x000e620000000800 */
[-CC-:B------:R-:W-:Y:S02]  /*15a10*/  FFMA.FTZ R22, R22, R0.reuse, -R2.reuse ;  /* 0x0000000016167223 */ /* 0x180fe40000010802 */
[-CC-:B------:R-:W-:Y:S02]  /*15a20*/  FFMA.FTZ R21, R21, R0.reuse, -R2.reuse ;  /* 0x0000000015157223 */ /* 0x180fe40000010802 */
[----:B------:R-:W-:-:S03]  /*15a30*/  FFMA.FTZ R38, R18, R0, -R2 ;  /* 0x0000000012267223 */ /* 0x000fc60000010802 */
[----:B------:R-:W1:Y:S01]  /*15a40*/  MUFU.EX2 R5, R5 ;  /* 0x0000000500057308 */ /* 0x000e620000000800 */
[-CC-:B------:R-:W-:Y:S02]  /*15a50*/  FFMA.FTZ R41, R17, R0.reuse, -R2.reuse ;  /* 0x0000000011297223 */ /* 0x180fe40000010802 */
[-CC-:B------:R-:W-:Y:S02]  /*15a60*/  FFMA.FTZ R43, R16, R0.reuse, -R2.reuse ;  /* 0x00000000102b7223 */ /* 0x180fe40000010802 */
[----:B------:R-:W-:-:S03]  /*15a70*/  FFMA.FTZ R44, R15, R0, -R2 ;  /* 0x000000000f2c7223 */ /* 0x000fc60000010802 */
[----:B------:R-:W-:Y:S01]  /*15a80*/  MUFU.EX2 R9, R37 ;  /* 0x0000002500097308 */ /* 0x000fe20000000800 */
[----:B------:R-:W-:-:S07]  /*15a90*/  FMUL.FTZ R52, R0, R65 ;  /* 0x0000004100347220 */ /* 0x000fce0000410000 */
[----:B------:R1:W-:Y:S08]  /*15aa0*/  MUFU.EX2 R10, R36 ;  /* 0x00000024000a7308 */ /* 0x0003f00000000800 */
[----:B------:R2:W-:Y:S01]  /*15ab0*/  MUFU.EX2 R37, R26 ;  /* 0x0000001a00257308 */ /* 0x0005e20000000800 */
[----:B-1----:R-:W-:-:S07]  /*15ac0*/  FFMA.FTZ R36, R19, R0, -R2 ;  /* 0x0000000013247223 */ /* 0x002fce0000010802 */
[----:B------:R-:W1:Y:S01]  /*15ad0*/  MUFU.EX2 R15, R25 ;  /* 0x00000019000f7308 */ /* 0x000e620000000800 */
[----:B--2---:R-:W-:Y:S02]  /*15ae0*/  FFMA.FTZ R26, R20, R0, -R2 ;  /* 0x00000000141a7223 */ /* 0x004fe40000010802 */
[----:B------:R-:W-:-:S04]  /*15af0*/  FADD.FTZ R2, R14, R27 ;  /* 0x0000001b0e027221 */ /* 0x000fc80000010000 */
[----:B------:R-:W-:-:S04]  /*15b00*/  FADD.FTZ R2, R13, R2 ;  /* 0x000000020d027221 */ /* 0x000fc80000010000 */
[----:B------:R-:W-:Y:S01]  /*15b10*/  FADD.FTZ R2, R12, R2 ;  /* 0x000000020c027221 */ /* 0x000fe20000010000 */
[----:B------:R-:W-:-:S03]  /*15b20*/  F2FP.PACK_AB R169, R5, R6 ;  /* 0x0000000605a9723e */ /* 0x000fc600000000ff */
[----:B------:R-:W-:Y:S01]  /*15b30*/  FADD.FTZ R2, R11, R2 ;  /* 0x000000020b027221 */ /* 0x000fe20000010000 */
[----:B------:R-:W-:Y:S02]  /*15b40*/  F2FP.PACK_AB R168, R7, R8 ;  /* 0x0000000807a8723e */ /* 0x000fe400000000ff */
[----:B-1----:R-:W-:Y:S02]  /*15b50*/  F2FP.PACK_AB R220, R15, R37 ;  /* 0x000000250fdc723e */ /* 0x002fe400000000ff */
[----:B------:R-:W-:Y:S02]  /*15b60*/  F2FP.PACK_AB R27, R13, R14 ;  /* 0x0000000e0d1b723e */ /* 0x000fe400000000ff */
[----:B------:R-:W-:Y:S01]  /*15b70*/  F2FP.PACK_AB R55, R11, R12 ;  /* 0x0000000c0b37723e */ /* 0x000fe200000000ff */
[----:B------:R-:W-:Y:S08]  /*15b80*/  MUFU.EX2 R18, R22 ;  /* 0x0000001600127308 */ /* 0x000ff00000000800 */
[----:B------:R-:W-:Y:S01]  /*15b90*/  MUFU.EX2 R14, R107 ;  /* 0x0000006b000e7308 */ /* 0x000fe20000000800 */
[----:B---3--:R-:W-:-:S04]  /*15ba0*/  FFMA.FTZ R0, R247, R4, R8 ;  /* 0x00000004f7007223 */ /* 0x008fc80000010008 */
[----:B------:R-:W-:-:S04]  /*15bb0*/  FADD.FTZ R0, R7, R0 ;  /* 0x0000000007007221 */ /* 0x000fc80000010000 */
[----:B------:R-:W-:-:S04]  /*15bc0*/  FADD.FTZ R0, R6, R0 ;  /* 0x0000000006007221 */ /* 0x000fc80000010000 */
[----:B------:R-:W-:-:S04]  /*15bd0*/  FADD.FTZ R0, R5, R0 ;  /* 0x0000000005007221 */ /* 0x000fc80000010000 */
[----:B------:R-:W-:Y:S02]  /*15be0*/  FADD.FTZ R0, R37, R0 ;  /* 0x0000000025007221 */ /* 0x000fe40000010000 */
[----:B------:R-:W-:Y:S02]  /*15bf0*/  FADD.FTZ R5, R10, R2 ;  /* 0x000000020a057221 */ /* 0x000fe40000010000 */
[----:B------:R-:W-:Y:S01]  /*15c00*/  FADD.FTZ R2, R15, R0 ;  /* 0x000000000f027221 */ /* 0x000fe20000010000 */
[----:B----4-:R-:W-:Y:S01]  /*15c10*/  IADD3 R0, R243, -0x1, RZ ;  /* 0xfffffffff3007810 */ /* 0x010fe20007ffe0ff */
[----:B------:R-:W1:Y:S03]  /*15c20*/  MUFU.EX2 R7, R24 ;  /* 0x0000001800077308 */ /* 0x000e660000000800 */
[----:B------:R-:W-:-:S05]  /*15c30*/  LOP3.LUT R229, R207, R0, RZ, 0x3c, !PT ;  /* 0x00000000cfe57212 */ /* 0x000fca00078e3cff */
[----:B------:R-:W2:Y:S01]  /*15c40*/  MUFU.EX2 R6, R23 ;  /* 0x0000001700067308 */ /* 0x000ea20000000800 */
[----:B------:R-:W-:-:S05]  /*15c50*/  LOP3.LUT R0, R229, R205, RZ, 0x3c, !PT ;  /* 0x000000cde5007212 */ /* 0x000fca00078e3cff */
[----:B------:R-:W-:-:S04]  /*15c60*/  IMAD.WIDE.U32 R64, R0, -0x326172a9, RZ ;  /* 0xcd9e8d5700407825 */ /* 0x000fc800078e00ff */
[----:B-1----:R-:W-:Y:S01]  /*15c70*/  FADD.FTZ R2, R7, R2 ;  /* 0x0000000207027221 */ /* 0x002fe20000010000 */
[----:B------:R-:W-:-:S03]  /*15c80*/  LOP3.LUT R0, R65, R192, R216, 0x96, !PT ;  /* 0x000000c041007212 */ /* 0x000fc600078e96d8 */
[C---:B--2---:R-:W-:Y:S01]  /*15c90*/  FADD.FTZ R17, R6.reuse, R2 ;  /* 0x0000000206117221 */ /* 0x044fe20000010000 */
[----:B------:R-:W-:Y:S01]  /*15ca0*/  F2FP.PACK_AB R221, R6, R7 ;  /* 0x0000000706dd723e */ /* 0x000fe200000000ff */
[----:B------:R-:W-:Y:S01]  /*15cb0*/  IMAD.WIDE.U32 R6, R0, -0x2daee0ad, RZ ;  /* 0xd2511f5300067825 */ /* 0x000fe200078e00ff */
[----:B------:R-:W-:Y:S02]  /*15cc0*/  LOP3.LUT R2, R215, R191, R64, 0x96, !PT ;  /* 0x000000bfd7027212 */ /* 0x000fe400078e9640 */
[C---:B------:R-:W-:Y:S01]  /*15cd0*/  F2FP.PACK_AB R37, R9.reuse, R10 ;  /* 0x0000000a0925723e */ /* 0x040fe200000000ff */
[----:B------:R-:W-:Y:S01]  /*15ce0*/  FADD.FTZ R16, R9, R5 ;  /* 0x0000000509107221 */ /* 0x000fe20000010000 */
[----:B------:R-:W-:Y:S01]  /*15cf0*/  LOP3.LUT R0, R7, R62, R210, 0x96, !PT ;  /* 0x0000003e07007212 */ /* 0x000fe200078e96d2 */
        /* <DEDUP_REMOVED lines=15> */
[----:B------:R-:W-:-:S04]  /*15df0*/  LOP3.LUT R2, R0, 0xffff, RZ, 0xc0, !PT ;  /* 0x0000ffff00027812 */ /* 0x000fc800078ec0ff */
[----:B------:R-:W-:-:S04]  /*15e00*/  SHF.R.U32.HI R2, RZ, 0x8, R2 ;  /* 0x00000008ff027819 */ /* 0x000fc80000011602 */
[----:B------:R-:W-:-:S04]  /*15e10*/  LOP3.LUT R2, R2, 0xffff, RZ, 0xc0, !PT ;  /* 0x0000ffff02027812 */ /* 0x000fc800078ec0ff */
[----:B------:R-:W-:Y:S02]  /*15e20*/  ISETP.GE.U32.AND P3, PT, R194, R2, PT ;  /* 0x00000002c200720c */ /* 0x000fe40003f66070 */
[----:B------:R-:W-:Y:S02]  /*15e30*/  SHF.R.U32.HI R2, RZ, 0x10, R0 ;  /* 0x00000010ff027819 */ /* 0x000fe40000011600 */
[----:B------:R-:W-:Y:S02]  /*15e40*/  LOP3.LUT R10, R9, R193, R10, 0x96, !PT ;  /* 0x000000c1090a7212 */ /* 0x000fe400078e960a */
[----:B------:R-:W-:Y:S01]  /*15e50*/  LOP3.LUT R2, R2, 0xff, RZ, 0xc0, !PT ;  /* 0x000000ff02027812 */ /* 0x000fe200078ec0ff */
[----:B------:R-:W1:Y:S01]  /*15e60*/  MUFU.EX2 R9, R40 ;  /* 0x0000002800097308 */ /* 0x000e620000000800 */
[----:B------:R-:W-:Y:S02]  /*15e70*/  SHF.R.U32.HI R0, RZ, 0x18, R0 ;  /* 0x00000018ff007819 */ /* 0x000fe40000011600 */
[----:B------:R-:W-:-:S02]  /*15e80*/  ISETP.GE.U32.AND P5, PT, R194, R2, PT ;  /* 0x00000002c200720c */ /* 0x000fc40003fa6070 */
[----:B------:R-:W-:Y:S02]  /*15e90*/  ISETP.GE.U32.AND P0, PT, R194, R0, PT ;  /* 0x00000000c200720c */ /* 0x000fe40003f06070 */
[----:B------:R-:W-:Y:S01]  /*15ea0*/  LOP3.LUT R0, R6, 0xff, RZ, 0xc0, !PT ;  /* 0x000000ff06007812 */ /* 0x000fe200078ec0ff */
[----:B------:R-:W2:Y:S01]  /*15eb0*/  MUFU.EX2 R2, R42 ;  /* 0x0000002a00027308 */ /* 0x000ea20000000800 */
[--C-:B------:R-:W-:Y:S02]  /*15ec0*/  SHF.R.U32.HI R5, RZ, 0x10, R6.reuse ;  /* 0x00000010ff057819 */ /* 0x100fe40000011606 */
[----:B------:R-:W-:Y:S02]  /*15ed0*/  ISETP.GE.U32.AND P2, PT, R194, R0, PT ;  /* 0x00000000c200720c */ /* 0x000fe40003f46070 */
[----:B------:R-:W-:Y:S02]  /*15ee0*/  LOP3.LUT R23, R6, 0xffff, RZ, 0xc0, !PT ;  /* 0x0000ffff06177812 */ /* 0x000fe400078ec0ff */
[----:B------:R-:W-:Y:S01]  /*15ef0*/  SHF.R.U32.HI R0, RZ, 0x18, R6 ;  /* 0x00000018ff007819 */ /* 0x000fe20000011606 */
[----:B------:R-:W-:Y:S01]  /*15f00*/  IMAD.WIDE.U32 R6, R10, -0x2daee0ad, RZ ;  /* 0xd2511f530a067825 */ /* 0x000fe200078e00ff */
[----:B------:R-:W-:Y:S01]  /*15f10*/  LOP3.LUT R5, R5, 0xff, RZ, 0xc0, !PT ;  /* 0x000000ff05057812 */ /* 0x000fe200078ec0ff */
[----:B------:R3:W4:Y:S01]  /*15f20*/  MUFU.EX2 R8, R21 ;  /* 0x0000001500087308 */ /* 0x0007220000000800 */
[----:B------:R-:W-:-:S02]  /*15f30*/  ISETP.GE.U32.AND P1, PT, R194, R0, PT ;  /* 0x00000000c200720c */ /* 0x000fc40003f26070 */
[----:B------:R-:W-:Y:S02]  /*15f40*/  LOP3.LUT R0, R7, R252, R12, 0x96, !PT ;  /* 0x000000fc07007212 */ /* 0x000fe400078e960c */
[----:B------:R-:W-:Y:S02]  /*15f50*/  LOP3.LUT R25, R6, 0xffff, RZ, 0xc0, !PT ;  /* 0x0000ffff06197812 */ /* 0x000fe400078ec0ff */
[--C-:B------:R-:W-:Y:S01]  /*15f60*/  SHF.R.U32.HI R24, RZ, 0x10, R6.reuse ;  /* 0x00000010ff187819 */ /* 0x100fe20000011606 */
[----:B------:R-:W-:Y:S01]  /*15f70*/  MUFU.EX2 R15, R66 ;  /* 0x00000042000f7308 */ /* 0x000fe20000000800 */
[----:B------:R-:W-:Y:S02]  /*15f80*/  SHF.R.U32.HI R19, RZ, 0x18, R6 ;  /* 0x00000018ff137819 */ /* 0x000fe40000011606 */
[----:B------:R-:W-:Y:S02]  /*15f90*/  ISETP.GE.U32.AND P6, PT, R194, R5, PT ;  /* 0x00000005c200720c */ /* 0x000fe40003fc6070 */
[----:B---3--:R-:W-:-:S03]  /*15fa0*/  LOP3.LUT R21, R6, 0xff, RZ, 0xc0, !PT ;  /* 0x000000ff06157812 */ /* 0x008fc600078ec0ff */
[----:B------:R-:W3:Y:S01]  /*15fb0*/  MUFU.EX2 R12, R67 ;  /* 0x00000043000c7308 */ /* 0x000ee20000000800 */
[----:B-1----:R-:W-:Y:S01]  /*15fc0*/  FADD.FTZ R6, R9, R16 ;  /* 0x0000001009067221 */ /* 0x002fe20000010000 */
[----:B--2---:R-:W-:-:S03]  /*15fd0*/  F2FP.PACK_AB R16, R2, R9 ;  /* 0x000000090210723e */ /* 0x004fc600000000ff */
[----:B------:R-:W-:-:S03]  /*15fe0*/  FADD.FTZ R10, R2, R6 ;  /* 0x00000006020a7221 */ /* 0x000fc60000010000 */
[----:B------:R-:W1:Y:S01]  /*15ff0*/  MUFU.EX2 R5, R45 ;  /* 0x0000002d00057308 */ /* 0x000e620000000800 */
[----:B------:R-:W-:-:S07]  /*16000*/  FADD.FTZ R6, R18, R17 ;  /* 0x0000001112067221 */ /* 0x000fce0000010000 */
[----:B------:R-:W2:Y:S01]  /*16010*/  MUFU.EX2 R2, R46 ;  /* 0x0000002e00027308 */ /* 0x000ea20000000800 */
[----:B----4-:R-:W-:Y:S01]  /*16020*/  FADD.FTZ R17, R8, R6 ;  /* 0x0000000608117221 */ /* 0x010fe20000010000 */
[----:B---3--:R-:W-:Y:S01]  /*16030*/  F2FP.PACK_AB R7, R12, R15 ;  /* 0x0000000f0c07723e */ /* 0x008fe200000000ff */
[----:B-1----:R-:W-:-:S05]  /*16040*/  FADD.FTZ R6, R5, R10 ;  /* 0x0000000a05067221 */ /* 0x002fca0000010000 */
[----:B------:R1:W-:Y:S01]  /*16050*/  MUFU.EX2 R9, R110 ;  /* 0x0000006e00097308 */ /* 0x0003e20000000800 */
[----:B------:R-:W-:Y:S01]  /*16060*/  PRMT R107, R7, 0x7632, R107 ;  /* 0x00007632076b7816 */ /* 0x000fe2000000006b */
[----:B--2---:R-:W-:-:S06]  /*16070*/  FADD.FTZ R20, R2, R6 ;  /* 0x0000000602147221 */ /* 0x004fcc0000010000 */
[----:B------:R2:W-:Y:S01]  /*16080*/  MUFU.EX2 R11, R106 ;  /* 0x0000006a000b7308 */ /* 0x0005e20000000800 */
[----:B------:R-:W-:Y:S02]  /*16090*/  F2FP.PACK_AB R22, R2, R5 ;  /* 0x000000050216723e */ /* 0x000fe400000000ff */
[----:B------:R-:W-:Y:S02]  /*160a0*/  SHF.R.U32.HI R2, RZ, 0x8, R23 ;  /* 0x00000008ff027819 */ /* 0x000fe40000011617 */
[----:B-1----:R-:W-:-:S03]  /*160b0*/  PRMT R110, R7, 0x7610, R110 ;  /* 0x00007610076e7816 */ /* 0x002fc6000000006e */
[----:B------:R1:W-:Y:S01]  /*160c0*/  MUFU.EX2 R13, R105 ;  /* 0x00000069000d7308 */ /* 0x0003e20000000800 */
[----:B------:R-:W-:Y:S02]  /*160d0*/  LOP3.LUT R2, R2, 0xffff, RZ, 0xc0, !PT ;  /* 0x0000ffff02027812 */ /* 0x000fe400078ec0ff */
[----:B--2---:R-:W-:Y:S01]  /*160e0*/  PRMT R106, R16, 0x7632, R106 ;  /* 0x00007632106a7816 */ /* 0x004fe2000000006a */
[----:B------:R-:W-:-:S04]  /*160f0*/  @!P4 HADD2 R68, -R110.H0_H0, -RZ.H0_H0 ;  /* 0xa00000ff6e44c230 */ /* 0x000fc80000000900 */
[----:B------:R-:W2:Y:S01]  /*16100*/  MUFU.EX2 R5, R26 ;  /* 0x0000001a00057308 */ /* 0x000ea20000000800 */
[----:B------:R-:W-:Y:S01]  /*16110*/  @!P0 HADD2 R69, -R106.H0_H0, -RZ.H0_H0 ;  /* 0xa00000ff6a458230 */ /* 0x000fe20000000900 */
[----:B------:R-:W-:Y:S02]  /*16120*/  PRMT R245, R110, 0x5410, R107 ;  /* 0x000054106ef57816 */ /* 0x000fe4000000006b */
[----:B-1----:R-:W-:Y:S02]  /*16130*/  PRMT R105, R16, 0x7610, R105 ;  /* 0x0000761010697816 */ /* 0x002fe40000000069 */
[----:B------:R-:W-:Y:S02]  /*16140*/  @!P4 PRMT R110, R68, 0x5410, RZ ;  /* 0x00005410446ec816 */ /* 0x000fe400000000ff */
[----:B------:R-:W-:Y:S02]  /*16150*/  PRMT R244, R105, 0x5410, R106 ;  /* 0x0000541069f47816 */ /* 0x000fe4000000006a */
[----:B------:R-:W-:-:S02]  /*16160*/  ISETP.GE.U32.AND P4, PT, R194, R2, PT ;  /* 0x00000002c200720c */ /* 0x000fc40003f86070 */
[----:B------:R-:W-:Y:S01]  /*16170*/  @!P0 PRMT R106, R69, 0x5410, RZ ;  /* 0x00005410456a8816 */ /* 0x000fe200000000ff */
[----:B------:R-:W1:Y:S01]  /*16180*/  MUFU.EX2 R2, R36 ;  /* 0x0000002400027308 */ /* 0x000e620000000800 */
[----:B------:R-:W-:Y:S02]  /*16190*/  F2FP.PACK_AB R203, R8, R18 ;  /* 0x0000001208cb723e */ /* 0x000fe400000000ff */
[----:B------:R-:W-:Y:S02]  /*161a0*/  ISETP.GE.U32.AND P0, PT, R194, R19, PT ;  /* 0x00000013c200720c */ /* 0x000fe40003f06070 */
[----:B------:R-:W-:-:S03]  /*161b0*/  SHF.R.U32.HI R6, RZ, 0x10, R0 ;  /* 0x00000010ff067819 */ /* 0x000fc60000011600 */
[----:B------:R-:W-:Y:S01]  /*161c0*/  MUFU.EX2 R18, R104 ;  /* 0x0000006800127308 */ /* 0x000fe20000000800 */
[----:B------:R-:W-:Y:S01]  /*161d0*/  @!P5 HADD2 R81, -R105.H0_H0, -RZ.H0_H0 ;  /* 0xa00000ff6951d230 */ /* 0x000fe20000000900 */
[----:B------:R-:W-:-:S06]  /*161e0*/  LOP3.LUT R7, R6, 0xff, RZ, 0xc0, !PT ;  /* 0x000000ff06077812 */ /* 0x000fcc00078ec0ff */
[----:B------:R-:W3:Y:S01]  /*161f0*/  MUFU.EX2 R19, R111 ;  /* 0x0000006f00137308 */ /* 0x000ee20000000800 */
[----:B------:R-:W-:Y:S02]  /*16200*/  @!P5 PRMT R105, R81, 0x5410, RZ ;  /* 0x000054105169d816 */ /* 0x000fe400000000ff */
[----:B------:R-:W-:Y:S01]  /*16210*/  ISETP.GE.U32.AND P5, PT, R194, R7, PT ;  /* 0x00000007c200720c */ /* 0x000fe20003fa6070 */
[----:B--2---:R-:W-:Y:S01]  /*16220*/  FADD.FTZ R7, R5, R17 ;  /* 0x0000001105077221 */ /* 0x004fe20000010000 */
[----:B-1----:R-:W-:-:S03]  /*16230*/  F2FP.PACK_AB R199, R2, R5 ;  /* 0x0000000502c7723e */ /* 0x002fc600000000ff */
[----:B------:R-:W1:Y:S01]  /*16240*/  MUFU.EX2 R6, R47 ;  /* 0x0000002f00067308 */ /* 0x000e620000000800 */
[----:B------:R-:W-:Y:S01]  /*16250*/  FADD.FTZ R10, R2, R7 ;  /* 0x00000007020a7221 */ /* 0x000fe20000010000 */
[----:B---3--:R-:W-:-:S06]  /*16260*/  F2FP.PACK_AB R2, R19, R18 ;  /* 0x000000121302723e */ /* 0x008fcc00000000ff */
[----:B------:R-:W2:Y:S01]  /*16270*/  MUFU.EX2 R16, R48 ;  /* 0x0000003000107308 */ /* 0x000ea20000000800 */
[C---:B------:R-:W-:Y:S02]  /*16280*/  PRMT R104, R2.reuse, 0x7610, R104 ;  /* 0x0000761002687816 */ /* 0x040fe40000000068 */
[----:B------:R-:W-:-:S03]  /*16290*/  PRMT R97, R2, 0x7632, R97 ;  /* 0x0000763202617816 */ /* 0x000fc60000000061 */
[----:B------:R-:W-:Y:S01]  /*162a0*/  @!P2 HADD2 R84, -R104.H0_H0, -RZ.H0_H0 ;  /* 0xa00000ff6854a230 */ /* 0x000fe20000000900 */
[----:B------:R-:W-:Y:S01]  /*162b0*/  LOP3.LUT R2, R0, 0xff, RZ, 0xc0, !PT ;  /* 0x000000ff00027812 */ /* 0x000fe200078ec0ff */
[----:B-1----:R-:W-:Y:S01]  /*162c0*/  FADD.FTZ R5, R6, R20 ;  /* 0x0000001406057221 */ /* 0x002fe20000010000 */
[----:B------:R-:W-:Y:S01]  /*162d0*/  PRMT R243, R104, 0x5410, R97 ;  /* 0x0000541068f37816 */ /* 0x000fe20000000061 */
[----:B------:R-:W-:Y:S01]  /*162e0*/  @!P4 HADD2 R85, -R97.H0_H0, -RZ.H0_H0 ;  /* 0xa00000ff6155c230 */ /* 0x000fe20000000900 */
[----:B------:R-:W-:Y:S02]  /*162f0*/  @!P2 PRMT R104, R84, 0x5410, RZ ;  /* 0x000054105468a816 */ /* 0x000fe400000000ff */
[----:B------:R-:W-:Y:S01]  /*16300*/  ISETP.GE.U32.AND P2, PT, R194, R2, PT ;  /* 0x00000002c200720c */ /* 0x000fe20003f46070 */
[----:B--2---:R-:W-:Y:S01]  /*16310*/  FADD.FTZ R26, R16, R5 ;  /* 0x00000005101a7221 */ /* 0x004fe20000010000 */
[----:B------:R-:W-:Y:S01]  /*16320*/  SHF.R.U32.HI R2, RZ, 0x18, R0 ;  /* 0x00000018ff027819 */ /* 0x000fe20000011600 */
[----:B------:R-:W1:Y:S01]  /*16330*/  MUFU.EX2 R5, R38 ;  /* 0x0000002600057308 */ /* 0x000e620000000800 */
[----:B------:R-:W-:-:S02]  /*16340*/  @!P4 PRMT R97, R85, 0x5410, RZ ;  /* 0x000054105561c816 */ /* 0x000fc400000000ff */
[----:B------:R-:W-:Y:S02]  /*16350*/  ISETP.GE.U32.AND P4, PT, R194, R2, PT ;  /* 0x00000002c200720c */ /* 0x000fe40003f86070 */
[----:B------:R-:W-:Y:S02]  /*16360*/  LOP3.LUT R0, R0, 0xffff, RZ, 0xc0, !PT ;  /* 0x0000ffff00007812 */ /* 0x000fe400078ec0ff */
[C---:B------:R-:W-:Y:S01]  /*16370*/  PRMT R96, R22.reuse, 0x7632, R96 ;  /* 0x0000763216607816 */ /* 0x040fe20000000060 */
[----:B------:R-:W2:Y:S01]  /*16380*/  MUFU.EX2 R2, R41 ;  /* 0x0000002900027308 */ /* 0x000ea20000000800 */
[----:B------:R-:W-:Y:S02]  /*16390*/  PRMT R85, R22, 0x7610, R85 ;  /* 0x0000761016557816 */ /* 0x000fe40000000055 */
[----:B------:R-:W-:-:S05]  /*163a0*/  SHF.R.U32.HI R0, RZ, 0x8, R0 ;  /* 0x00000008ff007819 */ /* 0x000fca0000011600 */
[----:B------:R-:W-:Y:S01]  /*163b0*/  MUFU.EX2 R17, R176 ;  /* 0x000000b000117308 */ /* 0x000fe20000000800 */
[----:B------:R-:W-:Y:S01]  /*163c0*/  @!P6 HADD2 R145, -R85.H0_H0, -RZ.H0_H0 ;  /* 0xa00000ff5591e230 */ /* 0x000fe20000000900 */
[----:B------:R-:W-:-:S06]  /*163d0*/  LOP3.LUT R0, R0, 0xffff, RZ, 0xc0, !PT ;  /* 0x0000ffff00007812 */ /* 0x000fcc00078ec0ff */
[----:B------:R-:W3:Y:S01]  /*163e0*/  MUFU.EX2 R22, R179 ;  /* 0x000000b300167308 */ /* 0x000ee20000000800 */
[----:B------:R-:W-:Y:S02]  /*163f0*/  PRMT R241, R85, 0x5410, R96 ;  /* 0x0000541055f17816 */ /* 0x000fe40000000060 */
[----:B------:R-:W-:Y:S02]  /*16400*/  @!P6 PRMT R85, R145, 0x5410, RZ ;  /* 0x000054109155e816 */ /* 0x000fe400000000ff */
[----:B------:R-:W-:Y:S01]  /*16410*/  ISETP.GE.U32.AND P6, PT, R194, R0, PT ;  /* 0x00000000c200720c */ /* 0x000fe20003fc6070 */
[----:B-1----:R-:W-:Y:S01]  /*16420*/  FADD.FTZ R0, R5, R10 ;  /* 0x0000000a05007221 */ /* 0x002fe20000010000 */
[----:B--2---:R-:W-:-:S03]  /*16430*/  F2FP.PACK_AB R173, R2, R5 ;  /* 0x0000000502ad723e */ /* 0x004fc600000000ff */
[----:B------:R-:W-:Y:S02]  /*16440*/  FADD.FTZ R10, R2, R0 ;  /* 0x00000000020a7221 */ /* 0x000fe40000010000 */
[----:B------:R-:W1:Y:S01]  /*16450*/  MUFU.EX2 R2, R43 ;  /* 0x0000002b00027308 */ /* 0x000e620000000800 */
[----:B---3--:R-:W-:-:S04]  /*16460*/  F2FP.PACK_AB R0, R22, R17 ;  /* 0x000000111600723e */ /* 0x008fc800000000ff */
[C---:B------:R-:W-:Y:S02]  /*16470*/  PRMT R84, R0.reuse, 0x7610, R84 ;  /* 0x0000761000547816 */ /* 0x040fe40000000054 */
[----:B------:R-:W-:Y:S02]  /*16480*/  PRMT R81, R0, 0x7632, R81 ;  /* 0x0000763200517816 */ /* 0x000fe40000000051 */
[----:B------:R-:W2:Y:S01]  /*16490*/  MUFU.EX2 R0, R44 ;  /* 0x0000002c00007308 */ /* 0x000ea20000000800 */
[----:B------:R-:W-:Y:S01]  /*164a0*/  SHF.R.U32.HI R5, RZ, 0x8, R25 ;  /* 0x00000008ff057819 */ /* 0x000fe20000011619 */
[----:B------:R-:W-:Y:S01]  /*164b0*/  @!P2 HADD2 R148, -R84.H0_H0, -RZ.H0_H0 ;  /* 0xa00000ff5494a230 */ /* 0x000fe20000000900 */
[----:B------:R-:W-:Y:S02]  /*164c0*/  PRMT R251, R84, 0x5410, R81 ;  /* 0x0000541054fb7816 */ /* 0x000fe40000000051 */
[----:B------:R-:W-:Y:S02]  /*164d0*/  LOP3.LUT R5, R5, 0xffff, RZ, 0xc0, !PT ;  /* 0x0000ffff05057812 */ /* 0x000fe400078ec0ff */
[----:B------:R-:W-:-:S02]  /*164e0*/  @!P2 PRMT R84, R148, 0x5410, RZ ;  /* 0x000054109454a816 */ /* 0x000fc400000000ff */
[----:B------:R-:W-:Y:S01]  /*164f0*/  ISETP.GE.U32.AND P2, PT, R194, R5, PT ;  /* 0x00000005c200720c */ /* 0x000fe20003f46070 */
[----:B-1----:R-:W-:Y:S02]  /*16500*/  FADD.FTZ R5, R2, R10 ;  /* 0x0000000a02057221 */ /* 0x002fe40000010000 */
[----:B------:R-:W-:Y:S02]  /*16510*/  IMAD.MOV.U32 R240, RZ, RZ, R102 ;  /* 0x000000fffff07224 */ /* 0x000fe400078e0066 */
[----:B--2---:R-:W-:Y:S02]  /*16520*/  FADD.FTZ R5, R0, R5 ;  /* 0x0000000500057221 */ /* 0x004fe40000010000 */
[----:B------:R-:W-:-:S03]  /*16530*/  FMUL.FTZ R102, R167, R3 ;  /* 0x00000003a7667220 */ /* 0x000fc60000410000 */
[----:B------:R1:W-:Y:S04]  /*16540*/  STL [R1+0x28], R5 ;  /* 0x0000280501007387 */ /* 0x0003e80000100800 */
[----:B------:R-:W2:Y:S01]  /*16550*/  LDL.LU R167, [R1+0x2c] ;  /* 0x00002c0001a77983 */ /* 0x000ea20000300800 */
[----:B------:R-:W-:Y:S01]  /*16560*/  MUFU.EX2 R36, R50 ;  /* 0x0000003200247308 */ /* 0x000fe20000000800 */
[----:B------:R-:W-:Y:S01]  /*16570*/  F2FP.PACK_AB R16, R16, R6 ;  /* 0x000000061010723e */ /* 0x000fe200000000ff */
[----:B------:R-:W-:-:S06]  /*16580*/  @!P1 HADD2 R144, -R96.H0_H0, -RZ.H0_H0 ;  /* 0xa00000ff60909230 */ /* 0x000fcc0000000900 */
[----:B------:R-:W3:Y:S01]  /*16590*/  MUFU.EX2 R38, R49 ;  /* 0x0000003100267308 */ /* 0x000ee20000000800 */
[----:B------:R-:W-:Y:S02]  /*165a0*/  LOP3.LUT R6, R24, 0xff, RZ, 0xc0, !PT ;  /* 0x000000ff18067812 */ /* 0x000fe400078ec0ff */
[----:B------:R-:W-:-:S05]  /*165b0*/  @!P1 PRMT R96, R144, 0x5410, RZ ;  /* 0x0000541090609816 */ /* 0x000fca00000000ff */
[----:B------:R-:W4:Y:S01]  /*165c0*/  MUFU.EX2 R7, R177 ;  /* 0x000000b100077308 */ /* 0x000f220000000800 */
[----:B------:R-:W-:Y:S01]  /*165d0*/  ISETP.GE.U32.AND P1, PT, R194, R6, PT ;  /* 0x00000006c200720c */ /* 0x000fe20003f26070 */
[----:B------:R-:W-:Y:S01]  /*165e0*/  @!P3 HADD2 R80, -R107.H0_H0, -RZ.H0_H0 ;  /* 0xa00000ff6b50b230 */ /* 0x000fe20000000900 */
[----:B------:R-:W-:-:S05]  /*165f0*/  F2FP.PACK_AB R172, R0, R2 ;  /* 0x0000000200ac723e */ /* 0x000fca00000000ff */
[----:B------:R-:W4:Y:S01]  /*16600*/  MUFU.EX2 R6, R182 ;  /* 0x000000b600067308 */ /* 0x000f220000000800 */
[----:B---3--:R-:W-:Y:S01]  /*16610*/  F2FP.PACK_AB R2, R38, R36 ;  /* 0x000000242602723e */ /* 0x008fe200000000ff */
[----:B------:R-:W-:-:S06]  /*16620*/  @!P6 HADD2 R149, -R81.H0_H0, -RZ.H0_H0 ;  /* 0xa00000ff5195e230 */ /* 0x000fcc0000000900 */
[----:B-1----:R-:W1:Y:S01]  /*16630*/  MUFU.EX2 R5, R184 ;  /* 0x000000b800057308 */ /* 0x002e620000000800 */
[C---:B------:R-:W-:Y:S02]  /*16640*/  PRMT R66, R2.reuse, 0x7610, R66 ;  /* 0x0000761002427816 */ /* 0x040fe40000000042 */
[----:B------:R-:W-:Y:S01]  /*16650*/  PRMT R61, R2, 0x7632, R61 ;  /* 0x00007632023d7816 */ /* 0x000fe2000000003d */
[----:B------:R-:W-:Y:S01]  /*16660*/  IMAD.MOV.U32 R144, RZ, RZ, R206 ;  /* 0x000000ffff907224 */ /* 0x000fe200078e00ce */
[----:B------:R-:W-:Y:S01]  /*16670*/  @!P3 PRMT R107, R80, 0x5410, RZ ;  /* 0x00005410506bb816 */ /* 0x000fe200000000ff */
[-C--:B------:R-:W-:Y:S01]  /*16680*/  FMUL.FTZ R206, R166, R3.reuse ;  /* 0x00000003a6ce7220 */ /* 0x080fe20000410000 */
[C---:B------:R-:W-:Y:S02]  /*16690*/  PRMT R80, R16.reuse, 0x7610, R80 ;  /* 0x0000761010507816 */ /* 0x040fe40000000050 */
[----:B------:R-:W-:Y:S01]  /*166a0*/  PRMT R69, R16, 0x7632, R69 ;  /* 0x0000763210457816 */ /* 0x000fe20000000045 */
[----:B------:R-:W-:Y:S01]  /*166b0*/  IMAD.MOV.U32 R166, RZ, RZ, R30 ;  /* 0x000000ffffa67224 */ /* 0x000fe200078e001e */
[----:B------:R-:W-:Y:S01]  /*166c0*/  @!P6 PRMT R81, R149, 0x5410, RZ ;  /* 0x000054109551e816 */ /* 0x000fe200000000ff */
[----:B------:R-:W-:Y:S01]  /*166d0*/  FMUL.FTZ R149, R70, R3 ;  /* 0x0000000346957220 */ /* 0x000fe20000410000 */
[----:B----4-:R-:W-:Y:S01]  /*166e0*/  F2FP.PACK_AB R16, R7, R39 ;  /* 0x000000270710723e */ /* 0x010fe200000000ff */
[-C--:B------:R-:W-:Y:S01]  /*166f0*/  FMUL.FTZ R148, R71, R3.reuse ;  /* 0x0000000347947220 */ /* 0x080fe20000410000 */
[----:B------:R3:W-:Y:S01]  /*16700*/  MUFU.EX2 R20, R181 ;  /* 0x000000b500147308 */ /* 0x0007e20000000800 */
[----:B------:R-:W-:Y:S01]  /*16710*/  FADD.FTZ R7, R7, R178 ;  /* 0x000000b207077221 */ /* 0x000fe20000010000 */
[----:B------:R-:W-:Y:S01]  /*16720*/  @!P1 HADD2 R71, -R66.H0_H0, -RZ.H0_H0 ;  /* 0xa00000ff42479230 */ /* 0x000fe20000000900 */
[----:B------:R-:W-:Y:S01]  /*16730*/  FMUL.FTZ R30, R147, R3 ;  /* 0x00000003931e7220 */ /* 0x000fe20000410000 */
[----:B------:R-:W-:Y:S01]  /*16740*/  @!P0 HADD2 R70, -R61.H0_H0, -RZ.H0_H0 ;  /* 0xa00000ff3d468230 */ /* 0x000fe20000000900 */
[----:B------:R-:W-:Y:S01]  /*16750*/  FADD.FTZ R7, R6, R7 ;  /* 0x0000000706077221 */ /* 0x000fe20000010000 */
[----:B-1----:R-:W-:-:S02]  /*16760*/  F2FP.PACK_AB R23, R5, R6 ;  /* 0x000000060517723e */ /* 0x002fc400000000ff */
[----:B------:R1:W-:Y:S01]  /*16770*/  MUFU.EX2 R2, R185 ;  /* 0x000000b900027308 */ /* 0x0003e20000000800 */
[----:B---3--:R-:W-:Y:S02]  /*16780*/  IMAD.MOV.U32 R181, RZ, RZ, R211 ;  /* 0x000000ffffb57224 */ /* 0x008fe400078e00d3 */
[----:B------:R-:W-:-:S05]  /*16790*/  FMUL.FTZ R211, R171, R3 ;  /* 0x00000003abd37220 */ /* 0x000fca0000410000 */
[----:B------:R3:W-:Y:S01]  /*167a0*/  MUFU.EX2 R6, R196 ;  /* 0x000000c400067308 */ /* 0x0007e20000000800 */
[----:B------:R-:W-:Y:S01]  /*167b0*/  IMAD.MOV.U32 R171, RZ, RZ, R246 ;  /* 0x000000ffffab7224 */ /* 0x000fe200078e00f6 */
[----:B------:R-:W-:Y:S02]  /*167c0*/  PRMT R246, R66, 0x5410, R61 ;  /* 0x0000541042f67816 */ /* 0x000fe4000000003d */
[----:B------:R-:W-:Y:S01]  /*167d0*/  @!P1 PRMT R66, R71, 0x5410, RZ ;  /* 0x0000541047429816 */ /* 0x000fe200000000ff */
[----:B-1----:R-:W-:Y:S01]  /*167e0*/  IMAD.MOV.U32 R185, RZ, RZ, R31 ;  /* 0x000000ffffb97224 */ /* 0x002fe200078e001f */
[----:B------:R-:W-:Y:S01]  /*167f0*/  @!P0 PRMT R61, R70, 0x5410, RZ ;  /* 0x00005410463d8816 */ /* 0x000fe200000000ff */
[----:B------:R-:W-:Y:S02]  /*16800*/  IMAD.MOV.U32 R70, RZ, RZ, R29 ;  /* 0x000000ffff467224 */ /* 0x000fe400078e001d */
[----:B------:R-:W-:Y:S02]  /*16810*/  IMAD.MOV.U32 R71, RZ, RZ, R28 ;  /* 0x000000ffff477224 */ /* 0x000fe400078e001c */
[----:B---3--:R-:W-:-:S02]  /*16820*/  IMAD.MOV.U32 R196, RZ, RZ, R30 ;  /* 0x000000ffffc47224 */ /* 0x008fc400078e001e */
[----:B------:R-:W3:Y:S04]  /*16830*/  LDL.LU.64 R30, [R1+0x8] ;  /* 0x00000800011e7983 */ /* 0x000ee80000300a00 */
[----:B------:R-:W4:Y:S01]  /*16840*/  LDL.LU.64 R28, [R1+0x100] ;  /* 0x00010000011c7983 */ /* 0x000f220000300a00 */
[----:B------:R-:W-:Y:S02]  /*16850*/  ISETP.GE.U32.AND P3, PT, R194, R21, PT ;  /* 0x00000015c200720c */ /* 0x000fe40003f66070 */
[----:B------:R-:W1:Y:S01]  /*16860*/  MUFU.EX2 R21, R180 ;  /* 0x000000b400157308 */ /* 0x000e620000000800 */
[----:B------:R-:W-:Y:S02]  /*16870*/  @!P5 HADD2 R153, -R80.H0_H0, -RZ.H0_H0 ;  /* 0xa00000ff5099d230 */ /* 0x000fe40000000900 */
[----:B------:R-:W-:Y:S01]  /*16880*/  @!P4 HADD2 R152, -R69.H0_H0, -RZ.H0_H0 ;  /* 0xa00000ff4598c230 */ /* 0x000fe20000000900 */
[----:B------:R-:W-:Y:S01]  /*16890*/  PRMT R250, R80, 0x5410, R69 ;  /* 0x0000541050fa7816 */ /* 0x000fe20000000045 */
[----:B------:R-:W-:Y:S01]  /*168a0*/  FMUL.FTZ R109, R174, R3 ;  /* 0x00000003ae6d7220 */ /* 0x000fe20000410000 */
[----:B------:R-:W-:-:S02]  /*168b0*/  @!P5 PRMT R80, R153, 0x5410, RZ ;  /* 0x000054109950d816 */ /* 0x000fc400000000ff */
[----:B------:R1:W-:Y:S02]  /*168c0*/  MUFU.EX2 R8, R183 ;  /* 0x000000b700087308 */ /* 0x0003e40000000800 */
[----:B-1----:R-:W-:-:S04]  /*168d0*/  F2FP.PACK_AB R0, R20, R21 ;  /* 0x000000151400723e */ /* 0x002fc800000000ff */
[C---:B------:R-:W-:Y:S02]  /*168e0*/  PRMT R68, R0.reuse, 0x7610, R68 ;  /* 0x0000761000447816 */ /* 0x040fe40000000044 */
[----:B------:R-:W-:Y:S02]  /*168f0*/  PRMT R67, R0, 0x7632, R67 ;  /* 0x0000763200437816 */ /* 0x000fe40000000043 */
[----:B------:R-:W-:Y:S01]  /*16900*/  MUFU.EX2 R0, R52 ;  /* 0x0000003400007308 */ /* 0x000fe20000000800 */
[----:B------:R-:W-:Y:S01]  /*16910*/  IMAD.MOV.U32 R183, RZ, RZ, R205 ;  /* 0x000000ffffb77224 */ /* 0x000fe200078e00cd */
[----:B------:R-:W-:Y:S01]  /*16920*/  @!P4 PRMT R69, R152, 0x5410, RZ ;  /* 0x000054109845c816 */ /* 0x000fe200000000ff */
[----:B------:R-:W-:Y:S02]  /*16930*/  IMAD.MOV.U32 R182, RZ, RZ, R204 ;  /* 0x000000ffffb67224 */ /* 0x000fe400078e00cc */
[----:B------:R-:W-:Y:S02]  /*16940*/  IMAD.MOV.U32 R180, RZ, RZ, R210 ;  /* 0x000000ffffb47224 */ /* 0x000fe400078e00d2 */
[----:B------:R-:W-:-:S02]  /*16950*/  IMAD.MOV.U32 R145, RZ, RZ, R207 ;  /* 0x000000ffff917224 */ /* 0x000fc400078e00cf */
[----:B------:R-:W-:Y:S02]  /*16960*/  FMUL.FTZ R205, R170, R3 ;  /* 0x00000003aacd7220 */ /* 0x000fe40000410000 */
[----:B------:R-:W-:Y:S02]  /*16970*/  IMAD.MOV.U32 R174, RZ, RZ, R193 ;  /* 0x000000ffffae7224 */ /* 0x000fe400078e00c1 */
[----:B------:R-:W-:Y:S02]  /*16980*/  IMAD.MOV.U32 R177, RZ, RZ, R108 ;  /* 0x000000ffffb17224 */ /* 0x000fe400078e006c */
[----:B------:R-:W-:Y:S02]  /*16990*/  IMAD.MOV.U32 R111, RZ, RZ, R103 ;  /* 0x000000ffff6f7224 */ /* 0x000fe400078e0067 */
[----:B------:R-:W-:Y:S02]  /*169a0*/  IMAD.MOV.U32 R179, RZ, RZ, R195 ;  /* 0x000000ffffb37224 */ /* 0x000fe400078e00c3 */
        /* <DEDUP_REMOVED lines=16> */
[----:B------:R-:W-:Y:S02]  /*16ab0*/  FMUL.FTZ R193, R99, R3 ;  /* 0x0000000363c17220 */ /* 0x000fe40000410000 */
[----:B------:R-:W1:Y:S01]  /*16ac0*/  MUFU.EX2 R3, R186 ;  /* 0x000000ba00037308 */ /* 0x000e620000000800 */
[----:B------:R-:W-:Y:S01]  /*16ad0*/  FADD.FTZ R10, R5, R7 ;  /* 0x00000007050a7221 */ /* 0x000fe20000010000 */
[----:B------:R-:W-:-:S06]  /*16ae0*/  F2FP.PACK_AB R25, R11, R13 ;  /* 0x0000000d0b19723e */ /* 0x000fcc00000000ff */
[----:B------:R-:W2:Y:S01]  /*16af0*/  MUFU.EX2 R7, R187 ;  /* 0x000000bb00077308 */ /* 0x000ea20000000800 */
[----:B-1----:R-:W-:Y:S01]  /*16b00*/  F2FP.PACK_AB R24, R2, R3 ;  /* 0x000000030218723e */ /* 0x002fe200000000ff */
[----:B------:R-:W-:Y:S02]  /*16b10*/  @!P3 HADD2 R83, -R68.H0_H0, -RZ.H0_H0 ;  /* 0xa00000ff4453b230 */ /* 0x000fe40000000900 */
[----:B------:R-:W-:Y:S01]  /*16b20*/  @!P2 HADD2 R82, -R67.H0_H0, -RZ.H0_H0 ;  /* 0xa00000ff4352a230 */ /* 0x000fe20000000900 */
[----:B------:R-:W-:Y:S02]  /*16b30*/  PRMT R247, R68, 0x5410, R67 ;  /* 0x0000541044f77816 */ /* 0x000fe40000000043 */
[----:B------:R-:W-:Y:S02]  /*16b40*/  @!P3 PRMT R68, R83, 0x5410, RZ ;  /* 0x000054105344b816 */ /* 0x000fe400000000ff */
[----:B------:R-:W-:Y:S01]  /*16b50*/  @!P2 PRMT R67, R82, 0x5410, RZ ;  /* 0x000054105243a816 */ /* 0x000fe200000000ff */
[----:B--2---:R-:W-:-:S04]  /*16b60*/  FFMA.FTZ R5, R167, R0, R13 ;  /* 0x00000000a7057223 */ /* 0x004fc8000001000d */
[----:B------:R-:W-:Y:S02]  /*16b70*/  FADD.FTZ R11, R11, R5 ;  /* 0x000000050b0b7221 */ /* 0x000fe40000010000 */
[----:B------:R-:W-:-:S04]  /*16b80*/  FADD.FTZ R5, R3, R10 ;  /* 0x0000000a03057221 */ /* 0x000fc80000010000 */
[----:B------:R-:W-:Y:S02]  /*16b90*/  FADD.FTZ R10, R2, R5 ;  /* 0x00000005020a7221 */ /* 0x000fe40000010000 */
[----:B------:R-:W1:Y:S01]  /*16ba0*/  MUFU.EX2 R5, R200 ;  /* 0x000000c800057308 */ /* 0x000e620000000800 */
[----:B------:R-:W-:Y:S01]  /*16bb0*/  FADD.FTZ R2, R14, R11 ;  /* 0x0000000b0e027221 */ /* 0x000fe20000010000 */
[----:B------:R-:W-:-:S03]  /*16bc0*/  F2FP.PACK_AB R14, R9, R14 ;  /* 0x0000000e090e723e */ /* 0x000fc600000000ff */
[----:B------:R-:W-:Y:S02]  /*16bd0*/  FADD.FTZ R9, R9, R2 ;  /* 0x0000000209097221 */ /* 0x000fe40000010000 */
[----:B------:R-:W-:Y:S01]  /*16be0*/  FADD.FTZ R2, R7, R10 ;  /* 0x0000000a07027221 */ /* 0x000fe20000010000 */
[----:B------:R-:W-:-:S03]  /*16bf0*/  F2FP.PACK_AB R13, R6, R7 ;  /* 0x00000007060d723e */ /* 0x000fc600000000ff */
[----:B------:R-:W-:Y:S02]  /*16c00*/  FADD.FTZ R7, R6, R2 ;  /* 0x0000000206077221 */ /* 0x000fe40000010000 */
[----:B------:R-:W-:Y:S01]  /*16c10*/  FADD.FTZ R6, R8, R9 ;  /* 0x0000000908067221 */ /* 0x000fe20000010000 */
[----:B------:R-:W2:Y:S01]  /*16c20*/  MUFU.EX2 R3, R201 ;  /* 0x000000c900037308 */ /* 0x000ea20000000800 */
[C---:B-1----:R-:W-:Y:S02]  /*16c30*/  F2FP.PACK_AB R43, R5.reuse, R8 ;  /* 0x00000008052b723e */ /* 0x042fe400000000ff */
[----:B------:R-:W-:Y:S02]  /*16c40*/  FADD.FTZ R6, R5, R6 ;  /* 0x0000000605067221 */ /* 0x000fe40000010000 */
[----:B------:R-:W-:-:S03]  /*16c50*/  IMAD.SHL.U32 R5, R197, 0x2, RZ ;  /* 0x00000002c5057824 */ /* 0x000fc600078e00ff */
[----:B------:R-:W1:Y:S02]  /*16c60*/  MUFU.EX2 R2, R202 ;  /* 0x000000ca00027308 */ /* 0x000e640000000800 */
[----:B------:R-:W-:-:S04]  /*16c70*/  LOP3.LUT R5, R145, R5, RZ, 0x3c, !PT ;  /* 0x0000000591057212 */ /* 0x000fc800078e3cff */
[----:B------:R-:W-:Y:S01]  /*16c80*/  LOP3.LUT R5, R5, R183, RZ, 0x3c, !PT ;  /* 0x000000b705057212 */ /* 0x000fe200078e3cff */
[----:B--2---:R-:W-:-:S04]  /*16c90*/  FADD.FTZ R6, R3, R6 ;  /* 0x0000000603067221 */ /* 0x004fc80000010000 */
[----:B------:R-:W-:-:S04]  /*16ca0*/  IMAD.WIDE.U32 R144, R5, -0x326172a9, RZ ;  /* 0xcd9e8d5705907825 */ /* 0x000fc800078e00ff */
[----:B------:R-:W-:Y:S01]  /*16cb0*/  FADD.FTZ R7, R15, R7 ;  /* 0x000000070f077221 */ /* 0x000fe20000010000 */
[C---:B-1----:R-:W-:Y:S01]  /*16cc0*/  F2FP.PACK_AB R15, R2.reuse, R3 ;  /* 0x00000003020f723e */ /* 0x042fe200000000ff */
[----:B------:R-:W-:Y:S01]  /*16cd0*/  FADD.FTZ R10, R2, R6 ;  /* 0x00000006020a7221 */ /* 0x000fe20000010000 */
[----:B------:R-:W-:Y:S01]  /*16ce0*/  LOP3.LUT R2, R145, R192, R216, 0x96, !PT ;  /* 0x000000c091027212 */ /* 0x000fe200078e96d8 */
[----:B------:R1:W2:Y:S01]  /*16cf0*/  MUFU.EX2 R8, R208 ;  /* 0x000000d000087308 */ /* 0x0002a20000000800 */
[----:B------:R-:W-:-:S03]  /*16d00*/  LOP3.LUT R6, R215, R191, R144, 0x96, !PT ;  /* 0x000000bfd7067212 */ /* 0x000fc600078e9690 */
[----:B------:R-:W-:-:S04]  /*16d10*/  IMAD.WIDE.U32 R2, R2, -0x2daee0ad, RZ ;  /* 0xd2511f5302027825 */ /* 0x000fc800078e00ff */
[----:B------:R-:W-:Y:S02]  /*16d20*/  FADD.FTZ R11, R12, R7 ;  /* 0x000000070c0b7221 */ /* 0x000fe40000010000 */
[----:B------:R-:W-:-:S04]  /*16d30*/  IMAD.WIDE.U32 R6, R6, -0x2daee0ad, RZ ;  /* 0xd2511f5306067825 */ /* 0x000fc800078e00ff */
[----:B-1----:R-:W-:Y:S02]  /*16d40*/  IMAD.MOV.U32 R208, RZ, RZ, R62 ;  /* 0x000000ffffd07224 */ /* 0x002fe400078e003e */
[----:B------:R-:W-:-:S03]  /*16d50*/  IMAD.MOV.U32 R167, RZ, RZ, R166 ;  /* 0x000000ffffa77224 */ /* 0x000fc600078e00a6 */
[----:B------:R-:W-:Y:S01]  /*16d60*/  LOP3.LUT R3, R3, R208, R180, 0x96, !PT ;  /* 0x000000d003037212 */ /* 0x000fe200078e96b4 */
[----:B------:R-:W-:Y:S01]  /*16d70*/  IMAD.MOV.U32 R166, RZ, RZ, R63 ;  /* 0x000000ffffa67224 */ /* 0x000fe200078e003f */
[----:B------:R-:W-:-:S03]  /*16d80*/  LOP3.LUT R2, R7, R189, R2, 0x96, !PT ;  /* 0x000000bd07027212 */ /* 0x000fc600078e9602 */
[----:B------:R-:W-:Y:S01]  /*16d90*/  IMAD.WIDE.U32 R62, R3, -0x326172a9, RZ ;  /* 0xcd9e8d57033e7825 */ /* 0x000fe200078e00ff */
[----:B------:R1:W1:Y:S03]  /*16da0*/  MUFU.EX2 R5, R213 ;  /* 0x000000d500057308 */ /* 0x0002660000000800 */
[----:B------:R-:W-:Y:S01]  /*16db0*/  IMAD.WIDE.U32 R98, R2, -0x326172a9, RZ ;  /* 0xcd9e8d5702627825 */ /* 0x000fe200078e00ff */
[----:B------:R-:W-:-:S04]  /*16dc0*/  LOP3.LUT R3, R63, R167, R214, 0x96, !PT ;  /* 0x000000a73f037212 */ /* 0x000fc800078e96d6 */
[----:B------:R-:W-:Y:S01]  /*16dd0*/  LOP3.LUT R7, R99, R176, R62, 0x96, !PT ;  /* 0x000000b063077212 */ /* 0x000fe200078e963e */
[----:B------:R-:W-:-:S05]  /*16de0*/  IMAD.WIDE.U32 R2, R3, -0x2daee0ad, RZ ;  /* 0xd2511f5303027825 */ /* 0x000fca00078e00ff */
[----:B------:R-:W-:Y:S01]  /*16df0*/  LOP3.LUT R9, R3, R179, R6, 0x96, !PT ;  /* 0x000000b303097212 */ /* 0x000fe200078e9606 */
[----:B------:R-:W-:-:S04]  /*16e00*/  IMAD.WIDE.U32 R6, R7, -0x2daee0ad, RZ ;  /* 0xd2511f5307067825 */ /* 0x000fc800078e00ff */
[----:B-1----:R-:W-:Y:S02]  /*16e10*/  IMAD.MOV.U32 R213, RZ, RZ, R171 ;  /* 0x000000ffffd57224 */ /* 0x002fe400078e00ab */
[----:B--2---:R-:W-:-:S03]  /*16e20*/  FADD.FTZ R3, R8, R10 ;  /* 0x0000000a08037221 */ /* 0x004fc60000010000 */
[----:B------:R-:W-:Y:S01]  /*16e30*/  LOP3.LUT R2, R7, R213, R2, 0x96, !PT ;  /* 0x000000d507027212 */ /* 0x000fe200078e9602 */
[----:B------:R-:W-:Y:S02]  /*16e40*/  FADD.FTZ R10, R5, R3 ;  /* 0x00000003050a7221 */ /* 0x000fe40000010000 */
[----:B------:R-:W-:-:S04]  /*16e50*/  IMAD.WIDE.U32 R82, R9, -0x326172a9, RZ ;  /* 0xcd9e8d5709527825 */ /* 0x000fc800078e00ff */
[----:B------:R-:W-:Y:S01]  /*16e60*/  IMAD.WIDE.U32 R2, R2, -0x326172a9, RZ ;  /* 0xcd9e8d5702027825 */ /* 0x000fe200078e00ff */
[----:B------:R-:W-:-:S04]  /*16e70*/  F2FP.PACK_AB R87, R5, R8 ;  /* 0x000000080557723e */ /* 0x000fc800000000ff */
[----:B------:R-:W-:-:S04]  /*16e80*/  LOP3.LUT R5, R3, R166, R82, 0x96, !PT ;  /* 0x000000a603057212 */ /* 0x000fc800078e9652 */
[----:B------:R-:W-:-:S04]  /*16e90*/  LOP3.LUT R7, R5, 0xff, RZ, 0xc0, !PT ;  /* 0x000000ff05077812 */ /* 0x000fc800078ec0ff */
[----:B------:R-:W-:Y:S02]  /*16ea0*/  ISETP.GE.U32.AND P2, PT, R194, R7, PT ;  /* 0x00000007c200720c */ /* 0x000fe40003f46070 */
[----:B------:R-:W-:-:S04]  /*16eb0*/  LOP3.LUT R7, R5, 0xffff, RZ, 0xc0, !PT ;  /* 0x0000ffff05077812 */ /* 0x000fc800078ec0ff */
[----:B------:R-:W-:Y:S02]  /*16ec0*/  SHF.R.U32.HI R7, RZ, 0x8, R7 ;  /* 0x00000008ff077819 */ /* 0x000fe40000011607 */
[--C-:B------:R-:W-:Y:S02]  /*16ed0*/  SHF.R.U32.HI R8, RZ, 0x10, R5.reuse ;  /* 0x00000010ff087819 */ /* 0x100fe40000011605 */
[----:B------:R-:W-:Y:S02]  /*16ee0*/  LOP3.LUT R7, R7, 0xffff, RZ, 0xc0, !PT ;  /* 0x0000ffff07077812 */ /* 0x000fe400078ec0ff */
[----:B------:R-:W-:Y:S02]  /*16ef0*/  SHF.R.U32.HI R5, RZ, 0x18, R5 ;  /* 0x00000018ff057819 */ /* 0x000fe40000011605 */
[----:B------:R-:W-:Y:S02]  /*16f00*/  ISETP.GE.U32.AND P6, PT, R194, R7, PT ;  /* 0x00000007c200720c */ /* 0x000fe40003fc6070 */
[----:B------:R-:W1:Y:S01]  /*16f10*/  MUFU.EX2 R7, R222 ;  /* 0x000000de00077308 */ /* 0x000e620000000800 */
[----:B------:R-:W-:-:S02]  /*16f20*/  LOP3.LUT R8, R8, 0xff, RZ, 0xc0, !PT ;  /* 0x000000ff08087812 */ /* 0x000fc400078ec0ff */
[C---:B------:R-:W-:Y:S02]  /*16f30*/  ISETP.GE.U32.AND P4, PT, R194.reuse, R5, PT ;  /* 0x00000005c200720c */ /* 0x040fe40003f86070 */
[----:B------:R-:W-:Y:S02]  /*16f40*/  ISETP.GE.U32.AND P5, PT, R194, R8, PT ;  /* 0x00000008c200720c */ /* 0x000fe40003fa6070 */
[C---:B------:R-:W-:Y:S01]  /*16f50*/  LOP3.LUT R8, R2.reuse, 0xff, RZ, 0xc0, !PT ;  /* 0x000000ff02087812 */ /* 0x040fe200078ec0ff */
[----:B------:R-:W2:Y:S01]  /*16f60*/  MUFU.EX2 R5, R226 ;  /* 0x000000e200057308 */ /* 0x000ea20000000800 */
[----:B------:R-:W-:Y:S02]  /*16f70*/  LOP3.LUT R9, R2, 0xffff, RZ, 0xc0, !PT ;  /* 0x0000ffff02097812 */ /* 0x000fe400078ec0ff */
[----:B------:R-:W-:Y:S02]  /*16f80*/  ISETP.GE.U32.AND P3, PT, R194, R8, PT ;  /* 0x00000008c200720c */ /* 0x000fe40003f66070 */
[----:B------:R-:W-:-:S02]  /*16f90*/  SHF.R.U32.HI R8, RZ, 0x10, R2 ;  /* 0x00000010ff087819 */ /* 0x000fc40000011602 */
[----:B------:R-:W-:-:S04]  /*16fa0*/  SHF.R.U32.HI R2, RZ, 0x18, R2 ;  /* 0x00000018ff027819 */ /* 0x000fc80000011602 */
[----:B------:R-:W-:Y:S01]  /*16fb0*/  ISETP.GE.U32.AND P0, PT, R194, R2, PT ;  /* 0x00000002c200720c */ /* 0x000fe20003f06070 */
[----:B-1----:R-:W-:Y:S01]  /*16fc0*/  FADD.FTZ R2, R7, R10 ;  /* 0x0000000a07027221 */ /* 0x002fe20000010000 */
[----:B------:R-:W-:-:S03]  /*16fd0*/  PRMT R48, R16, 0x7610, R48 ;  /* 0x0000761010307816 */ /* 0x000fc60000000030 */
[----:B--2---:R-:W-:Y:S01]  /*16fe0*/  FADD.FTZ R10, R5, R2 ;  /* 0x00000002050a7221 */ /* 0x004fe20000010000 */
[----:B------:R-:W-:Y:S01]  /*16ff0*/  SHF.R.U32.HI R2, RZ, 0x8, R9 ;  /* 0x00000008ff027819 */ /* 0x000fe20000011609 */
[----:B------:R-:W-:Y:S01]  /*17000*/  @!P2 HADD2 R86, -R48.H0_H0, -RZ.H0_H0 ;  /* 0xa00000ff3056a230 */ /* 0x000fe20000000900 */
[----:B------:R-:W-:Y:S01]  /*17010*/  PRMT R59, R16, 0x7632, R59 ;  /* 0x00007632103b7816 */ /* 0x000fe2000000003b */
[----:B------:R-:W-:Y:S01]  /*17020*/  IMAD.MOV.U32 R226, RZ, RZ, R174 ;  /* 0x000000ffffe27224 */ /* 0x000fe200078e00ae */
[----:B------:R-:W-:Y:S02]  /*17030*/  LOP3.LUT R2, R2, 0xffff, RZ, 0xc0, !PT ;  /* 0x0000ffff02027812 */ /* 0x000fe400078ec0ff */
[----:B------:R-:W-:Y:S02]  /*17040*/  PRMT R174, R48, 0x5410, R59 ;  /* 0x0000541030ae7816 */ /* 0x000fe4000000003b */
[----:B------:R-:W-:Y:S02]  /*17050*/  @!P2 PRMT R48, R86, 0x5410, RZ ;  /* 0x000054105630a816 */ /* 0x000fe400000000ff */
[----:B------:R-:W-:-:S02]  /*17060*/  ISETP.GE.U32.AND P2, PT, R194, R2, PT ;  /* 0x00000002c200720c */ /* 0x000fc40003f46070 */
[----:B------:R-:W-:Y:S02]  /*17070*/  LOP3.LUT R3, R8, 0xff, RZ, 0xc0, !PT ;  /* 0x000000ff08037812 */ /* 0x000fe400078ec0ff */
[----:B------:R-:W-:Y:S02]  /*17080*/  LOP3.LUT R2, R83, R226, R98, 0x96, !PT ;  /* 0x000000e253027212 */ /* 0x000fe400078e9662 */
[----:B------:R-:W-:-:S03]  /*17090*/  ISETP.GE.U32.AND P1, PT, R194, R3, PT ;  /* 0x00000003c200720c */ /* 0x000fc60003f26070 */
[----:B------:R-:W-:Y:S01]  /*170a0*/  IMAD.WIDE.U32 R2, R2, -0x2daee0ad, RZ ;  /* 0xd2511f5302027825 */ /* 0x000fe200078e00ff */
[----:B------:R-:W-:Y:S02]  /*170b0*/  F2FP.PACK_AB R12, R5, R7 ;  /* 0x00000007050c723e */ /* 0x000fe400000000ff */
[----:B------:R-:W-:Y:S02]  /*170c0*/  PRMT R58, R51, 0x7610, R58 ;  /* 0x00007610333a7816 */ /* 0x000fe4000000003a */
[----:B------:R-:W-:Y:S02]  /*170d0*/  LOP3.LUT R5, R3, R252, R6, 0x96, !PT ;  /* 0x000000fc03057212 */ /* 0x000fe400078e9606 */
[----:B------:R-:W-:Y:S02]  /*170e0*/  PRMT R54, R51, 0x7632, R54 ;  /* 0x0000763233367816 */ /* 0x000fe40000000036 */
[----:B------:R-:W-:Y:S01]  /*170f0*/  SHF.R.U32.HI R6, RZ, 0x10, R5 ;  /* 0x00000010ff067819 */ /* 0x000fe20000011605 */
[----:B------:R-:W-:Y:S01]  /*17100*/  @!P5 HADD2 R146, -R58.H0_H0, -RZ.H0_H0 ;  /* 0xa00000ff3a92d230 */ /* 0x000fe20000000900 */
[----:B------:R-:W-:-:S02]  /*17110*/  PRMT R53, R23, 0x7610, R53 ;  /* 0x0000761017357816 */ /* 0x000fc40000000035 */
[----:B------:R-:W-:Y:S02]  /*17120*/  LOP3.LUT R6, R6, 0xff, RZ, 0xc0, !PT ;  /* 0x000000ff06067812 */ /* 0x000fe400078ec0ff */
[----:B------:R-:W-:Y:S01]  /*17130*/  PRMT R171, R58, 0x5410, R54 ;  /* 0x000054103aab7816 */ /* 0x000fe20000000036 */
[----:B------:R-:W-:Y:S01]  /*17140*/  @!P3 HADD2 R156, -R53.H0_H0, -RZ.H0_H0 ;  /* 0xa00000ff359cb230 */ /* 0x000fe20000000900 */
[----:B------:R-:W-:Y:S01]  /*17150*/  @!P5 PRMT R58, R146, 0x5410, RZ ;  /* 0x00005410923ad816 */ /* 0x000fe200000000ff */
[----:B------:R-:W-:Y:S01]  /*17160*/  FADD.FTZ R11, R18, R11 ;  /* 0x0000000b120b7221 */ /* 0x000fe20000010000 */
[----:B------:R-:W-:Y:S02]  /*17170*/  PRMT R49, R23, 0x7632, R49 ;  /* 0x0000763217317816 */ /* 0x000fe40000000031 */
[----:B------:R-:W-:Y:S02]  /*17180*/  ISETP.GE.U32.AND P5, PT, R194, R6, PT ;  /* 0x00000006c200720c */ /* 0x000fe40003fa6070 */
[----:B------:R-:W-:Y:S01]  /*17190*/  LOP3.LUT R6, R2, 0xff, RZ, 0xc0, !PT ;  /* 0x000000ff02067812 */ /* 0x000fe200078ec0ff */
[----:B------:R-:W-:Y:S01]  /*171a0*/  FADD.FTZ R7, R19, R11 ;  /* 0x0000000b13077221 */ /* 0x000fe20000010000 */
[----:B------:R-:W-:Y:S01]  /*171b0*/  PRMT R146, R53, 0x5410, R49 ;  /* 0x0000541035927816 */ /* 0x000fe20000000031 */
[----:B------:R-:W-:Y:S01]  /*171c0*/  @!P2 HADD2 R155, -R49.H0_H0, -RZ.H0_H0 ;  /* 0xa00000ff319ba230 */ /* 0x000fe20000000900 */
[----:B------:R-:W-:-:S02]  /*171d0*/  @!P3 PRMT R53, R156, 0x5410, RZ ;  /* 0x000054109c35b816 */ /* 0x000fc400000000ff */
[C---:B------:R-:W-:Y:S01]  /*171e0*/  ISETP.GE.U32.AND P3, PT, R194.reuse, R6, PT ;  /* 0x00000006c200720c */ /* 0x040fe20003f66070 */
[----:B------:R-:W-:Y:S01]  /*171f0*/  @!P4 HADD2 R150, -R54.H0_H0, -RZ.H0_H0 ;  /* 0xa00000ff3696c230 */ /* 0x000fe20000000900 */
[----:B------:R-:W-:Y:S01]  /*17200*/  LOP3.LUT R6, R5, 0xff, RZ, 0xc0, !PT ;  /* 0x000000ff05067812 */ /* 0x000fe200078ec0ff */
[----:B------:R-:W-:Y:S01]  /*17210*/  FADD.FTZ R11, R17, R7 ;  /* 0x00000007110b7221 */ /* 0x000fe20000010000 */
[----:B------:R-:W-:Y:S02]  /*17220*/  SHF.R.U32.HI R7, RZ, 0x18, R5 ;  /* 0x00000018ff077819 */ /* 0x000fe40000011605 */
[----:B------:R-:W-:Y:S02]  /*17230*/  @!P2 PRMT R49, R155, 0x5410, RZ ;  /* 0x000054109b31a816 */ /* 0x000fe400000000ff */
[----:B------:R-:W-:Y:S02]  /*17240*/  ISETP.GE.U32.AND P2, PT, R194, R6, PT ;  /* 0x00000006c200720c */ /* 0x000fe40003f46070 */
[----:B------:R-:W-:Y:S01]  /*17250*/  @!P4 PRMT R54, R150, 0x5410, RZ ;  /* 0x000054109636c816 */ /* 0x000fe200000000ff */
[----:B------:R-:W1:Y:S01]  /*17260*/  MUFU.EX2 R6, R227 ;  /* 0x000000e300067308 */ /* 0x000e620000000800 */
[----:B------:R-:W-:-:S02]  /*17270*/  ISETP.GE.U32.AND P4, PT, R194, R7, PT ;  /* 0x00000007c200720c */ /* 0x000fc40003f86070 */
[----:B------:R-:W-:Y:S02]  /*17280*/  LOP3.LUT R9, R2, 0xffff, RZ, 0xc0, !PT ;  /* 0x0000ffff02097812 */ /* 0x000fe400078ec0ff */
[--C-:B------:R-:W-:Y:S02]  /*17290*/  SHF.R.U32.HI R8, RZ, 0x10, R2.reuse ;  /* 0x00000010ff087819 */ /* 0x100fe40000011602 */
[----:B------:R-:W-:Y:S02]  /*172a0*/  SHF.R.U32.HI R7, RZ, 0x18, R2 ;  /* 0x00000018ff077819 */ /* 0x000fe40000011602 */
[----:B------:R-:W-:Y:S01]  /*172b0*/  LOP3.LUT R3, R5, 0xffff, RZ, 0xc0, !PT ;  /* 0x0000ffff05037812 */ /* 0x000fe200078ec0ff */
[----:B------:R-:W2:Y:S01]  /*172c0*/  MUFU.EX2 R2, R230 ;  /* 0x000000e600027308 */ /* 0x000ea20000000800 */
[----:B------:R-:W-:Y:S02]  /*172d0*/  @!P6 HADD2 R147, -R59.H0_H0, -RZ.H0_H0 ;  /* 0xa00000ff3b93e230 */ /* 0x000fe40000000900 */
[----:B------:R-:W-:-:S04]  /*172e0*/  SHF.R.U32.HI R3, RZ, 0x8, R3 ;  /* 0x00000008ff037819 */ /* 0x000fc80000011603 */
[----:B------:R-:W-:Y:S02]  /*172f0*/  LOP3.LUT R3, R3, 0xffff, RZ, 0xc0, !PT ;  /* 0x0000ffff03037812 */ /* 0x000fe400078ec0ff */
[----:B------:R-:W-:Y:S02]  /*17300*/  @!P6 PRMT R59, R147, 0x5410, RZ ;  /* 0x00005410933be816 */ /* 0x000fe400000000ff */
[----:B------:R-:W-:Y:S01]  /*17310*/  ISETP.GE.U32.AND P6, PT, R194, R3, PT ;  /* 0x00000003c200720c */ /* 0x000fe20003fc6070 */
[----:B-1----:R-:W-:Y:S01]  /*17320*/  FADD.FTZ R3, R6, R10 ;  /* 0x0000000a06037221 */ /* 0x002fe20000010000 */
[C---:B------:R-:W-:Y:S02]  /*17330*/  PRMT R52, R27.reuse, 0x7610, R52 ;  /* 0x000076101b347816 */ /* 0x040fe40000000034 */
[----:B------:R-:W-:Y:S02]  /*17340*/  PRMT R46, R24, 0x7610, R46 ;  /* 0x00007610182e7816 */ /* 0x000fe4000000002e */
[C---:B--2---:R-:W-:Y:S01]  /*17350*/  F2FP.PACK_AB R86, R2.reuse, R6 ;  /* 0x000000060256723e */ /* 0x044fe200000000ff */
[----:B------:R-:W-:Y:S01]  /*17360*/  FADD.FTZ R6, R2, R3 ;  /* 0x0000000302067221 */ /* 0x000fe20000010000 */
[----:B------:R-:W-:Y:S01]  /*17370*/  SHF.R.U32.HI R2, RZ, 0x8, R9 ;  /* 0x00000008ff027819 */ /* 0x000fe20000011609 */
[----:B------:R-:W-:Y:S01]  /*17380*/  @!P1 HADD2 R154, -R52.H0_H0, -RZ.H0_H0 ;  /* 0xa00000ff349a9230 */ /* 0x000fe20000000900 */
[----:B------:R-:W-:Y:S01]  /*17390*/  PRMT R51, R27, 0x7632, R51 ;  /* 0x000076321b337816 */ /* 0x000fe20000000033 */
[----:B------:R-:W-:Y:S01]  /*173a0*/  @!P2 HADD2 R157, -R46.H0_H0, -RZ.H0_H0 ;  /* 0xa00000ff2e9da230 */ /* 0x000fe20000000900 */
[----:B------:R-:W-:Y:S01]  /*173b0*/  PRMT R45, R24, 0x7632, R45 ;  /* 0x00007632182d7816 */ /* 0x000fe2000000002d */
[----:B------:R-:W-:Y:S01]  /*173c0*/  IMAD.MOV.U32 R222, RZ, RZ, R179 ;  /* 0x000000ffffde7224 */ /* 0x000fe200078e00b3 */
[----:B------:R-:W-:-:S02]  /*173d0*/  LOP3.LUT R5, R8, 0xff, RZ, 0xc0, !PT ;  /* 0x000000ff08057812 */ /* 0x000fc400078ec0ff */
[----:B------:R-:W-:Y:S02]  /*173e0*/  LOP3.LUT R2, R2, 0xffff, RZ, 0xc0, !PT ;  /* 0x0000ffff02027812 */ /* 0x000fe400078ec0ff */
[----:B------:R-:W-:Y:S02]  /*173f0*/  PRMT R147, R52, 0x5410, R51 ;  /* 0x0000541034937816 */ /* 0x000fe40000000033 */
[----:B------:R-:W-:Y:S02]  /*17400*/  PRMT R179, R46, 0x5410, R45 ;  /* 0x000054102eb37816 */ /* 0x000fe4000000002d */
[----:B------:R-:W-:Y:S02]  /*17410*/  @!P1 PRMT R52, R154, 0x5410, RZ ;  /* 0x000054109a349816 */ /* 0x000fe400000000ff */
[----:B------:R-:W-:Y:S02]  /*17420*/  @!P2 PRMT R46, R157, 0x5410, RZ ;  /* 0x000054109d2ea816 */ /* 0x000fe400000000ff */
[----:B------:R-:W-:-:S02]  /*17430*/  ISETP.GE.U32.AND P1, PT, R194, R5, PT ;  /* 0x00000005c200720c */ /* 0x000fc40003f26070 */
[----:B------:R-:W-:Y:S01]  /*17440*/  ISETP.GE.U32.AND P2, PT, R194, R2, PT ;  /* 0x00000002c200720c */ /* 0x000fe20003f46070 */
[----:B------:R1:W2:Y:S01]  /*17450*/  MUFU.EX2 R5, R239 ;  /* 0x000000ef00057308 */ /* 0x0002a20000000800 */
[C---:B------:R-:W-:Y:S02]  /*17460*/  PRMT R44, R55.reuse, 0x7610, R44 ;  /* 0x00007610372c7816 */ /* 0x040fe4000000002c */
[----:B------:R-:W-:Y:S02]  /*17470*/  PRMT R47, R55, 0x7632, R47 ;  /* 0x00007632372f7816 */ /* 0x000fe4000000002f */
[----:B------:R-:W-:Y:S02]  /*17480*/  PRMT R55, R13, 0x7632, R55 ;  /* 0x000076320d377816 */ /* 0x000fe40000000037 */
[----:B------:R-:W-:Y:S01]  /*17490*/  PRMT R57, R37, 0x7610, R57 ;  /* 0x0000761025397816 */ /* 0x000fe20000000039 */
[----:B------:R-:W2:Y:S01]  /*174a0*/  MUFU.EX2 R3, R242 ;  /* 0x000000f200037308 */ /* 0x000ea20000000800 */
[----:B------:R-:W-:Y:S01]  /*174b0*/  @!P0 HADD2 R151, -R51.H0_H0, -RZ.H0_H0 ;  /* 0xa00000ff33978230 */ /* 0x000fe20000000900 */
[----:B------:R-:W-:Y:S01]  /*174c0*/  IMAD.MOV.U32 R227, RZ, RZ, R166 ;  /* 0x000000ffffe37224 */ /* 0x000fe200078e00a6 */
[----:B------:R-:W-:Y:S01]  /*174d0*/  @!P6 HADD2 R158, -R45.H0_H0, -RZ.H0_H0 ;  /* 0xa00000ff2d9ee230 */ /* 0x000fe20000000900 */
[----:B------:R-:W-:Y:S01]  /*174e0*/  PRMT R50, R13, 0x7610, R50 ;  /* 0x000076100d327816 */ /* 0x000fe20000000032 */
[----:B------:R-:W-:Y:S01]  /*174f0*/  @!P4 HADD2 R159, -R47.H0_H0, -RZ.H0_H0 ;  /* 0xa00000ff2f9fc230 */ /* 0x000fe20000000900 */
[----:B------:R-:W-:Y:S01]  /*17500*/  PRMT R56, R37, 0x7632, R56 ;  /* 0x0000763225387816 */ /* 0x000fe20000000038 */
[----:B------:R-:W-:Y:S01]  /*17510*/  @!P2 HADD2 R163, -R55.H0_H0, -RZ.H0_H0 ;  /* 0xa00000ff37a3a230 */ /* 0x000fe20000000900 */
[----:B------:R-:W-:Y:S01]  /*17520*/  IMAD.MOV.U32 R166, RZ, RZ, R177 ;  /* 0x000000ffffa67224 */ /* 0x000fe200078e00b1 */
[----:B------:R-:W-:Y:S01]  /*17530*/  @!P1 HADD2 R162, -R57.H0_H0, -RZ.H0_H0 ;  /* 0xa00000ff39a29230 */ /* 0x000fe20000000900 */
[----:B------:R-:W-:Y:S01]  /*17540*/  IMAD.MOV.U32 R230, RZ, RZ, R176 ;  /* 0x000000ffffe67224 */ /* 0x000fe200078e00b0 */
[----:B------:R-:W-:Y:S01]  /*17550*/  PRMT R178, R44, 0x5410, R47 ;  /* 0x000054102cb27816 */ /* 0x000fe2000000002f */
[----:B------:R-:W-:Y:S01]  /*17560*/  FADD.FTZ R2, R22, R11 ;  /* 0x0000000b16027221 */ /* 0x000fe20000010000 */
[----:B------:R-:W-:Y:S01]  /*17570*/  PRMT R176, R50, 0x5410, R55 ;  /* 0x0000541032b07816 */ /* 0x000fe20000000037 */
[----:B-1----:R-:W-:Y:S01]  /*17580*/  IMAD.MOV.U32 R239, RZ, RZ, R167 ;  /* 0x000000ffffef7224 */ /* 0x002fe200078e00a7 */
[----:B------:R-:W-:Y:S01]  /*17590*/  PRMT R177, R57, 0x5410, R56 ;  /* 0x0000541039b17816 */ /* 0x000fe20000000038 */
[----:B------:R-:W-:Y:S01]  /*175a0*/  IMAD.MOV.U32 R200, RZ, RZ, R166 ;  /* 0x000000ffffc87224 */ /* 0x000fe200078e00a6 */
[----:B------:R-:W-:Y:S01]  /*175b0*/  @!P0 PRMT R51, R151, 0x5410, RZ ;  /* 0x0000541097338816 */ /* 0x000fe200000000ff */
[-C--:B------:R-:W-:Y:S01]  /*175c0*/  FMUL.FTZ R142, R142, R0.reuse ;  /* 0x000000008e8e7220 */ /* 0x080fe20000410000 */
[----:B------:R-:W-:Y:S01]  /*175d0*/  @!P6 PRMT R45, R158, 0x5410, RZ ;  /* 0x000054109e2de816 */ /* 0x000fe200000000ff */
[-C--:B------:R-:W-:Y:S01]  /*175e0*/  FMUL.FTZ R143, R143, R0.reuse ;  /* 0x000000008f8f7220 */ /* 0x080fe20000410000 */
[----:B------:R-:W-:Y:S01]  /*175f0*/  @!P4 PRMT R47, R159, 0x5410, RZ ;  /* 0x000054109f2fc816 */ /* 0x000fe200000000ff */
[-C--:B------:R-:W-:Y:S01]  /*17600*/  FMUL.FTZ R138, R138, R0.reuse ;  /* 0x000000008a8a7220 */ /* 0x080fe20000410000 */
        /* <DEDUP_REMOVED lines=22> */
[----:B------:R-:W-:Y:S02]  /*17770*/  FMUL.FTZ R167, R95, R0 ;  /* 0x000000005fa77220 */ /* 0x000fe40000410000 */
[----:B--2---:R-:W-:Y:S02]  /*17780*/  FADD.FTZ R0, R5, R6 ;  /* 0x0000000605007221 */ /* 0x004fe40000010000 */
[----:B------:R-:W-:Y:S01]  /*17790*/  FADD.FTZ R2, R21, R2 ;  /* 0x0000000215027221 */ /* 0x000fe20000010000 */
[C---:B------:R-:W-:Y:S01]  /*177a0*/  F2FP.PACK_AB R60, R3.reuse, R5 ;  /* 0x00000005033c723e */ /* 0x040fe200000000ff */
[----:B------:R-:W-:Y:S02]  /*177b0*/  FADD.FTZ R3, R3, R0 ;  /* 0x0000000003037221 */ /* 0x000fe40000010000 */
[----:B------:R-:W-:Y:S01]  /*177c0*/  FADD.FTZ R0, R20, R2 ;  /* 0x0000000214007221 */ /* 0x000fe20000010000 */
[----:B----4-:R-:W-:Y:S02]  /*177d0*/  LOP3.LUT R2, R145, R192, R28, 0x96, !PT ;  /* 0x000000c091027212 */ /* 0x010fe400078e961c */
[----:B------:R1:W-:Y:S01]  /*177e0*/  STL [R1+0x2c], R3 ;  /* 0x00002c0301007387 */ /* 0x0003e20000100800 */
[----:B------:R-:W-:-:S03]  /*177f0*/  ISETP.GE.U32.AND P0, PT, R194, R7, PT ;  /* 0x00000007c200720c */ /* 0x000fc60003f06070 */
[----:B------:R3:W-:Y:S01]  /*17800*/  STL [R1+0x15c], R0 ;  /* 0x00015c0001007387 */ /* 0x0007e20000100800 */
[----:B------:R-:W-:Y:S02]  /*17810*/  @!P5 HADD2 R160, -R44.H0_H0, -RZ.H0_H0 ;  /* 0xa00000ff2ca0d230 */ /* 0x000fe40000000900 */
[----:B------:R-:W-:Y:S01]  /*17820*/  @!P3 HADD2 R164, -R50.H0_H0, -RZ.H0_H0 ;  /* 0xa00000ff32a4b230 */ /* 0x000fe20000000900 */
[----:B-1----:R-:W-:-:S05]  /*17830*/  IMAD.WIDE.U32 R2, R2, -0x2daee0ad, RZ ;  /* 0xd2511f5302027825 */ /* 0x002fca00078e00ff */
[----:B---3--:R-:W-:Y:S02]  /*17840*/  LOP3.LUT R0, R3, R208, R30, 0x96, !PT ;  /* 0x000000d003007212 */ /* 0x008fe400078e961e */
[----:B------:R-:W-:-:S03]  /*17850*/  LOP3.LUT R3, R249, R191, R144, 0x96, !PT ;  /* 0x000000bff9037212 */ /* 0x000fc600078e9690 */
[----:B------:R-:W-:Y:S01]  /*17860*/  IMAD.WIDE.U32 R6, R0, -0x326172a9, RZ ;  /* 0xcd9e8d5700067825 */ /* 0x000fe200078e00ff */
[----:B------:R-:W-:-:S03]  /*17870*/  @!P0 HADD2 R161, -R56.H0_H0, -RZ.H0_H0 ;  /* 0xa00000ff38a18230 */ /* 0x000fc60000000900 */
[----:B------:R-:W-:Y:S01]  /*17880*/  IMAD.WIDE.U32 R20, R3, -0x2daee0ad, RZ ;  /* 0xd2511f5303147825 */ /* 0x000fe200078e00ff */
[----:B------:R-:W-:Y:S02]  /*17890*/  LOP3.LUT R0, R7, R239, R248, 0x96, !PT ;  /* 0x000000ef07007212 */ /* 0x000fe400078e96f8 */
[----:B------:R-:W-:Y:S02]  /*178a0*/  @!P5 PRMT R44, R160, 0x5410, RZ ;  /* 0x00005410a02cd816 */ /* 0x000fe400000000ff */
[----:B------:R-:W-:Y:S01]  /*178b0*/  LOP3.LUT R2, R21, R189, R2, 0x96, !PT ;  /* 0x000000bd15027212 */ /* 0x000fe200078e9602 */
[----:B------:R-:W-:Y:S01]  /*178c0*/  IMAD.MOV.U32 R201, RZ, RZ, R153 ;  /* 0x000000ffffc97224 */ /* 0x000fe200078e0099 */
[----:B------:R-:W-:Y:S01]  /*178d0*/  @!P3 PRMT R50, R164, 0x5410, RZ ;  /* 0x00005410a432b816 */ /* 0x000fe200000000ff */
[----:B------:R-:W-:Y:S01]  /*178e0*/  IMAD.MOV.U32 R202, RZ, RZ, R152 ;  /* 0x000000ffffca7224 */ /* 0x000fe200078e0098 */
[----:B------:R-:W-:Y:S01]  /*178f0*/  @!P0 PRMT R56, R161, 0x5410, RZ ;  /* 0x00005410a1388816 */ /* 0x000fe200000000ff */
[----:B------:R-:W-:-:S02]  /*17900*/  IMAD.MOV.U32 R186, RZ, RZ, R149 ;  /* 0x000000ffffba7224 */ /* 0x000fc400078e0095 */
[----:B------:R-:W-:Y:S02]  /*17910*/  IMAD.MOV.U32 R187, RZ, RZ, R148 ;  /* 0x000000ffffbb7224 */ /* 0x000fe400078e0094 */
[----:B------:R-:W-:Y:S02]  /*17920*/  IMAD.MOV.U32 R184, RZ, RZ, R165 ;  /* 0x000000ffffb87224 */ /* 0x000fe400078e00a5 */
        /* <DEDUP_REMOVED lines=23> */
[----:B------:R-:W-:Y:S02]  /*17aa0*/  FMUL.FTZ R165, R93, R4 ;  /* 0x000000045da57220 */ /* 0x000fe40000410000 */
[----:B------:R-:W-:-:S04]  /*17ab0*/  IMAD.WIDE.U32 R4, R0, -0x2daee0ad, RZ ;  /* 0xd2511f5300047825 */ /* 0x000fc800078e00ff */
        /* <DEDUP_REMOVED lines=19> */
[----:B------:R-:W-:-:S03]  /*17bf0*/  @!P0 HADD2 R72, -R42.H0_H0, -RZ.H0_H0 ;  /* 0xa00000ff2a488230 */ /* 0x000fc60000000900 */
[----:B------:R-:W-:Y:S02]  /*17c00*/  PRMT R73, R42, 0x5410, R41 ;  /* 0x000054102a497816 */ /* 0x000fe40000000029 */
[----:B------:R-:W-:Y:S02]  /*17c10*/  @!P0 PRMT R42, R72, 0x5410, RZ ;  /* 0x00005410482a8816 */ /* 0x000fe400000000ff */
[----:B-1----:R-:W-:-:S04]  /*17c20*/  LOP3.LUT R4, R0, 0xffff, RZ, 0xc0, !PT ;  /* 0x0000ffff00047812 */ /* 0x002fc800078ec0ff */
[----:B------:R-:W-:-:S04]  /*17c30*/  SHF.R.U32.HI R4, RZ, 0x8, R4 ;  /* 0x00000008ff047819 */ /* 0x000fc80000011604 */
[----:B------:R-:W-:-:S04]  /*17c40*/  LOP3.LUT R4, R4, 0xffff, RZ, 0xc0, !PT ;  /* 0x0000ffff04047812 */ /* 0x000fc800078ec0ff */
[----:B------:R-:W-:Y:S02]  /*17c50*/  ISETP.GE.U32.AND P0, PT, R194, R4, PT ;  /* 0x00000004c200720c */ /* 0x000fe40003f06070 */
[--C-:B------:R-:W-:Y:S02]  /*17c60*/  SHF.R.U32.HI R4, RZ, 0x18, R0.reuse ;  /* 0x00000018ff047819 */ /* 0x100fe40000011600 */
[----:B------:R-:W-:-:S09]  /*17c70*/  SHF.R.U32.HI R0, RZ, 0x10, R0 ;  /* 0x00000010ff007819 */ /* 0x000fd20000011600 */
[----:B------:R-:W-:-:S05]  /*17c80*/  @!P0 HADD2 R74, -R41.H0_H0, -RZ.H0_H0 ;  /* 0xa00000ff294a8230 */ /* 0x000fca0000000900 */
[----:B------:R-:W-:Y:S02]  /*17c90*/  @!P0 PRMT R41, R74, 0x5410, RZ ;  /* 0x000054104a298816 */ /* 0x000fe400000000ff */
[----:B------:R-:W-:Y:S02]  /*17ca0*/  ISETP.GE.U32.AND P0, PT, R194, R4, PT ;  /* 0x00000004c200720c */ /* 0x000fe40003f06070 */
[----:B------:R-:W-:Y:S02]  /*17cb0*/  LOP3.LUT R0, R0, 0xff, RZ, 0xc0, !PT ;  /* 0x000000ff00007812 */ /* 0x000fe400078ec0ff */
[C---:B------:R-:W-:Y:S02]  /*17cc0*/  PRMT R39, R25.reuse, 0x7632, R39 ;  /* 0x0000763219277816 */ /* 0x040fe40000000027 */
[----:B------:R-:W-:Y:S02]  /*17cd0*/  ISETP.GE.U32.AND P1, PT, R194, R0, PT ;  /* 0x00000000c200720c */ /* 0x000fe40003f26070 */
[----:B------:R-:W-:-:S02]  /*17ce0*/  PRMT R40, R25, 0x7610, R40 ;  /* 0x0000761019287816 */ /* 0x000fc40000000028 */
[----:B------:R-:W-:-:S03]  /*17cf0*/  LOP3.LUT R0, R2, 0xff, RZ, 0xc0, !PT ;  /* 0x000000ff02007812 */ /* 0x000fc600078ec0ff */
[----:B------:R-:W-:Y:S01]  /*17d00*/  @!P0 HADD2 R75, -R39.H0_H0, -RZ.H0_H0 ;  /* 0xa00000ff274b8230 */ /* 0x000fe20000000900 */
[----:B------:R-:W-:-:S04]  /*17d10*/  PRMT R72, R40, 0x5410, R39 ;  /* 0x0000541028487816 */ /* 0x000fc80000000027 */
[----:B------:R-:W-:Y:S02]  /*17d20*/  @!P0 PRMT R39, R75, 0x5410, RZ ;  /* 0x000054104b278816 */ /* 0x000fe400000000ff */
[----:B------:R-:W-:Y:S01]  /*17d30*/  ISETP.GE.U32.AND P0, PT, R194, R0, PT ;  /* 0x00000000c200720c */ /* 0x000fe20003f06070 */
[----:B------:R-:W-:Y:S01]  /*17d40*/  @!P1 HADD2 R88, -R40.H0_H0, -RZ.H0_H0 ;  /* 0xa00000ff28589230 */ /* 0x000fe20000000900 */
[----:B------:R-:W-:Y:S02]  /*17d50*/  LOP3.LUT R0, R2, 0xffff, RZ, 0xc0, !PT ;  /* 0x0000ffff02007812 */ /* 0x000fe400078ec0ff */
[C---:B------:R-:W-:Y:S02]  /*17d60*/  PRMT R38, R169.reuse, 0x7610, R38 ;  /* 0x00007610a9267816 */ /* 0x040fe40000000026 */
[----:B------:R-:W-:Y:S01]  /*17d70*/  @!P1 PRMT R40, R88, 0x5410, RZ ;  /* 0x0000541058289816 */ /* 0x000fe200000000ff */
[----:B------:R-:W-:Y:S01]  /*17d80*/  IMAD.MOV.U32 R88, RZ, RZ, R208 ;  /* 0x000000ffff587224 */ /* 0x000fe200078e00d0 */
[----:B------:R-:W-:Y:S01]  /*17d90*/  SHF.R.U32.HI R0, RZ, 0x8, R0 ;  /* 0x00000008ff007819 */ /* 0x000fe20000011600 */
[----:B------:R-:W-:Y:S01]  /*17da0*/  IMAD.MOV.U32 R208, RZ, RZ, R202 ;  /* 0x000000ffffd07224 */ /* 0x000fe200078e00ca */
[----:B------:R-:W-:Y:S01]  /*17db0*/  PRMT R37, R169, 0x7632, R37 ;  /* 0x00007632a9257816 */ /* 0x000fe20000000025 */
[----:B------:R-:W-:-:S02]  /*17dc0*/  IMAD.MOV.U32 R202, RZ, RZ, R201 ;  /* 0x000000ffffca7224 */ /* 0x000fc400078e00c9 */
[----:B------:R-:W-:Y:S01]  /*17dd0*/  @!P0 HADD2 R89, -R38.H0_H0, -RZ.H0_H0 ;  /* 0xa00000ff26598230 */ /* 0x000fe20000000900 */
[----:B------:R-:W-:Y:S01]  /*17de0*/  IMAD.MOV.U32 R201, RZ, RZ, R196 ;  /* 0x000000ffffc97224 */ /* 0x000fe200078e00c4 */
[----:B------:R-:W-:Y:S01]  /*17df0*/  LOP3.LUT R0, R0, 0xffff, RZ, 0xc0, !PT ;  /* 0x0000ffff00007812 */ /* 0x000fe200078ec0ff */
[----:B------:R-:W-:Y:S02]  /*17e00*/  IMAD.MOV.U32 R196, RZ, RZ, R70 ;  /* 0x000000ffffc47224 */ /* 0x000fe400078e0046 */
[----:B------:R-:W-:Y:S01]  /*17e10*/  IMAD.MOV.U32 R70, RZ, RZ, R71 ;  /* 0x000000ffff467224 */ /* 0x000fe200078e0047 */
[----:B------:R-:W-:Y:S02]  /*17e20*/  PRMT R71, R38, 0x5410, R37 ;  /* 0x0000541026477816 */ /* 0x000fe40000000025 */
[----:B------:R-:W-:Y:S02]  /*17e30*/  @!P0 PRMT R38, R89, 0x5410, RZ ;  /* 0x0000541059268816 */ /* 0x000fe400000000ff */
[----:B------:R-:W-:-:S02]  /*17e40*/  ISETP.GE.U32.AND P0, PT, R194, R0, PT ;  /* 0x00000000c200720c */ /* 0x000fc40003f06070 */
[--C-:B------:R-:W-:Y:S02]  /*17e50*/  SHF.R.U32.HI R0, RZ, 0x10, R2.reuse ;  /* 0x00000010ff007819 */ /* 0x100fe40000011602 */
[----:B------:R-:W-:-:S09]  /*17e60*/  SHF.R.U32.HI R2, RZ, 0x18, R2 ;  /* 0x00000018ff027819 */ /* 0x000fd20000011602 */
[----:B------:R-:W-:-:S05]  /*17e70*/  @!P0 HADD2 R90, -R37.H0_H0, -RZ.H0_H0 ;  /* 0xa00000ff255a8230 */ /* 0x000fca0000000900 */
[----:B------:R-:W-:Y:S02]  /*17e80*/  @!P0 PRMT R37, R90, 0x5410, RZ ;  /* 0x000054105a258816 */ /* 0x000fe400000000ff */
[----:B------:R-:W-:Y:S01]  /*17e90*/  ISETP.GE.U32.AND P0, PT, R194, R2, PT ;  /* 0x00000002c200720c */ /* 0x000fe20003f06070 */
[----:B------:R-:W-:Y:S01]  /*17ea0*/  IMAD.WIDE.U32 R2, R5, -0x2daee0ad, RZ ;  /* 0xd2511f5305027825 */ /* 0x000fe200078e00ff */
[----:B------:R-:W-:Y:S02]  /*17eb0*/  LOP3.LUT R0, R0, 0xff, RZ, 0xc0, !PT ;  /* 0x000000ff00007812 */ /* 0x000fe400078ec0ff */
[----:B------:R-:W-:Y:S02]  /*17ec0*/  PRMT R27, R14, 0x7632, R27 ;  /* 0x000076320e1b7816 */ /* 0x000fe4000000001b */
[----:B------:R-:W-:Y:S02]  /*17ed0*/  ISETP.GE.U32.AND P1, PT, R194, R0, PT ;  /* 0x00000000c200720c */ /* 0x000fe40003f26070 */
[----:B------:R-:W-:-:S02]  /*17ee0*/  LOP3.LUT R0, R3, R252, R8, 0x96, !PT ;  /* 0x000000fc03007212 */ /* 0x000fc400078e9608 */
[----:B------:R-:W-:Y:S01]  /*17ef0*/  PRMT R36, R14, 0x7610, R36 ;  /* 0x000076100e247816 */ /* 0x000fe20000000024 */
        /* <DEDUP_REMOVED lines=9> */
[----:B------:R-:W-:Y:S01]  /*17f90*/  SHF.R.U32.HI R4, RZ, 0x8, R4 ;  /* 0x00000008ff047819 */ /* 0x000fe20000011604 */
[----:B------:R-:W-:Y:S01]  /*17fa0*/  IMAD.MOV.U32 R74, RZ, RZ, R213 ;  /* 0x000000ffff4a7224 */ /* 0x000fe200078e00d5 */
        /* <DEDUP_REMOVED lines=14> */
[----:B------:R-:W-:Y:S02]  /*18090*/  PRMT R24, R43, 0x7610, R24 ;  /* 0x000076102b187816 */ /* 0x000fe40000000018 */
[----:B------:R-:W-:Y:S02]  /*180a0*/  LOP3.LUT R0, R2, 0xff, RZ, 0xc0, !PT ;  /* 0x000000ff02007812 */ /* 0x000fe400078ec0ff */
[----:B------:R-:W-:-:S05]  /*180b0*/  PRMT R169, R24, 0x5410, R23 ;  /* 0x0000541018a97816 */ /* 0x000fca0000000017 */
[----:B------:R-:W-:-:S05]  /*180c0*/  @!P0 HADD2 R112, -R23.H0_H0, -RZ.H0_H0 ;  /* 0xa00000ff17708230 */ /* 0x000fca0000000900 */
[----:B------:R-:W-:Y:S02]  /*180d0*/  @!P0 PRMT R23, R112, 0x5410, RZ ;  /* 0x0000541070178816 */ /* 0x000fe400000000ff */
[----:B------:R-:W-:Y:S02]  /*180e0*/  ISETP.GE.U32.AND P0, PT, R194, R0, PT ;  /* 0x00000000c200720c */ /* 0x000fe40003f06070 */
[----:B------:R-:W-:Y:S02]  /*180f0*/  LOP3.LUT R0, R2, 0xffff, RZ, 0xc0, !PT ;  /* 0x0000ffff02007812 */ /* 0x000fe400078ec0ff */
[C---:B------:R-:W-:Y:S02]  /*18100*/  PRMT R22, R221.reuse, 0x7610, R22 ;  /* 0x00007610dd167816 */ /* 0x040fe40000000016 */
[----:B------:R-:W-:Y:S02]  /*18110*/  SHF.R.U32.HI R0, RZ, 0x8, R0 ;  /* 0x00000008ff007819 */ /* 0x000fe40000011600 */
[----:B------:R-:W-:-:S02]  /*18120*/  PRMT R19, R221, 0x7632, R19 ;  /* 0x00007632dd137816 */ /* 0x000fc40000000013 */
[----:B------:R-:W-:-:S03]  /*18130*/  LOP3.LUT R0, R0, 0xffff, RZ, 0xc0, !PT ;  /* 0x0000ffff00007812 */ /* 0x000fc600078ec0ff */
[----:B------:R-:W-:Y:S01]  /*18140*/  @!P0 HADD2 R113, -R22.H0_H0, -RZ.H0_H0 ;  /* 0xa00000ff16718230 */ /* 0x000fe20000000900 */
[----:B------:R-:W-:-:S04]  /*18150*/  PRMT R168, R22, 0x5410, R19 ;  /* 0x0000541016a87816 */ /* 0x000fc80000000013 */
[----:B------:R-:W-:Y:S02]  /*18160*/  @!P0 PRMT R22, R113, 0x5410, RZ ;  /* 0x0000541071168816 */ /* 0x000fe400000000ff */
[----:B------:R-:W-:Y:S02]  /*18170*/  ISETP.GE.U32.AND P0, PT, R194, R0, PT ;  /* 0x00000000c200720c */ /* 0x000fe40003f06070 */
[----:B------:R-:W-:Y:S01]  /*18180*/  SHF.R.U32.HI R0, RZ, 0x10, R2 ;  /* 0x00000010ff007819 */ /* 0x000fe20000011602 */
[----:B------:R-:W-:-:S03]  /*18190*/  IMAD.MOV.U32 R10, RZ, RZ, R28 ;  /* 0x000000ffff0a7224 */ /* 0x000fc600078e001c */
[----:B------:R-:W-:Y:S01]  /*181a0*/  LOP3.LUT R0, R0, 0xff, RZ, 0xc0, !PT ;  /* 0x000000ff00007812 */ /* 0x000fe200078ec0ff */
[----:B------:R-:W-:Y:S01]  /*181b0*/  @!P1 HADD2 R92, -R36.H0_H0, -RZ.H0_H0 ;  /* 0xa00000ff245c9230 */ /* 0x000fe20000000900 */
        /* <DEDUP_REMOVED lines=8> */
[----:B------:R-:W-:-:S04]  /*18240*/  IMAD.MOV.U32 R89, RZ, RZ, R239 ;  /* 0x000000ffff597224 */ /* 0x000fc800078e00ef */
[----:B------:R-:W-:-:S04]  /*18250*/  IMAD.WIDE.U32 R6, R0, -0x326172a9, RZ ;  /* 0xcd9e8d5700067825 */ /* 0x000fc800078e00ff */
[----:B------:R-:W-:Y:S01]  /*18260*/  IMAD.WIDE.U32 R8, R3, -0x2daee0ad, RZ ;  /* 0xd2511f5303087825 */ /* 0x000fe200078e00ff */
[----:B------:R-:W-:-:S04]  /*18270*/  LOP3.LUT R0, R7, R89, R248, 0x96, !PT ;  /* 0x0000005907007212 */ /* 0x000fc800078e96f8 */
[----:B------:R-:W-:Y:S01]  /*18280*/  LOP3.LUT R3, R9, R189, R4, 0x96, !PT ;  /* 0x000000bd09037212 */ /* 0x000fe200078e9604 */
[----:B------:R-:W-:-:S04]  /*18290*/  IMAD.WIDE.U32 R4, R0, -0x2daee0ad, RZ ;  /* 0xd2511f5300047825 */ /* 0x000fc800078e00ff */
[----:B------:R-:W-:Y:S01]  /*182a0*/  IMAD.MOV.U32 R90, RZ, RZ, R230 ;  /* 0x000000ffff5a7224 */ /* 0x000fe200078e00e6 */
[----:B------:R-:W-:Y:S01]  /*182b0*/  LOP3.LUT R5, R5, R75, R8, 0x96, !PT ;  /* 0x0000004b05057212 */ /* 0x000fe200078e9608 */
[----:B------:R-:W-:-:S05]  /*182c0*/  IMAD.WIDE.U32 R8, R3, -0x326172a9, RZ ;  /* 0xcd9e8d5703087825 */ /* 0x000fca00078e00ff */
[----:B------:R-:W-:Y:S01]  /*182d0*/  LOP3.LUT R0, R9, R90, R6, 0x96, !PT ;  /* 0x0000005a09007212 */ /* 0x000fe200078e9606 */
[----:B------:R-:W-:Y:S01]  /*182e0*/  IMAD.MOV.U32 R11, RZ, RZ, R29 ;  /* 0x000000ffff0b7224 */ /* 0x000fe200078e001d */
[----:B------:R-:W-:Y:S01]  /*182f0*/  SHF.R.U32.HI R6, RZ, 0x18, R2 ;  /* 0x00000018ff067819 */ /* 0x000fe20000011602 */
[----:B------:R-:W-:Y:S01]  /*18300*/  IMAD.MOV.U32 R248, RZ, RZ, R227 ;  /* 0x000000fffff87224 */ /* 0x000fe200078e00e3 */
[----:B------:R-:W-:Y:S01]  /*18310*/  @!P0 HADD2 R114, -R19.H0_H0, -RZ.H0_H0 ;  /* 0xa00000ff13728230 */ /* 0x000fe20000000900 */
[----:B------:R-:W-:Y:S01]  /*18320*/  IMAD.WIDE.U32 R10, R0, -0x2daee0ad, RZ ;  /* 0xd2511f53000a7825 */ /* 0x000fe200078e00ff */
[----:B------:R-:W-:Y:S02]  /*18330*/  PRMT R16, R203, 0x7610, R16 ;  /* 0x00007610cb107816 */ /* 0x000fe40000000010 */
[C---:B------:R-:W-:Y:S02]  /*18340*/  PRMT R18, R15.reuse, 0x7610, R18 ;  /* 0x000076100f127816 */ /* 0x040fe40000000012 */
[----:B------:R-:W-:Y:S01]  /*18350*/  PRMT R17, R15, 0x7632, R17 ;  /* 0x000076320f117816 */ /* 0x000fe20000000011 */
[----:B------:R-:W-:Y:S01]  /*18360*/  IMAD.MOV.U32 R249, RZ, RZ, R226 ;  /* 0x000000fffff97224 */ /* 0x000fe200078e00e2 */
[----:B------:R-:W-:Y:S01]  /*18370*/  LOP3.LUT R3, R11, R74, R4, 0x96, !PT ;  /* 0x0000004a0b037212 */ /* 0x000fe200078e9604 */
[----:B------:R-:W-:Y:S01]  /*18380*/  IMAD.WIDE.U32 R4, R5, -0x326172a9, RZ ;  /* 0xcd9e8d5705047825 */ /* 0x000fe200078e00ff */
[----:B------:R-:W-:-:S02]  /*18390*/  PRMT R14, R199, 0x7610, R14 ;  /* 0x00007610c70e7816 */ /* 0x000fc4000000000e */
[----:B------:R-:W-:Y:S01]  /*183a0*/  PRMT R13, R199, 0x7632, R13 ;  /* 0x00007632c70d7816 */ /* 0x000fe2000000000d */
[----:B------:R-:W-:Y:S01]  /*183b0*/  IMAD.WIDE.U32 R2, R3, -0x326172a9, RZ ;  /* 0xcd9e8d5703027825 */ /* 0x000fe200078e00ff */
[----:B------:R-:W-:-:S03]  /*183c0*/  @!P1 HADD2 R95, -R24.H0_H0, -RZ.H0_H0 ;  /* 0xa00000ff185f9230 */ /* 0x000fc60000000900 */
[----:B------:R-:W-:Y:S01]  /*183d0*/  IMAD.MOV.U32 R230, RZ, RZ, R208 ;  /* 0x000000ffffe67224 */ /* 0x000fe200078e00d0 */
[----:B------:R-:W-:Y:S01]  /*183e0*/  LOP3.LUT R0, R3, R248, R4, 0x96, !PT ;  /* 0x000000f803007212 */ /* 0x000fe200078e9604 */
[----:B------:R-:W-:Y:S01]  /*183f0*/  IMAD.MOV.U32 R242, RZ, RZ, R111 ;  /* 0x000000fffff27224 */ /* 0x000fe200078e006f */
[----:B------:R-:W-:Y:S01]  /*18400*/  PRMT R9, R173, 0x7632, R9 ;  /* 0x00007632ad097816 */ /* 0x000fe20000000009 */
[----:B------:R-:W3:Y:S01]  /*18410*/  LDL.LU.64 R28, [R1+0x270] ;  /* 0x00027000011c7983 */ /* 0x000ee20000300a00 */
[----:B------:R-:W-:Y:S02]  /*18420*/  LOP3.LUT R4, R0, 0xff, RZ, 0xc0, !PT ;  /* 0x000000ff00047812 */ /* 0x000fe400078ec0ff */
[----:B------:R-:W-:Y:S02]  /*18430*/  @!P0 PRMT R19, R114, 0x5410, RZ ;  /* 0x0000541072138816 */ /* 0x000fe400000000ff */
[----:B------:R-:W-:Y:S02]  /*18440*/  ISETP.GE.U32.AND P0, PT, R194, R4, PT ;  /* 0x00000004c200720c */ /* 0x000fe40003f06070 */
[----:B------:R-:W-:-:S02]  /*18450*/  LOP3.LUT R4, R0, 0xffff, RZ, 0xc0, !PT ;  /* 0x0000ffff00047812 */ /* 0x000fc400078ec0ff */
        /* <DEDUP_REMOVED lines=9> */
[----:B------:R-:W-:-:S11]  /*184f0*/  LOP3.LUT R4, R2, 0xff, RZ, 0xc0, !PT ;  /* 0x000000ff02047812 */ /* 0x000fd600078ec0ff */
[----:B------:R-:W-:-:S05]  /*18500*/  @!P0 HADD2 R122, -R15.H0_H0, -RZ.H0_H0 ;  /* 0xa00000ff0f7a8230 */ /* 0x000fca0000000900 */
[----:B------:R-:W-:Y:S02]  /*18510*/  @!P0 PRMT R15, R122, 0x5410, RZ ;  /* 0x000054107a0f8816 */ /* 0x000fe400000000ff */
[----:B------:R-:W-:Y:S02]  /*18520*/  ISETP.GE.U32.AND P0, PT, R194, R4, PT ;  /* 0x00000004c200720c */ /* 0x000fe40003f06070 */
[----:B------:R-:W-:-:S04]  /*18530*/  LOP3.LUT R3, R2, 0xffff, RZ, 0xc0, !PT ;  /* 0x0000ffff02037812 */ /* 0x000fc800078ec0ff */
[----:B------:R-:W-:Y:S02]  /*18540*/  SHF.R.U32.HI R3, RZ, 0x8, R3 ;  /* 0x00000008ff037819 */ /* 0x000fe40000011603 */
[----:B------:R-:W-:Y:S02]  /*18550*/  PRMT R208, R14, 0x5410, R13 ;  /* 0x000054100ed07816 */ /* 0x000fe4000000000d */
[----:B------:R-:W-:-:S03]  /*18560*/  LOP3.LUT R3, R3, 0xffff, RZ, 0xc0, !PT ;  /* 0x0000ffff03037812 */ /* 0x000fc600078ec0ff */
[----:B------:R-:W-:-:S05]  /*18570*/  @!P0 HADD2 R123, -R14.H0_H0, -RZ.H0_H0 ;  /* 0xa00000ff0e7b8230 */ /* 0x000fca0000000900 */
[----:B------:R-:W-:Y:S02]  /*18580*/  @!P0 PRMT R14, R123, 0x5410, RZ ;  /* 0x000054107b0e8816 */ /* 0x000fe400000000ff */
[C---:B------:R-:W-:Y:S02]  /*18590*/  ISETP.GE.U32.AND P0, PT, R194.reuse, R3, PT ;  /* 0x00000003c200720c */ /* 0x040fe40003f06070 */
[----:B------:R-:W-:Y:S02]  /*185a0*/  @!P1 PRMT R24, R95, 0x5410, RZ ;  /* 0x000054105f189816 */ /* 0x000fe400000000ff */
[----:B------:R-:W-:Y:S02]  /*185b0*/  ISETP.GE.U32.AND P1, PT, R194, R6, PT ;  /* 0x00000006c200720c */ /* 0x000fe40003f26070 */
[--C-:B------:R-:W-:Y:S02]  /*185c0*/  SHF.R.U32.HI R3, RZ, 0x10, R2.reuse ;  /* 0x00000010ff037819 */ /* 0x100fe40000011602 */
[----:B------:R-:W-:-:S05]  /*185d0*/  SHF.R.U32.HI R2, RZ, 0x18, R2 ;  /* 0x00000018ff027819 */ /* 0x000fca0000011602 */
[----:B------:R-:W-:Y:S01]  /*185e0*/  @!P0 HADD2 R175, -R13.H0_H0, -RZ.H0_H0 ;  /* 0xa00000ff0daf8230 */ /* 0x000fe20000000900 */
[----:B------:R-:W-:-:S03]  /*185f0*/  LOP3.LUT R5, R5, R249, R8, 0x96, !PT ;  /* 0x000000f905057212 */ /* 0x000fc600078e9608 */
[----:B------:R-:W-:Y:S01]  /*18600*/  @!P1 HADD2 R120, -R17.H0_H0, -RZ.H0_H0 ;  /* 0xa00000ff11789230 */ /* 0x000fe20000000900 */
[----:B------:R-:W-:Y:S02]  /*18610*/  @!P0 PRMT R13, R175, 0x5410, RZ ;  /* 0x00005410af0d8816 */ /* 0x000fe400000000ff */
[----:B------:R-:W-:Y:S02]  /*18620*/  ISETP.GE.U32.AND P0, PT, R194, R2, PT ;  /* 0x00000002c200720c */ /* 0x000fe40003f06070 */
[----:B------:R-:W-:Y:S02]  /*18630*/  LOP3.LUT R3, R3, 0xff, RZ, 0xc0, !PT ;  /* 0x000000ff03037812 */ /* 0x000fe400078ec0ff */
[----:B------:R-:W-:Y:S02]  /*18640*/  PRMT R111, R18, 0x5410, R17 ;  /* 0x00005410126f7816 */ /* 0x000fe40000000011 */
[----:B------:R-:W-:Y:S02]  /*18650*/  @!P1 PRMT R17, R120, 0x5410, RZ ;  /* 0x0000541078119816 */ /* 0x000fe400000000ff */
[----:B------:R-:W-:Y:S01]  /*18660*/  ISETP.GE.U32.AND P1, PT, R194, R3, PT ;  /* 0x00000003c200720c */ /* 0x000fe20003f26070 */
[----:B------:R-:W-:Y:S01]  /*18670*/  IMAD.WIDE.U32 R2, R5, -0x2daee0ad, RZ ;  /* 0xd2511f5305027825 */ /* 0x000fe200078e00ff */
[----:B------:R-:W-:-:S04]  /*18680*/  PRMT R11, R12, 0x7632, R11 ;  /* 0x000076320c0b7816 */ /* 0x000fc8000000000b */
[----:B------:R-:W-:Y:S01]  /*18690*/  LOP3.LUT R5, R3, R252, R10, 0x96, !PT ;  /* 0x000000fc03057212 */ /* 0x000fe200078e960a */
[----:B------:R-:W-:Y:S01]  /*186a0*/  @!P0 HADD2 R224, -R11.H0_H0, -RZ.H0_H0 ;  /* 0xa00000ff0be08230 */ /* 0x000fe20000000900 */
[----:B------:R-:W-:Y:S02]  /*186b0*/  PRMT R199, R12, 0x5410, R11 ;  /* 0x000054100cc77816 */ /* 0x000fe4000000000b */
[C---:B------:R-:W-:Y:S02]  /*186c0*/  LOP3.LUT R4, R5.reuse, 0xff, RZ, 0xc0, !PT ;  /* 0x000000ff05047812 */ /* 0x040fe400078ec0ff */
        /* <DEDUP_REMOVED lines=25> */
[----:B------:R-:W-:-:S04]  /*18860*/  SHF.R.U32.HI R3, RZ, 0x10, R2 ;  /* 0x00000010ff037819 */ /* 0x000fc80000011602 */
[----:B------:R-:W-:-:S07]  /*18870*/  LOP3.LUT R3, R3, 0xff, RZ, 0xc0, !PT ;  /* 0x000000ff03037812 */ /* 0x000fce00078ec0ff */
[----:B------:R-:W-:-:S05]  /*18880*/  @!P0 HADD2 R232, -R7.H0_H0, -RZ.H0_H0 ;  /* 0xa00000ff07e88230 */ /* 0x000fca0000000900 */
[----:B------:R-:W-:Y:S02]  /*18890*/  @!P0 PRMT R7, R232, 0x5410, RZ ;  /* 0x00005410e8078816 */ /* 0x000fe400000000ff */
[----:B------:R-:W-:Y:S02]  /*188a0*/  ISETP.GE.U32.AND P0, PT, R194, R3, PT ;  /* 0x00000003c200720c */ /* 0x000fe40003f06070 */
[----:B------:R-:W-:Y:S01]  /*188b0*/  SHF.R.U32.HI R2, RZ, 0x18, R2 ;  /* 0x00000018ff027819 */ /* 0x000fe20000011602 */
[----:B------:R-:W-:-:S10]  /*188c0*/  @!P1 HADD2 R223, -R12.H0_H0, -RZ.H0_H0 ;  /* 0xa00000ff0cdf9230 */ /* 0x000fd40000000900 */
[----:B------:R-:W-:Y:S01]  /*188d0*/  @!P0 HADD2 R233, -R60.H0_H0, -RZ.H0_H0 ;  /* 0xa00000ff3ce98230 */ /* 0x000fe20000000900 */
[----:B------:R-:W-:-:S04]  /*188e0*/  @P0 PRMT R43, R60, 0x7610, R43 ;  /* 0x000076103c2b0816 */ /* 0x000fc8000000002b */
[----:B------:R-:W-:Y:S02]  /*188f0*/  @!P0 PRMT R43, R233, 0x5410, RZ ;  /* 0x00005410e92b8816 */ /* 0x000fe400000000ff */
[----:B------:R-:W-:Y:S02]  /*18900*/  ISETP.GE.U32.AND P0, PT, R194, R2, PT ;  /* 0x00000002c200720c */ /* 0x000fe40003f06070 */
[----:B------:R-:W-:Y:S02]  /*18910*/  SHF.R.U32.HI R2, RZ, 0x10, R0 ;  /* 0x00000010ff027819 */ /* 0x000fe40000011600 */
[----:B------:R-:W-:Y:S02]  /*18920*/  PRMT R6, R60, 0x7632, R6 ;  /* 0x000076323c067816 */ /* 0x000fe40000000006 */
[----:B------:R-:W-:Y:S02]  /*18930*/  LOP3.LUT R2, R2, 0xff, RZ, 0xc0, !PT ;  /* 0x000000ff02027812 */ /* 0x000fe400078ec0ff */
[----:B------:R-:W-:-:S02]  /*18940*/  @!P1 PRMT R12, R223, 0x5410, RZ ;  /* 0x00005410df0c9816 */ /* 0x000fc400000000ff */
[----:B------:R-:W-:Y:S01]  /*18950*/  ISETP.GE.U32.AND P1, PT, R194, R2, PT ;  /* 0x00000002c200720c */ /* 0x000fe20003f26070 */
[----:B------:R-:W-:Y:S02]  /*18960*/  IMAD.MOV.U32 R231, RZ, RZ, R74 ;  /* 0x000000ffffe77224 */ /* 0x000fe400078e004a */
[----:B------:R-:W-:Y:S01]  /*18970*/  @!P0 HADD2 R234, -R6.H0_H0, -RZ.H0_H0 ;  /* 0xa00000ff06ea8230 */ /* 0x000fe20000000900 */
[----:B------:R-:W-:Y:S01]  /*18980*/  IMAD.MOV.U32 R74, RZ, RZ, R242 ;  /* 0x000000ffff4a7224 */ /* 0x000fe200078e00f2 */
[----:B------:R-:W-:Y:S01]  /*18990*/  SHF.R.U32.HI R0, RZ, 0x18, R0 ;  /* 0x00000018ff007819 */ /* 0x000fe20000011600 */
[----:B------:R-:W-:Y:S01]  /*189a0*/  IMAD.MOV.U32 R242, RZ, RZ, R230 ;  /* 0x000000fffff27224 */ /* 0x000fe200078e00e6 */
[----:B------:R-:W-:Y:S02]  /*189b0*/  PRMT R230, R60, 0x5410, R6 ;  /* 0x000054103ce67816 */ /* 0x000fe40000000006 */
[----:B------:R-:W-:Y:S02]  /*189c0*/  @!P0 PRMT R6, R234, 0x5410, RZ ;  /* 0x00005410ea068816 */ /* 0x000fe400000000ff */
[----:B------:R-:W-:-:S02]  /*189d0*/  PRMT R4, R87, 0x7610, R4 ;  /* 0x0000761057047816 */ /* 0x000fc40000000004 */
[----:B------:R-:W-:Y:S02]  /*189e0*/  ISETP.GE.U32.AND P0, PT, R194, R0, PT ;  /* 0x00000000c200720c */ /* 0x000fe40003f06070 */
[----:B------:R-:W-:Y:S01]  /*189f0*/  SHF.R.U32.HI R0, RZ, 0x10, R5 ;  /* 0x00000010ff007819 */ /* 0x000fe20000011605 */
        /* <DEDUP_REMOVED lines=8> */
[----:B------:R-:W-:Y:S01]  /*18a80*/  ISETP.GE.U32.AND P1, PT, R194, R0, PT ;  /* 0x00000000c200720c */ /* 0x000fe20003f26070 */
[----:B------:R-:W-:Y:S01]  /*18a90*/  IMAD.MOV.U32 R235, RZ, RZ, R90 ;  /* 0x000000ffffeb7224 */ /* 0x000fe200078e005a */
[----:B------:R-:W-:Y:S01]  /*18aa0*/  @!P0 HADD2 R236, -R3.H0_H0, -RZ.H0_H0 ;  /* 0xa00000ff03ec8230 */ /* 0x000fe20000000900 */
[----:B------:R-:W4:Y:S01]  /*18ab0*/  LDL.LU R90, [R1+0x40] ;  /* 0x00004000015a7983 */ /* 0x000f220000300800 */
[----:B------:R-:W-:Y:S02]  /*18ac0*/  SHF.R.U32.HI R0, RZ, 0x18, R5 ;  /* 0x00000018ff007819 */ /* 0x000fe40000011605 */
[----:B------:R-:W-:Y:S02]  /*18ad0*/  PRMT R2, R86, 0x7610, R2 ;  /* 0x0000761056027816 */ /* 0x000fe40000000002 */
[----:B------:R-:W-:Y:S01]  /*18ae0*/  @!P0 PRMT R3, R236, 0x5410, RZ ;  /* 0x00005410ec038816 */ /* 0x000fe200000000ff */
[----:B------:R-:W-:-:S02]  /*18af0*/  IMAD.MOV.U32 R236, RZ, RZ, R89 ;  /* 0x000000ffffec7224 */ /* 0x000fc400078e0059 */
[----:B------:R-:W4:Y:S01]  /*18b00*/  LDL R89, [R1+0x19c] ;  /* 0x00019c0001597983 */ /* 0x000f220000100800 */
[----:B------:R-:W-:Y:S01]  /*18b10*/  ISETP.GE.U32.AND P0, PT, R194, R0, PT ;  /* 0x00000000c200720c */ /* 0x000fe20003f06070 */
[----:B------:R-:W-:Y:S01]  /*18b20*/  @!P1 HADD2 R238, -R2.H0_H0, -RZ.H0_H0 ;  /* 0xa00000ff02ee9230 */ /* 0x000fe20000000900 */
[----:B------:R-:W-:-:S04]  /*18b30*/  PRMT R0, R86, 0x7632, R0 ;  /* 0x0000763256007816 */ /* 0x000fc80000000000 */
[----:B------:R-:W-:Y:S02]  /*18b40*/  PRMT R228, R2, 0x5410, R0 ;  /* 0x0000541002e47816 */ /* 0x000fe40000000000 */
[----:B------:R-:W-:Y:S01]  /*18b50*/  @!P1 PRMT R2, R238, 0x5410, RZ ;  /* 0x00005410ee029816 */ /* 0x000fe200000000ff */
[----:B------:R-:W-:Y:S02]  /*18b60*/  IMAD.MOV.U32 R238, RZ, RZ, R88 ;  /* 0x000000ffffee7224 */ /* 0x000fe400078e0058 */
[----:B------:R-:W4:Y:S04]  /*18b70*/  LDL.LU R88, [R1+0x38] ;  /* 0x0000380001587983 */ /* 0x000f280000300800 */
[----:B------:R-:W-:Y:S04]  /*18b80*/  ST.E.U16 [R34.64+-0x100], R48 ;  /* 0xffff003022007985 */ /* 0x000fe8000c101504 */
[----:B------:R-:W-:Y:S04]  /*18b90*/  ST.E.U16 [R34.64+-0xfe], R59 ;  /* 0xffff023b22007985 */ /* 0x000fe8000c101504 */
[----:B------:R-:W-:Y:S04]  /*18ba0*/  ST.E.U16 [R32.64+-0x100], R58 ;  /* 0xffff003a20007985 */ /* 0x000fe8000c101504 */
[----:B------:R-:W-:Y:S04]  /*18bb0*/  ST.E.U16 [R32.64+-0xfe], R54 ;  /* 0xffff023620007985 */ /* 0x000fe8000c101504 */
[----:B--2---:R-:W-:Y:S04]  /*18bc0*/  ST.E.U16 [R30.64+-0x100], R42 ;  /* 0xffff002a1e007985 */ /* 0x004fe8000c101504 */
[----:B------:R-:W-:Y:S04]  /*18bd0*/  ST.E.U16 [R30.64+-0xfe], R41 ;  /* 0xffff02291e007985 */ /* 0x000fe8000c101504 */
[----:B---3--:R-:W-:Y:S04]  /*18be0*/  ST.E.U16 [R28.64+-0x100], R40 ;  /* 0xffff00281c007985 */ /* 0x008fe8000c101504 */
[----:B------:R-:W-:Y:S04]  /*18bf0*/  ST.E.U16 [R28.64+-0xfe], R39 ;  /* 0xffff02271c007985 */ /* 0x000fe8000c101504 */
[----:B------:R-:W-:Y:S04]  /*18c00*/  ST.E.U16 [R34.64+-0xf0], R53 ;  /* 0xffff103522007985 */ /* 0x000fe8000c101504 */
[----:B------:R-:W-:Y:S04]  /*18c10*/  ST.E.U16 [R34.64+-0xee], R49 ;  /* 0xffff123122007985 */ /* 0x000fe8000c101504 */
[----:B------:R-:W-:Y:S04]  /*18c20*/  ST.E.U16 [R32.64+-0xf0], R52 ;  /* 0xffff103420007985 */ /* 0x000fe8000c101504 */
[----:B------:R-:W-:Y:S04]  /*18c30*/  ST.E.U16 [R32.64+-0xee], R51 ;  /* 0xffff123320007985 */ /* 0x000fe8000c101504 */
[----:B------:R-:W-:Y:S04]  /*18c40*/  ST.E.U16 [R30.64+-0xf0], R38 ;  /* 0xffff10261e007985 */ /* 0x000fe8000c101504 */
[----:B------:R-:W-:Y:S04]  /*18c50*/  ST.E.U16 [R30.64+-0xee], R37 ;  /* 0xffff12251e007985 */ /* 0x000fe8000c101504 */
[----:B------:R1:W-:Y:S01]  /*18c60*/  ST.E.U16 [R28.64+-0xee], R27 ;  /* 0xffff121b1c007985 */ /* 0x0003e2000c101504 */
[----:B------:R-:W-:-:S03]  /*18c70*/  @!P2 HADD2 R115, -R18.H0_H0, -RZ.H0_H0 ;  /* 0xa00000ff1273a230 */ /* 0x000fc60000000900 */
[----:B------:R2:W-:Y:S02]  /*18c80*/  ST.E.U16 [R28.64+-0xf0], R36 ;  /* 0xffff10241c007985 */ /* 0x0005e4000c101504 */
[----:B------:R-:W-:Y:S02]  /*18c90*/  @!P2 PRMT R18, R115, 0x5410, RZ ;  /* 0x000054107312a816 */ /* 0x000fe400000000ff */
[----:B------:R-:W-:Y:S04]  /*18ca0*/  ST.E.U16 [R34.64+-0xe0], R46 ;  /* 0xffff202e22007985 */ /* 0x000fe8000c101504 */
[----:B------:R-:W-:Y:S04]  /*18cb0*/  ST.E.U16 [R34.64+-0xde], R45 ;  /* 0xffff222d22007985 */ /* 0x000fe8000c101504 */
[----:B------:R-:W-:Y:S04]  /*18cc0*/  ST.E.U16 [R32.64+-0xe0], R44 ;  /* 0xffff202c20007985 */ /* 0x000fe8000c101504 */
[----:B------:R-:W-:Y:S04]  /*18cd0*/  ST.E.U16 [R32.64+-0xde], R47 ;  /* 0xffff222f20007985 */ /* 0x000fe8000c101504 */
[----:B------:R3:W-:Y:S04]  /*18ce0*/  ST.E.U16 [R30.64+-0xe0], R26 ;  /* 0xffff201a1e007985 */ /* 0x0007e8000c101504 */
[----:B------:R-:W-:Y:S04]  /*18cf0*/  ST.E.U16 [R30.64+-0xde], R25 ;  /* 0xffff22191e007985 */ /* 0x000fe8000c101504 */
[----:B------:R1:W-:Y:S04]  /*18d00*/  ST.E.U16 [R28.64+-0xe0], R24 ;  /* 0xffff20181c007985 */ /* 0x0003e8000c101504 */
[----:B------:R-:W-:Y:S04]  /*18d10*/  ST.E.U16 [R28.64+-0xde], R23 ;  /* 0xffff22171c007985 */ /* 0x000fe8000c101504 */
[----:B------:R1:W-:Y:S04]  /*18d20*/  ST.E.U16 [R34.64+-0xd0], R50 ;  /* 0xffff303222007985 */ /* 0x0003e8000c101504 */
[----:B------:R-:W-:Y:S04]  /*18d30*/  ST.E.U16 [R34.64+-0xce], R55 ;  /* 0xffff323722007985 */ /* 0x000fe8000c101504 */
[----:B------:R-:W-:Y:S04]  /*18d40*/  ST.E.U16 [R32.64+-0xd0], R57 ;  /* 0xffff303920007985 */ /* 0x000fe8000c101504 */
[----:B------:R-:W-:Y:S01]  /*18d50*/  ST.E.U16 [R32.64+-0xce], R56 ;  /* 0xffff323820007985 */ /* 0x000fe2000c101504 */
[----:B------:R-:W-:-:S03]  /*18d60*/  @!P0 HADD2 R237, -R0.H0_H0, -RZ.H0_H0 ;  /* 0xa00000ff00ed8230 */ /* 0x000fc60000000900 */
[----:B------:R-:W-:Y:S04]  /*18d70*/  ST.E.U16 [R30.64+-0xd0], R22 ;  /* 0xffff30161e007985 */ /* 0x000fe8000c101504 */
[----:B------:R-:W-:Y:S04]  /*18d80*/  ST.E.U16 [R30.64+-0xce], R19 ;  /* 0xffff32131e007985 */ /* 0x000fe8000c101504 */
[----:B------:R1:W-:Y:S04]  /*18d90*/  ST.E.U16 [R28.64+-0xd0], R18 ;  /* 0xffff30121c007985 */ /* 0x0003e8000c101504 */
[----:B------:R-:W-:Y:S04]  /*18da0*/  ST.E.U16 [R28.64+-0xce], R17 ;  /* 0xffff32111c007985 */ /* 0x000fe8000c101504 */
[----:B------:R-:W-:Y:S04]  /*18db0*/  ST.E.U16 [R34.64+-0xc0], R110 ;  /* 0xffff406e22007985 */ /* 0x000fe8000c101504 */
[----:B------:R-:W-:Y:S04]  /*18dc0*/  ST.E.U16 [R34.64+-0xbe], R107 ;  /* 0xffff426b22007985 */ /* 0x000fe8000c101504 */
[----:B------:R-:W-:Y:S04]  /*18dd0*/  ST.E.U16 [R32.64+-0xc0], R105 ;  /* 0xffff406920007985 */ /* 0x000fe8000c101504 */
[----:B------:R-:W-:Y:S04]  /*18de0*/  ST.E.U16 [R32.64+-0xbe], R106 ;  /* 0xffff426a20007985 */ /* 0x000fe8000c101504 */
[----:B------:R-:W-:Y:S04]  /*18df0*/  ST.E.U16 [R30.64+-0xc0], R16 ;  /* 0xffff40101e007985 */ /* 0x000fe8000c101504 */
[----:B------:R-:W-:Y:S01]  /*18e00*/  ST.E.U16 [R30.64+-0xbe], R15 ;  /* 0xffff420f1e007985 */ /* 0x000fe2000c101504 */
[----:B------:R-:W-:-:S03]  /*18e10*/  @!P0 PRMT R0, R237, 0x5410, RZ ;  /* 0x00005410ed008816 */ /* 0x000fc600000000ff */
        /* <DEDUP_REMOVED lines=16> */
[----:B------:R1:W-:Y:S04]  /*18f20*/  ST.E.U16 [R28.64+-0xa0], R2 ;  /* 0xffff60021c007985 */ /* 0x0003e8000c101504 */
[----:B------:R1:W-:Y:S04]  /*18f30*/  ST.E.U16 [R28.64+-0x9e], R0 ;  /* 0xffff62001c007985 */ /* 0x0003e8000c101504 */
[----:B------:R-:W-:Y:S04]  /*18f40*/  ST.E.U16 [R34.64+-0x90], R68 ;  /* 0xffff704422007985 */ /* 0x000fe8000c101504 */
[----:B------:R-:W-:Y:S04]  /*18f50*/  ST.E.U16 [R34.64+-0x8e], R67 ;  /* 0xffff724322007985 */ /* 0x000fe8000c101504 */
[----:B------:R-:W-:Y:S04]  /*18f60*/  ST.E.U16 [R32.64+-0x90], R66 ;  /* 0xffff704220007985 */ /* 0x000fe8000c101504 */
[----:B------:R-:W-:Y:S01]  /*18f70*/  ST.E.U16 [R32.64+-0x8e], R61 ;  /* 0xffff723d20007985 */ /* 0x000fe2000c101504 */
[----:B----4-:R-:W-:-:S05]  /*18f80*/  IMAD.WIDE.U32 R232, R90, -0x326172a9, RZ ;  /* 0xcd9e8d575ae87825 */ /* 0x010fca00078e00ff */
[----:B------:R-:W-:Y:S02]  /*18f90*/  LOP3.LUT R5, R145, R192, R232, 0x96, !PT ;  /* 0x000000c091057212 */ /* 0x000fe400078e96e8 */
[----:B-1----:R-:W-:-:S03]  /*18fa0*/  LOP3.LUT R27, R89, R233, RZ, 0x3c, !PT ;  /* 0x000000e9591b7212 */ /* 0x002fc600078e3cff */
[----:B--2---:R-:W-:-:S04]  /*18fb0*/  IMAD.WIDE.U32 R36, R5, -0x2daee0ad, RZ ;  /* 0xd2511f5305247825 */ /* 0x004fc800078e00ff */
[----:B------:R-:W-:Y:S01]  /*18fc0*/  IMAD.WIDE.U32 R58, R27, -0x2daee0ad, RZ ;  /* 0xd2511f531b3a7825 */ /* 0x000fe200078e00ff */
[----:B------:R-:W-:-:S04]  /*18fd0*/  LOP3.LUT R36, R21, R189, R36, 0x96, !PT ;  /* 0x000000bd15247212 */ /* 0x000fc800078e9624 */
[----:B------:R-:W-:Y:S02]  /*18fe0*/  LOP3.LUT R5, R37, R238, R58, 0x96, !PT ;  /* 0x000000ee25057212 */ /* 0x000fe400078e963a */
[----:B------:R-:W-:Y:S01]  /*18ff0*/  LOP3.LUT R21, R59, R88, R182, 0x96, !PT ;  /* 0x000000583b157212 */ /* 0x000fe200078e96b6 */
[----:B------:R-:W-:-:S04]  /*19000*/  IMAD.WIDE.U32 R48, R36, -0x326172a9, RZ ;  /* 0xcd9e8d5724307825 */ /* 0x000fc800078e00ff */
[----:B------:R-:W-:-:S04]  /*19010*/  IMAD.WIDE.U32 R52, R21, -0x326172a9, RZ ;  /* 0xcd9e8d5715347825 */ /* 0x000fc800078e00ff */
[----:B---3--:R-:W-:-:S05]  /*19020*/  IMAD.WIDE.U32 R26, R5, -0x326172a9, RZ ;  /* 0xcd9e8d57051a7825 */ /* 0x008fca00078e00ff */
[----:B------:R-:W-:Y:S02]  /*19030*/  LOP3.LUT R21, R27, R236, R52, 0x96, !PT ;  /* 0x000000ec1b157212 */ /* 0x000fe400078e9634 */
[----:B------:R-:W-:-:S03]  /*19040*/  LOP3.LUT R5, R49, R235, R26, 0x96, !PT ;  /* 0x000000eb31057212 */ /* 0x000fc600078e961a */
[----:B------:R-:W-:-:S04]  /*19050*/  IMAD.WIDE.U32 R24, R21, -0x2daee0ad, RZ ;  /* 0xd2511f5315187825 */ /* 0x000fc800078e00ff */
[----:B------:R-:W-:Y:S01]  /*19060*/  IMAD.WIDE.U32 R50, R5, -0x2daee0ad, RZ ;  /* 0xd2511f5305327825 */ /* 0x000fe200078e00ff */
[----:B------:R-:W-:Y:S01]  /*19070*/  ST.E.U16 [R30.64+-0x90], R8 ;  /* 0xffff70081e007985 */ /* 0x000fe2000c101504 */
[----:B------:R-:W-:-:S03]  /*19080*/  LOP3.LUT R20, R25, R234, R20, 0x96, !PT ;  /* 0x000000ea19147212 */ /* 0x000fc600078e9614 */
[----:B------:R1:W-:Y:S01]  /*19090*/  ST.E.U16 [R30.64+-0x8e], R7 ;  /* 0xffff72071e007985 */ /* 0x0003e2000c101504 */
[----:B------:R-:W-:-:S03]  /*190a0*/  LOP3.LUT R5, R51, R231, R24, 0x96, !PT ;  /* 0x000000e733057212 */ /* 0x000fc600078e9618 */
[----:B------:R-:W-:Y:S04]  /*190b0*/  ST.E.U16 [R28.64+-0x90], R43 ;  /* 0xffff702b1c007985 */ /* 0x000fe8000c101504 */
[----:B------:R2:W-:Y:S04]  /*190c0*/  ST.E.U16 [R28.64+-0x8e], R6 ;  /* 0xffff72061c007985 */ /* 0x0005e8000c101504 */
[----:B------:R-:W3:Y:S01]  /*190d0*/  LDSM.16.MT88.4 R24, [R188+0xa000] ;  /* 0x00a00000bc18783b */ /* 0x000ee20000004200 */
[----:B------:R-:W-:-:S03]  /*190e0*/  IMAD.WIDE.U32 R18, R20, -0x326172a9, RZ ;  /* 0xcd9e8d5714127825 */ /* 0x000fc600078e00ff */
[----:B------:R-:W4:Y:S01]  /*190f0*/  LDSM.16.MT88.4 R44, [R188+0x9000] ;  /* 0x00900000bc2c783b */ /* 0x000f220000004200 */
[----:B------:R-:W-:-:S03]  /*19100*/  IMAD.WIDE.U32 R2, R5, -0x326172a9, RZ ;  /* 0xcd9e8d5705027825 */ /* 0x000fc600078e00ff */
[----:B------:R-:W-:Y:S02]  /*19110*/  LDSM.16.MT88.4 R36, [R190+0x9000] ;  /* 0x00900000be24783b */ /* 0x000fe40000004200 */
[----:B------:R-:W-:Y:S02]  /*19120*/  LOP3.LUT R0, R3, R248, R18, 0x96, !PT ;  /* 0x000000f803007212 */ /* 0x000fe400078e9612 */
[C---:B------:R-:W-:Y:S01]  /*19130*/  LOP3.LUT R3, R2.reuse, 0xffff, RZ, 0xc0, !PT ;  /* 0x0000ffff02037812 */ /* 0x040fe200078ec0ff */
[----:B------:R-:W-:Y:S01]  /*19140*/  IMAD.MOV.U32 R223, RZ, RZ, R242 ;  /* 0x000000ffffdf7224 */ /* 0x000fe200078e00f2 */
[----:B------:R-:W-:Y:S01]  /*19150*/  SHF.R.U32.HI R4, RZ, 0x10, R2 ;  /* 0x00000010ff047819 */ /* 0x000fe20000011602 */
[----:B-1----:R-:W-:Y:S01]  /*19160*/  IMAD.MOV.U32 R30, RZ, RZ, R101 ;  /* 0x000000ffff1e7224 */ /* 0x002fe200078e0065 */
[----:B------:R-:W-:Y:S01]  /*19170*/  LOP3.LUT R10, R2, 0xff, RZ, 0xc0, !PT ;  /* 0x000000ff020a7812 */ /* 0x000fe200078ec0ff */
[----:B------:R-:W-:Y:S01]  /*19180*/  IMAD.MOV.U32 R31, RZ, RZ, R198 ;  /* 0x000000ffff1f7224 */ /* 0x000fe200078e00c6 */
[----:B------:R-:W-:Y:S01]  /*19190*/  SHF.R.U32.HI R9, RZ, 0x18, R2 ;  /* 0x00000018ff097819 */ /* 0x000fe20000011602 */
[----:B------:R-:W-:Y:S01]  /*191a0*/  IMAD.MOV.U32 R224, RZ, RZ, R227 ;  /* 0x000000ffffe07224 */ /* 0x000fe200078e00e3 */
[----:B------:R-:W-:Y:S01]  /*191b0*/  LOP3.LUT R2, R0, 0xffff, RZ, 0xc0, !PT ;  /* 0x0000ffff00027812 */ /* 0x000fe200078ec0ff */
[----:B------:R-:W-:Y:S01]  /*191c0*/  IMAD.MOV.U32 R225, RZ, RZ, R226 ;  /* 0x000000ffffe17224 */ /* 0x000fe200078e00e2 */
[----:B------:R-:W1:Y:S01]  /*191d0*/  LDSM.16.MT88.4 R20, [R190+0xa000] ;  /* 0x00a00000be14783b */ /* 0x000e620000004200 */
[----:B--2---:R-:W-:-:S02]  /*191e0*/  SHF.R.U32.HI R6, RZ, 0x8, R3 ;  /* 0x00000008ff067819 */ /* 0x004fc40000011603 */
[----:B------:R-:W-:Y:S01]  /*191f0*/  SHF.R.U32.HI R3, RZ, 0x10, R0 ;  /* 0x00000010ff037819 */ /* 0x000fe20000011600 */
[----:B------:R-:W2:Y:S01]  /*19200*/  LDL.LU R29, [R1+0xc4] ;  /* 0x0000c400011d7983 */ /* 0x000ea20000300800 */
[----:B------:R-:W-:Y:S02]  /*19210*/  LOP3.LUT R5, R4, 0xff, RZ, 0xc0, !PT ;  /* 0x000000ff04057812 */ /* 0x000fe400078ec0ff */
[----:B------:R-:W-:Y:S01]  /*19220*/  SHF.R.U32.HI R4, RZ, 0x8, R2 ;  /* 0x00000008ff047819 */ /* 0x000fe20000011602 */
[----:B------:R1:W5:Y:S01]  /*19230*/  LDL.LU R101, [R1+0x268] ;  /* 0x0002680001657983 */ /* 0x0003620000300800 */
[----:B------:R-:W-:Y:S02]  /*19240*/  LOP3.LUT R8, R0, 0xff, RZ, 0xc0, !PT ;  /* 0x000000ff00087812 */ /* 0x000fe400078ec0ff */
[----:B------:R-:W-:Y:S01]  /*19250*/  SHF.R.U32.HI R7, RZ, 0x18, R0 ;  /* 0x00000018ff077819 */ /* 0x000fe20000011600 */
[----:B------:R-:W2:Y:S01]  /*19260*/  LDL.LU R198, [R1+0x264] ;  /* 0x0002640001c67983 */ /* 0x000ea20000300800 */
[----:B------:R-:W-:-:S02]  /*19270*/  LOP3.LUT R2, R3, 0xff, RZ, 0xc0, !PT ;  /* 0x000000ff03027812 */ /* 0x000fc400078ec0ff */
[----:B------:R-:W-:Y:S01]  /*19280*/  PRMT R242, R194, 0x7054, R194 ;  /* 0x00007054c2f27816 */ /* 0x000fe200000000c2 */
[----:B------:R-:W-:Y:S01]  /*19290*/  IMAD.MOV.U32 R28, RZ, RZ, R200 ;  /* 0x000000ffff1c7224 */ /* 0x000fe200078e00c8 */
[----:B------:R-:W-:Y:S01]  /*192a0*/  PRMT R3, R5, 0x5410, R9 ;  /* 0x0000541005037816 */ /* 0x000fe20000000009 */
[----:B------:R-:W-:Y:S01]  /*192b0*/  IMAD.MOV.U32 R203, RZ, RZ, R108 ;  /* 0x000000ffffcb7224 */ /* 0x000fe200078e006c */
[----:B------:R-:W-:Y:S01]  /*192c0*/  PRMT R0, R10, 0x5410, R6 ;  /* 0x000054100a007816 */ /* 0x000fe20000000006 */
[----:B------:R-:W-:Y:S01]  /*192d0*/  IMAD.MOV.U32 R66, RZ, RZ, R206 ;  /* 0x000000ffff427224 */ /* 0x000fe200078e00ce */
[----:B------:R-:W-:Y:S01]  /*192e0*/  PRMT R4, R8, 0x5410, R4 ;  /* 0x0000541008047816 */ /* 0x000fe20000000004 */
[----:B------:R-:W-:Y:S01]  /*192f0*/  LDSM.16.MT88.4 R12, [R188+0xb000] ;  /* 0x00b00000bc0c783b */ /* 0x000fe20000004200 */
[----:B------:R-:W-:Y:S01]  /*19300*/  PRMT R5, R2, 0x5410, R7 ;  /* 0x0000541002057816 */ /* 0x000fe20000000007 */
[--C-:B------:R-:W-:Y:S02]  /*19310*/  HSET2.LE.AND R2, R3, R242.reuse, PT ;  /* 0x000000f203027233 */ /* 0x100fe40003803000 */
[--C-:B------:R-:W-:Y:S01]  /*19320*/  HSET2.LE.AND R0, R0, R242.reuse, PT ;  /* 0x000000f200007233 */ /* 0x100fe20003803000 */
[----:B------:R-:W1:Y:S01]  /*19330*/  LDSM.16.MT88.4 R40, [R190+0xb000] ;  /* 0x00b00000be28783b */ /* 0x000e620000004200 */
[----:B------:R-:W-:-:S02]  /*19340*/  HSET2.LE.AND R3, R4, R242, PT ;  /* 0x000000f204037233 */ /* 0x000fc40003803000 */
[----:B------:R-:W-:Y:S01]  /*19350*/  HSET2.LE.AND R5, R5, R242, PT ;  /* 0x000000f205057233 */ /* 0x000fe20003803000 */
[----:B------:R-:W-:Y:S02]  /*19360*/  LOP3.LUT R6, R71, R0, RZ, 0xc0, !PT ;  /* 0x0000000047067212 */ /* 0x000fe400078ec0ff */
[----:B------:R-:W-:Y:S02]  /*19370*/  LOP3.LUT R7, R70, R2, RZ, 0xc0, !PT ;  /* 0x0000000246077212 */ /* 0x000fe400078ec0ff */
[----:B------:R-:W-:Y:S02]  /*19380*/  LOP3.LUT R4, R73, R3, RZ, 0xc0, !PT ;  /* 0x0000000349047212 */ /* 0x000fe400078ec0ff */
[----:B------:R-:W-:Y:S01]  /*19390*/  LOP3.LUT R5, R72, R5, RZ, 0xc0, !PT ;  /* 0x0000000548057212 */ /* 0x000fe200078ec0ff */
[----:B------:R-:W-:-:S06]  /*193a0*/  IMAD.MOV.U32 R226, RZ, RZ, R202 ;  /* 0x000000ffffe27224 */ /* 0x000fcc00078e00ca */
[----:B---3--:R-:W-:Y:S01]  /*193b0*/  HMMA.16816.F32 R92, R4, R26, R148 ;  /* 0x0000001a045c723c */ /* 0x008fe20000001894 */
[----:B------:R-:W3:Y:S01]  /*193c0*/  LDL.LU R148, [R1+0xb0] ;  /* 0x0000b00001947983 */ /* 0x000ee20000300800 */
[----:B------:R-:W-:-:S03]  /*193d0*/  IMAD.MOV.U32 R227, RZ, RZ, R201 ;  /* 0x000000ffffe37224 */ /* 0x000fc600078e00c9 */
[----:B------:R-:W3:Y:S02]  /*193e0*/  LDL.LU R149, [R1+0xb4] ;  /* 0x0000b40001957983 */ /* 0x000ee40000300800 */
[----:B------:R-:W-:Y:S02]  /*193f0*/  IMAD.MOV.U32 R150, RZ, RZ, R218 ;  /* 0x000000ffff967224 */ /* 0x000fe400078e00da */
[----:B------:R-:W2:Y:S01]  /*19400*/  LDL.LU R218, [R1+0x260] ;  /* 0x0002600001da7983 */ /* 0x000ea20000300800 */
[----:B------:R-:W-:-:S03]  /*19410*/  IMAD.MOV.U32 R151, RZ, RZ, R212 ;  /* 0x000000ffff977224 */ /* 0x000fc600078e00d4 */
[----:B------:R-:W2:Y:S01]  /*19420*/  LDL.LU R212, [R1+0x25c] ;  /* 0x00025c0001d47983 */ /* 0x000ea20000300800 */
[----:B------:R-:W-:-:S03]  /*19430*/  IMAD.MOV.U32 R202, RZ, RZ, R204 ;  /* 0x000000ffffca7224 */ /* 0x000fc600078e00cc */
[----:B------:R-:W2:Y:S04]  /*19440*/  LDL.LU R200, [R1+0xa0] ;  /* 0x0000a00001c87983 */ /* 0x000ea80000300800 */
[----:B------:R-:W2:Y:S04]  /*19450*/  LDL.LU R201, [R1+0xa4] ;  /* 0x0000a40001c97983 */ /* 0x000ea80000300800 */
[----:B------:R-:W2:Y:S04]  /*19460*/  LDL.LU R204, [R1+0x258] ;  /* 0x0002580001cc7983 */ /* 0x000ea80000300800 */
[----:B------:R-:W2:Y:S01]  /*19470*/  LDL.LU R108, [R1+0x254] ;  /* 0x00025400016c7983 */ /* 0x000ea20000300800 */
[----:B------:R-:W-:Y:S01]  /*19480*/  LOP3.LUT R0, R99, R235, R62, 0x96, !PT ;  /* 0x000000eb63007212 */ /* 0x000fe200078e963e */
[----:B------:R-:W-:Y:S01]  /*19490*/  IMAD.MOV.U32 R62, RZ, RZ, R103 ;  /* 0x000000ffff3e7224 */ /* 0x000fe200078e0067 */
[----:B------:R-:W-:Y:S01]  /*194a0*/  LOP3.LUT R2, R63, R236, R214, 0x96, !PT ;  /* 0x000000ec3f027212 */ /* 0x000fe200078e96d6 */
[----:B------:R-:W3:Y:S01]  /*194b0*/  LDL.LU R60, [R1+0x90] ;  /* 0x00009000013c7983 */ /* 0x000ee20000300800 */
[----:B------:R-:W-:-:S03]  /*194c0*/  IMAD.MOV.U32 R63, RZ, RZ, R210 ;  /* 0x000000ffff3f7224 */ /* 0x000fc600078e00d2 */
[----:B------:R-:W3:Y:S04]  /*194d0*/  LDL.LU R61, [R1+0x94] ;  /* 0x00009400013d7983 */ /* 0x000ee80000300800 */
[----:B------:R-:W3:Y:S04]  /*194e0*/  LDL.LU R103, [R1+0x250] ;  /* 0x0002500001677983 */ /* 0x000ee80000300800 */
[----:B------:R-:W3:Y:S04]  /*194f0*/  LDL.LU R210, [R1+0x24c] ;  /* 0x00024c0001d27983 */ /* 0x000ee80000300800 */
[----:B------:R-:W3:Y:S01]  /*19500*/  LDL.LU R64, [R1+0x70] ;  /* 0x0000700001407983 */ /* 0x000ee20000300800 */
[----:B------:R-:W-:-:S02]  /*19510*/  IMAD R2, R2, -0x2daee0ad, RZ ;  /* 0xd2511f5302027824 */ /* 0x000fc400078e02ff */
[----:B------:R-:W-:-:S05]  /*19520*/  IMAD.WIDE.U32 R32, R0, -0x2daee0ad, RZ ;  /* 0xd2511f5300207825 */ /* 0x000fca00078e00ff */
[----:B------:R-:W-:-:S05]  /*19530*/  LOP3.LUT R2, R33, R231, R2, 0x96, !PT ;  /* 0x000000e721027212 */ /* 0x000fca00078e9602 */
[----:B------:R-:W-:-:S05]  /*19540*/  IMAD.WIDE.U32 R2, R2, -0x326172a9, RZ ;  /* 0xcd9e8d5702027825 */ /* 0x000fca00078e00ff */
[----:B------:R-:W-:Y:S02]  /*19550*/  LOP3.LUT R0, R3, R248, R82, 0x96, !PT ;  /* 0x000000f803007212 */ /* 0x000fe400078e9652 */
[----:B------:R-:W-:Y:S02]  /*19560*/  LOP3.LUT R3, R2, 0xffff, RZ, 0xc0, !PT ;  /* 0x0000ffff02037812 */ /* 0x000fe400078ec0ff */
[C---:B------:R-:W-:Y:S02]  /*19570*/  LOP3.LUT R8, R0.reuse, 0xffff, RZ, 0xc0, !PT ;  /* 0x0000ffff00087812 */ /* 0x040fe400078ec0ff */
[----:B------:R-:W-:Y:S02]  /*19580*/  SHF.R.U32.HI R9, RZ, 0x10, R0 ;  /* 0x00000010ff097819 */ /* 0x000fe40000011600 */
[----:B------:R-:W-:Y:S01]  /*19590*/  LOP3.LUT R18, R0, 0xff, RZ, 0xc0, !PT ;  /* 0x000000ff00127812 */ /* 0x000fe200078ec0ff */
[----:B--2---:R-:W-:Y:S02]  /*195a0*/  IMAD.MOV.U32 R65, RZ, RZ, R108 ;  /* 0x000000ffff417224 */ /* 0x004fe400078e006c */
[----:B------:R-:W2:Y:S04]  /*195b0*/  LDL.LU R108, [R1+0x248] ;  /* 0x00024800016c7983 */ /* 0x000ea80000300800 */
[----:B------:R-:W2:Y:S01]  /*195c0*/  LDL.LU R206, [R1+0x244] ;  /* 0x0002440001ce7983 */ /* 0x000ea20000300800 */
        /* <DEDUP_REMOVED lines=8> */
[----:B------:R-:W-:-:S03]  /*19650*/  PRMT R9, R10, 0x5410, R0 ;  /* 0x000054100a097816 */ /* 0x000fc60000000000 */
[--C-:B------:R-:W-:Y:S01]  /*19660*/  HSET2.LE.AND R2, R2, R242.reuse, PT ;  /* 0x000000f202027233 */ /* 0x100fe20003803000 */
[----:B------:R-:W-:Y:S01]  /*19670*/  PRMT R0, R18, 0x5410, R3 ;  /* 0x0000541012007816 */ /* 0x000fe20000000003 */
[--C-:B------:R-:W-:Y:S01]  /*19680*/  HSET2.LE.AND R3, R9, R242.reuse, PT ;  /* 0x000000f209037233 */ /* 0x100fe20003803000 */
[----:B------:R-:W-:Y:S02]  /*19690*/  LOP3.LUT R11, R11, 0xff, RZ, 0xc0, !PT ;  /* 0x000000ff0b0b7812 */ /* 0x000fe400078ec0ff */
[----:B------:R-:W-:Y:S02]  /*196a0*/  LOP3.LUT R9, R171, R2, RZ, 0xc0, !PT ;  /* 0x00000002ab097212 */ /* 0x000fe400078ec0ff */
[----:B------:R-:W-:Y:S01]  /*196b0*/  LOP3.LUT R2, R19, R249, R48, 0x96, !PT ;  /* 0x000000f913027212 */ /* 0x000fe200078e9630 */
[--C-:B------:R-:W-:Y:S01]  /*196c0*/  HSET2.LE.AND R0, R0, R242.reuse, PT ;  /* 0x000000f200007233 */ /* 0x100fe20003803000 */
[----:B------:R-:W-:Y:S02]  /*196d0*/  PRMT R11, R11, 0x5410, R16 ;  /* 0x000054100b0b7816 */ /* 0x000fe40000000010 */
[----:B------:R-:W-:Y:S01]  /*196e0*/  LOP3.LUT R10, R146, R3, RZ, 0xc0, !PT ;  /* 0x00000003920a7212 */ /* 0x000fe200078ec0ff */
[----:B------:R-:W-:Y:S01]  /*196f0*/  IMAD.WIDE.U32 R2, R2, -0x2daee0ad, RZ ;  /* 0xd2511f5302027825 */ /* 0x000fe200078e00ff */
[----:B------:R-:W-:Y:S01]  /*19700*/  LOP3.LUT R8, R174, R0, RZ, 0xc0, !PT ;  /* 0x00000000ae087212 */ /* 0x000fe200078ec0ff */
[----:B------:R-:W-:Y:S01]  /*19710*/  HSET2.LE.AND R11, R11, R242, PT ;  /* 0x000000f20b0b7233 */ /* 0x000fe20003803000 */
[C---:B----4-:R-:W-:Y:S08]  /*19720*/  HMMA.16816.F32 R104, R4.reuse, R46, R136 ;  /* 0x0000002e0468723c */ /* 0x050ff00000001888 */
[----:B------:R-:W-:Y:S01]  /*19730*/  HMMA.16816.F32 R112, R4, R44, R140 ;  /* 0x0000002c0470723c */ /* 0x000fe2000000188c */
[----:B------:R-:W-:-:S07]  /*19740*/  LOP3.LUT R0, R3, R252, R50, 0x96, !PT ;  /* 0x000000fc03007212 */ /* 0x000fce00078e9632 */
[----:B------:R-:W-:Y:S01]  /*19750*/  HMMA.16816.F32 R120, R4, R24, R124 ;  /* 0x000000180478723c */ /* 0x000fe2000000187c */
[----:B------:R-:W-:-:S07]  /*19760*/  LOP3.LUT R11, R147, R11, RZ, 0xc0, !PT ;  /* 0x0000000b930b7212 */ /* 0x000fce00078ec0ff */
[C---:B-1----:R-:W-:Y:S08]  /*19770*/  HMMA.16816.F32 R88, R4.reuse, R20, R116 ;  /* 0x000000140458723c */ /* 0x042ff00000001874 */
[C---:B------:R-:W-:Y:S01]  /*19780*/  HMMA.16816.F32 R84, R4.reuse, R42, R164 ;  /* 0x0000002a0454723c */ /* 0x040fe200000018a4 */
[----:B------:R-:W-:Y:S01]  /*19790*/  IMAD.MOV.U32 R220, RZ, RZ, R75 ;  /* 0x000000ffffdc7224 */ /* 0x000fe200078e004b */
[----:B------:R-:W1:Y:S06]  /*197a0*/  LDSM.16.MT88.4 R16, [R190+0x9400] ;  /* 0x00940000be10783b */ /* 0x000e6c0000004200 */
[C---:B------:R-:W-:Y:S01]  /*197b0*/  HMMA.16816.F32 R136, R4.reuse, R36, R132 ;  /* 0x000000240488723c */ /* 0x040fe20000001884 */
[----:B------:R-:W-:Y:S01]  /*197c0*/  LOP3.LUT R3, R2, 0xffff, RZ, 0xc0, !PT ;  /* 0x0000ffff02037812 */ /* 0x000fe200078ec0ff */
[----:B------:R-:W-:Y:S01]  /*197d0*/  IMAD.MOV.U32 R221, RZ, RZ, R74 ;  /* 0x000000ffffdd7224 */ /* 0x000fe200078e004a */
[----:B------:R-:W-:Y:S05]  /*197e0*/  LDSM.16.MT88.4 R48, [R190+0xb400] ;  /* 0x00b40000be30783b */ /* 0x000fea0000004200 */
[C---:B------:R-:W-:Y:S08]  /*197f0*/  HMMA.16816.F32 R132, R4.reuse, R38, R128 ;  /* 0x000000260484723c */ /* 0x040ff00000001880 */
[C---:B------:R-:W-:Y:S08]  /*19800*/  HMMA.16816.F32 R116, R4.reuse, R22, R152 ;  /* 0x000000160474723c */ /* 0x040ff00000001898 */
[C---:B------:R-:W-:Y:S08]  /*19810*/  HMMA.16816.F32 R128, R4.reuse, R12, R156 ;  /* 0x0000000c0480723c */ /* 0x040ff0000000189c */
[C---:B------:R-:W-:Y:S08]  /*19820*/  HMMA.16816.F32 R140, R4.reuse, R14, R76 ;  /* 0x0000000e048c723c */ /* 0x040ff0000000184c */
[----:B------:R-:W-:Y:S07]  /*19830*/  HMMA.16816.F32 R124, R4, R40, R160 ;  /* 0x00000028047c723c */ /* 0x000fee00000018a0 */
[----:B------:R-:W-:-:S02]  /*19840*/  LOP3.LUT R4, R0, 0xffff, RZ, 0xc0, !PT ;  /* 0x0000ffff00047812 */ /* 0x000fc400078ec0ff */
[--C-:B------:R-:W-:Y:S02]  /*19850*/  SHF.R.U32.HI R5, RZ, 0x10, R0.reuse ;  /* 0x00000010ff057819 */ /* 0x100fe40000011600 */
[----:B------:R-:W-:Y:S02]  /*19860*/  LOP3.LUT R7, R0, 0xff, RZ, 0xc0, !PT ;  /* 0x000000ff00077812 */ /* 0x000fe400078ec0ff */
[----:B------:R-:W-:Y:S02]  /*19870*/  SHF.R.U32.HI R6, RZ, 0x18, R0 ;  /* 0x00000018ff067819 */ /* 0x000fe40000011600 */
[----:B------:R-:W-:Y:S02]  /*19880*/  SHF.R.U32.HI R0, RZ, 0x8, R4 ;  /* 0x00000008ff007819 */ /* 0x000fe40000011604 */
[----:B------:R-:W-:Y:S01]  /*19890*/  LOP3.LUT R4, R5, 0xff, RZ, 0xc0, !PT ;  /* 0x000000ff05047812 */ /* 0x000fe200078ec0ff */
[----:B------:R-:W-:Y:S01]  /*198a0*/  HMMA.16816.F32 R152, R8, R12, R184 ;  /* 0x0000000c0898723c */ /* 0x000fe200000018b8 */
[----:B------:R-:W-:-:S02]  /*198b0*/  SHF.R.U32.HI R5, RZ, 0x18, R2 ;  /* 0x00000018ff057819 */ /* 0x000fc40000011602 */
[----:B------:R-:W-:-:S04]  /*198c0*/  SHF.R.U32.HI R3, RZ, 0x8, R3 ;  /* 0x00000008ff037819 */ /* 0x000fc80000011603 */
[----:B------:R-:W-:Y:S02]  /*198d0*/  LOP3.LUT R12, R2, 0xff, RZ, 0xc0, !PT ;  /* 0x000000ff020c7812 */ /* 0x000fe400078ec0ff */
[----:B------:R-:W-:Y:S02]  /*198e0*/  SHF.R.U32.HI R13, RZ, 0x10, R2 ;  /* 0x00000010ff0d7819 */ /* 0x000fe40000011602 */
[----:B------:R-:W-:Y:S02]  /*198f0*/  PRMT R2, R4, 0x5410, R6 ;  /* 0x0000541004027816 */ /* 0x000fe40000000006 */
[----:B------:R-:W-:Y:S02]  /*19900*/  PRMT R0, R7, 0x5410, R0 ;  /* 0x0000541007007816 */ /* 0x000fe40000000000 */
[----:B------:R-:W-:Y:S01]  /*19910*/  PRMT R3, R12, 0x5410, R3 ;  /* 0x000054100c037816 */ /* 0x000fe20000000003 */
[----:B------:R-:W-:Y:S01]  /*19920*/  HSET2.LE.AND R2, R2, R242, PT ;  /* 0x000000f202027233 */ /* 0x000fe20003803000 */
[----:B------:R-:W-:Y:S01]  /*19930*/  LOP3.LUT R7, R13, 0xff, RZ, 0xc0, !PT ;  /* 0x000000ff0d077812 */ /* 0x000fe200078ec0ff */
[----:B---3--:R-:W-:-:S02]  /*19940*/  IMAD.MOV.U32 R68, RZ, RZ, R103 ;  /* 0x000000ffff447224 */ /* 0x008fc400078e0067 */
[----:B------:R-:W-:Y:S01]  /*19950*/  IMAD.MOV.U32 R69, RZ, RZ, R210 ;  /* 0x000000ffff457224 */ /* 0x000fe200078e00d2 */
[----:B------:R-:W-:Y:S01]  /*19960*/  PRMT R7, R7, 0x5410, R5 ;  /* 0x0000541007077816 */ /* 0x000fe20000000005 */
[----:B------:R-:W-:Y:S02]  /*19970*/  IMAD.MOV.U32 R70, RZ, RZ, R205 ;  /* 0x000000ffff467224 */ /* 0x000fe400078e00cd */
[----:B------:R-:W-:Y:S02]  /*19980*/  IMAD.MOV.U32 R71, RZ, RZ, R211 ;  /* 0x000000ffff477224 */ /* 0x000fe400078e00d3 */
[----:B------:R-:W-:Y:S02]  /*19990*/  IMAD.MOV.U32 R74, RZ, RZ, R109 ;  /* 0x000000ffff4a7224 */ /* 0x000fe400078e006d */
[----:B------:R-:W-:Y:S01]  /*199a0*/  IMAD.MOV.U32 R75, RZ, RZ, R209 ;  /* 0x000000ffff4b7224 */ /* 0x000fe200078e00d1 */
[--C-:B------:R-:W-:Y:S01]  /*199b0*/  HSET2.LE.AND R3, R3, R242.reuse, PT ;  /* 0x000000f203037233 */ /* 0x100fe20003803000 */
[----:B------:R-:W-:Y:S01]  /*199c0*/  IMAD.MOV.U32 R67, RZ, RZ, R102 ;  /* 0x000000ffff437224 */ /* 0x000fe200078e0066 */
[----:B------:R-:W-:Y:S01]  /*199d0*/  LOP3.LUT R5, R169, R2, RZ, 0xc0, !PT ;  /* 0x00000002a9057212 */ /* 0x000fe200078ec0ff */
[----:B------:R-:W-:Y:S01]  /*199e0*/  HMMA.16816.F32 R68, R8, R46, R68 ;  /* 0x0000002e0844723c */ /* 0x000fe20000001844 */
[----:B------:R-:W-:Y:S01]  /*199f0*/  LOP3.LUT R2, R83, R249, R98, 0x96, !PT ;  /* 0x000000f953027212 */ /* 0x000fe200078e9662 */
[----:B------:R-:W-:Y:S01]  /*19a00*/  HSET2.LE.AND R0, R0, R242, PT ;  /* 0x000000f200007233 */ /* 0x000fe20003803000 */
[----:B------:R-:W-:Y:S01]  /*19a10*/  LOP3.LUT R6, R168, R3, RZ, 0xc0, !PT ;  /* 0x00000003a8067212 */ /* 0x000fe200078ec0ff */
[----:B------:R-:W-:-:S02]  /*19a20*/  IMAD.MOV.U32 R184, RZ, RZ, R218 ;  /* 0x000000ffffb87224 */ /* 0x000fc400078e00da */
[----:B------:R-:W-:Y:S02]  /*19a30*/  IMAD.MOV.U32 R185, RZ, RZ, R198 ;  /* 0x000000ffffb97224 */ /* 0x000fe400078e00c6 */
[----:B------:R-:W-:Y:S01]  /*19a40*/  HMMA.16816.F32 R76, R8, R26, R148 ;  /* 0x0000001a084c723c */ /* 0x000fe20000001894 */
[----:B------:R-:W-:Y:S01]  /*19a50*/  IMAD.WIDE.U32 R2, R2, -0x2daee0ad, RZ ;  /* 0xd2511f5302027825 */ /* 0x000fe200078e00ff */
[----:B------:R-:W-:-:S03]  /*19a60*/  LOP3.LUT R4, R170, R0, RZ, 0xc0, !PT ;  /* 0x00000000aa047212 */ /* 0x000fc600078ec0ff */
[----:B------:R-:W-:Y:S02]  /*19a70*/  IMAD.MOV.U32 R186, RZ, RZ, R195 ;  /* 0x000000ffffba7224 */ /* 0x000fe400078e00c3 */
[----:B------:R-:W-:Y:S01]  /*19a80*/  IMAD.MOV.U32 R187, RZ, RZ, R193 ;  /* 0x000000ffffbb7224 */ /* 0x000fe200078e00c1 */
[----:B------:R-:W-:Y:S01]  /*19a90*/  HMMA.16816.F32 R64, R8, R36, R64 ;  /* 0x000000240840723c */ /* 0x000fe20000001840 */
[----:B------:R-:W-:-:S07]  /*19aa0*/  LOP3.LUT R0, R3, R252, R32, 0x96, !PT ;  /* 0x000000fc03007212 */ /* 0x000fce00078e9620 */
[C---:B------:R-:W-:Y:S01]  /*19ab0*/  HMMA.16816.F32 R60, R8.reuse, R38, R60 ;  /* 0x00000026083c723c */ /* 0x040fe2000000183c */
[----:B------:R-:W-:Y:S07]  /*19ac0*/  LDSM.16.MT88.4 R36, [R188+0xb400] ;  /* 0x00b40000bc24783b */ /* 0x000fee0000004200 */
[C---:B------:R-:W-:Y:S01]  /*19ad0*/  HMMA.16816.F32 R144, R8.reuse, R20, R28 ;  /* 0x000000140890723c */ /* 0x040fe2000000181c */
[----:B------:R-:W-:Y:S07]  /*19ae0*/  LDSM.16.MT88.4 R28, [R190+0xa400] ;  /* 0x00a40000be1c783b */ /* 0x000fee0000004200 */
[C---:B------:R-:W-:Y:S01]  /*19af0*/  HMMA.16816.F32 R156, R8.reuse, R14, R220 ;  /* 0x0000000e089c723c */ /* 0x040fe200000018dc */
[----:B------:R-:W-:Y:S01]  /*19b00*/  LOP3.LUT R3, R2, 0xffff, RZ, 0xc0, !PT ;  /* 0x0000ffff02037812 */ /* 0x000fe200078ec0ff */
[----:B------:R-:W-:Y:S01]  /*19b10*/  IMAD.MOV.U32 R57, RZ, RZ, R183 ;  /* 0x000000ffff397224 */ /* 0x000fe200078e00b7 */
[----:B------:R-:W-:Y:S01]  /*19b20*/  HSET2.LE.AND R7, R7, R242, PT ;  /* 0x000000f207077233 */ /* 0x000fe20003803000 */
[----:B------:R-:W-:Y:S01]  /*19b30*/  IMAD.MOV.U32 R54, RZ, RZ, R180 ;  /* 0x000000ffff367224 */ /* 0x000fe200078e00b4 */
[----:B------:R3:W5:Y:S03]  /*19b40*/  LDL.LU R102, [R1+0x240] ;  /* 0x0002400001667983 */ /* 0x0007660000300800 */
[----:B------:R-:W-:Y:S01]  /*19b50*/  HMMA.16816.F32 R148, R8, R22, R224 ;  /* 0x000000160894723c */ /* 0x000fe200000018e0 */
[----:B------:R-:W4:Y:S01]  /*19b60*/  LDSM.16.MT88.4 R20, [R188+0x9400] ;  /* 0x00940000bc14783b */ /* 0x000f220000004200 */
[----:B------:R-:W-:-:S02]  /*19b70*/  LOP3.LUT R14, R0, 0xff, RZ, 0xc0, !PT ;  /* 0x000000ff000e7812 */ /* 0x000fc400078ec0ff */
[----:B------:R-:W-:Y:S01]  /*19b80*/  SHF.R.U32.HI R13, RZ, 0x18, R0 ;  /* 0x00000018ff0d7819 */ /* 0x000fe20000011600 */
[----:B------:R-:W-:-:S03]  /*19b90*/  IMAD.MOV.U32 R55, RZ, RZ, R181 ;  /* 0x000000ffff377224 */ /* 0x000fc600078e00b5 */
[----:B------:R-:W-:Y:S01]  /*19ba0*/  HMMA.16816.F32 R160, R8, R42, R184 ;  /* 0x0000002a08a0723c */ /* 0x000fe200000018b8 */
[----:B------:R-:W-:Y:S01]  /*19bb0*/  SHF.R.U32.HI R12, RZ, 0x18, R2 ;  /* 0x00000018ff0c7819 */ /* 0x000fe20000011602 */
[----:B------:R-:W-:Y:S01]  /*19bc0*/  IMAD.MOV.U32 R56, RZ, RZ, R182 ;  /* 0x000000ffff387224 */ /* 0x000fe200078e00b6 */
[----:B------:R-:W-:Y:S01]  /*19bd0*/  LOP3.LUT R7, R111, R7, RZ, 0xc0, !PT ;  /* 0x000000076f077212 */ /* 0x000fe200078ec0ff */
[----:B------:R3:W5:Y:S04]  /*19be0*/  LDL.LU R103, [R1+0x23c] ;  /* 0x00023c0001677983 */ /* 0x0007680000300800 */
[----:B------:R3:W5:Y:S02]  /*19bf0*/  LDL.LU R210, [R1+0x238] ;  /* 0x0002380001d27983 */ /* 0x0007640000300800 */
[C---:B-1----:R-:W-:Y:S02]  /*19c00*/  HMMA.16816.F32 R168, R4.reuse, R16, R136 ;  /* 0x0000001004a8723c */ /* 0x042fe40000001888 */
[----:B------:R3:W5:Y:S04]  /*19c10*/  LDL.LU R205, [R1+0x234] ;  /* 0x0002340001cd7983 */ /* 0x0007680000300800 */
[----:B------:R3:W5:Y:S02]  /*19c20*/  LDL.LU R211, [R1+0x230] ;  /* 0x0002300001d37983 */ /* 0x0007640000300800 */
[----:B------:R-:W-:Y:S01]  /*19c30*/  HMMA.16816.F32 R172, R4, R18, R132 ;  /* 0x0000001204ac723c */ /* 0x000fe20000001884 */
[----:B--2---:R-:W-:-:S02]  /*19c40*/  IMAD.MOV.U32 R73, RZ, RZ, R108 ;  /* 0x000000ffff497224 */ /* 0x004fc400078e006c */
[----:B------:R-:W-:-:S05]  /*19c50*/  IMAD.MOV.U32 R72, RZ, RZ, R206 ;  /* 0x000000ffff487224 */ /* 0x000fca00078e00ce */
[----:B----4-:R-:W-:Y:S01]  /*19c60*/  HMMA.16816.F32 R112, R4, R20, R112 ;  /* 0x000000140470723c */ /* 0x010fe20000001870 */
[----:B------:R3:W5:Y:S04]  /*19c70*/  LDL.LU R206, [R1+0x22c] ;  /* 0x00022c0001ce7983 */ /* 0x0007680000300800 */
[----:B------:R3:W5:Y:S03]  /*19c80*/  LDL.LU R108, [R1+0x228] ;  /* 0x00022800016c7983 */ /* 0x0007660000300800 */
[C---:B------:R-:W-:Y:S01]  /*19c90*/  HMMA.16816.F32 R72, R8.reuse, R44, R72 ;  /* 0x0000002c0848723c */ /* 0x040fe20000001848 */
[----:B------:R3:W5:Y:S04]  /*19ca0*/  LDL.LU R109, [R1+0x224] ;  /* 0x00022400016d7983 */ /* 0x0007680000300800 */
[----:B------:R3:W5:Y:S03]  /*19cb0*/  LDL.LU R209, [R1+0x220] ;  /* 0x0002200001d17983 */ /* 0x0007660000300800 */
[----:B------:R-:W-:Y:S01]  /*19cc0*/  HMMA.16816.F32 R44, R8, R24, R200 ;  /* 0x00000018082c723c */ /* 0x000fe200000018c8 */
[----:B------:R-:W1:Y:S06]  /*19cd0*/  LDSM.16.MT88.4 R24, [R188+0xa400] ;  /* 0x00a40000bc18783b */ /* 0x000e6c0000004200 */
[----:B------:R-:W-:-:S02]  /*19ce0*/  IMAD.MOV.U32 R200, RZ, RZ, R204 ;  /* 0x000000ffffc87224 */ /* 0x000fc400078e00cc */
[----:B------:R-:W-:Y:S01]  /*19cf0*/  IMAD.MOV.U32 R201, RZ, RZ, R212 ;  /* 0x000000ffffc97224 */ /* 0x000fe200078e00d4 */
[----:B------:R-:W-:Y:S01]  /*19d00*/  HMMA.16816.F32 R104, R4, R22, R104 ;  /* 0x000000160468723c */ /* 0x000fe20000001868 */
[----:B------:R-:W-:Y:S01]  /*19d10*/  IMAD.MOV.U32 R202, RZ, RZ, R207 ;  /* 0x000000ffffca7224 */ /* 0x000fe200078e00cf */
[----:B------:R3:W5:Y:S01]  /*19d20*/  LDL.LU R204, [R1+0x21c] ;  /* 0x00021c0001cc7983 */ /* 0x0007620000300800 */
[----:B------:R-:W-:-:S03]  /*19d30*/  IMAD.MOV.U32 R203, RZ, RZ, R219 ;  /* 0x000000ffffcb7224 */ /* 0x000fc600078e00db */
[----:B------:R3:W5:Y:S04]  /*19d40*/  LDL.LU R212, [R1+0x218] ;  /* 0x0002180001d47983 */ /* 0x0007680000300800 */
[----:B------:R-:W-:Y:S01]  /*19d50*/  HMMA.16816.F32 R164, R8, R40, R200 ;  /* 0x0000002808a4723c */ /* 0x000fe200000018c8 */
[----:B------:R3:W5:Y:S01]  /*19d60*/  LDL.LU R207, [R1+0x214] ;  /* 0x0002140001cf7983 */ /* 0x0007620000300800 */
[----:B------:R-:W-:Y:S02]  /*19d70*/  IMAD.MOV.U32 R42, RZ, RZ, R54 ;  /* 0x000000ffff2a7224 */ /* 0x000fe400078e0036 */
[----:B------:R-:W-:Y:S01]  /*19d80*/  IMAD.MOV.U32 R43, RZ, RZ, R55 ;  /* 0x000000ffff2b7224 */ /* 0x000fe200078e0037 */
[----:B------:R3:W5:Y:S02]  /*19d90*/  LDL.LU R219, [R1+0x210] ;  /* 0x0002100001db7983 */ /* 0x0007640000300800 */
[----:B------:R-:W-:-:S02]  /*19da0*/  LOP3.LUT R8, R0, 0xffff, RZ, 0xc0, !PT ;  /* 0x0000ffff00087812 */ /* 0x000fc400078ec0ff */
[----:B------:R-:W-:Y:S02]  /*19db0*/  SHF.R.U32.HI R9, RZ, 0x10, R0 ;  /* 0x00000010ff097819 */ /* 0x000fe40000011600 */
[----:B------:R-:W-:Y:S02]  /*19dc0*/  LOP3.LUT R10, R2, 0xff, RZ, 0xc0, !PT ;  /* 0x000000ff020a7812 */ /* 0x000fe400078ec0ff */
[----:B------:R-:W-:Y:S01]  /*19dd0*/  SHF.R.U32.HI R11, RZ, 0x10, R2 ;  /* 0x00000010ff0b7819 */ /* 0x000fe20000011602 */
[----:B------:R-:W-:Y:S01]  /*19de0*/  HMMA.16816.F32 R88, R4, R28, R88 ;  /* 0x0000001c0458723c */ /* 0x000fe20000001858 */
[----:B------:R-:W-:Y:S01]  /*19df0*/  SHF.R.U32.HI R0, RZ, 0x8, R3 ;  /* 0x00000008ff007819 */ /* 0x000fe20000011603 */
[----:B------:R3:W5:Y:S01]  /*19e00*/  LDL.LU R218, [R1+0x20c] ;  /* 0x00020c0001da7983 */ /* 0x0007620000300800 */
[----:B------:R-:W-:Y:S02]  /*19e10*/  SHF.R.U32.HI R3, RZ, 0x8, R8 ;  /* 0x00000008ff037819 */ /* 0x000fe40000011608 */
[----:B------:R-:W-:Y:S01]  /*19e20*/  LOP3.LUT R8, R9, 0xff, RZ, 0xc0, !PT ;  /* 0x000000ff09087812 */ /* 0x000fe200078ec0ff */
[----:B------:R3:W5:Y:S01]  /*19e30*/  LDL.LU R198, [R1+0x208] ;  /* 0x0002080001c67983 */ /* 0x0007620000300800 */
[----:B------:R-:W-:-:S02]  /*19e40*/  PRMT R9, R10, 0x5410, R0 ;  /* 0x000054100a097816 */ /* 0x000fc40000000000 */
[----:B------:R-:W-:Y:S01]  /*19e50*/  PRMT R0, R14, 0x5410, R3 ;  /* 0x000054100e007816 */ /* 0x000fe20000000003 */
[----:B-1----:R-:W-:Y:S01]  /*19e60*/  HMMA.16816.F32 R120, R4, R24, R120 ;  /* 0x000000180478723c */ /* 0x002fe20000001878 */
[----:B------:R-:W-:Y:S01]  /*19e70*/  PRMT R2, R8, 0x5410, R13 ;  /* 0x0000541008027816 */ /* 0x000fe2000000000d */
[----:B------:R3:W5:Y:S02]  /*19e80*/  LDL.LU R195, [R1+0x204] ;  /* 0x0002040001c37983 */ /* 0x0007640000300800 */
[--C-:B------:R-:W-:Y:S01]  /*19e90*/  HSET2.LE.AND R0, R0, R242.reuse, PT ;  /* 0x000000f200007233 */ /* 0x100fe20003803000 */
[----:B------:R-:W-:Y:S01]  /*19ea0*/  LOP3.LUT R11, R11, 0xff, RZ, 0xc0, !PT ;  /* 0x000000ff0b0b7812 */ /* 0x000fe200078ec0ff */
[----:B------:R-:W-:Y:S01]  /*19eb0*/  HSET2.LE.AND R2, R2, R242, PT ;  /* 0x000000f202027233 */ /* 0x000fe20003803000 */
[----:B------:R3:W5:Y:S02]  /*19ec0*/  LDL.LU R193, [R1+0x200] ;  /* 0x0002000001c17983 */ /* 0x0007640000300800 */
[----:B------:R-:W-:-:S02]  /*19ed0*/  LOP3.LUT R8, R179, R0, RZ, 0xc0, !PT ;  /* 0x00000000b3087212 */ /* 0x000fc400078ec0ff */
[----:B------:R-:W-:Y:S02]  /*19ee0*/  LOP3.LUT R0, R229, R57, RZ, 0x3c, !PT ;  /* 0x00000039e5007212 */ /* 0x000fe400078e3cff */
[----:B------:R-:W-:-:S03]  /*19ef0*/  PRMT R11, R11, 0x5410, R12 ;  /* 0x000054100b0b7816 */ /* 0x000fc6000000000c */
[----:B------:R-:W-:Y:S01]  /*19f00*/  IMAD.WIDE.U32 R12, R0, -0x326172a9, RZ ;  /* 0xcd9e8d57000c7825 */ /* 0x000fe200078e00ff */
[----:B------:R-:W-:Y:S01]  /*19f10*/  HSET2.LE.AND R3, R9, R242, PT ;  /* 0x000000f209037233 */ /* 0x000fe20003803000 */
[----:B------:R-:W-:-:S03]  /*19f20*/  LOP3.LUT R9, R178, R2, RZ, 0xc0, !PT ;  /* 0x00000002b2097212 */ /* 0x000fc600078ec0ff */
[----:B------:R-:W-:Y:S02]  /*19f30*/  LOP3.LUT R2, R13, R192, R232, 0x96, !PT ;  /* 0x000000c00d027212 */ /* 0x000fe400078e96e8 */
[----:B------:R-:W-:Y:S01]  /*19f40*/  LOP3.LUT R0, R53, R191, R12, 0x96, !PT ;  /* 0x000000bf35007212 */ /* 0x000fe200078e960c */
[----:B------:R-:W-:Y:S01]  /*19f50*/  HMMA.16816.F32 R184, R4, R26, R92 ;  /* 0x0000001a04b8723c */ /* 0x000fe2000000185c */
[----:B------:R-:W-:Y:S01]  /*19f60*/  LOP3.LUT R10, R176, R3, RZ, 0xc0, !PT ;  /* 0x00000003b00a7212 */ /* 0x000fe200078ec0ff */
[----:B------:R-:W-:-:S06]  /*19f70*/  IMAD.WIDE.U32 R2, R2, -0x2daee0ad, RZ ;  /* 0xd2511f5302027825 */ /* 0x000fcc00078e00ff */
[----:B------:R-:W-:Y:S01]  /*19f80*/  HMMA.16816.F32 R96, R4, R30, R116 ;  /* 0x0000001e0460723c */ /* 0x000fe20000001874 */
[----:B------:R-:W-:-:S07]  /*19f90*/  LOP3.LUT R3, R3, R238, R58, 0x96, !PT ;  /* 0x000000ee03037212 */ /* 0x000fce00078e963a */
[C---:B------:R-:W-:Y:S08]  /*19fa0*/  HMMA.16816.F32 R220, R4.reuse, R36, R128 ;  /* 0x0000002404dc723c */ /* 0x040ff00000001880 */
[C---:B------:R-:W-:Y:S08]  /*19fb0*/  HMMA.16816.F32 R224, R4.reuse, R38, R140 ;  /* 0x0000002604e0723c */ /* 0x040ff0000000188c */
[C---:B------:R-:W-:Y:S08]  /*19fc0*/  HMMA.16816.F32 R200, R4.reuse, R48, R124 ;  /* 0x0000003004c8723c */ /* 0x040ff0000000187c */
[----:B------:R-:W-:Y:S07]  /*19fd0*/  HMMA.16816.F32 R180, R4, R50, R84 ;  /* 0x0000003204b4723c */ /* 0x000fee0000001854 */
[----:B------:R-:W-:-:S05]  /*19fe0*/  IMAD.WIDE.U32 R4, R0, -0x2daee0ad, RZ ;  /* 0xd2511f5300047825 */ /* 0x000fca00078e00ff */
[----:B------:R-:W-:Y:S01]  /*19ff0*/  LOP3.LUT R0, R5, R189, R2, 0x96, !PT ;  /* 0x000000bd05007212 */ /* 0x000fe200078e9602 */
[----:B------:R-:W-:-:S04]  /*1a000*/  IMAD.WIDE.U32 R2, R3, -0x326172a9, RZ ;  /* 0xcd9e8d5703027825 */ /* 0x000fc800078e00ff */
[----:B------:R-:W-:Y:S01]  /*1a010*/  IMAD.WIDE.U32 R40, R0, -0x326172a9, RZ ;  /* 0xcd9e8d5700287825 */ /* 0x000fe200078e00ff */
[----:B------:R-:W-:Y:S01]  /*1a020*/  LOP3.LUT R3, R3, R236, R52, 0x96, !PT ;  /* 0x000000ec03037212 */ /* 0x000fe200078e9634 */
[----:B------:R-:W-:-:S03]  /*1a030*/  HSET2.LE.AND R11, R11, R242, PT ;  /* 0x000000f20b0b7233 */ /* 0x000fc60003803000 */
[----:B------:R-:W-:Y:S01]  /*1a040*/  LOP3.LUT R0, R41, R235, R2, 0x96, !PT ;  /* 0x000000eb29007212 */ /* 0x000fe200078e9602 */
[----:B------:R-:W-:Y:S01]  /*1a050*/  IMAD.WIDE.U32 R2, R3, -0x2daee0ad, RZ ;  /* 0xd2511f5303027825 */ /* 0x000fe200078e00ff */
[----:B------:R-:W-:-:S03]  /*1a060*/  LOP3.LUT R11, R177, R11, RZ, 0xc0, !PT ;  /* 0x0000000bb10b7212 */ /* 0x000fc600078ec0ff */
[----:B------:R-:W-:Y:S01]  /*1a070*/  IMAD.WIDE.U32 R32, R0, -0x2daee0ad, RZ ;  /* 0xd2511f5300207825 */ /* 0x000fe200078e00ff */
[----:B------:R-:W-:-:S04]  /*1a080*/  LOP3.LUT R0, R3, R234, R4, 0x96, !PT ;  /* 0x000000ea03007212 */ /* 0x000fc800078e9604 */
[----:B------:R-:W-:Y:S01]  /*1a090*/  LOP3.LUT R2, R33, R231, R2, 0x96, !PT ;  /* 0x000000e721027212 */ /* 0x000fe200078e9602 */
[----:B------:R-:W-:Y:S04]  /*1a0a0*/  HMMA.16816.F32 R84, R8, R16, R64 ;  /* 0x000000100854723c */ /* 0x000fe80000001840 */
[----:B------:R-:W-:-:S04]  /*1a0b0*/  IMAD.WIDE.U32 R2, R2, -0x326172a9, RZ ;  /* 0xcd9e8d5702027825 */ /* 0x000fc800078e00ff */
[----:B------:R-:W-:Y:S01]  /*1a0c0*/  HMMA.16816.F32 R64, R8, R28, R144 ;  /* 0x0000001c0840723c */ /* 0x000fe20000001890 */
[----:B------:R-:W-:Y:S01]  /*1a0d0*/  SHF.R.U32.HI R5, RZ, 0x10, R2 ;  /* 0x00000010ff057819 */ /* 0x000fe20000011602 */
[----:B------:R-:W-:Y:S05]  /*1a0e0*/  LDSM.16.MT88.4 R144, [R190+0xac00] ;  /* 0x00ac0000be90783b */ /* 0x000fea0000004200 */
[----:B------:R-:W-:-:S05]  /*1a0f0*/  IMAD.WIDE.U32 R28, R0, -0x326172a9, RZ ;  /* 0xcd9e8d57001c7825 */ /* 0x000fca00078e00ff */
[----:B------:R-:W-:Y:S02]  /*1a100*/  LOP3.LUT R0, R3, R248, R28, 0x96, !PT ;  /* 0x000000f803007212 */ /* 0x000fe400078e961c */
[----:B------:R-:W-:Y:S02]  /*1a110*/  LOP3.LUT R3, R2, 0xffff, RZ, 0xc0, !PT ;  /* 0x0000ffff02037812 */ /* 0x000fe400078ec0ff */
[----:B------:R-:W-:Y:S02]  /*1a120*/  LOP3.LUT R4, R0, 0xffff, RZ, 0xc0, !PT ;  /* 0x0000ffff00047812 */ /* 0x000fe400078ec0ff */
[----:B------:R-:W-:Y:S02]  /*1a130*/  SHF.R.U32.HI R6, RZ, 0x10, R0 ;  /* 0x00000010ff067819 */ /* 0x000fe40000011600 */
[----:B------:R-:W-:Y:S02]  /*1a140*/  LOP3.LUT R14, R2, 0xff, RZ, 0xc0, !PT ;  /* 0x000000ff020e7812 */ /* 0x000fe400078ec0ff */
[----:B------:R-:W-:-:S02]  /*1a150*/  SHF.R.U32.HI R7, RZ, 0x18, R2 ;  /* 0x00000018ff077819 */ /* 0x000fc40000011602 */
[----:B------:R-:W-:Y:S02]  /*1a160*/  LOP3.LUT R16, R0, 0xff, RZ, 0xc0, !PT ;  /* 0x000000ff00107812 */ /* 0x000fe400078ec0ff */
[----:B------:R-:W-:Y:S02]  /*1a170*/  SHF.R.U32.HI R15, RZ, 0x18, R0 ;  /* 0x00000018ff0f7819 */ /* 0x000fe40000011600 */
[----:B------:R-:W-:Y:S02]  /*1a180*/  SHF.R.U32.HI R2, RZ, 0x8, R3 ;  /* 0x00000008ff027819 */ /* 0x000fe40000011603 */
[----:B------:R-:W-:Y:S02]  /*1a190*/  LOP3.LUT R0, R5, 0xff, RZ, 0xc0, !PT ;  /* 0x000000ff05007812 */ /* 0x000fe400078ec0ff */
[----:B------:R-:W-:Y:S02]  /*1a1a0*/  SHF.R.U32.HI R3, RZ, 0x8, R4 ;  /* 0x00000008ff037819 */ /* 0x000fe40000011604 */
[----:B------:R-:W-:-:S02]  /*1a1b0*/  LOP3.LUT R4, R6, 0xff, RZ, 0xc0, !PT ;  /* 0x000000ff06047812 */ /* 0x000fc400078ec0ff */
[----:B------:R-:W-:Y:S02]  /*1a1c0*/  PRMT R5, R14, 0x5410, R2 ;  /* 0x000054100e057816 */ /* 0x000fe40000000002 */
[----:B------:R-:W-:Y:S02]  /*1a1d0*/  PRMT R7, R0, 0x5410, R7 ;  /* 0x0000541000077816 */ /* 0x000fe40000000007 */
[----:B------:R-:W-:Y:S02]  /*1a1e0*/  PRMT R0, R16, 0x5410, R3 ;  /* 0x0000541010007816 */ /* 0x000fe40000000003 */
[----:B------:R-:W-:-:S03]  /*1a1f0*/  PRMT R2, R4, 0x5410, R15 ;  /* 0x0000541004027816 */ /* 0x000fc6000000000f */
[--C-:B------:R-:W-:Y:S02]  /*1a200*/  HSET2.LE.AND R0, R0, R242.reuse, PT ;  /* 0x000000f200007233 */ /* 0x100fe40003803000 */
[--C-:B------:R-:W-:Y:S02]  /*1a210*/  HSET2.LE.AND R2, R2, R242.reuse, PT ;  /* 0x000000f202027233 */ /* 0x100fe40003803000 */
[--C-:B------:R-:W-:Y:S01]  /*1a220*/  HSET2.LE.AND R3, R5, R242.reuse, PT ;  /* 0x000000f205037233 */ /* 0x100fe20003803000 */
[----:B------:R-:W-:Y:S02]  /*1a230*/  LOP3.LUT R4, R213, R0, RZ, 0xc0, !PT ;  /* 0x00000000d5047212 */ /* 0x000fe400078ec0ff */
[----:B------:R-:W-:Y:S02]  /*1a240*/  LOP3.LUT R5, R196, R2, RZ, 0xc0, !PT ;  /* 0x00000002c4057212 */ /* 0x000fe400078ec0ff */
[----:B------:R-:W-:Y:S02]  /*1a250*/  LOP3.LUT R2, R13, R192, R216, 0x96, !PT ;  /* 0x000000c00d027212 */ /* 0x000fe400078e96d8 */
[----:B------:R-:W-:Y:S01]  /*1a260*/  LOP3.LUT R0, R215, R191, R12, 0x96, !PT ;  /* 0x000000bfd7007212 */ /* 0x000fe200078e960c */
[C---:B------:R-:W-:Y:S01]  /*1a270*/  HMMA.16816.F32 R92, R8.reuse, R22, R68 ;  /* 0x00000016085c723c */ /* 0x040fe20000001844 */
[----:B------:R-:W-:Y:S01]  /*1a280*/  LOP3.LUT R6, R208, R3, RZ, 0xc0, !PT ;  /* 0x00000003d0067212 */ /* 0x000fe200078ec0ff */
[----:B------:R-:W-:Y:S01]  /*1a290*/  IMAD.WIDE.U32 R2, R2, -0x2daee0ad, RZ ;  /* 0xd2511f5302027825 */ /* 0x000fe200078e00ff */
[----:B------:R3:W5:Y:S04]  /*1a2a0*/  LDL.LU.64 R216, [R1+0x1f8] ;  /* 0x0001f80001d87983 */ /* 0x0007680000300a00 */
[----:B------:R3:W5:Y:S01]  /*1a2b0*/  LDL.LU R192, [R1+0x1f4] ;  /* 0x0001f40001c07983 */ /* 0x0007620000300800 */
[C---:B------:R-:W-:Y:S03]  /*1a2c0*/  HMMA.16816.F32 R176, R8.reuse, R20, R72 ;  /* 0x0000001408b0723c */ /* 0x040fe60000001848 */
[----:B------:R3:W5:Y:S04]  /*1a2d0*/  LDL.LU R191, [R1+0x1f0] ;  /* 0x0001f00001bf7983 */ /* 0x0007680000300800 */
[----:B------:R-:W-:Y:S01]  /*1a2e0*/  LDSM.16.MT88.4 R12, [R188+0xb800] ;  /* 0x00b80000bc0c783b */ /* 0x000fe20000004200 */
[C---:B------:R-:W-:Y:S08]  /*1a2f0*/  HMMA.16816.F32 R80, R8.reuse, R18, R60 ;  /* 0x000000120850723c */ /* 0x040ff0000000183c */
[C---:B------:R-:W-:Y:S08]  /*1a300*/  HMMA.16816.F32 R68, R8.reuse, R48, R164 ;  /* 0x000000300844723c */ /* 0x040ff000000018a4 */
[C---:B------:R-:W-:Y:S08]  /*1a310*/  HMMA.16816.F32 R76, R8.reuse, R26, R76 ;  /* 0x0000001a084c723c */ /* 0x040ff0000000184c */
[C---:B------:R-:W-:Y:S08]  /*1a320*/  HMMA.16816.F32 R52, R8.reuse, R36, R152 ;  /* 0x000000240834723c */ /* 0x040ff00000001898 */
[C---:B------:R-:W-:Y:S01]  /*1a330*/  HMMA.16816.F32 R56, R8.reuse, R38, R156 ;  /* 0x000000260838723c */ /* 0x040fe2000000189c */
[----:B------:R-:W-:Y:S01]  /*1a340*/  LOP3.LUT R3, R3, R238, R42, 0x96, !PT ;  /* 0x000000ee03037212 */ /* 0x000fe200078e962a */
[----:B------:R-:W-:Y:S04]  /*1a350*/  LDSM.16.MT88.4 R20, [R188+0xa800] ;  /* 0x00a80000bc14783b */ /* 0x000fe80000004200 */
[----:B------:R-:W-:Y:S02]  /*1a360*/  LDSM.16.MT88.4 R16, [R190+0xa800] ;  /* 0x00a80000be10783b */ /* 0x000fe40000004200 */
[C---:B------:R-:W-:Y:S02]  /*1a370*/  HMMA.16816.F32 R72, R8.reuse, R24, R44 ;  /* 0x000000180848723c */ /* 0x040fe4000000182c */
[----:B------:R-:W1:Y:S04]  /*1a380*/  LDSM.16.MT88.4 R44, [R188+0x9800] ;  /* 0x00980000bc2c783b */ /* 0x000e680000004200 */
[----:B------:R-:W2:Y:S02]  /*1a390*/  LDSM.16.MT88.4 R36, [R190+0x9800] ;  /* 0x00980000be24783b */ /* 0x000ea40000004200 */
[----:B------:R-:W-:Y:S02]  /*1a3a0*/  HMMA.16816.F32 R60, R8, R30, R148 ;  /* 0x0000001e083c723c */ /* 0x000fe40000001894 */
[----:B------:R-:W4:Y:S01]  /*1a3b0*/  LDSM.16.MT88.4 R24, [R190+0xb800] ;  /* 0x00b80000be18783b */ /* 0x000f220000004200 */
[----:B------:R-:W-:-:S03]  /*1a3c0*/  HSET2.LE.AND R7, R7, R242, PT ;  /* 0x000000f207077233 */ /* 0x000fc60003803000 */
[----:B------:R-:W-:Y:S02]  /*1a3d0*/  LDSM.16.MT88.4 R152, [R188+0xac00] ;  /* 0x00ac0000bc98783b */ /* 0x000fe40000004200 */
[----:B------:R-:W-:Y:S01]  /*1a3e0*/  HMMA.16816.F32 R48, R8, R50, R160 ;  /* 0x000000320830723c */ /* 0x000fe200000018a0 */
[----:B------:R-:W-:Y:S01]  /*1a3f0*/  LOP3.LUT R7, R199, R7, RZ, 0xc0, !PT ;  /* 0x00000007c7077212 */ /* 0x000fe200078ec0ff */
[----:B------:R-:W-:Y:S05]  /*1a400*/  LDSM.16.MT88.4 R160, [R190+0x9c00] ;  /* 0x009c0000bea0783b */ /* 0x000fea0000004200 */
[----:B------:R-:W-:-:S05]  /*1a410*/  IMAD.WIDE.U32 R8, R0, -0x2daee0ad, RZ ;  /* 0xd2511f5300087825 */ /* 0x000fca00078e00ff */
[----:B------:R-:W-:Y:S02]  /*1a420*/  LOP3.LUT R0, R9, R189, R2, 0x96, !PT ;  /* 0x000000bd09007212 */ /* 0x000fe400078e9602 */
[----:B------:R3:W5:Y:S01]  /*1a430*/  LDL.LU R189, [R1+0x1ec] ;  /* 0x0001ec0001bd7983 */ /* 0x0007620000300800 */
        /* <DEDUP_REMOVED lines=17> */
[----:B------:R-:W-:Y:S02]  /*1a550*/  LOP3.LUT R3, R8, 0xff, RZ, 0xc0, !PT ;  /* 0x000000ff08037812 */ /* 0x000fe400078ec0ff */
[----:B------:R-:W-:Y:S02]  /*1a560*/  LOP3.LUT R30, R2, 0xff, RZ, 0xc0, !PT ;  /* 0x000000ff021e7812 */ /* 0x000fe400078ec0ff */
[--C-:B------:R-:W-:Y:S02]  /*1a570*/  SHF.R.U32.HI R28, RZ, 0x10, R2.reuse ;  /* 0x00000010ff1c7819 */ /* 0x100fe40000011602 */
[----:B------:R-:W-:Y:S02]  /*1a580*/  SHF.R.U32.HI R33, RZ, 0x18, R2 ;  /* 0x00000018ff217819 */ /* 0x000fe40000011602 */
[----:B------:R-:W-:-:S02]  /*1a590*/  PRMT R2, R3, 0x5410, R9 ;  /* 0x0000541003027816 */ /* 0x000fc40000000009 */
[----:B------:R-:W-:-:S03]  /*1a5a0*/  SHF.R.U32.HI R11, RZ, 0x8, R11 ;  /* 0x00000008ff0b7819 */ /* 0x000fc6000001160b */
[--C-:B------:R-:W-:Y:S01]  /*1a5b0*/  HSET2.LE.AND R2, R2, R242.reuse, PT ;  /* 0x000000f202027233 */ /* 0x100fe20003803000 */
[----:B------:R-:W-:Y:S02]  /*1a5c0*/  PRMT R8, R30, 0x5410, R11 ;  /* 0x000054101e087816 */ /* 0x000fe4000000000b */
[----:B------:R-:W-:Y:S02]  /*1a5d0*/  LOP3.LUT R11, R28, 0xff, RZ, 0xc0, !PT ;  /* 0x000000ff1c0b7812 */ /* 0x000fe400078ec0ff */
[----:B------:R-:W-:Y:S01]  /*1a5e0*/  PRMT R0, R10, 0x5410, R0 ;  /* 0x000054100a007816 */ /* 0x000fe20000000000 */
[--C-:B------:R-:W-:Y:S01]  /*1a5f0*/  HSET2.LE.AND R3, R8, R242.reuse, PT ;  /* 0x000000f208037233 */ /* 0x100fe20003803000 */
[----:B------:R-:W-:Y:S02]  /*1a600*/  PRMT R11, R11, 0x5410, R33 ;  /* 0x000054100b0b7816 */ /* 0x000fe40000000021 */
[----:B------:R-:W-:Y:S02]  /*1a610*/  LOP3.LUT R9, R244, R2, RZ, 0xc0, !PT ;  /* 0x00000002f4097212 */ /* 0x000fe400078ec0ff */
[----:B------:R-:W-:Y:S01]  /*1a620*/  LOP3.LUT R2, R29, R249, R40, 0x96, !PT ;  /* 0x000000f91d027212 */ /* 0x000fe200078e9628 */
[--C-:B------:R-:W-:Y:S01]  /*1a630*/  HSET2.LE.AND R0, R0, R242.reuse, PT ;  /* 0x000000f200007233 */ /* 0x100fe20003803000 */
[----:B------:R-:W-:Y:S01]  /*1a640*/  LOP3.LUT R10, R243, R3, RZ, 0xc0, !PT ;  /* 0x00000003f30a7212 */ /* 0x000fe200078ec0ff */
[----:B------:R-:W-:-:S02]  /*1a650*/  HSET2.LE.AND R11, R11, R242, PT ;  /* 0x000000f20b0b7233 */ /* 0x000fc40003803000 */
[----:B------:R-:W-:Y:S01]  /*1a660*/  IMAD.WIDE.U32 R2, R2, -0x2daee0ad, RZ ;  /* 0xd2511f5302027825 */ /* 0x000fe200078e00ff */
[----:B------:R-:W-:Y:S02]  /*1a670*/  LOP3.LUT R8, R245, R0, RZ, 0xc0, !PT ;  /* 0x00000000f5087212 */ /* 0x000fe400078ec0ff */
[----:B------:R-:W-:Y:S01]  /*1a680*/  LOP3.LUT R11, R241, R11, RZ, 0xc0, !PT ;  /* 0x0000000bf10b7212 */ /* 0x000fe200078ec0ff */
[----:B-1----:R-:W-:Y:S01]  /*1a690*/  HMMA.16816.F32 R140, R4, R44, R112 ;  /* 0x0000002c048c723c */ /* 0x002fe20000001870 */
[----:B------:R-:W-:-:S07]  /*1a6a0*/  LOP3.LUT R0, R3, R252, R32, 0x96, !PT ;  /* 0x000000fc03007212 */ /* 0x000fce00078e9620 */
[C---:B------:R-:W-:Y:S08]  /*1a6b0*/  HMMA.16816.F32 R136, R4.reuse, R46, R104 ;  /* 0x0000002e0488723c */ /* 0x040ff00000001868 */
[C---:B------:R-:W-:Y:S08]  /*1a6c0*/  HMMA.16816.F32 R124, R4.reuse, R20, R120 ;  /* 0x00000014047c723c */ /* 0x040ff00000001878 */
[C---:B------:R-:W-:Y:S08]  /*1a6d0*/  HMMA.16816.F32 R116, R4.reuse, R16, R88 ;  /* 0x000000100474723c */ /* 0x040ff00000001858 */
[----:B------:R-:W-:Y:S01]  /*1a6e0*/  HMMA.16816.F32 R112, R4, R18, R96 ;  /* 0x000000120470723c */ /* 0x000fe20000001860 */
[----:B------:R-:W-:-:S07]  /*1a6f0*/  LOP3.LUT R3, R2, 0xffff, RZ, 0xc0, !PT ;  /* 0x0000ffff02037812 */ /* 0x000fce00078ec0ff */
[C---:B--2---:R-:W-:Y:S08]  /*1a700*/  HMMA.16816.F32 R132, R4.reuse, R36, R168 ;  /* 0x000000240484723c */ /* 0x044ff000000018a8 */
[C---:B------:R-:W-:Y:S08]  /*1a710*/  HMMA.16816.F32 R128, R4.reuse, R38, R172 ;  /* 0x000000260480723c */ /* 0x040ff000000018ac */
[C---:B------:R-:W-:Y:S08]  /*1a720*/  HMMA.16816.F32 R120, R4.reuse, R22, R184 ;  /* 0x000000160478723c */ /* 0x040ff000000018b8 */
[C---:B------:R-:W-:Y:S08]  /*1a730*/  HMMA.16816.F32 R88, R4.reuse, R12, R220 ;  /* 0x0000000c0458723c */ /* 0x040ff000000018dc */
[C---:B------:R-:W-:Y:S08]  /*1a740*/  HMMA.16816.F32 R96, R4.reuse, R14, R224 ;  /* 0x0000000e0460723c */ /* 0x040ff000000018e0 */
[C---:B----4-:R-:W-:Y:S08]  /*1a750*/  HMMA.16816.F32 R148, R4.reuse, R24, R200 ;  /* 0x000000180494723c */ /* 0x050ff000000018c8 */
[----:B------:R-:W-:Y:S08]  /*1a760*/  HMMA.16816.F32 R104, R4, R26, R180 ;  /* 0x0000001a0468723c */ /* 0x000ff000000018b4 */
[----:B------:R-:W-:Y:S01]  /*1a770*/  HMMA.16816.F32 R52, R8, R12, R52 ;  /* 0x0000000c0834723c */ /* 0x000fe20000001834 */
[----:B------:R-:W-:Y:S01]  /*1a780*/  LOP3.LUT R4, R0, 0xffff, RZ, 0xc0, !PT ;  /* 0x0000ffff00047812 */ /* 0x000fe200078ec0ff */
[----:B------:R-:W-:Y:S01]  /*1a790*/  LDSM.16.MT88.4 R168, [R188+0x9c00] ;  /* 0x009c0000bca8783b */ /* 0x000fe20000004200 */
[----:B------:R-:W-:-:S02]  /*1a7a0*/  SHF.R.U32.HI R5, RZ, 0x10, R0 ;  /* 0x00000010ff057819 */ /* 0x000fc40000011600 */
[----:B------:R-:W-:Y:S02]  /*1a7b0*/  SHF.R.U32.HI R7, RZ, 0x18, R0 ;  /* 0x00000018ff077819 */ /* 0x000fe40000011600 */
[----:B------:R-:W-:Y:S02]  /*1a7c0*/  LOP3.LUT R12, R0, 0xff, RZ, 0xc0, !PT ;  /* 0x000000ff000c7812 */ /* 0x000fe400078ec0ff */
[----:B------:R-:W-:Y:S02]  /*1a7d0*/  SHF.R.U32.HI R0, RZ, 0x8, R4 ;  /* 0x00000008ff007819 */ /* 0x000fe40000011604 */
[----:B------:R-:W-:Y:S02]  /*1a7e0*/  LOP3.LUT R4, R5, 0xff, RZ, 0xc0, !PT ;  /* 0x000000ff05047812 */ /* 0x000fe400078ec0ff */
[----:B------:R-:W-:Y:S02]  /*1a7f0*/  LOP3.LUT R6, R2, 0xff, RZ, 0xc0, !PT ;  /* 0x000000ff02067812 */ /* 0x000fe400078ec0ff */
[----:B------:R-:W-:-:S02]  /*1a800*/  SHF.R.U32.HI R13, RZ, 0x10, R2 ;  /* 0x00000010ff0d7819 */ /* 0x000fc40000011602 */
[----:B------:R-:W-:Y:S02]  /*1a810*/  SHF.R.U32.HI R5, RZ, 0x18, R2 ;  /* 0x00000018ff057819 */ /* 0x000fe40000011602 */
[----:B------:R-:W-:Y:S01]  /*1a820*/  PRMT R2, R4, 0x5410, R7 ;  /* 0x0000541004027816 */ /* 0x000fe20000000007 */
[----:B------:R-:W-:Y:S01]  /*1a830*/  HMMA.16816.F32 R164, R8, R36, R84 ;  /* 0x0000002408a4723c */ /* 0x000fe20000001854 */
[----:B------:R-:W-:-:S03]  /*1a840*/  SHF.R.U32.HI R3, RZ, 0x8, R3 ;  /* 0x00000008ff037819 */ /* 0x000fc60000011603 */
[----:B------:R-:W-:Y:S01]  /*1a850*/  HSET2.LE.AND R2, R2, R242, PT ;  /* 0x000000f202027233 */ /* 0x000fe20003803000 */
[----:B------:R-:W-:-:S03]  /*1a860*/  PRMT R3, R6, 0x5410, R3 ;  /* 0x0000541006037816 */ /* 0x000fc60000000003 */
[----:B------:R-:W-:Y:S01]  /*1a870*/  HMMA.16816.F32 R36, R8, R38, R80 ;  /* 0x000000260824723c */ /* 0x000fe20000001850 */
[----:B------:R-:W1:Y:S01]  /*1a880*/  LDSM.16.MT88.4 R80, [R188+0xbc00] ;  /* 0x00bc0000bc50783b */ /* 0x000e620000004200 */
[----:B------:R-:W-:Y:S01]  /*1a890*/  PRMT R0, R12, 0x5410, R0 ;  /* 0x000054100c007816 */ /* 0x000fe20000000000 */
[----:B------:R-:W-:Y:S01]  /*1a8a0*/  HSET2.LE.AND R3, R3, R242, PT ;  /* 0x000000f203037233 */ /* 0x000fe20003803000 */
[----:B------:R-:W-:-:S04]  /*1a8b0*/  LOP3.LUT R4, R13, 0xff, RZ, 0xc0, !PT ;  /* 0x000000ff0d047812 */ /* 0x000fc800078ec0ff */
[----:B------:R-:W-:Y:S01]  /*1a8c0*/  HMMA.16816.F32 R172, R8, R44, R176 ;  /* 0x0000002c08ac723c */ /* 0x000fe200000018b0 */
[----:B------:R-:W-:Y:S01]  /*1a8d0*/  HSET2.LE.AND R0, R0, R242, PT ;  /* 0x000000f200007233 */ /* 0x000fe20003803000 */
[----:B------:R-:W-:-:S06]  /*1a8e0*/  PRMT R4, R4, 0x5410, R5 ;  /* 0x0000541004047816 */ /* 0x000fcc0000000005 */
[C---:B------:R-:W-:Y:S07]  /*1a8f0*/  HMMA.16816.F32 R44, R8.reuse, R46, R92 ;  /* 0x0000002e082c723c */ /* 0x040fee000000185c */
[----:B------:R-:W-:Y:S01]  /*1a900*/  LOP3.LUT R93, R228, R2, RZ, 0xc0, !PT ;  /* 0x00000002e45d7212 */ /* 0x000fe200078ec0ff */
[----:B------:R-:W-:Y:S01]  /*1a910*/  HMMA.16816.F32 R56, R8, R14, R56 ;  /* 0x0000000e0838723c */ /* 0x000fe20000001838 */
[----:B------:R-:W2:Y:S01]  /*1a920*/  LDSM.16.MT88.4 R12, [R190+0xbc00] ;  /* 0x00bc0000be0c783b */ /* 0x000ea20000004200 */
[----:B------:R-:W-:-:S02]  /*1a930*/  LOP3.LUT R2, R31, R249, R110, 0x96, !PT ;  /* 0x000000f91f027212 */ /* 0x000fc400078e966e */
[----:B------:R-:W-:-:S03]  /*1a940*/  LOP3.LUT R94, R239, R3, RZ, 0xc0, !PT ;  /* 0x00000003ef5e7212 */ /* 0x000fc600078ec0ff */
[----:B------:R-:W-:Y:S01]  /*1a950*/  IMAD.WIDE.U32 R2, R2, -0x2daee0ad, RZ ;  /* 0xd2511f5302027825 */ /* 0x000fe200078e00ff */
[----:B------:R-:W-:Y:S01]  /*1a960*/  HSET2.LE.AND R4, R4, R242, PT ;  /* 0x000000f204047233 */ /* 0x000fe20003803000 */
[----:B------:R-:W-:-:S03]  /*1a970*/  LOP3.LUT R92, R240, R0, RZ, 0xc0, !PT ;  /* 0x00000000f05c7212 */ /* 0x000fc600078ec0ff */
[----:B------:R-:W-:Y:S02]  /*1a980*/  LOP3.LUT R0, R3, R252, R42, 0x96, !PT ;  /* 0x000000fc03007212 */ /* 0x000fe400078e962a */
[----:B------:R-:W-:Y:S02]  /*1a990*/  LOP3.LUT R3, R2, 0xffff, RZ, 0xc0, !PT ;  /* 0x0000ffff02037812 */ /* 0x000fe400078ec0ff */
[----:B------:R-:W-:Y:S01]  /*1a9a0*/  LOP3.LUT R95, R230, R4, RZ, 0xc0, !PT ;  /* 0x00000004e65f7212 */ /* 0x000fe200078ec0ff */
[----:B------:R-:W-:Y:S01]  /*1a9b0*/  HMMA.16816.F32 R156, R8, R20, R72 ;  /* 0x00000014089c723c */ /* 0x000fe20000001848 */
[----:B------:R-:W-:Y:S02]  /*1a9c0*/  LOP3.LUT R4, R0, 0xffff, RZ, 0xc0, !PT ;  /* 0x0000ffff00047812 */ /* 0x000fe400078ec0ff */
[----:B------:R-:W-:Y:S02]  /*1a9d0*/  SHF.R.U32.HI R6, RZ, 0x8, R3 ;  /* 0x00000008ff067819 */ /* 0x000fe40000011603 */
[----:B------:R-:W-:-:S02]  /*1a9e0*/  SHF.R.U32.HI R5, RZ, 0x10, R0 ;  /* 0x00000010ff057819 */ /* 0x000fc40000011600 */
[----:B------:R-:W-:Y:S01]  /*1a9f0*/  SHF.R.U32.HI R3, RZ, 0x10, R2 ;  /* 0x00000010ff037819 */ /* 0x000fe20000011602 */
[----:B------:R-:W-:Y:S01]  /*1aa00*/  HMMA.16816.F32 R20, R8, R22, R76 ;  /* 0x000000160814723c */ /* 0x000fe2000000184c */
[----:B------:R-:W-:Y:S02]  /*1aa10*/  LOP3.LUT R7, R2, 0xff, RZ, 0xc0, !PT ;  /* 0x000000ff02077812 */ /* 0x000fe400078ec0ff */
[----:B------:R-:W-:-:S05]  /*1aa20*/  LOP3.LUT R5, R5, 0xff, RZ, 0xc0, !PT ;  /* 0x000000ff05057812 */ /* 0x000fca00078ec0ff */
[----:B------:R-:W-:Y:S01]  /*1aa30*/  HMMA.16816.F32 R64, R8, R16, R64 ;  /* 0x000000100840723c */ /* 0x000fe20000001840 */
[----:B------:R-:W-:-:S07]  /*1aa40*/  PRMT R6, R7, 0x5410, R6 ;  /* 0x0000541007067816 */ /* 0x000fce0000000006 */
[C---:B------:R-:W-:Y:S08]  /*1aa50*/  HMMA.16816.F32 R60, R8.reuse, R18, R60 ;  /* 0x00000012083c723c */ /* 0x040ff0000000183c */
[C---:B------:R-:W-:Y:S08]  /*1aa60*/  HMMA.16816.F32 R84, R8.reuse, R24, R68 ;  /* 0x000000180854723c */ /* 0x040ff00000001844 */
[----:B------:R-:W-:Y:S07]  /*1aa70*/  HMMA.16816.F32 R48, R8, R26, R48 ;  /* 0x0000001a0830723c */ /* 0x000fee0000001830 */
[----:B------:R-:W-:-:S02]  /*1aa80*/  LOP3.LUT R9, R0, 0xff, RZ, 0xc0, !PT ;  /* 0x000000ff00097812 */ /* 0x000fc400078ec0ff */
[----:B------:R-:W-:Y:S02]  /*1aa90*/  SHF.R.U32.HI R8, RZ, 0x18, R0 ;  /* 0x00000018ff087819 */ /* 0x000fe40000011600 */
[----:B------:R-:W-:Y:S02]  /*1aaa0*/  SHF.R.U32.HI R0, RZ, 0x8, R4 ;  /* 0x00000008ff007819 */ /* 0x000fe40000011604 */
[----:B------:R-:W-:Y:S02]  /*1aab0*/  SHF.R.U32.HI R10, RZ, 0x18, R2 ;  /* 0x00000018ff0a7819 */ /* 0x000fe40000011602 */
[----:B------:R-:W-:Y:S02]  /*1aac0*/  LOP3.LUT R4, R3, 0xff, RZ, 0xc0, !PT ;  /* 0x000000ff03047812 */ /* 0x000fe400078ec0ff */
[----:B------:R-:W-:Y:S02]  /*1aad0*/  PRMT R0, R9, 0x5410, R0 ;  /* 0x0000541009007816 */ /* 0x000fe40000000000 */
[----:B------:R-:W-:-:S02]  /*1aae0*/  PRMT R2, R5, 0x5410, R8 ;  /* 0x0000541005027816 */ /* 0x000fc40000000008 */
[----:B------:R-:W-:Y:S01]  /*1aaf0*/  PRMT R4, R4, 0x5410, R10 ;  /* 0x0000541004047816 */ /* 0x000fe2000000000a */
[--C-:B------:R-:W-:Y:S02]  /*1ab00*/  HSET2.LE.AND R0, R0, R242.reuse, PT ;  /* 0x000000f200007233 */ /* 0x100fe40003803000 */
[--C-:B------:R-:W-:Y:S02]  /*1ab10*/  HSET2.LE.AND R2, R2, R242.reuse, PT ;  /* 0x000000f202027233 */ /* 0x100fe40003803000 */
[--C-:B------:R-:W-:Y:S02]  /*1ab20*/  HSET2.LE.AND R3, R6, R242.reuse, PT ;  /* 0x000000f206037233 */ /* 0x100fe40003803000 */
[----:B------:R-:W-:Y:S01]  /*1ab30*/  HSET2.LE.AND R4, R4, R242, PT ;  /* 0x000000f204047233 */ /* 0x000fe20003803000 */
[----:B-1----:R-:W-:Y:S07]  /*1ab40*/  HMMA.16816.F32 R76, R92, R82, R96 ;  /* 0x000000525c4c723c */ /* 0x002fee0000001860 */
[----:B------:R-:W-:-:S02]  /*1ab50*/  LOP3.LUT R96, R251, R0, RZ, 0xc0, !PT ;  /* 0x00000000fb607212 */ /* 0x000fc400078ec0ff */
[----:B------:R-:W-:Y:S02]  /*1ab60*/  LOP3.LUT R97, R250, R2, RZ, 0xc0, !PT ;  /* 0x00000002fa617212 */ /* 0x000fe400078ec0ff */
        /* <DEDUP_REMOVED lines=24> */
[----:B------:R-:W-:-:S07]  /*1acf0*/  IADD3 R196, P0, R34, -0x180, RZ ;  /* 0xfffffe8022c47810 */ /* 0x000fce0007f1e0ff */
[----:B------:R-:W-:Y:S07]  /*1ad00*/  HMMA.16816.F32 R92, R92, R14, R104 ;  /* 0x0000000e5c5c723c */ /* 0x000fee0000001868 */
[----:B------:R-:W-:Y:S01]  /*1ad10*/  IMAD.MOV.U32 R107, RZ, RZ, R197 ;  /* 0x000000ffff6b7224 */ /* 0x000fe200078e00c5 */
[----:B------:R-:W-:Y:S02]  /*1ad20*/  IADD3.X R197, R35, -0x1, RZ, P0, !PT ;  /* 0xffffffff23c57810 */ /* 0x000fe400007fe4ff */
.L_x_809:
[----:B-1-3--:R-:W2:Y:S02]  /*1ad30*/  LDL R0, [R1+0x1a0] ;  /* 0x0001a00001007983 */ /* 0x00aea40000100800 */
[----:B--2---:R-:W-:-:S13]  /*1ad40*/  ISETP.GT.AND P0, PT, R107, R0, PT ;  /* 0x000000006b00720c */ /* 0x004fda0003f04270 */
[----:B------:R-:W-:Y:S05]  /*1ad50*/  @!P0 BRA `(.L_x_818) ;  /* 0x000083d000008947 */ /* 0x000fea0003800000 */
[----:B------:R-:W2:Y:S01]  /*1ad60*/  LDL.LU R6, [R1+0x8c] ;  /* 0x00008c0001067983 */ /* 0x000ea20000300800 */
[----:B-----5:R-:W-:Y:S01]  /*1ad70*/  IMAD.MOV.U32 R106, RZ, RZ, R101 ;  /* 0x000000ffff6a7224 */ /* 0x020fe200078e0065 */
[----:B------:R-:W-:Y:S01]  /*1ad80*/  MOV R105, R102 ;  /* 0x0000006600697202 */ /* 0x000fe20000000f00 */
[----:B------:R-:W-:Y:S01]  /*1ad90*/  IMAD.MOV.U32 R3, RZ, RZ, R103 ;  /* 0x000000ffff037224 */ /* 0x000fe200078e0067 */
[----:B------:R-:W-:Y:S01]  /*1ada0*/  MOV R104, R100 ;  /* 0x0000006400687202 */ /* 0x000fe20000000f00 */
[C---:B--2---:R-:W-:Y:S01]  /*1adb0*/  IMAD.SHL.U32 R4, R6.reuse, 0x8, RZ ;  /* 0x0000000806047824 */ /* 0x044fe200078e00ff */
[----:B------:R-:W-:Y:S01]  /*1adc0*/  SHF.R.S32.HI R2, RZ, 0x1f, R6 ;  /* 0x0000001fff027819 */ /* 0x000fe20000011406 */
[C---:B------:R-:W-:Y:S02]  /*1add0*/  IMAD R5, R6.reuse, 0x48, RZ ;  /* 0x0000004806057824 */ /* 0x040fe400078e02ff */
[C-C-:B------:R-:W-:Y:S01]  /*1ade0*/  IMAD R0, R6.reuse, 0x38, R4.reuse ;  /* 0x0000003806007824 */ /* 0x140fe200078e0204 */
[----:B------:R-:W-:Y:S01]  /*1adf0*/  SHF.R.S32.HI R7, RZ, 0x1f, R4 ;  /* 0x0000001fff077819 */ /* 0x000fe20000011404 */
[----:B------:R-:W-:Y:S01]  /*1ae00*/  IMAD.WIDE.U32 R8, R6, 0x70, RZ ;  /* 0x0000007006087825 */ /* 0x000fe200078e00ff */
[----:B------:R-:W-:-:S02]  /*1ae10*/  SHF.R.S32.HI R6, RZ, 0x1f, R5 ;  /* 0x0000001fff067819 */ /* 0x000fc40000011405 */
[----:B------:R-:W-:Y:S01]  /*1ae20*/  SHF.L.U64.HI R7, R4, 0x1, R7 ;  /* 0x0000000104077819 */ /* 0x000fe20000010207 */
[----:B------:R-:W-:Y:S01]  /*1ae30*/  IMAD R2, R2, 0x70, RZ ;  /* 0x0000007002027824 */ /* 0x000fe200078e02ff */
[----:B------:R-:W-:Y:S01]  /*1ae40*/  IADD3 R0, R0, 0x1, RZ ;  /* 0x0000000100007810 */ /* 0x000fe20007ffe0ff */
[----:B------:R-:W-:Y:S01]  /*1ae50*/  STL.64 [R1+0x178], R8 ;  /* 0x0001780801007387 */ /* 0x000fe20000100a00 */
[----:B------:R-:W-:Y:S02]  /*1ae60*/  IMAD.SHL.U32 R10, R4, 0x2, RZ ;  /* 0x00000002040a7824 */ /* 0x000fe400078e00ff */
[----:B------:R-:W-:Y:S01]  /*1ae70*/  SHF.R.S32.HI R4, RZ, 0x1f, R0 ;  /* 0x0000001fff047819 */ /* 0x000fe20000011400 */
[----:B------:R1:W-:Y:S04]  /*1ae80*/  STL [R1+0x198], R7 ;  /* 0x0001980701007387 */ /* 0x0003e80000100800 */
[----:B------:R2:W-:Y:S01]  /*1ae90*/  STL [R1+0x190], R10 ;  /* 0x0001900a01007387 */ /* 0x0005e20000100800 */
[----:B-1----:R-:W-:-:S02]  /*1aea0*/  SHF.L.U64.HI R7, R5, 0x1, R6 ;  /* 0x0000000105077819 */ /* 0x002fc40000010206 */
[----:B------:R-:W-:Y:S01]  /*1aeb0*/  SHF.L.U32 R6, R5, 0x1, RZ ;  /* 0x0000000105067819 */ /* 0x000fe200000006ff */
[----:B------:R-:W-:Y:S01]  /*1aec0*/  IMAD.IADD R5, R9, 0x1, R2 ;  /* 0x0000000109057824 */ /* 0x000fe200078e0202 */
[C---:B------:R-:W-:Y:S01]  /*1aed0*/  SHF.L.U64.HI R2, R0.reuse, 0x1, R4 ;  /* 0x0000000100027819 */ /* 0x040fe20000010204 */
[----:B------:R2:W-:Y:S01]  /*1aee0*/  STL [R1+0x194], R7 ;  /* 0x0001940701007387 */ /* 0x0005e20000100800 */
[----:B------:R-:W-:-:S03]  /*1aef0*/  SHF.L.U32 R0, R0, 0x1, RZ ;  /* 0x0000000100007819 */ /* 0x000fc600000006ff */
[----:B------:R2:W-:Y:S04]  /*1af00*/  STL [R1+0x18c], R6 ;  /* 0x00018c0601007387 */ /* 0x0005e80000100800 */
[----:B------:R2:W-:Y:S04]  /*1af10*/  STL [R1+0x184], R5 ;  /* 0x0001840501007387 */ /* 0x0005e80000100800 */
[----:B------:R2:W-:Y:S04]  /*1af20*/  STL [R1+0x180], R0 ;  /* 0x0001800001007387 */ /* 0x0005e80000100800 */
[----:B------:R2:W-:Y:S02]  /*1af30*/  STL [R1+0x188], R2 ;  /* 0x0001880201007387 */ /* 0x0005e40000100800 */
.L_x_821:
[----:B--2---:R-:W2:Y:S01]  /*1af40*/  LDL R2, [R1] ;  /* 0x0000000001027983 */ /* 0x004ea20000100800 */
[----:B------:R-:W-:Y:S04]  /*1af50*/  DEPBAR.LE SB0, 0x0 ;  /* 0x000080000000791a */ /* 0x000fe80000000000 */
[----:B------:R-:W3:Y:S01]  /*1af60*/  LDL.64 R8, [R1+0x160] ;  /* 0x0001600001087983 */ /* 0x000ee20000100a00 */
[----:B------:R-:W-:Y:S01]  /*1af70*/  WARPSYNC 0xffffffff ;  /* 0xffffffff00007948 */ /* 0x000fe20003800000 */
[----:B------:R-:W-:Y:S01]  /*1af80*/  IADD3 R234, R107, -0x1, RZ ;  /* 0xffffffff6bea7810 */ /* 0x000fe20007ffe0ff */
[----:B------:R-:W-:Y:S02]  /*1af90*/  BSSY B0, `(.L_x_819) ;  /* 0x0000107000007945 */ /* 0x000fe40003800000 */
[----:B------:R-:W4:Y:S05]  /*1afa0*/  LDL R0, [R1+0x34] ;  /* 0x0000340001007983 */ /* 0x000f2a0000100800 */
[----:B-----5:R-:W5:Y:S05]  /*1afb0*/  LDL R6, [R1+0x30] ;  /* 0x0000300001067983 */ /* 0x020f6a0000100800 */
[----:B------:R-:W2:Y:S05]  /*1afc0*/  LDL.64 R10, [R1+0x1b0] ;  /* 0x0001b000010a7983 */ /* 0x000eaa0000100a00 */
[----:B------:R-:W2:Y:S05]  /*1afd0*/  LDL.64 R4, [R1+0x1b8] ;  /* 0x0001b80001047983 */ /* 0x000eaa0000100a00 */
[----:B------:R-:W-:Y:S01]  /*1afe0*/  BAR.SYNC.DEFER_BLOCKING 0x0 ;  /* 0x0000000000007b1d */ /* 0x000fe20000010000 */
[----:B--2---:R-:W-:Y:S01]  /*1aff0*/  IMAD.MOV.U32 R5, RZ, RZ, R11 ;  /* 0x000000ffff057224 */ /* 0x004fe200078e000b */
[-C--:B------:R-:W-:Y:S04]  /*1b000*/  ISETP.GE.AND P5, PT, R2, R198.reuse, PT ;  /* 0x000000c60200720c */ /* 0x080fe80003fa6270 */
[----:B------:R-:W2:Y:S01]  /*1b010*/  LDL R110, [R1+0x1a0] ;  /* 0x0001a000016e7983 */ /* 0x000ea20000100800 */
[----:B---3--:R-:W-:Y:S02]  /*1b020*/  SHF.L.U64.HI R2, R8, 0x6, R9 ;  /* 0x0000000608027819 */ /* 0x008fe40000010209 */
[----:B----4-:R-:W-:Y:S02]  /*1b030*/  ISETP.GE.AND P3, PT, R0, R198, PT ;  /* 0x000000c60000720c */ /* 0x010fe40003f66270 */
[----:B------:R-:W-:Y:S01]  /*1b040*/  SHF.R.S32.HI R0, RZ, 0x1f, R234 ;  /* 0x0000001fff007819 */ /* 0x000fe200000114ea */
[----:B------:R-:W-:Y:S01]  /*1b050*/  IMAD R2, R2, R234, RZ ;  /* 0x000000ea02027224 */ /* 0x000fe200078e02ff */
[----:B-----5:R-:W-:Y:S01]  /*1b060*/  ISETP.GE.AND P4, PT, R6, R198, PT ;  /* 0x000000c60600720c */ /* 0x020fe20003f86270 */
[----:B------:R-:W-:Y:S04]  /*1b070*/  IMAD.SHL.U32 R6, R8, 0x40, RZ ;  /* 0x0000004008067824 */ /* 0x000fe800078e00ff */
[-C--:B------:R-:W-:Y:S01]  /*1b080*/  IMAD.WIDE.U32 R4, R234, R6.reuse, R4 ;  /* 0x00000006ea047225 */ /* 0x080fe200078e0004 */
[----:B------:R-:W-:Y:S03]  /*1b090*/  @P5 STS [R195+0x9000], RZ ;  /* 0x009000ffc3005388 */ /* 0x000fe60000000800 */
[----:B------:R-:W-:Y:S01]  /*1b0a0*/  IMAD R2, R0, R6, R2 ;  /* 0x0000000600027224 */ /* 0x000fe200078e0202 */
[CC--:B------:R-:W-:Y:S01]  /*1b0b0*/  @!P5 LEA R16, P1, R4.reuse, R218.reuse, 0x1 ;  /* 0x000000da0410d211 */ /* 0x0c0fe200078208ff */
[----:B------:R-:W-:Y:S01]  /*1b0c0*/  @P5 STS [R195+0x9004], RZ ;  /* 0x009004ffc3005388 */ /* 0x000fe20000000800 */
[CC--:B------:R-:W-:Y:S01]  /*1b0d0*/  @!P3 LEA R10, P2, R4.reuse, R218.reuse, 0x1 ;  /* 0x000000da040ab211 */ /* 0x0c0fe200078408ff */
[----:B------:R-:W-:Y:S01]  /*1b0e0*/  IMAD.IADD R2, R5, 0x1, R2 ;  /* 0x0000000105027824 */ /* 0x000fe200078e0202 */
[----:B------:R-:W-:Y:S02]  /*1b0f0*/  @!P4 LEA R12, P0, R4, R218, 0x1 ;  /* 0x000000da040cc211 */ /* 0x000fe400078008ff */
[----:B------:R-:W-:Y:S01]  /*1b100*/  @P5 STS.64 [R195+0x9008], RZ ;  /* 0x009008ffc3005388 */ /* 0x000fe20000000a00 */
[----:B------:R-:W-:Y:S02]  /*1b110*/  LEA R0, P6, R8, R4, 0x5 ;  /* 0x0000000408007211 */ /* 0x000fe400078c28ff */
[CCC-:B------:R-:W-:Y:S02]  /*1b120*/  @!P5 LEA.HI.X R17, R4.reuse, R219.reuse, R2.reuse, 0x1, P1 ;  /* 0x000000db0411d211 */ /* 0x1c0fe400008f0c02 */
[CCC-:B------:R-:W-:Y:S02]  /*1b130*/  @!P4 LEA.HI.X R13, R4.reuse, R219.reuse, R2.reuse, 0x1, P0 ;  /* 0x000000db040dc211 */ /* 0x1c0fe400000f0c02 */
[-C--:B------:R-:W-:Y:S01]  /*1b140*/  @!P3 LEA.HI.X R11, R4, R219.reuse, R2, 0x1, P2 ;  /* 0x000000db040bb211 */ /* 0x080fe200010f0c02 */
[----:B------:R-:W-:Y:S01]  /*1b150*/  @!PT LDS RZ, [RZ] ;  /* 0x00000000fffff984 */ /* 0x000fe20000000800 */
[----:B------:R-:W-:Y:S01]  /*1b160*/  @!PT LDS RZ, [RZ] ;  /* 0x00000000fffff984 */ /* 0x000fe20000000800 */
[----:B------:R-:W-:Y:S01]  /*1b170*/  @!PT LDS RZ, [RZ] ;  /* 0x00000000fffff984 */ /* 0x000fe20000000800 */
[----:B------:R1:W-:Y:S01]  /*1b180*/  @!P5 LDGSTS.E.BYPASS.LTC128B.128 [R195+0x9000], [R16.64] ;  /* 0x0900000010c3dfae */ /* 0x0003e2000b901d44 */
[----:B------:R-:W-:Y:S02]  /*1b190*/  LEA.HI.X R5, R8, R2, R9, 0x5, P6 ;  /* 0x0000000208057211 */ /* 0x000fe400030f2c09 */
[CC--:B------:R-:W-:Y:S02]  /*1b1a0*/  @!P5 LEA R14, P6, R0.reuse, R218.reuse, 0x1 ;  /* 0x000000da000ed211 */ /* 0x0c0fe400078c08ff */
[----:B------:R-:W-:Y:S01]  /*1b1b0*/  @P4 STS.128 [R195+0xa000], RZ ;  /* 0x00a000ffc3004388 */ /* 0x000fe20000000c00 */
[CC--:B------:R-:W-:Y:S02]  /*1b1c0*/  @!P4 LEA R8, P1, R0.reuse, R218.reuse, 0x1 ;  /* 0x000000da0008c211 */ /* 0x0c0fe400078208ff */
[CCC-:B------:R-:W-:Y:S02]  /*1b1d0*/  @!P5 LEA.HI.X R15, R0.reuse, R219.reuse, R5.reuse, 0x1, P6 ;  /* 0x000000db000fd211 */ /* 0x1c0fe400030f0c05 */
[----:B------:R-:W-:Y:S01]  /*1b1e0*/  @!PT LDS RZ, [RZ] ;  /* 0x00000000fffff984 */ /* 0x000fe20000000800 */
[----:B------:R-:W-:Y:S01]  /*1b1f0*/  @!PT LDS RZ, [RZ] ;  /* 0x00000000fffff984 */ /* 0x000fe20000000800 */
[----:B------:R-:W-:Y:S01]  /*1b200*/  @!PT LDS RZ, [RZ] ;  /* 0x00000000fffff984 */ /* 0x000fe20000000800 */
[----:B------:R3:W-:Y:S01]  /*1b210*/  @!P4 LDGSTS.E.BYPASS.LTC128B.128 [R195+0xa000], [R12.64+0x40] ;  /* 0x0a0000400cc3cfae */ /* 0x0007e2000b901d44 */
[CCC-:B------:R-:W-:Y:S02]  /*1b220*/  @!P4 LEA.HI.X R9, R0.reuse, R219.reuse, R5.reuse, 0x1, P1 ;  /* 0x000000db0009c211 */ /* 0x1c0fe400008f0c05 */
[C---:B------:R-:W-:Y:S02]  /*1b230*/  @!P3 LEA R6, P0, R0.reuse, R218, 0x1 ;  /* 0x000000da0006b211 */ /* 0x040fe400078008ff */
[----:B------:R-:W-:Y:S02]  /*1b240*/  @P3 STS.128 [R195+0xb000], RZ ;  /* 0x00b000ffc3003388 */ /* 0x000fe40000000c00 */
[----:B------:R-:W-:Y:S03]  /*1b250*/  @!P3 LEA.HI.X R7, R0, R219, R5, 0x1, P0 ;  /* 0x000000db0007b211 */ /* 0x000fe600000f0c05 */
[----:B------:R-:W-:Y:S01]  /*1b260*/  @!PT LDS RZ, [RZ] ;  /* 0x00000000fffff984 */ /* 0x000fe20000000800 */
[----:B------:R-:W-:Y:S01]  /*1b270*/  @!PT LDS RZ, [RZ] ;  /* 0x00000000fffff984 */ /* 0x000fe20000000800 */
[----:B------:R-:W-:Y:S01]  /*1b280*/  @!PT LDS RZ, [RZ] ;  /* 0x00000000fffff984 */ /* 0x000fe20000000800 */
[----:B------:R4:W-:Y:S05]  /*1b290*/  @!P3 LDGSTS.E.BYPASS.LTC128B.128 [R195+0xb000], [R10.64+0x80] ;  /* 0x0b0000800ac3bfae */ /* 0x0009ea000b901d44 */
[----:B------:R-:W-:Y:S05]  /*1b2a0*/  @P5 STS.128 [R195+0x9800], RZ ;  /* 0x009800ffc3005388 */ /* 0x000fea0000000c00 */
[----:B------:R-:W-:Y:S01]  /*1b2b0*/  @!PT LDS RZ, [RZ] ;  /* 0x00000000fffff984 */ /* 0x000fe20000000800 */
[----:B------:R-:W-:Y:S01]  /*1b2c0*/  @!PT LDS RZ, [RZ] ;  /* 0x00000000fffff984 */ /* 0x000fe20000000800 */
[----:B------:R-:W-:Y:S01]  /*1b2d0*/  @!PT LDS RZ, [RZ] ;  /* 0x00000000fffff984 */ /* 0x000fe20000000800 */
[----:B------:R3:W-:Y:S05]  /*1b2e0*/  @!P5 LDGSTS.E.BYPASS.LTC128B.128 [R195+0x9800], [R14.64] ;  /* 0x098000000ec3dfae */ /* 0x0007ea000b901d44 */
[----:B------:R-:W-:Y:S05]  /*1b2f0*/  @P4 STS.128 [R195+0xa800], RZ ;  /* 0x00a800ffc3004388 */ /* 0x000fea0000000c00 */
        /* <DEDUP_REMOVED lines=8> */
[----:B------:R5:W-:Y:S05]  /*1b380*/  @!P3 LDGSTS.E.BYPASS.LTC128B.128 [R195+0xb800], [R6.64+0x80] ;  /* 0x0b80008006c3bfae */ /* 0x000bea000b901d44 */
[----:B------:R-:W-:Y:S05]  /*1b390*/  LDSM.16.M88.4 R64, [R192] ;  /* 0x00000000c040783b */ /* 0x000fea0000000200 */
[----:B-1----:R-:W5:Y:S05]  /*1b3a0*/  LDSM.16.M88.4 R16, [R189+0x6000] ;  /* 0x00600000bd10783b */ /* 0x002f6a0000000200 */
[----:B------:R-:W4:Y:S05]  /*1b3b0*/  LDSM.16.M88.4 R60, [R192+0x1000] ;  /* 0x00100000c03c783b */ /* 0x000f2a0000000200 */
[----:B------:R-:W1:Y:S05]  /*1b3c0*/  LDSM.16.M88.4 R32, [R189+0x6400] ;  /* 0x00640000bd20783b */ /* 0x000e6a0000000200 */
[----:B------:R-:W0:Y:S05]  /*1b3d0*/  LDGDEPBAR ;  /* 0x00000000000079af */ /* 0x000e2a0000000000 */
[----:B------:R-:W1:Y:S05]  /*1b3e0*/  LDSM.16.M88.4 R48, [R189+0x6800] ;  /* 0x00680000bd30783b */ /* 0x000e6a0000000200 */
[----:B------:R-:W1:Y:S05]  /*1b3f0*/  LDSM.16.M88.4 R100, [R189+0x6c00] ;  /* 0x006c0000bd64783b */ /* 0x000e6a0000000200 */
[----:B------:R-:W-:Y:S05]  /*1b400*/  LDSM.16.M88.4 R176, [R193] ;  /* 0x00000000c1b0783b */ /* 0x000fea0000000200 */
[----:B------:R-:W-:Y:S01]  /*1b410*/  LDSM.16.M88.4 R180, [R193+0x1000] ;  /* 0x00100000c1b4783b */ /* 0x000fe20000000200 */
[-C--:B-----5:R-:W-:Y:S08]  /*1b420*/  HMMA.16816.F32 R4, R64, R16.reuse, RZ ;  /* 0x000000104004723c */ /* 0x0a0ff000000018ff */
[C---:B----4-:R-:W-:Y:S08]  /*1b430*/  HMMA.16816.F32 R8, R60.reuse, R16, RZ ;  /* 0x000000103c08723c */ /* 0x050ff000000018ff */
[-C--:B---3--:R-:W-:Y:S08]  /*1b440*/  HMMA.16816.F32 R12, R60, R18.reuse, RZ ;  /* 0x000000123c0c723c */ /* 0x088ff000000018ff */
[C---:B------:R-:W-:Y:S08]  /*1b450*/  HMMA.16816.F32 R16, R64.reuse, R18, RZ ;  /* 0x000000124010723c */ /* 0x040ff000000018ff */
[-C--:B-1----:R-:W-:Y:S08]  /*1b460*/  HMMA.16816.F32 R20, R64, R32.reuse, RZ ;  /* 0x000000204014723c */ /* 0x082ff000000018ff */
        /* <DEDUP_REMOVED lines=12> */
[-C--:B-1----:R-:W-:Y:S08]  /*1b530*/  HMMA.16816.F32 R4, R176, R100.reuse, R4 ;  /* 0x00000064b004723c */ /* 0x082ff00000001804 */
[C---:B------:R-:W-:Y:S04]  /*1b540*/  HMMA.16816.F32 R8, R180.reuse, R100, R8 ;  /* 0x00000064b408723c */ /* 0x040fe80000001808 */
[----:B--2---:R-:W-:Y:S04]  /*1b550*/  ISETP.GT.AND P0, PT, R234, R110, PT ;  /* 0x0000006eea00720c */ /* 0x004fe80003f04270 */
        /* <DEDUP_REMOVED lines=18> */
[----:B------:R-:W-:Y:S05]  /*1b680*/  LDSM.16.M88.4 R100, [R192+0x2000] ;  /* 0x00200000c064783b */ /* 0x000fea0000000200 */
[----:B------:R-:W1:Y:S02]  /*1b690*/  LDSM.16.M88.4 R176, [R189+0x7000] ;  /* 0x00700000bdb0783b */ /* 0x000e640000000200 */
        /* <DEDUP_REMOVED lines=80> */
[----:B------:R-:W1:Y:S01]  /*1bba0*/  LDSM.16.M88.4 R176, [R191+0x8c00] ;  /* 0x008c0000bfb0783b */ /* 0x000e620000000200 */
[----:B------:R-:W-:Y:S04]  /*1bbb0*/  DEPBAR.LE SB0, 0x0 ;  /* 0x000080000000791a */ /* 0x000fe80000000000 */
[----:B------:R-:W-:Y:S02]  /*1bbc0*/  BAR.SYNC.DEFER_BLOCKING 0x0 ;  /* 0x0000000000007b1d */ /* 0x000fe40000010000 */
[-C--:B-1----:R-:W-:Y:S08]  /*1bbd0*/  HMMA.16816.F32 R52, R100, R176.reuse, R52 ;  /* 0x000000b06434723c */ /* 0x082ff00000001834 */
[C---:B------:R-:W-:Y:S08]  /*1bbe0*/  HMMA.16816.F32 R56, R180.reuse, R176, R56 ;  /* 0x000000b0b438723c */ /* 0x040ff00000001838 */
[-C--:B------:R-:W-:Y:S08]  /*1bbf0*/  HMMA.16816.F32 R60, R180, R178.reuse, R60 ;  /* 0x000000b2b43c723c */ /* 0x080ff0000000183c */
[----:B------:R-:W-:Y:S01]  /*1bc00*/  HMMA.16816.F32 R64, R100, R178, R64 ;  /* 0x000000b26440723c */ /* 0x000fe20000001840 */
[----:B------:R-:W-:Y:S07]  /*1bc10*/  @!UPT UIADD3 URZ, URZ, URZ, URZ ;  /* 0x0000003f3f3ff290 */ /* 0x000fee000fffe03f */
[----:B------:R-:W-:-:S11]  /*1bc20*/  @!P0 BRA `(.L_x_820) ;  /* 0x000003d000008947 */ /* 0x000fd60003800000 */
[----:B------:R-:W2:Y:S01]  /*1bc30*/  LDL R185, [R1+0x1d8] ;  /* 0x0001d80001b97983 */ /* 0x000ea20000100800 */
[----:B------:R-:W-:Y:S03]  /*1bc40*/  IADD3 R0, R107, -0x2, RZ ;  /* 0xfffffffe6b007810 */ /* 0x000fe60007ffe0ff */
[----:B------:R-:W3:Y:S01]  /*1bc50*/  LDL.64 R200, [R1+0x1a8] ;  /* 0x0001a80001c87983 */ /* 0x000ee20000100a00 */
[----:B------:R-:W-:Y:S03]  /*1bc60*/  SHF.R.S32.HI R100, RZ, 0x1f, R0 ;  /* 0x0000001fff647819 */ /* 0x000fe60000011400 */
[----:B------:R-:W4:Y:S04]  /*1bc70*/  LDL.64 R186, [R1+0x1c8] ;  /* 0x0001c80001ba7983 */ /* 0x000f280000100a00 */
[----:B------:R-:W5:Y:S04]  /*1bc80*/  LDL R111, [R1+0x1a4] ;  /* 0x0001a400016f7983 */ /* 0x000f680000100800 */
[----:B------:R-:W4:Y:S04]  /*1bc90*/  LDL R110, [R1+0x1c0] ;  /* 0x0001c000016e7983 */ /* 0x000f280000100800 */
[----:B------:R-:W4:Y:S04]  /*1bca0*/  LDL R184, [R1+0x1c4] ;  /* 0x0001c40001b87983 */ /* 0x000f280000100800 */
[----:B------:R1:W-:Y:S04]  /*1bcb0*/  @P5 STS [R195+0x6000], RZ ;  /* 0x006000ffc3005388 */ /* 0x0003e80000000800 */
[----:B------:R1:W-:Y:S04]  /*1bcc0*/  @P5 STS [R195+0x6004], RZ ;  /* 0x006004ffc3005388 */ /* 0x0003e80000000800 */
[----:B------:R1:W-:Y:S01]  /*1bcd0*/  @P5 STS.64 [R195+0x6008], RZ ;  /* 0x006008ffc3005388 */ /* 0x0003e20000000a00 */
[----:B--2---:R-:W-:Y:S02]  /*1bce0*/  IMAD R2, R185, R0, RZ ;  /* 0x00000000b9027224 */ /* 0x004fe400078e02ff */
[----:B---3--:R-:W-:Y:S02]  /*1bcf0*/  IMAD.MOV.U32 R101, RZ, RZ, R201 ;  /* 0x000000ffff657224 */ /* 0x008fe400078e00c9 */
[-C--:B-----5:R-:W-:Y:S02]  /*1bd00*/  IMAD R2, R100, R111.reuse, R2 ;  /* 0x0000006f64027224 */ /* 0x0a0fe400078e0202 */
[----:B----4-:R-:W-:Y:S04]  /*1bd10*/  IMAD.MOV.U32 R100, RZ, RZ, R186 ;  /* 0x000000ffff647224 */ /* 0x010fe800078e00ba */
[----:B------:R-:W-:Y:S04]  /*1bd20*/  IMAD.WIDE.U32 R100, R0, R111, R100 ;  /* 0x0000006f00647225 */ /* 0x000fe800078e0064 */
[----:B------:R-:W-:Y:S01]  /*1bd30*/  IMAD.IADD R0, R101, 0x1, R2 ;  /* 0x0000000165007824 */ /* 0x000fe200078e0202 */
[CC--:B------:R-:W-:Y:S04]  /*1bd40*/  @!P5 LEA R102, P0, R100.reuse, R216.reuse, 0x1 ;  /* 0x000000d86466d211 */ /* 0x0c0fe800078008ff */
[CCC-:B------:R-:W-:Y:S05]  /*1bd50*/  @!P5 LEA.HI.X R103, R100.reuse, R217.reuse, R0.reuse, 0x1, P0 ;  /* 0x000000d96467d211 */ /* 0x1c0fea00000f0c00 */
[----:B------:R-:W-:Y:S01]  /*1bd60*/  @!PT LDS RZ, [RZ] ;  /* 0x00000000fffff984 */ /* 0x000fe20000000800 */
[----:B------:R-:W-:Y:S01]  /*1bd70*/  @!PT LDS RZ, [RZ] ;  /* 0x00000000fffff984 */ /* 0x000fe20000000800 */
[----:B------:R-:W-:Y:S01]  /*1bd80*/  @!PT LDS RZ, [RZ] ;  /* 0x00000000fffff984 */ /* 0x000fe20000000800 */
[----:B------:R2:W-:Y:S04]  /*1bd90*/  @!P5 LDGSTS.E.BYPASS.LTC128B.128 [R195+0x6000], [R102.64] ;  /* 0x0600000066c3dfae */ /* 0x0005e8000b901d44 */
[----:B------:R1:W-:Y:S01]  /*1bda0*/  @P4 STS.128 [R195+0x7000], RZ ;  /* 0x007000ffc3004388 */ /* 0x0003e20000000c00 */
[CC--:B--2---:R-:W-:Y:S04]  /*1bdb0*/  @!P4 LEA R102, P0, R100.reuse, R216.reuse, 0x1 ;  /* 0x000000d86466c211 */ /* 0x0c4fe800078008ff */
[CCC-:B------:R-:W-:Y:S05]  /*1bdc0*/  @!P4 LEA.HI.X R103, R100.reuse, R217.reuse, R0.reuse, 0x1, P0 ;  /* 0x000000d96467c211 */ /* 0x1c0fea00000f0c00 */
[----:B------:R-:W-:Y:S01]  /*1bdd0*/  @!PT LDS RZ, [RZ] ;  /* 0x00000000fffff984 */ /* 0x000fe20000000800 */
[----:B------:R-:W-:Y:S01]  /*1bde0*/  @!PT LDS RZ, [RZ] ;  /* 0x00000000fffff984 */ /* 0x000fe20000000800 */
[----:B------:R-:W-:Y:S01]  /*1bdf0*/  @!PT LDS RZ, [RZ] ;  /* 0x00000000fffff984 */ /* 0x000fe20000000800 */
[----:B------:R2:W-:Y:S04]  /*1be00*/  @!P4 LDGSTS.E.BYPASS.LTC128B.128 [R195+0x7000], [R102.64+0x40] ;  /* 0x0700004066c3cfae */ /* 0x0005e8000b901d44 */
[----:B------:R1:W-:Y:S01]  /*1be10*/  @P3 STS.128 [R195+0x8000], RZ ;  /* 0x008000ffc3003388 */ /* 0x0003e20000000c00 */
[C---:B--2---:R-:W-:Y:S04]  /*1be20*/  @!P3 LEA R102, P0, R100.reuse, R216, 0x1 ;  /* 0x000000d86466b211 */ /* 0x044fe800078008ff */
[-CC-:B------:R-:W-:Y:S02]  /*1be30*/  @!P3 LEA.HI.X R103, R100, R217.reuse, R0.reuse, 0x1, P0 ;  /* 0x000000d96467b211 */ /* 0x180fe400000f0c00 */
[----:B------:R-:W-:Y:S03]  /*1be40*/  IADD3 R100, P1, R110, R100, RZ ;  /* 0x000000646e647210 */ /* 0x000fe60007f3e0ff */
[----:B------:R-:W-:Y:S01]  /*1be50*/  @!PT LDS RZ, [RZ] ;  /* 0x00000000fffff984 */ /* 0x000fe20000000800 */
[----:B------:R-:W-:Y:S01]  /*1be60*/  @!PT LDS RZ, [RZ] ;  /* 0x00000000fffff984 */ /* 0x000fe20000000800 */
[----:B------:R-:W-:Y:S01]  /*1be70*/  @!PT LDS RZ, [RZ] ;  /* 0x00000000fffff984 */ /* 0x000fe20000000800 */
[----:B------:R2:W-:Y:S01]  /*1be80*/  @!P3 LDGSTS.E.BYPASS.LTC128B.128 [R195+0x8000], [R102.64+0x80] ;  /* 0x0800008066c3bfae */ /* 0x0005e2000b901d44 */
[-C--:B------:R-:W-:Y:S01]  /*1be90*/  @!P5 LEA R110, P0, R100, R216.reuse, 0x1 ;  /* 0x000000d8646ed211 */ /* 0x080fe200078008ff */
[----:B------:R-:W-:Y:S02]  /*1bea0*/  IMAD.X R0, R184, 0x1, R0, P1 ;  /* 0x00000001b8007824 */ /* 0x000fe400008e0600 */
[----:B------:R1:W-:Y:S03]  /*1beb0*/  @P5 STS.128 [R195+0x6800], RZ ;  /* 0x006800ffc3005388 */ /* 0x0003e60000000c00 */
        /* <DEDUP_REMOVED lines=14> */
[----:B------:R-:W-:Y:S05]  /*1bfa0*/  @!P3 LEA.HI.X R103, R100, R217, R0, 0x1, P0 ;  /* 0x000000d96467b211 */ /* 0x000fea00000f0c00 */
[----:B------:R-:W-:Y:S01]  /*1bfb0*/  @!PT LDS RZ, [RZ] ;  /* 0x00000000fffff984 */ /* 0x000fe20000000800 */
[----:B------:R-:W-:Y:S01]  /*1bfc0*/  @!PT LDS RZ, [RZ] ;  /* 0x00000000fffff984 */ /* 0x000fe20000000800 */
[----:B------:R-:W-:Y:S01]  /*1bfd0*/  @!PT LDS RZ, [RZ] ;  /* 0x00000000fffff984 */ /* 0x000fe20000000800 */
[----:B------:R1:W-:Y:S04]  /*1bfe0*/  @!P3 LDGSTS.E.BYPASS.LTC128B.128 [R195+0x8800], [R102.64+0x80] ;  /* 0x0880008066c3bfae */ /* 0x0003e8000b901d44 */
[----:B------:R-:W0:Y:S02]  /*1bff0*/  LDGDEPBAR ;  /* 0x00000000000079af */ /* 0x000e240000000000 */
.L_x_820:
[----:B------:R-:W-:Y:S05]  /*1c000*/  BSYNC B0 ;  /* 0x0000000000007941 */ /* 0x000fea0003800000 */
.L_x_819:
[----:B------:R-:W2:Y:S08]  /*1c010*/  S2R R0, SR_TID.X ;  /* 0x0000000000007919 */ /* 0x000eb00000002100 */
[----:B------:R-:W-:Y:S04]  /*1c020*/  STL [R1+0x1f0], R191 ;  /* 0x0001f0bf01007387 */ /* 0x000fe80000100800 */
[----:B------:R-:W-:Y:S01]  /*1c030*/  STL [R1+0x1ec], R189 ;  /* 0x0001ecbd01007387 */ /* 0x000fe20000100800 */
[----:B--2---:R-:W-:Y:S05]  /*1c040*/  IMAD.SHL.U32 R0, R0, 0x2, RZ ;  /* 0x0000000200007824 */ /* 0x004fea00078e00ff */
[----:B------:R-:W-:Y:S05]  /*1c050*/  LOP3.LUT R0, R0, 0x6, RZ, 0xc0, !PT ;  /* 0x0000000600007812 */ /* 0x000fea00078ec0ff */
[----:B------:R-:W-:Y:S05]  /*1c060*/  IMAD R2, R234, 0x40, R0 ;  /* 0x00000040ea027824 */ /* 0x000fea00078e0200 */
[C---:B------:R-:W-:Y:S02]  /*1c070*/  IADD3 R0, R2.reuse, 0x1, RZ ;  /* 0x0000000102007810 */ /* 0x040fe40007ffe0ff */
[-C--:B------:R-:W-:Y:S02]  /*1c080*/  ISETP.GE.AND P3, PT, R2, R205.reuse, PT ;  /* 0x000000cd0200720c */ /* 0x080fe40003f66270 */
[C---:B------:R-:W-:Y:S02]  /*1c090*/  ISETP.GE.AND P0, PT, R0.reuse, R204, PT ;  /* 0x000000cc0000720c */ /* 0x040fe40003f06270 */
[C---:B------:R-:W-:Y:S02]  /*1c0a0*/  ISETP.GE.AND P2, PT, R0.reuse, R205, PT ;  /* 0x000000cd0000720c */ /* 0x040fe40003f46270 */
[C---:B------:R-:W-:Y:S02]  /*1c0b0*/  ISETP.GE.AND P6, PT, R0.reuse, R207, PT ;  /* 0x000000cf0000720c */ /* 0x040fe40003fc6270 */
[C---:B------:R-:W-:Y:S02]  /*1c0c0*/  ISETP.GE.AND P5, PT, R0.reuse, R206, PT ;  /* 0x000000ce0000720c */ /* 0x040fe40003fa6270 */
[C---:B------:R-:W-:Y:S02]  /*1c0d0*/  ISETP.GE.OR P0, PT, R0.reuse, R209, !P0 ;  /* 0x000000d10000720c */ /* 0x040fe40004706670 */
[C---:B------:R-:W-:Y:S02]  /*1c0e0*/  ISETP.GE.OR P2, PT, R0.reuse, R210, !P2 ;  /* 0x000000d20000720c */ /* 0x040fe40005746670 */
[C---:B------:R-:W-:Y:S02]  /*1c0f0*/  ISETP.GE.OR P6, PT, R0.reuse, R212, !P6 ;  /* 0x000000d40000720c */ /* 0x040fe400077c6670 */
[----:B------:R-:W-:Y:S02]  /*1c100*/  ISETP.GE.OR P5, PT, R0, R211, !P5 ;  /* 0x000000d30000720c */ /* 0x000fe40006fa6670 */
[C---:B------:R-:W-:Y:S01]  /*1c110*/  ISETP.GE.OR P3, PT, R2.reuse, R210, !P3 ;  /* 0x000000d20200720c */ /* 0x040fe20005f66670 */
[----:B------:R-:W2:Y:S01]  /*1c120*/  LD.E R0, [R108.64+0xdc] ;  /* 0x0000dc046c007980 */ /* 0x000ea2000c101900 */
[----:B------:R-:W-:Y:S02]  /*1c130*/  IADD3 R100, R2, 0x9, RZ ;  /* 0x0000000902647810 */ /* 0x000fe40007ffe0ff */
[----:B-1----:R-:W-:Y:S02]  /*1c140*/  FSEL R110, R8, -INF , !P3 ;  /* 0xff800000086e7808 */ /* 0x002fe40005800000 */
[----:B------:R-:W-:Y:S02]  /*1c150*/  IADD3 R8, R2, 0x8, RZ ;  /* 0x0000000802087810 */ /* 0x000fe40007ffe0ff */
[-C--:B------:R-:W-:Y:S02]  /*1c160*/  ISETP.GE.AND P3, PT, R100, R205.reuse, PT ;  /* 0x000000cd6400720c */ /* 0x080fe40003f66270 */
[----:B------:R-:W-:Y:S02]  /*1c170*/  FSEL R111, R11, -INF , !P0 ;  /* 0xff8000000b6f7808 */ /* 0x000fe40004000000 */
[----:B------:R-:W-:Y:S02]  /*1c180*/  FSEL R180, R9, -INF , !P2 ;  /* 0xff80000009b47808 */ /* 0x000fe40005000000 */
[----:B------:R-:W-:Y:S02]  /*1c190*/  IADD3 R11, R2, 0x10, RZ ;  /* 0x00000010020b7810 */ /* 0x000fe40007ffe0ff */
[----:B------:R-:W-:Y:S02]  /*1c1a0*/  ISETP.GE.AND P2, PT, R8, R204, PT ;  /* 0x000000cc0800720c */ /* 0x000fe40003f46270 */
[----:B------:R-:W-:Y:S02]  /*1c1b0*/  ISETP.GE.OR P3, PT, R100, R210, !P3 ;  /* 0x000000d26400720c */ /* 0x000fe40005f66670 */
[-C--:B------:R-:W-:Y:S02]  /*1c1c0*/  ISETP.GE.AND P1, PT, R2, R204.reuse, PT ;  /* 0x000000cc0200720c */ /* 0x080fe40003f26270 */
[C---:B------:R-:W-:Y:S02]  /*1c1d0*/  ISETP.GE.AND P4, PT, R8.reuse, R205, PT ;  /* 0x000000cd0800720c */ /* 0x040fe40003f86270 */
[----:B------:R-:W-:Y:S02]  /*1c1e0*/  ISETP.GE.OR P2, PT, R8, R209, !P2 ;  /* 0x000000d10800720c */ /* 0x000fe40005746670 */
[----:B------:R-:W-:Y:S02]  /*1c1f0*/  FSEL R186, R13, -INF , !P3 ;  /* 0xff8000000dba7808 */ /* 0x000fe40005800000 */
[C---:B------:R-:W-:Y:S02]  /*1c200*/  ISETP.GE.AND P3, PT, R11.reuse, R205, PT ;  /* 0x000000cd0b00720c */ /* 0x040fe40003f66270 */
[C---:B------:R-:W-:Y:S02]  /*1c210*/  IADD3 R9, R2.reuse, 0x18, RZ ;  /* 0x0000001802097810 */ /* 0x040fe40007ffe0ff */
[CC--:B------:R-:W-:Y:S02]  /*1c220*/  ISETP.GE.OR P1, PT, R2.reuse, R209.reuse, !P1 ;  /* 0x000000d10200720c */ /* 0x0c0fe40004f26670 */
[----:B------:R-:W-:Y:S02]  /*1c230*/  IADD3 R101, R2, 0x11, RZ ;  /* 0x0000001102657810 */ /* 0x000fe40007ffe0ff */
[C---:B------:R-:W-:Y:S02]  /*1c240*/  ISETP.GE.AND P0, PT, R11.reuse, R204, PT ;  /* 0x000000cc0b00720c */ /* 0x040fe40003f06270 */
[-C--:B------:R-:W-:Y:S02]  /*1c250*/  ISETP.GE.OR P4, PT, R8, R210.reuse, !P4 ;  /* 0x000000d20800720c */ /* 0x080fe40006786670 */
[----:B------:R-:W-:Y:S02]  /*1c260*/  FSEL R176, R14, -INF , !P2 ;  /* 0xff8000000eb07808 */ /* 0x000fe40005000000 */
[----:B------:R-:W-:Y:S02]  /*1c270*/  ISETP.GE.OR P3, PT, R11, R210, !P3 ;  /* 0x000000d20b00720c */ /* 0x000fe40005f66670 */
[----:B------:R-:W-:Y:S02]  /*1c280*/  FSEL R14, R5, -INF , !P6 ;  /* 0xff800000050e7808 */ /* 0x000fe40007000000 */
        /* <DEDUP_REMOVED lines=8> */
[-C--:B------:R-:W-:Y:S02]  /*1c310*/  ISETP.GE.OR P6, PT, R9, R209.reuse, !P6 ;  /* 0x000000d10900720c */ /* 0x080fe400077c6670 */
[----:B------:R-:W-:Y:S02]  /*1c320*/  ISETP.GE.OR P1, PT, R100, R209, !P1 ;  /* 0x000000d16400720c */ /* 0x000fe40004f26670 */
[----:B------:R-:W-:Y:S02]  /*1c330*/  ISETP.GE.OR P0, PT, R101, R210, !P0 ;  /* 0x000000d26500720c */ /* 0x000fe40004706670 */
[C---:B------:R-:W-:Y:S02]  /*1c340*/  ISETP.GE.OR P3, PT, R2.reuse, R211, !P3 ;  /* 0x000000d30200720c */ /* 0x040fe40005f66670 */
[----:B------:R-:W-:Y:S02]  /*1c350*/  IADD3 R10, R2, 0x19, RZ ;  /* 0x00000019020a7810 */ /* 0x000fe40007ffe0ff */
[----:B------:R-:W-:Y:S02]  /*1c360*/  FSEL R30, R30, -INF , !P6 ;  /* 0xff8000001e1e7808 */ /* 0x000fe40007000000 */
[----:B------:R-:W-:Y:S02]  /*1c370*/  ISETP.GE.AND P6, PT, R100, R206, PT ;  /* 0x000000ce6400720c */ /* 0x000fe40003fc6270 */
[----:B------:R-:W-:Y:S02]  /*1c380*/  FSEL R178, R15, -INF , !P1 ;  /* 0xff8000000fb27808 */ /* 0x000fe40004800000 */
[-C--:B------:R-:W-:Y:S02]  /*1c390*/  ISETP.GE.AND P1, PT, R101, R204.reuse, PT ;  /* 0x000000cc6500720c */ /* 0x080fe40003f26270 */
[----:B------:R-:W-:Y:S02]  /*1c3a0*/  FSEL R25, R25, -INF , !P0 ;  /* 0xff80000019197808 */ /* 0x000fe40004000000 */
[----:B------:R-:W-:Y:S02]  /*1c3b0*/  FSEL R13, R6, -INF , !P3 ;  /* 0xff800000060d7808 */ /* 0x000fe40005800000 */
[----:B------:R-:W-:Y:S02]  /*1c3c0*/  ISETP.GE.AND P0, PT, R10, R204, PT ;  /* 0x000000cc0a00720c */ /* 0x000fe40003f06270 */
[----:B------:R-:W-:Y:S02]  /*1c3d0*/  ISETP.GE.AND P3, PT, R9, R205, PT ;  /* 0x000000cd0900720c */ /* 0x000fe40003f66270 */
[----:B------:R-:W-:Y:S02]  /*1c3e0*/  ISETP.GE.OR P6, PT, R100, R211, !P6 ;  /* 0x000000d36400720c */ /* 0x000fe400077c6670 */
[C---:B------:R-:W-:Y:S02]  /*1c3f0*/  IADD3 R5, R2.reuse, 0x20, RZ ;  /* 0x0000002002057810 */ /* 0x040fe40007ffe0ff */
[----:B------:R-:W-:Y:S02]  /*1c400*/  ISETP.GE.AND P2, PT, R2, R207, PT ;  /* 0x000000cf0200720c */ /* 0x000fe40003f46270 */
[-C--:B------:R-:W-:Y:S02]  /*1c410*/  ISETP.GE.OR P1, PT, R101, R209.reuse, !P1 ;  /* 0x000000d16500720c */ /* 0x080fe40004f26670 */
[----:B------:R-:W-:Y:S02]  /*1c420*/  ISETP.GE.OR P0, PT, R10, R209, !P0 ;  /* 0x000000d10a00720c */ /* 0x000fe40004706670 */
[----:B------:R-:W-:Y:S02]  /*1c430*/  ISETP.GE.OR P3, PT, R9, R210, !P3 ;  /* 0x000000d20900720c */ /* 0x000fe40005f66670 */
[----:B------:R-:W-:Y:S02]  /*1c440*/  FSEL R19, R19, -INF , !P6 ;  /* 0xff80000013137808 */ /* 0x000fe40007000000 */
[----:B------:R-:W-:Y:S02]  /*1c450*/  ISETP.GE.AND P6, PT, R5, R204, PT ;  /* 0x000000cc0500720c */ /* 0x000fe40003fc6270 */
[----:B------:R-:W-:Y:S02]  /*1c460*/  FSEL R26, R26, -INF , !P4 ;  /* 0xff8000001a1a7808 */ /* 0x000fe40006000000 */
[CC--:B------:R-:W-:Y:S02]  /*1c470*/  ISETP.GE.AND P4, PT, R8.reuse, R207.reuse, PT ;  /* 0x000000cf0800720c */ /* 0x0c0fe40003f86270 */
[----:B------:R-:W-:Y:S02]  /*1c480*/  FSEL R27, R27, -INF , !P1 ;  /* 0xff8000001b1b7808 */ /* 0x000fe40004800000 */
[----:B------:R-:W-:Y:S02]  /*1c490*/  ISETP.GE.AND P1, PT, R8, R206, PT ;  /* 0x000000ce0800720c */ /* 0x000fe40003f26270 */
[----:B------:R-:W-:Y:S02]  /*1c4a0*/  ISETP.GE.OR P2, PT, R2, R212, !P2 ;  /* 0x000000d40200720c */ /* 0x000fe40005746670 */
[----:B------:R-:W-:Y:S02]  /*1c4b0*/  FSEL R31, R31, -INF , !P0 ;  /* 0xff8000001f1f7808 */ /* 0x000fe40004000000 */
[C---:B------:R-:W-:Y:S02]  /*1c4c0*/  ISETP.GE.AND P0, PT, R11.reuse, R207, PT ;  /* 0x000000cf0b00720c */ /* 0x040fe40003f06270 */
[----:B------:R-:W-:Y:S02]  /*1c4d0*/  FSEL R28, R28, -INF , !P3 ;  /* 0xff8000001c1c7808 */ /* 0x000fe40005800000 */
[----:B------:R-:W-:Y:S02]  /*1c4e0*/  ISETP.GE.AND P3, PT, R11, R206, PT ;  /* 0x000000ce0b00720c */ /* 0x000fe40003f66270 */
[----:B------:R-:W-:Y:S02]  /*1c4f0*/  ISETP.GE.OR P6, PT, R5, R209, !P6 ;  /* 0x000000d10500720c */ /* 0x000fe400077c6670 */
[CC--:B------:R-:W-:Y:S02]  /*1c500*/  ISETP.GE.OR P4, PT, R8.reuse, R212.reuse, !P4 ;  /* 0x000000d40800720c */ /* 0x0c0fe40006786670 */
[----:B------:R-:W-:Y:S02]  /*1c510*/  ISETP.GE.OR P1, PT, R8, R211, !P1 ;  /* 0x000000d30800720c */ /* 0x000fe40004f26670 */
[----:B------:R-:W-:Y:S02]  /*1c520*/  FSEL R12, R4, -INF , !P2 ;  /* 0xff800000040c7808 */ /* 0x000fe40005000000 */
[----:B------:R-:W-:Y:S02]  /*1c530*/  FSEL R15, R7, -INF , !P5 ;  /* 0xff800000070f7808 */ /* 0x000fe40006800000 */
[----:B------:R-:W-:Y:S02]  /*1c540*/  ISETP.GE.AND P5, PT, R100, R207, PT ;  /* 0x000000cf6400720c */ /* 0x000fe40003fa6270 */
[C---:B------:R-:W-:Y:S02]  /*1c550*/  ISETP.GE.OR P0, PT, R11.reuse, R212, !P0 ;  /* 0x000000d40b00720c */ /* 0x040fe40004706670 */
[----:B------:R-:W-:Y:S02]  /*1c560*/  ISETP.GE.OR P3, PT, R11, R211, !P3 ;  /* 0x000000d30b00720c */ /* 0x000fe40005f66670 */
[----:B------:R-:W-:Y:S02]  /*1c570*/  IADD3 R8, R2, 0x21, RZ ;  /* 0x0000002102087810 */ /* 0x000fe40007ffe0ff */
[----:B------:R-:W-:Y:S02]  /*1c580*/  FSEL R42, R42, -INF , !P6 ;  /* 0xff8000002a2a7808 */ /* 0x000fe40007000000 */
[----:B------:R-:W-:Y:S02]  /*1c590*/  ISETP.GE.AND P6, PT, R101, R206, PT ;  /* 0x000000ce6500720c */ /* 0x000fe40003fc6270 */
[C---:B------:R-:W-:Y:S02]  /*1c5a0*/  IADD3 R4, R2.reuse, 0x28, RZ ;  /* 0x0000002802047810 */ /* 0x040fe40007ffe0ff */
[----:B------:R-:W-:Y:S02]  /*1c5b0*/  IADD3 R7, R2, 0x29, RZ ;  /* 0x0000002902077810 */ /* 0x000fe40007ffe0ff */
[-C--:B------:R-:W-:Y:S02]  /*1c5c0*/  ISETP.GE.AND P2, PT, R10, R205.reuse, PT ;  /* 0x000000cd0a00720c */ /* 0x080fe40003f46270 */
[----:B------:R-:W-:Y:S02]  /*1c5d0*/  ISETP.GE.OR P5, PT, R100, R212, !P5 ;  /* 0x000000d46400720c */ /* 0x000fe40006fa6670 */
[----:B------:R-:W-:Y:S02]  /*1c5e0*/  FSEL R16, R16, -INF , !P4 ;  /* 0xff80000010107808 */ /* 0x000fe40006000000 */
[----:B------:R-:W-:Y:S02]  /*1c5f0*/  FSEL R18, R18, -INF , !P1 ;  /* 0xff80000012127808 */ /* 0x000fe40004800000 */
[-C--:B------:R-:W-:Y:S02]  /*1c600*/  ISETP.GE.AND P1, PT, R8, R204.reuse, PT ;  /* 0x000000cc0800720c */ /* 0x080fe40003f26270 */
[----:B------:R-:W-:Y:S02]  /*1c610*/  ISETP.GE.AND P4, PT, R5, R205, PT ;  /* 0x000000cd0500720c */ /* 0x000fe40003f86270 */
[----:B------:R-:W-:Y:S02]  /*1c620*/  ISETP.GE.OR P6, PT, R101, R211, !P6 ;  /* 0x000000d36500720c */ /* 0x000fe400077c6670 */
[----:B------:R-:W-:Y:S02]  /*1c630*/  FSEL R20, R20, -INF , !P0 ;  /* 0xff80000014147808 */ /* 0x000fe40004000000 */
[----:B------:R-:W-:Y:S02]  /*1c640*/  FSEL R22, R22, -INF , !P3 ;  /* 0xff80000016167808 */ /* 0x000fe40005800000 */
[----:B------:R-:W-:Y:S02]  /*1c650*/  ISETP.GE.AND P0, PT, R7, R204, PT ;  /* 0x000000cc0700720c */ /* 0x000fe40003f06270 */
[----:B------:R-:W-:Y:S02]  /*1c660*/  ISETP.GE.AND P3, PT, R4, R205, PT ;  /* 0x000000cd0400720c */ /* 0x000fe40003f66270 */
[-C--:B------:R-:W-:Y:S02]  /*1c670*/  ISETP.GE.OR P2, PT, R10, R210.reuse, !P2 ;  /* 0x000000d20a00720c */ /* 0x080fe40005746670 */
[----:B------:R-:W-:Y:S02]  /*1c680*/  FSEL R17, R17, -INF , !P5 ;  /* 0xff80000011117808 */ /* 0x000fe40006800000 */
[----:B------:R-:W-:Y:S02]  /*1c690*/  ISETP.GE.AND P5, PT, R101, R207, PT ;  /* 0x000000cf6500720c */ /* 0x000fe40003fa6270 */
[-C--:B------:R-:W-:Y:S02]  /*1c6a0*/  ISETP.GE.OR P1, PT, R8, R209.reuse, !P1 ;  /* 0x000000d10800720c */ /* 0x080fe40004f26670 */
[----:B------:R-:W-:Y:S02]  /*1c6b0*/  ISETP.GE.OR P4, PT, R5, R210, !P4 ;  /* 0x000000d20500720c */ /* 0x000fe40006786670 */
[----:B------:R-:W-:Y:S02]  /*1c6c0*/  FSEL R23, R23, -INF , !P6 ;  /* 0xff80000017177808 */ /* 0x000fe40007000000 */
[C---:B------:R-:W-:Y:S02]  /*1c6d0*/  ISETP.GE.AND P6, PT, R4.reuse, R204, PT ;  /* 0x000000cc0400720c */ /* 0x040fe40003fc6270 */
[----:B------:R-:W-:Y:S02]  /*1c6e0*/  ISETP.GE.OR P0, PT, R7, R209, !P0 ;  /* 0x000000d10700720c */ /* 0x000fe40004706670 */
[----:B------:R-:W-:Y:S02]  /*1c6f0*/  ISETP.GE.OR P3, PT, R4, R210, !P3 ;  /* 0x000000d20400720c */ /* 0x000fe40005f66670 */
[----:B------:R-:W-:Y:S02]  /*1c700*/  FSEL R29, R29, -INF , !P2 ;  /* 0xff8000001d1d7808 */ /* 0x000fe40005000000 */
[----:B------:R-:W-:Y:S02]  /*1c710*/  ISETP.GE.AND P2, PT, R8, R205, PT ;  /* 0x000000cd0800720c */ /* 0x000fe40003f46270 */
[----:B------:R-:W-:Y:S02]  /*1c720*/  FSEL R43, R43, -INF , !P1 ;  /* 0xff8000002b2b7808 */ /* 0x000fe40004800000 */
[C---:B------:R-:W-:Y:S02]  /*1c730*/  ISETP.GE.AND P1, PT, R9.reuse, R207, PT ;  /* 0x000000cf0900720c */ /* 0x040fe40003f26270 */
[----:B------:R-:W-:Y:S02]  /*1c740*/  FSEL R40, R40, -INF , !P4 ;  /* 0xff80000028287808 */ /* 0x000fe40006000000 */
[----:B------:R-:W-:Y:S02]  /*1c750*/  ISETP.GE.AND P4, PT, R9, R206, PT ;  /* 0x000000ce0900720c */ /* 0x000fe40003f86270 */
[----:B------:R-:W-:Y:S02]  /*1c760*/  ISETP.GE.OR P5, PT, R101, R212, !P5 ;  /* 0x000000d46500720c */ /* 0x000fe40006fa6670 */
[----:B------:R-:W-:Y:S02]  /*1c770*/  ISETP.GE.OR P6, PT, R4, R209, !P6 ;  /* 0x000000d10400720c */ /* 0x000fe400077c6670 */
[----:B------:R-:W-:Y:S02]  /*1c780*/  FSEL R47, R47, -INF , !P0 ;  /* 0xff8000002f2f7808 */ /* 0x000fe40004000000 */
[C---:B------:R-:W-:Y:S02]  /*1c790*/  ISETP.GE.AND P0, PT, R5.reuse, R207, PT ;  /* 0x000000cf0500720c */ /* 0x040fe40003f06270 */
[----:B------:R-:W-:Y:S02]  /*1c7a0*/  FSEL R44, R44, -INF , !P3 ;  /* 0xff8000002c2c7808 */ /* 0x000fe40005800000 */
[----:B------:R-:W-:Y:S02]  /*1c7b0*/  ISETP.GE.AND P3, PT, R5, R206, PT ;  /* 0x000000ce0500720c */ /* 0x000fe40003f66270 */
[----:B------:R-:W-:Y:S02]  /*1c7c0*/  ISETP.GE.OR P2, PT, R8, R210, !P2 ;  /* 0x000000d20800720c */ /* 0x000fe40005746670 */
[C---:B------:R-:W-:Y:S02]  /*1c7d0*/  ISETP.GE.OR P1, PT, R9.reuse, R212, !P1 ;  /* 0x000000d40900720c */ /* 0x040fe40004f26670 */
[----:B------:R-:W-:Y:S02]  /*1c7e0*/  ISETP.GE.OR P4, PT, R9, R211, !P4 ;  /* 0x000000d30900720c */ /* 0x000fe40006786670 */
[----:B------:R-:W-:Y:S02]  /*1c7f0*/  FSEL R21, R21, -INF , !P5 ;  /* 0xff80000015157808 */ /* 0x000fe40006800000 */
[----:B------:R-:W-:Y:S02]  /*1c800*/  ISETP.GE.AND P5, PT, R10, R207, PT ;  /* 0x000000cf0a00720c */ /* 0x000fe40003fa6270 */
[----:B------:R-:W-:Y:S02]  /*1c810*/  FSEL R46, R46, -INF , !P6 ;  /* 0xff8000002e2e7808 */ /* 0x000fe40007000000 */
[----:B------:R-:W-:Y:S02]  /*1c820*/  ISETP.GE.AND P6, PT, R10, R206, PT ;  /* 0x000000ce0a00720c */ /* 0x000fe40003fc6270 */
[CC--:B------:R-:W-:Y:S02]  /*1c830*/  ISETP.GE.OR P0, PT, R5.reuse, R212.reuse, !P0 ;  /* 0x000000d40500720c */ /* 0x0c0fe40004706670 */
[----:B------:R-:W-:Y:S02]  /*1c840*/  ISETP.GE.OR P3, PT, R5, R211, !P3 ;  /* 0x000000d30500720c */ /* 0x000fe40005f66670 */
[C---:B------:R-:W-:Y:S02]  /*1c850*/  IADD3 R6, R2.reuse, 0x30, RZ ;  /* 0x0000003002067810 */ /* 0x040fe40007ffe0ff */
[----:B------:R-:W-:Y:S02]  /*1c860*/  IADD3 R5, R2, 0x31, RZ ;  /* 0x0000003102057810 */ /* 0x000fe40007ffe0ff */
[----:B------:R-:W-:Y:S02]  /*1c870*/  FSEL R41, R41, -INF , !P2 ;  /* 0xff80000029297808 */ /* 0x000fe40005000000 */
[----:B------:R-:W-:Y:S02]  /*1c880*/  ISETP.GE.AND P2, PT, R7, R205, PT ;  /* 0x000000cd0700720c */ /* 0x000fe40003f46270 */
[C---:B------:R-:W-:Y:S02]  /*1c890*/  ISETP.GE.OR P5, PT, R10.reuse, R212, !P5 ;  /* 0x000000d40a00720c */ /* 0x040fe40006fa6670 */
[----:B------:R-:W-:Y:S02]  /*1c8a0*/  ISETP.GE.OR P6, PT, R10, R211, !P6 ;  /* 0x000000d30a00720c */ /* 0x000fe400077c6670 */
[----:B------:R-:W-:Y:S02]  /*1c8b0*/  FSEL R32, R32, -INF , !P1 ;  /* 0xff80000020207808 */ /* 0x000fe40004800000 */
[----:B------:R-:W-:Y:S02]  /*1c8c0*/  FSEL R34, R34, -INF , !P4 ;  /* 0xff80000022227808 */ /* 0x000fe40006000000 */
[----:B------:R-:W-:Y:S02]  /*1c8d0*/  ISETP.GE.AND P1, PT, R5, R204, PT ;  /* 0x000000cc0500720c */ /* 0x000fe40003f26270 */
[C---:B------:R-:W-:Y:S02]  /*1c8e0*/  ISETP.GE.AND P4, PT, R6.reuse, R205, PT ;  /* 0x000000cd0600720c */ /* 0x040fe40003f86270 */
[----:B------:R-:W-:Y:S02]  /*1c8f0*/  ISETP.GE.OR P2, PT, R7, R210, !P2 ;  /* 0x000000d20700720c */ /* 0x000fe40005746670 */
[----:B------:R-:W-:Y:S02]  /*1c900*/  FSEL R33, R33, -INF , !P5 ;  /* 0xff80000021217808 */ /* 0x000fe40006800000 */
[----:B------:R-:W-:Y:S02]  /*1c910*/  FSEL R35, R35, -INF , !P6 ;  /* 0xff80000023237808 */ /* 0x000fe40007000000 */
[----:B------:R-:W-:Y:S02]  /*1c920*/  ISETP.GE.AND P6, PT, R6, R204, PT ;  /* 0x000000cc0600720c */ /* 0x000fe40003fc6270 */
[----:B------:R-:W-:Y:S02]  /*1c930*/  ISETP.GE.AND P5, PT, R8, R207, PT ;  /* 0x000000cf0800720c */ /* 0x000fe40003fa6270 */
[----:B------:R-:W-:Y:S02]  /*1c940*/  ISETP.GE.OR P1, PT, R5, R209, !P1 ;  /* 0x000000d10500720c */ /* 0x000fe40004f26670 */
[C---:B------:R-:W-:Y:S02]  /*1c950*/  ISETP.GE.OR P4, PT, R6.reuse, R210, !P4 ;  /* 0x000000d20600720c */ /* 0x040fe40006786670 */
[----:B------:R-:W-:Y:S02]  /*1c960*/  FSEL R45, R45, -INF , !P2 ;  /* 0xff8000002d2d7808 */ /* 0x000fe40005000000 */
[----:B------:R-:W-:Y:S02]  /*1c970*/  ISETP.GE.AND P2, PT, R5, R205, PT ;  /* 0x000000cd0500720c */ /* 0x000fe40003f46270 */
[----:B------:R-:W-:Y:S02]  /*1c980*/  ISETP.GE.OR P6, PT, R6, R209, !P6 ;  /* 0x000000d10600720c */ /* 0x000fe400077c6670 */
[----:B------:R-:W-:Y:S02]  /*1c990*/  FSEL R59, R59, -INF , !P1 ;  /* 0xff8000003b3b7808 */ /* 0x000fe40004800000 */
[----:B------:R-:W-:Y:S02]  /*1c9a0*/  ISETP.GE.AND P1, PT, R4, R207, PT ;  /* 0x000000cf0400720c */ /* 0x000fe40003f26270 */
[----:B------:R-:W-:Y:S02]  /*1c9b0*/  FSEL R56, R56, -INF , !P4 ;  /* 0xff80000038387808 */ /* 0x000fe40006000000 */
[----:B------:R-:W-:Y:S02]  /*1c9c0*/  ISETP.GE.AND P4, PT, R4, R206, PT ;  /* 0x000000ce0400720c */ /* 0x000fe40003f86270 */
[----:B------:R-:W-:Y:S02]  /*1c9d0*/  ISETP.GE.OR P5, PT, R8, R212, !P5 ;  /* 0x000000d40800720c */ /* 0x000fe40006fa6670 */
[----:B------:R-:W-:Y:S02]  /*1c9e0*/  FSEL R58, R58, -INF , !P6 ;  /* 0xff8000003a3a7808 */ /* 0x000fe40007000000 */
[----:B------:R-:W-:Y:S02]  /*1c9f0*/  ISETP.GE.AND P6, PT, R8, R206, PT ;  /* 0x000000ce0800720c */ /* 0x000fe40003fc6270 */
[----:B------:R-:W-:Y:S02]  /*1ca00*/  ISETP.GE.OR P2, PT, R5, R210, !P2 ;  /* 0x000000d20500720c */ /* 0x000fe40005746670 */
[CC--:B------:R-:W-:Y:S02]  /*1ca10*/  ISETP.GE.OR P1, PT, R4.reuse, R212.reuse, !P1 ;  /* 0x000000d40400720c */ /* 0x0c0fe40004f26670 */
[----:B------:R-:W-:Y:S02]  /*1ca20*/  ISETP.GE.OR P4, PT, R4, R211, !P4 ;  /* 0x000000d30400720c */ /* 0x000fe40006786670 */
[C---:B------:R-:W-:Y:S02]  /*1ca30*/  IADD3 R4, R2.reuse, 0x38, RZ ;  /* 0x0000003802047810 */ /* 0x040fe40007ffe0ff */
[----:B------:R-:W-:Y:S02]  /*1ca40*/  IADD3 R2, R2, 0x39, RZ ;  /* 0x0000003902027810 */ /* 0x000fe40007ffe0ff */
[----:B------:R-:W-:Y:S02]  /*1ca50*/  FSEL R37, R37, -INF , !P5 ;  /* 0xff80000025257808 */ /* 0x000fe40006800000 */
[----:B------:R-:W-:Y:S02]  /*1ca60*/  ISETP.GE.AND P5, PT, R7, R207, PT ;  /* 0x000000cf0700720c */ /* 0x000fe40003fa6270 */
[----:B------:R-:W-:Y:S02]  /*1ca70*/  ISETP.GE.OR P6, PT, R8, R211, !P6 ;  /* 0x000000d30800720c */ /* 0x000fe400077c6670 */
[----:B------:R-:W-:Y:S02]  /*1ca80*/  FSEL R57, R57, -INF , !P2 ;  /* 0xff80000039397808 */ /* 0x000fe40005000000 */
[-C--:B------:R-:W-:Y:S02]  /*1ca90*/  ISETP.GE.AND P2, PT, R2, R205.reuse, PT ;  /* 0x000000cd0200720c */ /* 0x080fe40003f46270 */
[----:B------:R-:W-:Y:S02]  /*1caa0*/  ISETP.GE.OR P5, PT, R7, R212, !P5 ;  /* 0x000000d40700720c */ /* 0x000fe40006fa6670 */
[----:B------:R-:W-:Y:S02]  /*1cab0*/  FSEL R38, R38, -INF , !P3 ;  /* 0xff80000026267808 */ /* 0x000fe40005800000 */
[----:B------:R-:W-:Y:S02]  /*1cac0*/  FSEL R39, R39, -INF , !P6 ;  /* 0xff80000027277808 */ /* 0x000fe40007000000 */
[C---:B------:R-:W-:Y:S02]  /*1cad0*/  ISETP.GE.AND P6, PT, R4.reuse, R204, PT ;  /* 0x000000cc0400720c */ /* 0x040fe40003fc6270 */
[----:B------:R-:W-:Y:S02]  /*1cae0*/  ISETP.GE.AND P3, PT, R4, R205, PT ;  /* 0x000000cd0400720c */ /* 0x000fe40003f66270 */
[----:B------:R-:W-:Y:S02]  /*1caf0*/  ISETP.GE.OR P2, PT, R2, R210, !P2 ;  /* 0x000000d20200720c */ /* 0x000fe40005746670 */
[----:B------:R-:W-:Y:S02]  /*1cb00*/  FSEL R49, R49, -INF , !P5 ;  /* 0xff80000031317808 */ /* 0x000fe40006800000 */
[----:B------:R-:W-:Y:S02]  /*1cb10*/  ISETP.GE.AND P5, PT, R4, R207, PT ;  /* 0x000000cf0400720c */ /* 0x000fe40003fa6270 */
[----:B------:R-:W-:Y:S02]  /*1cb20*/  FSEL R50, R50, -INF , !P4 ;  /* 0xff80000032327808 */ /* 0x000fe40006000000 */
[----:B------:R-:W-:Y:S02]  /*1cb30*/  ISETP.GE.AND P4, PT, R4, R206, PT ;  /* 0x000000ce0400720c */ /* 0x000fe40003f86270 */
[----:B------:R-:W-:Y:S02]  /*1cb40*/  FSEL R36, R36, -INF , !P0 ;  /* 0xff80000024247808 */ /* 0x000fe40004000000 */
[----:B------:R-:W-:Y:S02]  /*1cb50*/  ISETP.GE.AND P0, PT, R2, R204, PT ;  /* 0x000000cc0200720c */ /* 0x000fe40003f06270 */
[C---:B------:R-:W-:Y:S02]  /*1cb60*/  ISETP.GE.OR P6, PT, R4.reuse, R209, !P6 ;  /* 0x000000d10400720c */ /* 0x040fe400077c6670 */
[----:B------:R-:W-:Y:S02]  /*1cb70*/  ISETP.GE.OR P3, PT, R4, R210, !P3 ;  /* 0x000000d20400720c */ /* 0x000fe40005f66670 */
[----:B------:R-:W-:Y:S02]  /*1cb80*/  FSEL R61, R61, -INF , !P2 ;  /* 0xff8000003d3d7808 */ /* 0x000fe40005000000 */
[C---:B------:R-:W-:Y:S02]  /*1cb90*/  ISETP.GE.AND P2, PT, R5.reuse, R207, PT ;  /* 0x000000cf0500720c */ /* 0x040fe40003f46270 */
[----:B------:R-:W-:Y:S02]  /*1cba0*/  FSEL R48, R48, -INF , !P1 ;  /* 0xff80000030307808 */ /* 0x000fe40004800000 */
[C---:B------:R-:W-:Y:S02]  /*1cbb0*/  ISETP.GE.AND P1, PT, R5.reuse, R206, PT ;  /* 0x000000ce0500720c */ /* 0x040fe40003f26270 */
[C---:B------:R-:W-:Y:S02]  /*1cbc0*/  ISETP.GE.OR P5, PT, R4.reuse, R212, !P5 ;  /* 0x000000d40400720c */ /* 0x040fe40006fa6670 */
[----:B------:R-:W-:Y:S02]  /*1cbd0*/  ISETP.GE.OR P4, PT, R4, R211, !P4 ;  /* 0x000000d30400720c */ /* 0x000fe40006786670 */
[----:B------:R-:W-:Y:S02]  /*1cbe0*/  FMNMX.FTZ R4, R110, R104, !PT ;  /* 0x000000686e047209 */ /* 0x000fe40007810000 */
[----:B------:R-:W-:Y:S02]  /*1cbf0*/  ISETP.GE.OR P0, PT, R2, R209, !P0 ;  /* 0x000000d10200720c */ /* 0x000fe40004706670 */
[C---:B------:R-:W-:Y:S02]  /*1cc00*/  ISETP.GE.OR P2, PT, R5.reuse, R212, !P2 ;  /* 0x000000d40500720c */ /* 0x040fe40005746670 */
[----:B------:R-:W-:Y:S02]  /*1cc10*/  ISETP.GE.OR P1, PT, R5, R211, !P1 ;  /* 0x000000d30500720c */ /* 0x000fe40004f26670 */
[----:B------:R-:W-:Y:S02]  /*1cc20*/  FMNMX.FTZ R4, R180, R4, !PT ;  /* 0x00000004b4047209 */ /* 0x000fe40007810000 */
[----:B------:R-:W-:Y:S02]  /*1cc30*/  FMNMX.FTZ R5, R12, R105, !PT ;  /* 0x000000690c057209 */ /* 0x000fe40007810000 */
[----:B------:R-:W-:Y:S02]  /*1cc40*/  FSEL R63, R63, -INF , !P0 ;  /* 0xff8000003f3f7808 */ /* 0x000fe40004000000 */
[----:B------:R-:W-:Y:S02]  /*1cc50*/  ISETP.GE.AND P0, PT, R6, R207, PT ;  /* 0x000000cf0600720c */ /* 0x000fe40003f06270 */
[----:B------:R-:W-:Y:S02]  /*1cc60*/  FSEL R60, R60, -INF , !P3 ;  /* 0xff8000003c3c7808 */ /* 0x000fe40005800000 */
[----:B------:R-:W-:Y:S02]  /*1cc70*/  ISETP.GE.AND P3, PT, R6, R206, PT ;  /* 0x000000ce0600720c */ /* 0x000fe40003f66270 */
[----:B------:R-:W-:Y:S02]  /*1cc80*/  FMNMX.FTZ R4, R185, R4, !PT ;  /* 0x00000004b9047209 */ /* 0x000fe40007810000 */
        /* <DEDUP_REMOVED lines=32> */
[----:B------:R-:W-:Y:S02]  /*1ce90*/  FSEL R52, R52, -INF , !P0 ;  /* 0xff80000034347808 */ /* 0x000fe40004000000 */
[----:B------:R-:W-:Y:S02]  /*1cea0*/  FMNMX.FTZ R4, R56, R4, !PT ;  /* 0x0000000438047209 */ /* 0x000fe40007810000 */
[----:B------:R-:W-:Y:S02]  /*1ceb0*/  FMNMX.FTZ R5, R38, R5, !PT ;  /* 0x0000000526057209 */ /* 0x000fe40007810000 */
[----:B------:R-:W-:Y:S02]  /*1cec0*/  FMNMX.FTZ R6, R49, R6, !PT ;  /* 0x0000000631067209 */ /* 0x000fe40007810000 */
[----:B------:R-:W-:Y:S02]  /*1ced0*/  FSEL R51, R51, -INF , !P6 ;  /* 0xff80000033337808 */ /* 0x000fe40007000000 */
[----:B------:R-:W-:Y:S02]  /*1cee0*/  ISETP.GE.AND P6, PT, R2, R207, PT ;  /* 0x000000cf0200720c */ /* 0x000fe40003fc6270 */
[----:B------:R-:W-:Y:S02]  /*1cef0*/  FMNMX.FTZ R4, R57, R4, !PT ;  /* 0x0000000439047209 */ /* 0x000fe40007810000 */
        /* <DEDUP_REMOVED lines=9> */
[----:B------:R-:W-:Y:S02]  /*1cf90*/  FSEL R54, R54, -INF , !P3 ;  /* 0xff80000036367808 */ /* 0x000fe40005800000 */
[----:B------:R-:W-:Y:S02]  /*1cfa0*/  FSEL R65, R65, -INF , !P6 ;  /* 0xff80000041417808 */ /* 0x000fe40007000000 */
[----:B------:R-:W-:Y:S02]  /*1cfb0*/  FMNMX.FTZ R4, R51, R4, !PT ;  /* 0x0000000433047209 */ /* 0x000fe40007810000 */
[----:B------:R-:W-:Y:S02]  /*1cfc0*/  FMNMX.FTZ R6, R64, R6, !PT ;  /* 0x0000000640067209 */ /* 0x000fe40007810000 */
[----:B------:R-:W-:Y:S02]  /*1cfd0*/  FMNMX.FTZ R103, R111, R103, !PT ;  /* 0x000000676f677209 */ /* 0x000fe40007810000 */
[----:B------:R-:W-:Y:S02]  /*1cfe0*/  FMNMX.FTZ R5, R54, R4, !PT ;  /* 0x0000000436057209 */ /* 0x000fe40007810000 */
[----:B------:R-:W-:Y:S02]  /*1cff0*/  FMNMX.FTZ R4, R65, R6, !PT ;  /* 0x0000000641047209 */ /* 0x000fe40007810000 */
[----:B------:R-:W-:Y:S02]  /*1d000*/  ISETP.GE.AND P0, PT, R2, R206, PT ;  /* 0x000000ce0200720c */ /* 0x000fe40003f06270 */
[----:B------:R-:W-:Y:S01]  /*1d010*/  FSEL R55, R55, -INF , !P1 ;  /* 0xff80000037377808 */ /* 0x000fe20004800000 */
[----:B------:R-:W1:Y:S01]  /*1d020*/  SHFL.BFLY PT, R7, R4, 0x2, 0x1f ;  /* 0x0c401f0004077f89 */ /* 0x000e6200000e0000 */
[----:B------:R-:W-:Y:S02]  /*1d030*/  FMNMX.FTZ R103, R176, R103, !PT ;  /* 0x00000067b0677209 */ /* 0x000fe40007810000 */
[----:B------:R-:W-:Y:S02]  /*1d040*/  FMNMX.FTZ R100, R61, R100, !PT ;  /* 0x000000643d647209 */ /* 0x000fe40007810000 */
[----:B------:R-:W-:Y:S02]  /*1d050*/  ISETP.GE.OR P0, PT, R2, R211, !P0 ;  /* 0x000000d30200720c */ /* 0x000fe40004706670 */
[----:B------:R-:W-:Y:S01]  /*1d060*/  FSEL R66, R66, -INF , !P4 ;  /* 0xff80000042427808 */ /* 0x000fe20006000000 */
[----:B------:R-:W3:Y:S01]  /*1d070*/  SHFL.BFLY PT, R8, R100, 0x2, 0x1f ;  /* 0x0c401f0064087f89 */ /* 0x000ee200000e0000 */
[----:B------:R-:W-:Y:S02]  /*1d080*/  FMNMX.FTZ R2, R55, R5, !PT ;  /* 0x0000000537027209 */ /* 0x000fe40007810000 */
[----:B------:R-:W-:Y:S02]  /*1d090*/  FMNMX.FTZ R103, R178, R103, !PT ;  /* 0x00000067b2677209 */ /* 0x000fe40007810000 */
[----:B------:R-:W-:Y:S02]  /*1d0a0*/  FSEL R67, R67, -INF , !P0 ;  /* 0xff80000043437808 */ /* 0x000fe40004000000 */
[----:B------:R-:W-:Y:S02]  /*1d0b0*/  FMNMX.FTZ R2, R66, R2, !PT ;  /* 0x0000000242027209 */ /* 0x000fe40007810000 */
[----:B------:R-:W-:Y:S02]  /*1d0c0*/  FMNMX.FTZ R103, R26, R103, !PT ;  /* 0x000000671a677209 */ /* 0x000fe40007810000 */
[----:B------:R-:W-:Y:S02]  /*1d0d0*/  FMNMX.FTZ R2, R67, R2, !PT ;  /* 0x0000000243027209 */ /* 0x000fe40007810000 */
[----:B------:R-:W-:Y:S02]  /*1d0e0*/  FMNMX.FTZ R103, R27, R103, !PT ;  /* 0x000000671b677209 */ /* 0x000fe40007810000 */
[----:B-1----:R-:W-:Y:S01]  /*1d0f0*/  FMNMX.FTZ R4, R4, R7, !PT ;  /* 0x0000000704047209 */ /* 0x002fe20007810000 */
[----:B------:R-:W1:Y:S01]  /*1d100*/  SHFL.BFLY PT, R5, R2, 0x2, 0x1f ;  /* 0x0c401f0002057f89 */ /* 0x000e6200000e0000 */
[----:B------:R-:W-:Y:S04]  /*1d110*/  FMNMX.FTZ R103, R30, R103, !PT ;  /* 0x000000671e677209 */ /* 0x000fe80007810000 */
[----:B------:R-:W-:Y:S02]  /*1d120*/  FMNMX.FTZ R103, R31, R103, !PT ;  /* 0x000000671f677209 */ /* 0x000fe40007810000 */
[----:B---3--:R-:W-:Y:S01]  /*1d130*/  FMNMX.FTZ R100, R100, R8, !PT ;  /* 0x0000000864647209 */ /* 0x008fe20007810000 */
[----:B------:R-:W3:Y:S01]  /*1d140*/  SHFL.BFLY PT, R102, R4, 0x1, 0x1f ;  /* 0x0c201f0004667f89 */ /* 0x000ee200000e0000 */
[----:B------:R-:W-:Y:S04]  /*1d150*/  FMNMX.FTZ R103, R42, R103, !PT ;  /* 0x000000672a677209 */ /* 0x000fe80007810000 */
[----:B------:R-:W-:Y:S03]  /*1d160*/  FMNMX.FTZ R103, R43, R103, !PT ;  /* 0x000000672b677209 */ /* 0x000fe60007810000 */
[----:B------:R-:W4:Y:S01]  /*1d170*/  SHFL.BFLY PT, R8, R100, 0x1, 0x1f ;  /* 0x0c201f0064087f89 */ /* 0x000f2200000e0000 */
[----:B------:R-:W-:Y:S04]  /*1d180*/  FMNMX.FTZ R103, R46, R103, !PT ;  /* 0x000000672e677209 */ /* 0x000fe80007810000 */
[----:B------:R-:W-:Y:S02]  /*1d190*/  FMNMX.FTZ R103, R47, R103, !PT ;  /* 0x000000672f677209 */ /* 0x000fe40007810000 */
[----:B-1----:R-:W-:Y:S02]  /*1d1a0*/  FMNMX.FTZ R2, R2, R5, !PT ;  /* 0x0000000502027209 */ /* 0x002fe40007810000 */
[----:B------:R-:W-:Y:S03]  /*1d1b0*/  FMNMX.FTZ R103, R58, R103, !PT ;  /* 0x000000673a677209 */ /* 0x000fe60007810000 */
[----:B------:R-:W1:Y:S01]  /*1d1c0*/  SHFL.BFLY PT, R101, R2, 0x1, 0x1f ;  /* 0x0c201f0002657f89 */ /* 0x000e6200000e0000 */
[----:B------:R-:W-:Y:S02]  /*1d1d0*/  FMNMX.FTZ R103, R59, R103, !PT ;  /* 0x000000673b677209 */ /* 0x000fe40007810000 */
[----:B---3--:R-:W-:Y:S02]  /*1d1e0*/  FMNMX.FTZ R102, R4, R102, !PT ;  /* 0x0000006604667209 */ /* 0x008fe40007810000 */
[----:B------:R-:W-:Y:S02]  /*1d1f0*/  FMNMX.FTZ R103, R62, R103, !PT ;  /* 0x000000673e677209 */ /* 0x000fe40007810000 */
[----:B------:R-:W-:Y:S02]  /*1d200*/  FSETP.NEU.FTZ.AND P3, PT, R102, -INF , PT ;  /* 0xff8000006600780b */ /* 0x000fe40003f7d000 */
[----:B------:R-:W-:Y:S02]  /*1d210*/  FMNMX.FTZ R103, R63, R103, !PT ;  /* 0x000000673f677209 */ /* 0x000fe40007810000 */
[----:B----4-:R-:W-:Y:S01]  /*1d220*/  FMNMX.FTZ R100, R100, R8, !PT ;  /* 0x0000000864647209 */ /* 0x010fe20007810000 */
[----:B--2---:R-:W-:Y:S02]  /*1d230*/  FMUL.FTZ R8, R0, R102 ;  /* 0x0000006600087220 */ /* 0x004fe40000410000 */
[----:B------:R-:W2:Y:S01]  /*1d240*/  SHFL.BFLY PT, R9, R103, 0x2, 0x1f ;  /* 0x0c401f0067097f89 */ /* 0x000ea200000e0000 */
[----:B------:R-:W-:Y:S01]  /*1d250*/  FSETP.NEU.FTZ.AND P1, PT, R100, -INF , PT ;  /* 0xff8000006400780b */ /* 0x000fe20003f3d000 */
[----:B------:R-:W-:Y:S01]  /*1d260*/  FMUL.FTZ R10, R0, R100 ;  /* 0x00000064000a7220 */ /* 0x000fe20000410000 */
[----:B------:R-:W-:Y:S04]  /*1d270*/  FSEL R8, R8, RZ, P3 ;  /* 0x000000ff08087208 */ /* 0x000fe80001800000 */
[----:B------:R-:W-:Y:S01]  /*1d280*/  FSEL R10, R10, RZ, P1 ;  /* 0x000000ff0a0a7208 */ /* 0x000fe20000800000 */
[-CC-:B------:R-:W-:Y:S01]  /*1d290*/  FFMA.FTZ R191, R65, R0.reuse, -R8.reuse ;  /* 0x0000000041bf7223 */ /* 0x180fe20000010808 */
[----:B-1----:R-:W-:Y:S01]  /*1d2a0*/  FMNMX.FTZ R101, R2, R101, !PT ;  /* 0x0000006502657209 */ /* 0x002fe20007810000 */
[-C--:B------:R-:W-:Y:S02]  /*1d2b0*/  FFMA.FTZ R2, R12, R0.reuse, -R8 ;  /* 0x000000000c027223 */ /* 0x080fe40000010808 */
[----:B------:R-:W3:Y:S01]  /*1d2c0*/  LDL.LU R12, [R1+0x28] ;  /* 0x00002800010c7983 */ /* 0x000ee20000300800 */
[----:B------:R-:W-:Y:S01]  /*1d2d0*/  FSETP.NEU.FTZ.AND P2, PT, R101, -INF , PT ;  /* 0xff8000006500780b */ /* 0x000fe20003f5d000 */
[----:B------:R1:W-:Y:S01]  /*1d2e0*/  MUFU.EX2 R181, R2 ;  /* 0x0000000200b57308 */ /* 0x0003e20000000800 */
[-C--:B------:R-:W-:Y:S02]  /*1d2f0*/  FFMA.FTZ R4, R110, R0.reuse, -R10 ;  /* 0x000000006e047223 */ /* 0x080fe4000001080a */
[-CC-:B------:R-:W-:Y:S02]  /*1d300*/  FFMA.FTZ R221, R32, R0.reuse, -R8.reuse ;  /* 0x0000000020dd7223 */ /* 0x180fe40000010808 */
[-CC-:B------:R-:W-:Y:S02]  /*1d310*/  FFMA.FTZ R225, R33, R0.reuse, -R8.reuse ;  /* 0x0000000021e17223 */ /* 0x180fe40000010808 */
[-CC-:B------:R-:W-:Y:S01]  /*1d320*/  FFMA.FTZ R231, R36, R0.reuse, -R8.reuse ;  /* 0x0000000024e77223 */ /* 0x180fe20000010808 */
[----:B--2---:R-:W-:Y:S01]  /*1d330*/  FMNMX.FTZ R103, R103, R9, !PT ;  /* 0x0000000967677209 */ /* 0x004fe20007810000 */
[----:B------:R-:W-:Y:S01]  /*1d340*/  FMUL.FTZ R9, R0, R101 ;  /* 0x0000006500097220 */ /* 0x000fe20000410000 */
[----:B------:R2:W-:Y:S01]  /*1d350*/  MUFU.EX2 R213, R4 ;  /* 0x0000000400d57308 */ /* 0x0005e20000000800 */
[-CC-:B------:R-:W-:Y:S02]  /*1d360*/  FFMA.FTZ R233, R37, R0.reuse, -R8.reuse ;  /* 0x0000000025e97223 */ /* 0x180fe40000010808 */
[----:B------:R-:W4:Y:S01]  /*1d370*/  SHFL.BFLY PT, R6, R103, 0x1, 0x1f ;  /* 0x0c201f0067067f89 */ /* 0x000f2200000e0000 */
[----:B------:R-:W-:Y:S01]  /*1d380*/  FSEL R9, R9, RZ, P2 ;  /* 0x000000ff09097208 */ /* 0x000fe20001000000 */
[-CC-:B------:R-:W-:Y:S02]  /*1d390*/  FFMA.FTZ R240, R48, R0.reuse, -R8.reuse ;  /* 0x0000000030f07223 */ /* 0x180fe40000010808 */
[-CC-:B------:R-:W-:Y:S02]  /*1d3a0*/  FFMA.FTZ R243, R49, R0.reuse, -R8.reuse ;  /* 0x0000000031f37223 */ /* 0x180fe40000010808 */
[-CC-:B------:R-:W-:Y:S02]  /*1d3b0*/  FFMA.FTZ R227, R38, R0.reuse, -R9.reuse ;  /* 0x0000000026e37223 */ /* 0x180fe40000010809 */
[-CC-:B------:R-:W-:Y:S02]  /*1d3c0*/  FFMA.FTZ R189, R66, R0.reuse, -R9.reuse ;  /* 0x0000000042bd7223 */ /* 0x180fe40000010809 */
[-CC-:B-1----:R-:W-:Y:S02]  /*1d3d0*/  FFMA.FTZ R2, R13, R0.reuse, -R9.reuse ;  /* 0x000000000d027223 */ /* 0x182fe40000010809 */
[----:B------:R-:W3:Y:S01]  /*1d3e0*/  LDL.LU R13, [R1+0x2c] ;  /* 0x00002c00010d7983 */ /* 0x000ee20000300800 */
[-CC-:B------:R-:W-:Y:S01]  /*1d3f0*/  FFMA.FTZ R247, R52, R0.reuse, -R8.reuse ;  /* 0x0000000034f77223 */ /* 0x180fe20000010808 */
[----:B------:R1:W-:Y:S01]  /*1d400*/  MUFU.EX2 R187, R2 ;  /* 0x0000000200bb7308 */ /* 0x0003e20000000800 */
[-CC-:B------:R-:W-:Y:S02]  /*1d410*/  FFMA.FTZ R250, R53, R0.reuse, -R8.reuse ;  /* 0x0000000035fa7223 */ /* 0x180fe40000010808 */
[-CC-:B------:R-:W-:Y:S02]  /*1d420*/  FFMA.FTZ R22, R22, R0.reuse, -R9.reuse ;  /* 0x0000000016167223 */ /* 0x180fe40000010809 */
[-CC-:B------:R-:W-:Y:S02]  /*1d430*/  FFMA.FTZ R220, R34, R0.reuse, -R9.reuse ;  /* 0x0000000022dc7223 */ /* 0x180fe40000010809 */
[-C--:B--2---:R-:W-:Y:S02]  /*1d440*/  FFMA.FTZ R4, R16, R0.reuse, -R8 ;  /* 0x0000000010047223 */ /* 0x084fe40000010808 */
[--C-:B------:R-:W-:Y:S01]  /*1d450*/  FFMA.FTZ R223, R35, R0, -R9.reuse ;  /* 0x0000000023df7223 */ /* 0x100fe20000010809 */
[----:B----4-:R-:W-:Y:S01]  /*1d460*/  FMNMX.FTZ R103, R103, R6, !PT ;  /* 0x0000000667677209 */ /* 0x010fe20007810000 */
[-CC-:B------:R-:W-:Y:S01]  /*1d470*/  FFMA.FTZ R229, R39, R0.reuse, -R9.reuse ;  /* 0x0000000027e57223 */ /* 0x180fe20000010809 */
[----:B------:R2:W-:Y:S01]  /*1d480*/  MUFU.EX2 R203, R4 ;  /* 0x0000000400cb7308 */ /* 0x0005e20000000800 */
[-CC-:B------:R-:W-:Y:S01]  /*1d490*/  FFMA.FTZ R239, R50, R0.reuse, -R9.reuse ;  /* 0x0000000032ef7223 */ /* 0x180fe20000010809 */
[----:B------:R-:W-:Y:S01]  /*1d4a0*/  FSETP.NEU.FTZ.AND P0, PT, R103, -INF , PT ;  /* 0xff8000006700780b */ /* 0x000fe20003f1d000 */
[----:B------:R-:W-:Y:S02]  /*1d4b0*/  FMUL.FTZ R7, R0, R103 ;  /* 0x0000006700077220 */ /* 0x000fe40000410000 */
[-CC-:B------:R-:W-:Y:S02]  /*1d4c0*/  FFMA.FTZ R241, R51, R0.reuse, -R9.reuse ;  /* 0x0000000033f17223 */ /* 0x180fe40000010809 */
[-CC-:B------:R-:W-:Y:S01]  /*1d4d0*/  FFMA.FTZ R245, R54, R0.reuse, -R9.reuse ;  /* 0x0000000036f57223 */ /* 0x180fe20000010809 */
[----:B------:R-:W-:Y:S01]  /*1d4e0*/  FSEL R7, R7, RZ, P0 ;  /* 0x000000ff07077208 */ /* 0x000fe20000000000 */
[-C--:B------:R-:W-:Y:S02]  /*1d4f0*/  FFMA.FTZ R248, R55, R0.reuse, -R9 ;  /* 0x0000000037f87223 */ /* 0x080fe40000010809 */
[-C--:B------:R-:W-:Y:S02]  /*1d500*/  FFMA.FTZ R214, R25, R0.reuse, -R10 ;  /* 0x0000000019d67223 */ /* 0x080fe4000001080a */
[-CC-:B-1----:R-:W-:Y:S02]  /*1d510*/  FFMA.FTZ R2, R111, R0.reuse, -R7.reuse ;  /* 0x000000006f027223 */ /* 0x182fe40000010807 */
[-CC-:B------:R-:W-:Y:S02]  /*1d520*/  FFMA.FTZ R5, R107, R0.reuse, -R7.reuse ;  /* 0x000000006b057223 */ /* 0x180fe40000010807 */
[----:B------:R1:W-:Y:S01]  /*1d530*/  MUFU.EX2 R111, R2 ;  /* 0x00000002006f7308 */ /* 0x0003e20000000800 */
[-CC-:B------:R-:W-:Y:S02]  /*1d540*/  FFMA.FTZ R11, R26, R0.reuse, -R7.reuse ;  /* 0x000000001a0b7223 */ /* 0x180fe40000010807 */
[-CC-:B------:R-:W-:Y:S02]  /*1d550*/  FFMA.FTZ R224, R30, R0.reuse, -R7.reuse ;  /* 0x000000001ee07223 */ /* 0x180fe40000010807 */
[-CC-:B------:R-:W-:Y:S02]  /*1d560*/  FFMA.FTZ R226, R31, R0.reuse, -R7.reuse ;  /* 0x000000001fe27223 */ /* 0x180fe40000010807 */
[-CC-:B--2---:R-:W-:Y:S02]  /*1d570*/  FFMA.FTZ R4, R17, R0.reuse, -R8.reuse ;  /* 0x0000000011047223 */ /* 0x184fe40000010808 */
[-CC-:B------:R-:W-:Y:S01]  /*1d580*/  FFMA.FTZ R232, R42, R0.reuse, -R7.reuse ;  /* 0x000000002ae87223 */ /* 0x180fe20000010807 */
[----:B------:R2:W-:Y:S01]  /*1d590*/  MUFU.EX2 R208, R5 ;  /* 0x0000000500d07308 */ /* 0x0005e20000000800 */
[-CC-:B------:R-:W-:Y:S02]  /*1d5a0*/  FFMA.FTZ R235, R43, R0.reuse, -R7.reuse ;  /* 0x000000002beb7223 */ /* 0x180fe40000010807 */
[-CC-:B------:R-:W-:Y:S02]  /*1d5b0*/  FFMA.FTZ R236, R46, R0.reuse, -R7.reuse ;  /* 0x000000002eec7223 */ /* 0x180fe40000010807 */
[-CC-:B------:R-:W-:Y:S02]  /*1d5c0*/  FFMA.FTZ R238, R47, R0.reuse, -R7.reuse ;  /* 0x000000002fee7223 */ /* 0x180fe40000010807 */
[-CC-:B------:R-:W-:Y:S02]  /*1d5d0*/  FFMA.FTZ R249, R58, R0.reuse, -R7.reuse ;  /* 0x000000003af97223 */ /* 0x180fe40000010807 */
[-CC-:B------:R-:W-:Y:S01]  /*1d5e0*/  FFMA.FTZ R251, R59, R0.reuse, -R7.reuse ;  /* 0x000000003bfb7223 */ /* 0x180fe20000010807 */
[----:B------:R4:W-:Y:S01]  /*1d5f0*/  MUFU.EX2 R199, R4 ;  /* 0x0000000400c77308 */ /* 0x0009e20000000800 */
[-C--:B------:R-:W-:Y:S02]  /*1d600*/  FFMA.FTZ R110, R62, R0.reuse, -R7 ;  /* 0x000000003e6e7223 */ /* 0x080fe40000010807 */
[-C--:B------:R-:W-:Y:S02]  /*1d610*/  FFMA.FTZ R107, R64, R0.reuse, -R8 ;  /* 0x00000000406b7223 */ /* 0x080fe40000010808 */
[-CC-:B-1----:R-:W-:Y:S02]  /*1d620*/  FFMA.FTZ R2, R15, R0.reuse, -R9.reuse ;  /* 0x000000000f027223 */ /* 0x182fe40000010809 */
[-CC-:B------:R-:W-:Y:S02]  /*1d630*/  FFMA.FTZ R215, R28, R0.reuse, -R10.reuse ;  /* 0x000000001cd77223 */ /* 0x180fe4000001080a */
[-CC-:B------:R-:W-:Y:S01]  /*1d640*/  FFMA.FTZ R222, R29, R0.reuse, -R10.reuse ;  /* 0x000000001dde7223 */ /* 0x180fe2000001080a */
[----:B------:R1:W-:Y:S01]  /*1d650*/  MUFU.EX2 R179, R2 ;  /* 0x0000000200b37308 */ /* 0x0003e20000000800 */
[-CC-:B------:R-:W-:Y:S02]  /*1d660*/  FFMA.FTZ R228, R40, R0.reuse, -R10.reuse ;  /* 0x0000000028e47223 */ /* 0x180fe4000001080a */
[-C--:B------:R-:W-:Y:S02]  /*1d670*/  FFMA.FTZ R230, R41, R0.reuse, -R10 ;  /* 0x0000000029e67223 */ /* 0x080fe4000001080a */
[-C--:B--2---:R-:W-:Y:S02]  /*1d680*/  FFMA.FTZ R5, R14, R0.reuse, -R8 ;  /* 0x000000000e057223 */ /* 0x084fe40000010808 */
[-CC-:B------:R-:W-:Y:S02]  /*1d690*/  FFMA.FTZ R237, R44, R0.reuse, -R10.reuse ;  /* 0x000000002ced7223 */ /* 0x180fe4000001080a */
[-CC-:B------:R-:W-:Y:S01]  /*1d6a0*/  FFMA.FTZ R242, R45, R0.reuse, -R10.reuse ;  /* 0x000000002df27223 */ /* 0x180fe2000001080a */
[----:B------:R-:W-:Y:S01]  /*1d6b0*/  MUFU.EX2 R177, R5 ;  /* 0x0000000500b17308 */ /* 0x000fe20000000800 */
[-CC-:B------:R-:W-:Y:S02]  /*1d6c0*/  FFMA.FTZ R244, R56, R0.reuse, -R10.reuse ;  /* 0x0000000038f47223 */ /* 0x180fe4000001080a */
[-CC-:B------:R-:W-:Y:S02]  /*1d6d0*/  FFMA.FTZ R246, R57, R0.reuse, -R10.reuse ;  /* 0x0000000039f67223 */ /* 0x180fe4000001080a */
[-C--:B----4-:R-:W-:Y:S02]  /*1d6e0*/  FFMA.FTZ R4, R19, R0.reuse, -R9 ;  /* 0x0000000013047223 */ /* 0x090fe40000010809 */
[-CC-:B------:R-:W-:Y:S02]  /*1d6f0*/  FFMA.FTZ R19, R60, R0.reuse, -R10.reuse ;  /* 0x000000003c137223 */ /* 0x180fe4000001080a */
[-C--:B------:R-:W-:Y:S01]  /*1d700*/  FFMA.FTZ R38, R61, R0.reuse, -R10 ;  /* 0x000000003d267223 */ /* 0x080fe2000001080a */
[----:B------:R2:W-:Y:S01]  /*1d710*/  MUFU.EX2 R184, R4 ;  /* 0x0000000400b87308 */ /* 0x0005e20000000800 */
[----:B------:R-:W-:Y:S02]  /*1d720*/  IMAD.MOV.U32 R39, RZ, RZ, R110 ;  /* 0x000000ffff277224 */ /* 0x000fe400078e006e */
[-CC-:B-1----:R-:W-:Y:S07]  /*1d730*/  FFMA.FTZ R2, R176, R0.reuse, -R7.reuse ;  /* 0x00000000b0027223 */ /* 0x182fee0000010807 */
[----:B------:R1:W-:Y:S01]  /*1d740*/  MUFU.EX2 R200, R2 ;  /* 0x0000000200c87308 */ /* 0x0003e20000000800 */
[-CC-:B--2---:R-:W-:Y:S09]  /*1d750*/  FFMA.FTZ R4, R185, R0.reuse, -R10.reuse ;  /* 0x00000000b9047223 */ /* 0x184ff2000001080a */
[----:B------:R2:W-:Y:S01]  /*1d760*/  MUFU.EX2 R185, R11 ;  /* 0x0000000b00b97308 */ /* 0x0005e20000000800 */
[-C--:B-1----:R-:W-:Y:S09]  /*1d770*/  FFMA.FTZ R2, R180, R0.reuse, -R10 ;  /* 0x00000000b4027223 */ /* 0x082ff2000001080a */
[----:B------:R1:W-:Y:S10]  /*1d780*/  MUFU.EX2 R201, R4 ;  /* 0x0000000400c97308 */ /* 0x0003f40000000800 */
[----:B------:R4:W-:Y:S01]  /*1d790*/  MUFU.EX2 R183, R2 ;  /* 0x0000000200b77308 */ /* 0x0009e20000000800 */
[-C--:B--2---:R-:W-:Y:S02]  /*1d7a0*/  FFMA.FTZ R11, R20, R0.reuse, -R8 ;  /* 0x00000000140b7223 */ /* 0x084fe40000010808 */
[-C--:B-1----:R-:W-:Y:S07]  /*1d7b0*/  FFMA.FTZ R4, R186, R0.reuse, -R10 ;  /* 0x00000000ba047223 */ /* 0x082fee000001080a */
[----:B------:R-:W-:Y:S01]  /*1d7c0*/  MUFU.EX2 R186, R4 ;  /* 0x0000000400ba7308 */ /* 0x000fe20000000800 */
[-C--:B----4-:R-:W-:Y:S09]  /*1d7d0*/  FFMA.FTZ R2, R178, R0.reuse, -R7 ;  /* 0x00000000b2027223 */ /* 0x090ff20000010807 */
[----:B------:R1:W-:Y:S10]  /*1d7e0*/  MUFU.EX2 R182, R2 ;  /* 0x0000000200b67308 */ /* 0x0003f40000000800 */
[----:B------:R-:W-:Y:S01]  /*1d7f0*/  MUFU.EX2 R178, R11 ;  /* 0x0000000b00b27308 */ /* 0x000fe20000000800 */
[-C--:B-1----:R-:W-:Y:S02]  /*1d800*/  FFMA.FTZ R2, R18, R0.reuse, -R9 ;  /* 0x0000000012027223 */ /* 0x082fe40000010809 */
[-C--:B------:R-:W-:Y:S07]  /*1d810*/  FFMA.FTZ R18, R63, R0.reuse, -R7 ;  /* 0x000000003f127223 */ /* 0x080fee0000010807 */
[----:B------:R1:W-:Y:S02]  /*1d820*/  MUFU.EX2 R202, R2 ;  /* 0x0000000200ca7308 */ /* 0x0003e40000000800 */
[----:B-1----:R-:W-:Y:S05]  /*1d830*/  FSEL R2, R103, RZ, P0 ;  /* 0x000000ff67027208 */ /* 0x002fea0000000000 */
[----:B------:R-:W-:Y:S01]  /*1d840*/  FADD.FTZ R3, -R2, R3 ;  /* 0x0000000302037221 */ /* 0x000fe20000010100 */
[----:B------:R-:W-:Y:S05]  /*1d850*/  FSEL R2, R100, RZ, P1 ;  /* 0x000000ff64027208 */ /* 0x000fea0000800000 */
[----:B------:R-:W-:Y:S01]  /*1d860*/  FADD.FTZ R5, -R2, R104 ;  /* 0x0000006802057221 */ /* 0x000fe20000010100 */
[----:B------:R-:W-:Y:S01]  /*1d870*/  FSEL R2, R102, RZ, P3 ;  /* 0x000000ff66027208 */ /* 0x000fe20001800000 */
[----:B------:R-:W-:Y:S04]  /*1d880*/  FFMA.FTZ R104, R24, R0, -R10 ;  /* 0x0000000018687223 */ /* 0x000fe8000001080a */
[----:B------:R-:W-:Y:S01]  /*1d890*/  FADD.FTZ R6, -R2, R105 ;  /* 0x0000006902067221 */ /* 0x000fe20000010100 */
[----:B------:R-:W-:Y:S03]  /*1d8a0*/  FSEL R2, R101, RZ, P2 ;  /* 0x000000ff65027208 */ /* 0x000fe60001000000 */
[----:B------:R-:W-:Y:S02]  /*1d8b0*/  FMUL.FTZ R6, R0, R6 ;  /* 0x0000000600067220 */ /* 0x000fe40000410000 */
[----:B------:R-:W-:Y:S02]  /*1d8c0*/  FADD.FTZ R4, -R2, R106 ;  /* 0x0000006a02047221 */ /* 0x000fe40000010100 */
[-C--:B------:R-:W-:Y:S02]  /*1d8d0*/  FFMA.FTZ R2, R27, R0.reuse, -R7 ;  /* 0x000000001b027223 */ /* 0x080fe40000010807 */
[-C--:B------:R-:W-:Y:S02]  /*1d8e0*/  FFMA.FTZ R7, R21, R0.reuse, -R8 ;  /* 0x0000000015077223 */ /* 0x080fe40000010808 */
[----:B------:R1:W-:Y:S01]  /*1d8f0*/  MUFU.EX2 R180, R2 ;  /* 0x0000000200b47308 */ /* 0x0003e20000000800 */
[-CC-:B------:R-:W-:Y:S02]  /*1d900*/  FFMA.FTZ R106, R23, R0.reuse, -R9.reuse ;  /* 0x00000000176a7223 */ /* 0x180fe40000010809 */
[----:B------:R-:W-:Y:S02]  /*1d910*/  FFMA.FTZ R23, R67, R0, -R9 ;  /* 0x0000000043177223 */ /* 0x000fe40000010809 */
[C---:B------:R-:W-:Y:S02]  /*1d920*/  FMUL.FTZ R4, R0.reuse, R4 ;  /* 0x0000000400047220 */ /* 0x040fe40000410000 */
[----:B------:R-:W-:Y:S03]  /*1d930*/  IMAD.MOV.U32 R67, RZ, RZ, R39 ;  /* 0x000000ffff437224 */ /* 0x000fe600078e0027 */
[----:B------:R2:W-:Y:S01]  /*1d940*/  MUFU.EX2 R176, R7 ;  /* 0x0000000700b07308 */ /* 0x0005e20000000800 */
[C---:B-1----:R-:W-:Y:S02]  /*1d950*/  FMUL.FTZ R2, R0.reuse, R3 ;  /* 0x0000000300027220 */ /* 0x042fe40000410000 */
[----:B------:R-:W-:Y:S07]  /*1d960*/  FMUL.FTZ R3, R0, R5 ;  /* 0x0000000500037220 */ /* 0x000fee0000410000 */
[----:B------:R-:W1:Y:S01]  /*1d970*/  MUFU.EX2 R0, R6 ;  /* 0x0000000600007308 */ /* 0x000e620000000800 */
[----:B------:R-:W4:Y:S04]  /*1d980*/  LDL.LU R5, [R1+0x15c] ;  /* 0x00015c0001057983 */ /* 0x000f280000300800 */
[----:B--2---:R-:W2:Y:S05]  /*1d990*/  LDL R7, [R1+0x1d4] ;  /* 0x0001d40001077983 */ /* 0x004eaa0000100800 */
[----:B------:R-:W3:Y:S10]  /*1d9a0*/  MUFU.EX2 R2, R2 ;  /* 0x0000000200027308 */ /* 0x000ef40000000800 */
[----:B------:R-:W3:Y:S01]  /*1d9b0*/  MUFU.EX2 R3, R3 ;  /* 0x0000000300037308 */ /* 0x000ee20000000800 */
[C---:B-1----:R-:W-:Y:S02]  /*1d9c0*/  FMUL.FTZ R49, R0.reuse, R153 ;  /* 0x0000009900317220 */ /* 0x042fe40000410000 */
[C---:B------:R-:W-:Y:S02]  /*1d9d0*/  FMUL.FTZ R36, R0.reuse, R156 ;  /* 0x0000009c00247220 */ /* 0x040fe40000410000 */
[C---:B------:R-:W-:Y:S02]  /*1d9e0*/  FMUL.FTZ R53, R0.reuse, R149 ;  /* 0x0000009500357220 */ /* 0x040fe40000410000 */
[C---:B------:R-:W-:Y:S02]  /*1d9f0*/  FMUL.FTZ R16, R0.reuse, R168 ;  /* 0x000000a800107220 */ /* 0x040fe40000410000 */
[----:B------:R-:W-:Y:S02]  /*1da00*/  FMUL.FTZ R17, R0, R169 ;  /* 0x000000a900117220 */ /* 0x000fe40000410000 */
[C---:B---3--:R-:W-:Y:S02]  /*1da10*/  FMUL.FTZ R63, R2.reuse, R115 ;  /* 0x00000073023f7220 */ /* 0x048fe40000410000 */
[----:B------:R-:W3:Y:S01]  /*1da20*/  LDL R115, [R1+0x174] ;  /* 0x0001740001737983 */ /* 0x000ee20000100800 */
[C---:B------:R-:W-:Y:S02]  /*1da30*/  FMUL.FTZ R10, R2.reuse, R142 ;  /* 0x0000008e020a7220 */ /* 0x040fe40000410000 */
[C---:B------:R-:W-:Y:S01]  /*1da40*/  FMUL.FTZ R11, R2.reuse, R143 ;  /* 0x0000008f020b7220 */ /* 0x040fe20000410000 */
[----:B------:R-:W3:Y:S01]  /*1da50*/  LDL.LU R6, [R1+0x170] ;  /* 0x0001700001067983 */ /* 0x000ee20000300800 */
[C---:B------:R-:W-:Y:S02]  /*1da60*/  FMUL.FTZ R14, R2.reuse, R138 ;  /* 0x0000008a020e7220 */ /* 0x040fe40000410000 */
[C---:B------:R-:W-:Y:S01]  /*1da70*/  FMUL.FTZ R15, R2.reuse, R139 ;  /* 0x0000008b020f7220 */ /* 0x040fe20000410000 */
[----:B------:R-:W3:Y:S01]  /*1da80*/  LDL R153, [R1+0x19c] ;  /* 0x00019c0001997983 */ /* 0x000ee20000100800 */
[C---:B------:R-:W-:Y:S02]  /*1da90*/  FMUL.FTZ R26, R2.reuse, R134 ;  /* 0x00000086021a7220 */ /* 0x040fe40000410000 */
[C---:B------:R-:W-:Y:S01]  /*1daa0*/  FMUL.FTZ R27, R2.reuse, R135 ;  /* 0x00000087021b7220 */ /* 0x040fe20000410000 */
[----:B------:R-:W3:Y:S01]  /*1dab0*/  LDL R149, [R1+0x158] ;  /* 0x0001580001957983 */ /* 0x000ee20000100800 */
        /* <DEDUP_REMOVED lines=17> */
[----:B------:R-:W-:Y:S01]  /*1dbd0*/  FFMA.FTZ R105, R2, R13, R208 ;  /* 0x0000000d02697223 */ /* 0x000fe200000100d0 */
[----:B------:R-:W-:Y:S01]  /*1dbe0*/  F2FP.PACK_AB R208, R111, R208 ;  /* 0x000000d06fd0723e */ /* 0x000fe200000000ff */
[----:B------:R-:W1:Y:S01]  /*1dbf0*/  MUFU.EX2 R2, R4 ;  /* 0x0000000400027308 */ /* 0x000e620000000800 */
[C---:B------:R-:W-:Y:S02]  /*1dc00*/  FMUL.FTZ R60, R3.reuse, R112 ;  /* 0x00000070033c7220 */ /* 0x040fe40000410000 */
[C---:B------:R-:W-:Y:S02]  /*1dc10*/  FMUL.FTZ R61, R3.reuse, R113 ;  /* 0x00000071033d7220 */ /* 0x040fe40000410000 */
[----:B------:R-:W3:Y:S01]  /*1dc20*/  LDL.64 R112, [R1+0x168] ;  /* 0x0001680001707983 */ /* 0x000ee20000100a00 */
[----:B------:R-:W-:Y:S02]  /*1dc30*/  IMAD.MOV.U32 R130, RZ, RZ, R18 ;  /* 0x000000ffff827224 */ /* 0x000fe400078e0012 */
[----:B------:R-:W-:Y:S02]  /*1dc40*/  IMAD.MOV.U32 R143, RZ, RZ, R191 ;  /* 0x000000ffff8f7224 */ /* 0x000fe400078e00bf */
[----:B------:R-:W-:Y:S01]  /*1dc50*/  IMAD.MOV.U32 R156, RZ, RZ, R130 ;  /* 0x000000ffff9c7224 */ /* 0x000fe200078e0082 */
[----:B------:R-:W3:Y:S01]  /*1dc60*/  LDL R191, [R1+0x14c] ;  /* 0x00014c0001bf7983 */ /* 0x000ee20000100800 */
[----:B------:R1:W-:Y:S01]  /*1dc70*/  MUFU.EX2 R130, R224 ;  /* 0x000000e000827308 */ /* 0x0003e20000000800 */
[----:B------:R-:W-:Y:S02]  /*1dc80*/  IMAD.MOV.U32 R134, RZ, RZ, R189 ;  /* 0x000000ffff867224 */ /* 0x000fe400078e00bd */
[----:B------:R-:W3:Y:S01]  /*1dc90*/  LDL R189, [R1+0x154] ;  /* 0x0001540001bd7983 */ /* 0x000ee20000100800 */
[C---:B------:R-:W-:Y:S02]  /*1dca0*/  FMUL.FTZ R20, R0.reuse, R164 ;  /* 0x000000a400147220 */ /* 0x040fe40000410000 */
[C---:B------:R-:W-:Y:S02]  /*1dcb0*/  FMUL.FTZ R21, R0.reuse, R165 ;  /* 0x000000a500157220 */ /* 0x040fe40000410000 */
[C---:B------:R-:W-:Y:S02]  /*1dcc0*/  FMUL.FTZ R32, R0.reuse, R160 ;  /* 0x000000a000207220 */ /* 0x040fe40000410000 */
[----:B------:R-:W-:Y:S02]  /*1dcd0*/  FMUL.FTZ R33, R0, R161 ;  /* 0x000000a100217220 */ /* 0x000fe40000410000 */
[----:B-1----:R-:W-:Y:S02]  /*1dce0*/  FMUL.FTZ R50, R2, R154 ;  /* 0x0000009a02327220 */ /* 0x002fe40000410000 */
[----:B------:R-:W3:Y:S01]  /*1dcf0*/  LDL R154, [R1+0x150] ;  /* 0x00015000019a7983 */ /* 0x000ee20000100800 */
[C---:B------:R-:W-:Y:S02]  /*1dd00*/  FMUL.FTZ R4, R0.reuse, R172 ;  /* 0x000000ac00047220 */ /* 0x040fe40000410000 */
[C---:B------:R-:W-:Y:S02]  /*1dd10*/  FMUL.FTZ R37, R0.reuse, R157 ;  /* 0x0000009d00257220 */ /* 0x040fe40000410000 */
[C---:B------:R-:W-:Y:S02]  /*1dd20*/  FMUL.FTZ R48, R0.reuse, R152 ;  /* 0x0000009800307220 */ /* 0x040fe40000410000 */
        /* <DEDUP_REMOVED lines=12> */
[----:B------:R-:W-:Y:S02]  /*1ddf0*/  IMAD.MOV.U32 R142, RZ, RZ, R107 ;  /* 0x000000ffff8e7224 */ /* 0x000fe400078e006b */
[C---:B------:R-:W-:Y:S02]  /*1de00*/  FMUL.FTZ R54, R2.reuse, R150 ;  /* 0x0000009602367220 */ /* 0x040fe40000410000 */
[C---:B------:R-:W-:Y:S02]  /*1de10*/  FMUL.FTZ R55, R2.reuse, R151 ;  /* 0x0000009702377220 */ /* 0x040fe40000410000 */
[C---:B------:R-:W-:Y:S02]  /*1de20*/  FFMA.FTZ R118, R3.reuse, R12, R213 ;  /* 0x0000000c03767223 */ /* 0x040fe400000100d5 */
[C---:B------:R-:W-:Y:S02]  /*1de30*/  FMUL.FTZ R8, R3.reuse, R140 ;  /* 0x0000008c03087220 */ /* 0x040fe40000410000 */
[C---:B------:R-:W-:Y:S01]  /*1de40*/  FMUL.FTZ R9, R3.reuse, R141 ;  /* 0x0000008d03097220 */ /* 0x040fe20000410000 */
[----:B------:R1:W3:Y:S01]  /*1de50*/  LDL.S16 R140, [R1+0xc8] ;  /* 0x0000c800018c7983 */ /* 0x0002e20000100600 */
[C---:B------:R-:W-:Y:S02]  /*1de60*/  FMUL.FTZ R12, R3.reuse, R136 ;  /* 0x00000088030c7220 */ /* 0x040fe40000410000 */
        /* <DEDUP_REMOVED lines=21> */
[----:B------:R-:W-:Y:S01]  /*1dfc0*/  FMUL.FTZ R93, R3, R93 ;  /* 0x0000005d035d7220 */ /* 0x000fe20000410000 */
[----:B------:R-:W-:Y:S01]  /*1dfd0*/  F2FP.PACK_AB R3, R179, R187 ;  /* 0x000000bbb303723e */ /* 0x000fe200000000ff */
[----:B------:R-:W-:Y:S02]  /*1dfe0*/  FMUL.FTZ R18, R2, R170 ;  /* 0x000000aa02127220 */ /* 0x000fe40000410000 */
[----:B------:R-:W-:Y:S02]  /*1dff0*/  IMAD.SHL.U32 R135, R234, 0x2, RZ ;  /* 0x00000002ea877824 */ /* 0x000fe400078e00ff */
[C---:B------:R-:W-:Y:S02]  /*1e000*/  FMUL.FTZ R66, R2.reuse, R146 ;  /* 0x0000009202427220 */ /* 0x040fe40000410000 */
[----:B------:R-:W-:Y:S02]  /*1e010*/  FADD.FTZ R116, R183, R118 ;  /* 0x00000076b7747221 */ /* 0x000fe40000010000 */
[C---:B------:R-:W-:Y:S02]  /*1e020*/  FMUL.FTZ R39, R2.reuse, R159 ;  /* 0x0000009f02277220 */ /* 0x040fe40000410000 */
[C---:B------:R-:W-:Y:S02]  /*1e030*/  FMUL.FTZ R51, R2.reuse, R155 ;  /* 0x0000009b02337220 */ /* 0x040fe40000410000 */
[C---:B------:R-:W-:Y:S02]  /*1e040*/  FMUL.FTZ R70, R2.reuse, R70 ;  /* 0x0000004602467220 */ /* 0x040fe40000410000 */
[C---:B------:R-:W-:Y:S02]  /*1e050*/  FMUL.FTZ R71, R2.reuse, R71 ;  /* 0x0000004702477220 */ /* 0x040fe40000410000 */
[C---:B-1----:R-:W-:Y:S02]  /*1e060*/  FMUL.FTZ R22, R2.reuse, R166 ;  /* 0x000000a602167220 */ /* 0x042fe40000410000 */
[C---:B------:R-:W-:Y:S02]  /*1e070*/  FMUL.FTZ R82, R2.reuse, R82 ;  /* 0x0000005202527220 */ /* 0x040fe40000410000 */
[C---:B------:R-:W-:Y:S02]  /*1e080*/  FMUL.FTZ R83, R2.reuse, R83 ;  /* 0x0000005302537220 */ /* 0x040fe40000410000 */
[C---:B------:R-:W-:Y:S02]  /*1e090*/  FMUL.FTZ R86, R2.reuse, R86 ;  /* 0x0000005602567220 */ /* 0x040fe40000410000 */
[C---:B------:R-:W-:Y:S02]  /*1e0a0*/  FMUL.FTZ R87, R2.reuse, R87 ;  /* 0x0000005702577220 */ /* 0x040fe40000410000 */
[C---:B------:R-:W-:Y:S02]  /*1e0b0*/  FMUL.FTZ R98, R2.reuse, R98 ;  /* 0x0000006202627220 */ /* 0x040fe40000410000 */
[C---:B------:R-:W-:Y:S02]  /*1e0c0*/  FMUL.FTZ R99, R2.reuse, R99 ;  /* 0x0000006302637220 */ /* 0x040fe40000410000 */
[----:B------:R-:W-:Y:S02]  /*1e0d0*/  IMAD.MOV.U32 R138, RZ, RZ, R38 ;  /* 0x000000ffff8a7224 */ /* 0x000fe400078e0026 */
[C---:B------:R-:W-:Y:S02]  /*1e0e0*/  FMUL.FTZ R38, R2.reuse, R158 ;  /* 0x0000009e02267220 */ /* 0x040fe40000410000 */
[----:B------:R-:W-:Y:S02]  /*1e0f0*/  IMAD.MOV.U32 R127, RZ, RZ, R138 ;  /* 0x000000ffff7f7224 */ /* 0x000fe400078e008a */
[----:B------:R-:W-:Y:S02]  /*1e100*/  FADD.FTZ R105, R111, R105 ;  /* 0x000000696f697221 */ /* 0x000fe40000010000 */
[----:B------:R-:W-:Y:S01]  /*1e110*/  MUFU.EX2 R111, R214 ;  /* 0x000000d6006f7308 */ /* 0x000fe20000000800 */
[----:B------:R-:W-:Y:S02]  /*1e120*/  IMAD.MOV.U32 R129, RZ, RZ, R127 ;  /* 0x000000ffff817224 */ /* 0x000fe400078e007f */
[----:B------:R-:W-:Y:S02]  /*1e130*/  IMAD.MOV.U32 R139, RZ, RZ, R23 ;  /* 0x000000ffff8b7224 */ /* 0x000fe400078e0017 */
[----:B------:R-:W-:Y:S02]  /*1e140*/  FMUL.FTZ R23, R2, R167 ;  /* 0x000000a702177220 */ /* 0x000fe40000410000 */
[----:B------:R-:W-:Y:S01]  /*1e150*/  FADD.FTZ R105, R200, R105 ;  /* 0x00000069c8697221 */ /* 0x000fe20000010000 */
[C---:B------:R-:W-:Y:S01]  /*1e160*/  F2FP.PACK_AB R200, R182.reuse, R200 ;  /* 0x000000c8b6c8723e */ /* 0x040fe200000000ff */
[----:B------:R-:W-:Y:S01]  /*1e170*/  IMAD.MOV.U32 R126, RZ, RZ, R139 ;  /* 0x000000ffff7e7224 */ /* 0x000fe200078e008b */
[----:B------:R-:W-:Y:S01]  /*1e180*/  MUFU.EX2 R127, R226 ;  /* 0x000000e2007f7308 */ /* 0x000fe20000000800 */
[----:B------:R-:W-:Y:S02]  /*1e190*/  FADD.FTZ R117, R182, R105 ;  /* 0x00000069b6757221 */ /* 0x000fe40000010000 */
[----:B------:R-:W-:Y:S02]  /*1e1a0*/  IMAD.MOV.U32 R152, RZ, RZ, R143 ;  /* 0x000000ffff987224 */ /* 0x000fe400078e008f */
[----:B------:R-:W-:Y:S02]  /*1e1b0*/  IMAD.MOV.U32 R143, RZ, RZ, R142 ;  /* 0x000000ffff8f7224 */ /* 0x000fe400078e008e */
[----:B------:R-:W-:Y:S02]  /*1e1c0*/  IMAD.MOV.U32 R131, RZ, RZ, R19 ;  /* 0x000000ffff837224 */ /* 0x000fe400078e0013 */
[C---:B------:R-:W-:Y:S02]  /*1e1d0*/  FMUL.FTZ R19, R2.reuse, R171 ;  /* 0x000000ab02137220 */ /* 0x040fe40000410000 */
[----:B------:R-:W-:Y:S02]  /*1e1e0*/  IMAD.MOV.U32 R122, RZ, RZ, R67 ;  /* 0x000000ffff7a7224 */ /* 0x000fe400078e0043 */
[----:B------:R-:W-:Y:S02]  /*1e1f0*/  FMUL.FTZ R67, R2, R147 ;  /* 0x0000009302437220 */ /* 0x000fe40000410000 */
[----:B------:R-:W-:Y:S02]  /*1e200*/  IMAD.MOV.U32 R132, RZ, RZ, R122 ;  /* 0x000000ffff847224 */ /* 0x000fe400078e007a */
[----:B------:R-:W-:Y:S02]  /*1e210*/  IMAD.MOV.U32 R157, RZ, RZ, R134 ;  /* 0x000000ffff9d7224 */ /* 0x000fe400078e0086 */
[----:B------:R-:W-:Y:S02]  /*1e220*/  IMAD.MOV.U32 R168, RZ, RZ, R126 ;  /* 0x000000ffffa87224 */ /* 0x000fe400078e007e */
[----:B------:R-:W1:Y:S01]  /*1e230*/  MUFU.EX2 R126, R225 ;  /* 0x000000e1007e7308 */ /* 0x000e620000000800 */
[----:B------:R-:W-:Y:S04]  /*1e240*/  IMAD.MOV.U32 R160, RZ, RZ, R131 ;  /* 0x000000ffffa07224 */ /* 0x000fe800078e0083 */
[----:B------:R-:W-:Y:S02]  /*1e250*/  IMAD.MOV.U32 R144, RZ, RZ, R160 ;  /* 0x000000ffff907224 */ /* 0x000fe400078e00a0 */
[----:B------:R-:W-:Y:S02]  /*1e260*/  IMAD.MOV.U32 R160, RZ, RZ, R168 ;  /* 0x000000ffffa07224 */ /* 0x000fe400078e00a8 */
[----:B------:R-:W-:Y:S01]  /*1e270*/  IMAD.MOV.U32 R168, RZ, RZ, R129 ;  /* 0x000000ffffa87224 */ /* 0x000fe200078e0081 */
[----:B------:R-:W-:Y:S10]  /*1e280*/  MUFU.EX2 R131, R220 ;  /* 0x000000dc00837308 */ /* 0x000ff40000000800 */
[----:B------:R-:W-:Y:S01]  /*1e290*/  MUFU.EX2 R129, R227 ;  /* 0x000000e300817308 */ /* 0x000fe20000000800 */
[----:B-1----:R-:W-:Y:S01]  /*1e2a0*/  F2FP.PACK_AB R147, R126, R128 ;  /* 0x000000807e93723e */ /* 0x002fe200000000ff */
[C---:B----4-:R-:W-:Y:S02]  /*1e2b0*/  FFMA.FTZ R110, R0.reuse, R5, R181 ;  /* 0x00000005006e7223 */ /* 0x050fe400000100b5 */
[----:B------:R-:W-:Y:S02]  /*1e2c0*/  FMUL.FTZ R5, R0, R173 ;  /* 0x000000ad00057220 */ /* 0x000fe40000410000 */
[----:B------:R-:W-:Y:S02]  /*1e2d0*/  FADD.FTZ R110, R177, R110 ;  /* 0x0000006eb16e7221 */ /* 0x000fe40000010000 */
[----:B--2---:R-:W-:Y:S04]  /*1e2e0*/  IMAD.WIDE.U32 R136, R7, -0x2daee0ad, RZ ;  /* 0xd2511f5307887825 */ /* 0x004fe800078e00ff */
[----:B------:R-:W-:Y:S02]  /*1e2f0*/  FMUL.FTZ R7, R2, R175 ;  /* 0x000000af02077220 */ /* 0x000fe40000410000 */
[----:B------:R-:W2:Y:S01]  /*1e300*/  LDL R175, [R1+0x128] ;  /* 0x0001280001af7983 */ /* 0x000ea20000100800 */
[----:B------:R-:W-:Y:S01]  /*1e310*/  FADD.FTZ R110, R203, R110 ;  /* 0x0000006ecb6e7221 */ /* 0x000fe20000010000 */
[C---:B------:R-:W-:Y:S03]  /*1e320*/  F2FP.PACK_AB R203, R199.reuse, R203 ;  /* 0x000000cbc7cb723e */ /* 0x040fe600000000ff */
[----:B------:R-:W-:Y:S01]  /*1e330*/  FADD.FTZ R121, R199, R110 ;  /* 0x0000006ec7797221 */ /* 0x000fe20000010000 */
[----:B------:R-:W-:Y:S02]  /*1e340*/  F2FP.PACK_AB R199, R127, R130 ;  /* 0x000000827fc7723e */ /* 0x000fe400000000ff */
[----:B------:R-:W-:Y:S01]  /*1e350*/  F2FP.PACK_AB R110, R184, R202 ;  /* 0x000000cab86e723e */ /* 0x000fe200000000ff */
[----:B---3--:R-:W-:Y:S04]  /*1e360*/  IMAD.WIDE.U32 R34, R115, -0x326172a9, RZ ;  /* 0xcd9e8d5773227825 */ /* 0x008fe800078e00ff */
[C---:B------:R-:W-:Y:S02]  /*1e370*/  FFMA.FTZ R107, R2.reuse, R6, R187 ;  /* 0x00000006026b7223 */ /* 0x040fe400000100bb */
[----:B------:R-:W-:Y:S01]  /*1e380*/  FMUL.FTZ R6, R2, R174 ;  /* 0x000000ae02067220 */ /* 0x000fe20000410000 */
[----:B------:R-:W-:Y:S01]  /*1e390*/  LOP3.LUT R0, R153, R35, RZ, 0x3c, !PT ;  /* 0x0000002399007212 */ /* 0x000fe200078e3cff */
[----:B------:R-:W-:Y:S01]  /*1e3a0*/  FADD.FTZ R107, R179, R107 ;  /* 0x0000006bb36b7221 */ /* 0x000fe20000010000 */
[----:B------:R-:W3:Y:S01]  /*1e3b0*/  LDL R174, [R1+0x124] ;  /* 0x0001240001ae7983 */ /* 0x000ee20000100800 */
[----:B------:R-:W-:Y:S02]  /*1e3c0*/  IMAD.MOV.U32 R170, RZ, RZ, R34 ;  /* 0x000000ffffaa7224 */ /* 0x000fe400078e0022 */
[----:B------:R-:W-:Y:S01]  /*1e3d0*/  IMAD.WIDE.U32 R150, R0, -0x2daee0ad, RZ ;  /* 0xd2511f5300967825 */ /* 0x000fe200078e00ff */
[----:B------:R-:W4:Y:S01]  /*1e3e0*/  LDL R179, [R1+0x148] ;  /* 0x0001480001b37983 */ /* 0x000f220000100800 */
[----:B------:R1:W1:Y:S02]  /*1e3f0*/  MUFU.EX2 R0, R106 ;  /* 0x0000006a00007308 */ /* 0x0002640000000800 */
[C---:B------:R-:W-:Y:S02]  /*1e400*/  FMUL.FTZ R34, R2.reuse, R162 ;  /* 0x000000a202227220 */ /* 0x040fe40000410000 */
[----:B------:R-:W2:Y:S01]  /*1e410*/  LDL R162, [R1+0x10c] ;  /* 0x00010c0001a27983 */ /* 0x000ea20000100800 */
[----:B------:R-:W-:Y:S02]  /*1e420*/  IMAD.MOV.U32 R155, RZ, RZ, R153 ;  /* 0x000000ffff9b7224 */ /* 0x000fe400078e0099 */
[----:B------:R-:W-:Y:S02]  /*1e430*/  IMAD.MOV.U32 R171, RZ, RZ, R35 ;  /* 0x000000ffffab7224 */ /* 0x000fe400078e0023 */
[----:B------:R-:W-:Y:S01]  /*1e440*/  FMUL.FTZ R35, R2, R163 ;  /* 0x000000a302237220 */ /* 0x000fe20000410000 */
[----:B------:R-:W-:Y:S01]  /*1e450*/  F2FP.PACK_AB R2, R177, R181 ;  /* 0x000000b5b102723e */ /* 0x000fe200000000ff */
[----:B------:R-:W-:Y:S02]  /*1e460*/  IMAD.MOV.U32 R146, RZ, RZ, R115 ;  /* 0x000000ffff927224 */ /* 0x000fe400078e0073 */
[----:B------:R-:W-:Y:S02]  /*1e470*/  FADD.FTZ R107, R202, R107 ;  /* 0x0000006bca6b7221 */ /* 0x000fe40000010000 */
[----:B------:R-:W-:Y:S02]  /*1e480*/  IMAD.MOV.U32 R153, RZ, RZ, R157 ;  /* 0x000000ffff997224 */ /* 0x000fe400078e009d */
[----:B------:R-:W-:Y:S02]  /*1e490*/  FADD.FTZ R107, R184, R107 ;  /* 0x0000006bb86b7221 */ /* 0x000fe40000010000 */
[----:B------:R-:W-:Y:S02]  /*1e4a0*/  IMAD.MOV.U32 R157, RZ, RZ, R156 ;  /* 0x000000ffff9d7224 */ /* 0x000fe400078e009c */
[----:B------:R-:W-:Y:S02]  /*1e4b0*/  IMAD.MOV.U32 R156, RZ, RZ, R132 ;  /* 0x000000ffff9c7224 */ /* 0x000fe400078e0084 */
[----:B------:R-:W-:Y:S01]  /*1e4c0*/  MUFU.EX2 R132, R231 ;  /* 0x000000e700847308 */ /* 0x000fe20000000800 */
[----:B-1----:R-:W-:Y:S02]  /*1e4d0*/  F2FP.PACK_AB R106, R183, R213 ;  /* 0x000000d5b76a723e */ /* 0x002fe400000000ff */
[----:B------:R-:W-:Y:S01]  /*1e4e0*/  F2FP.PACK_AB R148, R0, R120 ;  /* 0x000000780094723e */ /* 0x000fe200000000ff */
[----:B------:R-:W3:Y:S01]  /*1e4f0*/  LDL R213, [R1+0x24] ;  /* 0x0000240001d57983 */ /* 0x000ee20000100800 */
[C---:B------:R-:W-:Y:S01]  /*1e500*/  LOP3.LUT R114, R113.reuse, R135, RZ, 0x3c, !PT ;  /* 0x0000008771727212 */ /* 0x040fe200078e3cff */
[----:B------:R-:W-:Y:S01]  /*1e510*/  IMAD.MOV.U32 R183, RZ, RZ, R113 ;  /* 0x000000ffffb77224 */ /* 0x000fe200078e0071 */
[----:B------:R-:W-:Y:S01]  /*1e520*/  IADD3 R133, R113, -0x4498517b, RZ ;  /* 0xbb67ae8571857810 */ /* 0x000fe20007ffe0ff */
[----:B------:R-:W-:Y:S01]  /*1e530*/  IMAD.MOV.U32 R182, RZ, RZ, R112 ;  /* 0x000000ffffb67224 */ /* 0x000fe200078e0070 */
[----:B------:R-:W-:Y:S02]  /*1e540*/  LOP3.LUT R114, R114, R137, RZ, 0x3c, !PT ;  /* 0x0000008972727212 */ /* 0x000fe400078e3cff */
[----:B------:R-:W-:Y:S03]  /*1e550*/  LOP3.LUT R138, R151, R133, R136, 0x96, !PT ;  /* 0x00000085978a7212 */ /* 0x000fe600078e9688 */
[----:B------:R-:W-:Y:S04]  /*1e560*/  IMAD.WIDE.U32 R114, R114, -0x326172a9, RZ ;  /* 0xcd9e8d5772727825 */ /* 0x000fe800078e00ff */
[----:B------:R-:W-:Y:S05]  /*1e570*/  IMAD.WIDE.U32 R138, R138, -0x326172a9, RZ ;  /* 0xcd9e8d578a8a7825 */ /* 0x000fea00078e00ff */
[----:B------:R-:W-:Y:S02]  /*1e580*/  LOP3.LUT R112, R139, R149, R114, 0x96, !PT ;  /* 0x000000958b707212 */ /* 0x000fe400078e9672 */
[----:B------:R-:W-:Y:S03]  /*1e590*/  LOP3.LUT R104, R115, R154, R170, 0x96, !PT ;  /* 0x0000009a73687212 */ /* 0x000fe600078e96aa */
[----:B------:R-:W-:Y:S04]  /*1e5a0*/  IMAD.WIDE.U32 R112, R112, -0x2daee0ad, RZ ;  /* 0xd2511f5370707825 */ /* 0x000fe800078e00ff */
[----:B------:R-:W-:Y:S05]  /*1e5b0*/  IMAD.WIDE.U32 R104, R104, -0x2daee0ad, RZ ;  /* 0xd2511f5368687825 */ /* 0x000fea00078e00ff */
[----:B------:R-:W-:Y:S02]  /*1e5c0*/  LOP3.LUT R118, R105, R191, R150, 0x96, !PT ;  /* 0x000000bf69767212 */ /* 0x000fe400078e9696 */
[----:B------:R-:W-:Y:S01]  /*1e5d0*/  LOP3.LUT R113, R113, R189, R104, 0x96, !PT ;  /* 0x000000bd71717212 */ /* 0x000fe200078e9668 */
[----:B------:R-:W-:Y:S01]  /*1e5e0*/  FADD.FTZ R104, R201, R116 ;  /* 0x00000074c9687221 */ /* 0x000fe20000010000 */
[----:B------:R-:W-:Y:S01]  /*1e5f0*/  F2FP.PACK_AB R105, R186, R201 ;  /* 0x000000c9ba69723e */ /* 0x000fe200000000ff */
[----:B------:R-:W-:Y:S04]  /*1e600*/  IMAD.WIDE.U32 R118, R118, -0x326172a9, RZ ;  /* 0xcd9e8d5776767825 */ /* 0x000fe800078e00ff */
[----:B------:R-:W-:Y:S01]  /*1e610*/  FADD.FTZ R125, R186, R104 ;  /* 0x00000068ba7d7221 */ /* 0x000fe20000010000 */
[----:B------:R-:W-:Y:S01]  /*1e620*/  LOP3.LUT R116, R119, R224, R138, 0x96, !PT ;  /* 0x000000e077747212 */ /* 0x000fe200078e968a */
[----:B------:R-:W-:Y:S01]  /*1e630*/  FADD.FTZ R104, R185, R117 ;  /* 0x00000075b9687221 */ /* 0x000fe20000010000 */
[----:B------:R-:W-:Y:S03]  /*1e640*/  F2FP.PACK_AB R185, R180, R185 ;  /* 0x000000b9b4b9723e */ /* 0x000fe600000000ff */
[----:B------:R-:W-:Y:S04]  /*1e650*/  IMAD.WIDE.U32 R116, R116, -0x2daee0ad, RZ ;  /* 0xd2511f5374747825 */ /* 0x000fe800078e00ff */
[----:B------:R-:W-:Y:S01]  /*1e660*/  FADD.FTZ R142, R180, R104 ;  /* 0x00000068b48e7221 */ /* 0x000fe20000010000 */
[----:B----4-:R-:W-:Y:S01]  /*1e670*/  LOP3.LUT R104, R117, R179, R112, 0x96, !PT ;  /* 0x000000b375687212 */ /* 0x010fe200078e9670 */
[----:B------:R-:W-:Y:S04]  /*1e680*/  IMAD.WIDE.U32 R112, R113, -0x326172a9, RZ ;  /* 0xcd9e8d5771707825 */ /* 0x000fe800078e00ff */
[----:B------:R-:W-:Y:S01]  /*1e690*/  IMAD.WIDE.U32 R158, R104, -0x326172a9, RZ ;  /* 0xcd9e8d57689e7825 */ /* 0x000fe200078e00ff */
[----:B--2---:R-:W-:Y:S02]  /*1e6a0*/  LOP3.LUT R118, R113, R175, R118, 0x96, !PT ;  /* 0x000000af71767212 */ /* 0x004fe400078e9676 */
[----:B------:R1:W2:Y:S01]  /*1e6b0*/  MUFU.EX2 R113, R223 ;  /* 0x000000df00717308 */ /* 0x0002a20000000800 */
[----:B------:R-:W-:Y:S01]  /*1e6c0*/  FADD.FTZ R104, R178, R121 ;  /* 0x00000079b2687221 */ /* 0x000fe20000010000 */
[----:B------:R-:W-:Y:S01]  /*1e6d0*/  LOP3.LUT R145, R159, R162, R112, 0x96, !PT ;  /* 0x000000a29f917212 */ /* 0x000fe200078e9670 */
[----:B------:R-:W-:Y:S01]  /*1e6e0*/  IMAD.WIDE.U32 R180, R118, -0x2daee0ad, RZ ;  /* 0xd2511f5376b47825 */ /* 0x000fe200078e00ff */
[----:B------:R-:W-:Y:S03]  /*1e6f0*/  F2FP.PACK_AB R178, R176, R178 ;  /* 0x000000b2b0b2723e */ /* 0x000fe600000000ff */
[----:B------:R-:W-:Y:S01]  /*1e700*/  FADD.FTZ R112, R124, R125 ;  /* 0x0000007d7c707221 */ /* 0x000fe20000010000 */
[----:B---3--:R-:W-:Y:S01]  /*1e710*/  LOP3.LUT R122, R181, R174, R116, 0x96, !PT ;  /* 0x000000aeb57a7212 */ /* 0x008fe200078e9674 */
[----:B------:R-:W-:Y:S01]  /*1e720*/  FADD.FTZ R134, R176, R104 ;  /* 0x00000068b0867221 */ /* 0x000fe20000010000 */
[----:B------:R-:W-:Y:S01]  /*1e730*/  MUFU.EX2 R121, R215 ;  /* 0x000000d700797308 */ /* 0x000fe20000000800 */
[----:B------:R-:W-:Y:S02]  /*1e740*/  FADD.FTZ R104, R120, R107 ;  /* 0x0000006b78687221 */ /* 0x000fe40000010000 */
[----:B------:R-:W-:Y:S04]  /*1e750*/  IMAD.WIDE.U32 R122, R122, -0x326172a9, RZ ;  /* 0xcd9e8d577a7a7825 */ /* 0x000fe800078e00ff */
[----:B------:R-:W-:Y:S01]  /*1e760*/  FADD.FTZ R141, R0, R104 ;  /* 0x00000068008d7221 */ /* 0x000fe20000010000 */
[----:B------:R-:W-:Y:S02]  /*1e770*/  F2FP.PACK_AB R104, R111, R124 ;  /* 0x0000007c6f68723e */ /* 0x000fe400000000ff */
[----:B------:R-:W-:Y:S01]  /*1e780*/  LOP3.LUT R107, R123, R213, R158, 0x96, !PT ;  /* 0x000000d57b6b7212 */ /* 0x000fe200078e969e */
[----:B------:R-:W-:Y:S03]  /*1e790*/  MUFU.EX2 R118, R232 ;  /* 0x000000e800767308 */ /* 0x000fe60000000800 */
[----:B------:R-:W-:Y:S01]  /*1e7a0*/  LOP3.LUT R0, R107, 0xff, RZ, 0xc0, !PT ;  /* 0x000000ff6b007812 */ /* 0x000fe200078ec0ff */
[----:B-1----:R-:W-:Y:S01]  /*1e7b0*/  IMAD.MOV.U32 R223, RZ, RZ, R183 ;  /* 0x000000ffffdf7224 */ /* 0x002fe200078e00b7 */
[----:B--2---:R-:W-:Y:S02]  /*1e7c0*/  F2FP.PACK_AB R159, R113, R131 ;  /* 0x00000083719f723e */ /* 0x004fe400000000ff */
[----:B------:R-:W-:Y:S02]  /*1e7d0*/  ISETP.GE.U32.AND P0, PT, R194, R0, PT ;  /* 0x00000000c200720c */ /* 0x000fe40003f06070 */
[C---:B------:R-:W-:Y:S01]  /*1e7e0*/  PRMT R0, R2.reuse, 0x7632, R0 ;  /* 0x0000763202007816 */ /* 0x040fe20000000000 */
[----:B------:R-:W1:Y:S03]  /*1e7f0*/  MUFU.EX2 R124, R229 ;  /* 0x000000e5007c7308 */ /* 0x000e660000000800 */
[----:B------:R-:W-:Y:S07]  /*1e800*/  PRMT R119, R2, 0x5410, R0 ;  /* 0x0000541002777816 */ /* 0x000fee0000000000 */
[----:B------:R-:W-:Y:S01]  /*1e810*/  @!P0 HADD2 R140, -R2.H0_H0, -RZ.H0_H0 ;  /* 0xa00000ff028c8230 */ /* 0x000fe20000000900 */
[----:B------:R2:W-:Y:S04]  /*1e820*/  MUFU.EX2 R120, R222 ;  /* 0x000000de00787308 */ /* 0x0005e80000000800 */
[----:B------:R-:W-:Y:S01]  /*1e830*/  PRMT R116, R140, 0x7610, R116 ;  /* 0x000076108c747816 */ /* 0x000fe20000000074 */
[----:B------:R3:W-:Y:S03]  /*1e840*/  @!P0 STL.S16 [R1+0xc8], R140 ;  /* 0x0000c88c01008387 */ /* 0x0007e60000100600 */
[----:B------:R-:W-:Y:S02]  /*1e850*/  @!P0 PRMT R2, R116, 0x5410, RZ ;  /* 0x0000541074028816 */ /* 0x000fe400000000ff */
[----:B------:R-:W-:Y:S01]  /*1e860*/  IADD3 R116, R146, 0x4, RZ ;  /* 0x0000000492747810 */ /* 0x000fe20007ffe0ff */
[----:B------:R-:W4:Y:S01]  /*1e870*/  MUFU.EX2 R125, R233 ;  /* 0x000000e9007d7308 */ /* 0x000f220000000800 */
[----:B-1----:R-:W-:Y:S01]  /*1e880*/  F2FP.PACK_AB R186, R124, R129 ;  /* 0x000000817cba723e */ /* 0x002fe200000000ff */
[----:B------:R1:W-:Y:S02]  /*1e890*/  ST.E.U16 [R196.64], R2 ;  /* 0x00000002c4007985 */ /* 0x0003e4000c101504 */
[----:B------:R-:W-:Y:S04]  /*1e8a0*/  IMAD.WIDE.U32 R116, R116, -0x326172a9, RZ ;  /* 0xcd9e8d5774747825 */ /* 0x000fe800078e00ff */
[----:B--2---:R-:W-:Y:S02]  /*1e8b0*/  IMAD.MOV.U32 R222, RZ, RZ, R182 ;  /* 0x000000ffffde7224 */ /* 0x004fe400078e00b6 */
[----:B------:R-:W-:Y:S02]  /*1e8c0*/  IMAD.MOV.U32 R222, RZ, RZ, R170 ;  /* 0x000000ffffde7224 */ /* 0x000fe400078e00aa */
[----:B------:R-:W-:Y:S02]  /*1e8d0*/  IMAD.MOV.U32 R182, RZ, RZ, R154 ;  /* 0x000000ffffb67224 */ /* 0x000fe400078e009a */
[----:B---3--:R-:W-:Y:S02]  /*1e8e0*/  FADD.FTZ R140, R111, R112 ;  /* 0x000000706f8c7221 */ /* 0x008fe40000010000 */
[----:B------:R2:W3:Y:S01]  /*1e8f0*/  LDL.S16 R112, [R1+0xc4] ;  /* 0x0000c40001707983 */ /* 0x0004e20000100600 */
[----:B------:R-:W-:Y:S01]  /*1e900*/  LOP3.LUT R115, R115, R182, R116, 0x96, !PT ;  /* 0x000000b673737212 */ /* 0x000fe200078e9674 */
[----:B------:R-:W2:Y:S01]  /*1e910*/  MUFU.EX2 R111, R235 ;  /* 0x000000eb006f7308 */ /* 0x000ea20000000800 */
[----:B----4-:R-:W-:Y:S01]  /*1e920*/  F2FP.PACK_AB R169, R125, R132 ;  /* 0x000000847da9723e */ /* 0x010fe200000000ff */
[----:B------:R-:W-:Y:S02]  /*1e930*/  IMAD.MOV.U32 R154, RZ, RZ, R144 ;  /* 0x000000ffff9a7224 */ /* 0x000fe400078e0090 */
[----:B------:R-:W-:Y:S02]  /*1e940*/  IMAD.MOV.U32 R144, RZ, RZ, R153 ;  /* 0x000000ffff907224 */ /* 0x000fe400078e0099 */
[----:B------:R-:W-:Y:S01]  /*1e950*/  IMAD.MOV.U32 R153, RZ, RZ, R143 ;  /* 0x000000ffff997224 */ /* 0x000fe200078e008f */
[----:B-1----:R-:W-:Y:S04]  /*1e960*/  LOP3.LUT R2, R107, 0xffff, RZ, 0xc0, !PT ;  /* 0x0000ffff6b027812 */ /* 0x002fe800078ec0ff */
[----:B------:R-:W-:Y:S04]  /*1e970*/  SHF.R.U32.HI R2, RZ, 0x8, R2 ;  /* 0x00000008ff027819 */ /* 0x000fe80000011602 */
[----:B------:R-:W-:Y:S04]  /*1e980*/  LOP3.LUT R2, R2, 0xffff, RZ, 0xc0, !PT ;  /* 0x0000ffff02027812 */ /* 0x000fe800078ec0ff */
[C---:B------:R-:W-:Y:S02]  /*1e990*/  ISETP.GE.U32.AND P0, PT, R194.reuse, R2, PT ;  /* 0x00000002c200720c */ /* 0x040fe40003f06070 */
[--C-:B------:R-:W-:Y:S02]  /*1e9a0*/  SHF.R.U32.HI R2, RZ, 0x18, R107.reuse ;  /* 0x00000018ff027819 */ /* 0x100fe4000001166b */
[----:B--2---:R-:W-:Y:S02]  /*1e9b0*/  F2FP.PACK_AB R201, R111, R118 ;  /* 0x000000766fc9723e */ /* 0x004fe400000000ff */
[----:B------:R-:W-:Y:S02]  /*1e9c0*/  ISETP.GE.U32.AND P1, PT, R194, R2, PT ;  /* 0x00000002c200720c */ /* 0x000fe40003f26070 */
[--C-:B------:R-:W-:Y:S04]  /*1e9d0*/  SHF.R.U32.HI R2, RZ, 0x10, R107.reuse ;  /* 0x00000010ff027819 */ /* 0x100fe8000001166b */
[----:B------:R-:W-:Y:S04]  /*1e9e0*/  LOP3.LUT R2, R2, 0xff, RZ, 0xc0, !PT ;  /* 0x000000ff02027812 */ /* 0x000fe800078ec0ff */
[----:B------:R-:W-:Y:S01]  /*1e9f0*/  ISETP.GE.U32.AND P2, PT, R194, R2, PT ;  /* 0x00000002c200720c */ /* 0x000fe20003f46070 */
[----:B------:R-:W-:Y:S01]  /*1ea00*/  FADD.FTZ R2, R130, R142 ;  /* 0x0000008e82027221 */ /* 0x000fe20000010000 */
[----:B------:R-:W-:Y:S02]  /*1ea10*/  LOP3.LUT R142, R155, R117, RZ, 0x3c, !PT ;  /* 0x000000759b8e7212 */ /* 0x000fe400078e3cff */
[----:B------:R-:W-:Y:S01]  /*1ea20*/  MUFU.EX2 R117, R230 ;  /* 0x000000e600757308 */ /* 0x000fe20000000800 */
[----:B------:R-:W-:Y:S02]  /*1ea30*/  FADD.FTZ R127, R127, R2 ;  /* 0x000000027f7f7221 */ /* 0x000fe40000010000 */
[----:B------:R-:W-:Y:S05]  /*1ea40*/  IMAD.WIDE.U32 R142, R142, -0x2daee0ad, RZ ;  /* 0xd2511f538e8e7825 */ /* 0x000fea00078e00ff */
[----:B------:R-:W-:Y:S01]  /*1ea50*/  LOP3.LUT R130, R143, R133, R136, 0x96, !PT ;  /* 0x000000858f827212 */ /* 0x000fe200078e9688 */
[----:B---3--:R-:W-:Y:S05]  /*1ea60*/  @!P0 HADD2 R112, -R0.H0_H0, -RZ.H0_H0 ;  /* 0xa00000ff00708230 */ /* 0x008fea0000000900 */
[----:B------:R-:W-:Y:S01]  /*1ea70*/  PRMT R107, R112, 0x7610, R107 ;  /* 0x00007610706b7816 */ /* 0x000fe2000000006b */
[----:B------:R1:W-:Y:S03]  /*1ea80*/  @!P0 STL.S16 [R1+0xc4], R112 ;  /* 0x0000c47001008387 */ /* 0x0003e60000100600 */
[----:B------:R-:W-:Y:S01]  /*1ea90*/  @!P0 PRMT R0, R107, 0x5410, RZ ;  /* 0x000054106b008816 */ /* 0x000fe200000000ff */
[----:B------:R2:W3:Y:S01]  /*1eaa0*/  LDL.S16 R183, [R1+0xc0] ;  /* 0x0000c00001b77983 */ /* 0x0004e20000100600 */
[----:B------:R-:W-:Y:S02]  /*1eab0*/  FADD.FTZ R107, R128, R134 ;  /* 0x00000086806b7221 */ /* 0x000fe40000010000 */
[----:B------:R-:W4:Y:S01]  /*1eac0*/  MUFU.EX2 R128, R228 ;  /* 0x000000e400807308 */ /* 0x000f220000000800 */
[----:B------:R2:W2:Y:S01]  /*1ead0*/  LDL.S16 R177, [R1+0xbc] ;  /* 0x0000bc0001b17983 */ /* 0x0004a20000100600 */
[----:B------:R-:W-:Y:S02]  /*1eae0*/  FADD.FTZ R134, R126, R107 ;  /* 0x0000006b7e867221 */ /* 0x000fe40000010000 */
[----:B------:R-:W-:Y:S01]  /*1eaf0*/  FADD.FTZ R126, R121, R140 ;  /* 0x0000008c797e7221 */ /* 0x000fe20000010000 */
[----:B------:R-:W2:Y:S01]  /*1eb00*/  LDL R155, [R1+0x198] ;  /* 0x00019800019b7983 */ /* 0x000ea20000100800 */
[----:B------:R-:W-:Y:S03]  /*1eb10*/  FADD.FTZ R107, R118, R127 ;  /* 0x0000007f766b7221 */ /* 0x000fe60000010000 */
[----:B------:R4:W-:Y:S04]  /*1eb20*/  ST.E.U16 [R196.64+0x2], R0 ;  /* 0x00000200c4007985 */ /* 0x0009e8000c101504 */
[----:B-1----:R-:W2:Y:S01]  /*1eb30*/  LDL R112, [R1+0x190] ;  /* 0x0001900001707983 */ /* 0x002ea20000100800 */
[----:B----4-:R-:W-:Y:S02]  /*1eb40*/  F2FP.PACK_AB R184, R117, R128 ;  /* 0x0000008075b8723e */ /* 0x010fe400000000ff */
[----:B------:R-:W-:Y:S04]  /*1eb50*/  IADD3 R0, R135, 0x1, RZ ;  /* 0x0000000187007810 */ /* 0x000fe80007ffe0ff */
[----:B------:R-:W-:Y:S01]  /*1eb60*/  LOP3.LUT R2, R223, R0, RZ, 0x3c, !PT ;  /* 0x00000000df027212 */ /* 0x000fe200078e3cff */
[----:B------:R-:W-:Y:S01]  /*1eb70*/  IMAD.MOV.U32 R223, RZ, RZ, R171 ;  /* 0x000000ffffdf7224 */ /* 0x000fe200078e00ab */
[----:B------:R-:W-:Y:S02]  /*1eb80*/  PRMT R0, R3, 0x7632, R0 ;  /* 0x0000763203007816 */ /* 0x000fe40000000000 */
[----:B------:R-:W-:Y:S01]  /*1eb90*/  LOP3.LUT R146, R2, R137, RZ, 0x3c, !PT ;  /* 0x0000008902927212 */ /* 0x000fe200078e3cff */
[----:B------:R-:W-:Y:S01]  /*1eba0*/  FADD.FTZ R2, R131, R141 ;  /* 0x0000008d83027221 */ /* 0x000fe20000010000 */
[----:B------:R-:W-:Y:S01]  /*1ebb0*/  PRMT R118, R3, 0x5410, R0 ;  /* 0x0000541003767816 */ /* 0x000fe20000000000 */
[----:B------:R-:W-:Y:S04]  /*1ebc0*/  IMAD.WIDE.U32 R130, R130, -0x326172a9, RZ ;  /* 0xcd9e8d5782827825 */ /* 0x000fe800078e00ff */
[----:B------:R-:W-:Y:S01]  /*1ebd0*/  FADD.FTZ R133, R113, R2 ;  /* 0x0000000271857221 */ /* 0x000fe20000010000 */
[----:B------:R-:W-:Y:S01]  /*1ebe0*/  F2FP.PACK_AB R2, R120, R121 ;  /* 0x000000797802723e */ /* 0x000fe200000000ff */
[----:B------:R-:W-:Y:S02]  /*1ebf0*/  FADD.FTZ R121, R111, R107 ;  /* 0x0000006b6f797221 */ /* 0x000fe40000010000 */
[----:B------:R-:W-:Y:S01]  /*1ec00*/  MUFU.EX2 R107, R236 ;  /* 0x000000ec006b7308 */ /* 0x000fe20000000800 */
[----:B------:R-:W-:Y:S02]  /*1ec10*/  FADD.FTZ R111, R132, R134 ;  /* 0x00000086846f7221 */ /* 0x000fe40000010000 */
[----:B------:R-:W-:Y:S01]  /*1ec20*/  FADD.FTZ R120, R120, R126 ;  /* 0x0000007e78787221 */ /* 0x000fe20000010000 */
[----:B------:R-:W-:Y:S01]  /*1ec30*/  LOP3.LUT R126, R131, R149, R114, 0x96, !PT ;  /* 0x00000095837e7212 */ /* 0x000fe200078e9672 */
[----:B------:R-:W-:Y:S04]  /*1ec40*/  IMAD.WIDE.U32 R114, R115, -0x2daee0ad, RZ ;  /* 0xd2511f5373727825 */ /* 0x000fe800078e00ff */
[----:B------:R-:W-:Y:S01]  /*1ec50*/  IMAD.WIDE.U32 R126, R126, -0x2daee0ad, RZ ;  /* 0xd2511f537e7e7825 */ /* 0x000fe200078e00ff */
[----:B------:R-:W-:Y:S03]  /*1ec60*/  MUFU.EX2 R132, R240 ;  /* 0x000000f000847308 */ /* 0x000fe60000000800 */
[----:B------:R-:W-:Y:S01]  /*1ec70*/  FADD.FTZ R134, R125, R111 ;  /* 0x0000006f7d867221 */ /* 0x000fe20000010000 */
[----:B------:R-:W-:Y:S06]  /*1ec80*/  LOP3.LUT R114, R127, R189, R114, 0x96, !PT ;  /* 0x000000bd7f727212 */ /* 0x000fec00078e9672 */
[----:B------:R-:W1:Y:S02]  /*1ec90*/  MUFU.EX2 R111, R243 ;  /* 0x000000f3006f7308 */ /* 0x000e640000000800 */
[----:B-1----:R-:W-:Y:S01]  /*1eca0*/  F2FP.PACK_AB R163, R111, R132 ;  /* 0x000000846fa3723e */ /* 0x002fe200000000ff */
[----:B---3--:R-:W-:Y:S02]  /*1ecb0*/  @!P2 HADD2 R183, -R3.H0_H0, -RZ.H0_H0 ;  /* 0xa00000ff03b7a230 */ /* 0x008fe40000000900 */
[----:B--2---:R-:W-:Y:S03]  /*1ecc0*/  @!P1 HADD2 R177, -R0.H0_H0, -RZ.H0_H0 ;  /* 0xa00000ff00b19230 */ /* 0x004fe60000000900 */
[----:B------:R-:W-:Y:S01]  /*1ecd0*/  PRMT R137, R183, 0x7610, R137 ;  /* 0x00007610b7897816 */ /* 0x000fe20000000089 */
[----:B------:R1:W-:Y:S01]  /*1ece0*/  @!P2 STL.S16 [R1+0xc0], R183 ;  /* 0x0000c0b70100a387 */ /* 0x0003e20000100600 */
[----:B------:R-:W-:Y:S03]  /*1ecf0*/  PRMT R135, R177, 0x7610, R135 ;  /* 0x00007610b1877816 */ /* 0x000fe60000000087 */
[----:B------:R2:W-:Y:S01]  /*1ed00*/  @!P1 STL.S16 [R1+0xbc], R177 ;  /* 0x0000bcb101009387 */ /* 0x0005e20000100600 */
[----:B------:R-:W-:Y:S02]  /*1ed10*/  @!P2 PRMT R3, R137, 0x5410, RZ ;  /* 0x000054108903a816 */ /* 0x000fe400000000ff */
[----:B------:R-:W-:Y:S01]  /*1ed20*/  @!P1 PRMT R0, R135, 0x5410, RZ ;  /* 0x0000541087009816 */ /* 0x000fe200000000ff */
[----:B------:R3:W4:Y:S04]  /*1ed30*/  LDL.S16 R140, [R1+0x130] ;  /* 0x00013000018c7983 */ /* 0x0007280000100600 */
[----:B------:R-:W3:Y:S01]  /*1ed40*/  LDL.64 R226, [R1+0x178] ;  /* 0x0001780001e27983 */ /* 0x000ee20000100a00 */
[----:B------:R-:W-:Y:S05]  /*1ed50*/  IADD3 R112, P0, R196, R112, RZ ;  /* 0x00000070c4707210 */ /* 0x000fea0007f1e0ff */
[----:B------:R-:W3:Y:S01]  /*1ed60*/  LDL R137, [R1+0x184] ;  /* 0x0001840001897983 */ /* 0x000ee20000100800 */
[----:B------:R-:W-:Y:S02]  /*1ed70*/  IMAD.X R113, R197, 0x1, R155, P0 ;  /* 0x00000001c5717824 */ /* 0x000fe400000e069b */
[----:B------:R-:W-:Y:S02]  /*1ed80*/  IMAD.MOV.U32 R155, RZ, RZ, R153 ;  /* 0x000000ffff9b7224 */ /* 0x000fe400078e0099 */
[----:B------:R-:W-:Y:S01]  /*1ed90*/  IMAD.MOV.U32 R153, RZ, RZ, R157 ;  /* 0x000000ffff997224 */ /* 0x000fe200078e009d */
[----:B------:R2:W-:Y:S01]  /*1eda0*/  ST.E.U16 [R112.64+0x2], R0 ;  /* 0x0000020070007985 */ /* 0x0005e2000c101504 */
[----:B-1----:R-:W-:Y:S03]  /*1edb0*/  IMAD.MOV.U32 R183, RZ, RZ, R144 ;  /* 0x000000ffffb77224 */ /* 0x002fe600078e0090 */
[----:B------:R1:W-:Y:S01]  /*1edc0*/  ST.E.U16 [R112.64], R3 ;  /* 0x0000000370007985 */ /* 0x0003e2000c101504 */
[----:B--2---:R-:W-:Y:S02]  /*1edd0*/  IMAD.MOV.U32 R177, RZ, RZ, R154 ;  /* 0x000000ffffb17224 */ /* 0x004fe400078e009a */
[----:B------:R-:W-:Y:S04]  /*1ede0*/  IMAD.MOV.U32 R154, RZ, RZ, R156 ;  /* 0x000000ffff9a7224 */ /* 0x000fe800078e009c */
[----:B------:R-:W-:Y:S01]  /*1edf0*/  IMAD.MOV.U32 R225, RZ, RZ, R154 ;  /* 0x000000ffffe17224 */ /* 0x000fe200078e009a */
[----:B------:R-:W2:Y:S01]  /*1ee00*/  MUFU.EX2 R0, R238 ;  /* 0x000000ee00007308 */ /* 0x000ea20000000800 */
[----:B-1----:R-:W-:Y:S04]  /*1ee10*/  FADD.FTZ R3, R129, R133 ;  /* 0x0000008581037221 */ /* 0x002fe80000010000 */
[----:B------:R-:W-:Y:S01]  /*1ee20*/  FADD.FTZ R133, R124, R3 ;  /* 0x000000037c857221 */ /* 0x000fe20000010000 */
[----:B------:R-:W-:Y:S01]  /*1ee30*/  LOP3.LUT R124, R115, R191, R142, 0x96, !PT ;  /* 0x000000bf737c7212 */ /* 0x000fe200078e968e */
[----:B------:R-:W-:Y:S02]  /*1ee40*/  FADD.FTZ R3, R128, R120 ;  /* 0x0000007880037221 */ /* 0x000fe40000010000 */
[----:B------:R-:W-:Y:S04]  /*1ee50*/  IMAD.WIDE.U32 R114, R114, -0x326172a9, RZ ;  /* 0xcd9e8d5772727825 */ /* 0x000fe800078e00ff */
[----:B------:R-:W-:Y:S04]  /*1ee60*/  IMAD.WIDE.U32 R124, R124, -0x326172a9, RZ ;  /* 0xcd9e8d577c7c7825 */ /* 0x000fe800078e00ff */
[----:B------:R-:W-:Y:S01]  /*1ee70*/  FADD.FTZ R127, R117, R3 ;  /* 0x00000003757f7221 */ /* 0x000fe20000010000 */
[----:B------:R-:W-:Y:S01]  /*1ee80*/  LOP3.LUT R120, R125, R224, R130, 0x96, !PT ;  /* 0x000000e07d787212 */ /* 0x000fe200078e9682 */
[----:B------:R-:W-:Y:S01]  /*1ee90*/  FADD.FTZ R3, R107, R121 ;  /* 0x000000796b037221 */ /* 0x000fe20000010000 */
[----:B------:R-:W-:Y:S01]  /*1eea0*/  LOP3.LUT R124, R115, R175, R124, 0x96, !PT ;  /* 0x000000af737c7212 */ /* 0x000fe200078e967c */
[----:B------:R-:W1:Y:S01]  /*1eeb0*/  MUFU.EX2 R117, R237 ;  /* 0x000000ed00757308 */ /* 0x000e620000000800 */
[C---:B--2---:R-:W-:Y:S01]  /*1eec0*/  F2FP.PACK_AB R202, R0.reuse, R107 ;  /* 0x0000006b00ca723e */ /* 0x044fe200000000ff */
[----:B------:R-:W-:Y:S02]  /*1eed0*/  FADD.FTZ R125, R0, R3 ;  /* 0x00000003007d7221 */ /* 0x000fe40000010000 */
[----:B------:R-:W-:Y:S04]  /*1eee0*/  IMAD.WIDE.U32 R120, R120, -0x2daee0ad, RZ ;  /* 0xd2511f5378787825 */ /* 0x000fe800078e00ff */
[----:B------:R-:W-:Y:S01]  /*1eef0*/  IMAD.WIDE.U32 R170, R124, -0x2daee0ad, RZ ;  /* 0xd2511f537caa7825 */ /* 0x000fe200078e00ff */
[----:B------:R-:W-:Y:S01]  /*1ef00*/  LOP3.LUT R126, R121, R179, R126, 0x96, !PT ;  /* 0x000000b3797e7212 */ /* 0x000fe200078e967e */
[----:B------:R-:W2:Y:S02]  /*1ef10*/  MUFU.EX2 R3, R239 ;  /* 0x000000ef00037308 */ /* 0x000ea40000000800 */
[----:B------:R-:W-:Y:S01]  /*1ef20*/  FADD.FTZ R107, R132, R134 ;  /* 0x00000086846b7221 */ /* 0x000fe20000010000 */
[----:B------:R-:W-:Y:S01]  /*1ef30*/  LOP3.LUT R128, R171, R174, R120, 0x96, !PT ;  /* 0x000000aeab807212 */ /* 0x000fe200078e9678 */
[----:B------:R-:W-:Y:S04]  /*1ef40*/  IMAD.WIDE.U32 R156, R126, -0x326172a9, RZ ;  /* 0xcd9e8d577e9c7825 */ /* 0x000fe800078e00ff */
[----:B------:R-:W-:Y:S01]  /*1ef50*/  IMAD.WIDE.U32 R128, R128, -0x326172a9, RZ ;  /* 0xcd9e8d5780807825 */ /* 0x000fe200078e00ff */
[----:B------:R-:W-:Y:S01]  /*1ef60*/  LOP3.LUT R144, R157, R162, R114, 0x96, !PT ;  /* 0x000000a29d907212 */ /* 0x000fe200078e9672 */
[----:B------:R-:W2:Y:S02]  /*1ef70*/  MUFU.EX2 R0, R241 ;  /* 0x000000f100007308 */ /* 0x000ea40000000800 */
[----:B------:R-:W-:Y:S01]  /*1ef80*/  FADD.FTZ R134, R111, R107 ;  /* 0x0000006b6f867221 */ /* 0x000fe20000010000 */
[----:B------:R-:W-:Y:S01]  /*1ef90*/  LOP3.LUT R107, R129, R213, R156, 0x96, !PT ;  /* 0x000000d5816b7212 */ /* 0x000fe200078e969c */
[----:B-1----:R-:W-:Y:S06]  /*1efa0*/  FADD.FTZ R120, R117, R127 ;  /* 0x0000007f75787221 */ /* 0x002fec0000010000 */
[----:B------:R-:W1:Y:S01]  /*1efb0*/  MUFU.EX2 R111, R242 ;  /* 0x000000f2006f7308 */ /* 0x000e620000000800 */
[----:B--2---:R-:W-:Y:S09]  /*1efc0*/  FADD.FTZ R114, R3, R133 ;  /* 0x0000008503727221 */ /* 0x004ff20000010000 */
[----:B------:R-:W-:Y:S01]  /*1efd0*/  MUFU.EX2 R127, R247 ;  /* 0x000000f7007f7308 */ /* 0x000fe20000000800 */
[C---:B------:R-:W-:Y:S01]  /*1efe0*/  F2FP.PACK_AB R181, R0.reuse, R3 ;  /* 0x0000000300b5723e */ /* 0x040fe200000000ff */
[----:B------:R-:W-:Y:S01]  /*1eff0*/  FADD.FTZ R135, R0, R114 ;  /* 0x0000007200877221 */ /* 0x000fe20000010000 */
[----:B------:R-:W-:Y:S02]  /*1f000*/  LOP3.LUT R0, R107, 0xff, RZ, 0xc0, !PT ;  /* 0x000000ff6b007812 */ /* 0x000fe400078ec0ff */
[----:B------:R-:W-:Y:S02]  /*1f010*/  PRMT R3, R106, 0x7632, R3 ;  /* 0x000076326a037816 */ /* 0x000fe40000000003 */
[----:B------:R-:W-:Y:S03]  /*1f020*/  ISETP.GE.U32.AND P1, PT, R194, R0, PT ;  /* 0x00000000c200720c */ /* 0x000fe60003f26070 */
[----:B------:R-:W2:Y:S01]  /*1f030*/  MUFU.EX2 R124, R250 ;  /* 0x000000fa007c7308 */ /* 0x000ea20000000800 */
[----:B------:R-:W-:Y:S02]  /*1f040*/  PRMT R126, R106, 0x5410, R3 ;  /* 0x000054106a7e7816 */ /* 0x000fe40000000003 */
[C---:B-1----:R-:W-:Y:S01]  /*1f050*/  F2FP.PACK_AB R0, R111.reuse, R117 ;  /* 0x000000756f00723e */ /* 0x042fe200000000ff */
[----:B------:R-:W-:Y:S06]  /*1f060*/  FADD.FTZ R143, R111, R120 ;  /* 0x000000786f8f7221 */ /* 0x000fec0000010000 */
[----:B------:R-:W-:Y:S10]  /*1f070*/  MUFU.EX2 R117, R249 ;  /* 0x000000f900757308 */ /* 0x000ff40000000800 */
[----:B------:R-:W1:Y:S01]  /*1f080*/  MUFU.EX2 R111, R251 ;  /* 0x000000fb006f7308 */ /* 0x000e620000000800 */
[----:B--2---:R-:W-:Y:S02]  /*1f090*/  F2FP.PACK_AB R167, R124, R127 ;  /* 0x0000007f7ca7723e */ /* 0x004fe400000000ff */
[----:B-1----:R-:W-:Y:S01]  /*1f0a0*/  F2FP.PACK_AB R187, R111, R117 ;  /* 0x000000756fbb723e */ /* 0x002fe200000000ff */
[----:B----4-:R-:W-:Y:S01]  /*1f0b0*/  @!P1 HADD2 R140, -R106.H0_H0, -RZ.H0_H0 ;  /* 0xa00000ff6a8c9230 */ /* 0x010fe20000000900 */
[----:B---3--:R-:W-:Y:S04]  /*1f0c0*/  IADD3 R114, P0, R226, R112, RZ ;  /* 0x00000070e2727210 */ /* 0x008fe80007f1e0ff */
[----:B------:R1:W-:Y:S01]  /*1f0d0*/  @!P1 STL.S16 [R1+0x130], R140 ;  /* 0x0001308c01009387 */ /* 0x0003e20000100600 */
[----:B------:R-:W-:Y:S01]  /*1f0e0*/  PRMT R121, R140, 0x7610, R121 ;  /* 0x000076108c797816 */ /* 0x000fe20000000079 */
[----:B------:R-:W-:Y:S02]  /*1f0f0*/  IMAD.MOV.U32 R226, RZ, RZ, R153 ;  /* 0x000000ffffe27224 */ /* 0x000fe400078e0099 */
[----:B------:R-:W2:Y:S01]  /*1f100*/  LDL R132, [R1+0x18c] ;  /* 0x00018c0001847983 */ /* 0x000ea20000100800 */
[----:B------:R-:W-:Y:S01]  /*1f110*/  @!P1 PRMT R106, R121, 0x5410, RZ ;  /* 0x00005410796a9816 */ /* 0x000fe200000000ff */
[----:B------:R-:W-:Y:S02]  /*1f120*/  IMAD.X R115, R137, 0x1, R113, P0 ;  /* 0x0000000189737824 */ /* 0x000fe400000e0671 */
[----:B------:R3:W4:Y:S04]  /*1f130*/  LDL.S16 R121, [R1+0x100] ;  /* 0x0001000001797983 */ /* 0x0007280000100600 */
[----:B------:R3:W-:Y:S04]  /*1f140*/  ST.E.U16 [R114.64], R106 ;  /* 0x0000006a72007985 */ /* 0x0007e8000c101504 */
[----:B------:R2:W2:Y:S04]  /*1f150*/  LDL.S16 R137, [R1+0x138] ;  /* 0x0001380001897983 */ /* 0x0004a80000100600 */
[----:B------:R-:W2:Y:S04]  /*1f160*/  LDL R120, [R1+0x180] ;  /* 0x0001800001787983 */ /* 0x000ea80000100800 */
[----:B------:R-:W2:Y:S04]  /*1f170*/  LDL R133, [R1+0x194] ;  /* 0x0001940001857983 */ /* 0x000ea80000100800 */
[----:B-1----:R-:W2:Y:S01]  /*1f180*/  LDL R140, [R1+0x188] ;  /* 0x00018800018c7983 */ /* 0x002ea20000100800 */
[----:B---3--:R-:W-:Y:S02]  /*1f190*/  LOP3.LUT R106, R107, 0xffff, RZ, 0xc0, !PT ;  /* 0x0000ffff6b6a7812 */ /* 0x008fe400078ec0ff */
[----:B------:R-:W-:Y:S02]  /*1f1a0*/  LOP3.LUT R114, R122, 0xff, RZ, 0xc0, !PT ;  /* 0x000000ff7a727812 */ /* 0x000fe400078ec0ff */
[----:B------:R-:W-:Y:S02]  /*1f1b0*/  SHF.R.U32.HI R106, RZ, 0x8, R106 ;  /* 0x00000008ff6a7819 */ /* 0x000fe4000001166a */
[----:B------:R-:W-:Y:S02]  /*1f1c0*/  ISETP.GE.U32.AND P6, PT, R194, R114, PT ;  /* 0x00000072c200720c */ /* 0x000fe40003fc6070 */
[----:B------:R-:W-:Y:S02]  /*1f1d0*/  LOP3.LUT R106, R106, 0xffff, RZ, 0xc0, !PT ;  /* 0x0000ffff6a6a7812 */ /* 0x000fe400078ec0ff */
[----:B------:R-:W-:Y:S02]  /*1f1e0*/  SHF.R.U32.HI R114, RZ, 0x18, R122 ;  /* 0x00000018ff727819 */ /* 0x000fe4000001167a */
[C---:B------:R-:W-:Y:S02]  /*1f1f0*/  ISETP.GE.U32.AND P0, PT, R194.reuse, R106, PT ;  /* 0x0000006ac200720c */ /* 0x040fe40003f06070 */
[--C-:B------:R-:W-:Y:S02]  /*1f200*/  SHF.R.U32.HI R106, RZ, 0x10, R107.reuse ;  /* 0x00000010ff6a7819 */ /* 0x100fe4000001166b */
[----:B------:R-:W-:Y:S02]  /*1f210*/  ISETP.GE.U32.AND P3, PT, R194, R114, PT ;  /* 0x00000072c200720c */ /* 0x000fe40003f66070 */
[----:B------:R-:W-:Y:S02]  /*1f220*/  LOP3.LUT R114, R106, 0xff, RZ, 0xc0, !PT ;  /* 0x000000ff6a727812 */ /* 0x000fe400078ec0ff */
[----:B------:R-:W-:Y:S02]  /*1f230*/  LOP3.LUT R106, R122, 0xffff, RZ, 0xc0, !PT ;  /* 0x0000ffff7a6a7812 */ /* 0x000fe400078ec0ff */
[C---:B------:R-:W-:Y:S02]  /*1f240*/  ISETP.GE.U32.AND P2, PT, R194.reuse, R114, PT ;  /* 0x00000072c200720c */ /* 0x040fe40003f46070 */
[----:B------:R-:W-:Y:S02]  /*1f250*/  SHF.R.U32.HI R107, RZ, 0x18, R107 ;  /* 0x00000018ff6b7819 */ /* 0x000fe4000001166b */
[----:B------:R-:W-:Y:S02]  /*1f260*/  SHF.R.U32.HI R106, RZ, 0x8, R106 ;  /* 0x00000008ff6a7819 */ /* 0x000fe4000001166a */
[----:B------:R-:W-:Y:S02]  /*1f270*/  ISETP.GE.U32.AND P1, PT, R194, R107, PT ;  /* 0x0000006bc200720c */ /* 0x000fe40003f26070 */
[----:B------:R-:W-:Y:S02]  /*1f280*/  LOP3.LUT R107, R106, 0xffff, RZ, 0xc0, !PT ;  /* 0x0000ffff6a6b7812 */ /* 0x000fe400078ec0ff */
[----:B------:R-:W-:Y:S02]  /*1f290*/  PRMT R106, R208, 0x7610, R106 ;  /* 0x00007610d06a7816 */ /* 0x000fe4000000006a */
[----:B------:R-:W-:Y:S04]  /*1f2a0*/  SHF.R.U32.HI R115, RZ, 0x10, R122 ;  /* 0x00000010ff737819 */ /* 0x000fe8000001167a */
[----:B------:R-:W-:Y:S04]  /*1f2b0*/  LOP3.LUT R115, R115, 0xff, RZ, 0xc0, !PT ;  /* 0x000000ff73737812 */ /* 0x000fe800078ec0ff */
[----:B------:R-:W-:Y:S01]  /*1f2c0*/  ISETP.GE.U32.AND P4, PT, R194, R115, PT ;  /* 0x00000073c200720c */ /* 0x000fe20003f86070 */
[----:B----4-:R-:W-:Y:S05]  /*1f2d0*/  @!P0 HADD2 R121, -R3.H0_H0, -RZ.H0_H0 ;  /* 0xa00000ff03798230 */ /* 0x010fea0000000900 */
[----:B------:R-:W-:Y:S01]  /*1f2e0*/  PRMT R114, R121, 0x7610, R114 ;  /* 0x0000761079727816 */ /* 0x000fe20000000072 */
[----:B------:R1:W-:Y:S01]  /*1f2f0*/  @!P0 STL.S16 [R1+0x100], R121 ;  /* 0x0001007901008387 */ /* 0x0003e20000100600 */
[----:B--2---:R-:W-:Y:S02]  /*1f300*/  @!P2 HADD2 R137, -R106.H0_H0, -RZ.H0_H0 ;  /* 0xa00000ff6a89a230 */ /* 0x004fe40000000900 */
[----:B------:R-:W-:Y:S02]  /*1f310*/  @!P0 PRMT R3, R114, 0x5410, RZ ;  /* 0x0000541072038816 */ /* 0x000fe400000000ff */
[C---:B------:R-:W-:Y:S02]  /*1f320*/  IADD3 R114, P0, R196.reuse, R132, RZ ;  /* 0x00000084c4727210 */ /* 0x040fe40007f1e0ff */
[----:B------:R-:W-:Y:S01]  /*1f330*/  IADD3 R120, P5, R196, R120, RZ ;  /* 0x00000078c4787210 */ /* 0x000fe20007fbe0ff */
[----:B------:R2:W3:Y:S01]  /*1f340*/  LDL.S16 R132, [R1+0x12c] ;  /* 0x00012c0001847983 */ /* 0x0004e20000100600 */
[----:B------:R-:W-:Y:S01]  /*1f350*/  PRMT R136, R137, 0x7610, R136 ;  /* 0x0000761089887816 */ /* 0x000fe20000000088 */
[C---:B------:R-:W-:Y:S02]  /*1f360*/  IMAD.X R115, R197.reuse, 0x1, R133, P0 ;  /* 0x00000001c5737824 */ /* 0x040fe400000e0685 */
[----:B------:R4:W-:Y:S01]  /*1f370*/  @!P2 STL.S16 [R1+0x138], R137 ;  /* 0x000138890100a387 */ /* 0x0009e20000100600 */
[----:B------:R-:W-:Y:S03]  /*1f380*/  MUFU.EX2 R133, R245 ;  /* 0x000000f500857308 */ /* 0x000fe60000000800 */
[----:B------:R2:W2:Y:S04]  /*1f390*/  LDL.S16 R154, [R1+0x134] ;  /* 0x00013400019a7983 */ /* 0x0004a80000100600 */
[----:B------:R2:W2:Y:S01]  /*1f3a0*/  LDL.S16 R153, [R1+0x144] ;  /* 0x0001440001997983 */ /* 0x0004a20000100600 */
[----:B-1----:R-:W-:Y:S01]  /*1f3b0*/  IMAD.X R121, R197, 0x1, R140, P5 ;  /* 0x00000001c5797824 */ /* 0x002fe200028e068c */
[----:B------:R-:W-:Y:S01]  /*1f3c0*/  ISETP.GE.U32.AND P5, PT, R194, R107, PT ;  /* 0x0000006bc200720c */ /* 0x000fe20003fa6070 */
[----:B------:R-:W-:Y:S03]  /*1f3d0*/  IMAD.WIDE.U32 R140, R146, -0x326172a9, RZ ;  /* 0xcd9e8d57928c7825 */ /* 0x000fe600078e00ff */
[----:B------:R1:W-:Y:S01]  /*1f3e0*/  ST.E.U16 [R120.64], R3 ;  /* 0x0000000378007985 */ /* 0x0003e2000c101504 */
[----:B------:R-:W-:Y:S01]  /*1f3f0*/  FADD.FTZ R107, R117, R125 ;  /* 0x0000007d756b7221 */ /* 0x000fe20000010000 */
[CC--:B------:R-:W-:Y:S02]  /*1f400*/  LOP3.LUT R146, R141.reuse, R182.reuse, R222, 0x96, !PT ;  /* 0x000000b68d927212 */ /* 0x0c0fe400078e96de */
[----:B------:R-:W-:Y:S01]  /*1f410*/  LOP3.LUT R157, R141, R182, R116, 0x96, !PT ;  /* 0x000000b68d9d7212 */ /* 0x000fe200078e9674 */
[----:B------:R-:W-:Y:S02]  /*1f420*/  IMAD.MOV.U32 R182, RZ, RZ, R155 ;  /* 0x000000ffffb67224 */ /* 0x000fe400078e009b */
[----:B----4-:R-:W-:Y:S01]  /*1f430*/  FADD.FTZ R137, R111, R107 ;  /* 0x0000006b6f897221 */ /* 0x010fe20000010000 */
[--C-:B------:R-:W-:Y:S01]  /*1f440*/  SHF.R.U32.HI R111, RZ, 0x18, R128.reuse ;  /* 0x00000018ff6f7819 */ /* 0x100fe20000011680 */
[----:B------:R-:W4:Y:S03]  /*1f450*/  MUFU.EX2 R107, R248 ;  /* 0x000000f8006b7308 */ /* 0x000f260000000800 */
[----:B------:R-:W-:Y:S02]  /*1f460*/  ISETP.GE.U32.AND P0, PT, R194, R111, PT ;  /* 0x0000006fc200720c */ /* 0x000fe40003f06070 */
[----:B------:R-:W-:Y:S02]  /*1f470*/  PRMT R111, R203, 0x7632, R111 ;  /* 0x00007632cb6f7816 */ /* 0x000fe4000000006f */
[----:B-1----:R-:W-:Y:S04]  /*1f480*/  PRMT R3, R208, 0x7632, R3 ;  /* 0x00007632d0037816 */ /* 0x002fe80000000003 */
[----:B------:R-:W-:Y:S02]  /*1f490*/  PRMT R125, R106, 0x5410, R3 ;  /* 0x000054106a7d7816 */ /* 0x000fe40000000003 */
[----:B------:R-:W-:Y:S02]  /*1f4a0*/  @!P2 PRMT R106, R136, 0x5410, RZ ;  /* 0x00005410886aa816 */ /* 0x000fe400000000ff */
[----:B----4-:R-:W-:Y:S01]  /*1f4b0*/  F2FP.PACK_AB R165, R107, R133 ;  /* 0x000000856ba5723e */ /* 0x010fe200000000ff */
[----:B------:R-:W1:Y:S02]  /*1f4c0*/  MUFU.EX2 R136, R244 ;  /* 0x000000f400887308 */ /* 0x000e640000000800 */
[----:B------:R4:W-:Y:S02]  /*1f4d0*/  ST.E.U16 [R114.64], R106 ;  /* 0x0000006a72007985 */ /* 0x0009e4000c101504 */
[----:B----4-:R-:W-:Y:S04]  /*1f4e0*/  LOP3.LUT R106, R128, 0xff, RZ, 0xc0, !PT ;  /* 0x000000ff806a7812 */ /* 0x010fe800078ec0ff */
[----:B------:R-:W-:Y:S02]  /*1f4f0*/  ISETP.GE.U32.AND P2, PT, R194, R106, PT ;  /* 0x0000006ac200720c */ /* 0x000fe40003f46070 */
[----:B------:R-:W-:Y:S04]  /*1f500*/  SHF.R.U32.HI R106, RZ, 0x10, R128 ;  /* 0x00000010ff6a7819 */ /* 0x000fe80000011680 */
[----:B------:R-:W-:Y:S01]  /*1f510*/  LOP3.LUT R116, R106, 0xff, RZ, 0xc0, !PT ;  /* 0x000000ff6a747812 */ /* 0x000fe200078ec0ff */
[----:B------:R-:W-:Y:S02]  /*1f520*/  FADD.FTZ R106, R127, R134 ;  /* 0x000000867f6a7221 */ /* 0x000fe40000010000 */
[----:B------:R-:W-:Y:S02]  /*1f530*/  MUFU.EX2 R127, R225 ;  /* 0x000000e1007f7308 */ /* 0x000fe40000000800 */
[--C-:B------:R-:W-:Y:S01]  /*1f540*/  FADD.FTZ R155, R124, R106.reuse ;  /* 0x0000006a7c9b7221 */ /* 0x100fe20000010000 */
[----:B------:R-:W-:Y:S01]  /*1f550*/  PRMT R106, R203, 0x7610, R106 ;  /* 0x00007610cb6a7816 */ /* 0x000fe2000000006a */
[----:B---3--:R-:W-:Y:S05]  /*1f560*/  @!P1 HADD2 R132, -R3.H0_H0, -RZ.H0_H0 ;  /* 0xa00000ff03849230 */ /* 0x008fea0000000900 */
[----:B------:R-:W-:Y:S01]  /*1f570*/  PRMT R117, R132, 0x7610, R117 ;  /* 0x0000761084757816 */ /* 0x000fe20000000075 */
[----:B------:R3:W-:Y:S01]  /*1f580*/  @!P1 STL.S16 [R1+0x12c], R132 ;  /* 0x00012c8401009387 */ /* 0x0007e20000100600 */
[----:B--2---:R-:W-:Y:S02]  /*1f590*/  @!P6 HADD2 R154, -R106.H0_H0, -RZ.H0_H0 ;  /* 0xa00000ff6a9ae230 */ /* 0x004fe40000000900 */
[----:B------:R-:W-:Y:S01]  /*1f5a0*/  @!P1 PRMT R3, R117, 0x5410, RZ ;  /* 0x0000541075039816 */ /* 0x000fe200000000ff */
[----:B------:R2:W4:Y:S01]  /*1f5b0*/  LDL.S16 R223, [R1+0x140] ;  /* 0x0001400001df7983 */ /* 0x0005220000100600 */
[----:B------:R-:W-:Y:S01]  /*1f5c0*/  ISETP.GE.U32.AND P1, PT, R194, R116, PT ;  /* 0x00000074c200720c */ /* 0x000fe20003f26070 */
[----:B------:R-:W-:Y:S01]  /*1f5d0*/  FADD.FTZ R117, R133, R135 ;  /* 0x0000008785757221 */ /* 0x000fe20000010000 */
[----:B------:R-:W-:Y:S01]  /*1f5e0*/  PRMT R124, R154, 0x7610, R124 ;  /* 0x000076109a7c7816 */ /* 0x000fe2000000007c */
[----:B------:R2:W2:Y:S01]  /*1f5f0*/  LDL.S16 R222, [R1+0x13c] ;  /* 0x00013c0001de7983 */ /* 0x0004a20000100600 */
[----:B------:R-:W-:Y:S01]  /*1f600*/  LOP3.LUT R116, R128, 0xffff, RZ, 0xc0, !PT ;  /* 0x0000ffff80747812 */ /* 0x000fe200078ec0ff */
[----:B------:R-:W-:Y:S01]  /*1f610*/  @!P5 HADD2 R153, -R111.H0_H0, -RZ.H0_H0 ;  /* 0xa00000ff6f99d230 */ /* 0x000fe20000000900 */
[----:B------:R-:W-:Y:S01]  /*1f620*/  IMAD.WIDE.U32 R134, R145, -0x2daee0ad, RZ ;  /* 0xd2511f5391867825 */ /* 0x000fe200078e00ff */
[----:B------:R1:W-:Y:S01]  /*1f630*/  @!P6 STL.S16 [R1+0x134], R154 ;  /* 0x0001349a0100e387 */ /* 0x0003e20000100600 */
[----:B------:R-:W-:Y:S02]  /*1f640*/  SHF.R.U32.HI R116, RZ, 0x8, R116 ;  /* 0x00000008ff747819 */ /* 0x000fe40000011674 */
[----:B------:R-:W-:Y:S01]  /*1f650*/  PRMT R221, R153, 0x7610, R221 ;  /* 0x0000761099dd7816 */ /* 0x000fe200000000dd */
[----:B------:R2:W2:Y:S01]  /*1f660*/  LDL.S16 R133, [R1+0x120] ;  /* 0x0001200001857983 */ /* 0x0004a20000100600 */
[----:B------:R-:W-:Y:S03]  /*1f670*/  LOP3.LUT R116, R116, 0xffff, RZ, 0xc0, !PT ;  /* 0x0000ffff74747812 */ /* 0x000fe600078ec0ff */
[----:B------:R1:W-:Y:S04]  /*1f680*/  ST.E.U16 [R114.64+0x2], R3 ;  /* 0x0000020372007985 */ /* 0x0003e8000c101504 */
[----:B------:R1:W-:Y:S01]  /*1f690*/  @!P5 STL.S16 [R1+0x144], R153 ;  /* 0x000144990100d387 */ /* 0x0003e20000100600 */
[----:B---3--:R-:W3:Y:S01]  /*1f6a0*/  MUFU.EX2 R132, R246 ;  /* 0x000000f600847308 */ /* 0x008ee20000000800 */
[----:B-1----:R-:W-:Y:S01]  /*1f6b0*/  FADD.FTZ R154, R107, R117 ;  /* 0x000000756b9a7221 */ /* 0x002fe20000010000 */
[----:B------:R-:W-:Y:S01]  /*1f6c0*/  PRMT R117, R106, 0x5410, R111 ;  /* 0x000054106a757816 */ /* 0x000fe2000000006f */
[----:B------:R-:W-:Y:S01]  /*1f6d0*/  FADD.FTZ R107, R136, R143 ;  /* 0x0000008f886b7221 */ /* 0x000fe20000010000 */
[----:B------:R-:W-:Y:S02]  /*1f6e0*/  @!P6 PRMT R106, R124, 0x5410, RZ ;  /* 0x000054107c6ae816 */ /* 0x000fe400000000ff */
[----:B------:R-:W-:Y:S02]  /*1f6f0*/  ISETP.GE.U32.AND P6, PT, R194, R116, PT ;  /* 0x00000074c200720c */ /* 0x000fe40003fc6070 */
[----:B------:R-:W-:Y:S01]  /*1f700*/  @!P5 PRMT R111, R221, 0x5410, RZ ;  /* 0x00005410dd6fd816 */ /* 0x000fe200000000ff */
[----:B------:R1:W-:Y:S01]  /*1f710*/  ST.E.U16 [R196.64+0x10], R106 ;  /* 0x0000106ac4007985 */ /* 0x0003e2000c101504 */
[----:B------:R-:W-:Y:S01]  /*1f720*/  LOP3.LUT R124, R135, R252, R180, 0x96, !PT ;  /* 0x000000fc877c7212 */ /* 0x000fe200078e96b4 */
[----:B------:R-:W1:Y:S01]  /*1f730*/  MUFU.EX2 R116, R226 ;  /* 0x000000e200747308 */ /* 0x000e620000000800 */
[----:B---3--:R-:W-:Y:S01]  /*1f740*/  F2FP.PACK_AB R166, R132, R136 ;  /* 0x0000008884a6723e */ /* 0x008fe200000000ff */
[----:B------:R3:W3:Y:S01]  /*1f750*/  LDL.S16 R221, [R1+0x11c] ;  /* 0x00011c0001dd7983 */ /* 0x0006e20000100600 */
[----:B------:R-:W-:Y:S01]  /*1f760*/  LOP3.LUT R3, R124, 0xff, RZ, 0xc0, !PT ;  /* 0x000000ff7c037812 */ /* 0x000fe200078ec0ff */
[--C-:B------:R-:W-:Y:S01]  /*1f770*/  FADD.FTZ R153, R132, R107.reuse ;  /* 0x0000006b84997221 */ /* 0x100fe20000010000 */
[----:B------:R-:W-:Y:S01]  /*1f780*/  PRMT R107, R110, 0x7632, R107 ;  /* 0x000076326e6b7816 */ /* 0x000fe2000000006b */
[----:B------:R2:W-:Y:S01]  /*1f790*/  ST.E.U16 [R196.64+0x12], R111 ;  /* 0x0000126fc4007985 */ /* 0x0005e2000c101504 */
[----:B------:R-:W-:Y:S02]  /*1f7a0*/  ISETP.GE.U32.AND P5, PT, R194, R3, PT ;  /* 0x00000003c200720c */ /* 0x000fe40003fa6070 */
[----:B------:R-:W-:Y:S04]  /*1f7b0*/  LOP3.LUT R3, R124, 0xffff, RZ, 0xc0, !PT ;  /* 0x0000ffff7c037812 */ /* 0x000fe800078ec0ff */
[----:B------:R-:W-:Y:S04]  /*1f7c0*/  SHF.R.U32.HI R3, RZ, 0x8, R3 ;  /* 0x00000008ff037819 */ /* 0x000fe80000011603 */
[----:B------:R-:W-:Y:S02]  /*1f7d0*/  LOP3.LUT R3, R3, 0xffff, RZ, 0xc0, !PT ;  /* 0x0000ffff03037812 */ /* 0x000fe400078ec0ff */
[C---:B-1----:R-:W-:Y:S01]  /*1f7e0*/  F2FP.PACK_AB R173, R116.reuse, R127 ;  /* 0x0000007f74ad723e */ /* 0x042fe200000000ff */
[----:B------:R-:W-:Y:S04]  /*1f7f0*/  FADD.FTZ R106, R127, R137 ;  /* 0x000000897f6a7221 */ /* 0x000fe80000010000 */
[----:B------:R-:W-:Y:S01]  /*1f800*/  FADD.FTZ R106, R116, R106 ;  /* 0x0000006a746a7221 */ /* 0x000fe20000010000 */
[----:B------:R-:W-:Y:S01]  /*1f810*/  PRMT R116, R110, 0x5410, R107 ;  /* 0x000054106e747816 */ /* 0x000fe2000000006b */
[----:B----4-:R-:W-:Y:S02]  /*1f820*/  @!P4 HADD2 R223, -R110.H0_H0, -RZ.H0_H0 ;  /* 0xa00000ff6edfc230 */ /* 0x010fe40000000900 */
[----:B--2---:R-:W-:Y:S03]  /*1f830*/  @!P3 HADD2 R222, -R107.H0_H0, -RZ.H0_H0 ;  /* 0xa00000ff6bdeb230 */ /* 0x004fe60000000900 */
[----:B------:R-:W-:Y:S01]  /*1f840*/  PRMT R215, R223, 0x7610, R215 ;  /* 0x00007610dfd77816 */ /* 0x000fe200000000d7 */
[----:B------:R1:W-:Y:S03]  /*1f850*/  @!P4 STL.S16 [R1+0x140], R223 ;  /* 0x000140df0100c387 */ /* 0x0003e60000100600 */
[----:B------:R-:W-:Y:S01]  /*1f860*/  @!P4 PRMT R110, R215, 0x5410, RZ ;  /* 0x00005410d76ec816 */ /* 0x000fe200000000ff */
[----:B------:R-:W-:Y:S01]  /*1f870*/  @!P3 STL.S16 [R1+0x13c], R222 ;  /* 0x00013cde0100b387 */ /* 0x000fe20000100600 */
[----:B------:R-:W-:Y:S01]  /*1f880*/  PRMT R132, R222, 0x7610, R132 ;  /* 0x00007610de847816 */ /* 0x000fe20000000084 */
[----:B------:R-:W-:Y:S01]  /*1f890*/  @!P2 HADD2 R133, -R105.H0_H0, -RZ.H0_H0 ;  /* 0xa00000ff6985a230 */ /* 0x000fe20000000900 */
[----:B------:R-:W-:Y:S01]  /*1f8a0*/  ISETP.GE.U32.AND P4, PT, R194, R3, PT ;  /* 0x00000003c200720c */ /* 0x000fe20003f86070 */
[----:B------:R2:W-:Y:S01]  /*1f8b0*/  STL [R1+0x2c], R106 ;  /* 0x00002c6a01007387 */ /* 0x0005e20000100800 */
[----:B------:R-:W-:Y:S02]  /*1f8c0*/  @!P3 PRMT R107, R132, 0x5410, RZ ;  /* 0x00005410846bb816 */ /* 0x000fe400000000ff */
[----:B------:R-:W-:Y:S01]  /*1f8d0*/  PRMT R3, R105, 0x7632, R3 ;  /* 0x0000763269037816 */ /* 0x000fe20000000003 */
[----:B------:R4:W4:Y:S01]  /*1f8e0*/  LDL.S16 R215, [R1+0x114] ;  /* 0x0001140001d77983 */ /* 0x0009220000100600 */
[----:B------:R-:W-:Y:S02]  /*1f8f0*/  PRMT R127, R133, 0x7610, R127 ;  /* 0x00007610857f7816 */ /* 0x000fe4000000007f */
[----:B------:R-:W-:Y:S01]  /*1f900*/  PRMT R111, R105, 0x5410, R3 ;  /* 0x00005410696f7816 */ /* 0x000fe20000000003 */
[----:B------:R3:W-:Y:S01]  /*1f910*/  ST.E.U16 [R112.64+0x12], R107 ;  /* 0x0000126b70007985 */ /* 0x0007e2000c101504 */
[----:B------:R-:W-:Y:S03]  /*1f920*/  @!P2 PRMT R105, R127, 0x5410, RZ ;  /* 0x000054107f69a816 */ /* 0x000fe600000000ff */
[----:B------:R-:W-:Y:S04]  /*1f930*/  ST.E.U16 [R112.64+0x10], R110 ;  /* 0x0000106e70007985 */ /* 0x000fe8000c101504 */
[----:B------:R3:W-:Y:S04]  /*1f940*/  ST.E.U16 [R120.64+0xe], R105 ;  /* 0x00000e6978007985 */ /* 0x0007e8000c101504 */
[----:B-1----:R1:W4:Y:S04]  /*1f950*/  LDL.S16 R223, [R1+0x118] ;  /* 0x0001180001df7983 */ /* 0x0023280000100600 */
[----:B------:R1:W-:Y:S01]  /*1f960*/  @!P2 STL.S16 [R1+0x120], R133 ;  /* 0x000120850100a387 */ /* 0x0003e20000100600 */
[--C-:B--2---:R-:W-:Y:S02]  /*1f970*/  SHF.R.U32.HI R106, RZ, 0x18, R124.reuse ;  /* 0x00000018ff6a7819 */ /* 0x104fe4000001167c */
[----:B------:R-:W-:Y:S01]  /*1f980*/  SHF.R.U32.HI R124, RZ, 0x10, R124 ;  /* 0x00000010ff7c7819 */ /* 0x000fe2000001167c */
[----:B------:R2:W2:Y:S01]  /*1f990*/  LDL.S16 R137, [R1+0x110] ;  /* 0x0001100001897983 */ /* 0x0004a20000100600 */
[----:B------:R-:W-:Y:S02]  /*1f9a0*/  ISETP.GE.U32.AND P3, PT, R194, R106, PT ;  /* 0x0000006ac200720c */ /* 0x000fe40003f66070 */
[----:B------:R-:W-:Y:S01]  /*1f9b0*/  LOP3.LUT R124, R124, 0xff, RZ, 0xc0, !PT ;  /* 0x000000ff7c7c7812 */ /* 0x000fe200078ec0ff */
[----:B---3--:R-:W-:Y:S01]  /*1f9c0*/  @!P6 HADD2 R221, -R3.H0_H0, -RZ.H0_H0 ;  /* 0xa00000ff03dde230 */ /* 0x008fe20000000900 */
[C---:B------:R-:W-:Y:S02]  /*1f9d0*/  PRMT R106, R200.reuse, 0x7632, R106 ;  /* 0x00007632c86a7816 */ /* 0x040fe4000000006a */
[----:B------:R-:W-:Y:S02]  /*1f9e0*/  PRMT R107, R200, 0x7610, R107 ;  /* 0x00007610c86b7816 */ /* 0x000fe4000000006b */
[----:B------:R-:W-:Y:S01]  /*1f9f0*/  ISETP.GE.U32.AND P2, PT, R194, R124, PT ;  /* 0x0000007cc200720c */ /* 0x000fe20003f46070 */
[----:B------:R3:W-:Y:S01]  /*1fa00*/  @!P6 STL.S16 [R1+0x11c], R221 ;  /* 0x00011cdd0100e387 */ /* 0x0007e20000100600 */
[----:B------:R-:W-:Y:S03]  /*1fa10*/  PRMT R124, R221, 0x7610, R124 ;  /* 0x00007610dd7c7816 */ /* 0x000fe6000000007c */
[----:B------:R2:W2:Y:S01]  /*1fa20*/  LDL.S16 R222, [R1+0x108] ;  /* 0x0001080001de7983 */ /* 0x0004a20000100600 */
[----:B------:R-:W-:Y:S02]  /*1fa30*/  @!P6 PRMT R3, R124, 0x5410, RZ ;  /* 0x000054107c03e816 */ /* 0x000fe400000000ff */
[----:B------:R-:W-:Y:S02]  /*1fa40*/  PRMT R124, R107, 0x5410, R106 ;  /* 0x000054106b7c7816 */ /* 0x000fe4000000006a */
[----:B------:R-:W-:Y:S01]  /*1fa50*/  PRMT R105, R178, 0x7610, R105 ;  /* 0x00007610b2697816 */ /* 0x000fe20000000069 */
[----:B------:R3:W-:Y:S01]  /*1fa60*/  ST.E.U16 [R120.64+0x10], R3 ;  /* 0x0000100378007985 */ /* 0x0007e2000c101504 */
[----:B-1----:R-:W-:Y:S05]  /*1fa70*/  IMAD.WIDE.U32 R132, R144, -0x2daee0ad, RZ ;  /* 0xd2511f5390847825 */ /* 0x002fea00078e00ff */
[----:B------:R-:W-:Y:S04]  /*1fa80*/  LOP3.LUT R127, R133, R252, R170, 0x96, !PT ;  /* 0x000000fc857f7212 */ /* 0x000fe800078e96aa */
[C---:B------:R-:W-:Y:S04]  /*1fa90*/  LOP3.LUT R110, R127.reuse, 0xff, RZ, 0xc0, !PT ;  /* 0x000000ff7f6e7812 */ /* 0x040fe800078ec0ff */
[----:B------:R-:W-:Y:S01]  /*1faa0*/  ISETP.GE.U32.AND P6, PT, R194, R110, PT ;  /* 0x0000006ec200720c */ /* 0x000fe20003fc6070 */
[----:B---3--:R1:W3:Y:S01]  /*1fab0*/  LDL.S16 R221, [R1+0x104] ;  /* 0x0001040001dd7983 */ /* 0x0082e20000100600 */
[----:B------:R-:W-:Y:S04]  /*1fac0*/  LOP3.LUT R110, R127, 0xffff, RZ, 0xc0, !PT ;  /* 0x0000ffff7f6e7812 */ /* 0x000fe800078ec0ff */
[----:B------:R-:W-:Y:S04]  /*1fad0*/  SHF.R.U32.HI R110, RZ, 0x8, R110 ;  /* 0x00000008ff6e7819 */ /* 0x000fe8000001166e */
[----:B------:R-:W-:Y:S02]  /*1fae0*/  LOP3.LUT R110, R110, 0xffff, RZ, 0xc0, !PT ;  /* 0x0000ffff6e6e7812 */ /* 0x000fe400078ec0ff */
[--C-:B------:R-:W-:Y:S02]  /*1faf0*/  SHF.R.U32.HI R3, RZ, 0x18, R127.reuse ;  /* 0x00000018ff037819 */ /* 0x100fe4000001167f */
[----:B------:R-:W-:Y:S04]  /*1fb00*/  SHF.R.U32.HI R127, RZ, 0x10, R127 ;  /* 0x00000010ff7f7819 */ /* 0x000fe8000001167f */
[----:B------:R-:W-:Y:S01]  /*1fb10*/  LOP3.LUT R127, R127, 0xff, RZ, 0xc0, !PT ;  /* 0x000000ff7f7f7812 */ /* 0x000fe200078ec0ff */
[----:B----4-:R-:W-:Y:S05]  /*1fb20*/  @!P0 HADD2 R215, -R106.H0_H0, -RZ.H0_H0 ;  /* 0xa00000ff6ad78230 */ /* 0x010fea0000000900 */
[----:B------:R-:W-:Y:S04]  /*1fb30*/  PRMT R143, R215, 0x7610, R143 ;  /* 0x00007610d78f7816 */ /* 0x000fe8000000008f */
[----:B------:R-:W-:Y:S05]  /*1fb40*/  @!P0 PRMT R106, R143, 0x5410, RZ ;  /* 0x000054108f6a8816 */ /* 0x000fea00000000ff */
[----:B------:R4:W-:Y:S01]  /*1fb50*/  ST.E.U16 [R114.64+0x12], R106 ;  /* 0x0000126a72007985 */ /* 0x0009e2000c101504 */
[----:B------:R-:W-:Y:S05]  /*1fb60*/  @!P1 HADD2 R223, -R107.H0_H0, -RZ.H0_H0 ;  /* 0xa00000ff6bdf9230 */ /* 0x000fea0000000900 */
[----:B------:R-:W-:Y:S01]  /*1fb70*/  PRMT R208, R223, 0x7610, R208 ;  /* 0x00007610dfd07816 */ /* 0x000fe200000000d0 */
[----:B------:R-:W-:Y:S01]  /*1fb80*/  @!P1 STL.S16 [R1+0x118], R223 ;  /* 0x000118df01009387 */ /* 0x000fe20000100600 */
[----:B--2---:R-:W-:Y:S02]  /*1fb90*/  @!P5 HADD2 R137, -R105.H0_H0, -RZ.H0_H0 ;  /* 0xa00000ff6989d230 */ /* 0x004fe40000000900 */
[----:B------:R-:W-:Y:S01]  /*1fba0*/  @!P1 PRMT R107, R208, 0x5410, RZ ;  /* 0x00005410d06b9816 */ /* 0x000fe200000000ff */
[----:B------:R2:W-:Y:S01]  /*1fbb0*/  @!P0 STL.S16 [R1+0x114], R215 ;  /* 0x000114d701008387 */ /* 0x0005e20000100600 */
[----:B------:R-:W-:Y:S02]  /*1fbc0*/  ISETP.GE.U32.AND P0, PT, R194, R3, PT ;  /* 0x00000003c200720c */ /* 0x000fe40003f06070 */
[----:B------:R-:W-:Y:S01]  /*1fbd0*/  PRMT R3, R178, 0x7632, R3 ;  /* 0x00007632b2037816 */ /* 0x000fe20000000003 */
[----:B------:R1:W-:Y:S01]  /*1fbe0*/  ST.E.U16 [R114.64+0x10], R107 ;  /* 0x0000106b72007985 */ /* 0x0003e2000c101504 */
[----:B------:R-:W-:Y:S02]  /*1fbf0*/  ISETP.GE.U32.AND P1, PT, R194, R110, PT ;  /* 0x0000006ec200720c */ /* 0x000fe40003f26070 */
[----:B------:R-:W-:Y:S01]  /*1fc00*/  PRMT R110, R137, 0x7610, R110 ;  /* 0x00007610896e7816 */ /* 0x000fe2000000006e */
[----:B------:R-:W-:Y:S01]  /*1fc10*/  @!P4 HADD2 R222, -R3.H0_H0, -RZ.H0_H0 ;  /* 0xa00000ff03dec230 */ /* 0x000fe20000000900 */
[----:B----4-:R-:W-:Y:S04]  /*1fc20*/  PRMT R106, R148, 0x7610, R106 ;  /* 0x00007610946a7816 */ /* 0x010fe8000000006a */
[----:B------:R-:W-:Y:S01]  /*1fc30*/  PRMT R136, R222, 0x7610, R136 ;  /* 0x00007610de887816 */ /* 0x000fe20000000088 */
[----:B--2---:R2:W4:Y:S04]  /*1fc40*/  LDL.S16 R215, [R1+0xfc] ;  /* 0x0000fc0001d77983 */ /* 0x0045280000100600 */
[----:B------:R2:W-:Y:S01]  /*1fc50*/  @!P5 STL.S16 [R1+0x110], R137 ;  /* 0x000110890100d387 */ /* 0x0005e20000100600 */
[----:B-1----:R-:W-:Y:S03]  /*1fc60*/  LOP3.LUT R107, R134, 0xff, RZ, 0xc0, !PT ;  /* 0x000000ff866b7812 */ /* 0x002fe600078ec0ff */
[----:B------:R1:W4:Y:S01]  /*1fc70*/  LDL.S16 R208, [R1+0xf8] ;  /* 0x0000f80001d07983 */ /* 0x0003220000100600 */
[----:B---3--:R-:W-:Y:S03]  /*1fc80*/  @!P2 HADD2 R221, -R106.H0_H0, -RZ.H0_H0 ;  /* 0xa00000ff6adda230 */ /* 0x008fe60000000900 */
[----:B------:R1:W3:Y:S02]  /*1fc90*/  LDL.S16 R143, [R1+0xf4] ;  /* 0x0000f400018f7983 */ /* 0x0002e40000100600 */
[----:B------:R-:W-:Y:S02]  /*1fca0*/  PRMT R144, R221, 0x7610, R144 ;  /* 0x00007610dd907816 */ /* 0x000fe40000000090 */
[----:B------:R-:W-:Y:S04]  /*1fcb0*/  @!P4 STL.S16 [R1+0x108], R222 ;  /* 0x000108de0100c387 */ /* 0x000fe80000100600 */
[----:B------:R-:W-:Y:S01]  /*1fcc0*/  @!P2 STL.S16 [R1+0x104], R221 ;  /* 0x000104dd0100a387 */ /* 0x000fe20000100600 */
[----:B--2---:R-:W-:Y:S02]  /*1fcd0*/  PRMT R137, R105, 0x5410, R3 ;  /* 0x0000541069897816 */ /* 0x004fe40000000003 */
[----:B------:R-:W-:Y:S02]  /*1fce0*/  @!P5 PRMT R105, R110, 0x5410, RZ ;  /* 0x000054106e69d816 */ /* 0x000fe400000000ff */
[----:B------:R-:W-:Y:S02]  /*1fcf0*/  ISETP.GE.U32.AND P5, PT, R194, R107, PT ;  /* 0x0000006bc200720c */ /* 0x000fe40003fa6070 */
[--C-:B------:R-:W-:Y:S01]  /*1fd00*/  SHF.R.U32.HI R107, RZ, 0x10, R134.reuse ;  /* 0x00000010ff6b7819 */ /* 0x100fe20000011686 */
[----:B------:R2:W-:Y:S01]  /*1fd10*/  ST.E.U16 [R196.64+0x20], R105 ;  /* 0x00002069c4007985 */ /* 0x0005e2000c101504 */
[----:B------:R-:W-:Y:S02]  /*1fd20*/  @!P4 PRMT R3, R136, 0x5410, RZ ;  /* 0x000054108803c816 */ /* 0x000fe400000000ff */
[----:B------:R-:W-:Y:S02]  /*1fd30*/  LOP3.LUT R110, R107, 0xff, RZ, 0xc0, !PT ;  /* 0x000000ff6b6e7812 */ /* 0x000fe400078ec0ff */
[----:B------:R-:W-:Y:S01]  /*1fd40*/  PRMT R107, R148, 0x7632, R107 ;  /* 0x00007632946b7816 */ /* 0x000fe2000000006b */
[----:B------:R1:W-:Y:S01]  /*1fd50*/  ST.E.U16 [R196.64+0x22], R3 ;  /* 0x00002203c4007985 */ /* 0x0003e2000c101504 */
[----:B------:R-:W-:Y:S02]  /*1fd60*/  ISETP.GE.U32.AND P4, PT, R194, R110, PT ;  /* 0x0000006ec200720c */ /* 0x000fe40003f86070 */
[----:B------:R-:W-:Y:S02]  /*1fd70*/  PRMT R136, R106, 0x5410, R107 ;  /* 0x000054106a887816 */ /* 0x000fe4000000006b */
[----:B------:R-:W-:Y:S02]  /*1fd80*/  @!P2 PRMT R106, R144, 0x5410, RZ ;  /* 0x00005410906aa816 */ /* 0x000fe400000000ff */
[----:B------:R-:W-:Y:S01]  /*1fd90*/  ISETP.GE.U32.AND P2, PT, R194, R127, PT ;  /* 0x0000007fc200720c */ /* 0x000fe20003f46070 */
[----:B------:R3:W3:Y:S01]  /*1fda0*/  LDL.S16 R144, [R1+0xf0] ;  /* 0x0000f00001907983 */ /* 0x0006e20000100600 */
[----:B------:R-:W-:Y:S03]  /*1fdb0*/  SHF.R.U32.HI R110, RZ, 0x18, R134 ;  /* 0x00000018ff6e7819 */ /* 0x000fe60000011686 */
[----:B------:R1:W-:Y:S01]  /*1fdc0*/  ST.E.U16 [R112.64+0x20], R106 ;  /* 0x0000206a70007985 */ /* 0x0003e2000c101504 */
[----:B--2---:R-:W-:Y:S04]  /*1fdd0*/  LOP3.LUT R105, R134, 0xffff, RZ, 0xc0, !PT ;  /* 0x0000ffff86697812 */ /* 0x004fe800078ec0ff */
[----:B------:R-:W-:Y:S02]  /*1fde0*/  SHF.R.U32.HI R105, RZ, 0x8, R105 ;  /* 0x00000008ff697819 */ /* 0x000fe40000011669 */
[----:B-1----:R-:W-:Y:S02]  /*1fdf0*/  PRMT R3, R104, 0x7632, R3 ;  /* 0x0000763268037816 */ /* 0x002fe40000000003 */
[----:B------:R-:W-:Y:S02]  /*1fe00*/  LOP3.LUT R105, R105, 0xffff, RZ, 0xc0, !PT ;  /* 0x0000ffff69697812 */ /* 0x000fe400078ec0ff */
[----:B------:R-:W-:Y:S01]  /*1fe10*/  PRMT R106, R185, 0x7610, R106 ;  /* 0x00007610b96a7816 */ /* 0x000fe2000000006a */
[----:B----4-:R-:W-:Y:S05]  /*1fe20*/  @!P3 HADD2 R215, -R107.H0_H0, -RZ.H0_H0 ;  /* 0xa00000ff6bd7b230 */ /* 0x010fea0000000900 */
[----:B------:R-:W-:Y:S01]  /*1fe30*/  PRMT R145, R215, 0x7610, R145 ;  /* 0x00007610d7917816 */ /* 0x000fe20000000091 */
[----:B------:R-:W-:Y:S01]  /*1fe40*/  @!P3 STL.S16 [R1+0xfc], R215 ;  /* 0x0000fcd70100b387 */ /* 0x000fe20000100600 */
[----:B------:R-:W-:Y:S02]  /*1fe50*/  @!P6 HADD2 R208, -R104.H0_H0, -RZ.H0_H0 ;  /* 0xa00000ff68d0e230 */ /* 0x000fe40000000900 */
[----:B------:R-:W-:Y:S01]  /*1fe60*/  @!P3 PRMT R107, R145, 0x5410, RZ ;  /* 0x00005410916bb816 */ /* 0x000fe200000000ff */
[----:B------:R1:W2:Y:S01]  /*1fe70*/  LDL.S16 R148, [R1+0xe8] ;  /* 0x0000e80001947983 */ /* 0x0002a20000100600 */
[----:B------:R-:W-:Y:S01]  /*1fe80*/  ISETP.GE.U32.AND P3, PT, R194, R110, PT ;  /* 0x0000006ec200720c */ /* 0x000fe20003f66070 */
[----:B---3--:R-:W-:Y:S01]  /*1fe90*/  @!P1 HADD2 R143, -R3.H0_H0, -RZ.H0_H0 ;  /* 0xa00000ff038f9230 */ /* 0x008fe20000000900 */
[----:B------:R-:W-:Y:S01]  /*1fea0*/  PRMT R178, R208, 0x7610, R178 ;  /* 0x00007610d0b27816 */ /* 0x000fe200000000b2 */
[----:B------:R1:W3:Y:S01]  /*1feb0*/  LDL.S16 R145, [R1+0xec] ;  /* 0x0000ec0001917983 */ /* 0x0002e20000100600 */
[----:B------:R-:W-:Y:S02]  /*1fec0*/  LOP3.LUT R110, R132, 0xff, RZ, 0xc0, !PT ;  /* 0x000000ff846e7812 */ /* 0x000fe400078ec0ff */
[----:B------:R-:W-:Y:S01]  /*1fed0*/  PRMT R176, R143, 0x7610, R176 ;  /* 0x000076108fb07816 */ /* 0x000fe200000000b0 */
[----:B------:R-:W-:Y:S04]  /*1fee0*/  @!P6 STL.S16 [R1+0xf8], R208 ;  /* 0x0000f8d00100e387 */ /* 0x000fe80000100600 */
[----:B------:R4:W-:Y:S04]  /*1fef0*/  @!P1 STL.S16 [R1+0xf4], R143 ;  /* 0x0000f48f01009387 */ /* 0x0009e80000100600 */
[----:B------:R1:W-:Y:S01]  /*1ff00*/  ST.E.U16 [R112.64+0x22], R107 ;  /* 0x0000226b70007985 */ /* 0x0003e2000c101504 */
[----:B----4-:R-:W-:Y:S02]  /*1ff10*/  PRMT R143, R104, 0x5410, R3 ;  /* 0x00005410688f7816 */ /* 0x010fe40000000003 */
[----:B------:R-:W-:Y:S01]  /*1ff20*/  @!P6 PRMT R104, R178, 0x5410, RZ ;  /* 0x00005410b268e816 */ /* 0x000fe200000000ff */
[----:B------:R-:W-:Y:S01]  /*1ff30*/  @!P2 HADD2 R144, -R106.H0_H0, -RZ.H0_H0 ;  /* 0xa00000ff6a90a230 */ /* 0x000fe20000000900 */
[----:B------:R-:W-:Y:S02]  /*1ff40*/  ISETP.GE.U32.AND P6, PT, R194, R105, PT ;  /* 0x00000069c200720c */ /* 0x000fe40003fc6070 */
[----:B------:R-:W-:Y:S01]  /*1ff50*/  LOP3.LUT R105, R132, 0xffff, RZ, 0xc0, !PT ;  /* 0x0000ffff84697812 */ /* 0x000fe200078ec0ff */
[----:B------:R4:W-:Y:S01]  /*1ff60*/  ST.E.U16 [R120.64+0x1e], R104 ;  /* 0x00001e6878007985 */ /* 0x0009e2000c101504 */
[----:B------:R-:W-:Y:S02]  /*1ff70*/  @!P1 PRMT R3, R176, 0x5410, RZ ;  /* 0x00005410b0039816 */ /* 0x000fe400000000ff */
[----:B------:R-:W-:Y:S01]  /*1ff80*/  ISETP.GE.U32.AND P1, PT, R194, R110, PT ;  /* 0x0000006ec200720c */ /* 0x000fe20003f26070 */
[----:B------:R4:W-:Y:S01]  /*1ff90*/  @!P2 STL.S16 [R1+0xf0], R144 ;  /* 0x0000f0900100a387 */ /* 0x0009e20000100600 */
[--C-:B------:R-:W-:Y:S02]  /*1ffa0*/  SHF.R.U32.HI R110, RZ, 0x8, R105.reuse ;  /* 0x00000008ff6e7819 */ /* 0x100fe40000011669 */
[----:B------:R-:W-:Y:S01]  /*1ffb0*/  PRMT R105, R185, 0x7632, R105 ;  /* 0x00007632b9697816 */ /* 0x000fe20000000069 */
[----:B------:R4:W-:Y:S01]  /*1ffc0*/  ST.E.U16 [R120.64+0x20], R3 ;  /* 0x0000200378007985 */ /* 0x0009e2000c101504 */
[----:B-1----:R-:W-:Y:S02]  /*1ffd0*/  PRMT R107, R147, 0x7610, R107 ;  /* 0x00007610936b7816 */ /* 0x002fe4000000006b */
[----:B------:R-:W-:Y:S02]  /*1ffe0*/  PRMT R161, R144, 0x7610, R161 ;  /* 0x0000761090a17816 */ /* 0x000fe400000000a1 */
[----:B------:R-:W-:Y:S02]  /*1fff0*/  LOP3.LUT R110, R110, 0xffff, RZ, 0xc0, !PT ;  /* 0x0000ffff6e6e7812 */ /* 0x000fe400078ec0ff */
[----:B----4-:R-:W-:Y:S02]  /*20000*/  SHF.R.U32.HI R104, RZ, 0x10, R132 ;  /* 0x00000010ff687819 */ /* 0x010fe40000011684 */
[----:B------:R-:W-:Y:S02]  /*20010*/  PRMT R144, R106, 0x5410, R105 ;  /* 0x000054106a907816 */ /* 0x000fe40000000069 */
[----:B------:R-:W-:Y:S02]  /*20020*/  @!P2 PRMT R106, R161, 0x5410, RZ ;  /* 0x00005410a16aa816 */ /* 0x000fe400000000ff */
[----:B------:R-:W-:Y:S02]  /*20030*/  ISETP.GE.U32.AND P2, PT, R194, R110, PT ;  /* 0x0000006ec200720c */ /* 0x000fe40003f46070 */
[----:B------:R-:W-:Y:S01]  /*20040*/  LOP3.LUT R110, R104, 0xff, RZ, 0xc0, !PT ;  /* 0x000000ff686e7812 */ /* 0x000fe200078ec0ff */
[----:B------:R-:W-:Y:S01]  /*20050*/  ST.E.U16 [R114.64+0x20], R106 ;  /* 0x0000206a72007985 */ /* 0x000fe2000c101504 */
[----:B------:R-:W-:Y:S01]  /*20060*/  PRMT R104, R147, 0x7632, R104 ;  /* 0x0000763293687816 */ /* 0x000fe20000000068 */
[----:B------:R-:W-:Y:S01]  /*20070*/  IMAD.WIDE.U32 R146, R146, -0x2daee0ad, RZ ;  /* 0xd2511f5392927825 */ /* 0x000fe200078e00ff */
[----:B------:R-:W-:Y:S04]  /*20080*/  MUFU.EX2 R3, R168 ;  /* 0x000000a800037308 */ /* 0x000fe80000000800 */
[----:B------:R-:W-:Y:S05]  /*20090*/  LOP3.LUT R150, R147, R191, R150, 0x96, !PT ;  /* 0x000000bf93967212 */ /* 0x000fea00078e9696 */
[----:B------:R-:W-:Y:S01]  /*200a0*/  IMAD.WIDE.U32 R150, R150, -0x326172a9, RZ ;  /* 0xcd9e8d5796967825 */ /* 0x000fe200078e00ff */
[----:B--2---:R-:W-:Y:S02]  /*200b0*/  @!P0 HADD2 R148, -R105.H0_H0, -RZ.H0_H0 ;  /* 0xa00000ff69948230 */ /* 0x004fe40000000900 */
[----:B---3--:R-:W-:Y:S03]  /*200c0*/  @!P5 HADD2 R145, -R107.H0_H0, -RZ.H0_H0 ;  /* 0xa00000ff6b91d230 */ /* 0x008fe60000000900 */
[----:B------:R-:W-:Y:S01]  /*200d0*/  PRMT R141, R148, 0x7610, R141 ;  /* 0x00007610948d7816 */ /* 0x000fe2000000008d */
[----:B------:R1:W-:Y:S01]  /*200e0*/  @!P0 STL.S16 [R1+0xe8], R148 ;  /* 0x0000e89401008387 */ /* 0x0003e20000100600 */
[----:B------:R-:W-:Y:S03]  /*200f0*/  PRMT R127, R145, 0x7610, R127 ;  /* 0x00007610917f7816 */ /* 0x000fe6000000007f */
[----:B------:R2:W-:Y:S01]  /*20100*/  @!P5 STL.S16 [R1+0xec], R145 ;  /* 0x0000ec910100d387 */ /* 0x0005e20000100600 */
[----:B------:R-:W-:Y:S02]  /*20110*/  @!P0 PRMT R105, R141, 0x5410, RZ ;  /* 0x000054108d698816 */ /* 0x000fe400000000ff */
[----:B------:R-:W-:Y:S01]  /*20120*/  PRMT R141, R107, 0x5410, R104 ;  /* 0x000054106b8d7816 */ /* 0x000fe20000000068 */
[----:B------:R3:W4:Y:S01]  /*20130*/  LDL.S16 R161, [R1+0xe4] ;  /* 0x0000e40001a17983 */ /* 0x0007220000100600 */
[----:B------:R-:W-:Y:S02]  /*20140*/  @!P5 PRMT R107, R127, 0x5410, RZ ;  /* 0x000054107f6bd816 */ /* 0x000fe400000000ff */
[C---:B------:R-:W-:Y:S01]  /*20150*/  ISETP.GE.U32.AND P0, PT, R194.reuse, R110, PT ;  /* 0x0000006ec200720c */ /* 0x040fe20003f06070 */
[----:B------:R3:W3:Y:S01]  /*20160*/  LDL.S16 R208, [R1+0xe0] ;  /* 0x0000e00001d07983 */ /* 0x0006e20000100600 */
[----:B------:R-:W-:Y:S01]  /*20170*/  SHF.R.U32.HI R110, RZ, 0x18, R132 ;  /* 0x00000018ff6e7819 */ /* 0x000fe20000011684 */
[----:B------:R2:W-:Y:S02]  /*20180*/  MUFU.EX2 R127, R152 ;  /* 0x00000098007f7308 */ /* 0x0005e40000000800 */
[----:B------:R3:W3:Y:S01]  /*20190*/  LDL.S16 R178, [R1+0xdc] ;  /* 0x0000dc0001b27983 */ /* 0x0006e20000100600 */
[----:B------:R-:W-:Y:S03]  /*201a0*/  ISETP.GE.U32.AND P5, PT, R194, R110, PT ;  /* 0x0000006ec200720c */ /* 0x000fe60003fa6070 */
[----:B------:R-:W-:Y:S04]  /*201b0*/  ST.E.U16 [R114.64+0x22], R105 ;  /* 0x0000226972007985 */ /* 0x000fe8000c101504 */
[----:B------:R2:W-:Y:S01]  /*201c0*/  ST.E.U16 [R196.64+0x30], R107 ;  /* 0x0000306bc4007985 */ /* 0x0005e2000c101504 */
[-CC-:B-1----:R-:W-:Y:S01]  /*201d0*/  LOP3.LUT R148, R139, R149.reuse, R140.reuse, 0x96, !PT ;  /* 0x000000958b947212 */ /* 0x182fe200078e968c */
[----:B------:R-:W-:Y:S10]  /*201e0*/  MUFU.EX2 R110, R160 ;  /* 0x000000a0006e7308 */ /* 0x000ff40000000800 */
[----:B--2---:R-:W1:Y:S01]  /*201f0*/  MUFU.EX2 R145, R182 ;  /* 0x000000b600917308 */ /* 0x004e620000000800 */
[----:B------:R-:W-:Y:S01]  /*20200*/  LOP3.LUT R152, R131, R149, R140, 0x96, !PT ;  /* 0x0000009583987212 */ /* 0x000fe200078e968c */
[----:B------:R-:W-:Y:S05]  /*20210*/  IMAD.WIDE.U32 R148, R148, -0x2daee0ad, RZ ;  /* 0xd2511f5394947825 */ /* 0x000fea00078e00ff */
[----:B------:R-:W-:Y:S02]  /*20220*/  LOP3.LUT R139, R149, R189, R146, 0x96, !PT ;  /* 0x000000bd958b7212 */ /* 0x000fe400078e9692 */
[----:B------:R-:W-:Y:S01]  /*20230*/  LOP3.LUT R146, R151, R224, R138, 0x96, !PT ;  /* 0x000000e097927212 */ /* 0x000fe200078e968a */
[----:B------:R-:W2:Y:S02]  /*20240*/  MUFU.EX2 R131, R177 ;  /* 0x000000b100837308 */ /* 0x000ea40000000800 */
[----:B------:R-:W-:Y:S01]  /*20250*/  IMAD.WIDE.U32 R138, R139, -0x326172a9, RZ ;  /* 0xcd9e8d578b8a7825 */ /* 0x000fe200078e00ff */
[----:B------:R-:W-:Y:S03]  /*20260*/  PRMT R107, R186, 0x7610, R107 ;  /* 0x00007610ba6b7816 */ /* 0x000fe6000000006b */
[----:B------:R-:W-:Y:S01]  /*20270*/  IMAD.WIDE.U32 R146, R146, -0x2daee0ad, RZ ;  /* 0xd2511f5392927825 */ /* 0x000fe200078e00ff */
[----:B------:R-:W-:Y:S03]  /*20280*/  LOP3.LUT R150, R139, R175, R150, 0x96, !PT ;  /* 0x000000af8b967212 */ /* 0x000fe600078e9696 */
[----:B------:R-:W2:Y:S01]  /*20290*/  MUFU.EX2 R140, R183 ;  /* 0x000000b7008c7308 */ /* 0x000ea20000000800 */
[----:B------:R-:W-:Y:S02]  /*202a0*/  LOP3.LUT R148, R147, R179, R148, 0x96, !PT ;  /* 0x000000b393947212 */ /* 0x000fe400078e9694 */
[----:B-1----:R-:W-:Y:S02]  /*202b0*/  F2FP.PACK_AB R172, R127, R145 ;  /* 0x000000917fac723e */ /* 0x002fe400000000ff */
[----:B--2---:R-:W-:Y:S01]  /*202c0*/  F2FP.PACK_AB R171, R3, R131 ;  /* 0x0000008303ab723e */ /* 0x004fe200000000ff */
[----:B------:R-:W-:Y:S05]  /*202d0*/  IMAD.WIDE.U32 R176, R148, -0x326172a9, RZ ;  /* 0xcd9e8d5794b07825 */ /* 0x000fea00078e00ff */
[----:B------:R-:W-:Y:S01]  /*202e0*/  LOP3.LUT R168, R177, R162, R138, 0x96, !PT ;  /* 0x000000a2b1a87212 */ /* 0x000fe200078e968a */
[----:B------:R-:W-:Y:S01]  /*202f0*/  FADD.FTZ R138, R145, R155 ;  /* 0x0000009b918a7221 */ /* 0x000fe20000010000 */
[----:B------:R-:W-:Y:S03]  /*20300*/  F2FP.PACK_AB R164, R110, R140 ;  /* 0x0000008c6ea4723e */ /* 0x000fe600000000ff */
[----:B------:R-:W-:Y:S02]  /*20310*/  FADD.FTZ R138, R127, R138 ;  /* 0x0000008a7f8a7221 */ /* 0x000fe40000010000 */
[----:B------:R-:W-:Y:S02]  /*20320*/  FADD.FTZ R139, R140, R154 ;  /* 0x0000009a8c8b7221 */ /* 0x000fe40000010000 */
[----:B------:R-:W-:Y:S04]  /*20330*/  IMAD.WIDE.U32 R182, R150, -0x2daee0ad, RZ ;  /* 0xd2511f5396b67825 */ /* 0x000fe800078e00ff */
[----:B------:R-:W-:Y:S01]  /*20340*/  FADD.FTZ R147, R110, R139 ;  /* 0x0000008b6e937221 */ /* 0x000fe20000010000 */
[----:B------:R-:W-:Y:S02]  /*20350*/  PRMT R110, R159, 0x7632, R110 ;  /* 0x000076329f6e7816 */ /* 0x000fe4000000006e */
[--C-:B------:R-:W-:Y:S01]  /*20360*/  LOP3.LUT R160, R183, R174, R146.reuse, 0x96, !PT ;  /* 0x000000aeb7a07212 */ /* 0x100fe200078e9692 */
[----:B----4-:R-:W-:Y:S05]  /*20370*/  @!P6 HADD2 R161, -R104.H0_H0, -RZ.H0_H0 ;  /* 0xa00000ff68a1e230 */ /* 0x010fea0000000900 */
[----:B------:R-:W-:Y:S01]  /*20380*/  PRMT R146, R161, 0x7610, R146 ;  /* 0x00007610a1927816 */ /* 0x000fe20000000092 */
[----:B------:R1:W-:Y:S01]  /*20390*/  @!P6 STL.S16 [R1+0xe4], R161 ;  /* 0x0000e4a10100e387 */ /* 0x0003e20000100600 */
[----:B---3--:R-:W-:Y:S02]  /*203a0*/  @!P3 HADD2 R178, -R110.H0_H0, -RZ.H0_H0 ;  /* 0xa00000ff6eb2b230 */ /* 0x008fe40000000900 */
[----:B------:R-:W-:Y:S01]  /*203b0*/  @!P6 PRMT R104, R146, 0x5410, RZ ;  /* 0x000054109268e816 */ /* 0x000fe200000000ff */
[----:B------:R2:W-:Y:S04]  /*203c0*/  STL [R1+0x15c], R138 ;  /* 0x00015c8a01007387 */ /* 0x0005e80000100800 */
[----:B------:R3:W-:Y:S04]  /*203d0*/  STL [R1+0x170], R147 ;  /* 0x0001709301007387 */ /* 0x0007e80000100800 */
[----:B------:R4:W-:Y:S01]  /*203e0*/  ST.E.U16 [R196.64+0x32], R104 ;  /* 0x00003268c4007985 */ /* 0x0009e2000c101504 */
[----:B-1----:R-:W-:Y:S04]  /*203f0*/  IMAD.WIDE.U32 R160, R160, -0x326172a9, RZ ;  /* 0xcd9e8d57a0a07825 */ /* 0x002fe800078e00ff */
[----:B--2---:R-:W-:Y:S01]  /*20400*/  FADD.FTZ R138, R131, R153 ;  /* 0x00000099838a7221 */ /* 0x004fe20000010000 */
[----:B------:R-:W-:Y:S03]  /*20410*/  LOP3.LUT R127, R161, R213, R176, 0x96, !PT ;  /* 0x000000d5a17f7212 */ /* 0x000fe600078e96b0 */
[--C-:B------:R-:W-:Y:S01]  /*20420*/  FADD.FTZ R140, R3, R138.reuse ;  /* 0x0000008a038c7221 */ /* 0x100fe20000010000 */
[----:B------:R-:W-:Y:S01]  /*20430*/  PRMT R3, R159, 0x7610, R3 ;  /* 0x000076109f037816 */ /* 0x000fe20000000003 */
[----:B---3--:R-:W-:Y:S01]  /*20440*/  IMAD.WIDE.U32 R146, R157, -0x2daee0ad, RZ ;  /* 0xd2511f539d927825 */ /* 0x008fe200078e00ff */
[C---:B------:R-:W-:Y:S02]  /*20450*/  LOP3.LUT R131, R127.reuse, 0xff, RZ, 0xc0, !PT ;  /* 0x000000ff7f837812 */ /* 0x040fe400078ec0ff */
[----:B------:R-:W-:Y:S01]  /*20460*/  PRMT R138, R178, 0x7610, R138 ;  /* 0x00007610b28a7816 */ /* 0x000fe2000000008a */
[----:B------:R1:W-:Y:S01]  /*20470*/  STL [R1+0x28], R140 ;  /* 0x0000288c01007387 */ /* 0x0003e20000100800 */
[----:B------:R-:W-:Y:S01]  /*20480*/  ISETP.GE.U32.AND P6, PT, R194, R131, PT ;  /* 0x00000083c200720c */ /* 0x000fe20003fc6070 */
[----:B------:R-:W-:Y:S01]  /*20490*/  @!P4 HADD2 R208, -R3.H0_H0, -RZ.H0_H0 ;  /* 0xa00000ff03d0c230 */ /* 0x000fe20000000900 */
[----:B------:R-:W-:Y:S01]  /*204a0*/  LOP3.LUT R131, R127, 0xffff, RZ, 0xc0, !PT ;  /* 0x0000ffff7f837812 */ /* 0x000fe200078ec0ff */
[----:B------:R2:W3:Y:S01]  /*204b0*/  LDL.S16 R155, [R1+0xd8] ;  /* 0x0000d800019b7983 */ /* 0x0004e20000100600 */
[----:B------:R-:W-:Y:S02]  /*204c0*/  LOP3.LUT R148, R147, R191, R142, 0x96, !PT ;  /* 0x000000bf93947212 */ /* 0x000fe400078e968e */
[----:B------:R-:W-:Y:S01]  /*204d0*/  PRMT R139, R208, 0x7610, R139 ;  /* 0x00007610d08b7816 */ /* 0x000fe2000000008b */
[----:B------:R2:W-:Y:S01]  /*204e0*/  @!P4 STL.S16 [R1+0xe0], R208 ;  /* 0x0000e0d00100c387 */ /* 0x0005e20000100600 */
[----:B------:R-:W-:Y:S01]  /*204f0*/  SHF.R.U32.HI R131, RZ, 0x8, R131 ;  /* 0x00000008ff837819 */ /* 0x000fe20000011683 */
[----:B------:R-:W-:Y:S01]  /*20500*/  IMAD.WIDE.U32 R148, R148, -0x326172a9, RZ ;  /* 0xcd9e8d5794947825 */ /* 0x000fe200078e00ff */
[--C-:B------:R-:W-:Y:S01]  /*20510*/  SHF.R.U32.HI R106, RZ, 0x18, R127.reuse ;  /* 0x00000018ff6a7819 */ /* 0x100fe2000001167f */
[----:B------:R2:W-:Y:S01]  /*20520*/  @!P3 STL.S16 [R1+0xdc], R178 ;  /* 0x0000dcb20100b387 */ /* 0x0005e20000100600 */
[----:B------:R-:W-:Y:S02]  /*20530*/  LOP3.LUT R131, R131, 0xffff, RZ, 0xc0, !PT ;  /* 0x0000ffff83837812 */ /* 0x000fe400078ec0ff */
[----:B----4-:R-:W-:Y:S01]  /*20540*/  PRMT R104, R199, 0x7610, R104 ;  /* 0x00007610c7687816 */ /* 0x010fe20000000068 */
[----:B------:R4:W4:Y:S01]  /*20550*/  LDL.S16 R215, [R1+0xd4] ;  /* 0x0000d40001d77983 */ /* 0x0009220000100600 */
[----:B------:R-:W-:Y:S03]  /*20560*/  SHF.R.U32.HI R105, RZ, 0x10, R127 ;  /* 0x00000010ff697819 */ /* 0x000fe6000001167f */
[----:B------:R2:W5:Y:S01]  /*20570*/  LDL.LU R191, [R1+0x1f0] ;  /* 0x0001f00001bf7983 */ /* 0x0005620000300800 */
[----:B------:R-:W-:Y:S02]  /*20580*/  LOP3.LUT R105, R105, 0xff, RZ, 0xc0, !PT ;  /* 0x000000ff69697812 */ /* 0x000fe400078ec0ff */
[----:B-1----:R-:W-:Y:S02]  /*20590*/  PRMT R140, R3, 0x5410, R110 ;  /* 0x00005410038c7816 */ /* 0x002fe4000000006e */
[----:B------:R-:W-:Y:S02]  /*205a0*/  @!P4 PRMT R3, R139, 0x5410, RZ ;  /* 0x000054108b03c816 */ /* 0x000fe400000000ff */
[----:B------:R-:W-:Y:S01]  /*205b0*/  @!P3 PRMT R110, R138, 0x5410, RZ ;  /* 0x000054108a6eb816 */ /* 0x000fe200000000ff */
[----:B------:R-:W-:Y:S01]  /*205c0*/  IMAD.WIDE.U32 R138, R152, -0x2daee0ad, RZ ;  /* 0xd2511f53988a7825 */ /* 0x000fe200078e00ff */
[C---:B------:R-:W-:Y:S01]  /*205d0*/  ISETP.GE.U32.AND P4, PT, R194.reuse, R131, PT ;  /* 0x00000083c200720c */ /* 0x040fe20003f86070 */
[----:B------:R1:W-:Y:S01]  /*205e0*/  ST.E.U16 [R112.64+0x30], R3 ;  /* 0x0000300370007985 */ /* 0x0003e2000c101504 */
[----:B------:R-:W-:Y:S02]  /*205f0*/  ISETP.GE.U32.AND P3, PT, R194, R106, PT ;  /* 0x0000006ac200720c */ /* 0x000fe40003f66070 */
[----:B------:R-:W-:Y:S01]  /*20600*/  LOP3.LUT R131, R139, R189, R146, 0x96, !PT ;  /* 0x000000bd8b837212 */ /* 0x000fe200078e9692 */
[----:B------:R1:W-:Y:S01]  /*20610*/  ST.E.U16 [R112.64+0x32], R110 ;  /* 0x0000326e70007985 */ /* 0x0003e2000c101504 */
[----:B------:R-:W-:Y:S02]  /*20620*/  LOP3.LUT R146, R149, R224, R130, 0x96, !PT ;  /* 0x000000e095927212 */ /* 0x000fe400078e9682 */
[C---:B------:R-:W-:Y:S01]  /*20630*/  PRMT R106, R2.reuse, 0x7632, R106 ;  /* 0x00007632026a7816 */ /* 0x040fe2000000006a */
[----:B------:R1:W5:Y:S01]  /*20640*/  LDL.LU R189, [R1+0x1ec] ;  /* 0x0001ec0001bd7983 */ /* 0x0003620000300800 */
[----:B------:R-:W-:Y:S02]  /*20650*/  IMAD.WIDE.U32 R130, R131, -0x326172a9, RZ ;  /* 0xcd9e8d5783827825 */ /* 0x000fe400078e00ff */
[----:B------:R-:W-:Y:S01]  /*20660*/  PRMT R142, R2, 0x5410, R106 ;  /* 0x00005410028e7816 */ /* 0x000fe2000000006a */
[----:B------:R3:W4:Y:S01]  /*20670*/  LDL.S16 R221, [R1+0xd0] ;  /* 0x0000d00001dd7983 */ /* 0x0007220000100600 */
[----:B------:R-:W-:Y:S01]  /*20680*/  IMAD.WIDE.U32 R146, R146, -0x2daee0ad, RZ ;  /* 0xd2511f5392927825 */ /* 0x000fe200078e00ff */
[----:B------:R-:W-:Y:S02]  /*20690*/  LOP3.LUT R148, R131, R175, R148, 0x96, !PT ;  /* 0x000000af83947212 */ /* 0x000fe400078e9694 */
[----:B--2---:R2:W2:Y:S02]  /*206a0*/  LDL.S16 R208, [R1+0xcc] ;  /* 0x0000cc0001d07983 */ /* 0x0044a40000100600 */
[----:B------:R-:W-:Y:S01]  /*206b0*/  LOP3.LUT R138, R147, R179, R138, 0x96, !PT ;  /* 0x000000b3938a7212 */ /* 0x000fe200078e968a */
[----:B------:R-:W-:Y:S05]  /*206c0*/  IMAD.WIDE.U32 R178, R148, -0x2daee0ad, RZ ;  /* 0xd2511f5394b27825 */ /* 0x000fea00078e00ff */
[----:B------:R-:W-:Y:S01]  /*206d0*/  LOP3.LUT R154, R179, R174, R146, 0x96, !PT ;  /* 0x000000aeb39a7212 */ /* 0x000fe200078e9692 */
[----:B------:R-:W-:Y:S01]  /*206e0*/  IMAD.WIDE.U32 R174, R138, -0x326172a9, RZ ;  /* 0xcd9e8d578aae7825 */ /* 0x000fe200078e00ff */
[----:B-1----:R-:W-:Y:S04]  /*206f0*/  PRMT R3, R199, 0x7632, R3 ;  /* 0x00007632c7037816 */ /* 0x002fe80000000003 */
[----:B------:R-:W-:Y:S02]  /*20700*/  LOP3.LUT R162, R175, R162, R130, 0x96, !PT ;  /* 0x000000a2afa27212 */ /* 0x000fe400078e9682 */
[----:B------:R-:W-:Y:S01]  /*20710*/  PRMT R110, R104, 0x5410, R3 ;  /* 0x00005410686e7816 */ /* 0x000fe20000000003 */
[----:B---3--:R-:W-:Y:S05]  /*20720*/  @!P1 HADD2 R155, -R2.H0_H0, -RZ.H0_H0 ;  /* 0xa00000ff029b9230 */ /* 0x008fea0000000900 */
[----:B------:R-:W-:Y:S01]  /*20730*/  PRMT R148, R155, 0x7610, R148 ;  /* 0x000076109b947816 */ /* 0x000fe20000000094 */
[----:B------:R1:W-:Y:S03]  /*20740*/  @!P1 STL.S16 [R1+0xd8], R155 ;  /* 0x0000d89b01009387 */ /* 0x0003e60000100600 */
[----:B------:R-:W-:Y:S02]  /*20750*/  @!P1 PRMT R2, R148, 0x5410, RZ ;  /* 0x0000541094029816 */ /* 0x000fe400000000ff */
[----:B------:R3:W3:Y:S01]  /*20760*/  LDL.S16 R148, [R1+0xb8] ;  /* 0x0000b80001947983 */ /* 0x0006e20000100600 */
[----:B----4-:R-:W-:Y:S01]  /*20770*/  @!P2 HADD2 R215, -R106.H0_H0, -RZ.H0_H0 ;  /* 0xa00000ff6ad7a230 */ /* 0x010fe20000000900 */
[----:B------:R-:W-:Y:S02]  /*20780*/  ISETP.GE.U32.AND P1, PT, R194, R105, PT ;  /* 0x00000069c200720c */ /* 0x000fe40003f26070 */
[----:B------:R4:W-:Y:S02]  /*20790*/  ST.E.U16 [R120.64+0x2e], R2 ;  /* 0x00002e0278007985 */ /* 0x0009e4000c101504 */
[----:B------:R-:W-:Y:S02]  /*207a0*/  PRMT R151, R215, 0x7610, R151 ;  /* 0x00007610d7977816 */ /* 0x000fe40000000097 */
[----:B------:R2:W-:Y:S02]  /*207b0*/  @!P2 STL.S16 [R1+0xd4], R215 ;  /* 0x0000d4d70100a387 */ /* 0x0005e40000100600 */
[----:B------:R-:W-:Y:S02]  /*207c0*/  @!P2 PRMT R106, R151, 0x5410, RZ ;  /* 0x00005410976aa816 */ /* 0x000fe400000000ff */
[----:B------:R3:W3:Y:S04]  /*207d0*/  LDL.S16 R151, [R1+0xb0] ;  /* 0x0000b00001977983 */ /* 0x0006e80000100600 */
[----:B------:R2:W-:Y:S01]  /*207e0*/  ST.E.U16 [R120.64+0x30], R106 ;  /* 0x0000306a78007985 */ /* 0x0005e2000c101504 */
[----:B-1----:R-:W-:Y:S05]  /*207f0*/  IMAD.WIDE.U32 R154, R154, -0x326172a9, RZ ;  /* 0xcd9e8d579a9a7825 */ /* 0x002fea00078e00ff */
[----:B------:R-:W-:Y:S01]  /*20800*/  LOP3.LUT R127, R155, R213, R174, 0x96, !PT ;  /* 0x000000d59b7f7212 */ /* 0x000fe200078e96ae */
[----:B------:R-:W-:Y:S03]  /*20810*/  @!P0 HADD2 R221, -R104.H0_H0, -RZ.H0_H0 ;  /* 0xa00000ff68dd8230 */ /* 0x000fe60000000900 */
[----:B------:R-:W-:Y:S02]  /*20820*/  LOP3.LUT R105, R127, 0xff, RZ, 0xc0, !PT ;  /* 0x000000ff7f697812 */ /* 0x000fe400078ec0ff */
[----:B----4-:R-:W-:Y:S01]  /*20830*/  PRMT R2, R169, 0x7610, R2 ;  /* 0x00007610a9027816 */ /* 0x010fe20000000002 */
[----:B--2---:R1:W2:Y:S01]  /*20840*/  LDL.S16 R215, [R1+0xb4] ;  /* 0x0000b40001d77983 */ /* 0x0042a20000100600 */
[----:B------:R-:W-:Y:S01]  /*20850*/  @!P5 HADD2 R208, -R3.H0_H0, -RZ.H0_H0 ;  /* 0xa00000ff03d0d230 */ /* 0x000fe20000000900 */
[----:B------:R-:W-:Y:S02]  /*20860*/  PRMT R203, R221, 0x7610, R203 ;  /* 0x00007610ddcb7816 */ /* 0x000fe400000000cb */
[----:B------:R-:W-:Y:S01]  /*20870*/  @!P0 STL.S16 [R1+0xd0], R221 ;  /* 0x0000d0dd01008387 */ /* 0x000fe20000100600 */
[----:B------:R-:W-:Y:S02]  /*20880*/  ISETP.GE.U32.AND P2, PT, R194, R105, PT ;  /* 0x00000069c200720c */ /* 0x000fe40003f46070 */
[----:B------:R-:W-:Y:S01]  /*20890*/  @!P0 PRMT R104, R203, 0x5410, RZ ;  /* 0x00005410cb688816 */ /* 0x000fe200000000ff */
[----:B------:R4:W-:Y:S01]  /*208a0*/  @!P5 STL.S16 [R1+0xcc], R208 ;  /* 0x0000ccd00100d387 */ /* 0x0009e20000100600 */
[----:B------:R-:W-:Y:S02]  /*208b0*/  PRMT R152, R208, 0x7610, R152 ;  /* 0x00007610d0987816 */ /* 0x000fe40000000098 */
[----:B------:R-:W-:Y:S01]  /*208c0*/  LOP3.LUT R105, R127, 0xffff, RZ, 0xc0, !PT ;  /* 0x0000ffff7f697812 */ /* 0x000fe200078ec0ff */
[----:B------:R1:W2:Y:S01]  /*208d0*/  LDL.S16 R203, [R1+0xac] ;  /* 0x0000ac0001cb7983 */ /* 0x0002a20000100600 */
[----:B------:R-:W-:Y:S02]  /*208e0*/  @!P5 PRMT R3, R152, 0x5410, RZ ;  /* 0x000054109803d816 */ /* 0x000fe400000000ff */
[----:B------:R-:W-:Y:S01]  /*208f0*/  SHF.R.U32.HI R105, RZ, 0x8, R105 ;  /* 0x00000008ff697819 */ /* 0x000fe20000011669 */
[----:B------:R1:W2:Y:S01]  /*20900*/  LDL.S16 R152, [R1+0xa4] ;  /* 0x0000a40001987983 */ /* 0x0002a20000100600 */
[----:B------:R-:W-:Y:S02]  /*20910*/  PRMT R106, R186, 0x7632, R106 ;  /* 0x00007632ba6a7816 */ /* 0x000fe4000000006a */
[----:B------:R-:W-:Y:S01]  /*20920*/  LOP3.LUT R105, R105, 0xffff, RZ, 0xc0, !PT ;  /* 0x0000ffff69697812 */ /* 0x000fe200078ec0ff */
[----:B------:R1:W-:Y:S03]  /*20930*/  ST.E.U16 [R114.64+0x30], R104 ;  /* 0x0000306872007985 */ /* 0x0003e6000c101504 */
[C---:B------:R-:W-:Y:S01]  /*20940*/  ISETP.GE.U32.AND P0, PT, R194.reuse, R105, PT ;  /* 0x00000069c200720c */ /* 0x040fe20003f06070 */
[----:B------:R1:W-:Y:S01]  /*20950*/  ST.E.U16 [R114.64+0x32], R3 ;  /* 0x0000320372007985 */ /* 0x0003e2000c101504 */
[--C-:B------:R-:W-:Y:S02]  /*20960*/  SHF.R.U32.HI R105, RZ, 0x18, R127.reuse ;  /* 0x00000018ff697819 */ /* 0x100fe4000001167f */
[----:B------:R-:W-:Y:S02]  /*20970*/  SHF.R.U32.HI R127, RZ, 0x10, R127 ;  /* 0x00000010ff7f7819 */ /* 0x000fe4000001167f */
[----:B------:R-:W-:Y:S02]  /*20980*/  ISETP.GE.U32.AND P5, PT, R194, R105, PT ;  /* 0x00000069c200720c */ /* 0x000fe40003fa6070 */
[----:B------:R-:W-:Y:S01]  /*20990*/  PRMT R105, R169, 0x7632, R105 ;  /* 0x00007632a9697816 */ /* 0x000fe20000000069 */
[----:B----4-:R4:W4:Y:S01]  /*209a0*/  LDL.S16 R208, [R1+0xa8] ;  /* 0x0000a80001d07983 */ /* 0x0109220000100600 */
[----:B------:R-:W-:Y:S02]  /*209b0*/  LOP3.LUT R127, R127, 0xff, RZ, 0xc0, !PT ;  /* 0x000000ff7f7f7812 */ /* 0x000fe400078ec0ff */
[----:B-1----:R-:W-:Y:S02]  /*209c0*/  LOP3.LUT R104, R160, 0xff, RZ, 0xc0, !PT ;  /* 0x000000ffa0687812 */ /* 0x002fe400078ec0ff */
[----:B------:R-:W-:Y:S01]  /*209d0*/  PRMT R3, R184, 0x7610, R3 ;  /* 0x00007610b8037816 */ /* 0x000fe20000000003 */
[----:B---3--:R-:W-:Y:S05]  /*209e0*/  @!P6 HADD2 R148, -R2.H0_H0, -RZ.H0_H0 ;  /* 0xa00000ff0294e230 */ /* 0x008fea0000000900 */
[----:B------:R1:W-:Y:S01]  /*209f0*/  @!P6 STL.S16 [R1+0xb8], R148 ;  /* 0x0000b8940100e387 */ /* 0x0003e20000100600 */
[----:B------:R-:W-:Y:S01]  /*20a00*/  PRMT R220, R148, 0x7610, R220 ;  /* 0x0000761094dc7816 */ /* 0x000fe200000000dc */
[----:B------:R-:W-:Y:S05]  /*20a10*/  @!P1 HADD2 R151, -R107.H0_H0, -RZ.H0_H0 ;  /* 0xa00000ff6b979230 */ /* 0x000fea0000000900 */
[----:B------:R-:W-:Y:S02]  /*20a20*/  PRMT R214, R151, 0x7610, R214 ;  /* 0x0000761097d67816 */ /* 0x000fe400000000d6 */
[----:B-1----:R-:W-:Y:S02]  /*20a30*/  PRMT R148, R2, 0x5410, R105 ;  /* 0x0000541002947816 */ /* 0x002fe40000000069 */
[----:B------:R-:W-:Y:S01]  /*20a40*/  @!P6 PRMT R2, R220, 0x5410, RZ ;  /* 0x00005410dc02e816 */ /* 0x000fe200000000ff */
[----:B--2---:R-:W-:Y:S01]  /*20a50*/  @!P4 HADD2 R215, -R105.H0_H0, -RZ.H0_H0 ;  /* 0xa00000ff69d7c230 */ /* 0x004fe20000000900 */
[----:B------:R-:W-:Y:S02]  /*20a60*/  ISETP.GE.U32.AND P6, PT, R194, R104, PT ;  /* 0x00000068c200720c */ /* 0x000fe40003fc6070 */
[----:B------:R-:W-:Y:S01]  /*20a70*/  SHF.R.U32.HI R104, RZ, 0x10, R160 ;  /* 0x00000010ff687819 */ /* 0x000fe200000116a0 */
[----:B------:R1:W-:Y:S01]  /*20a80*/  ST.E.U16 [R196.64+0x40], R2 ;  /* 0x00004002c4007985 */ /* 0x0003e2000c101504 */
[----:B------:R-:W-:Y:S02]  /*20a90*/  PRMT R147, R215, 0x7610, R147 ;  /* 0x00007610d7937816 */ /* 0x000fe40000000093 */
[----:B------:R-:W-:Y:S01]  /*20aa0*/  LOP3.LUT R104, R104, 0xff, RZ, 0xc0, !PT ;  /* 0x000000ff68687812 */ /* 0x000fe200078ec0ff */
[----:B------:R-:W-:Y:S01]  /*20ab0*/  @!P4 STL.S16 [R1+0xb4], R215 ;  /* 0x0000b4d70100c387 */ /* 0x000fe20000100600 */
[----:B------:R-:W-:Y:S02]  /*20ac0*/  @!P4 PRMT R105, R147, 0x5410, RZ ;  /* 0x000054109369c816 */ /* 0x000fe400000000ff */
[----:B------:R-:W-:Y:S01]  /*20ad0*/  PRMT R147, R107, 0x5410, R106 ;  /* 0x000054106b937816 */ /* 0x000fe2000000006a */
[----:B------:R2:W-:Y:S01]  /*20ae0*/  @!P1 STL.S16 [R1+0xb0], R151 ;  /* 0x0000b09701009387 */ /* 0x0005e20000100600 */
[----:B------:R-:W-:Y:S01]  /*20af0*/  @!P3 HADD2 R203, -R106.H0_H0, -RZ.H0_H0 ;  /* 0xa00000ff6acbb230 */ /* 0x000fe20000000900 */
[----:B------:R-:W-:Y:S02]  /*20b00*/  @!P1 PRMT R107, R214, 0x5410, RZ ;  /* 0x00005410d66b9816 */ /* 0x000fe400000000ff */
[----:B------:R3:W-:Y:S01]  /*20b10*/  ST.E.U16 [R196.64+0x42], R105 ;  /* 0x00004269c4007985 */ /* 0x0007e2000c101504 */
[C---:B------:R-:W-:Y:S02]  /*20b20*/  ISETP.GE.U32.AND P1, PT, R194.reuse, R127, PT ;  /* 0x0000007fc200720c */ /* 0x040fe40003f26070 */
[----:B------:R-:W-:Y:S01]  /*20b30*/  PRMT R159, R203, 0x7610, R159 ;  /* 0x00007610cb9f7816 */ /* 0x000fe2000000009f */
[----:B------:R3:W-:Y:S01]  /*20b40*/  ST.E.U16 [R112.64+0x40], R107 ;  /* 0x0000406b70007985 */ /* 0x0007e2000c101504 */
[----:B------:R-:W-:Y:S02]  /*20b50*/  ISETP.GE.U32.AND P4, PT, R194, R104, PT ;  /* 0x00000068c200720c */ /* 0x000fe40003f86070 */
[----:B------:R-:W-:Y:S02]  /*20b60*/  @!P3 PRMT R106, R159, 0x5410, RZ ;  /* 0x000054109f6ab816 */ /* 0x000fe400000000ff */
[----:B------:R-:W-:Y:S02]  /*20b70*/  LOP3.LUT R104, R160, 0xffff, RZ, 0xc0, !PT ;  /* 0x0000ffffa0687812 */ /* 0x000fe400078ec0ff */
[----:B------:R-:W-:Y:S01]  /*20b80*/  SHF.R.U32.HI R127, RZ, 0x18, R160 ;  /* 0x00000018ff7f7819 */ /* 0x000fe200000116a0 */
[----:B------:R3:W-:Y:S01]  /*20b90*/  ST.E.U16 [R112.64+0x42], R106 ;  /* 0x0000426a70007985 */ /* 0x0007e2000c101504 */
[----:B------:R-:W-:Y:S02]  /*20ba0*/  SHF.R.U32.HI R104, RZ, 0x8, R104 ;  /* 0x00000008ff687819 */ /* 0x000fe40000011668 */
[----:B-1----:R-:W-:Y:S01]  /*20bb0*/  PRMT R2, R184, 0x7632, R2 ;  /* 0x00007632b8027816 */ /* 0x002fe20000000002 */
[----:B----4-:R-:W-:Y:S01]  /*20bc0*/  @!P2 HADD2 R208, -R3.H0_H0, -RZ.H0_H0 ;  /* 0xa00000ff03d0a230 */ /* 0x010fe20000000900 */
[----:B------:R-:W-:Y:S03]  /*20bd0*/  LOP3.LUT R104, R104, 0xffff, RZ, 0xc0, !PT ;  /* 0x0000ffff68687812 */ /* 0x000fe600078ec0ff */
[----:B------:R-:W-:Y:S01]  /*20be0*/  @!P0 HADD2 R152, -R2.H0_H0, -RZ.H0_H0 ;  /* 0xa00000ff02988230 */ /* 0x000fe20000000900 */
[----:B--2---:R1:W2:Y:S01]  /*20bf0*/  LDL.S16 R151, [R1+0xa0] ;  /* 0x0000a00001977983 */ /* 0x0042a20000100600 */
[----:B------:R-:W-:Y:S03]  /*20c00*/  PRMT R169, R208, 0x7610, R169 ;  /* 0x00007610d0a97816 */ /* 0x000fe600000000a9 */
[----:B------:R4:W-:Y:S01]  /*20c10*/  @!P3 STL.S16 [R1+0xac], R203 ;  /* 0x0000accb0100b387 */ /* 0x0009e20000100600 */
[----:B------:R-:W-:Y:S02]  /*20c20*/  PRMT R200, R152, 0x7610, R200 ;  /* 0x0000761098c87816 */ /* 0x000fe400000000c8 */
[----:B---3--:R-:W-:Y:S01]  /*20c30*/  PRMT R105, R201, 0x7610, R105 ;  /* 0x00007610c9697816 */ /* 0x008fe20000000069 */
[----:B------:R1:W3:Y:S01]  /*20c40*/  LDL.S16 R159, [R1+0x9c] ;  /* 0x00009c00019f7983 */ /* 0x0002e20000100600 */
[----:B------:R-:W-:Y:S02]  /*20c50*/  ISETP.GE.U32.AND P3, PT, R194, R127, PT ;  /* 0x0000007fc200720c */ /* 0x000fe40003f66070 */
[----:B------:R-:W-:Y:S02]  /*20c60*/  LOP3.LUT R127, R154, 0xff, RZ, 0xc0, !PT ;  /* 0x000000ff9a7f7812 */ /* 0x000fe400078ec0ff */
[----:B------:R-:W-:Y:S02]  /*20c70*/  SHF.R.U32.HI R107, RZ, 0x10, R154 ;  /* 0x00000010ff6b7819 */ /* 0x000fe4000001169a */
[----:B------:R-:W-:Y:S01]  /*20c80*/  PRMT R106, R163, 0x7610, R106 ;  /* 0x00007610a36a7816 */ /* 0x000fe2000000006a */
[----:B----4-:R1:W4:Y:S04]  /*20c90*/  LDL.S16 R203, [R1+0x98] ;  /* 0x0000980001cb7983 */ /* 0x0103280000100600 */
[----:B------:R-:W-:Y:S04]  /*20ca0*/  @!P2 STL.S16 [R1+0xa8], R208 ;  /* 0x0000a8d00100a387 */ /* 0x000fe80000100600 */
[----:B------:R1:W-:Y:S02]  /*20cb0*/  @!P0 STL.S16 [R1+0xa4], R152 ;  /* 0x0000a49801008387 */ /* 0x0003e40000100600 */
[----:B-1----:R-:W-:Y:S02]  /*20cc0*/  PRMT R152, R3, 0x5410, R2 ;  /* 0x0000541003987816 */ /* 0x002fe40000000002 */
[----:B------:R-:W-:Y:S02]  /*20cd0*/  @!P2 PRMT R3, R169, 0x5410, RZ ;  /* 0x00005410a903a816 */ /* 0x000fe400000000ff */
[----:B------:R1:W4:Y:S01]  /*20ce0*/  LDL.S16 R169, [R1+0x94] ;  /* 0x0000940001a97983 */ /* 0x0003220000100600 */
[----:B------:R-:W-:Y:S02]  /*20cf0*/  ISETP.GE.U32.AND P2, PT, R194, R104, PT ;  /* 0x00000068c200720c */ /* 0x000fe40003f46070 */
[----:B------:R-:W-:Y:S01]  /*20d00*/  LOP3.LUT R104, R154, 0xffff, RZ, 0xc0, !PT ;  /* 0x0000ffff9a687812 */ /* 0x000fe200078ec0ff */
[----:B------:R1:W-:Y:S01]  /*20d10*/  ST.E.U16 [R120.64+0x3e], R3 ;  /* 0x00003e0378007985 */ /* 0x0003e2000c101504 */
[----:B------:R-:W-:Y:S02]  /*20d20*/  @!P0 PRMT R2, R200, 0x5410, RZ ;  /* 0x00005410c8028816 */ /* 0x000fe400000000ff */
[C---:B------:R-:W-:Y:S02]  /*20d30*/  ISETP.GE.U32.AND P0, PT, R194.reuse, R127, PT ;  /* 0x0000007fc200720c */ /* 0x040fe40003f06070 */
[--C-:B------:R-:W-:Y:S01]  /*20d40*/  SHF.R.U32.HI R127, RZ, 0x8, R104.reuse ;  /* 0x00000008ff7f7819 */ /* 0x100fe20000011668 */
[----:B------:R1:W-:Y:S01]  /*20d50*/  ST.E.U16 [R120.64+0x40], R2 ;  /* 0x0000400278007985 */ /* 0x0003e2000c101504 */
[----:B------:R-:W-:Y:S02]  /*20d60*/  PRMT R104, R201, 0x7632, R104 ;  /* 0x00007632c9687816 */ /* 0x000fe40000000068 */
[----:B------:R-:W-:Y:S02]  /*20d70*/  LOP3.LUT R127, R127, 0xffff, RZ, 0xc0, !PT ;  /* 0x0000ffff7f7f7812 */ /* 0x000fe400078ec0ff */
[C---:B-1----:R-:W-:Y:S02]  /*20d80*/  PRMT R3, R181.reuse, 0x7610, R3 ;  /* 0x00007610b5037816 */ /* 0x042fe40000000003 */
[----:B------:R-:W-:Y:S01]  /*20d90*/  PRMT R2, R181, 0x7632, R2 ;  /* 0x00007632b5027816 */ /* 0x000fe20000000002 */
[----:B--2---:R-:W-:Y:S05]  /*20da0*/  @!P1 HADD2 R151, -R105.H0_H0, -RZ.H0_H0 ;  /* 0xa00000ff69979230 */ /* 0x004fea0000000900 */
[----:B------:R1:W-:Y:S01]  /*20db0*/  @!P1 STL.S16 [R1+0xa0], R151 ;  /* 0x0000a09701009387 */ /* 0x0003e20000100600 */
[----:B------:R-:W-:Y:S01]  /*20dc0*/  PRMT R145, R151, 0x7610, R145 ;  /* 0x0000761097917816 */ /* 0x000fe20000000091 */
[----:B---3--:R-:W-:Y:S02]  /*20dd0*/  @!P6 HADD2 R159, -R106.H0_H0, -RZ.H0_H0 ;  /* 0xa00000ff6a9fe230 */ /* 0x008fe40000000900 */
[----:B------:R2:W3:Y:S03]  /*20de0*/  LDL.S16 R200, [R1+0x90] ;  /* 0x0000900001c87983 */ /* 0x0004e60000100600 */
[----:B------:R-:W-:Y:S01]  /*20df0*/  PRMT R186, R159, 0x7610, R186 ;  /* 0x000076109fba7816 */ /* 0x000fe200000000ba */
[----:B----4-:R-:W-:Y:S01]  /*20e00*/  @!P5 HADD2 R203, -R104.H0_H0, -RZ.H0_H0 ;  /* 0xa00000ff68cbd230 */ /* 0x010fe20000000900 */
[----:B-1----:R-:W-:Y:S02]  /*20e10*/  PRMT R151, R105, 0x5410, R104 ;  /* 0x0000541069977816 */ /* 0x002fe40000000068 */
[----:B------:R-:W-:Y:S02]  /*20e20*/  @!P1 PRMT R105, R145, 0x5410, RZ ;  /* 0x0000541091699816 */ /* 0x000fe400000000ff */
[----:B------:R2:W4:Y:S01]  /*20e30*/  LDL.S16 R145, [R1+0x8c] ;  /* 0x00008c0001917983 */ /* 0x0005220000100600 */
[----:B------:R-:W-:Y:S02]  /*20e40*/  ISETP.GE.U32.AND P1, PT, R194, R127, PT ;  /* 0x0000007fc200720c */ /* 0x000fe40003f26070 */
[----:B------:R-:W-:Y:S01]  /*20e50*/  PRMT R146, R203, 0x7610, R146 ;  /* 0x00007610cb927816 */ /* 0x000fe20000000092 */
[----:B------:R-:W-:Y:S01]  /*20e60*/  @!P5 STL.S16 [R1+0x98], R203 ;  /* 0x000098cb0100d387 */ /* 0x000fe20000100600 */
[----:B------:R-:W-:Y:S02]  /*20e70*/  LOP3.LUT R127, R107, 0xff, RZ, 0xc0, !PT ;  /* 0x000000ff6b7f7812 */ /* 0x000fe400078ec0ff */
[----:B------:R-:W-:Y:S01]  /*20e80*/  PRMT R107, R163, 0x7632, R107 ;  /* 0x00007632a36b7816 */ /* 0x000fe2000000006b */
[----:B------:R1:W-:Y:S01]  /*20e90*/  @!P6 STL.S16 [R1+0x9c], R159 ;  /* 0x00009c9f0100e387 */ /* 0x0003e20000100600 */
[----:B------:R-:W-:Y:S01]  /*20ea0*/  @!P5 PRMT R104, R146, 0x5410, RZ ;  /* 0x000054109268d816 */ /* 0x000fe200000000ff */
[----:B------:R-:W-:Y:S01]  /*20eb0*/  IMAD.WIDE.U32 R162, R162, -0x2daee0ad, RZ ;  /* 0xd2511f53a2a27825 */ /* 0x000fe200078e00ff */
[----:B------:R-:W-:Y:S01]  /*20ec0*/  PRMT R146, R106, 0x5410, R107 ;  /* 0x000054106a927816 */ /* 0x000fe2000000006b */
[----:B------:R-:W-:Y:S01]  /*20ed0*/  ST.E.U16 [R114.64+0x40], R105 ;  /* 0x0000406972007985 */ /* 0x000fe2000c101504 */
[----:B------:R-:W-:Y:S02]  /*20ee0*/  @!P6 PRMT R106, R186, 0x5410, RZ ;  /* 0x00005410ba6ae816 */ /* 0x000fe400000000ff */
[C---:B------:R-:W-:Y:S01]  /*20ef0*/  ISETP.GE.U32.AND P5, PT, R194.reuse, R127, PT ;  /* 0x0000007fc200720c */ /* 0x040fe20003fa6070 */
[----:B------:R2:W2:Y:S01]  /*20f00*/  LDL.S16 R186, [R1+0x80] ;  /* 0x0000800001ba7983 */ /* 0x0004a20000100600 */
[----:B------:R-:W-:Y:S03]  /*20f10*/  SHF.R.U32.HI R127, RZ, 0x18, R154 ;  /* 0x00000018ff7f7819 */ /* 0x000fe6000001169a */
[----:B------:R-:W-:Y:S01]  /*20f20*/  ST.E.U16 [R114.64+0x42], R104 ;  /* 0x0000426872007985 */ /* 0x000fe2000c101504 */
[----:B------:R-:W-:Y:S03]  /*20f30*/  ISETP.GE.U32.AND P6, PT, R194, R127, PT ;  /* 0x0000007fc200720c */ /* 0x000fe60003fc6070 */
[----:B------:R1:W-:Y:S01]  /*20f40*/  ST.E.U16 [R196.64+0x50], R106 ;  /* 0x0000506ac4007985 */ /* 0x0003e2000c101504 */
[----:B------:R-:W-:Y:S03]  /*20f50*/  @!P2 HADD2 R169, -R107.H0_H0, -RZ.H0_H0 ;  /* 0xa00000ff6ba9a230 */ /* 0x000fe60000000900 */
[----:B-1----:R1:W2:Y:S02]  /*20f60*/  LDL.S16 R159, [R1+0x84] ;  /* 0x00008400019f7983 */ /* 0x0022a40000100600 */
[----:B------:R-:W-:Y:S02]  /*20f70*/  PRMT R150, R169, 0x7610, R150 ;  /* 0x00007610a9967816 */ /* 0x000fe40000000096 */
[----:B------:R1:W-:Y:S02]  /*20f80*/  @!P2 STL.S16 [R1+0x94], R169 ;  /* 0x000094a90100a387 */ /* 0x0003e40000100600 */
[----:B------:R-:W-:Y:S02]  /*20f90*/  @!P2 PRMT R107, R150, 0x5410, RZ ;  /* 0x00005410966ba816 */ /* 0x000fe400000000ff */
[----:B------:R2:W2:Y:S04]  /*20fa0*/  LDL.S16 R150, [R1+0x78] ;  /* 0x0000780001967983 */ /* 0x0004a80000100600 */
[----:B------:R-:W-:Y:S01]  /*20fb0*/  ST.E.U16 [R196.64+0x52], R107 ;  /* 0x0000526bc4007985 */ /* 0x000fe2000c101504 */
[----:B------:R-:W-:Y:S01]  /*20fc0*/  PRMT R106, R164, 0x7632, R106 ;  /* 0x00007632a46a7816 */ /* 0x000fe2000000006a */
[----:B-1----:R-:W-:Y:S05]  /*20fd0*/  IMAD.WIDE.U32 R168, R168, -0x2daee0ad, RZ ;  /* 0xd2511f53a8a87825 */ /* 0x002fea00078e00ff */
[----:B------:R-:W-:Y:S04]  /*20fe0*/  LOP3.LUT R127, R169, R252, R182, 0x96, !PT ;  /* 0x000000fca97f7212 */ /* 0x000fe800078e96b6 */
[C---:B------:R-:W-:Y:S04]  /*20ff0*/  LOP3.LUT R104, R127.reuse, 0xff, RZ, 0xc0, !PT ;  /* 0x000000ff7f687812 */ /* 0x040fe800078ec0ff */
[----:B------:R-:W-:Y:S02]  /*21000*/  ISETP.GE.U32.AND P2, PT, R194, R104, PT ;  /* 0x00000068c200720c */ /* 0x000fe40003f46070 */
[----:B------:R-:W-:Y:S04]  /*21010*/  LOP3.LUT R104, R127, 0xffff, RZ, 0xc0, !PT ;  /* 0x0000ffff7f687812 */ /* 0x000fe800078ec0ff */
[----:B------:R-:W-:Y:S04]  /*21020*/  SHF.R.U32.HI R104, RZ, 0x8, R104 ;  /* 0x00000008ff687819 */ /* 0x000fe80000011668 */
[----:B------:R-:W-:Y:S01]  /*21030*/  LOP3.LUT R104, R104, 0xffff, RZ, 0xc0, !PT ;  /* 0x0000ffff68687812 */ /* 0x000fe200078ec0ff */
[----:B---3--:R-:W-:Y:S05]  /*21040*/  @!P4 HADD2 R200, -R3.H0_H0, -RZ.H0_H0 ;  /* 0xa00000ff03c8c230 */ /* 0x008fea0000000900 */
[----:B------:R-:W-:Y:S01]  /*21050*/  @!P4 STL.S16 [R1+0x90], R200 ;  /* 0x000090c80100c387 */ /* 0x000fe20000100600 */
[----:B------:R-:W-:Y:S01]  /*21060*/  PRMT R105, R200, 0x7610, R105 ;  /* 0x00007610c8697816 */ /* 0x000fe20000000069 */
[----:B----4-:R-:W-:Y:S05]  /*21070*/  @!P3 HADD2 R145, -R2.H0_H0, -RZ.H0_H0 ;  /* 0xa00000ff0291b230 */ /* 0x010fea0000000900 */
[----:B------:R1:W-:Y:S01]  /*21080*/  @!P3 STL.S16 [R1+0x8c], R145 ;  /* 0x00008c910100b387 */ /* 0x0003e20000100600 */
[----:B------:R-:W-:Y:S02]  /*21090*/  PRMT R149, R145, 0x7610, R149 ;  /* 0x0000761091957816 */ /* 0x000fe40000000095 */
[----:B-1----:R-:W-:Y:S02]  /*210a0*/  PRMT R145, R3, 0x5410, R2 ;  /* 0x0000541003917816 */ /* 0x002fe40000000002 */
[----:B------:R-:W-:Y:S01]  /*210b0*/  @!P4 PRMT R3, R105, 0x5410, RZ ;  /* 0x000054106903c816 */ /* 0x000fe200000000ff */
[----:B--2---:R-:W-:Y:S01]  /*210c0*/  @!P0 HADD2 R159, -R0.H0_H0, -RZ.H0_H0 ;  /* 0xa00000ff009f8230 */ /* 0x004fe20000000900 */
[----:B------:R-:W-:Y:S02]  /*210d0*/  ISETP.GE.U32.AND P4, PT, R194, R104, PT ;  /* 0x00000068c200720c */ /* 0x000fe40003f86070 */
[----:B------:R-:W-:Y:S01]  /*210e0*/  @!P3 PRMT R2, R149, 0x5410, RZ ;  /* 0x000054109502b816 */ /* 0x000fe200000000ff */
[----:B------:R1:W-:Y:S01]  /*210f0*/  ST.E.U16 [R112.64+0x50], R3 ;  /* 0x0000500370007985 */ /* 0x0003e2000c101504 */
[----:B------:R-:W-:Y:S02]  /*21100*/  PRMT R199, R159, 0x7610, R199 ;  /* 0x000076109fc77816 */ /* 0x000fe400000000c7 */
[C---:B------:R-:W-:Y:S01]  /*21110*/  PRMT R104, R0.reuse, 0x7632, R104 ;  /* 0x0000763200687816 */ /* 0x040fe20000000068 */
[----:B------:R2:W-:Y:S01]  /*21120*/  @!P0 STL.S16 [R1+0x84], R159 ;  /* 0x0000849f01008387 */ /* 0x0005e20000100600 */
[--C-:B------:R-:W-:Y:S02]  /*21130*/  SHF.R.U32.HI R105, RZ, 0x18, R127.reuse ;  /* 0x00000018ff697819 */ /* 0x100fe4000001167f */
[----:B------:R-:W-:Y:S01]  /*21140*/  PRMT R149, R0, 0x5410, R104 ;  /* 0x0000541000957816 */ /* 0x000fe20000000068 */
[----:B------:R3:W4:Y:S01]  /*21150*/  LDL.S16 R200, [R1+0x74] ;  /* 0x0000740001c87983 */ /* 0x0007220000100600 */
[----:B------:R-:W-:Y:S01]  /*21160*/  @!P0 PRMT R0, R199, 0x5410, RZ ;  /* 0x00005410c7008816 */ /* 0x000fe200000000ff */
[----:B------:R-:W-:Y:S01]  /*21170*/  @!P1 HADD2 R186, -R104.H0_H0, -RZ.H0_H0 ;  /* 0xa00000ff68ba9230 */ /* 0x000fe20000000900 */
[C---:B------:R-:W-:Y:S01]  /*21180*/  ISETP.GE.U32.AND P3, PT, R194.reuse, R105, PT ;  /* 0x00000069c200720c */ /* 0x040fe20003f66070 */
[----:B------:R3:W-:Y:S01]  /*21190*/  ST.E.U16 [R112.64+0x52], R2 ;  /* 0x0000520270007985 */ /* 0x0007e2000c101504 */
[----:B------:R-:W-:Y:S02]  /*211a0*/  LOP3.LUT R105, R163, R252, R178, 0x96, !PT ;  /* 0x000000fca3697212 */ /* 0x000fe400078e96b2 */
[----:B------:R-:W-:Y:S01]  /*211b0*/  SHF.R.U32.HI R127, RZ, 0x10, R127 ;  /* 0x00000010ff7f7819 */ /* 0x000fe2000001167f */
[----:B------:R3:W-:Y:S03]  /*211c0*/  ST.E.U16 [R120.64+0x4e], R0 ;  /* 0x00004e0078007985 */ /* 0x0007e6000c101504 */
[----:B------:R-:W-:Y:S01]  /*211d0*/  LOP3.LUT R127, R127, 0xff, RZ, 0xc0, !PT ;  /* 0x000000ff7f7f7812 */ /* 0x000fe200078ec0ff */
[----:B------:R3:W4:Y:S03]  /*211e0*/  LDL.S16 R199, [R1+0x70] ;  /* 0x0000700001c77983 */ /* 0x0007260000100600 */
[----:B------:R-:W-:Y:S02]  /*211f0*/  ISETP.GE.U32.AND P0, PT, R194, R127, PT ;  /* 0x0000007fc200720c */ /* 0x000fe40003f06070 */
[----:B-1----:R-:W-:Y:S01]  /*21200*/  PRMT R3, R186, 0x7610, R3 ;  /* 0x00007610ba037816 */ /* 0x002fe20000000003 */
[----:B--2---:R1:W2:Y:S03]  /*21210*/  LDL.S16 R159, [R1+0x7c] ;  /* 0x00007c00019f7983 */ /* 0x0042a60000100600 */
[----:B------:R-:W-:Y:S01]  /*21220*/  @!P1 PRMT R104, R3, 0x5410, RZ ;  /* 0x0000541003689816 */ /* 0x000fe200000000ff */
[----:B------:R1:W-:Y:S01]  /*21230*/  @!P1 STL.S16 [R1+0x80], R186 ;  /* 0x000080ba01009387 */ /* 0x0003e20000100600 */
[C---:B------:R-:W-:Y:S03]  /*21240*/  LOP3.LUT R3, R105.reuse, 0xffff, RZ, 0xc0, !PT ;  /* 0x0000ffff69037812 */ /* 0x040fe600078ec0ff */
[----:B------:R1:W-:Y:S01]  /*21250*/  ST.E.U16 [R120.64+0x50], R104 ;  /* 0x0000506878007985 */ /* 0x0003e2000c101504 */
[----:B------:R-:W-:Y:S02]  /*21260*/  SHF.R.U32.HI R3, RZ, 0x8, R3 ;  /* 0x00000008ff037819 */ /* 0x000fe40000011603 */
[----:B---3--:R-:W-:Y:S02]  /*21270*/  LOP3.LUT R2, R105, 0xff, RZ, 0xc0, !PT ;  /* 0x000000ff69027812 */ /* 0x008fe400078ec0ff */
[----:B------:R-:W-:Y:S02]  /*21280*/  LOP3.LUT R3, R3, 0xffff, RZ, 0xc0, !PT ;  /* 0x0000ffff03037812 */ /* 0x000fe400078ec0ff */
[----:B------:R-:W-:Y:S02]  /*21290*/  PRMT R0, R202, 0x7610, R0 ;  /* 0x00007610ca007816 */ /* 0x000fe40000000000 */
[----:B------:R-:W-:Y:S02]  /*212a0*/  ISETP.GE.U32.AND P1, PT, R194, R2, PT ;  /* 0x00000002c200720c */ /* 0x000fe40003f26070 */
[----:B------:R-:W-:Y:S01]  /*212b0*/  PRMT R2, R202, 0x7632, R2 ;  /* 0x00007632ca027816 */ /* 0x000fe20000000002 */
[----:B------:R-:W-:Y:S05]  /*212c0*/  @!P5 HADD2 R150, -R0.H0_H0, -RZ.H0_H0 ;  /* 0xa00000ff0096d230 */ /* 0x000fea0000000900 */
[----:B------:R-:W-:Y:S01]  /*212d0*/  PRMT R184, R150, 0x7610, R184 ;  /* 0x0000761096b87816 */ /* 0x000fe200000000b8 */
[----:B-1----:R1:W3:Y:S04]  /*212e0*/  LDL.S16 R186, [R1+0x6c] ;  /* 0x00006c0001ba7983 */ /* 0x0022e80000100600 */
[----:B------:R1:W-:Y:S01]  /*212f0*/  @!P5 STL.S16 [R1+0x78], R150 ;  /* 0x000078960100d387 */ /* 0x0003e20000100600 */
[--C-:B------:R-:W-:Y:S02]  /*21300*/  SHF.R.U32.HI R104, RZ, 0x18, R105.reuse ;  /* 0x00000018ff687819 */ /* 0x100fe40000011669 */
[----:B------:R-:W-:Y:S04]  /*21310*/  SHF.R.U32.HI R105, RZ, 0x10, R105 ;  /* 0x00000010ff697819 */ /* 0x000fe80000011669 */
[----:B------:R-:W-:Y:S02]  /*21320*/  LOP3.LUT R105, R105, 0xff, RZ, 0xc0, !PT ;  /* 0x000000ff69697812 */ /* 0x000fe400078ec0ff */
[----:B-1----:R-:W-:Y:S02]  /*21330*/  PRMT R150, R0, 0x5410, R2 ;  /* 0x0000541000967816 */ /* 0x002fe40000000002 */
[----:B------:R-:W-:Y:S02]  /*21340*/  @!P5 PRMT R0, R184, 0x5410, RZ ;  /* 0x00005410b800d816 */ /* 0x000fe400000000ff */
[----:B------:R1:W3:Y:S01]  /*21350*/  LDL.S16 R184, [R1+0x68] ;  /* 0x0000680001b87983 */ /* 0x0002e20000100600 */
[----:B------:R-:W-:Y:S02]  /*21360*/  ISETP.GE.U32.AND P5, PT, R194, R3, PT ;  /* 0x00000003c200720c */ /* 0x000fe40003fa6070 */
[C---:B------:R-:W-:Y:S01]  /*21370*/  PRMT R3, R167.reuse, 0x7632, R3 ;  /* 0x00007632a7037816 */ /* 0x040fe20000000003 */
[----:B------:R1:W-:Y:S02]  /*21380*/  ST.E.U16 [R114.64+0x50], R0 ;  /* 0x0000500072007985 */ /* 0x0003e4000c101504 */
[----:B-1----:R-:W-:Y:S01]  /*21390*/  PRMT R0, R167, 0x7610, R0 ;  /* 0x00007610a7007816 */ /* 0x002fe20000000000 */
[----:B----4-:R-:W-:Y:S05]  /*213a0*/  @!P6 HADD2 R200, -R2.H0_H0, -RZ.H0_H0 ;  /* 0xa00000ff02c8e230 */ /* 0x010fea0000000900 */
[----:B------:R-:W-:Y:S01]  /*213b0*/  @!P6 STL.S16 [R1+0x74], R200 ;  /* 0x000074c80100e387 */ /* 0x000fe20000100600 */
[----:B------:R-:W-:Y:S04]  /*213c0*/  PRMT R153, R200, 0x7610, R153 ;  /* 0x00007610c8997816 */ /* 0x000fe80000000099 */
[----:B------:R-:W-:Y:S01]  /*213d0*/  @!P6 PRMT R2, R153, 0x5410, RZ ;  /* 0x000054109902e816 */ /* 0x000fe200000000ff */
[----:B------:R-:W-:Y:S01]  /*213e0*/  @!P4 HADD2 R199, -R3.H0_H0, -RZ.H0_H0 ;  /* 0xa00000ff03c7c230 */ /* 0x000fe20000000900 */
[----:B------:R-:W-:Y:S03]  /*213f0*/  ISETP.GE.U32.AND P6, PT, R194, R104, PT ;  /* 0x00000068c200720c */ /* 0x000fe60003fc6070 */
[----:B------:R1:W-:Y:S01]  /*21400*/  ST.E.U16 [R114.64+0x52], R2 ;  /* 0x0000520272007985 */ /* 0x0003e2000c101504 */
[----:B------:R-:W-:Y:S02]  /*21410*/  LOP3.LUT R104, R168, 0xff, RZ, 0xc0, !PT ;  /* 0x000000ffa8687812 */ /* 0x000fe400078ec0ff */
[----:B------:R-:W-:Y:S01]  /*21420*/  PRMT R107, R199, 0x7610, R107 ;  /* 0x00007610c76b7816 */ /* 0x000fe2000000006b */
[----:B--2---:R-:W-:Y:S05]  /*21430*/  @!P2 HADD2 R159, -R0.H0_H0, -RZ.H0_H0 ;  /* 0xa00000ff009fa230 */ /* 0x004fea0000000900 */
[----:B------:R2:W-:Y:S01]  /*21440*/  @!P2 STL.S16 [R1+0x7c], R159 ;  /* 0x00007c9f0100a387 */ /* 0x0005e20000100600 */
[----:B------:R-:W-:Y:S03]  /*21450*/  PRMT R127, R159, 0x7610, R127 ;  /* 0x000076109f7f7816 */ /* 0x000fe6000000007f */
[----:B------:R4:W4:Y:S04]  /*21460*/  LDL.S16 R167, [R1+0x64] ;  /* 0x0000640001a77983 */ /* 0x0009280000100600 */
[----:B------:R3:W4:Y:S04]  /*21470*/  LDL.S16 R153, [R1+0x60] ;  /* 0x0000600001997983 */ /* 0x0007280000100600 */
[----:B------:R-:W-:Y:S01]  /*21480*/  @!P4 STL.S16 [R1+0x70], R199 ;  /* 0x000070c70100c387 */ /* 0x000fe20000100600 */
[----:B-1----:R-:W-:Y:S04]  /*21490*/  SHF.R.U32.HI R2, RZ, 0x10, R168 ;  /* 0x00000010ff027819 */ /* 0x002fe800000116a8 */
[----:B------:R-:W-:Y:S02]  /*214a0*/  LOP3.LUT R2, R2, 0xff, RZ, 0xc0, !PT ;  /* 0x000000ff02027812 */ /* 0x000fe400078ec0ff */
[----:B--2---:R-:W-:Y:S02]  /*214b0*/  PRMT R159, R0, 0x5410, R3 ;  /* 0x00005410009f7816 */ /* 0x004fe40000000003 */
[----:B------:R-:W-:Y:S02]  /*214c0*/  @!P2 PRMT R0, R127, 0x5410, RZ ;  /* 0x000054107f00a816 */ /* 0x000fe400000000ff */
[C---:B------:R-:W-:Y:S02]  /*214d0*/  ISETP.GE.U32.AND P2, PT, R194.reuse, R104, PT ;  /* 0x00000068c200720c */ /* 0x040fe40003f46070 */
[----:B------:R-:W-:Y:S01]  /*214e0*/  PRMT R104, R165, 0x7632, R104 ;  /* 0x00007632a5687816 */ /* 0x000fe20000000068 */
[----:B------:R1:W-:Y:S01]  /*214f0*/  ST.E.U16 [R196.64+0x60], R0 ;  /* 0x00006000c4007985 */ /* 0x0003e2000c101504 */
[----:B------:R-:W-:Y:S02]  /*21500*/  @!P4 PRMT R3, R107, 0x5410, RZ ;  /* 0x000054106b03c816 */ /* 0x000fe400000000ff */
[----:B------:R-:W-:Y:S02]  /*21510*/  LOP3.LUT R127, R123, R213, R158, 0x96, !PT ;  /* 0x000000d57b7f7212 */ /* 0x000fe400078e969e */
[----:B------:R-:W-:Y:S01]  /*21520*/  ISETP.GE.U32.AND P4, PT, R194, R2, PT ;  /* 0x00000002c200720c */ /* 0x000fe20003f86070 */
[----:B------:R2:W-:Y:S01]  /*21530*/  ST.E.U16 [R196.64+0x62], R3 ;  /* 0x00006203c4007985 */ /* 0x0005e2000c101504 */
[----:B------:R-:W-:Y:S01]  /*21540*/  PRMT R2, R166, 0x7610, R2 ;  /* 0x00007610a6027816 */ /* 0x000fe20000000002 */
[----:B---3--:R-:W-:Y:S01]  /*21550*/  @!P3 HADD2 R184, -R104.H0_H0, -RZ.H0_H0 ;  /* 0xa00000ff68b8b230 */ /* 0x008fe20000000900 */
[----:B-1----:R-:W-:Y:S04]  /*21560*/  PRMT R0, R165, 0x7610, R0 ;  /* 0x00007610a5007816 */ /* 0x002fe80000000000 */
[----:B------:R-:W-:Y:S01]  /*21570*/  PRMT R165, R184, 0x7610, R165 ;  /* 0x00007610b8a57816 */ /* 0x000fe200000000a5 */
[----:B------:R-:W-:Y:S01]  /*21580*/  @!P0 HADD2 R186, -R0.H0_H0, -RZ.H0_H0 ;  /* 0xa00000ff00ba8230 */ /* 0x000fe20000000900 */
[----:B------:R-:W-:Y:S02]  /*21590*/  PRMT R158, R0, 0x5410, R104 ;  /* 0x00005410009e7816 */ /* 0x000fe40000000068 */
[----:B------:R-:W-:Y:S02]  /*215a0*/  @!P3 PRMT R104, R165, 0x5410, RZ ;  /* 0x00005410a568b816 */ /* 0x000fe400000000ff */
[----:B------:R-:W-:Y:S01]  /*215b0*/  @!P0 STL.S16 [R1+0x6c], R186 ;  /* 0x00006cba01008387 */ /* 0x000fe20000100600 */
[----:B------:R-:W-:Y:S02]  /*215c0*/  PRMT R185, R186, 0x7610, R185 ;  /* 0x00007610bab97816 */ /* 0x000fe400000000b9 */
[----:B--2---:R-:W-:Y:S01]  /*215d0*/  LOP3.LUT R3, R168, 0xffff, RZ, 0xc0, !PT ;  /* 0x0000ffffa8037812 */ /* 0x004fe200078ec0ff */
[----:B------:R1:W2:Y:S01]  /*215e0*/  LDL.S16 R107, [R1+0x5c] ;  /* 0x00005c00016b7983 */ /* 0x0002a20000100600 */
[----:B------:R-:W-:Y:S02]  /*215f0*/  @!P0 PRMT R0, R185, 0x5410, RZ ;  /* 0x00005410b9008816 */ /* 0x000fe400000000ff */
[C---:B------:R-:W-:Y:S01]  /*21600*/  ISETP.GE.U32.AND P0, PT, R194.reuse, R105, PT ;  /* 0x00000069c200720c */ /* 0x040fe20003f06070 */
[----:B------:R3:W-:Y:S01]  /*21610*/  @!P3 STL.S16 [R1+0x68], R184 ;  /* 0x000068b80100b387 */ /* 0x0007e20000100600 */
[----:B------:R-:W-:Y:S02]  /*21620*/  SHF.R.U32.HI R3, RZ, 0x8, R3 ;  /* 0x00000008ff037819 */ /* 0x000fe40000011603 */
[----:B------:R-:W-:Y:S01]  /*21630*/  SHF.R.U32.HI R105, RZ, 0x18, R168 ;  /* 0x00000018ff697819 */ /* 0x000fe200000116a8 */
[----:B------:R1:W-:Y:S01]  /*21640*/  ST.E.U16 [R112.64+0x60], R0 ;  /* 0x0000600070007985 */ /* 0x0003e2000c101504 */
[----:B------:R-:W-:Y:S02]  /*21650*/  LOP3.LUT R3, R3, 0xffff, RZ, 0xc0, !PT ;  /* 0x0000ffff03037812 */ /* 0x000fe400078ec0ff */
[----:B------:R-:W-:Y:S01]  /*21660*/  ISETP.GE.U32.AND P3, PT, R194, R105, PT ;  /* 0x00000069c200720c */ /* 0x000fe20003f66070 */
[----:B------:R1:W-:Y:S04]  /*21670*/  ST.E.U16 [R112.64+0x62], R104 ;  /* 0x0000626870007985 */ /* 0x0003e8000c101504 */
[----:B---3--:R2:W2:Y:S01]  /*21680*/  LDL.S16 R184, [R1+0x58] ;  /* 0x0000580001b87983 */ /* 0x0084a20000100600 */
[----:B-1----:R-:W-:Y:S04]  /*21690*/  PRMT R0, R166, 0x7632, R0 ;  /* 0x00007632a6007816 */ /* 0x002fe80000000000 */
[----:B------:R-:W-:Y:S02]  /*216a0*/  PRMT R166, R2, 0x5410, R0 ;  /* 0x0000541002a67816 */ /* 0x000fe40000000000 */
[----:B------:R-:W-:Y:S01]  /*216b0*/  LOP3.LUT R104, R162, 0xff, RZ, 0xc0, !PT ;  /* 0x000000ffa2687812 */ /* 0x000fe200078ec0ff */
[----:B----4-:R-:W-:Y:S02]  /*216c0*/  @!P1 HADD2 R167, -R2.H0_H0, -RZ.H0_H0 ;  /* 0xa00000ff02a79230 */ /* 0x010fe40000000900 */
[----:B------:R-:W-:Y:S03]  /*216d0*/  @!P5 HADD2 R153, -R0.H0_H0, -RZ.H0_H0 ;  /* 0xa00000ff0099d230 */ /* 0x000fe60000000900 */
[----:B------:R1:W-:Y:S01]  /*216e0*/  @!P1 STL.S16 [R1+0x64], R167 ;  /* 0x000064a701009387 */ /* 0x0003e20000100600 */
[----:B------:R-:W-:Y:S03]  /*216f0*/  PRMT R130, R167, 0x7610, R130 ;  /* 0x00007610a7827816 */ /* 0x000fe60000000082 */
[----:B------:R4:W-:Y:S01]  /*21700*/  @!P5 STL.S16 [R1+0x60], R153 ;  /* 0x000060990100d387 */ /* 0x0009e20000100600 */
[----:B------:R-:W-:Y:S02]  /*21710*/  @!P1 PRMT R2, R130, 0x5410, RZ ;  /* 0x0000541082029816 */ /* 0x000fe400000000ff */
[----:B------:R-:W-:Y:S01]  /*21720*/  ISETP.GE.U32.AND P1, PT, R194, R3, PT ;  /* 0x00000003c200720c */ /* 0x000fe20003f26070 */
[----:B------:R2:W3:Y:S01]  /*21730*/  LDL.S16 R201, [R1+0x54] ;  /* 0x0000540001c97983 */ /* 0x0004e20000100600 */
[----:B------:R-:W-:Y:S02]  /*21740*/  PRMT R3, R187, 0x7610, R3 ;  /* 0x00007610bb037816 */ /* 0x000fe40000000003 */
[----:B------:R-:W-:Y:S01]  /*21750*/  PRMT R105, R153, 0x7610, R105 ;  /* 0x0000761099697816 */ /* 0x000fe20000000069 */
[----:B------:R2:W3:Y:S01]  /*21760*/  LDL.S16 R200, [R1+0x50] ;  /* 0x0000500001c87983 */ /* 0x0004e20000100600 */
[----:B------:R-:W-:Y:S02]  /*21770*/  LOP3.LUT R130, R122, 0xffff, RZ, 0xc0, !PT ;  /* 0x0000ffff7a827812 */ /* 0x000fe400078ec0ff */
[----:B------:R-:W-:Y:S01]  /*21780*/  @!P5 PRMT R0, R105, 0x5410, RZ ;  /* 0x000054106900d816 */ /* 0x000fe200000000ff */
[----:B------:R2:W3:Y:S01]  /*21790*/  LDL.S16 R199, [R1+0x4c] ;  /* 0x00004c0001c77983 */ /* 0x0004e20000100600 */
[----:B------:R-:W-:Y:S02]  /*217a0*/  ISETP.GE.U32.AND P5, PT, R194, R104, PT ;  /* 0x00000068c200720c */ /* 0x000fe40003fa6070 */
[----:B------:R-:W-:Y:S01]  /*217b0*/  PRMT R104, R187, 0x7632, R104 ;  /* 0x00007632bb687816 */ /* 0x000fe20000000068 */
[----:B------:R2:W3:Y:S01]  /*217c0*/  LDL.S16 R186, [R1+0x48] ;  /* 0x0000480001ba7983 */ /* 0x0004e20000100600 */
[----:B------:R-:W-:Y:S02]  /*217d0*/  LOP3.LUT R105, R162, 0xffff, RZ, 0xc0, !PT ;  /* 0x0000ffffa2697812 */ /* 0x000fe400078ec0ff */
[----:B------:R-:W-:Y:S01]  /*217e0*/  PRMT R165, R3, 0x5410, R104 ;  /* 0x0000541003a57816 */ /* 0x000fe20000000068 */
[----:B------:R2:W-:Y:S01]  /*217f0*/  ST.E.U16 [R120.64+0x5e], R2 ;  /* 0x00005e0278007985 */ /* 0x0005e2000c101504 */
[----:B------:R-:W-:Y:S02]  /*21800*/  SHF.R.U32.HI R105, RZ, 0x8, R105 ;  /* 0x00000008ff697819 */ /* 0x000fe40000011669 */
[----:B-1----:R-:W-:Y:S01]  /*21810*/  LOP3.LUT R167, R122, 0xff, RZ, 0xc0, !PT ;  /* 0x000000ff7aa77812 */ /* 0x002fe200078ec0ff */
[----:B------:R1:W-:Y:S01]  /*21820*/  ST.E.U16 [R120.64+0x60], R0 ;  /* 0x0000600078007985 */ /* 0x0003e2000c101504 */
[----:B------:R-:W-:Y:S02]  /*21830*/  LOP3.LUT R105, R105, 0xffff, RZ, 0xc0, !PT ;  /* 0x0000ffff69697812 */ /* 0x000fe400078ec0ff */
[--C-:B----4-:R-:W-:Y:S02]  /*21840*/  SHF.R.U32.HI R153, RZ, 0x10, R122.reuse ;  /* 0x00000010ff997819 */ /* 0x110fe4000001167a */
[----:B------:R-:W-:Y:S02]  /*21850*/  SHF.R.U32.HI R122, RZ, 0x18, R122 ;  /* 0x00000018ff7a7819 */ /* 0x000fe4000001167a */
[----:B--2---:R-:W-:Y:S02]  /*21860*/  SHF.R.U32.HI R2, RZ, 0x10, R162 ;  /* 0x00000010ff027819 */ /* 0x004fe400000116a2 */
[----:B-1----:R-:W-:Y:S01]  /*21870*/  PRMT R0, R172, 0x7610, R0 ;  /* 0x00007610ac007816 */ /* 0x002fe20000000000 */
[----:B------:R-:W-:Y:S05]  /*21880*/  @!P0 HADD2 R107, -R3.H0_H0, -RZ.H0_H0 ;  /* 0xa00000ff036b8230 */ /* 0x000fea0000000900 */
[----:B------:R-:W-:Y:S01]  /*21890*/  PRMT R131, R107, 0x7610, R131 ;  /* 0x000076106b837816 */ /* 0x000fe20000000083 */
[----:B------:R1:W-:Y:S03]  /*218a0*/  @!P0 STL.S16 [R1+0x5c], R107 ;  /* 0x00005c6b01008387 */ /* 0x0003e60000100600 */
[----:B------:R-:W-:Y:S02]  /*218b0*/  @!P0 PRMT R3, R131, 0x5410, RZ ;  /* 0x0000541083038816 */ /* 0x000fe400000000ff */
[----:B------:R2:W4:Y:S01]  /*218c0*/  LDL.S16 R131, [R1+0x44] ;  /* 0x0000440001837983 */ /* 0x0005220000100600 */
[----:B------:R-:W-:Y:S02]  /*218d0*/  ISETP.GE.U32.AND P0, PT, R194, R105, PT ;  /* 0x00000069c200720c */ /* 0x000fe40003f06070 */
[----:B------:R-:W-:Y:S01]  /*218e0*/  PRMT R105, R172, 0x7632, R105 ;  /* 0x00007632ac697816 */ /* 0x000fe20000000069 */
[----:B------:R2:W-:Y:S01]  /*218f0*/  ST.E.U16 [R114.64+0x60], R3 ;  /* 0x0000600372007985 */ /* 0x0005e2000c101504 */
[----:B------:R-:W-:Y:S01]  /*21900*/  @!P6 HADD2 R184, -R104.H0_H0, -RZ.H0_H0 ;  /* 0xa00000ff68b8e230 */ /* 0x000fe20000000900 */
[----:B-1----:R-:W-:Y:S04]  /*21910*/  LOP3.LUT R107, R129, R213, R156, 0x96, !PT ;  /* 0x000000d5816b7212 */ /* 0x002fe800078e969c */
[----:B------:R1:W-:Y:S01]  /*21920*/  @!P6 STL.S16 [R1+0x58], R184 ;  /* 0x000058b80100e387 */ /* 0x0003e20000100600 */
[----:B------:R-:W-:Y:S03]  /*21930*/  PRMT R157, R184, 0x7610, R157 ;  /* 0x00007610b89d7816 */ /* 0x000fe6000000009d */
[----:B------:R3:W4:Y:S01]  /*21940*/  LDL.S16 R185, [R1+0x40] ;  /* 0x0000400001b97983 */ /* 0x0007220000100600 */
[----:B------:R-:W-:Y:S02]  /*21950*/  @!P6 PRMT R104, R157, 0x5410, RZ ;  /* 0x000054109d68e816 */ /* 0x000fe400000000ff */
[----:B------:R-:W-:Y:S02]  /*21960*/  PRMT R157, R0, 0x5410, R105 ;  /* 0x00005410009d7816 */ /* 0x000fe40000000069 */
[----:B--2---:R-:W-:Y:S01]  /*21970*/  LOP3.LUT R3, R2, 0xff, RZ, 0xc0, !PT ;  /* 0x000000ff02037812 */ /* 0x004fe200078ec0ff */
[----:B------:R2:W-:Y:S01]  /*21980*/  ST.E.U16 [R114.64+0x62], R104 ;  /* 0x0000626872007985 */ /* 0x0005e2000c101504 */
[----:B------:R-:W-:Y:S02]  /*21990*/  PRMT R2, R164, 0x7610, R2 ;  /* 0x00007610a4027816 */ /* 0x000fe40000000002 */
[----:B------:R-:W-:Y:S01]  /*219a0*/  ISETP.GE.U32.AND P6, PT, R194, R3, PT ;  /* 0x00000003c200720c */ /* 0x000fe20003fc6070 */
[----:B------:R2:W4:Y:S01]  /*219b0*/  LDL.S16 R164, [R1+0x38] ;  /* 0x0000380001a47983 */ /* 0x0005220000100600 */
[----:B------:R-:W-:Y:S03]  /*219c0*/  SHF.R.U32.HI R3, RZ, 0x18, R162 ;  /* 0x00000018ff037819 */ /* 0x000fe600000116a2 */
[----:B-1----:R1:W4:Y:S01]  /*219d0*/  LDL.S16 R184, [R1+0x3c] ;  /* 0x00003c0001b87983 */ /* 0x0023220000100600 */
[----:B--2---:R-:W-:Y:S01]  /*219e0*/  PRMT R104, R171, 0x7610, R104 ;  /* 0x00007610ab687816 */ /* 0x004fe20000000068 */
[----:B---3--:R-:W-:Y:S02]  /*219f0*/  @!P2 HADD2 R201, -R0.H0_H0, -RZ.H0_H0 ;  /* 0xa00000ff00c9a230 */ /* 0x008fe40000000900 */
[----:B------:R-:W-:Y:S03]  /*21a00*/  @!P1 HADD2 R200, -R105.H0_H0, -RZ.H0_H0 ;  /* 0xa00000ff69c89230 */ /* 0x000fe60000000900 */
[----:B------:R-:W-:Y:S01]  /*21a10*/  PRMT R156, R201, 0x7610, R156 ;  /* 0x00007610c99c7816 */ /* 0x000fe2000000009c */
[----:B------:R-:W-:Y:S01]  /*21a20*/  @!P2 STL.S16 [R1+0x54], R201 ;  /* 0x000054c90100a387 */ /* 0x000fe20000100600 */
[----:B------:R-:W-:Y:S01]  /*21a30*/  @!P4 HADD2 R199, -R2.H0_H0, -RZ.H0_H0 ;  /* 0xa00000ff02c7c230 */ /* 0x000fe20000000900 */
[----:B------:R-:W-:Y:S02]  /*21a40*/  PRMT R139, R200, 0x7610, R139 ;  /* 0x00007610c88b7816 */ /* 0x000fe4000000008b */
[----:B------:R-:W-:Y:S01]  /*21a50*/  @!P1 STL.S16 [R1+0x50], R200 ;  /* 0x000050c801009387 */ /* 0x000fe20000100600 */
[----:B------:R-:W-:Y:S01]  /*21a60*/  @!P2 PRMT R0, R156, 0x5410, RZ ;  /* 0x000054109c00a816 */ /* 0x000fe200000000ff */
[----:B------:R-:W-:Y:S01]  /*21a70*/  @!P3 HADD2 R186, -R106.H0_H0, -RZ.H0_H0 ;  /* 0xa00000ff6abab230 */ /* 0x000fe20000000900 */
[----:B------:R-:W-:Y:S01]  /*21a80*/  @!P1 PRMT R105, R139, 0x5410, RZ ;  /* 0x000054108b699816 */ /* 0x000fe200000000ff */
[----:B------:R-:W-:Y:S01]  /*21a90*/  @!P4 STL.S16 [R1+0x4c], R199 ;  /* 0x00004cc70100c387 */ /* 0x000fe20000100600 */
[----:B------:R-:W-:Y:S02]  /*21aa0*/  PRMT R138, R199, 0x7610, R138 ;  /* 0x00007610c78a7816 */ /* 0x000fe4000000008a */
[----:B------:R-:W-:Y:S01]  /*21ab0*/  PRMT R156, R2, 0x5410, R106 ;  /* 0x00005410029c7816 */ /* 0x000fe2000000006a */
[----:B------:R2:W-:Y:S01]  /*21ac0*/  ST.E.U16 [R196.64+0x70], R0 ;  /* 0x00007000c4007985 */ /* 0x0005e2000c101504 */
[----:B------:R-:W-:Y:S02]  /*21ad0*/  @!P4 PRMT R2, R138, 0x5410, RZ ;  /* 0x000054108a02c816 */ /* 0x000fe400000000ff */
[----:B------:R-:W-:Y:S01]  /*21ae0*/  ISETP.GE.U32.AND P2, PT, R194, R3, PT ;  /* 0x00000003c200720c */ /* 0x000fe20003f46070 */
[----:B------:R-:W-:Y:S01]  /*21af0*/  ST.E.U16 [R196.64+0x72], R105 ;  /* 0x00007269c4007985 */ /* 0x000fe2000c101504 */
[----:B------:R-:W-:Y:S02]  /*21b00*/  PRMT R3, R171, 0x7632, R3 ;  /* 0x00007632ab037816 */ /* 0x000fe40000000003 */
[----:B------:R-:W-:Y:S01]  /*21b10*/  PRMT R123, R186, 0x7610, R123 ;  /* 0x00007610ba7b7816 */ /* 0x000fe2000000007b */
[----:B------:R3:W-:Y:S01]  /*21b20*/  ST.E.U16 [R112.64+0x70], R2 ;  /* 0x0000700270007985 */ /* 0x0007e2000c101504 */
[----:B------:R-:W-:Y:S02]  /*21b30*/  SHF.R.U32.HI R138, RZ, 0x18, R128 ;  /* 0x00000018ff8a7819 */ /* 0x000fe40000011680 */
[----:B------:R-:W-:Y:S01]  /*21b40*/  @!P3 PRMT R106, R123, 0x5410, RZ ;  /* 0x000054107b6ab816 */ /* 0x000fe200000000ff */
[----:B------:R-:W-:Y:S01]  /*21b50*/  @!P3 STL.S16 [R1+0x48], R186 ;  /* 0x000048ba0100b387 */ /* 0x000fe20000100600 */
[C---:B------:R-:W-:Y:S02]  /*21b60*/  LOP3.LUT R123, R128.reuse, 0xffff, RZ, 0xc0, !PT ;  /* 0x0000ffff807b7812 */ /* 0x040fe400078ec0ff */
[----:B------:R-:W-:Y:S01]  /*21b70*/  LOP3.LUT R139, R128, 0xff, RZ, 0xc0, !PT ;  /* 0x000000ff808b7812 */ /* 0x000fe200078ec0ff */
[----:B------:R-:W-:Y:S01]  /*21b80*/  ST.E.U16 [R112.64+0x72], R106 ;  /* 0x0000726a70007985 */ /* 0x000fe2000c101504 */
[----:B------:R-:W-:Y:S02]  /*21b90*/  SHF.R.U32.HI R171, RZ, 0x10, R132 ;  /* 0x00000010ffab7819 */ /* 0x000fe40000011684 */
[C---:B--2---:R-:W-:Y:S02]  /*21ba0*/  PRMT R0, R173.reuse, 0x7632, R0 ;  /* 0x00007632ad007816 */ /* 0x044fe40000000000 */
[----:B---3--:R-:W-:Y:S02]  /*21bb0*/  PRMT R2, R173, 0x7610, R2 ;  /* 0x00007610ad027816 */ /* 0x008fe40000000002 */
[----:B------:R-:W-:Y:S01]  /*21bc0*/  PRMT R173, R194, 0x7054, R194 ;  /* 0x00007054c2ad7816 */ /* 0x000fe200000000c2 */
[----:B----4-:R-:W-:Y:S05]  /*21bd0*/  @!P5 HADD2 R131, -R104.H0_H0, -RZ.H0_H0 ;  /* 0xa00000ff6883d230 */ /* 0x010fea0000000900 */
[----:B------:R2:W-:Y:S01]  /*21be0*/  @!P5 STL.S16 [R1+0x44], R131 ;  /* 0x000044830100d387 */ /* 0x0005e20000100600 */
[----:B------:R-:W-:Y:S01]  /*21bf0*/  PRMT R172, R131, 0x7610, R172 ;  /* 0x0000761083ac7816 */ /* 0x000fe200000000ac */
[----:B------:R-:W-:Y:S01]  /*21c00*/  @!P0 HADD2 R185, -R3.H0_H0, -RZ.H0_H0 ;  /* 0xa00000ff03b98230 */ /* 0x000fe20000000900 */
[----:B--2---:R-:W-:Y:S04]  /*21c10*/  SHF.R.U32.HI R131, RZ, 0x10, R128 ;  /* 0x00000010ff837819 */ /* 0x004fe80000011680 */
[----:B------:R-:W-:Y:S01]  /*21c20*/  @!P0 STL.S16 [R1+0x40], R185 ;  /* 0x000040b901008387 */ /* 0x000fe20000100600 */
[----:B------:R-:W-:Y:S01]  /*21c30*/  PRMT R112, R185, 0x7610, R112 ;  /* 0x00007610b9707816 */ /* 0x000fe20000000070 */
[----:B------:R-:W-:Y:S05]  /*21c40*/  @!P2 HADD2 R164, -R0.H0_H0, -RZ.H0_H0 ;  /* 0xa00000ff00a4a230 */ /* 0x000fea0000000900 */
[----:B------:R-:W-:Y:S01]  /*21c50*/  PRMT R105, R164, 0x7610, R105 ;  /* 0x00007610a4697816 */ /* 0x000fe20000000069 */
[----:B------:R-:W-:Y:S05]  /*21c60*/  @!P6 HADD2 R184, -R2.H0_H0, -RZ.H0_H0 ;  /* 0xa00000ff02b8e230 */ /* 0x000fea0000000900 */
[----:B------:R-:W-:Y:S01]  /*21c70*/  @!P6 STL.S16 [R1+0x3c], R184 ;  /* 0x00003cb80100e387 */ /* 0x000fe20000100600 */
[----:B------:R-:W-:Y:S03]  /*21c80*/  PRMT R106, R184, 0x7610, R106 ;  /* 0x00007610b86a7816 */ /* 0x000fe6000000006a */
[----:B------:R2:W-:Y:S02]  /*21c90*/  @!P2 STL.S16 [R1+0x38], R164 ;  /* 0x000038a40100a387 */ /* 0x0005e40000100600 */
[----:B--2---:R-:W-:Y:S02]  /*21ca0*/  PRMT R164, R104, 0x5410, R3 ;  /* 0x0000541068a47816 */ /* 0x004fe40000000003 */
[----:B------:R-:W-:Y:S02]  /*21cb0*/  @!P0 PRMT R3, R112, 0x5410, RZ ;  /* 0x0000541070038816 */ /* 0x000fe400000000ff */
[----:B------:R-:W-:Y:S02]  /*21cc0*/  @!P5 PRMT R104, R172, 0x5410, RZ ;  /* 0x00005410ac68d816 */ /* 0x000fe400000000ff */
[----:B------:R-:W-:Y:S01]  /*21cd0*/  SHF.R.U32.HI R172, RZ, 0x18, R132 ;  /* 0x00000018ffac7819 */ /* 0x000fe20000011684 */
[----:B------:R2:W-:Y:S01]  /*21ce0*/  ST.E.U16 [R120.64+0x70], R3 ;  /* 0x0000700378007985 */ /* 0x0005e2000c101504 */
[----:B------:R-:W-:Y:S03]  /*21cf0*/  IADD3 R196, P0, R196, -0x80, RZ ;  /* 0xffffff80c4c47810 */ /* 0x000fe60007f1e0ff */
[----:B------:R3:W-:Y:S01]  /*21d00*/  ST.E.U16 [R120.64+0x6e], R104 ;  /* 0x00006e6878007985 */ /* 0x0007e2000c101504 */
[----:B------:R-:W-:Y:S02]  /*21d10*/  IADD3.X R197, R197, -0x1, RZ, P0, !PT ;  /* 0xffffffffc5c57810 */ /* 0x000fe400007fe4ff */
[----:B--2---:R-:W-:Y:S02]  /*21d20*/  PRMT R3, R2, 0x5410, R0 ;  /* 0x0000541002037816 */ /* 0x004fe40000000000 */
[----:B------:R-:W-:Y:S02]  /*21d30*/  @!P2 PRMT R0, R105, 0x5410, RZ ;  /* 0x000054106900a816 */ /* 0x000fe400000000ff */
[----:B------:R-:W-:Y:S02]  /*21d40*/  @!P6 PRMT R2, R106, 0x5410, RZ ;  /* 0x000054106a02e816 */ /* 0x000fe400000000ff */
[--C-:B---3--:R-:W-:Y:S01]  /*21d50*/  SHF.R.U32.HI R104, RZ, 0x10, R127.reuse ;  /* 0x00000010ff687819 */ /* 0x108fe2000001167f */
[----:B------:R2:W-:Y:S01]  /*21d60*/  ST.E.U16 [R114.64+0x72], R0 ;  /* 0x0000720072007985 */ /* 0x0005e2000c101504 */
[----:B------:R-:W-:Y:S02]  /*21d70*/  LOP3.LUT R106, R127, 0xff, RZ, 0xc0, !PT ;  /* 0x000000ff7f6a7812 */ /* 0x000fe400078ec0ff */
[----:B------:R-:W-:Y:S01]  /*21d80*/  LOP3.LUT R105, R153, 0xff, RZ, 0xc0, !PT ;  /* 0x000000ff99697812 */ /* 0x000fe200078ec0ff */
[----:B------:R3:W-:Y:S03]  /*21d90*/  ST.E.U16 [R114.64+0x70], R2 ;  /* 0x0000700272007985 */ /* 0x0007e6000c101504 */
[----:B------:R-:W-:Y:S01]  /*21da0*/  PRMT R122, R105, 0x5410, R122 ;  /* 0x00005410697a7816 */ /* 0x000fe2000000007a */
[----:B------:R-:W4:Y:S01]  /*21db0*/  LDSM.16.MT88.4 R112, [R188+0x9000] ;  /* 0x00900000bc70783b */ /* 0x000f220000004200 */
[----:B------:R-:W-:Y:S07]  /*21dc0*/  LOP3.LUT R105, R107, 0xff, RZ, 0xc0, !PT ;  /* 0x000000ff6b697812 */ /* 0x000fee00078ec0ff */
[----:B------:R-:W-:Y:S01]  /*21dd0*/  LDSM.16.MT88.4 R184, [R190+0xbc00] ;  /* 0x00bc0000beb8783b */ /* 0x000fe20000004200 */
[----:B--2---:R-:W-:Y:S02]  /*21de0*/  LOP3.LUT R0, R127, 0xffff, RZ, 0xc0, !PT ;  /* 0x0000ffff7f007812 */ /* 0x004fe400078ec0ff */
[----:B------:R-:W-:Y:S02]  /*21df0*/  SHF.R.U32.HI R127, RZ, 0x18, R127 ;  /* 0x00000018ff7f7819 */ /* 0x000fe4000001167f */
[----:B---3--:R-:W-:Y:S02]  /*21e00*/  SHF.R.U32.HI R2, RZ, 0x8, R130 ;  /* 0x00000008ff027819 */ /* 0x008fe40000011682 */
[----:B------:R-:W-:Y:S02]  /*21e10*/  SHF.R.U32.HI R0, RZ, 0x8, R0 ;  /* 0x00000008ff007819 */ /* 0x000fe40000011600 */
[----:B------:R-:W-:Y:S02]  /*21e20*/  PRMT R129, R167, 0x5410, R2 ;  /* 0x00005410a7817816 */ /* 0x000fe40000000002 */
[----:B------:R-:W-:Y:S02]  /*21e30*/  PRMT R120, R106, 0x5410, R0 ;  /* 0x000054106a787816 */ /* 0x000fe40000000000 */
[----:B------:R-:W-:Y:S02]  /*21e40*/  LOP3.LUT R2, R104, 0xff, RZ, 0xc0, !PT ;  /* 0x000000ff68027812 */ /* 0x000fe400078ec0ff */
[----:B------:R-:W-:Y:S02]  /*21e50*/  LOP3.LUT R0, R107, 0xffff, RZ, 0xc0, !PT ;  /* 0x0000ffff6b007812 */ /* 0x000fe400078ec0ff */
[----:B------:R-:W-:Y:S02]  /*21e60*/  PRMT R127, R2, 0x5410, R127 ;  /* 0x00005410027f7816 */ /* 0x000fe4000000007f */
[----:B------:R-:W-:Y:S02]  /*21e70*/  LOP3.LUT R104, R131, 0xff, RZ, 0xc0, !PT ;  /* 0x000000ff83687812 */ /* 0x000fe400078ec0ff */
[----:B------:R-:W-:Y:S02]  /*21e80*/  SHF.R.U32.HI R2, RZ, 0x8, R0 ;  /* 0x00000008ff027819 */ /* 0x000fe40000011600 */
[----:B------:R-:W-:Y:S02]  /*21e90*/  SHF.R.U32.HI R0, RZ, 0x10, R107 ;  /* 0x00000010ff007819 */ /* 0x000fe4000001166b */
[----:B------:R-:W-:Y:S02]  /*21ea0*/  SHF.R.U32.HI R106, RZ, 0x8, R123 ;  /* 0x00000008ff6a7819 */ /* 0x000fe4000001167b */
[----:B------:R-:W-:Y:S01]  /*21eb0*/  PRMT R123, R104, 0x5410, R138 ;  /* 0x00005410687b7816 */ /* 0x000fe2000000008a */
[--C-:B------:R-:W-:Y:S01]  /*21ec0*/  HSET2.LE.AND R104, R120, R173.reuse, PT ;  /* 0x000000ad78687233 */ /* 0x100fe20003803000 */
[----:B------:R-:W-:Y:S01]  /*21ed0*/  PRMT R121, R105, 0x5410, R2 ;  /* 0x0000541069797816 */ /* 0x000fe20000000002 */
[--C-:B------:R-:W-:Y:S01]  /*21ee0*/  HSET2.LE.AND R105, R127, R173.reuse, PT ;  /* 0x000000ad7f697233 */ /* 0x100fe20003803000 */
[----:B------:R-:W-:Y:S01]  /*21ef0*/  SHF.R.U32.HI R2, RZ, 0x18, R107 ;  /* 0x00000018ff027819 */ /* 0x000fe2000001166b */
[--C-:B------:R-:W-:Y:S01]  /*21f00*/  HSET2.LE.AND R107, R122, R173.reuse, PT ;  /* 0x000000ad7a6b7233 */ /* 0x100fe20003803000 */
[----:B------:R-:W-:Y:S02]  /*21f10*/  LOP3.LUT R0, R0, 0xff, RZ, 0xc0, !PT ;  /* 0x000000ff00007812 */ /* 0x000fe400078ec0ff */
[----:B------:R-:W-:Y:S01]  /*21f20*/  PRMT R128, R139, 0x5410, R106 ;  /* 0x000054108b807816 */ /* 0x000fe2000000006a */
[--C-:B------:R-:W-:Y:S01]  /*21f30*/  HSET2.LE.AND R106, R129, R173.reuse, PT ;  /* 0x000000ad816a7233 */ /* 0x100fe20003803000 */
[----:B------:R-:W-:Y:S01]  /*21f40*/  LOP3.LUT R104, R119, R104, RZ, 0xc0, !PT ;  /* 0x0000006877687212 */ /* 0x000fe200078ec0ff */
[--C-:B------:R-:W-:Y:S01]  /*21f50*/  HSET2.LE.AND R119, R123, R173.reuse, PT ;  /* 0x000000ad7b777233 */ /* 0x100fe20003803000 */
[----:B------:R-:W-:Y:S01]  /*21f60*/  LOP3.LUT R107, R116, R107, RZ, 0xc0, !PT ;  /* 0x0000006b746b7212 */ /* 0x000fe200078ec0ff */
[--C-:B------:R-:W-:Y:S01]  /*21f70*/  HSET2.LE.AND R116, R121, R173.reuse, PT ;  /* 0x000000ad79747233 */ /* 0x100fe20003803000 */
[----:B------:R-:W-:Y:S01]  /*21f80*/  PRMT R0, R0, 0x5410, R2 ;  /* 0x0000541000007816 */ /* 0x000fe20000000002 */
[----:B------:R-:W2:Y:S01]  /*21f90*/  LDSM.16.MT88.4 R120, [R190+0x9000] ;  /* 0x00900000be78783b */ /* 0x000ea20000004200 */
[----:B------:R-:W-:Y:S01]  /*21fa0*/  LOP3.LUT R105, R118, R105, RZ, 0xc0, !PT ;  /* 0x0000006976697212 */ /* 0x000fe200078ec0ff */
[--C-:B------:R-:W-:Y:S01]  /*21fb0*/  HSET2.LE.AND R118, R128, R173.reuse, PT ;  /* 0x000000ad80767233 */ /* 0x100fe20003803000 */
[----:B------:R-:W-:Y:S01]  /*21fc0*/  LOP3.LUT R106, R117, R106, RZ, 0xc0, !PT ;  /* 0x0000006a756a7212 */ /* 0x000fe200078ec0ff */
[--C-:B------:R-:W-:Y:S01]  /*21fd0*/  HSET2.LE.AND R117, R0, R173.reuse, PT ;  /* 0x000000ad00757233 */ /* 0x100fe20003803000 */
[----:B------:R-:W-:Y:S02]  /*21fe0*/  LOP3.LUT R116, R126, R116, RZ, 0xc0, !PT ;  /* 0x000000747e747212 */ /* 0x000fe400078ec0ff */
[----:B------:R-:W-:Y:S01]  /*21ff0*/  LOP3.LUT R118, R111, R118, RZ, 0xc0, !PT ;  /* 0x000000766f767212 */ /* 0x000fe200078ec0ff */
[----:B------:R-:W-:Y:S01]  /*22000*/  LDSM.16.MT88.4 R128, [R190+0xa000] ;  /* 0x00a00000be80783b */ /* 0x000fe20000004200 */
[----:B------:R-:W-:Y:S01]  /*22010*/  LOP3.LUT R117, R125, R117, RZ, 0xc0, !PT ;  /* 0x000000757d757212 */ /* 0x000fe200078ec0ff */
[-C--:B----4-:R-:W-:Y:S01]  /*22020*/  HMMA.16816.F32 R4, R104, R112.reuse, R4 ;  /* 0x000000706804723c */ /* 0x090fe20000001804 */
[----:B------:R-:W-:Y:S02]  /*22030*/  LOP3.LUT R119, R124, R119, RZ, 0xc0, !PT ;  /* 0x000000777c777212 */ /* 0x000fe400078ec0ff */
[C---:B------:R-:W-:Y:S02]  /*22040*/  LOP3.LUT R111, R134.reuse, 0xffff, RZ, 0xc0, !PT ;  /* 0x0000ffff866f7812 */ /* 0x040fe400078ec0ff */
[-C--:B------:R-:W-:Y:S01]  /*22050*/  LOP3.LUT R0, R135, R252.reuse, R180, 0x96, !PT ;  /* 0x000000fc87007212 */ /* 0x080fe200078e96b4 */
[----:B------:R-:W3:Y:S01]  /*22060*/  LDSM.16.MT88.4 R124, [R188+0xa000] ;  /* 0x00a00000bc7c783b */ /* 0x000ee20000004200 */
[----:B------:R-:W-:Y:S01]  /*22070*/  LOP3.LUT R2, R133, R252, R170, 0x96, !PT ;  /* 0x000000fc85027212 */ /* 0x000fe200078e96aa */
[C---:B------:R-:W-:Y:S01]  /*22080*/  HMMA.16816.F32 R8, R116.reuse, R112, R8 ;  /* 0x000000707408723c */ /* 0x040fe20000001808 */
[----:B------:R-:W-:Y:S07]  /*22090*/  SHF.R.U32.HI R111, RZ, 0x8, R111 ;  /* 0x00000008ff6f7819 */ /* 0x000fee000001166f */
        /* <DEDUP_REMOVED lines=10> */
[----:B------:R-:W-:Y:S01]  /*22140*/  LOP3.LUT R124, R134, 0xff, RZ, 0xc0, !PT ;  /* 0x000000ff867c7812 */ /* 0x000fe200078ec0ff */
[-C--:B------:R-:W-:Y:S04]  /*22150*/  HMMA.16816.F32 R44, R116, R126.reuse, R44 ;  /* 0x0000007e742c723c */ /* 0x080fe8000000182c */
[----:B------:R-:W-:Y:S02]  /*22160*/  PRMT R167, R124, 0x5410, R111 ;  /* 0x000054107ca77816 */ /* 0x000fe4000000006f */
[C---:B------:R-:W-:Y:S02]  /*22170*/  LOP3.LUT R111, R0.reuse, 0xffff, RZ, 0xc0, !PT ;  /* 0x0000ffff006f7812 */ /* 0x040fe400078ec0ff */
[C---:B------:R-:W-:Y:S01]  /*22180*/  HMMA.16816.F32 R48, R104.reuse, R126, R48 ;  /* 0x0000007e6830723c */ /* 0x040fe20000001830 */
[----:B------:R-:W3:Y:S03]  /*22190*/  LDSM.16.MT88.4 R124, [R188+0x9400] ;  /* 0x00940000bc7c783b */ /* 0x000ee60000004200 */
[----:B------:R-:W-:Y:S04]  /*221a0*/  SHF.R.U32.HI R111, RZ, 0x8, R111 ;  /* 0x00000008ff6f7819 */ /* 0x000fe8000001166f */
[-C--:B------:R-:W-:Y:S08]  /*221b0*/  HMMA.16816.F32 R52, R104, R128.reuse, R52 ;  /* 0x000000806834723c */ /* 0x080ff00000001834 */
[C---:B------:R-:W-:Y:S07]  /*221c0*/  HMMA.16816.F32 R56, R116.reuse, R128, R56 ;  /* 0x000000807438723c */ /* 0x040fee0000001838 */
[----:B------:R-:W-:Y:S01]  /*221d0*/  LOP3.LUT R128, R0, 0xff, RZ, 0xc0, !PT ;  /* 0x000000ff00807812 */ /* 0x000fe200078ec0ff */
[-C--:B------:R-:W-:Y:S01]  /*221e0*/  HMMA.16816.F32 R60, R116, R130.reuse, R60 ;  /* 0x00000082743c723c */ /* 0x080fe2000000183c */
[C---:B------:R-:W-:Y:S07]  /*221f0*/  LOP3.LUT R129, R132.reuse, 0xff, RZ, 0xc0, !PT ;  /* 0x000000ff84817812 */ /* 0x040fee00078ec0ff */
[C---:B------:R-:W-:Y:S08]  /*22200*/  HMMA.16816.F32 R64, R104.reuse, R130, R64 ;  /* 0x000000826840723c */ /* 0x040ff00000001840 */
[-C--:B----4-:R-:W-:Y:S08]  /*22210*/  HMMA.16816.F32 R68, R104, R112.reuse, R68 ;  /* 0x000000706844723c */ /* 0x090ff00000001844 */
[C---:B------:R-:W-:Y:S07]  /*22220*/  HMMA.16816.F32 R72, R116.reuse, R112, R72 ;  /* 0x000000707448723c */ /* 0x040fee0000001848 */
[----:B------:R-:W-:Y:S01]  /*22230*/  LOP3.LUT R112, R132, 0xffff, RZ, 0xc0, !PT ;  /* 0x0000ffff84707812 */ /* 0x000fe200078ec0ff */
[-C--:B------:R-:W-:Y:S01]  /*22240*/  HMMA.16816.F32 R76, R116, R114.reuse, R76 ;  /* 0x00000072744c723c */ /* 0x080fe2000000184c */
[--C-:B------:R-:W-:Y:S03]  /*22250*/  SHF.R.U32.HI R113, RZ, 0x10, R134.reuse ;  /* 0x00000010ff717819 */ /* 0x100fe60000011686 */
[----:B------:R-:W-:Y:S02]  /*22260*/  SHF.R.U32.HI R134, RZ, 0x18, R134 ;  /* 0x00000018ff867819 */ /* 0x000fe40000011686 */
[----:B------:R-:W-:Y:S02]  /*22270*/  LOP3.LUT R113, R113, 0xff, RZ, 0xc0, !PT ;  /* 0x000000ff71717812 */ /* 0x000fe400078ec0ff */
[C---:B------:R-:W-:Y:S04]  /*22280*/  HMMA.16816.F32 R80, R104.reuse, R114, R80 ;  /* 0x000000726850723c */ /* 0x040fe80000001850 */
[----:B------:R-:W-:Y:S02]  /*22290*/  PRMT R153, R113, 0x5410, R134 ;  /* 0x0000541071997816 */ /* 0x000fe40000000086 */
[----:B------:R-:W-:Y:S01]  /*222a0*/  LDSM.16.MT88.4 R132, [R188+0xa400] ;  /* 0x00a40000bc84783b */ /* 0x000fe20000004200 */
[----:B------:R-:W-:Y:S01]  /*222b0*/  SHF.R.U32.HI R115, RZ, 0x8, R112 ;  /* 0x00000008ff737819 */ /* 0x000fe20000011670 */
[-C--:B--2---:R-:W-:Y:S01]  /*222c0*/  HMMA.16816.F32 R84, R104, R120.reuse, R84 ;  /* 0x000000786854723c */ /* 0x084fe20000001854 */
[--C-:B------:R-:W-:Y:S03]  /*222d0*/  SHF.R.U32.HI R112, RZ, 0x10, R0.reuse ;  /* 0x00000010ff707819 */ /* 0x100fe60000011600 */
[----:B------:R-:W-:Y:S01]  /*222e0*/  PRMT R170, R129, 0x5410, R115 ;  /* 0x0000541081aa7816 */ /* 0x000fe20000000073 */
[--C-:B------:R-:W-:Y:S01]  /*222f0*/  HSET2.LE.AND R115, R153, R173.reuse, PT ;  /* 0x000000ad99737233 */ /* 0x100fe20003803000 */
[----:B------:R-:W-:Y:S02]  /*22300*/  SHF.R.U32.HI R114, RZ, 0x18, R0 ;  /* 0x00000018ff727819 */ /* 0x000fe40000011600 */
[C---:B------:R-:W-:Y:S01]  /*22310*/  HMMA.16816.F32 R88, R116.reuse, R120, R88 ;  /* 0x000000787458723c */ /* 0x040fe20000001858 */
[----:B------:R-:W-:Y:S03]  /*22320*/  LOP3.LUT R0, R112, 0xff, RZ, 0xc0, !PT ;  /* 0x000000ff70007812 */ /* 0x000fe600078ec0ff */
[----:B------:R-:W-:Y:S02]  /*22330*/  PRMT R112, R128, 0x5410, R111 ;  /* 0x0000541080707816 */ /* 0x000fe4000000006f */
[----:B------:R-:W2:Y:S01]  /*22340*/  LDSM.16.MT88.4 R128, [R190+0x9400] ;  /* 0x00940000be80783b */ /* 0x000ea20000004200 */
[----:B------:R-:W-:Y:S01]  /*22350*/  LOP3.LUT R115, R140, R115, RZ, 0xc0, !PT ;  /* 0x000000738c737212 */ /* 0x000fe200078ec0ff */
[-C--:B------:R-:W-:Y:S01]  /*22360*/  HMMA.16816.F32 R92, R116, R122.reuse, R92 ;  /* 0x0000007a745c723c */ /* 0x080fe2000000185c */
[----:B------:R-:W-:Y:S03]  /*22370*/  SHF.R.U32.HI R111, RZ, 0x10, R2 ;  /* 0x00000010ff6f7819 */ /* 0x000fe60000011602 */
[----:B------:R-:W-:Y:S01]  /*22380*/  PRMT R113, R0, 0x5410, R114 ;  /* 0x0000541000717816 */ /* 0x000fe20000000072 */
[--C-:B------:R-:W-:Y:S01]  /*22390*/  HSET2.LE.AND R112, R112, R173.reuse, PT ;  /* 0x000000ad70707233 */ /* 0x100fe20003803000 */
[C---:B------:R-:W-:Y:S01]  /*223a0*/  LOP3.LUT R0, R2.reuse, 0xffff, RZ, 0xc0, !PT ;  /* 0x0000ffff02007812 */ /* 0x040fe200078ec0ff */
[----:B------:R-:W-:Y:S01]  /*223b0*/  LDSM.16.MT88.4 R116, [R188+0xb400] ;  /* 0x00b40000bc74783b */ /* 0x000fe20000004200 */
[----:B------:R-:W-:Y:S01]  /*223c0*/  HMMA.16816.F32 R96, R104, R122, R96 ;  /* 0x0000007a6860723c */ /* 0x000fe20000001860 */
[----:B------:R-:W-:Y:S03]  /*223d0*/  LOP3.LUT R114, R2, 0xff, RZ, 0xc0, !PT ;  /* 0x000000ff02727812 */ /* 0x000fe600078ec0ff */
[----:B------:R-:W-:Y:S01]  /*223e0*/  SHF.R.U32.HI R2, RZ, 0x18, R2 ;  /* 0x00000018ff027819 */ /* 0x000fe20000011602 */
[--C-:B------:R-:W-:Y:S01]  /*223f0*/  HSET2.LE.AND R113, R113, R173.reuse, PT ;  /* 0x000000ad71717233 */ /* 0x100fe20003803000 */
[----:B------:R-:W-:Y:S01]  /*22400*/  LOP3.LUT R111, R111, 0xff, RZ, 0xc0, !PT ;  /* 0x000000ff6f6f7812 */ /* 0x000fe200078ec0ff */
[--C-:B------:R-:W-:Y:S01]  /*22410*/  HSET2.LE.AND R106, R170, R173.reuse, PT ;  /* 0x000000adaa6a7233 */ /* 0x100fe20003803000 */
[----:B------:R-:W-:Y:S01]  /*22420*/  SHF.R.U32.HI R0, RZ, 0x8, R0 ;  /* 0x00000008ff007819 */ /* 0x000fe20000011600 */
[----:B------:R-:W-:Y:S03]  /*22430*/  LDSM.16.MT88.4 R120, [R190+0xb400] ;  /* 0x00b40000be78783b */ /* 0x000fe60000004200 */
[----:B------:R-:W-:Y:S02]  /*22440*/  PRMT R111, R111, 0x5410, R2 ;  /* 0x000054106f6f7816 */ /* 0x000fe40000000002 */
[----:B------:R-:W-:Y:S02]  /*22450*/  LOP3.LUT R2, R171, 0xff, RZ, 0xc0, !PT ;  /* 0x000000ffab027812 */ /* 0x000fe400078ec0ff */
[----:B------:R-:W-:Y:S01]  /*22460*/  PRMT R0, R114, 0x5410, R0 ;  /* 0x0000541072007816 */ /* 0x000fe20000000000 */
[--C-:B------:R-:W-:Y:S01]  /*22470*/  HSET2.LE.AND R114, R167, R173.reuse, PT ;  /* 0x000000ada7727233 */ /* 0x100fe20003803000 */
[----:B------:R-:W-:Y:S01]  /*22480*/  PRMT R107, R2, 0x5410, R172 ;  /* 0x00005410026b7816 */ /* 0x000fe200000000ac */
[--C-:B------:R-:W-:Y:S01]  /*22490*/  HSET2.LE.AND R105, R111, R173.reuse, PT ;  /* 0x000000ad6f697233 */ /* 0x100fe20003803000 */
[----:B------:R-:W-:Y:S01]  /*224a0*/  LOP3.LUT R112, R137, R112, RZ, 0xc0, !PT ;  /* 0x0000007089707212 */ /* 0x000fe200078ec0ff */
[--C-:B------:R-:W-:Y:S01]  /*224b0*/  HSET2.LE.AND R0, R0, R173.reuse, PT ;  /* 0x000000ad00007233 */ /* 0x100fe20003803000 */
[----:B------:R-:W-:Y:S01]  /*224c0*/  LOP3.LUT R113, R136, R113, RZ, 0xc0, !PT ;  /* 0x0000007188717212 */ /* 0x000fe200078ec0ff */
[--C-:B------:R-:W-:Y:S01]  /*224d0*/  HSET2.LE.AND R107, R107, R173.reuse, PT ;  /* 0x000000ad6b6b7233 */ /* 0x100fe20003803000 */
[----:B------:R-:W-:Y:S01]  /*224e0*/  LOP3.LUT R114, R141, R114, RZ, 0xc0, !PT ;  /* 0x000000728d727212 */ /* 0x000fe200078ec0ff */
[----:B------:R-:W4:Y:S01]  /*224f0*/  LDSM.16.MT88.4 R136, [R190+0xa400] ;  /* 0x00a40000be88783b */ /* 0x000f220000004200 */
[----:B------:R-:W-:Y:S02]  /*22500*/  LOP3.LUT R105, R144, R105, RZ, 0xc0, !PT ;  /* 0x0000006990697212 */ /* 0x000fe400078ec0ff */
[----:B------:R-:W-:Y:S02]  /*22510*/  LOP3.LUT R2, R155, R213, R174, 0x96, !PT ;  /* 0x000000d59b027212 */ /* 0x000fe400078e96ae */
[----:B------:R-:W-:Y:S01]  /*22520*/  LOP3.LUT R104, R143, R0, RZ, 0xc0, !PT ;  /* 0x000000008f687212 */ /* 0x000fe200078ec0ff */
[-C--:B---3--:R-:W-:Y:S01]  /*22530*/  HMMA.16816.F32 R4, R112, R124.reuse, R4 ;  /* 0x0000007c7004723c */ /* 0x088fe20000001804 */
[----:B------:R-:W-:Y:S02]  /*22540*/  LOP3.LUT R106, R142, R106, RZ, 0xc0, !PT ;  /* 0x0000006a8e6a7212 */ /* 0x000fe400078ec0ff */
[----:B------:R-:W-:Y:S02]  /*22550*/  LOP3.LUT R107, R110, R107, RZ, 0xc0, !PT ;  /* 0x0000006b6e6b7212 */ /* 0x000fe400078ec0ff */
[----:B------:R-:W-:Y:S02]  /*22560*/  LOP3.LUT R0, R161, R213, R176, 0x96, !PT ;  /* 0x000000d5a1007212 */ /* 0x000fe400078e96b0 */
[----:B------:R-:W3:Y:S01]  /*22570*/  LDL R213, [R1+0x1a0] ;  /* 0x0001a00001d57983 */ /* 0x000ee20000100800 */
[----:B------:R-:W-:Y:S02]  /*22580*/  SHF.R.U32.HI R111, RZ, 0x10, R160 ;  /* 0x00000010ff6f7819 */ /* 0x000fe400000116a0 */
[C---:B------:R-:W-:Y:S02]  /*22590*/  HMMA.16816.F32 R8, R104.reuse, R124, R8 ;  /* 0x0000007c6808723c */ /* 0x040fe40000001808 */
[----:B------:R-:W-:Y:S02]  /*225a0*/  LOP3.LUT R111, R111, 0xff, RZ, 0xc0, !PT ;  /* 0x000000ff6f6f7812 */ /* 0x000fe400078ec0ff */
[C---:B------:R-:W-:Y:S03]  /*225b0*/  LOP3.LUT R110, R0.reuse, 0xffff, RZ, 0xc0, !PT ;  /* 0x0000ffff006e7812 */ /* 0x040fe600078ec0ff */
[----:B------:R-:W-:Y:S01]  /*225c0*/  LOP3.LUT R124, R0, 0xff, RZ, 0xc0, !PT ;  /* 0x000000ff007c7812 */ /* 0x000fe200078ec0ff */
[-C--:B------:R-:W-:Y:S01]  /*225d0*/  HMMA.16816.F32 R12, R104, R126.reuse, R12 ;  /* 0x0000007e680c723c */ /* 0x080fe2000000180c */
[----:B------:R-:W-:Y:S03]  /*225e0*/  SHF.R.U32.HI R125, RZ, 0x10, R0 ;  /* 0x00000010ff7d7819 */ /* 0x000fe60000011600 */
[----:B------:R-:W-:Y:S04]  /*225f0*/  SHF.R.U32.HI R110, RZ, 0x8, R110 ;  /* 0x00000008ff6e7819 */ /* 0x000fe8000001166e */
[C---:B------:R-:W-:Y:S07]  /*22600*/  HMMA.16816.F32 R16, R112.reuse, R126, R16 ;  /* 0x0000007e7010723c */ /* 0x040fee0000001810 */
[----:B------:R-:W-:Y:S01]  /*22610*/  LOP3.LUT R126, R154, 0xffff, RZ, 0xc0, !PT ;  /* 0x0000ffff9a7e7812 */ /* 0x000fe200078ec0ff */
[-C--:B--2---:R-:W-:Y:S01]  /*22620*/  HMMA.16816.F32 R20, R112, R128.reuse, R20 ;  /* 0x000000807014723c */ /* 0x084fe20000001814 */
[--C-:B------:R-:W-:Y:S07]  /*22630*/  SHF.R.U32.HI R127, RZ, 0x10, R154.reuse ;  /* 0x00000010ff7f7819 */ /* 0x100fee000001169a */
[C---:B------:R-:W-:Y:S07]  /*22640*/  HMMA.16816.F32 R24, R104.reuse, R128, R24 ;  /* 0x000000806818723c */ /* 0x040fee0000001818 */
[----:B------:R-:W-:Y:S01]  /*22650*/  LOP3.LUT R128, R2, 0xff, RZ, 0xc0, !PT ;  /* 0x000000ff02807812 */ /* 0x000fe200078ec0ff */
[-C--:B------:R-:W-:Y:S01]  /*22660*/  HMMA.16816.F32 R28, R104, R130.reuse, R28 ;  /* 0x00000082681c723c */ /* 0x080fe2000000181c */
[----:B------:R-:W-:Y:S03]  /*22670*/  LOP3.LUT R129, R154, 0xff, RZ, 0xc0, !PT ;  /* 0x000000ff9a817812 */ /* 0x000fe600078ec0ff */
[----:B------:R-:W-:Y:S04]  /*22680*/  SHF.R.U32.HI R154, RZ, 0x18, R154 ;  /* 0x00000018ff9a7819 */ /* 0x000fe8000001169a */
[C---:B------:R-:W-:Y:S08]  /*22690*/  HMMA.16816.F32 R32, R112.reuse, R130, R32 ;  /* 0x000000827020723c */ /* 0x040ff00000001820 */
[-C--:B------:R-:W-:Y:S08]  /*226a0*/  HMMA.16816.F32 R36, R112, R132.reuse, R36 ;  /* 0x000000847024723c */ /* 0x080ff00000001824 */
[C---:B------:R-:W-:Y:S08]  /*226b0*/  HMMA.16816.F32 R40, R104.reuse, R132, R40 ;  /* 0x000000846828723c */ /* 0x040ff00000001828 */
[-C--:B------:R-:W-:Y:S08]  /*226c0*/  HMMA.16816.F32 R44, R104, R134.reuse, R44 ;  /* 0x00000086682c723c */ /* 0x080ff0000000182c */
[C---:B------:R-:W-:Y:S01]  /*226d0*/  HMMA.16816.F32 R48, R112.reuse, R134, R48 ;  /* 0x000000867030723c */ /* 0x040fe20000001830 */
[----:B------:R-:W-:Y:S07]  /*226e0*/  LDSM.16.MT88.4 R132, [R190+0xa800] ;  /* 0x00a80000be84783b */ /* 0x000fee0000004200 */
[-C--:B----4-:R-:W-:Y:S08]  /*226f0*/  HMMA.16816.F32 R52, R112, R136.reuse, R52 ;  /* 0x000000887034723c */ /* 0x090ff00000001834 */
[C---:B------:R-:W-:Y:S07]  /*22700*/  HMMA.16816.F32 R56, R104.reuse, R136, R56 ;  /* 0x000000886838723c */ /* 0x040fee0000001838 */
[----:B------:R-:W-:Y:S01]  /*22710*/  PRMT R136, R124, 0x5410, R110 ;  /* 0x000054107c887816 */ /* 0x000fe2000000006e */
[-C--:B------:R-:W-:Y:S01]  /*22720*/  HMMA.16816.F32 R60, R104, R138.reuse, R60 ;  /* 0x0000008a683c723c */ /* 0x080fe2000000183c */
[----:B------:R-:W-:Y:S07]  /*22730*/  LOP3.LUT R110, R125, 0xff, RZ, 0xc0, !PT ;  /* 0x000000ff7d6e7812 */ /* 0x000fee00078ec0ff */
[C---:B------:R-:W-:Y:S08]  /*22740*/  HMMA.16816.F32 R64, R112.reuse, R138, R64 ;  /* 0x0000008a7040723c */ /* 0x040ff00000001840 */
[-C--:B------:R-:W-:Y:S08]  /*22750*/  HMMA.16816.F32 R68, R112, R116.reuse, R68 ;  /* 0x000000747044723c */ /* 0x080ff00000001844 */
[C---:B------:R-:W-:Y:S07]  /*22760*/  HMMA.16816.F32 R72, R104.reuse, R116, R72 ;  /* 0x000000746848723c */ /* 0x040fee0000001848 */
[C---:B------:R-:W-:Y:S01]  /*22770*/  LOP3.LUT R116, R160.reuse, 0xffff, RZ, 0xc0, !PT ;  /* 0x0000ffffa0747812 */ /* 0x040fe200078ec0ff */
[-C--:B------:R-:W-:Y:S01]  /*22780*/  HMMA.16816.F32 R76, R104, R118.reuse, R76 ;  /* 0x00000076684c723c */ /* 0x080fe2000000184c */
[----:B------:R-:W-:Y:S03]  /*22790*/  LOP3.LUT R117, R160, 0xff, RZ, 0xc0, !PT ;  /* 0x000000ffa0757812 */ /* 0x000fe600078ec0ff */
[----:B------:R-:W-:Y:S02]  /*227a0*/  SHF.R.U32.HI R116, RZ, 0x8, R116 ;  /* 0x00000008ff747819 */ /* 0x000fe40000011674 */
[----:B------:R-:W-:Y:S02]  /*227b0*/  SHF.R.U32.HI R160, RZ, 0x18, R160 ;  /* 0x00000018ffa07819 */ /* 0x000fe400000116a0 */
[C---:B------:R-:W-:Y:S01]  /*227c0*/  HMMA.16816.F32 R80, R112.reuse, R118, R80 ;  /* 0x000000767050723c */ /* 0x040fe20000001850 */
[----:B------:R-:W-:Y:S02]  /*227d0*/  PRMT R140, R117, 0x5410, R116 ;  /* 0x00005410758c7816 */ /* 0x000fe40000000074 */
[----:B------:R-:W2:Y:S01]  /*227e0*/  LDSM.16.MT88.4 R116, [R188+0x9800] ;  /* 0x00980000bc74783b */ /* 0x000ea20000004200 */
[----:B------:R-:W-:Y:S02]  /*227f0*/  PRMT R160, R111, 0x5410, R160 ;  /* 0x000054106fa07816 */ /* 0x000fe400000000a0 */
[----:B------:R-:W-:Y:S02]  /*22800*/  SHF.R.U32.HI R111, RZ, 0x18, R0 ;  /* 0x00000018ff6f7819 */ /* 0x000fe40000011600 */
[-C--:B------:R-:W-:Y:S01]  /*22810*/  HMMA.16816.F32 R84, R112, R120.reuse, R84 ;  /* 0x000000787054723c */ /* 0x080fe20000001854 */
[----:B------:R-:W-:Y:S03]  /*22820*/  LOP3.LUT R0, R2, 0xffff, RZ, 0xc0, !PT ;  /* 0x0000ffff02007812 */ /* 0x000fe600078ec0ff */
[----:B------:R-:W-:Y:S02]  /*22830*/  PRMT R110, R110, 0x5410, R111 ;  /* 0x000054106e6e7816 */ /* 0x000fe4000000006f */
[----:B------:R-:W-:Y:S02]  /*22840*/  SHF.R.U32.HI R0, RZ, 0x8, R0 ;  /* 0x00000008ff007819 */ /* 0x000fe40000011600 */
[C---:B------:R-:W-:Y:S04]  /*22850*/  HMMA.16816.F32 R88, R104.reuse, R120, R88 ;  /* 0x000000786858723c */ /* 0x040fe80000001858 */
[----:B------:R-:W-:Y:S02]  /*22860*/  PRMT R111, R128, 0x5410, R0 ;  /* 0x00005410806f7816 */ /* 0x000fe40000000000 */
[----:B------:R-:W-:Y:S02]  /*22870*/  SHF.R.U32.HI R0, RZ, 0x10, R2 ;  /* 0x00000010ff007819 */ /* 0x000fe40000011602 */
[-C--:B------:R-:W-:Y:S01]  /*22880*/  HMMA.16816.F32 R92, R104, R122.reuse, R92 ;  /* 0x0000007a685c723c */ /* 0x080fe2000000185c */
[----:B------:R-:W-:Y:S03]  /*22890*/  SHF.R.U32.HI R121, RZ, 0x8, R126 ;  /* 0x00000008ff797819 */ /* 0x000fe6000001167e */
[----:B------:R-:W-:Y:S02]  /*228a0*/  LOP3.LUT R120, R127, 0xff, RZ, 0xc0, !PT ;  /* 0x000000ff7f787812 */ /* 0x000fe400078ec0ff */
[----:B------:R-:W-:Y:S01]  /*228b0*/  SHF.R.U32.HI R2, RZ, 0x18, R2 ;  /* 0x00000018ff027819 */ /* 0x000fe20000011602 */
[--C-:B------:R-:W-:Y:S01]  /*228c0*/  HSET2.LE.AND R104, R136, R173.reuse, PT ;  /* 0x000000ad88687233 */ /* 0x100fe20003803000 */
[----:B------:R-:W-:Y:S01]  /*228d0*/  HMMA.16816.F32 R96, R112, R122, R96 ;  /* 0x0000007a7060723c */ /* 0x000fe20000001860 */
[----:B------:R-:W-:Y:S01]  /*228e0*/  LOP3.LUT R0, R0, 0xff, RZ, 0xc0, !PT ;  /* 0x000000ff00007812 */ /* 0x000fe200078ec0ff */
[----:B------:R-:W4:Y:S02]  /*228f0*/  LDSM.16.MT88.4 R124, [R190+0x9800] ;  /* 0x00980000be7c783b */ /* 0x000f240000004200 */
[--C-:B------:R-:W-:Y:S01]  /*22900*/  HSET2.LE.AND R107, R160, R173.reuse, PT ;  /* 0x000000ada06b7233 */ /* 0x100fe20003803000 */
[----:B------:R-:W-:Y:S01]  /*22910*/  PRMT R121, R129, 0x5410, R121 ;  /* 0x0000541081797816 */ /* 0x000fe20000000079 */
[--C-:B------:R-:W-:Y:S01]  /*22920*/  HSET2.LE.AND R105, R110, R173.reuse, PT ;  /* 0x000000ad6e697233 */ /* 0x100fe20003803000 */
[----:B------:R-:W-:Y:S01]  /*22930*/  PRMT R120, R120, 0x5410, R154 ;  /* 0x0000541078787816 */ /* 0x000fe2000000009a */
[--C-:B------:R-:W-:Y:S01]  /*22940*/  HSET2.LE.AND R106, R140, R173.reuse, PT ;  /* 0x000000ad8c6a7233 */ /* 0x100fe20003803000 */
[----:B------:R-:W-:Y:S01]  /*22950*/  PRMT R0, R0, 0x5410, R2 ;  /* 0x0000541000007816 */ /* 0x000fe20000000002 */
[----:B------:R-:W1:Y:S02]  /*22960*/  LDSM.16.MT88.4 R128, [R188+0xa800] ;  /* 0x00a80000bc80783b */ /* 0x000e640000004200 */
[----:B------:R-:W-:Y:S01]  /*22970*/  LOP3.LUT R105, R147, R105, RZ, 0xc0, !PT ;  /* 0x0000006993697212 */ /* 0x000fe200078ec0ff */
[--C-:B------:R-:W-:Y:S01]  /*22980*/  HSET2.LE.AND R114, R121, R173.reuse, PT ;  /* 0x000000ad79727233 */ /* 0x100fe20003803000 */
[----:B------:R-:W-:Y:S01]  /*22990*/  LOP3.LUT R106, R146, R106, RZ, 0xc0, !PT ;  /* 0x0000006a926a7212 */ /* 0x000fe200078ec0ff */
[--C-:B------:R-:W-:Y:S01]  /*229a0*/  HSET2.LE.AND R115, R120, R173.reuse, PT ;  /* 0x000000ad78737233 */ /* 0x100fe20003803000 */
[----:B------:R-:W-:Y:S01]  /*229b0*/  LOP3.LUT R107, R145, R107, RZ, 0xc0, !PT ;  /* 0x0000006b916b7212 */ /* 0x000fe200078ec0ff */
[--C-:B------:R-:W-:Y:S01]  /*229c0*/  HSET2.LE.AND R112, R111, R173.reuse, PT ;  /* 0x000000ad6f707233 */ /* 0x100fe20003803000 */
[----:B------:R-:W-:Y:S01]  /*229d0*/  LOP3.LUT R104, R148, R104, RZ, 0xc0, !PT ;  /* 0x0000006894687212 */ /* 0x000fe200078ec0ff */
[--C-:B------:R-:W-:Y:S01]  /*229e0*/  HSET2.LE.AND R113, R0, R173.reuse, PT ;  /* 0x000000ad00717233 */ /* 0x100fe20003803000 */
[----:B------:R-:W1:Y:S01]  /*229f0*/  LDSM.16.MT88.4 R136, [R188+0xb800] ;  /* 0x00b80000bc88783b */ /* 0x000e620000004200 */
[----:B------:R-:W-:Y:S02]  /*22a00*/  LOP3.LUT R110, R168, 0xffff, RZ, 0xc0, !PT ;  /* 0x0000ffffa86e7812 */ /* 0x000fe400078ec0ff */
[----:B------:R-:W-:Y:S02]  /*22a10*/  LOP3.LUT R112, R152, R112, RZ, 0xc0, !PT ;  /* 0x0000007098707212 */ /* 0x000fe400078ec0ff */
[-C--:B--2---:R-:W-:Y:S01]  /*22a20*/  HMMA.16816.F32 R4, R104, R116.reuse, R4 ;  /* 0x000000746804723c */ /* 0x084fe20000001804 */
[----:B------:R-:W-:Y:S02]  /*22a30*/  LOP3.LUT R113, R151, R113, RZ, 0xc0, !PT ;  /* 0x0000007197717212 */ /* 0x000fe400078ec0ff */
[----:B------:R-:W-:Y:S01]  /*22a40*/  LOP3.LUT R114, R149, R114, RZ, 0xc0, !PT ;  /* 0x0000007295727212 */ /* 0x000fe200078ec0ff */
[----:B------:R-:W2:Y:S01]  /*22a50*/  LDSM.16.MT88.4 R120, [R190+0xb800] ;  /* 0x00b80000be78783b */ /* 0x000ea20000004200 */
[----:B------:R-:W-:Y:S02]  /*22a60*/  LOP3.LUT R115, R150, R115, RZ, 0xc0, !PT ;  /* 0x0000007396737212 */ /* 0x000fe400078ec0ff */
[-C--:B------:R-:W-:Y:S02]  /*22a70*/  LOP3.LUT R2, R169, R252.reuse, R182, 0x96, !PT ;  /* 0x000000fca9027212 */ /* 0x080fe400078e96b6 */
[----:B------:R-:W-:Y:S03]  /*22a80*/  LOP3.LUT R0, R163, R252, R178, 0x96, !PT ;  /* 0x000000fca3007212 */ /* 0x000fe600078e96b2 */
[C---:B------:R-:W-:Y:S01]  /*22a90*/  HMMA.16816.F32 R8, R112.reuse, R116, R8 ;  /* 0x000000747008723c */ /* 0x040fe20000001808 */
[----:B------:R-:W-:Y:S01]  /*22aa0*/  LDSM.16.MT88.4 R152, [R188+0xac00] ;  /* 0x00ac0000bc98783b */ /* 0x000fe20000004200 */
[----:B------:R-:W-:Y:S04]  /*22ab0*/  SHF.R.U32.HI R111, RZ, 0x10, R168 ;  /* 0x00000010ff6f7819 */ /* 0x000fe800000116a8 */
[----:B------:R-:W-:Y:S02]  /*22ac0*/  LOP3.LUT R111, R111, 0xff, RZ, 0xc0, !PT ;  /* 0x000000ff6f6f7812 */ /* 0x000fe400078ec0ff */
[-C--:B------:R-:W-:Y:S01]  /*22ad0*/  HMMA.16816.F32 R12, R112, R118.reuse, R12 ;  /* 0x00000076700c723c */ /* 0x080fe2000000180c */
[----:B------:R-:W-:Y:S03]  /*22ae0*/  LDSM.16.MT88.4 R144, [R190+0xac00] ;  /* 0x00ac0000be90783b */ /* 0x000fe60000004200 */
[C---:B------:R-:W-:Y:S02]  /*22af0*/  LOP3.LUT R116, R162.reuse, 0xffff, RZ, 0xc0, !PT ;  /* 0x0000ffffa2747812 */ /* 0x040fe400078ec0ff */
[----:B------:R-:W-:Y:S02]  /*22b00*/  SHF.R.U32.HI R117, RZ, 0x8, R110 ;  /* 0x00000008ff757819 */ /* 0x000fe4000001166e */
[C---:B------:R-:W-:Y:S01]  /*22b10*/  HMMA.16816.F32 R16, R104.reuse, R118, R16 ;  /* 0x000000766810723c */ /* 0x040fe20000001810 */
[----:B------:R-:W-:Y:S03]  /*22b20*/  LDSM.16.MT88.4 R180, [R188+0xbc00] ;  /* 0x00bc0000bcb4783b */ /* 0x000fe60000004200 */
[----:B------:R-:W-:Y:S02]  /*22b30*/  SHF.R.U32.HI R110, RZ, 0x8, R116 ;  /* 0x00000008ff6e7819 */ /* 0x000fe40000011674 */
[----:B------:R-:W-:Y:S02]  /*22b40*/  SHF.R.U32.HI R116, RZ, 0x10, R0 ;  /* 0x00000010ff747819 */ /* 0x000fe40000011600 */
[-C--:B----4-:R-:W-:Y:S01]  /*22b50*/  HMMA.16816.F32 R20, R104, R124.reuse, R20 ;  /* 0x0000007c6814723c */ /* 0x090fe20000001814 */
[----:B------:R-:W-:Y:S03]  /*22b60*/  LOP3.LUT R118, R162, 0xff, RZ, 0xc0, !PT ;  /* 0x000000ffa2767812 */ /* 0x000fe600078ec0ff */
[----:B------:R-:W-:Y:S02]  /*22b70*/  LOP3.LUT R119, R168, 0xff, RZ, 0xc0, !PT ;  /* 0x000000ffa8777812 */ /* 0x000fe400078ec0ff */
[----:B------:R-:W-:Y:S02]  /*22b80*/  SHF.R.U32.HI R168, RZ, 0x18, R168 ;  /* 0x00000018ffa87819 */ /* 0x000fe400000116a8 */
[C---:B------:R-:W-:Y:S01]  /*22b90*/  HMMA.16816.F32 R24, R112.reuse, R124, R24 ;  /* 0x0000007c7018723c */ /* 0x040fe20000001818 */
[----:B------:R-:W-:Y:S03]  /*22ba0*/  PRMT R178, R119, 0x5410, R117 ;  /* 0x0000541077b27816 */ /* 0x000fe60000000075 */
[----:B------:R-:W-:Y:S02]  /*22bb0*/  PRMT R179, R111, 0x5410, R168 ;  /* 0x000054106fb37816 */ /* 0x000fe400000000a8 */
[----:B------:R-:W4:Y:S01]  /*22bc0*/  LDSM.16.MT88.4 R168, [R188+0x9c00] ;  /* 0x009c0000bca8783b */ /* 0x000f220000004200 */
[----:B------:R-:W-:Y:S01]  /*22bd0*/  SHF.R.U32.HI R125, RZ, 0x10, R162 ;  /* 0x00000010ff7d7819 */ /* 0x000fe200000116a2 */
[-C--:B------:R-:W-:Y:S01]  /*22be0*/  HMMA.16816.F32 R28, R112, R126.reuse, R28 ;  /* 0x0000007e701c723c */ /* 0x080fe2000000181c */
[----:B------:R-:W-:Y:S03]  /*22bf0*/  PRMT R124, R118, 0x5410, R110 ;  /* 0x00005410767c7816 */ /* 0x000fe6000000006e */
[--C-:B------:R-:W-:Y:S01]  /*22c00*/  HSET2.LE.AND R178, R178, R173.reuse, PT ;  /* 0x000000adb2b27233 */ /* 0x100fe20003803000 */
[C---:B------:R-:W-:Y:S01]  /*22c10*/  LOP3.LUT R110, R2.reuse, 0xffff, RZ, 0xc0, !PT ;  /* 0x0000ffff026e7812 */ /* 0x040fe200078ec0ff */
[--C-:B------:R-:W-:Y:S01]  /*22c20*/  HSET2.LE.AND R179, R179, R173.reuse, PT ;  /* 0x000000adb3b37233 */ /* 0x100fe20003803000 */
[--C-:B------:R-:W-:Y:S01]  /*22c30*/  SHF.R.U32.HI R111, RZ, 0x10, R2.reuse ;  /* 0x00000010ff6f7819 */ /* 0x100fe20000011602 */
[C---:B------:R-:W-:Y:S01]  /*22c40*/  HMMA.16816.F32 R32, R104.reuse, R126, R32 ;  /* 0x0000007e6820723c */ /* 0x040fe20000001820 */
[----:B------:R-:W-:Y:S03]  /*22c50*/  LOP3.LUT R118, R2, 0xff, RZ, 0xc0, !PT ;  /* 0x000000ff02767812 */ /* 0x000fe600078ec0ff */
[----:B------:R-:W-:Y:S02]  /*22c60*/  SHF.R.U32.HI R117, RZ, 0x18, R2 ;  /* 0x00000018ff757819 */ /* 0x000fe40000011602 */
[----:B------:R-:W-:Y:S02]  /*22c70*/  SHF.R.U32.HI R110, RZ, 0x8, R110 ;  /* 0x00000008ff6e7819 */ /* 0x000fe4000001166e */
[-C--:B-1----:R-:W-:Y:S01]  /*22c80*/  HMMA.16816.F32 R36, R104, R128.reuse, R36 ;  /* 0x000000806824723c */ /* 0x082fe20000001824 */
[----:B------:R-:W-:Y:S02]  /*22c90*/  SHF.R.U32.HI R126, RZ, 0x18, R162 ;  /* 0x00000018ff7e7819 */ /* 0x000fe400000116a2 */
[----:B------:R-:W1:Y:S01]  /*22ca0*/  LDSM.16.MT88.4 R160, [R190+0x9c00] ;  /* 0x009c0000bea0783b */ /* 0x000e620000004200 */
[----:B------:R-:W-:Y:S02]  /*22cb0*/  LOP3.LUT R111, R111, 0xff, RZ, 0xc0, !PT ;  /* 0x000000ff6f6f7812 */ /* 0x000fe400078ec0ff */
[----:B------:R-:W-:Y:S02]  /*22cc0*/  LOP3.LUT R2, R0, 0xffff, RZ, 0xc0, !PT ;  /* 0x0000ffff00027812 */ /* 0x000fe400078ec0ff */
[C---:B------:R-:W-:Y:S01]  /*22cd0*/  HMMA.16816.F32 R40, R112.reuse, R128, R40 ;  /* 0x000000807028723c */ /* 0x040fe20000001828 */
[----:B------:R-:W-:Y:S03]  /*22ce0*/  SHF.R.U32.HI R119, RZ, 0x18, R0 ;  /* 0x00000018ff777819 */ /* 0x000fe60000011600 */
[----:B------:R-:W-:Y:S02]  /*22cf0*/  PRMT R110, R118, 0x5410, R110 ;  /* 0x00005410766e7816 */ /* 0x000fe4000000006e */
[----:B------:R-:W-:Y:S02]  /*22d00*/  PRMT R111, R111, 0x5410, R117 ;  /* 0x000054106f6f7816 */ /* 0x000fe40000000075 */
[-C--:B------:R-:W-:Y:S01]  /*22d10*/  HMMA.16816.F32 R44, R112, R130.reuse, R44 ;  /* 0x00000082702c723c */ /* 0x080fe2000000182c */
[----:B------:R-:W-:Y:S03]  /*22d20*/  SHF.R.U32.HI R2, RZ, 0x8, R2 ;  /* 0x00000008ff027819 */ /* 0x000fe60000011602 */
[--C-:B------:R-:W-:Y:S01]  /*22d30*/  HSET2.LE.AND R176, R110, R173.reuse, PT ;  /* 0x000000ad6eb07233 */ /* 0x100fe20003803000 */
[----:B------:R-:W-:Y:S01]  /*22d40*/  LOP3.LUT R178, R157, R178, RZ, 0xc0, !PT ;  /* 0x000000b29db27212 */ /* 0x000fe200078ec0ff */
[--C-:B------:R-:W-:Y:S01]  /*22d50*/  HSET2.LE.AND R177, R111, R173.reuse, PT ;  /* 0x000000ad6fb17233 */ /* 0x100fe20003803000 */
[----:B------:R-:W-:Y:S01]  /*22d60*/  LOP3.LUT R179, R156, R179, RZ, 0xc0, !PT ;  /* 0x000000b39cb37212 */ /* 0x000fe200078ec0ff */
[C---:B------:R-:W-:Y:S01]  /*22d70*/  HMMA.16816.F32 R48, R104.reuse, R130, R48 ;  /* 0x000000826830723c */ /* 0x040fe20000001830 */
[----:B------:R-:W-:Y:S03]  /*22d80*/  LOP3.LUT R176, R159, R176, RZ, 0xc0, !PT ;  /* 0x000000b09fb07212 */ /* 0x000fe600078ec0ff */
[----:B------:R-:W-:Y:S02]  /*22d90*/  LOP3.LUT R177, R158, R177, RZ, 0xc0, !PT ;  /* 0x000000b19eb17212 */ /* 0x000fe400078ec0ff */
[----:B---3--:R-:W-:Y:S02]  /*22da0*/  ISETP.GT.AND P1, PT, R234, R213, PT ;  /* 0x000000d5ea00720c */ /* 0x008fe40003f24270 */
        /* <DEDUP_REMOVED lines=10> */
[----:B------:R-:W-:Y:S01]  /*22e50*/  LOP3.LUT R120, R0, 0xff, RZ, 0xc0, !PT ;  /* 0x000000ff00787812 */ /* 0x000fe200078ec0ff */
[-C--:B------:R-:W-:Y:S01]  /*22e60*/  HMMA.16816.F32 R92, R112, R122.reuse, R92 ;  /* 0x0000007a705c723c */ /* 0x080fe2000000185c */
[----:B------:R-:W-:Y:S03]  /*22e70*/  LOP3.LUT R0, R116, 0xff, RZ, 0xc0, !PT ;  /* 0x000000ff74007812 */ /* 0x000fe600078ec0ff */
[----:B------:R-:W-:Y:S02]  /*22e80*/  PRMT R2, R120, 0x5410, R2 ;  /* 0x0000541078027816 */ /* 0x000fe40000000002 */
[----:B------:R-:W-:Y:S02]  /*22e90*/  PRMT R119, R0, 0x5410, R119 ;  /* 0x0000541000777816 */ /* 0x000fe40000000077 */
[----:B------:R-:W-:Y:S01]  /*22ea0*/  HMMA.16816.F32 R96, R104, R122, R96 ;  /* 0x0000007a6860723c */ /* 0x000fe20000001860 */
[----:B------:R-:W-:Y:S06]  /*22eb0*/  LOP3.LUT R0, R125, 0xff, RZ, 0xc0, !PT ;  /* 0x000000ff7d007812 */ /* 0x000fec00078ec0ff */
[----:B------:R-:W-:Y:S01]  /*22ec0*/  PRMT R107, R0, 0x5410, R126 ;  /* 0x00005410006b7816 */ /* 0x000fe2000000007e */
[--C-:B------:R-:W-:Y:S04]  /*22ed0*/  HSET2.LE.AND R104, R2, R173.reuse, PT ;  /* 0x000000ad02687233 */ /* 0x100fe80003803000 */
[--C-:B------:R-:W-:Y:S01]  /*22ee0*/  HSET2.LE.AND R105, R119, R173.reuse, PT ;  /* 0x000000ad77697233 */ /* 0x100fe20003803000 */
[----:B------:R-:W-:Y:S01]  /*22ef0*/  LOP3.LUT R104, R166, R104, RZ, 0xc0, !PT ;  /* 0x00000068a6687212 */ /* 0x000fe200078ec0ff */
[--C-:B------:R-:W-:Y:S02]  /*22f00*/  HSET2.LE.AND R106, R124, R173.reuse, PT ;  /* 0x000000ad7c6a7233 */ /* 0x100fe40003803000 */
[----:B------:R-:W-:Y:S01]  /*22f10*/  HSET2.LE.AND R107, R107, R173, PT ;  /* 0x000000ad6b6b7233 */ /* 0x000fe20003803000 */
[----:B------:R-:W-:Y:S01]  /*22f20*/  LOP3.LUT R105, R165, R105, RZ, 0xc0, !PT ;  /* 0x00000069a5697212 */ /* 0x000fe200078ec0ff */
[-C--:B----4-:R-:W-:Y:S01]  /*22f30*/  HMMA.16816.F32 R172, R176, R168.reuse, R4 ;  /* 0x000000a8b0ac723c */ /* 0x090fe20000001804 */
[----:B------:R-:W-:Y:S02]  /*22f40*/  LOP3.LUT R106, R164, R106, RZ, 0xc0, !PT ;  /* 0x0000006aa46a7212 */ /* 0x000fe400078ec0ff */
[----:B------:R-:W-:Y:S01]  /*22f50*/  LOP3.LUT R107, R3, R107, RZ, 0xc0, !PT ;  /* 0x0000006b036b7212 */ /* 0x000fe200078ec0ff */
[----:B------:R-:W-:Y:S06]  /*22f60*/  IMAD.MOV.U32 R3, RZ, RZ, R103 ;  /* 0x000000ffff037224 */ /* 0x000fec00078e0067 */
        /* <DEDUP_REMOVED lines=21> */
[-C--:B------:R-:W-:Y:S07]  /*230c0*/  HMMA.16816.F32 R92, R104, R186.reuse, R92 ;  /* 0x000000ba685c723c */ /* 0x080fee000000185c */
[----:B------:R-:W-:Y:S01]  /*230d0*/  IMAD.MOV.U32 R107, RZ, RZ, R234 ;  /* 0x000000ffff6b7224 */ /* 0x000fe200078e00ea */
[----:B------:R-:W-:Y:S01]  /*230e0*/  HMMA.16816.F32 R96, R176, R186, R96 ;  /* 0x000000bab060723c */ /* 0x000fe20000001860 */
[----:B------:R-:W-:Y:S03]  /*230f0*/  IMAD.MOV.U32 R106, RZ, RZ, R101 ;  /* 0x000000ffff6a7224 */ /* 0x000fe600078e0065 */
[----:B------:R-:W-:Y:S02]  /*23100*/  IMAD.MOV.U32 R105, RZ, RZ, R102 ;  /* 0x000000ffff697224 */ /* 0x000fe400078e0066 */
[----:B------:R-:W-:Y:S01]  /*23110*/  IMAD.MOV.U32 R104, RZ, RZ, R100 ;  /* 0x000000ffff687224 */ /* 0x000fe200078e0064 */
[----:B------:R-:W-:-:S05]  /*23120*/  @P1 BRA `(.L_x_821) ;  /* 0xffff7e1000001947 */ /* 0x000fca000383ffff */
.L_x_818:
[----:B-----5:R1:W5:Y:S04]  /*23130*/  LD.E R53, [R108.64+0xd8] ;  /* 0x0000d8046c357980 */ /* 0x020368000c101900 */
[----:B------:R1:W5:Y:S01]  /*23140*/  LD.E R4, [R108.64+0x17c] ;  /* 0x00017c046c047980 */ /* 0x000362000c101900 */
[----:B------:R-:W-:-:S02]  /*23150*/  MOV R8, 0x1f ;  /* 0x0000001f00087802 */ /* 0x000fc40000000f00 */
[----:B------:R-:W-:Y:S01]  /*23160*/  MOV R7, 0xffffffff ;  /* 0xffffffff00077802 */ /* 0x000fe20000000f00 */
[----:B------:R-:W-:Y:S05]  /*23170*/  BRA.DIV ~URZ, `(.L_x_822) ;  /* 0x00001fb27f007947 */ /* 0x000fea000b800000 */
[----:B------:R-:W2:Y:S04]  /*23180*/  LDL R0, [R1+0x15c] ;  /* 0x00015c0001007983 */ /* 0x000ea80000100800 */
[----:B--2---:R2:W3:Y:S02]  /*23190*/  SHFL.BFLY PT, R5, R0, 0x2, 0x1f ;  /* 0x0c401f0000057f89 */ /* 0x0044e400000e0000 */
.L_x_837:
[----:B--2---:R-:W2:Y:S02]  /*231a0*/  LDL.LU R0, [R1+0x15c] ;  /* 0x00015c0001007983 */ /* 0x004ea40000300800 */
[----:B--23--:R-:W-:Y:S01]  /*231b0*/  FADD.FTZ R5, R5, R0 ;  /* 0x0000000005057221 */ /* 0x00cfe20000010000 */
[----:B------:R-:W-:Y:S05]  /*231c0*/  BRA.DIV ~URZ, `(.L_x_823) ;  /* 0x00001fc27f007947 */ /* 0x000fea000b800000 */
[----:B------:R-:W2:Y:S04]  /*231d0*/  LDL.LU R7, [R1+0x170] ;  /* 0x0001700001077983 */ /* 0x000ea80000300800 */
[----:B------:R-:W3:Y:S04]  /*231e0*/  LDL.LU R3, [R1+0x28] ;  /* 0x0000280001037983 */ /* 0x000ee80000300800 */
[----:B------:R-:W4:Y:S04]  /*231f0*/  LDL.LU R10, [R1+0x2c] ;  /* 0x00002c00010a7983 */ /* 0x000f280000300800 */
[----:B------:R-:W1:Y:S02]  /*23200*/  SHFL.BFLY PT, R8, R5, 0x1, 0x1f ;  /* 0x0c201f0005087f89 */ /* 0x000e6400000e0000 */
[----:B-1----:R-:W-:-:S02]  /*23210*/  FADD.FTZ R57, R5, R8 ;  /* 0x0000000805397221 */ /* 0x002fc40000010000 */
[----:B--2---:R-:W1:Y:S04]  /*23220*/  SHFL.BFLY PT, R2, R7, 0x2, 0x1f ;  /* 0x0c401f0007027f89 */ /* 0x004e6800000e0000 */
[----:B---3--:R-:W2:Y:S04]  /*23230*/  SHFL.BFLY PT, R0, R3, 0x2, 0x1f ;  /* 0x0c401f0003007f89 */ /* 0x008ea800000e0000 */
[----:B----4-:R-:W3:Y:S01]  /*23240*/  SHFL.BFLY PT, R6, R10, 0x2, 0x1f ;  /* 0x0c401f000a067f89 */ /* 0x010ee200000e0000 */
[----:B-1----:R-:W-:Y:S02]  /*23250*/  FADD.FTZ R2, R2, R7 ;  /* 0x0000000702027221 */ /* 0x002fe40000010000 */
[----:B--2---:R-:W-:-:S03]  /*23260*/  FADD.FTZ R0, R0, R3 ;  /* 0x0000000300007221 */ /* 0x004fc60000010000 */
[----:B------:R-:W1:Y:S01]  /*23270*/  SHFL.BFLY PT, R7, R2, 0x1, 0x1f ;  /* 0x0c201f0002077f89 */ /* 0x000e6200000e0000 */
[----:B---3--:R-:W-:-:S03]  /*23280*/  FADD.FTZ R6, R6, R10 ;  /* 0x0000000a06067221 */ /* 0x008fc60000010000 */
[----:B------:R-:W2:Y:S04]  /*23290*/  SHFL.BFLY PT, R3, R0, 0x1, 0x1f ;  /* 0x0c201f0000037f89 */ /* 0x000ea800000e0000 */
[----:B------:R3:W4:Y:S01]  /*232a0*/  SHFL.BFLY PT, R9, R6, 0x1, 0x1f ;  /* 0x0c201f0006097f89 */ /* 0x00072200000e0000 */
[----:B-1----:R-:W-:Y:S02]  /*232b0*/  FADD.FTZ R56, R2, R7 ;  /* 0x0000000702387221 */ /* 0x002fe40000010000 */
[----:B--2---:R-:W-:Y:S02]  /*232c0*/  FADD.FTZ R55, R0, R3 ;  /* 0x0000000300377221 */ /* 0x004fe40000010000 */
.L_x_838:
[----:B------:R-:W2:Y:S01]  /*232d0*/  LDL R58, [R1+0x1d0] ;  /* 0x0001d000013a7983 */ /* 0x000ea20000100800 */
[----:B------:R-:W-:Y:S01]  /*232e0*/  FSETP.NE.FTZ.AND P5, PT, R57, RZ, PT ;  /* 0x000000ff3900720b */ /* 0x000fe20003fb5000 */
[----:B----4-:R-:W-:Y:S01]  /*232f0*/  FADD.FTZ R54, R9, R6 ;  /* 0x0000000609367221 */ /* 0x010fe20000010000 */
[----:B------:R-:W-:-:S02]  /*23300*/  FSETP.NE.FTZ.AND P4, PT, R56, RZ, PT ;  /* 0x000000ff3800720b */ /* 0x000fc40003f95000 */
[----:B------:R-:W-:Y:S02]  /*23310*/  MOV R0, 0x3f800000 ;  /* 0x3f80000000007802 */ /* 0x000fe40000000f00 */
[----:B------:R-:W-:Y:S02]  /*23320*/  MOV R3, 0x3f800000 ;  /* 0x3f80000000037802 */ /* 0x000fe40000000f00 */
[----:B------:R-:W-:Y:S02]  /*23330*/  FSETP.NE.FTZ.AND P2, PT, R54, RZ, PT ;  /* 0x000000ff3600720b */ /* 0x000fe40003f55000 */
[----:B------:R-:W-:Y:S02]  /*23340*/  FSETP.NE.FTZ.AND P3, PT, R55, RZ, PT ;  /* 0x000000ff3700720b */ /* 0x000fe40003f75000 */
[----:B------:R-:W-:Y:S01]  /*23350*/  MOV R2, 0x3f800000 ;  /* 0x3f80000000027802 */ /* 0x000fe20000000f00 */
[----:B------:R-:W1:Y:S08]  /*23360*/  @P5 MUFU.RCP R0, R57 ;  /* 0x0000003900005308 */ /* 0x000e700000001000 */
[----:B------:R-:W4:Y:S01]  /*23370*/  @P4 MUFU.RCP R3, R56 ;  /* 0x0000003800034308 */ /* 0x000f220000001000 */
[----:B-1---5:R-:W-:-:S07]  /*23380*/  FMUL.FTZ R0, R4, R0 ;  /* 0x0000000004007220 */ /* 0x022fce0000410000 */
[----:B------:R-:W1:Y:S01]  /*23390*/  @P3 MUFU.RCP R2, R55 ;  /* 0x0000003700023308 */ /* 0x000e620000001000 */
[C---:B------:R-:W-:Y:S02]  /*233a0*/  FMUL.FTZ R172, R0.reuse, R172 ;  /* 0x000000ac00ac7220 */ /* 0x040fe40000410000 */
[----:B------:R-:W-:Y:S02]  /*233b0*/  FMUL.FTZ R18, R0, R173 ;  /* 0x000000ad00127220 */ /* 0x000fe40000410000 */
[----:B----4-:R-:W-:Y:S02]  /*233c0*/  FMUL.FTZ R3, R4, R3 ;  /* 0x0000000304037220 */ /* 0x010fe40000410000 */
[----:B------:R-:W-:Y:S01]  /*233d0*/  FMUL.FTZ R168, R0, R168 ;  /* 0x000000a800a87220 */ /* 0x000fe20000410000 */
[----:B------:R-:W-:Y:S01]  /*233e0*/  F2FP.PACK_AB R18, R18, R172 ;  /* 0x000000ac1212723e */ /* 0x000fe200000000ff */
        /* <DEDUP_REMOVED lines=30> */
[----:B------:R-:W-:Y:S01]  /*235d0*/  MOV R0, 0x3f800000 ;  /* 0x3f80000000007802 */ /* 0x000fe20000000f00 */
[C---:B------:R-:W-:Y:S01]  /*235e0*/  FMUL.FTZ R28, R3.reuse, R83 ;  /* 0x00000053031c7220 */ /* 0x040fe20000410000 */
[----:B------:R-:W-:Y:S01]  /*235f0*/  F2FP.PACK_AB R26, R26, R84 ;  /* 0x000000541a1a723e */ /* 0x000fe200000000ff */
[----:B------:R-:W4:Y:S01]  /*23600*/  S2R R83, SR_TID.X ;  /* 0x0000000000537919 */ /* 0x000f220000002100 */
[----:B-1----:R-:W-:Y:S01]  /*23610*/  FMUL.FTZ R2, R4, R2 ;  /* 0x0000000204027220 */ /* 0x002fe20000410000 */
[----:B------:R-:W-:Y:S01]  /*23620*/  F2FP.PACK_AB R20, R20, R96 ;  /* 0x000000601414723e */ /* 0x000fe200000000ff */
[----:B------:R-:W1:Y:S01]  /*23630*/  @P2 MUFU.RCP R0, R54 ;  /* 0x0000003600002308 */ /* 0x000e620000001000 */
[----:B------:R-:W-:Y:S02]  /*23640*/  FMUL.FTZ R174, R3, R174 ;  /* 0x000000ae03ae7220 */ /* 0x000fe40000410000 */
[----:B------:R-:W-:-:S02]  /*23650*/  FMUL.FTZ R140, R2, R140 ;  /* 0x0000008c028c7220 */ /* 0x000fc40000410000 */
        /* <DEDUP_REMOVED lines=10> */
[----:B------:R-:W-:Y:S02]  /*23700*/  FMUL.FTZ R45, R2, R129 ;  /* 0x00000081022d7220 */ /* 0x000fe40000410000 */
[C---:B------:R-:W-:Y:S02]  /*23710*/  FMUL.FTZ R142, R0.reuse, R142 ;  /* 0x0000008e008e7220 */ /* 0x040fe40000410000 */
[C---:B------:R-:W-:Y:S01]  /*23720*/  FMUL.FTZ R143, R0.reuse, R143 ;  /* 0x0000008f008f7220 */ /* 0x040fe20000410000 */
[----:B------:R-:W-:Y:S01]  /*23730*/  F2FP.PACK_AB R45, R45, R128 ;  /* 0x000000802d2d723e */ /* 0x000fe200000000ff */
[C---:B------:R-:W-:Y:S02]  /*23740*/  FMUL.FTZ R138, R0.reuse, R138 ;  /* 0x0000008a008a7220 */ /* 0x040fe40000410000 */
[----:B------:R-:W-:-:S02]  /*23750*/  FMUL.FTZ R16, R0, R139 ;  /* 0x0000008b00107220 */ /* 0x000fc40000410000 */
[C---:B------:R-:W-:Y:S02]  /*23760*/  FMUL.FTZ R134, R0.reuse, R134 ;  /* 0x0000008600867220 */ /* 0x040fe40000410000 */
        /* <DEDUP_REMOVED lines=28> */
[----:B----4-:R-:W-:Y:S01]  /*23930*/  SHF.R.S32.HI R0, RZ, 0x1f, R83 ;  /* 0x0000001fff007819 */ /* 0x010fe20000011453 */
[C---:B------:R-:W-:Y:S02]  /*23940*/  FMUL.FTZ R124, R2.reuse, R124 ;  /* 0x0000007c027c7220 */ /* 0x040fe40000410000 */
[----:B------:R-:W-:Y:S01]  /*23950*/  FMUL.FTZ R42, R2, R125 ;  /* 0x0000007d022a7220 */ /* 0x000fe20000410000 */
[-C--:B------:R-:W-:Y:S01]  /*23960*/  LEA.HI R52, R0, R83.reuse, RZ, 0x2 ;  /* 0x0000005300347211 */ /* 0x080fe200078f10ff */
[----:B------:R-:W-:Y:S01]  /*23970*/  FMUL.FTZ R120, R2, R120 ;  /* 0x0000007802787220 */ /* 0x000fe20000410000 */
[----:B------:R-:W-:Y:S01]  /*23980*/  LEA.HI R80, R0, R83, RZ, 0x5 ;  /* 0x0000005300507211 */ /* 0x000fe200078f28ff */
[C---:B------:R-:W-:Y:S01]  /*23990*/  FMUL.FTZ R39, R2.reuse, R121 ;  /* 0x0000007902277220 */ /* 0x040fe20000410000 */
[----:B------:R-:W-:Y:S01]  /*239a0*/  SHF.R.S32.HI R81, RZ, 0x2, R52 ;  /* 0x00000002ff517819 */ /* 0x000fe20000011434 */
[----:B------:R-:W-:Y:S01]  /*239b0*/  FMUL.FTZ R116, R2, R116 ;  /* 0x0000007402747220 */ /* 0x000fe20000410000 */
[----:B------:R-:W-:Y:S01]  /*239c0*/  LOP3.LUT R5, R52, 0xfffffffc, RZ, 0xc0, !PT ;  /* 0xfffffffc34057812 */ /* 0x000fe200078ec0ff */
[C---:B------:R-:W-:Y:S01]  /*239d0*/  FMUL.FTZ R36, R2.reuse, R117 ;  /* 0x0000007502247220 */ /* 0x040fe20000410000 */
[----:B---3--:R-:W-:Y:S01]  /*239e0*/  SHF.R.S32.HI R6, RZ, 0x5, R80 ;  /* 0x00000005ff067819 */ /* 0x008fe20000011450 */
[C---:B------:R-:W-:Y:S01]  /*239f0*/  FMUL.FTZ R112, R2.reuse, R112 ;  /* 0x0000007002707220 */ /* 0x040fe20000410000 */
[----:B------:R-:W-:Y:S01]  /*23a00*/  IADD3 R5, -R5, R83, RZ ;  /* 0x0000005305057210 */ /* 0x000fe20007ffe1ff */
[----:B------:R-:W-:Y:S01]  /*23a10*/  FMUL.FTZ R33, R2, R113 ;  /* 0x0000007102217220 */ /* 0x000fe20000410000 */
[----:B------:R-:W-:Y:S01]  /*23a20*/  F2FP.PACK_AB R42, R42, R124 ;  /* 0x0000007c2a2a723e */ /* 0x000fe200000000ff */
[----:B------:R-:W-:Y:S01]  /*23a30*/  FMUL.FTZ R72, R2, R72 ;  /* 0x0000004802487220 */ /* 0x000fe20000410000 */
[----:B------:R-:W-:Y:S01]  /*23a40*/  LEA R5, R6, R5, 0x8 ;  /* 0x0000000506057211 */ /* 0x000fe200078e40ff */
[C---:B------:R-:W-:Y:S01]  /*23a50*/  FMUL.FTZ R30, R2.reuse, R73 ;  /* 0x00000049021e7220 */ /* 0x040fe20000410000 */
[----:B------:R-:W-:Y:S01]  /*23a60*/  F2FP.PACK_AB R6, R143, R142 ;  /* 0x0000008e8f06723e */ /* 0x000fe200000000ff */
[C---:B------:R-:W-:Y:S01]  /*23a70*/  FMUL.FTZ R76, R2.reuse, R76 ;  /* 0x0000004c024c7220 */ /* 0x040fe20000410000 */
[----:B------:R-:W-:Y:S01]  /*23a80*/  F2FP.PACK_AB R39, R39, R120 ;  /* 0x000000782727723e */ /* 0x000fe200000000ff */
[----:B------:R-:W-:Y:S01]  /*23a90*/  FMUL.FTZ R27, R2, R77 ;  /* 0x0000004d021b7220 */ /* 0x000fe20000410000 */
        /* <DEDUP_REMOVED lines=8> */
[----:B------:R-:W-:Y:S01]  /*23b20*/  SHF.R.S32.HI R2, RZ, 0x1f, R81 ;  /* 0x0000001fff027819 */ /* 0x000fe20000011451 */
[----:B------:R-:W-:Y:S01]  /*23b30*/  FMUL.FTZ R175, R3, R175 ;  /* 0x000000af03af7220 */ /* 0x000fe20000410000 */
[----:B------:R-:W-:Y:S01]  /*23b40*/  F2FP.PACK_AB R21, R21, R88 ;  /* 0x000000581515723e */ /* 0x000fe200000000ff */
[C---:B------:R-:W-:Y:S01]  /*23b50*/  FMUL.FTZ R170, R3.reuse, R170 ;  /* 0x000000aa03aa7220 */ /* 0x040fe20000410000 */
[----:B------:R-:W-:Y:S01]  /*23b60*/  LEA.HI R2, R2, R81, RZ, 0x3 ;  /* 0x0000005102027211 */ /* 0x000fe200078f18ff */
[----:B------:R-:W-:Y:S01]  /*23b70*/  FMUL.FTZ R22, R3, R171 ;  /* 0x000000ab03167220 */ /* 0x000fe20000410000 */
[----:B------:R-:W-:Y:S01]  /*23b80*/  F2FP.PACK_AB R4, R175, R174 ;  /* 0x000000aeaf04723e */ /* 0x000fe200000000ff */
[C---:B------:R-:W-:Y:S01]  /*23b90*/  FMUL.FTZ R166, R3.reuse, R166 ;  /* 0x000000a603a67220 */ /* 0x040fe20000410000 */
[----:B------:R-:W-:Y:S01]  /*23ba0*/  LOP3.LUT R2, R2, 0xfffffff8, RZ, 0xc0, !PT ;  /* 0xfffffff802027812 */ /* 0x000fe200078ec0ff */
[C---:B------:R-:W-:Y:S01]  /*23bb0*/  FMUL.FTZ R49, R3.reuse, R167 ;  /* 0x000000a703317220 */ /* 0x040fe20000410000 */
[----:B------:R-:W-:Y:S01]  /*23bc0*/  F2FP.PACK_AB R22, R22, R170 ;  /* 0x000000aa1616723e */ /* 0x000fe200000000ff */
[----:B------:R-:W-:Y:S01]  /*23bd0*/  FMUL.FTZ R162, R3, R162 ;  /* 0x000000a203a27220 */ /* 0x000fe20000410000 */
[----:B------:R-:W-:Y:S01]  /*23be0*/  IADD3 R2, R81, -R2, RZ ;  /* 0x8000000251027210 */ /* 0x000fe20007ffe0ff */
[----:B------:R-:W-:Y:S01]  /*23bf0*/  FMUL.FTZ R46, R3, R163 ;  /* 0x000000a3032e7220 */ /* 0x000fe20000410000 */
[----:B------:R-:W-:Y:S01]  /*23c00*/  F2FP.PACK_AB R49, R49, R166 ;  /* 0x000000a63131723e */ /* 0x000fe200000000ff */
[C---:B------:R-:W-:Y:S01]  /*23c10*/  FMUL.FTZ R158, R3.reuse, R158 ;  /* 0x0000009e039e7220 */ /* 0x040fe20000410000 */
[----:B------:R-:W-:Y:S01]  /*23c20*/  LEA.HI R0, R2, R2, RZ, 0x1 ;  /* 0x0000000202007211 */ /* 0x000fe200078f08ff */
        /* <DEDUP_REMOVED lines=19> */
[----:B------:R-:W-:Y:S01]  /*23d60*/  F2FP.PACK_AB R28, R28, R82 ;  /* 0x000000521c1c723e */ /* 0x000fe200000000ff */
[C---:B------:R-:W-:Y:S02]  /*23d70*/  FMUL.FTZ R98, R3.reuse, R98 ;  /* 0x0000006203627220 */ /* 0x040fe40000410000 */
[----:B------:R-:W-:Y:S01]  /*23d80*/  FMUL.FTZ R19, R3, R99 ;  /* 0x0000006303137220 */ /* 0x000fe20000410000 */
[----:B------:R-:W-:Y:S02]  /*23d90*/  SHF.R.S32.HI R3, RZ, 0x1, R0 ;  /* 0x00000001ff037819 */ /* 0x000fe40000011400 */
[----:B------:R-:W-:Y:S02]  /*23da0*/  LOP3.LUT R0, R0, 0x3fffffe, RZ, 0xc0, !PT ;  /* 0x03fffffe00007812 */ /* 0x000fe400078ec0ff */
[----:B------:R-:W-:-:S02]  /*23db0*/  SHF.L.U32 R7, R3, 0x6, RZ ;  /* 0x0000000603077819 */ /* 0x000fc400000006ff */
[----:B------:R-:W-:Y:S02]  /*23dc0*/  IADD3 R0, R2, -R0, RZ ;  /* 0x8000000002007210 */ /* 0x000fe40007ffe0ff */
[----:B------:R-:W-:Y:S02]  /*23dd0*/  LOP3.LUT R2, R7, 0xc0, RZ, 0xc0, !PT ;  /* 0x000000c007027812 */ /* 0x000fe400078ec0ff */
[----:B------:R-:W-:Y:S02]  /*23de0*/  LEA R0, R0, R5, 0x4 ;  /* 0x0000000500007211 */ /* 0x000fe400078e20ff */
[----:B------:R-:W-:Y:S02]  /*23df0*/  LOP3.LUT R5, R3, 0x1, RZ, 0xc0, !PT ;  /* 0x0000000103057812 */ /* 0x000fe400078ec0ff */
[----:B------:R-:W-:Y:S02]  /*23e00*/  LEA.HI R2, R2, R2, RZ, 0x1d ;  /* 0x0000000202027211 */ /* 0x000fe400078fe8ff */
[----:B------:R-:W-:-:S02]  /*23e10*/  ISETP.NE.U32.AND P1, PT, R5, 0x1, PT ;  /* 0x000000010500780c */ /* 0x000fc40003f25070 */
[----:B------:R-:W-:Y:S02]  /*23e20*/  LEA R0, R0, R2, 0x1 ;  /* 0x0000000200007211 */ /* 0x000fe400078e08ff */
[----:B------:R-:W-:Y:S02]  /*23e30*/  LOP3.LUT P0, RZ, R3, 0x2, RZ, 0xc0, !PT ;  /* 0x0000000203ff7812 */ /* 0x000fe4000780c0ff */
[----:B------:R-:W-:Y:S02]  /*23e40*/  SHF.L.U32 R0, R0, 0x1, RZ ;  /* 0x0000000100007819 */ /* 0x000fe400000006ff */
[----:B------:R-:W-:Y:S02]  /*23e50*/  MOV R3, 0x20 ;  /* 0x0000002000037802 */ /* 0x000fe40000000f00 */
[----:B------:R-:W-:Y:S01]  /*23e60*/  IADD3 R2, R0, -0x10, RZ ;  /* 0xfffffff000027810 */ /* 0x000fe20007ffe0ff */
[----:B------:R1:W-:Y:S01]  /*23e70*/  STS [R0+0x200], R4 ;  /* 0x0002000400007388 */ /* 0x0003e20000000800 */
[----:B------:R-:W-:-:S02]  /*23e80*/  SEL R3, R3, 0xffffffe0, !P0 ;  /* 0xffffffe003037807 */ /* 0x000fc40004000000 */
[C---:B------:R-:W-:Y:S01]  /*23e90*/  @P1 IADD3 R2, R0.reuse, 0x10, RZ ;  /* 0x0000001000021810 */ /* 0x040fe20007ffe0ff */
[----:B------:R-:W-:Y:S01]  /*23ea0*/  STS [R0], R18 ;  /* 0x0000001200007388 */ /* 0x000fe20000000800 */
[----:B------:R-:W-:Y:S02]  /*23eb0*/  F2FP.PACK_AB R25, R25, R86 ;  /* 0x000000561919723e */ /* 0x000fe400000000ff */
[----:B------:R-:W-:Y:S01]  /*23ec0*/  F2FP.PACK_AB R19, R19, R98 ;  /* 0x000000621313723e */ /* 0x000fe200000000ff */
[----:B------:R-:W-:Y:S01]  /*23ed0*/  STS [R2], R23 ;  /* 0x0000001702007388 */ /* 0x000fe20000000800 */
[----:B------:R-:W-:Y:S02]  /*23ee0*/  F2FP.PACK_AB R7, R91, R90 ;  /* 0x0000005a5b07723e */ /* 0x000fe400000000ff */
[----:B------:R-:W-:Y:S01]  /*23ef0*/  F2FP.PACK_AB R5, R95, R94 ;  /* 0x0000005e5f05723e */ /* 0x000fe200000000ff */
[----:B------:R-:W-:Y:S04]  /*23f00*/  STS [R2+0x200], R22 ;  /* 0x0002001602007388 */ /* 0x000fe80000000800 */
[----:B------:R-:W-:Y:S04]  /*23f10*/  STS [R0+0x1000], R24 ;  /* 0x0010001800007388 */ /* 0x000fe80000000800 */
[----:B------:R-:W-:Y:S04]  /*23f20*/  STS [R0+0x1200], R6 ;  /* 0x0012000600007388 */ /* 0x000fe80000000800 */
[----:B------:R-:W-:Y:S01]  /*23f30*/  STS [R2+0x1000], R51 ;  /* 0x0010003302007388 */ /* 0x000fe20000000800 */
[----:B-1----:R-:W-:-:S02]  /*23f40*/  IADD3 R4, R0, R3, RZ ;  /* 0x0000000300047210 */ /* 0x002fc40007ffe0ff */
[----:B------:R-:W-:Y:S01]  /*23f50*/  IADD3 R3, R3, R2, RZ ;  /* 0x0000000203037210 */ /* 0x000fe20007ffe0ff */
[----:B------:R-:W-:Y:S04]  /*23f60*/  STS [R2+0x1200], R16 ;  /* 0x0012001002007388 */ /* 0x000fe80000000800 */
[----:B------:R-:W-:Y:S04]  /*23f70*/  STS [R4], R50 ;  /* 0x0000003204007388 */ /* 0x000fe80000000800 */
[----:B------:R-:W-:Y:S04]  /*23f80*/  STS [R4+0x200], R49 ;  /* 0x0002003104007388 */ /* 0x000fe80000000800 */
[----:B------:R-:W-:Y:S01]  /*23f90*/  STS [R3], R47 ;  /* 0x0000002f03007388 */ /* 0x000fe20000000800 */
[----:B--2---:R-:W-:-:S03]  /*23fa0*/  ISETP.NE.AND P0, PT, R58, -0x1, PT ;  /* 0xffffffff3a00780c */ /* 0x004fc60003f05270 */
        /* <DEDUP_REMOVED lines=35> */
[----:B------:R3:W-:Y:S04]  /*241e0*/  STS [R3+0x5000], R17 ;  /* 0x0050001103007388 */ /* 0x0007e80000000800 */
[----:B------:R3:W-:Y:S04]  /*241f0*/  STS [R3+0x5200], R5 ;  /* 0x0052000503007388 */ /* 0x0007e80000000800 */
[----:B-1----:R-:W4:Y:S04]  /*24200*/  LD.E.U16 R0, [R108.64+0x1c8] ;  /* 0x0001c8046c007980 */ /* 0x002f28000c101500 */
[----:B--2---:R1:W5:Y:S04]  /*24210*/  LD.E.64 R18, [R108.64+0x90] ;  /* 0x000090046c127980 */ /* 0x004368000c101b00 */
[----:B---3--:R-:W2:Y:S04]  /*24220*/  @P0 LD.E.64 R6, [R108.64+0x88] ;  /* 0x000088046c060980 */ /* 0x008ea8000c101b00 */
[----:B------:R1:W5:Y:S04]  /*24230*/  LD.E.64 R16, [R108.64+0x70] ;  /* 0x000070046c107980 */ /* 0x000368000c101b00 */
[----:B------:R-:W3:Y:S01]  /*24240*/  @!P0 LD.E.64 R2, [R108.64+0x80] ;  /* 0x000080046c028980 */ /* 0x000ee2000c101b00 */
[----:B------:R-:W1:Y:S03]  /*24250*/  @P5 MUFU.LG2 R11, R57 ;  /* 0x00000039000b5308 */ /* 0x000e660000000c00 */
[----:B------:R-:W2:Y:S01]  /*24260*/  S2R R104, SR_CTAID.Y ;  /* 0x0000000000687919 */ /* 0x000ea20000002600 */
[----:B------:R-:W-:-:S04]  /*24270*/  MOV R24, 0x7f800000 ;  /* 0x7f80000000187802 */ /* 0x000fc80000000f00 */
[----:B------:R-:W2:Y:S01]  /*24280*/  @P4 MUFU.LG2 R10, R56 ;  /* 0x00000038000a4308 */ /* 0x000ea20000000c00 */
[----:B-1----:R-:W-:Y:S02]  /*24290*/  @P5 FMUL.FTZ R11, R11, 0.69314718246459960938 ;  /* 0x3f3172180b0b5820 */ /* 0x002fe40000410000 */
[-C--:B--2---:R-:W-:Y:S02]  /*242a0*/  @P0 IMAD R8, R7, R58.reuse, RZ ;  /* 0x0000003a07080224 */ /* 0x084fe400078e02ff */
[----:B------:R-:W-:Y:S02]  /*242b0*/  @P0 IMAD.WIDE.U32 R4, R6, R58, RZ ;  /* 0x0000003a06040225 */ /* 0x000fe400078e00ff */
[----:B------:R1:W5:Y:S02]  /*242c0*/  @!P0 LD.E.64 R6, [R108.64+0x88] ;  /* 0x000088046c068980 */ /* 0x000364000c101b00 */
[----:B------:R-:W-:Y:S01]  /*242d0*/  @P5 FFMA.FTZ R24, R53, R102, R11 ;  /* 0x0000006635185223 */ /* 0x000fe2000001000b */
[C---:B----4-:R-:W-:Y:S01]  /*242e0*/  PRMT R11, R0.reuse, 0x7770, RZ ;  /* 0x00007770000b7816 */ /* 0x050fe200000000ff */
[----:B------:R-:W2:Y:S01]  /*242f0*/  @P2 MUFU.LG2 R13, R54 ;  /* 0x00000036000d2308 */ /* 0x000ea20000000c00 */
[----:B------:R-:W-:-:S02]  /*24300*/  PRMT R0, R0, 0x7771, RZ ;  /* 0x0000777100007816 */ /* 0x000fc400000000ff */
[----:B------:R-:W-:-:S05]  /*24310*/  ISETP.NE.AND P1, PT, R11, RZ, PT ;  /* 0x000000ff0b00720c */ /* 0x000fca0003f25270 */
[----:B------:R-:W4:Y:S01]  /*24320*/  @P3 MUFU.LG2 R9, R55 ;  /* 0x0000003700093308 */ /* 0x000f220000000c00 */
[----:B------:R-:W-:Y:S01]  /*24330*/  ISETP.NE.OR P5, PT, R0, RZ, !P1 ;  /* 0x000000ff0000720c */ /* 0x000fe20004fa5670 */
[----:B------:R-:W-:Y:S01]  /*24340*/  @P4 FMUL.FTZ R10, R10, 0.69314718246459960938 ;  /* 0x3f3172180a0a4820 */ /* 0x000fe20000410000 */
[----:B------:R-:W-:Y:S01]  /*24350*/  @!P0 SHF.R.S32.HI R12, RZ, 0x1f, R104 ;  /* 0x0000001fff0c8819 */ /* 0x000fe20000011468 */
[----:B---3--:R-:W-:Y:S01]  /*24360*/  @!P0 IMAD R3, R3, R104, RZ ;  /* 0x0000006803038224 */ /* 0x008fe200078e02ff */
[----:B------:R-:W-:Y:S01]  /*24370*/  MOV R25, 0x7f800000 ;  /* 0x7f80000000197802 */ /* 0x000fe20000000f00 */
[----:B------:R-:W-:Y:S01]  /*24380*/  @P4 FFMA.FTZ R25, R53, R101, R10 ;  /* 0x0000006535194223 */ /* 0x000fe2000001000a */
[----:B------:R-:W-:Y:S01]  /*24390*/  @P0 MOV R22, R4 ;  /* 0x0000000400160202 */ /* 0x000fe20000000f00 */
[----:B------:R-:W-:Y:S02]  /*243a0*/  @!P0 IMAD R10, R2, R12, R3 ;  /* 0x0000000c020a8224 */ /* 0x000fe400078e0203 */
[----:B--2---:R-:W-:-:S02]  /*243b0*/  @P2 FMUL.FTZ R4, R13, 0.69314718246459960938 ;  /* 0x3f3172180d042820 */ /* 0x004fc40000410000 */
[----:B------:R-:W-:Y:S01]  /*243c0*/  @!P0 IMAD.WIDE.U32 R2, R2, R104, RZ ;  /* 0x0000006802028225 */ /* 0x000fe200078e00ff */
[----:B------:R-:W-:Y:S01]  /*243d0*/  BSSY B1, `(.L_x_824) ;  /* 0x0000017000017945 */ /* 0x000fe20003800000 */
[----:B------:R-:W-:Y:S02]  /*243e0*/  MOV R21, 0x7f800000 ;  /* 0x7f80000000157802 */ /* 0x000fe40000000f00 */
[----:B----4-:R-:W-:Y:S01]  /*243f0*/  @P3 FMUL.FTZ R9, R9, 0.69314718246459960938 ;  /* 0x3f31721809093820 */ /* 0x010fe20000410000 */
[----:B------:R-:W-:Y:S01]  /*24400*/  @P0 IADD3 R23, R5, R8, RZ ;  /* 0x0000000805170210 */ /* 0x000fe20007ffe0ff */
[C---:B------:R-:W-:Y:S01]  /*24410*/  @P2 FFMA.FTZ R21, R53.reuse, R103, R4 ;  /* 0x0000006735152223 */ /* 0x040fe20000010004 */
[----:B------:R-:W-:Y:S01]  /*24420*/  MOV R20, 0x7f800000 ;  /* 0x7f80000000147802 */ /* 0x000fe20000000f00 */
[----:B------:R-:W-:Y:S01]  /*24430*/  @P3 FFMA.FTZ R20, R53, R100, R9 ;  /* 0x0000006435143223 */ /* 0x000fe20000010009 */
[----:B------:R-:W-:Y:S01]  /*24440*/  PLOP3.LUT P4, PT, PT, PT, PT, 0x8, 0x0 ;  /* 0x000000000000781c */ /* 0x000fe20003f8e170 */
[----:B------:R-:W-:Y:S01]  /*24450*/  CS2R R4, SRZ ;  /* 0x0000000000047805 */ /* 0x000fe2000001ff00 */
[----:B------:R-:W-:-:S02]  /*24460*/  @!P0 IADD3 R23, R3, R10, RZ ;  /* 0x0000000a03178210 */ /* 0x000fc40007ffe0ff */
[----:B------:R-:W-:Y:S01]  /*24470*/  @!P0 MOV R22, R2 ;  /* 0x0000000200168202 */ /* 0x000fe20000000f00 */
[----:B------:R-:W-:Y:S05]  /*24480*/  @P5 BRA `(.L_x_825) ;  /* 0x000000b000005947 */ /* 0x000fea0003800000 */
[----:B-1----:R-:W-:Y:S01]  /*24490*/  ISETP.NE.AND P0, PT, R58, -0x1, PT ;  /* 0xffffffff3a00780c */ /* 0x002fe20003f05270 */
[----:B------:R-:W-:-:S12]  /*244a0*/  BSSY B0, `(.L_x_826) ;  /* 0x0000005000007945 */ /* 0x000fd80003800000 */
[----:B------:R-:W-:Y:S05]  /*244b0*/  @P0 BRA `(.L_x_827) ;  /* 0x0000003000000947 */ /* 0x000fea0003800000 */
[----:B------:R-:W2:Y:S02]  /*244c0*/  LD.E R0, [R108.64+0xb4] ;  /* 0x0000b4046c007980 */ /* 0x000ea4000c101900 */
[----:B--2---:R-:W-:-:S05]  /*244d0*/  IMAD R58, R0, R104, RZ ;  /* 0x00000068003a7224 */ /* 0x004fca00078e02ff */
[----:B------:R1:W-:Y:S02]  /*244e0*/  STL [R1+0x1d0], R58 ;  /* 0x0001d03a01007387 */ /* 0x0003e40000100800 */
.L_x_827:
[----:B------:R-:W-:Y:S05]  /*244f0*/  BSYNC B0 ;  /* 0x0000000000007941 */ /* 0x000fea0003800000 */
.L_x_826:
[----:B------:R-:W-:Y:S01]  /*24500*/  PLOP3.LUT P4, PT, PT, PT, PT, 0x80, 0x0 ;  /* 0x000000000000781c */ /* 0x000fe20003f8f070 */
[--C-:B------:R-:W-:Y:S01]  /*24510*/  IMAD.MOV.U32 R4, RZ, RZ, R58.reuse ;  /* 0x000000ffff047224 */ /* 0x100fe200078e003a */
[----:B------:R-:W-:Y:S02]  /*24520*/  SHF.R.S32.HI R5, RZ, 0x1f, R58 ;  /* 0x0000001fff057819 */ /* 0x000fe4000001143a */
[----:B------:R-:W-:-:S04]  /*24530*/  PRMT R0, RZ, 0x7610, R0 ;  /* 0x00007610ff007816 */ /* 0x000fc80000000000 */
.L_x_825:
[----:B-1----:R-:W-:Y:S05]  /*24540*/  BSYNC B1 ;  /* 0x0000000000017941 */ /* 0x002fea0003800000 */
.L_x_824:
[----:B------:R-:W-:Y:S01]  /*24550*/  LOP3.LUT P0, RZ, R0, 0xff, RZ, 0xc0, !PT ;  /* 0x000000ff00ff7812 */ /* 0x000fe2000780c0ff */
[----:B------:R1:W5:-:S12]  /*24560*/  LD.E.64 R2, [R108.64+0xa0] ;  /* 0x0000a0046c027980 */ /* 0x000358000c101b00 */
[----:B------:R-:W2:Y:S01]  /*24570*/  @P0 LD.E.64 R8, [R108.64+0xb0] ;  /* 0x0000b0046c080980 */ /* 0x000ea2000c101b00 */
[----:B------:R-:W-:Y:S01]  /*24580*/  @P0 MOV R10, 0x1 ;  /* 0x00000001000a0802 */ /* 0x000fe20000000f00 */
[----:B--2---:R-:W-:Y:S01]  /*24590*/  @P0 IMAD R0, R9, R8, RZ ;  /* 0x0000000809000224 */ /* 0x004fe200078e02ff */
[----:B------:R-:W-:Y:S05]  /*245a0*/  @P0 BRA `(.L_x_828) ;  /* 0x0000005000000947 */ /* 0x000fea0003800000 */
[----:B-1----:R-:W2:Y:S04]  /*245b0*/  @P1 LD.E R0, [R108.64+0xd4] ;  /* 0x0000d4046c001980 */ /* 0x002ea8000c101900 */
[----:B------:R-:W2:Y:S04]  /*245c0*/  LD.E R10, [R108.64+0x60] ;  /* 0x000060046c0a7980 */ /* 0x000ea8000c101900 */
[----:B------:R-:W2:Y:S01]  /*245d0*/  @!P1 LD.E R0, [R108.64+0xb4] ;  /* 0x0000b4046c009980 */ /* 0x000ea2000c101900 */
[----:B------:R-:W-:Y:S01]  /*245e0*/  MOV R8, 0x1 ;  /* 0x0000000100087802 */ /* 0x000fe20000000f00 */
[----:B--2---:R-:W-:-:S02]  /*245f0*/  IMAD R10, R0, R10, RZ ;  /* 0x0000000a000a7224 */ /* 0x004fc400078e02ff */
.L_x_828:
[----:B-1----:R-:W-:Y:S01]  /*24600*/  WARPSYNC 0xffffffff ;  /* 0xffffffff00007948 */ /* 0x002fe20003800000 */
[----:B------:R-:W-:Y:S01]  /*24610*/  BAR.SYNC.DEFER_BLOCKING 0x0 ;  /* 0x0000000000007b1d */ /* 0x000fe20000010000 */
[----:B------:R-:W-:Y:S01]  /*24620*/  LOP3.LUT R11, R80, 0xffffffe0, RZ, 0xc0, !PT ;  /* 0xffffffe0500b7812 */ /* 0x000fe200078ec0ff */
[----:B------:R-:W-:-:S04]  /*24630*/  IMAD R9, R104, R10, RZ ;  /* 0x0000000a68097224 */ /* 0x000fc800078e02ff */
[----:B------:R-:W1:Y:S01]  /*24640*/  S2R R27, SR_CTAID.X ;  /* 0x00000000001b7919 */ /* 0x000e620000002500 */
[----:B------:R-:W-:Y:S01]  /*24650*/  IMAD.IADD R11, R83, 0x1, -R11 ;  /* 0x00000001530b7824 */ /* 0x000fe200078e0a0b */
[----:B------:R-:W-:Y:S01]  /*24660*/  SEL R9, R9, RZ, !P4 ;  /* 0x000000ff09097207 */ /* 0x000fe20006000000 */
[----:B------:R-:W-:Y:S01]  /*24670*/  BSSY B0, `(.L_x_829) ;  /* 0x0000045000007945 */ /* 0x000fe20003800000 */
[----:B------:R-:W2:Y:S02]  /*24680*/  S2R R26, SR_CTAID.Z ;  /* 0x00000000001a7919 */ /* 0x000ea40000002700 */
[----:B------:R-:W-:Y:S02]  /*24690*/  LOP3.LUT P2, RZ, R11, 0x3, RZ, 0xc0, !PT ;  /* 0x000000030bff7812 */ /* 0x000fe4000784c0ff */
[----:B------:R3:W4:Y:S04]  /*246a0*/  LDS.128 R36, [R195] ;  /* 0x00000000c3247984 */ /* 0x0007280000000c00 */
[----:B------:R3:W3:Y:S01]  /*246b0*/  LDS.128 R48, [R195+0x800] ;  /* 0x00080000c3307984 */ /* 0x0006e20000000c00 */
[----:B-1----:R-:W-:-:S03]  /*246c0*/  IMAD R10, R27, R8, RZ ;  /* 0x000000081b0a7224 */ /* 0x002fc600078e02ff */
[----:B------:R1:W1:Y:S01]  /*246d0*/  LDS.128 R64, [R195+0x1000] ;  /* 0x00100000c3407984 */ /* 0x0002620000000c00 */
[----:B--2---:R-:W-:-:S03]  /*246e0*/  IMAD R9, R26, R0, R9 ;  /* 0x000000001a097224 */ /* 0x004fc600078e0209 */
[----:B------:R2:W1:Y:S01]  /*246f0*/  LDS.128 R76, [R195+0x1800] ;  /* 0x00180000c34c7984 */ /* 0x0004620000000c00 */
[----:B------:R-:W-:-:S03]  /*24700*/  IMAD.SHL.U32 R0, R10, 0x80, RZ ;  /* 0x000000800a007824 */ /* 0x000fc600078e00ff */
[----:B------:R2:W1:Y:S02]  /*24710*/  LDS.128 R32, [R195+0x2000] ;  /* 0x00200000c3207984 */ /* 0x0004640000000c00 */
[--C-:B------:R-:W-:Y:S02]  /*24720*/  IADD3 R13, P1, P0, R0, R4, R9.reuse ;  /* 0x00000004000d7210 */ /* 0x100fe4000783e009 */
[----:B------:R2:W1:Y:S01]  /*24730*/  LDS.128 R44, [R195+0x2800] ;  /* 0x00280000c32c7984 */ /* 0x0004620000000c00 */
[----:B------:R-:W-:Y:S02]  /*24740*/  SHF.R.S32.HI R4, RZ, 0x1f, R0 ;  /* 0x0000001fff047819 */ /* 0x000fe40000011400 */
[----:B------:R-:W-:Y:S01]  /*24750*/  SHF.R.S32.HI R0, RZ, 0x1f, R9 ;  /* 0x0000001fff007819 */ /* 0x000fe20000011409 */
[----:B------:R2:W1:Y:S03]  /*24760*/  LDS.128 R60, [R195+0x3000] ;  /* 0x00300000c33c7984 */ /* 0x0004660000000c00 */
[----:B------:R-:W-:Y:S01]  /*24770*/  IADD3.X R4, R4, R5, R0, P1, P0 ;  /* 0x0000000504047210 */ /* 0x000fe20000fe0400 */
        /* <DEDUP_REMOVED lines=21> */
[C---:B------:R-:W-:Y:S02]  /*248d0*/  IADD3 R9, R0.reuse, 0x8, RZ ;  /* 0x0000000800097810 */ /* 0x040fe40007ffe0ff */
[C---:B------:R-:W-:Y:S02]  /*248e0*/  IADD3 R5, R0.reuse, 0x40, RZ ;  /* 0x0000004000057810 */ /* 0x040fe40007ffe0ff */
[C---:B------:R-:W-:Y:S02]  /*248f0*/  IADD3 R11, R0.reuse, 0x48, RZ ;  /* 0x00000048000b7810 */ /* 0x040fe40007ffe0ff */
[-C--:B---3--:R-:W-:Y:S02]  /*24900*/  ISETP.GE.AND P6, PT, R0, R12.reuse, PT ;  /* 0x0000000c0000720c */ /* 0x088fe40003fc6270 */
[-C--:B------:R-:W-:Y:S02]  /*24910*/  ISETP.GE.AND P5, PT, R9, R12.reuse, PT ;  /* 0x0000000c0900720c */ /* 0x080fe40003fa6270 */
[----:B------:R-:W-:-:S02]  /*24920*/  ISETP.GE.AND P4, PT, R5, R12, PT ;  /* 0x0000000c0500720c */ /* 0x000fc40003f86270 */
[----:B------:R-:W-:-:S07]  /*24930*/  ISETP.GE.AND P3, PT, R11, R12, PT ;  /* 0x0000000c0b00720c */ /* 0x000fce0003f66270 */
[-C--:B------:R-:W-:Y:S02]  /*24940*/  @!P6 IMAD R0, R0, R8.reuse, RZ ;  /* 0x000000080000e224 */ /* 0x080fe400078e02ff */
[-C--:B------:R-:W-:Y:S02]  /*24950*/  @!P5 IMAD R9, R9, R8.reuse, RZ ;  /* 0x000000080909d224 */ /* 0x080fe400078e02ff */
[-C--:B------:R-:W-:Y:S01]  /*24960*/  @!P4 IMAD R14, R5, R8.reuse, RZ ;  /* 0x00000008050ec224 */ /* 0x080fe200078e02ff */
[----:B------:R-:W-:Y:S01]  /*24970*/  @!P6 IADD3 R12, P0, R0, R13, RZ ;  /* 0x0000000d000ce210 */ /* 0x000fe20007f1e0ff */
[----:B------:R-:W-:-:S03]  /*24980*/  @!P3 IMAD R5, R11, R8, RZ ;  /* 0x000000080b05b224 */ /* 0x000fc600078e02ff */
[----:B------:R-:W-:Y:S02]  /*24990*/  @!P6 LEA.HI.X.SX32 R15, R0, R4, 0x1, P0 ;  /* 0x00000004000fe211 */ /* 0x000fe400000f0eff */
[C---:B-----5:R-:W-:Y:S02]  /*249a0*/  @!P6 LEA R10, P0, R12.reuse, R2, 0x2 ;  /* 0x000000020c0ae211 */ /* 0x060fe400078010ff */
[----:B------:R-:W-:Y:S02]  /*249b0*/  @!P5 IADD3 R0, P2, R9, R13, RZ ;  /* 0x0000000d0900d210 */ /* 0x000fe40007f5e0ff */
[----:B------:R-:W-:Y:S02]  /*249c0*/  @!P6 LEA.HI.X R11, R12, R3, R15, 0x2, P0 ;  /* 0x000000030c0be211 */ /* 0x000fe400000f140f */
[-C--:B------:R-:W-:Y:S02]  /*249d0*/  @!P4 IADD3 R12, P1, R14, R13.reuse, RZ ;  /* 0x0000000d0e0cc210 */ /* 0x080fe40007f3e0ff */
[----:B------:R-:W-:Y:S01]  /*249e0*/  @!P3 IADD3 R13, P0, R5, R13, RZ ;  /* 0x0000000d050db210 */ /* 0x000fe20007f1e0ff */
[----:B------:R3:W-:Y:S01]  /*249f0*/  @!P6 ST.E [R10.64], R24 ;  /* 0x000000180a00e985 */ /* 0x0007e2000c101904 */
[----:B------:R-:W-:-:S02]  /*24a00*/  @!P5 LEA.HI.X.SX32 R9, R9, R4, 0x1, P2 ;  /* 0x000000040909d211 */ /* 0x000fc400010f0eff */
[----:B------:R-:W-:Y:S02]  /*24a10*/  @!P4 LEA.HI.X.SX32 R15, R14, R4, 0x1, P1 ;  /* 0x000000040e0fc211 */ /* 0x000fe400008f0eff */
[----:B------:R-:W-:Y:S02]  /*24a20*/  @!P5 LEA R8, P2, R0, R2, 0x2 ;  /* 0x000000020008d211 */ /* 0x000fe400078410ff */
[----:B------:R-:W-:Y:S02]  /*24a30*/  @!P3 LEA.HI.X.SX32 R14, R5, R4, 0x1, P0 ;  /* 0x00000004050eb211 */ /* 0x000fe400000f0eff */
[-C--:B------:R-:W-:Y:S02]  /*24a40*/  @!P4 LEA R4, P1, R12, R2.reuse, 0x2 ;  /* 0x000000020c04c211 */ /* 0x080fe400078210ff */
[----:B------:R-:W-:Y:S02]  /*24a50*/  @!P3 LEA R2, P0, R13, R2, 0x2 ;  /* 0x000000020d02b211 */ /* 0x000fe400078010ff */
[----:B------:R-:W-:-:S02]  /*24a60*/  @!P5 LEA.HI.X R9, R0, R3, R9, 0x2, P2 ;  /* 0x000000030009d211 */ /* 0x000fc400010f1409 */
[-C--:B------:R-:W-:Y:S02]  /*24a70*/  @!P4 LEA.HI.X R5, R12, R3.reuse, R15, 0x2, P1 ;  /* 0x000000030c05c211 */ /* 0x080fe400008f140f */
[----:B------:R-:W-:Y:S01]  /*24a80*/  @!P3 LEA.HI.X R3, R13, R3, R14, 0x2, P0 ;  /* 0x000000030d03b211 */ /* 0x000fe200000f140e */
[----:B------:R3:W-:Y:S04]  /*24a90*/  @!P5 ST.E [R8.64], R25 ;  /* 0x000000190800d985 */ /* 0x0007e8000c101904 */
[----:B------:R3:W-:Y:S04]  /*24aa0*/  @!P4 ST.E [R4.64], R20 ;  /* 0x000000140400c985 */ /* 0x0007e8000c101904 */
[----:B------:R3:W-:Y:S02]  /*24ab0*/  @!P3 ST.E [R2.64], R21 ;  /* 0x000000150200b985 */ /* 0x0007e4000c101904 */
.L_x_830:
[----:B---34-:R-:W-:Y:S05]  /*24ac0*/  BSYNC B0 ;  /* 0x0000000000007941 */ /* 0x018fea0003800000 */
.L_x_829:
[----:B------:R-:W3:Y:S04]  /*24ad0*/  LDL.LU R4, [R1+0x1dc] ;  /* 0x0001dc0001047983 */ /* 0x000ee80000300800 */
[----:B------:R-:W4:Y:S04]  /*24ae0*/  LDL R21, [R1] ;  /* 0x0000000001157983 */ /* 0x000f280000100800 */
[----:B------:R2:W5:Y:S04]  /*24af0*/  LDL.64 R24, [R1+0x1e0] ;  /* 0x0001e00001187983 */ /* 0x0005680000100a00 */
[----:B------:R2:W5:Y:S04]  /*24b00*/  LDL R20, [R1+0x30] ;  /* 0x0000300001147983 */ /* 0x0005680000100800 */
[----:B------:R2:W5:Y:S04]  /*24b10*/  LDL R15, [R1+0x34] ;  /* 0x00003400010f7983 */ /* 0x0005680000100800 */
[----:B------:R2:W5:Y:S01]  /*24b20*/  LD.E R0, [R108.64+0xc0] ;  /* 0x0000c0046c007980 */ /* 0x000562000c101900 */
[----:B------:R-:W-:Y:S01]  /*24b30*/  SHF.R.S32.HI R5, RZ, 0x1f, R26 ;  /* 0x0000001fff057819 */ /* 0x000fe2000001141a */
[----:B------:R-:W-:Y:S01]  /*24b40*/  BSSY B0, `(.L_x_831) ;  /* 0x0000018000007945 */ /* 0x000fe20003800000 */
[----:B---3--:R-:W-:Y:S01]  /*24b50*/  IMAD R14, R27, -0x80, R4 ;  /* 0xffffff801b0e7824 */ /* 0x008fe200078e0204 */
[----:B----45:R-:W-:-:S02]  /*24b60*/  IADD3 R2, P0, R21, R22, RZ ;  /* 0x0000001615027210 */ /* 0x030fc40007f1e0ff */
[----:B------:R-:W-:-:S04]  /*24b70*/  SHF.R.S32.HI R3, RZ, 0x1f, R21 ;  /* 0x0000001fff037819 */ /* 0x000fc80000011415 */
[----:B------:R-:W-:Y:S02]  /*24b80*/  IADD3.X R3, R3, R23, RZ, P0, !PT ;  /* 0x0000001703037210 */ /* 0x000fe400007fe4ff */
[----:B------:R-:W-:Y:S01]  /*24b90*/  ISETP.GE.AND P0, PT, R81, R14, PT ;  /* 0x0000000e5100720c */ /* 0x000fe20003f06270 */
[-C--:B------:R-:W-:Y:S02]  /*24ba0*/  IMAD R4, R19, R26.reuse, RZ ;  /* 0x0000001a13047224 */ /* 0x080fe400078e02ff */
[----:B------:R-:W-:-:S04]  /*24bb0*/  IMAD.WIDE.U32 R10, R18, R26, R2 ;  /* 0x0000001a120a7225 */ /* 0x000fc800078e0002 */
[----:B------:R-:W-:-:S05]  /*24bc0*/  IMAD R4, R18, R5, R4 ;  /* 0x0000000512047224 */ /* 0x000fca00078e0204 */
[----:B------:R-:W-:Y:S01]  /*24bd0*/  IADD3 R5, R11, R4, RZ ;  /* 0x000000040b057210 */ /* 0x000fe20007ffe0ff */
        /* <DEDUP_REMOVED lines=11> */
[----:B------:R2:W-:Y:S04]  /*24c90*/  @!P3 ST.E.128 [R2.64], R36 ;  /* 0x000000240200b985 */ /* 0x0005e8000c101d04 */
[----:B-1----:R2:W-:Y:S04]  /*24ca0*/  @!P2 ST.E.128 [R2.64+0x40], R32 ;  /* 0x000040200200a985 */ /* 0x0025e8000c101d04 */
[----:B------:R2:W-:Y:S02]  /*24cb0*/  @!P1 ST.E.128 [R2.64+0x80], R28 ;  /* 0x0000801c02009985 */ /* 0x0005e4000c101d04 */
.L_x_832:
[----:B--2---:R-:W-:Y:S05]  /*24cc0*/  BSYNC B0 ;  /* 0x0000000000007941 */ /* 0x004fea0003800000 */
.L_x_831:
[----:B------:R-:W-:Y:S01]  /*24cd0*/  LEA.HI.SX32 R2, R52, 0x20, 0x1e ;  /* 0x0000002034027811 */ /* 0x000fe200078ff2ff */
[----:B------:R-:W-:Y:S03]  /*24ce0*/  BSSY B0, `(.L_x_833) ;  /* 0x0000013000007945 */ /* 0x000fe60003800000 */
[----:B------:R-:W-:-:S13]  /*24cf0*/  ISETP.GE.AND P0, PT, R2, R14, PT ;  /* 0x0000000e0200720c */ /* 0x000fda0003f06270 */
[----:B------:R-:W-:Y:S05]  /*24d00*/  @P0 BRA `(.L_x_834) ;  /* 0x0000010000000947 */ /* 0x000fea0003800000 */
[----:B------:R-:W-:Y:S02]  /*24d10*/  IADD3 R12, P0, R24, 0x20, RZ ;  /* 0x00000020180c7810 */ /* 0x000fe40007f1e0ff */
[----:B------:R-:W-:Y:S02]  /*24d20*/  MOV R3, R5 ;  /* 0x0000000500037202 */ /* 0x000fe40000000f00 */
[-C--:B------:R-:W-:Y:S01]  /*24d30*/  ISETP.GE.AND P2, PT, R21, R0.reuse, PT ;  /* 0x000000001500720c */ /* 0x080fe20003f46270 */
[----:B------:R-:W-:Y:S01]  /*24d40*/  IMAD.X R2, RZ, RZ, R25, P0 ;  /* 0x000000ffff027224 */ /* 0x000fe200000e0619 */
[-C--:B------:R-:W-:Y:S02]  /*24d50*/  ISETP.GE.AND P1, PT, R20, R0.reuse, PT ;  /* 0x000000001400720c */ /* 0x080fe40003f26270 */
[----:B------:R-:W-:Y:S01]  /*24d60*/  ISETP.GE.AND P0, PT, R15, R0, PT ;  /* 0x000000000f00720c */ /* 0x000fe20003f06270 */
[----:B------:R-:W-:Y:S02]  /*24d70*/  IMAD R13, R2, R6, RZ ;  /* 0x00000006020d7224 */ /* 0x000fe400078e02ff */
[----:B------:R-:W-:-:S04]  /*24d80*/  IMAD.MOV.U32 R2, RZ, RZ, R10 ;  /* 0x000000ffff027224 */ /* 0x000fc800078e000a */
[----:B------:R-:W-:-:S04]  /*24d90*/  IMAD.WIDE.U32 R8, R6, R12, R2 ;  /* 0x0000000c06087225 */ /* 0x000fc800078e0002 */
[----:B------:R-:W-:Y:S01]  /*24da0*/  IMAD R3, R7, R12, R13 ;  /* 0x0000000c07037224 */ /* 0x000fe200078e020d */
[----:B------:R-:W-:-:S03]  /*24db0*/  LEA R2, P3, R8, R16, 0x1 ;  /* 0x0000001008027211 */ /* 0x000fc600078608ff */
[----:B------:R-:W-:-:S05]  /*24dc0*/  IMAD.IADD R3, R9, 0x1, R3 ;  /* 0x0000000109037824 */ /* 0x000fca00078e0203 */
[----:B------:R-:W-:-:S05]  /*24dd0*/  LEA.HI.X R3, R8, R17, R3, 0x1, P3 ;  /* 0x0000001108037211 */ /* 0x000fca00018f0c03 */
[----:B------:R2:W-:Y:S04]  /*24de0*/  @!P2 ST.E.128 [R2.64], R48 ;  /* 0x000000300200a985 */ /* 0x0005e8000c101d04 */
[----:B-1----:R2:W-:Y:S04]  /*24df0*/  @!P1 ST.E.128 [R2.64+0x40], R44 ;  /* 0x0000402c02009985 */ /* 0x0025e8000c101d04 */
[----:B------:R2:W-:Y:S02]  /*24e00*/  @!P0 ST.E.128 [R2.64+0x80], R40 ;  /* 0x0000802802008985 */ /* 0x0005e4000c101d04 */
.L_x_834:
[----:B------:R-:W-:Y:S05]  /*24e10*/  BSYNC B0 ;  /* 0x0000000000007941 */ /* 0x000fea0003800000 */
.L_x_833:
[----:B--2---:R-:W-:Y:S01]  /*24e20*/  LEA.HI.SX32 R2, R52, 0x40, 0x1e ;  /* 0x0000004034027811 */ /* 0x004fe200078ff2ff */
        /* <DEDUP_REMOVED lines=16> */
[----:B-1----:R1:W-:Y:S04]  /*24f30*/  @!P2 ST.E.128 [R2.64], R64 ;  /* 0x000000400200a985 */ /* 0x0023e8000c101d04 */
[----:B------:R1:W-:Y:S04]  /*24f40*/  @!P1 ST.E.128 [R2.64+0x40], R60 ;  /* 0x0000403c02009985 */ /* 0x0003e8000c101d04 */
[----:B------:R1:W-:Y:S02]  /*24f50*/  @!P0 ST.E.128 [R2.64+0x80], R56 ;  /* 0x0000803802008985 */ /* 0x0003e4000c101d04 */
.L_x_836:
[----:B------:R-:W-:Y:S05]  /*24f60*/  BSYNC B0 ;  /* 0x0000000000007941 */ /* 0x000fea0003800000 */
.L_x_835:
[----:B-1----:R-:W-:Y:S01]  /*24f70*/  LEA.HI.SX32 R2, R52, 0x60, 0x1e ;  /* 0x0000006034027811 */ /* 0x002fe200078ff2ff */
[----:B------:R-:W-:Y:S01]  /*24f80*/  IMAD.MOV.U32 R3, RZ, RZ, 0x0 ;  /* 0x00000000ff037424 */ /* 0x000fe200078e00ff */
[----:B------:R-:W-:-:S02]  /*24f90*/  MOV R12, 0x70 ;  /* 0x00000070000c7802 */ /* 0x000fc40000000f00 */
[----:B------:R-:W-:-:S03]  /*24fa0*/  ISETP.GE.AND P0, PT, R2, R14, PT ;  /* 0x0000000e0200720c */ /* 0x000fc60003f06270 */
[----:B------:R-:W-:-:S10]  /*24fb0*/  IMAD.MOV.U32 R2, RZ, RZ, R12 ;  /* 0x000000ffff027224 */ /* 0x000fd400078e000c */
[----:B------:R-:W-:Y:S05]  /*24fc0*/  @P0 RET.REL.NODEC R2 `(_ZN5flash16flash_fwd_kernelI23Flash_fwd_kernel_traitsILi96ELi128ELi64ELi4ELb0ELb0EN7cutlass6half_tE19Flash_kernel_traitsILi96ELi128ELi64ELi4ES3_EELb1ELb0ELb1ELb0ELb0ELb0ELb0ELb1EEEvNS_16Flash_fwd_paramsE) ;  /* 0xfffdb03002000950 */ /* 0x000fea0003c3ffff */
[----:B------:R-:W-:Y:S02]  /*24fd0*/  IADD3 R8, P0, R24, 0x60, RZ ;  /* 0x0000006018087810 */ /* 0x000fe40007f1e0ff */
[----:B------:R-:W-:Y:S02]  /*24fe0*/  MOV R3, R5 ;  /* 0x0000000500037202 */ /* 0x000fe40000000f00 */
[-C--:B------:R-:W-:Y:S01]  /*24ff0*/  ISETP.GE.AND P1, PT, R21, R0.reuse, PT ;  /* 0x000000001500720c */ /* 0x080fe20003f26270 */
[----:B------:R-:W-:Y:S01]  /*25000*/  IMAD.X R2, RZ, RZ, R25, P0 ;  /* 0x000000ffff027224 */ /* 0x000fe200000e0619 */
[----:B------:R-:W-:-:S03]  /*25010*/  ISETP.GE.AND P0, PT, R20, R0, PT ;  /* 0x000000001400720c */ /* 0x000fc60003f06270 */
[----:B------:R-:W-:Y:S02]  /*25020*/  IMAD R9, R2, R6, RZ ;  /* 0x0000000602097224 */ /* 0x000fe400078e02ff */
[----:B------:R-:W-:-:S04]  /*25030*/  IMAD.MOV.U32 R2, RZ, RZ, R10 ;  /* 0x000000ffff027224 */ /* 0x000fc800078e000a */
[----:B------:R-:W-:-:S04]  /*25040*/  IMAD.WIDE.U32 R4, R6, R8, R2 ;  /* 0x0000000806047225 */ /* 0x000fc800078e0002 */
[----:B------:R-:W-:Y:S01]  /*25050*/  IMAD R3, R7, R8, R9 ;  /* 0x0000000807037224 */ /* 0x000fe200078e0209 */
[----:B------:R-:W-:-:S03]  /*25060*/  LEA R2, P2, R4, R16, 0x1 ;  /* 0x0000001004027211 */ /* 0x000fc600078408ff */
[----:B------:R-:W-:Y:S02]  /*25070*/  IMAD.IADD R3, R5, 0x1, R3 ;  /* 0x0000000105037824 */ /* 0x000fe400078e0203 */
[----:B------:R-:W-:-:S03]  /*25080*/  IMAD.MOV.U32 R5, RZ, RZ, 0x0 ;  /* 0x00000000ff057424 */ /* 0x000fc600078e00ff */
[----:B------:R-:W-:Y:S02]  /*25090*/  LEA.HI.X R3, R4, R17, R3, 0x1, P2 ;  /* 0x0000001104037211 */ /* 0x000fe400010f0c03 */
[----:B------:R-:W-:-:S03]  /*250a0*/  MOV R4, R12 ;  /* 0x0000000c00047202 */ /* 0x000fc60000000f00 */
[----:B------:R1:W-:Y:S01]  /*250b0*/  @!P0 ST.E.128 [R2.64+0x40], R72 ;  /* 0x0000404802008985 */ /* 0x0003e2000c101d04 */
[----:B------:R-:W-:-:S03]  /*250c0*/  ISETP.GE.AND P0, PT, R15, R0, PT ;  /* 0x000000000f00720c */ /* 0x000fc60003f06270 */
[----:B------:R1:W-:Y:S10]  /*250d0*/  @!P1 ST.E.128 [R2.64], R76 ;  /* 0x0000004c02009985 */ /* 0x0003f4000c101d04 */
[----:B------:R-:W-:Y:S05]  /*250e0*/  @P0 RET.REL.NODEC R4 `(_ZN5flash16flash_fwd_kernelI23Flash_fwd_kernel_traitsILi96ELi128ELi64ELi4ELb0ELb0EN7cutlass6half_tE19Flash_kernel_traitsILi96ELi128ELi64ELi4ES3_EELb1ELb0ELb1ELb0ELb0ELb0ELb0ELb1EEEvNS_16Flash_fwd_paramsE) ;  /* 0xfffdaf1004000950 */ /* 0x000fea0003c3ffff */
[----:B------:R2:W-:Y:S02]  /*250f0*/  ST.E.128 [R2.64+0x80], R68 ;  /* 0x0000804402007985 */ /* 0x0005e4000c101d04 */
[----:B-12---:R-:W-:-:S02]  /*25100*/  MOV R2, R12 ;  /* 0x0000000c00027202 */ /* 0x006fc40000000f00 */
[----:B------:R-:W-:-:S04]  /*25110*/  MOV R3, 0x0 ;  /* 0x0000000000037802 */ /* 0x000fc80000000f00 */
[----:B------:R-:W-:Y:S05]  /*25120*/  RET.REL.NODEC R2 `(_ZN5flash16flash_fwd_kernelI23Flash_fwd_kernel_traitsILi96ELi128ELi64ELi4ELb0ELb0EN7cutlass6half_tE19Flash_kernel_traitsILi96ELi128ELi64ELi4ES3_EELb1ELb0ELb1ELb0ELb0ELb0ELb0ELb1EEEvNS_16Flash_fwd_paramsE) ;  /* 0xfffdaed002007950 */ /* 0x000fea0003c3ffff */
.L_x_822:
[----:B------:R2:W5:Y:S01]  /*25130*/  LDL R0, [R1+0x15c] ;  /* 0x00015c0001007983 */ /* 0x0005620000100800 */
[----:B------:R-:W-:Y:S02]  /*25140*/  MOV R3, 0x2 ;  /* 0x0000000200037802 */ /* 0x000fe40000000f00 */
[----:B------:R-:W-:Y:S02]  /*25150*/  MOV R2, 0x25170 ;  /* 0x0002517000027802 */ /* 0x000fe40000000f00 */
[----:B-12--5:R-:W-:Y:S05]  /*25160*/  CALL.REL.NOINC `($__internal_0_$__cuda_sm70_shflsync_bfly_p) ;  /* 0x0000027000007944 */ /* 0x026fea0003c00000 */
[----:B------:R-:W-:Y:S01]  /*25170*/  MOV R5, R9 ;  /* 0x0000000900057202 */ /* 0x000fe20000000f00 */
[----:B------:R-:W-:Y:S05]  /*25180*/  BRA `(.L_x_837) ;  /* 0xffffe01000007947 */ /* 0x000fea000383ffff */
.L_x_823:
[----:B------:R-:W-:Y:S01]  /*25190*/  IMAD.MOV.U32 R0, RZ, RZ, R5 ;  /* 0x000000ffff007224 */ /* 0x000fe200078e0005 */
[----:B------:R-:W-:Y:S02]  /*251a0*/  MOV R3, 0x1 ;  /* 0x0000000100037802 */ /* 0x000fe40000000f00 */
[----:B------:R-:W-:Y:S02]  /*251b0*/  MOV R2, 0x251d0 ;  /* 0x000251d000027802 */ /* 0x000fe40000000f00 */
[----:B-1---5:R-:W-:Y:S05]  /*251c0*/  CALL.REL.NOINC `($__internal_0_$__cuda_sm70_shflsync_bfly_p) ;  /* 0x0000021000007944 */ /* 0x022fea0003c00000 */
[----:B------:R1:W5:Y:S01]  /*251d0*/  LDL R0, [R1+0x170] ;  /* 0x0001700001007983 */ /* 0x0003620000100800 */
[----:B------:R-:W-:Y:S01]  /*251e0*/  FADD.FTZ R57, R5, R9 ;  /* 0x0000000905397221 */ /* 0x000fe20000010000 */
[----:B------:R-:W-:Y:S02]  /*251f0*/  MOV R3, 0x2 ;  /* 0x0000000200037802 */ /* 0x000fe40000000f00 */
[----:B------:R-:W-:-:S02]  /*25200*/  MOV R2, 0x25220 ;  /* 0x0002522000027802 */ /* 0x000fc40000000f00 */
[----:B-1---5:R-:W-:Y:S05]  /*25210*/  CALL.REL.NOINC `($__internal_0_$__cuda_sm70_shflsync_bfly_p) ;  /* 0x000001c000007944 */ /* 0x022fea0003c00000 */
[----:B------:R-:W2:Y:S01]  /*25220*/  LDL.LU R0, [R1+0x170] ;  /* 0x0001700001007983 */ /* 0x000ea20000300800 */
[----:B------:R-:W-:-:S02]  /*25230*/  MOV R3, 0x1 ;  /* 0x0000000100037802 */ /* 0x000fc40000000f00 */
[----:B------:R-:W-:Y:S01]  /*25240*/  MOV R2, 0x25270 ;  /* 0x0002527000027802 */ /* 0x000fe20000000f00 */
[----:B--2---:R-:W-:Y:S02]  /*25250*/  FADD.FTZ R0, R0, R9 ;  /* 0x0000000900007221 */ /* 0x004fe40000010000 */
[----:B------:R-:W-:Y:S05]  /*25260*/  CALL.REL.NOINC `($__internal_0_$__cuda_sm70_shflsync_bfly_p) ;  /* 0x0000017000007944 */ /* 0x000fea0003c00000 */
[----:B------:R-:W-:Y:S02]  /*25270*/  FADD.FTZ R56, R0, R9 ;  /* 0x0000000900387221 */ /* 0x000fe40000010000 */
[----:B------:R1:W5:Y:S01]  /*25280*/  LDL R0, [R1+0x28] ;  /* 0x0000280001007983 */ /* 0x0003620000100800 */
[----:B------:R-:W-:Y:S02]  /*25290*/  MOV R3, 0x2 ;  /* 0x0000000200037802 */ /* 0x000fe40000000f00 */
[----:B------:R-:W-:Y:S02]  /*252a0*/  MOV R2, 0x252c0 ;  /* 0x000252c000027802 */ /* 0x000fe40000000f00 */
[----:B-1---5:R-:W-:Y:S05]  /*252b0*/  CALL.REL.NOINC `($__internal_0_$__cuda_sm70_shflsync_bfly_p) ;  /* 0x0000012000007944 */ /* 0x022fea0003c00000 */
[----:B------:R-:W2:Y:S01]  /*252c0*/  LDL.LU R0, [R1+0x28] ;  /* 0x0000280001007983 */ /* 0x000ea20000300800 */
[----:B------:R-:W-:Y:S02]  /*252d0*/  MOV R3, 0x1 ;  /* 0x0000000100037802 */ /* 0x000fe40000000f00 */
[----:B------:R-:W-:Y:S01]  /*252e0*/  MOV R2, 0x25320 ;  /* 0x0002532000027802 */ /* 0x000fe20000000f00 */
[----:B--2---:R-:W-:-:S05]  /*252f0*/  FADD.FTZ R55, R0, R9 ;  /* 0x0000000900377221 */ /* 0x004fca0000010000 */
[----:B------:R-:W-:Y:S02]  /*25300*/  MOV R0, R55 ;  /* 0x0000003700007202 */ /* 0x000fe40000000f00 */
[----:B------:R-:W-:Y:S05]  /*25310*/  CALL.REL.NOINC `($__internal_0_$__cuda_sm70_shflsync_bfly_p) ;  /* 0x000000c000007944 */ /* 0x000fea0003c00000 */
[----:B------:R1:W5:Y:S01]  /*25320*/  LDL R0, [R1+0x2c] ;  /* 0x00002c0001007983 */ /* 0x0003620000100800 */
[----:B------:R-:W-:Y:S01]  /*25330*/  FADD.FTZ R55, R55, R9 ;  /* 0x0000000937377221 */ /* 0x000fe20000010000 */
        /* <DEDUP_REMOVED lines=9> */
[----:B------:R-:W-:Y:S05]  /*253d0*/  BRA `(.L_x_838) ;  /* 0xffffdef000007947 */ /* 0x000fea000383ffff */
        .weak           $__internal_0_$__cuda_sm70_shflsync_bfly_p
        .type           $__internal_0_$__cuda_sm70_shflsync_bfly_p,@function
        .size           $__internal_0_$__cuda_sm70_shflsync_bfly_p,(.L_x_1022 - $__internal_0_$__cuda_sm70_shflsync_bfly_p)
$__internal_0_$__cuda_sm70_shflsync_bfly_p:
[----:B------:R-:W-:Y:S04]  /*253e0*/  WARPSYNC R7 ;  /* 0x0000000700007348 */ /* 0x000fe80003800000 */
[----:B------:R1:W2:Y:S02]  /*253f0*/  SHFL.BFLY PT, R9, R0, R3, R8 ;  /* 0x0c00000300097389 */ /* 0x0002a400000e0008 */
[----:B-1----:R-:W-:-:S04]  /*25400*/  MOV R3, 0x0 ;  /* 0x0000000000037802 */ /* 0x002fc80000000f00 */
[----:B--2---:R-:W-:Y:S05]  /*25410*/  RET.REL.NODEC R2 `(_ZN5flash16flash_fwd_kernelI23Flash_fwd_kernel_traitsILi96ELi128ELi64ELi4ELb0ELb0EN7cutlass6half_tE19Flash_kernel_traitsILi96ELi128ELi64ELi4ES3_EELb1ELb0ELb1ELb0ELb0ELb0ELb0ELb1EEEvNS_16Flash_fwd_paramsE) ;  /* 0xfffdabe002007950 */ /* 0x004fea0003c3ffff */
.L_x_839:
        /* <DEDUP_REMOVED lines=14> */
.L_x_1022:


//--------------------- .text._ZN5flash16flash_fwd_kernelI23Flash_fwd_kernel_traitsILi96ELi128ELi64ELi4ELb0ELb0EN7cutlass6half_tE19Flash_kernel_traitsILi96ELi128ELi64ELi4ES3_EELb0ELb0ELb1ELb0ELb0ELb0ELb1ELb0EEEvNS_16Flash_fwd_paramsE --------------------------
	.section	.text._ZN5flash16flash_fwd_kernelI23Flash_fwd_kernel_traitsILi96ELi128ELi64ELi4ELb0ELb0EN7cutlass6half_tE19Flash_kernel_traitsILi96ELi128ELi64ELi4ES3_EELb0ELb0ELb1ELb0ELb0ELb0ELb1ELb0EEEvNS_16Flash_fwd_paramsE,"ax",@progbits
	.sectioninfo	@"SHI_REGISTERS=255"
	.align	128
        .global         _ZN5flash16flash_fwd_kernelI23Flash_fwd_kernel_traitsILi96ELi128ELi64ELi4ELb0ELb0EN7cutlass6half_tE19Flash_kernel_traitsILi96ELi128ELi64ELi4ES3_EELb0ELb0ELb1ELb0ELb0ELb0ELb1ELb0EEEvNS_16Flash_fwd_paramsE
        .type           _ZN5flash16flash_fwd_kernelI23Flash_fwd_kernel_traitsILi96ELi128ELi64ELi4ELb0ELb0EN7cutlass6half_tE19Flash_kernel_traitsILi96ELi128ELi64ELi4ES3_EELb0ELb0ELb1ELb0ELb0ELb0ELb1ELb0EEEvNS_16Flash_fwd_paramsE,@function
        .size           _ZN5flash16flash_fwd_kernelI23Flash_fwd_kernel_traitsILi96ELi128ELi64ELi4ELb0ELb0EN7cutlass6half_tE19Flash_kernel_traitsILi96ELi128ELi64ELi4ES3_EELb0ELb0ELb1ELb0ELb0ELb0ELb1ELb0EEEvNS_16Flash_fwd_paramsE,(.L_x_1047 - _ZN5flash16flash_fwd_kernelI23Flash_fwd_kernel_traitsILi96ELi128ELi64ELi4ELb0ELb0EN7cutlass6half_tE19Flash_kernel_traitsILi96ELi128ELi64ELi4ES3_EELb0ELb0ELb1ELb0ELb0ELb0ELb1ELb0EEEvNS_16Flash_fwd_paramsE)
        .other          _ZN5flash16flash_fwd_kernelI23Flash_fwd_kernel_traitsILi96ELi128ELi64ELi4ELb0ELb0EN7cutlass6half_tE19Flash_kernel_traitsILi96ELi128ELi64ELi4ES3_EELb0ELb0ELb1ELb0ELb0ELb0ELb1ELb0EEEvNS_16Flash_fwd_paramsE,@"STO_CUDA_ENTRY STV_DEFAULT"
_ZN5flash16flash_fwd_kernelI23Flash_fwd_kernel_traitsILi96ELi128ELi64ELi4ELb0ELb0EN7cutlass6half_tE19Flash_kernel_traitsILi96ELi128ELi64ELi4ES3_EELb0ELb0ELb1ELb0ELb0ELb0ELb1ELb0EEEvNS_16Flash_fwd_paramsE:
.text._ZN5flash16flash_fwd_kernelI23Flash_fwd_kernel_traitsILi96ELi128ELi64ELi4ELb0ELb0EN7cutlass6half_tE19Flash_kernel_traitsILi96ELi128ELi64ELi4ES3_EELb0ELb0ELb1ELb0ELb0ELb0ELb1ELb0EEEvNS_16Flash_fwd_paramsE:
        /* <DEDUP_REMOVED lines=36> */
.L_x_840:
[----:B----4-:R-:W-:Y:S02]  /*0240*/  MOV R0, c[0x0][0x218] ;  /* 0x0000860000007a02 */ /* 0x010fe40000000f00 */
.L_x_841:
        /* <DEDUP_REMOVED lines=29> */
[----:B------:R1:W-:Y:S01]  /*0420*/  STL [R1], R160 ;  /* 0x000000a001007387 */ /* 0x0003e20000100800 */
        /* <DEDUP_REMOVED lines=72> */
.L_x_844:
[----:B------:R-:W-:Y:S05]  /*08b0*/  BSYNC B0 ;  /* 0x0000000000007941 */ /* 0x000fea0003800000 */
.L_x_843:
        /* <DEDUP_REMOVED lines=20> */
.L_x_846:
[----:B------:R-:W-:Y:S05]  /*0a00*/  BSYNC B0 ;  /* 0x0000000000007941 */ /* 0x000fea0003800000 */
.L_x_845:
        /* <DEDUP_REMOVED lines=20> */
.L_x_848:
[----:B------:R-:W-:Y:S05]  /*0b50*/  BSYNC B0 ;  /* 0x0000000000007941 */ /* 0x000fea0003800000 */
.L_x_847:
        /* <DEDUP_REMOVED lines=20> */
.L_x_850:
[----:B------:R-:W-:Y:S05]  /*0ca0*/  BSYNC B0 ;  /* 0x0000000000007941 */ /* 0x000fea0003800000 */
.L_x_849:
        /* <DEDUP_REMOVED lines=35> */
.L_x_842:
        /* <DEDUP_REMOVED lines=27> */
.L_x_851:
        /* <DEDUP_REMOVED lines=42> */
.L_x_852:
        /* <DEDUP_REMOVED lines=109> */
.L_x_854:
[----:B------:R-:W-:Y:S05]  /*1a00*/  BSYNC B0 ;  /* 0x0000000000007941 */ /* 0x000fea0003800000 */
.L_x_853:
        /* <DEDUP_REMOVED lines=37> */
.L_x_856:
[----:B------:R-:W-:Y:S05]  /*1c60*/  BSYNC B0 ;  /* 0x0000000000007941 */ /* 0x000fea0003800000 */
.L_x_855:
        /* <DEDUP_REMOVED lines=37> */
.L_x_858:
[----:B------:R-:W-:Y:S05]  /*1ec0*/  BSYNC B0 ;  /* 0x0000000000007941 */ /* 0x000fea0003800000 */
.L_x_857:
        /* <DEDUP_REMOVED lines=40> */
.L_x_860:
[----:B------:R-:W-:Y:S05]  /*2150*/  BSYNC B0 ;  /* 0x0000000000007941 */ /* 0x000fea0003800000 */
.L_x_859:
        /* <DEDUP_REMOVED lines=42> */
.L_x_862:
[----:B------:R-:W-:Y:S05]  /*2400*/  BSYNC B0 ;  /* 0x0000000000007941 */ /* 0x000fea0003800000 */
.L_x_861:
        /* <DEDUP_REMOVED lines=37> */
.L_x_864:
[----:B------:R-:W-:Y:S05]  /*2660*/  BSYNC B0 ;  /* 0x0000000000007941 */ /* 0x000fea0003800000 */
.L_x_863:
        /* <DEDUP_REMOVED lines=90> */
.L_x_866:
[----:B------:R-:W-:Y:S05]  /*2c10*/  BSYNC B0 ;  /* 0x0000000000007941 */ /* 0x000fea0003800000 */
.L_x_865:
        /* <DEDUP_REMOVED lines=39> */
.L_x_868:
[----:B------:R-:W-:Y:S05]  /*2e90*/  BSYNC B0 ;  /* 0x0000000000007941 */ /* 0x000fea0003800000 */
.L_x_867:
[----:B------:R-:W-:Y:S01]  /*2ea0*/  IMAD.SHL.U32 R224, R3, 0x2, RZ ;  /* 0x0000000203e07824 */ /* 0x000fe200078e00ff */
[----:B------:R-:W-:Y:S01]  /*2eb0*/  IADD3 R3, R78, 0x40, RZ ;  /* 0x000000404e037810 */ /* 0x000fe20007ffe0ff */
[----:B------:R-:W-:Y:S01]  /*2ec0*/  IMAD.SHL.U32 R221, R0, 0x2, RZ ;  /* 0x0000000200dd7824 */ /* 0x000fe200078e00ff */
[----:B------:R-:W0:Y:S01]  /*2ed0*/  LDGDEPBAR ;  /* 0x00000000000079af */ /* 0x000e220000000000 */
[----:B------:R-:W-:Y:S02]  /*2ee0*/  IMAD R225, R2, 0x2, R224 ;  /* 0x0000000202e17824 */ /* 0x000fe400078e02e0 */
[----:B------:R-:W-:Y:S01]  /*2ef0*/  IMAD R223, R4, 0x2, R221 ;  /* 0x0000000204df7824 */ /* 0x000fe200078e02dd */
[----:B---3--:R-:W-:Y:S01]  /*2f00*/  LDSM.16.M88.4 R16, [R224] ;  /* 0x00000000e010783b */ /* 0x008fe20000000200 */
[C---:B------:R-:W-:Y:S01]  /*2f10*/  IADD3 R4, R78.reuse, 0x8, RZ ;  /* 0x000000084e047810 */ /* 0x040fe20007ffe0ff */
[C---:B------:R-:W-:Y:S02]  /*2f20*/  IMAD.IADD R6, R78.reuse, 0x1, R120 ;  /* 0x000000014e067824 */ /* 0x040fe400078e0278 */
[----:B-1----:R-:W1:Y:S01]  /*2f30*/  LDSM.16.M88.4 R8, [R221+0x6000] ;  /* 0x00600000dd08783b */ /* 0x002e620000000200 */
[----:B------:R-:W-:-:S02]  /*2f40*/  IMAD.IADD R7, R78, 0x1, R79 ;  /* 0x000000014e077824 */ /* 0x000fc400078e024f */
[----:B------:R-:W-:Y:S01]  /*2f50*/  IMNMX R234, R6, R77, PT ;  /* 0x0000004d06ea7217 */ /* 0x000fe20003800200 */
[----:B------:R-:W3:Y:S02]  /*2f60*/  LDSM.16.M88.4 R12, [R224+0x1000] ;  /* 0x00100000e00c783b */ /* 0x000ee40000000200 */
[----:B------:R-:W-:Y:S02]  /*2f70*/  IMNMX R230, RZ, R7, !PT ;  /* 0x00000007ffe67217 */ /* 0x000fe40007800200 */
[----:B------:R-:W5:Y:S04]  /*2f80*/  LDSM.16.M88.4 R20, [R221+0x6400] ;  /* 0x00640000dd14783b */ /* 0x000f680000000200 */
[----:B--2---:R-:W2:Y:S04]  /*2f90*/  LDSM.16.M88.4 R40, [R221+0x6800] ;  /* 0x00680000dd28783b */ /* 0x004ea80000000200 */
[----:B------:R-:W4:Y:S04]  /*2fa0*/  LDSM.16.M88.4 R24, [R221+0x6c00] ;  /* 0x006c0000dd18783b */ /* 0x000f280000000200 */
[----:B------:R-:W-:Y:S04]  /*2fb0*/  LDSM.16.M88.4 R28, [R225] ;  /* 0x00000000e11c783b */ /* 0x000fe80000000200 */
[----:B------:R-:W2:Y:S04]  /*2fc0*/  LDSM.16.M88.4 R36, [R223+0x6000] ;  /* 0x00600000df24783b */ /* 0x000ea80000000200 */
[----:B------:R-:W-:Y:S04]  /*2fd0*/  LDSM.16.M88.4 R48, [R223+0x6800] ;  /* 0x00680000df30783b */ /* 0x000fe80000000200 */
[----:B------:R-:W-:Y:S04]  /*2fe0*/  LDSM.16.M88.4 R44, [R223+0x6400] ;  /* 0x00640000df2c783b */ /* 0x000fe80000000200 */
[----:B------:R-:W-:Y:S01]  /*2ff0*/  LDSM.16.M88.4 R56, [R223+0x6c00] ;  /* 0x006c0000df38783b */ /* 0x000fe20000000200 */
[-C--:B-1----:R-:W-:Y:S03]  /*3000*/  HMMA.16816.F32 R64, R16, R8.reuse, RZ ;  /* 0x000000081040723c */ /* 0x082fe600000018ff */
[----:B------:R-:W-:Y:S04]  /*3010*/  LDSM.16.M88.4 R68, [R221+0x7000] ;  /* 0x00700000dd44783b */ /* 0x000fe80000000200 */
[----:B------:R-:W-:Y:S01]  /*3020*/  LDSM.16.M88.4 R32, [R224+0x2000] ;  /* 0x00200000e020783b */ /* 0x000fe20000000200 */
[C---:B---3--:R-:W-:Y:S08]  /*3030*/  HMMA.16816.F32 R80, R12.reuse, R8, RZ ;  /* 0x000000080c50723c */ /* 0x048ff000000018ff */
[-C--:B------:R-:W-:Y:S08]  /*3040*/  HMMA.16816.F32 R116, R12, R10.reuse, RZ ;  /* 0x0000000a0c74723c */ /* 0x080ff000000018ff */
[----:B------:R-:W-:Y:S01]  /*3050*/  HMMA.16816.F32 R112, R16, R10, RZ ;  /* 0x0000000a1070723c */ /* 0x000fe200000018ff */
[----:B------:R-:W1:Y:S07]  /*3060*/  LDSM.16.M88.4 R8, [R225+0x1000] ;  /* 0x00100000e108783b */ /* 0x000e6e0000000200 */
[C---:B-----5:R-:W-:Y:S08]  /*3070*/  HMMA.16816.F32 R60, R12.reuse, R20, RZ ;  /* 0x000000140c3c723c */ /* 0x060ff000000018ff */
[C---:B--2---:R-:W-:Y:S08]  /*3080*/  HMMA.16816.F32 R52, R12.reuse, R40, RZ ;  /* 0x000000280c34723c */ /* 0x044ff000000018ff */
[C---:B----4-:R-:W-:Y:S08]  /*3090*/  HMMA.16816.F32 R92, R12.reuse, R24, RZ ;  /* 0x000000180c5c723c */ /* 0x050ff000000018ff */
[C---:B------:R-:W-:Y:S08]  /*30a0*/  HMMA.16816.F32 R108, R12.reuse, R22, RZ ;  /* 0x000000160c6c723c */ /* 0x040ff000000018ff */
[C---:B------:R-:W-:Y:S08]  /*30b0*/  HMMA.16816.F32 R104, R12.reuse, R42, RZ ;  /* 0x0000002a0c68723c */ /* 0x040ff000000018ff */
[----:B------:R-:W-:Y:S08]  /*30c0*/  HMMA.16816.F32 R88, R12, R26, RZ ;  /* 0x0000001a0c58723c */ /* 0x000ff000000018ff */
[C---:B------:R-:W-:Y:S08]  /*30d0*/  HMMA.16816.F32 R72, R16.reuse, R40, RZ ;  /* 0x000000281048723c */ /* 0x040ff000000018ff */
[C---:B------:R-:W-:Y:S08]  /*30e0*/  HMMA.16816.F32 R100, R16.reuse, R42, RZ ;  /* 0x0000002a1064723c */ /* 0x040ff000000018ff */
[C---:B------:R-:W-:Y:S08]  /*30f0*/  HMMA.16816.F32 R40, R16.reuse, R24, RZ ;  /* 0x000000181028723c */ /* 0x040ff000000018ff */
[----:B------:R-:W-:Y:S01]  /*3100*/  HMMA.16816.F32 R124, R16, R26, RZ ;  /* 0x0000001a107c723c */ /* 0x000fe200000018ff */
[----:B------:R-:W2:Y:S07]  /*3110*/  LDSM.16.M88.4 R24, [R224+0x3000] ;  /* 0x00300000e018783b */ /* 0x000eae0000000200 */
[----:B------:R-:W-:Y:S01]  /*3120*/  HMMA.16816.F32 R12, R28, R36, R64 ;  /* 0x000000241c0c723c */ /* 0x000fe20000001840 */
[----:B------:R-:W-:Y:S07]  /*3130*/  LDSM.16.M88.4 R64, [R223+0x7000] ;  /* 0x00700000df40783b */ /* 0x000fee0000000200 */
[C---:B------:R-:W-:Y:S08]  /*3140*/  HMMA.16816.F32 R84, R16.reuse, R20, RZ ;  /* 0x000000141054723c */ /* 0x040ff000000018ff */
[----:B------:R-:W-:Y:S01]  /*3150*/  HMMA.16816.F32 R96, R16, R22, RZ ;  /* 0x000000161060723c */ /* 0x000fe200000018ff */
[----:B------:R-:W3:Y:S07]  /*3160*/  LDSM.16.M88.4 R20, [R225+0x2000] ;  /* 0x00200000e114783b */ /* 0x000eee0000000200 */
[C---:B-1----:R-:W-:Y:S08]  /*3170*/  HMMA.16816.F32 R16, R8.reuse, R36, R80 ;  /* 0x000000240810723c */ /* 0x042ff00000001850 */
[C---:B------:R-:W-:Y:S08]  /*3180*/  HMMA.16816.F32 R128, R8.reuse, R50, R104 ;  /* 0x000000320880723c */ /* 0x040ff00000001868 */
[C---:B------:R-:W-:Y:S01]  /*3190*/  HMMA.16816.F32 R144, R8.reuse, R44, R60 ;  /* 0x0000002c0890723c */ /* 0x040fe2000000183c */
[----:B------:R-:W-:Y:S07]  /*31a0*/  LDSM.16.M88.4 R60, [R221+0x7c00] ;  /* 0x007c0000dd3c783b */ /* 0x000fee0000000200 */
[C---:B------:R-:W-:Y:S01]  /*31b0*/  HMMA.16816.F32 R152, R8.reuse, R48, R52 ;  /* 0x000000300898723c */ /* 0x040fe20000001834 */
[----:B------:R-:W-:Y:S07]  /*31c0*/  LDSM.16.M88.4 R52, [R221+0x8000] ;  /* 0x00800000dd34783b */ /* 0x000fee0000000200 */
[C---:B------:R-:W-:Y:S08]  /*31d0*/  HMMA.16816.F32 R148, R8.reuse, R56, R92 ;  /* 0x000000380894723c */ /* 0x040ff0000000185c */
[C---:B------:R-:W-:Y:S08]  /*31e0*/  HMMA.16816.F32 R116, R8.reuse, R38, R116 ;  /* 0x000000260874723c */ /* 0x040ff00000001874 */
[C---:B------:R-:W-:Y:S08]  /*31f0*/  HMMA.16816.F32 R140, R8.reuse, R46, R108 ;  /* 0x0000002e088c723c */ /* 0x040ff0000000186c */
[----:B------:R-:W-:Y:S01]  /*3200*/  HMMA.16816.F32 R104, R8, R58, R88 ;  /* 0x0000003a0868723c */ /* 0x000fe20000001858 */
[----:B------:R-:W1:Y:S07]  /*3210*/  LDSM.16.M88.4 R8, [R225+0x3000] ;  /* 0x00300000e108783b */ /* 0x000e6e0000000200 */
[----:B------:R-:W-:Y:S08]  /*3220*/  HMMA.16816.F32 R12, R32, R68, R12 ;  /* 0x00000044200c723c */ /* 0x000ff0000000180c */
[C---:B------:R-:W-:Y:S01]  /*3230*/  HMMA.16816.F32 R108, R28.reuse, R56, R40 ;  /* 0x000000381c6c723c */ /* 0x040fe20000001828 */
[----:B------:R-:W4:Y:S07]  /*3240*/  LDSM.16.M88.4 R40, [R224+0x4000] ;  /* 0x00400000e028783b */ /* 0x000f2e0000000200 */
[----:B------:R-:W-:Y:S08]  /*3250*/  HMMA.16816.F32 R136, R28, R48, R72 ;  /* 0x000000301c88723c */ /* 0x000ff00000001848 */
[----:B--2---:R-:W-:Y:S01]  /*3260*/  HMMA.16816.F32 R72, R24, R68, R16 ;  /* 0x000000441848723c */ /* 0x004fe20000001810 */
[----:B------:R-:W-:Y:S07]  /*3270*/  LDSM.16.M88.4 R16, [R225+0x4000] ;  /* 0x00400000e110783b */ /* 0x000fee0000000200 */
[C---:B------:R-:W-:Y:S01]  /*3280*/  HMMA.16816.F32 R80, R28.reuse, R38, R112 ;  /* 0x000000261c50723c */ /* 0x040fe20000001870 */
[----:B------:R-:W-:Y:S07]  /*3290*/  LDSM.16.M88.4 R36, [R224+0x5000] ;  /* 0x00500000e024783b */ /* 0x000fee0000000200 */
[C---:B------:R-:W-:Y:S08]  /*32a0*/  HMMA.16816.F32 R132, R28.reuse, R44, R84 ;  /* 0x0000002c1c84723c */ /* 0x040ff00000001854 */
[C---:B------:R-:W-:Y:S01]  /*32b0*/  HMMA.16816.F32 R96, R28.reuse, R46, R96 ;  /* 0x0000002e1c60723c */ /* 0x040fe20000001860 */
[----:B------:R-:W-:Y:S07]  /*32c0*/  LDSM.16.M88.4 R44, [R221+0x7800] ;  /* 0x00780000dd2c783b */ /* 0x000fee0000000200 */
[----:B------:R-:W-:Y:S01]  /*32d0*/  HMMA.16816.F32 R100, R28, R50, R100 ;  /* 0x000000321c64723c */ /* 0x000fe20000001864 */
[----:B------:R-:W2:Y:S07]  /*32e0*/  LDSM.16.M88.4 R48, [R221+0x7400] ;  /* 0x00740000dd30783b */ /* 0x000eae0000000200 */
[----:B---3--:R-:W-:Y:S08]  /*32f0*/  HMMA.16816.F32 R12, R20, R64, R12 ;  /* 0x00000040140c723c */ /* 0x008ff0000000180c */
[----:B------:R-:W-:Y:S01]  /*3300*/  HMMA.16816.F32 R112, R28, R58, R124 ;  /* 0x0000003a1c70723c */ /* 0x000fe2000000187c */
[----:B------:R-:W3:Y:S04]  /*3310*/  LDSM.16.M88.4 R28, [R223+0x8000] ;  /* 0x00800000df1c783b */ /* 0x000ee80000000200 */
[----:B------:R-:W-:Y:S03]  /*3320*/  LDSM.16.M88.4 R56, [R223+0x7400] ;  /* 0x00740000df38783b */ /* 0x000fe60000000200 */
[----:B-1----:R-:W-:Y:S08]  /*3330*/  HMMA.16816.F32 R72, R8, R64, R72 ;  /* 0x000000400848723c */ /* 0x002ff00000001848 */
[-C--:B------:R-:W-:Y:S08]  /*3340*/  HMMA.16816.F32 R80, R32, R70.reuse, R80 ;  /* 0x000000462050723c */ /* 0x080ff00000001850 */
[----:B------:R-:W-:Y:S08]  /*3350*/  HMMA.16816.F32 R88, R24, R70, R116 ;  /* 0x000000461858723c */ /* 0x000ff00000001874 */
[----:B----4-:R-:W-:Y:S01]  /*3360*/  HMMA.16816.F32 R68, R40, R52, R12 ;  /* 0x000000342844723c */ /* 0x010fe2000000180c */
[----:B------:R-:W1:Y:S07]  /*3370*/  LDSM.16.M88.4 R12, [R225+0x5000] ;  /* 0x00500000e10c783b */ /* 0x000e6e0000000200 */
[C---:B--2---:R-:W-:Y:S08]  /*3380*/  HMMA.16816.F32 R92, R24.reuse, R48, R144 ;  /* 0x00000030185c723c */ /* 0x044ff00000001890 */
[C---:B------:R-:W-:Y:S08]  /*3390*/  HMMA.16816.F32 R152, R24.reuse, R44, R152 ;  /* 0x0000002c1898723c */ /* 0x040ff00000001898 */
[C---:B------:R-:W-:Y:S08]  /*33a0*/  HMMA.16816.F32 R148, R24.reuse, R60, R148 ;  /* 0x0000003c1894723c */ /* 0x040ff00000001894 */
[C---:B------:R-:W-:Y:S08]  /*33b0*/  HMMA.16816.F32 R140, R24.reuse, R50, R140 ;  /* 0x00000032188c723c */ /* 0x040ff0000000188c */
[C---:B------:R-:W-:Y:S08]  /*33c0*/  HMMA.16816.F32 R128, R24.reuse, R46, R128 ;  /* 0x0000002e1880723c */ /* 0x040ff00000001880 */
[----:B------:R-:W-:Y:S08]  /*33d0*/  HMMA.16816.F32 R116, R24, R62, R104 ;  /* 0x0000003e1874723c */ /* 0x000ff00000001868 */
[----:B------:R-:W-:Y:S08]  /*33e0*/  HMMA.16816.F32 R24, R36, R52, R72 ;  /* 0x000000342418723c */ /* 0x000ff00000001848 */
[----:B------:R-:W-:Y:S08]  /*33f0*/  HMMA.16816.F32 R72, R20, R66, R80 ;  /* 0x000000421448723c */ /* 0x000ff00000001850 */
[----:B---3--:R-:W-:Y:S08]  /*3400*/  HMMA.16816.F32 R84, R16, R28, R68 ;  /* 0x0000001c1054723c */ /* 0x008ff00000001844 */
[C---:B------:R-:W-:Y:S08]  /*3410*/  HMMA.16816.F32 R68, R32.reuse, R48, R132 ;  /* 0x000000302044723c */ /* 0x040ff00000001884 */
[----:B------:R-:W-:Y:S08]  /*3420*/  HMMA.16816.F32 R96, R32, R50, R96 ;  /* 0x000000322060723c */ /* 0x000ff00000001860 */
[----:B------:R-:W-:Y:S01]  /*3430*/  HMMA.16816.F32 R48, R8, R66, R88 ;  /* 0x000000420830723c */ /* 0x000fe20000001858 */
[----:B------:R-:W-:-:S04]  /*3440*/  FMUL.FTZ R0, R84, c[0x0][0x2ec] ;  /* 0x0000bb0054007a20 */ /* 0x000fc80000410000 */
[----:B------:R2:W-:Y:S03]  /*3450*/  MUFU.TANH R132, R0 ;  /* 0x0000000000847308 */ /* 0x0005e60000002400 */
[C---:B------:R-:W-:Y:S08]  /*3460*/  HMMA.16816.F32 R104, R32.reuse, R44, R136 ;  /* 0x0000002c2068723c */ /* 0x040ff00000001888 */
[----:B------:R-:W-:Y:S01]  /*3470*/  HMMA.16816.F32 R100, R32, R46, R100 ;  /* 0x0000002e2064723c */ /* 0x000fe20000001864 */
[----:B------:R-:W3:Y:S01]  /*3480*/  LDSM.16.M88.4 R44, [R221+0x8400] ;  /* 0x00840000dd2c783b */ /* 0x000ee20000000200 */
[----:B--2---:R-:W-:-:S06]  /*3490*/  FMUL.FTZ R0, R85, c[0x0][0x2ec] ;  /* 0x0000bb0055007a20 */ /* 0x004fcc0000410000 */
[----:B-1----:R-:W-:Y:S01]  /*34a0*/  HMMA.16816.F32 R80, R12, R28, R24 ;  /* 0x0000001c0c50723c */ /* 0x002fe20000001818 */
[----:B------:R1:W-:Y:S07]  /*34b0*/  MUFU.TANH R127, R0 ;  /* 0x00000000007f7308 */ /* 0x0003ee0000002400 */
[----:B------:R-:W-:Y:S08]  /*34c0*/  HMMA.16816.F32 R24, R40, R54, R72 ;  /* 0x000000362818723c */ /* 0x000ff00000001848 */
[----:B------:R-:W-:Y:S01]  /*34d0*/  HMMA.16816.F32 R64, R20, R56, R68 ;  /* 0x000000381440723c */ /* 0x000fe20000001844 */
[----:B-1----:R-:W-:-:S04]  /*34e0*/  FMUL.FTZ R0, R86, c[0x0][0x2ec] ;  /* 0x0000bb0056007a20 */ /* 0x002fc80000410000 */
[----:B------:R1:W2:Y:S03]  /*34f0*/  MUFU.TANH R126, R0 ;  /* 0x00000000007e7308 */ /* 0x0002a60000002400 */
[----:B------:R-:W-:Y:S01]  /*3500*/  HMMA.16816.F32 R68, R36, R54, R48 ;  /* 0x000000362444723c */ /* 0x000fe20000001830 */
[----:B------:R-:W4:Y:S07]  /*3510*/  LDSM.16.M88.4 R48, [R223+0x8400] ;  /* 0x00840000df30783b */ /* 0x000f2e0000000200 */
[----:B------:R-:W-:Y:S01]  /*3520*/  HMMA.16816.F32 R72, R8, R56, R92 ;  /* 0x000000380848723c */ /* 0x000fe2000000185c */
[----:B-1----:R-:W-:-:S07]  /*3530*/  FMUL.FTZ R0, R87, c[0x0][0x2ec] ;  /* 0x0000bb0057007a20 */ /* 0x002fce0000410000 */
[----:B------:R-:W-:Y:S01]  /*3540*/  HMMA.16816.F32 R84, R16, R30, R24 ;  /* 0x0000001e1054723c */ /* 0x000fe20000001818 */
[----:B------:R1:W-:Y:S01]  /*3550*/  MUFU.TANH R125, R0 ;  /* 0x00000000007d7308 */ /* 0x0003e20000002400 */
[----:B------:R-:W5:Y:S06]  /*3560*/  LDSM.16.M88.4 R24, [R223+0x7800] ;  /* 0x00780000df18783b */ /* 0x000f6c0000000200 */
[----:B---3--:R-:W-:Y:S08]  /*3570*/  HMMA.16816.F32 R64, R40, R44, R64 ;  /* 0x0000002c2840723c */ /* 0x008ff00000001840 */
[----:B------:R-:W-:Y:S01]  /*3580*/  HMMA.16816.F32 R88, R32, R62, R112 ;  /* 0x0000003e2058723c */ /* 0x000fe20000001870 */
[----:B-1----:R-:W-:-:S04]  /*3590*/  FMUL.FTZ R0, R80, c[0x0][0x2ec] ;  /* 0x0000bb0050007a20 */ /* 0x002fc80000410000 */
[----:B------:R1:W3:Y:S03]  /*35a0*/  MUFU.TANH R124, R0 ;  /* 0x00000000007c7308 */ /* 0x0002e60000002400 */
[----:B------:R-:W-:Y:S08]  /*35b0*/  HMMA.16816.F32 R108, R32, R60, R108 ;  /* 0x0000003c206c723c */ /* 0x000ff0000000186c */
[----:B------:R-:W-:Y:S01]  /*35c0*/  HMMA.16816.F32 R32, R12, R30, R68 ;  /* 0x0000001e0c20723c */ /* 0x000fe20000001844 */
[----:B------:R-:W2:Y:S01]  /*35d0*/  LDSM.16.M88.4 R28, [R223+0x7c00] ;  /* 0x007c0000df1c783b */ /* 0x000ea20000000200 */
[----:B-1----:R-:W-:-:S06]  /*35e0*/  FMUL.FTZ R0, R81, c[0x0][0x2ec] ;  /* 0x0000bb0051007a20 */ /* 0x002fcc0000410000 */
[----:B------:R-:W-:Y:S01]  /*35f0*/  HMMA.16816.F32 R52, R36, R44, R72 ;  /* 0x0000002c2434723c */ /* 0x000fe20000001848 */
[----:B------:R1:W1:Y:S07]  /*3600*/  MUFU.TANH R123, R0 ;  /* 0x00000000007b7308 */ /* 0x00026e0000002400 */
[-C--:B------:R-:W-:Y:S08]  /*3610*/  HMMA.16816.F32 R68, R8, R58.reuse, R140 ;  /* 0x0000003a0844723c */ /* 0x080ff0000000188c */
[----:B------:R-:W-:Y:S01]  /*3620*/  HMMA.16816.F32 R56, R20, R58, R96 ;  /* 0x0000003a1438723c */ /* 0x000fe20000001860 */
[----:B-1----:R-:W-:-:S04]  /*3630*/  FMUL.FTZ R0, R82, c[0x0][0x2ec] ;  /* 0x0000bb0052007a20 */ /* 0x002fc80000410000 */
[----:B------:R1:W-:Y:S03]  /*3640*/  MUFU.TANH R114, R0 ;  /* 0x0000000000727308 */ /* 0x0003e60000002400 */
[-C--:B----4-:R-:W-:Y:S08]  /*3650*/  HMMA.16816.F32 R64, R16, R48.reuse, R64 ;  /* 0x000000301040723c */ /* 0x090ff00000001840 */
[----:B------:R-:W-:Y:S01]  /*3660*/  HMMA.16816.F32 R60, R12, R48, R52 ;  /* 0x000000300c3c723c */ /* 0x000fe20000001834 */
[----:B-1----:R-:W-:-:S07]  /*3670*/  FMUL.FTZ R0, R83, c[0x0][0x2ec] ;  /* 0x0000bb0053007a20 */ /* 0x002fce0000410000 */
[----:B------:R-:W-:Y:S01]  /*3680*/  HMMA.16816.F32 R52, R40, R46, R56 ;  /* 0x0000002e2834723c */ /* 0x000fe20000001838 */
[----:B------:R1:W4:Y:S01]  /*3690*/  MUFU.TANH R115, R0 ;  /* 0x0000000000737308 */ /* 0x0003220000002400 */
[----:B------:R-:W-:Y:S06]  /*36a0*/  LDSM.16.M88.4 R56, [R223+0x8800] ;  /* 0x00880000df38783b */ /* 0x000fec0000000200 */
[C---:B-----5:R-:W-:Y:S08]  /*36b0*/  HMMA.16816.F32 R72, R8.reuse, R24, R152 ;  /* 0x000000180848723c */ /* 0x060ff00000001898 */
[----:B------:R-:W-:Y:S01]  /*36c0*/  HMMA.16816.F32 R80, R8, R26, R128 ;  /* 0x0000001a0850723c */ /* 0x000fe20000001880 */
[----:B-1----:R-:W-:-:S04]  /*36d0*/  FMUL.FTZ R0, R84, c[0x0][0x2ec] ;  /* 0x0000bb0054007a20 */ /* 0x002fc80000410000 */
[----:B------:R1:W5:Y:S03]  /*36e0*/  MUFU.TANH R113, R0 ;  /* 0x0000000000717308 */ /* 0x0003660000002400 */
[----:B--2---:R-:W-:Y:S08]  /*36f0*/  HMMA.16816.F32 R92, R8, R30, R116 ;  /* 0x0000001e085c723c */ /* 0x004ff00000001874 */
        /* <DEDUP_REMOVED lines=8> */
[----:B------:R-:W-:Y:S01]  /*3780*/  HMMA.16816.F32 R48, R12, R50, R44 ;  /* 0x000000320c30723c */ /* 0x000fe2000000182c */
[----:B-1----:R-:W-:-:S07]  /*3790*/  FMUL.FTZ R0, R87, c[0x0][0x2ec] ;  /* 0x0000bb0057007a20 */ /* 0x002fce0000410000 */
[----:B------:R-:W-:Y:S01]  /*37a0*/  HMMA.16816.F32 R84, R8, R28, R148 ;  /* 0x0000001c0854723c */ /* 0x000fe20000001894 */
[----:B------:R-:W1:Y:S01]  /*37b0*/  LDSM.16.M88.4 R8, [R221+0x8800] ;  /* 0x00880000dd08783b */ /* 0x000e620000000200 */
[----:B------:R2:W-:Y:S11]  /*37c0*/  MUFU.TANH R121, R0 ;  /* 0x0000000000797308 */ /* 0x0005f60000002400 */
[----:B------:R-:W-:Y:S03]  /*37d0*/  @!UPT UIADD3 URZ, URZ, URZ, URZ ;  /* 0x0000003f3f3ff290 */ /* 0x000fe6000fffe03f */
[----:B------:R-:W-:Y:S02]  /*37e0*/  FMUL.FTZ R6, R51, c[0x0][0x2ec] ;  /* 0x0000bb0033067a20 */ /* 0x000fe40000410000 */
[----:B--2---:R-:W-:-:S04]  /*37f0*/  FMUL.FTZ R0, R32, c[0x0][0x2ec] ;  /* 0x0000bb0020007a20 */ /* 0x004fc80000410000 */
[----:B------:R2:W1:Y:S02]  /*3800*/  MUFU.TANH R97, R0 ;  /* 0x0000000000617308 */ /* 0x0004640000002400 */
[----:B--2---:R-:W-:Y:S01]  /*3810*/  FMUL.FTZ R0, R33, c[0x0][0x2ec] ;  /* 0x0000bb0021007a20 */ /* 0x004fe20000410000 */
[----:B-1----:R-:W-:Y:S05]  /*3820*/  HMMA.16816.F32 R44, R36, R8, R72 ;  /* 0x00000008242c723c */ /* 0x002fea0000001848 */
[----:B------:R1:W-:Y:S02]  /*3830*/  MUFU.TANH R112, R0 ;  /* 0x0000000000707308 */ /* 0x0003e40000002400 */
[----:B-1----:R-:W-:-:S06]  /*3840*/  FMUL.FTZ R0, R34, c[0x0][0x2ec] ;  /* 0x0000bb0022007a20 */ /* 0x002fcc0000410000 */
[----:B------:R1:W-:Y:S02]  /*3850*/  MUFU.TANH R96, R0 ;  /* 0x0000000000607308 */ /* 0x0003e40000002400 */
[----:B-1----:R-:W-:Y:S02]  /*3860*/  FMUL.FTZ R0, R35, c[0x0][0x2ec] ;  /* 0x0000bb0023007a20 */ /* 0x002fe40000410000 */
[----:B------:R-:W-:Y:S04]  /*3870*/  HMMA.16816.F32 R32, R20, R24, R104 ;  /* 0x000000181420723c */ /* 0x000fe80000001868 */
[----:B------:R1:W2:Y:S03]  /*3880*/  MUFU.TANH R98, R0 ;  /* 0x0000000000627308 */ /* 0x0002a60000002400 */
[----:B------:R-:W-:-:S02]  /*3890*/  IMAD.IADD R24, R4, 0x1, R79 ;  /* 0x0000000104187824 */ /* 0x000fc400078e024f */
[----:B------:R-:W-:-:S03]  /*38a0*/  IMAD.IADD R4, R4, 0x1, R120 ;  /* 0x0000000104047824 */ /* 0x000fc600078e0278 */
[----:B------:R-:W-:Y:S02]  /*38b0*/  IMNMX R229, RZ, R24, !PT ;  /* 0x00000018ffe57217 */ /* 0x000fe40007800200 */
[----:B------:R-:W-:Y:S01]  /*38c0*/  IMNMX R233, R4, R77, PT ;  /* 0x0000004d04e97217 */ /* 0x000fe20003800200 */
[----:B------:R-:W-:Y:S02]  /*38d0*/  FMUL.FTZ R4, R50, c[0x0][0x2ec] ;  /* 0x0000bb0032047a20 */ /* 0x000fe40000410000 */
[----:B-1----:R-:W-:Y:S02]  /*38e0*/  FMUL.FTZ R0, R64, c[0x0][0x2ec] ;  /* 0x0000bb0040007a20 */ /* 0x002fe40000410000 */
[----:B------:R-:W-:Y:S08]  /*38f0*/  MUFU.TANH R107, R4 ;  /* 0x00000004006b7308 */ /* 0x000ff00000002400 */
[----:B------:R1:W1:Y:S02]  /*3900*/  MUFU.TANH R149, R0 ;  /* 0x0000000000957308 */ /* 0x0002640000002400 */
[----:B-1----:R-:W-:-:S06]  /*3910*/  FMUL.FTZ R0, R65, c[0x0][0x2ec] ;  /* 0x0000bb0041007a20 */ /* 0x002fcc0000410000 */
[----:B------:R1:W-:Y:S02]  /*3920*/  MUFU.TANH R148, R0 ;  /* 0x0000000000947308 */ /* 0x0003e40000002400 */
[----:B-1----:R-:W-:-:S06]  /*3930*/  FMUL.FTZ R0, R66, c[0x0][0x2ec] ;  /* 0x0000bb0042007a20 */ /* 0x002fcc0000410000 */
[----:B------:R1:W1:Y:S02]  /*3940*/  MUFU.TANH R153, R0 ;  /* 0x0000000000997308 */ /* 0x0002640000002400 */
[----:B-1----:R-:W-:Y:S02]  /*3950*/  FMUL.FTZ R0, R67, c[0x0][0x2ec] ;  /* 0x0000bb0043007a20 */ /* 0x002fe40000410000 */
[----:B------:R-:W-:Y:S04]  /*3960*/  HMMA.16816.F32 R64, R20, R26, R100 ;  /* 0x0000001a1440723c */ /* 0x000fe80000001864 */
[----:B------:R1:W-:Y:S04]  /*3970*/  MUFU.TANH R166, R0 ;  /* 0x0000000000a67308 */ /* 0x0003e80000002400 */
[----:B------:R-:W-:Y:S07]  /*3980*/  HMMA.16816.F32 R20, R40, R8, R32 ;  /* 0x000000082814723c */ /* 0x000fee0000001820 */
[----:B------:R-:W-:-:S02]  /*3990*/  FMUL.FTZ R8, R55, c[0x0][0x2ec] ;  /* 0x0000bb0037087a20 */ /* 0x000fc40000410000 */
[C---:B------:R-:W-:Y:S02]  /*39a0*/  IMAD.IADD R9, R3.reuse, 0x1, R79 ;  /* 0x0000000103097824 */ /* 0x040fe400078e024f */
[----:B-1----:R-:W-:Y:S01]  /*39b0*/  FMUL.FTZ R0, R60, c[0x0][0x2ec] ;  /* 0x0000bb003c007a20 */ /* 0x002fe20000410000 */
[----:B------:R-:W-:Y:S01]  /*39c0*/  MUFU.TANH R139, R8 ;  /* 0x00000008008b7308 */ /* 0x000fe20000002400 */
[----:B------:R-:W-:Y:S01]  /*39d0*/  IMAD.IADD R3, R3, 0x1, R120 ;  /* 0x0000000103037824 */ /* 0x000fe200078e0278 */
[----:B------:R-:W-:Y:S02]  /*39e0*/  IMNMX R228, RZ, R9, !PT ;  /* 0x00000009ffe47217 */ /* 0x000fe40007800200 */
[----:B------:R-:W-:Y:S02]  /*39f0*/  HMMA.16816.F32 R32, R40, R10, R64 ;  /* 0x0000000a2820723c */ /* 0x000fe40000001840 */
[----:B------:R-:W-:Y:S01]  /*3a00*/  IMNMX R232, R3, R77, PT ;  /* 0x0000004d03e87217 */ /* 0x000fe20003800200 */
[----:B------:R-:W-:Y:S01]  /*3a10*/  FMUL.FTZ R3, R49, c[0x0][0x2ec] ;  /* 0x0000bb0031037a20 */ /* 0x000fe20000410000 */
[----:B------:R1:W1:Y:S04]  /*3a20*/  MUFU.TANH R106, R0 ;  /* 0x00000000006a7308 */ /* 0x0002680000002400 */
[----:B------:R-:W-:Y:S07]  /*3a30*/  HMMA.16816.F32 R28, R16, R56, R20 ;  /* 0x00000038101c723c */ /* 0x000fee0000001814 */
[----:B------:R-:W-:-:S04]  /*3a40*/  FMUL.FTZ R20, R48, c[0x0][0x2ec] ;  /* 0x0000bb0030147a20 */ /* 0x000fc80000410000 */
[----:B------:R2:W-:Y:S01]  /*3a50*/  MUFU.TANH R100, R20 ;  /* 0x0000001400647308 */ /* 0x0005e20000002400 */
[----:B-1----:R-:W-:-:S07]  /*3a60*/  FMUL.FTZ R0, R61, c[0x0][0x2ec] ;  /* 0x0000bb003d007a20 */ /* 0x002fce0000410000 */
[----:B------:R1:W-:Y:S05]  /*3a70*/  MUFU.TANH R101, R0 ;  /* 0x0000000000657308 */ /* 0x0003ea0000002400 */
[----:B------:R-:W-:Y:S02]  /*3a80*/  FMUL.FTZ R4, R28, c[0x0][0x2ec] ;  /* 0x0000bb001c047a20 */ /* 0x000fe40000410000 */
[----:B------:R-:W-:Y:S01]  /*3a90*/  FMUL.FTZ R24, R29, c[0x0][0x2ec] ;  /* 0x0000bb001d187a20 */ /* 0x000fe20000410000 */
[----:B--2---:R-:W-:Y:S01]  /*3aa0*/  HMMA.16816.F32 R20, R12, R56, R44 ;  /* 0x000000380c14723c */ /* 0x004fe2000000182c */
[----:B------:R-:W-:Y:S01]  /*3ab0*/  MUFU.TANH R75, R4 ;  /* 0x00000004004b7308 */ /* 0x000fe20000002400 */
[----:B------:R-:W-:-:S02]  /*3ac0*/  FMUL.FTZ R7, R30, c[0x0][0x2ec] ;  /* 0x0000bb001e077a20 */ /* 0x000fc40000410000 */
[----:B-1----:R-:W-:-:S05]  /*3ad0*/  FMUL.FTZ R0, R62, c[0x0][0x2ec] ;  /* 0x0000bb003e007a20 */ /* 0x002fca0000410000 */
[----:B------:R-:W-:Y:S08]  /*3ae0*/  MUFU.TANH R74, R7 ;  /* 0x00000007004a7308 */ /* 0x000ff00000002400 */
[----:B------:R1:W2:Y:S02]  /*3af0*/  MUFU.TANH R137, R0 ;  /* 0x0000000000897308 */ /* 0x0002a40000002400 */
[----:B-1----:R-:W-:-:S06]  /*3b00*/  FMUL.FTZ R0, R63, c[0x0][0x2ec] ;  /* 0x0000bb003f007a20 */ /* 0x002fcc0000410000 */
[----:B------:R1:W1:Y:S02]  /*3b10*/  MUFU.TANH R136, R0 ;  /* 0x0000000000887308 */ /* 0x0002640000002400 */
[----:B-1----:R-:W-:-:S06]  /*3b20*/  FMUL.FTZ R0, R52, c[0x0][0x2ec] ;  /* 0x0000bb0034007a20 */ /* 0x002fcc0000410000 */
[----:B------:R1:W1:Y:S02]  /*3b30*/  MUFU.TANH R152, R0 ;  /* 0x0000000000987308 */ /* 0x0002640000002400 */
[----:B-1----:R-:W-:-:S06]  /*3b40*/  FMUL.FTZ R0, R53, c[0x0][0x2ec] ;  /* 0x0000bb0035007a20 */ /* 0x002fcc0000410000 */
[----:B------:R1:W-:Y:S02]  /*3b50*/  MUFU.TANH R138, R0 ;  /* 0x00000000008a7308 */ /* 0x0003e40000002400 */
[----:B-1----:R-:W-:Y:S02]  /*3b60*/  FMUL.FTZ R0, R54, c[0x0][0x2ec] ;  /* 0x0000bb0036007a20 */ /* 0x002fe40000410000 */
[----:B------:R-:W-:Y:S04]  /*3b70*/  HMMA.16816.F32 R52, R36, R10, R80 ;  /* 0x0000000a2434723c */ /* 0x000fe80000001850 */
[----:B------:R1:W1:Y:S02]  /*3b80*/  MUFU.TANH R167, R0 ;  /* 0x0000000000a77308 */ /* 0x0002640000002400 */
[----:B-1----:R-:W-:-:S05]  /*3b90*/  IADD3 R0, R78, 0x48, RZ ;  /* 0x000000484e007810 */ /* 0x002fca0007ffe0ff */
[C---:B------:R-:W-:Y:S02]  /*3ba0*/  IMAD.IADD R8, R0.reuse, 0x1, R79 ;  /* 0x0000000100087824 */ /* 0x040fe400078e024f */
[----:B------:R-:W-:Y:S01]  /*3bb0*/  IMAD.IADD R0, R0, 0x1, R120 ;  /* 0x0000000100007824 */ /* 0x000fe200078e0278 */
[----:B------:R1:W-:Y:S02]  /*3bc0*/  MUFU.TANH R79, R3 ;  /* 0x00000003004f7308 */ /* 0x0003e40000002400 */
[----:B------:R-:W-:Y:S02]  /*3bd0*/  IMNMX R227, RZ, R8, !PT ;  /* 0x00000008ffe37217 */ /* 0x000fe40007800200 */
[----:B------:R-:W2:Y:S01]  /*3be0*/  LDSM.16.M88.4 R8, [R221+0x8c00] ;  /* 0x008c0000dd08783b */ /* 0x000ea20000000200 */
[----:B------:R-:W-:Y:S01]  /*3bf0*/  IMNMX R231, R0, R77, PT ;  /* 0x0000004d00e77217 */ /* 0x000fe20003800200 */
[----:B------:R-:W-:Y:S02]  /*3c00*/  IMAD R0, R76, 0x40, R164 ;  /* 0x000000404c007824 */ /* 0x000fe400078e02a4 */
[----:B------:R3:W2:Y:S03]  /*3c10*/  MUFU.TANH R76, R6 ;  /* 0x00000006004c7308 */ /* 0x0006a60000002400 */
[----:B------:R-:W-:-:S02]  /*3c20*/  ISETP.GE.AND P2, PT, R0, R233, PT ;  /* 0x000000e90000720c */ /* 0x000fc40003f46270 */
[C---:B------:R-:W-:Y:S02]  /*3c30*/  ISETP.GE.AND P1, PT, R0.reuse, R232, PT ;  /* 0x000000e80000720c */ /* 0x040fe40003f26270 */
[C---:B------:R-:W-:Y:S01]  /*3c40*/  ISETP.LT.OR P2, PT, R0.reuse, R229, P2 ;  /* 0x000000e50000720c */ /* 0x040fe20001741670 */
[----:B------:R4:W-:Y:S01]  /*3c50*/  MUFU.TANH R77, R24 ;  /* 0x00000018004d7308 */ /* 0x0009e20000002400 */
[----:B-1----:R-:W-:Y:S02]  /*3c60*/  IADD3 R3, R0, 0x1, RZ ;  /* 0x0000000100037810 */ /* 0x002fe40007ffe0ff */
[----:B------:R-:W-:Y:S02]  /*3c70*/  FSEL R66, R126, -INF , !P2 ;  /* 0xff8000007e427808 */ /* 0x000fe40005000000 */
[C---:B------:R-:W-:Y:S02]  /*3c80*/  ISETP.GE.AND P5, PT, R3.reuse, R234, PT ;  /* 0x000000ea0300720c */ /* 0x040fe40003fa6270 */
[----:B------:R-:W-:Y:S01]  /*3c90*/  ISETP.GE.AND P3, PT, R3, R233, PT ;  /* 0x000000e90300720c */ /* 0x000fe20003f66270 */
[----:B---3--:R-:W-:Y:S01]  /*3ca0*/  FMUL.FTZ R6, R31, c[0x0][0x2ec] ;  /* 0x0000bb001f067a20 */ /* 0x008fe20000410000 */
[C---:B------:R-:W-:Y:S01]  /*3cb0*/  ISETP.GE.AND P6, PT, R3.reuse, R232, PT ;  /* 0x000000e80300720c */ /* 0x040fe20003fc6270 */
[----:B------:R-:W-:Y:S01]  /*3cc0*/  HMMA.16816.F32 R28, R16, R58, R32 ;  /* 0x0000003a101c723c */ /* 0x000fe20000001820 */
[C---:B------:R-:W-:Y:S01]  /*3cd0*/  ISETP.GE.AND P0, PT, R3.reuse, R231, PT ;  /* 0x000000e70300720c */ /* 0x040fe20003f06270 */
[----:B------:R1:W-:Y:S01]  /*3ce0*/  MUFU.TANH R78, R6 ;  /* 0x00000006004e7308 */ /* 0x0003e20000002400 */
[----:B------:R-:W-:-:S02]  /*3cf0*/  ISETP.LT.OR P5, PT, R3, R230, P5 ;  /* 0x000000e60300720c */ /* 0x000fc40002fa1670 */
[C---:B------:R-:W-:Y:S02]  /*3d00*/  ISETP.LT.OR P3, PT, R3.reuse, R229, P3 ;  /* 0x000000e50300720c */ /* 0x040fe40001f61670 */
[CC--:B------:R-:W-:Y:S01]  /*3d10*/  ISETP.LT.OR P6, PT, R3.reuse, R228.reuse, P6 ;  /* 0x000000e40300720c */ /* 0x0c0fe200037c1670 */
[----:B----4-:R-:W-:Y:S01]  /*3d20*/  HMMA.16816.F32 R24, R12, R58, R52 ;  /* 0x0000003a0c18723c */ /* 0x010fe20000001834 */
[----:B------:R-:W-:Y:S02]  /*3d30*/  ISETP.LT.OR P0, PT, R3, R227, P0 ;  /* 0x000000e30300720c */ /* 0x000fe40000701670 */
[C---:B------:R-:W-:Y:S02]  /*3d40*/  IADD3 R3, R0.reuse, 0x8, RZ ;  /* 0x0000000800037810 */ /* 0x040fe40007ffe0ff */
[----:B------:R-:W-:Y:S02]  /*3d50*/  ISETP.LT.OR P1, PT, R0, R228, P1 ;  /* 0x000000e40000720c */ /* 0x000fe40000f21670 */
[----:B------:R-:W-:-:S02]  /*3d60*/  ISETP.GE.AND P2, PT, R3, R234, PT ;  /* 0x000000ea0300720c */ /* 0x000fc40003f46270 */
[----:B------:R-:W-:Y:S01]  /*3d70*/  IADD3 R4, R0, 0x9, RZ ;  /* 0x0000000900047810 */ /* 0x000fe20007ffe0ff */
[----:B-1----:R-:W-:Y:S01]  /*3d80*/  FMUL.FTZ R6, R20, c[0x0][0x2ec] ;  /* 0x0000bb0014067a20 */ /* 0x002fe20000410000 */
[----:B------:R-:W-:Y:S01]  /*3d90*/  ISETP.LT.OR P2, PT, R3, R230, P2 ;  /* 0x000000e60300720c */ /* 0x000fe20001741670 */
[-C--:B--2---:R-:W-:Y:S01]  /*3da0*/  HMMA.16816.F32 R32, R40, R8.reuse, R68 ;  /* 0x000000082820723c */ /* 0x084fe20000001844 */
[----:B------:R-:W-:Y:S01]  /*3db0*/  ISETP.GE.AND P4, PT, R0, R234, PT ;  /* 0x000000ea0000720c */ /* 0x000fe20003f86270 */
[----:B------:R1:W2:Y:S01]  /*3dc0*/  MUFU.TANH R73, R6 ;  /* 0x0000000600497308 */ /* 0x0002a20000002400 */
[----:B------:R-:W-:Y:S02]  /*3dd0*/  FSEL R51, R124, -INF , !P1 ;  /* 0xff8000007c337808 */ /* 0x000fe40004800000 */
[----:B------:R-:W-:Y:S02]  /*3de0*/  FSEL R50, R123, -INF , !P6 ;  /* 0xff8000007b327808 */ /* 0x000fe40007000000 */
[----:B------:R-:W-:Y:S01]  /*3df0*/  FSEL R56, R115, -INF , !P0 ;  /* 0xff80000073387808 */ /* 0x000fe20004000000 */
[----:B------:R-:W-:Y:S01]  /*3e00*/  HMMA.16816.F32 R44, R36, R8, R84 ;  /* 0x00000008242c723c */ /* 0x000fe20000001854 */
[----:B-----5:R-:W-:-:S02]  /*3e10*/  FSEL R64, R113, -INF , !P2 ;  /* 0xff80000071407808 */ /* 0x020fc40005000000 */
[C---:B------:R-:W-:Y:S01]  /*3e20*/  ISETP.GE.AND P1, PT, R4.reuse, R234, PT ;  /* 0x000000ea0400720c */ /* 0x040fe20003f26270 */
[----:B------:R-:W-:Y:S01]  /*3e30*/  FMUL.FTZ R7, R25, c[0x0][0x2ec] ;  /* 0x0000bb0019077a20 */ /* 0x000fe20000410000 */
[C---:B------:R-:W-:Y:S02]  /*3e40*/  ISETP.GE.AND P6, PT, R4.reuse, R233, PT ;  /* 0x000000e90400720c */ /* 0x040fe40003fc6270 */
[C---:B------:R-:W-:Y:S01]  /*3e50*/  ISETP.GE.AND P0, PT, R4.reuse, R232, PT ;  /* 0x000000e80400720c */ /* 0x040fe20003f06270 */
[----:B------:R-:W-:Y:S01]  /*3e60*/  FMUL.FTZ R8, R27, c[0x0][0x2ec] ;  /* 0x0000bb001b087a20 */ /* 0x000fe20000410000 */
[----:B------:R-:W-:Y:S01]  /*3e70*/  ISETP.GE.AND P2, PT, R4, R231, PT ;  /* 0x000000e70400720c */ /* 0x000fe20003f46270 */
[----:B-1----:R-:W-:Y:S01]  /*3e80*/  FMUL.FTZ R6, R21, c[0x0][0x2ec] ;  /* 0x0000bb0015067a20 */ /* 0x002fe20000410000 */
[-C--:B------:R-:W-:Y:S01]  /*3e90*/  ISETP.LT.OR P4, PT, R0, R230.reuse, P4 ;  /* 0x000000e60000720c */ /* 0x080fe20002781670 */
[----:B------:R-:W-:Y:S01]  /*3ea0*/  HMMA.16816.F32 R40, R40, R10, R88 ;  /* 0x0000000a2828723c */ /* 0x000fe20000001858 */
[C---:B------:R-:W-:Y:S01]  /*3eb0*/  ISETP.LT.OR P1, PT, R4.reuse, R230, P1 ;  /* 0x000000e60400720c */ /* 0x040fe20000f21670 */
[----:B------:R1:W-:Y:S01]  /*3ec0*/  MUFU.TANH R70, R6 ;  /* 0x0000000600467308 */ /* 0x0003e20000002400 */
[----:B------:R-:W-:-:S02]  /*3ed0*/  ISETP.LT.OR P6, PT, R4, R229, P6 ;  /* 0x000000e50400720c */ /* 0x000fc400037c1670 */
[C---:B------:R-:W-:Y:S02]  /*3ee0*/  ISETP.LT.OR P0, PT, R4.reuse, R228, P0 ;  /* 0x000000e40400720c */ /* 0x040fe40000701670 */
[----:B------:R-:W-:Y:S01]  /*3ef0*/  ISETP.LT.OR P2, PT, R4, R227, P2 ;  /* 0x000000e30400720c */ /* 0x000fe20001741670 */
[----:B------:R-:W-:Y:S01]  /*3f00*/  FMUL.FTZ R4, R23, c[0x0][0x2ec] ;  /* 0x0000bb0017047a20 */ /* 0x000fe20000410000 */
[----:B------:R-:W-:Y:S01]  /*3f10*/  FSEL R61, R132, -INF , !P4 ;  /* 0xff800000843d7808 */ /* 0x000fe20006000000 */
[----:B------:R-:W-:Y:S01]  /*3f20*/  HMMA.16816.F32 R36, R36, R10, R92 ;  /* 0x0000000a2424723c */ /* 0x000fe2000000185c */
[C---:B------:R-:W-:Y:S01]  /*3f30*/  ISETP.GE.AND P4, PT, R0.reuse, R231, PT ;  /* 0x000000e70000720c */ /* 0x040fe20003f86270 */
[----:B------:R-:W-:Y:S01]  /*3f40*/  MUFU.TANH R69, R4 ;  /* 0x0000000400457308 */ /* 0x000fe20000002400 */
[----:B------:R-:W-:Y:S02]  /*3f50*/  FSEL R62, R127, -INF , !P5 ;  /* 0xff8000007f3e7808 */ /* 0x000fe40006800000 */
[----:B------:R-:W-:-:S02]  /*3f60*/  ISETP.LT.OR P4, PT, R0, R227, P4 ;  /* 0x000000e30000720c */ /* 0x000fc40002781670 */
[----:B------:R-:W-:Y:S01]  /*3f70*/  FSEL R72, R125, -INF , !P3 ;  /* 0xff8000007d487808 */ /* 0x000fe20005800000 */
[----:B-1----:R-:W-:Y:S01]  /*3f80*/  FMUL.FTZ R6, R22, c[0x0][0x2ec] ;  /* 0x0000bb0016067a20 */ /* 0x002fe20000410000 */
[----:B------:R-:W-:Y:S01]  /*3f90*/  FSEL R60, R114, -INF , !P4 ;  /* 0xff800000723c7808 */ /* 0x000fe20006000000 */
[----:B------:R-:W1:Y:S01]  /*3fa0*/  LDSM.16.M88.4 R20, [R223+0x8c00] ;  /* 0x008c0000df14783b */ /* 0x000e620000000200 */
[C---:B------:R-:W-:Y:S01]  /*3fb0*/  ISETP.GE.AND P4, PT, R3.reuse, R233, PT ;  /* 0x000000e90300720c */ /* 0x040fe20003f86270 */
[----:B------:R3:W4:Y:S01]  /*3fc0*/  MUFU.TANH R65, R6 ;  /* 0x0000000600417308 */ /* 0x0007220000002400 */
[----:B------:R-:W-:Y:S01]  /*3fd0*/  ISETP.GE.AND P5, PT, R3, R232, PT ;  /* 0x000000e80300720c */ /* 0x000fe20003fa6270 */
[----:B------:R-:W-:-:S04]  /*3fe0*/  DEPBAR.LE SB0, 0x0 ;  /* 0x000080000000791a */ /* 0x000fc80000000000 */
[C---:B------:R-:W-:Y:S02]  /*3ff0*/  ISETP.GE.AND P3, PT, R3.reuse, R231, PT ;  /* 0x000000e70300720c */ /* 0x040fe40003f66270 */
[C---:B------:R-:W-:Y:S02]  /*4000*/  ISETP.LT.OR P4, PT, R3.reuse, R229, P4 ;  /* 0x000000e50300720c */ /* 0x040fe40002781670 */
[C---:B------:R-:W-:Y:S02]  /*4010*/  ISETP.LT.OR P5, PT, R3.reuse, R228, P5 ;  /* 0x000000e40300720c */ /* 0x040fe40002fa1670 */
[----:B------:R-:W-:Y:S02]  /*4020*/  ISETP.LT.OR P3, PT, R3, R227, P3 ;  /* 0x000000e30300720c */ /* 0x000fe40001f61670 */
[----:B------:R-:W-:Y:S02]  /*4030*/  IADD3 R3, R0, 0x10, RZ ;  /* 0x0000001000037810 */ /* 0x000fe40007ffe0ff */
[----:B------:R-:W-:Y:S01]  /*4040*/  FSEL R67, R99, -INF , !P4 ;  /* 0xff80000063437808 */ /* 0x000fe20006000000 */
[----:B---3--:R-:W-:Y:S01]  /*4050*/  FMUL.FTZ R6, R29, c[0x0][0x2ec] ;  /* 0x0000bb001d067a20 */ /* 0x008fe20000410000 */
[----:B------:R-:W-:Y:S01]  /*4060*/  FSEL R49, R97, -INF , !P5 ;  /* 0xff80000061317808 */ /* 0x000fe20006800000 */
[----:B------:R1:W-:Y:S01]  /*4070*/  MUFU.TANH R29, R8 ;  /* 0x00000008001d7308 */ /* 0x0003e20000002400 */
[----:B------:R-:W-:-:S02]  /*4080*/  ISETP.GE.AND P4, PT, R3, R234, PT ;  /* 0x000000ea0300720c */ /* 0x000fc40003f86270 */
[C---:B------:R-:W-:Y:S02]  /*4090*/  ISETP.GE.AND P5, PT, R3.reuse, R233, PT ;  /* 0x000000e90300720c */ /* 0x040fe40003fa6270 */
[C---:B------:R-:W-:Y:S02]  /*40a0*/  ISETP.LT.OR P4, PT, R3.reuse, R230, P4 ;  /* 0x000000e60300720c */ /* 0x040fe40002781670 */
[----:B------:R-:W-:Y:S01]  /*40b0*/  ISETP.LT.OR P5, PT, R3, R229, P5 ;  /* 0x000000e50300720c */ /* 0x000fe20002fa1670 */
[----:B------:R3:W-:Y:S01]  /*40c0*/  MUFU.TANH R68, R6 ;  /* 0x0000000600447308 */ /* 0x0007e20000002400 */
[----:B------:R-:W-:Y:S02]  /*40d0*/  IADD3 R4, R0, 0x11, RZ ;  /* 0x0000001100047810 */ /* 0x000fe40007ffe0ff */
[----:B------:R-:W-:Y:S02]  /*40e0*/  FSEL R58, R121, -INF , !P6 ;  /* 0xff800000793a7808 */ /* 0x000fe40007000000 */
[----:B------:R-:W-:-:S02]  /*40f0*/  FSEL R52, R98, -INF , !P2 ;  /* 0xff80000062347808 */ /* 0x000fc40005000000 */
[----:B------:R-:W-:Y:S02]  /*4100*/  FSEL R149, R149, -INF , !P4 ;  /* 0xff80000095957808 */ /* 0x000fe40006000000 */
[----:B------:R-:W-:Y:S02]  /*4110*/  FSEL R153, R153, -INF , !P5 ;  /* 0xff80000099997808 */ /* 0x000fe40006800000 */
[C---:B------:R-:W-:Y:S01]  /*4120*/  ISETP.GE.AND P6, PT, R4.reuse, R234, PT ;  /* 0x000000ea0400720c */ /* 0x040fe20003fc6270 */
[----:B-1----:R-:W-:Y:S01]  /*4130*/  HMMA.16816.F32 R8, R12, R20, R44 ;  /* 0x000000140c08723c */ /* 0x002fe2000000182c */
[C---:B------:R-:W-:Y:S02]  /*4140*/  ISETP.GE.AND P2, PT, R4.reuse, R233, PT ;  /* 0x000000e90400720c */ /* 0x040fe40003f46270 */
[----:B------:R-:W-:Y:S01]  /*4150*/  ISETP.GE.AND P4, PT, R4, R232, PT ;  /* 0x000000e80400720c */ /* 0x000fe20003f86270 */
[----:B---3--:R-:W-:Y:S01]  /*4160*/  FMUL.FTZ R6, R30, c[0x0][0x2ec] ;  /* 0x0000bb001e067a20 */ /* 0x008fe20000410000 */
[----:B------:R-:W-:-:S02]  /*4170*/  ISETP.GE.AND P5, PT, R4, R231, PT ;  /* 0x000000e70400720c */ /* 0x000fc40003fa6270 */
[C---:B------:R-:W-:Y:S01]  /*4180*/  ISETP.LT.OR P6, PT, R4.reuse, R230, P6 ;  /* 0x000000e60400720c */ /* 0x040fe200037c1670 */
[----:B------:R1:W-:Y:S01]  /*4190*/  MUFU.TANH R54, R6 ;  /* 0x0000000600367308 */ /* 0x0003e20000002400 */
[C---:B------:R-:W-:Y:S01]  /*41a0*/  ISETP.LT.OR P2, PT, R4.reuse, R229, P2 ;  /* 0x000000e50400720c */ /* 0x040fe20001741670 */
[----:B------:R-:W-:Y:S01]  /*41b0*/  HMMA.16816.F32 R12, R12, R22, R36 ;  /* 0x000000160c0c723c */ /* 0x000fe20000001824 */
[C---:B------:R-:W-:Y:S02]  /*41c0*/  ISETP.LT.OR P4, PT, R4.reuse, R228, P4 ;  /* 0x000000e40400720c */ /* 0x040fe40002781670 */
[----:B------:R-:W-:Y:S01]  /*41d0*/  ISETP.LT.OR P5, PT, R4, R227, P5 ;  /* 0x000000e30400720c */ /* 0x000fe20002fa1670 */
[----:B------:R-:W-:Y:S01]  /*41e0*/  FMUL.FTZ R4, R31, c[0x0][0x2ec] ;  /* 0x0000bb001f047a20 */ /* 0x000fe20000410000 */
[----:B------:R-:W-:Y:S01]  /*41f0*/  FSEL R57, R96, -INF , !P3 ;  /* 0xff80000060397808 */ /* 0x000fe20005800000 */
[----:B------:R-:W-:Y:S01]  /*4200*/  MUFU.TANH R31, R7 ;  /* 0x00000007001f7308 */ /* 0x000fe20000002400 */
[----:B------:R-:W-:-:S02]  /*4210*/  FSEL R63, R122, -INF , !P1 ;  /* 0xff8000007a3f7808 */ /* 0x000fc40004800000 */
[C---:B------:R-:W-:Y:S02]  /*4220*/  ISETP.GE.AND P3, PT, R3.reuse, R232, PT ;  /* 0x000000e80300720c */ /* 0x040fe40003f66270 */
[C---:B------:R-:W-:Y:S02]  /*4230*/  ISETP.GE.AND P1, PT, R3.reuse, R231, PT ;  /* 0x000000e70300720c */ /* 0x040fe40003f26270 */
[C---:B------:R-:W-:Y:S01]  /*4240*/  ISETP.LT.OR P3, PT, R3.reuse, R228, P3 ;  /* 0x000000e40300720c */ /* 0x040fe20001f61670 */
[----:B------:R3:W-:Y:S01]  /*4250*/  MUFU.TANH R59, R4 ;  /* 0x00000004003b7308 */ /* 0x0007e20000002400 */
[----:B-1----:R-:W-:Y:S01]  /*4260*/  FMUL.FTZ R6, R26, c[0x0][0x2ec] ;  /* 0x0000bb001a067a20 */ /* 0x002fe20000410000 */
[----:B------:R-:W-:Y:S01]  /*4270*/  ISETP.LT.OR P1, PT, R3, R227, P1 ;  /* 0x000000e30300720c */ /* 0x000fe20000f21670 */
[----:B------:R-:W-:Y:S01]  /*4280*/  FMUL.FTZ R3, R28, c[0x0][0x2ec] ;  /* 0x0000bb001c037a20 */ /* 0x000fe20000410000 */
[----:B------:R-:W-:Y:S02]  /*4290*/  FSEL R48, R112, -INF , !P0 ;  /* 0xff80000070307808 */ /* 0x000fe40004000000 */
[----:B------:R-:W-:-:S02]  /*42a0*/  FSEL R106, R106, -INF , !P3 ;  /* 0xff8000006a6a7808 */ /* 0x000fc40005800000 */
[----:B------:R1:W5:Y:S01]  /*42b0*/  MUFU.TANH R55, R3 ;  /* 0x0000000300377308 */ /* 0x0003620000002400 */
[----:B------:R-:W-:Y:S01]  /*42c0*/  FSEL R137, R137, -INF , !P1 ;  /* 0xff80000089897808 */ /* 0x000fe20004800000 */
[----:B------:R-:W-:Y:S01]  /*42d0*/  FMUL.FTZ R12, R12, c[0x0][0x2ec] ;  /* 0x0000bb000c0c7a20 */ /* 0x000fe20000410000 */
[----:B------:R-:W-:Y:S01]  /*42e0*/  FSEL R148, R148, -INF , !P6 ;  /* 0xff80000094947808 */ /* 0x000fe20007000000 */
[----:B------:R-:W-:Y:S01]  /*42f0*/  FMUL.FTZ R13, R13, c[0x0][0x2ec] ;  /* 0x0000bb000d0d7a20 */ /* 0x000fe20000410000 */
[----:B------:R-:W-:Y:S02]  /*4300*/  FSEL R166, R166, -INF , !P2 ;  /* 0xff800000a6a67808 */ /* 0x000fe40005000000 */
[----:B------:R-:W-:Y:S01]  /*4310*/  FSEL R136, R136, -INF , !P5 ;  /* 0xff80000088887808 */ /* 0x000fe20006800000 */
[----:B---3--:R-:W-:Y:S01]  /*4320*/  FMUL.FTZ R4, R24, c[0x0][0x2ec] ;  /* 0x0000bb0018047a20 */ /* 0x008fe20000410000 */
[----:B------:R-:W-:Y:S01]  /*4330*/  FSEL R101, R101, -INF , !P4 ;  /* 0xff80000065657808 */ /* 0x000fe20006000000 */
[----:B------:R-:W-:Y:S01]  /*4340*/  HMMA.16816.F32 R24, R16, R20, R32 ;  /* 0x000000141018723c */ /* 0x000fe20000001820 */
[----:B------:R-:W-:Y:S01]  /*4350*/  MUFU.TANH R30, R6 ;  /* 0x00000006001e7308 */ /* 0x000fe20000002400 */
[----:B-1----:R-:W-:-:S06]  /*4360*/  IADD3 R3, R0, 0x18, RZ ;  /* 0x0000001800037810 */ /* 0x002fcc0007ffe0ff */
[----:B------:R-:W-:Y:S01]  /*4370*/  HMMA.16816.F32 R16, R16, R22, R40 ;  /* 0x000000161010723c */ /* 0x000fe20000001828 */
[----:B------:R1:W3:Y:S01]  /*4380*/  MUFU.TANH R53, R4 ;  /* 0x0000000400357308 */ /* 0x0002e20000002400 */
[C---:B------:R-:W-:Y:S02]  /*4390*/  ISETP.GE.AND P0, PT, R3.reuse, R234, PT ;  /* 0x000000ea0300720c */ /* 0x040fe40003f06270 */
[C---:B------:R-:W-:Y:S02]  /*43a0*/  ISETP.GE.AND P3, PT, R3.reuse, R233, PT ;  /* 0x000000e90300720c */ /* 0x040fe40003f66270 */
[C---:B------:R-:W-:Y:S02]  /*43b0*/  ISETP.LT.OR P0, PT, R3.reuse, R230, P0 ;  /* 0x000000e60300720c */ /* 0x040fe40000701670 */
[C---:B------:R-:W-:Y:S01]  /*43c0*/  ISETP.LT.OR P3, PT, R3.reuse, R229, P3 ;  /* 0x000000e50300720c */ /* 0x040fe20001f61670 */
[----:B------:R-:W-:Y:S01]  /*43d0*/  MUFU.TANH R12, R12 ;  /* 0x0000000c000c7308 */ /* 0x000fe20000002400 */
[----:B------:R-:W-:-:S02]  /*43e0*/  ISETP.GE.AND P1, PT, R3, R232, PT ;  /* 0x000000e80300720c */ /* 0x000fc40003f26270 */
[----:B------:R-:W-:Y:S02]  /*43f0*/  ISETP.GE.AND P6, PT, R3, R231, PT ;  /* 0x000000e70300720c */ /* 0x000fe40003fc6270 */
[----:B------:R-:W-:Y:S02]  /*4400*/  FSEL R152, R152, -INF , !P0 ;  /* 0xff80000098987808 */ /* 0x000fe40004000000 */
[----:B------:R-:W-:Y:S01]  /*4410*/  FSEL R167, R167, -INF , !P3 ;  /* 0xff800000a7a77808 */ /* 0x000fe20005800000 */
[----:B------:R-:W-:Y:S01]  /*4420*/  FMUL.FTZ R7, R26, c[0x0][0x2ec] ;  /* 0x0000bb001a077a20 */ /* 0x000fe20000410000 */
[----:B-1----:R-:W-:Y:S01]  /*4430*/  IADD3 R4, R0, 0x19, RZ ;  /* 0x0000001900047810 */ /* 0x002fe20007ffe0ff */
[----:B------:R-:W-:Y:S01]  /*4440*/  FMUL.FTZ R6, R27, c[0x0][0x2ec] ;  /* 0x0000bb001b067a20 */ /* 0x000fe20000410000 */
[----:B------:R-:W-:Y:S01]  /*4450*/  ISETP.LT.OR P1, PT, R3, R228, P1 ;  /* 0x000000e40300720c */ /* 0x000fe20000f21670 */
[----:B------:R1:W-:Y:S01]  /*4460*/  MUFU.TANH R20, R7 ;  /* 0x0000000700147308 */ /* 0x0003e20000002400 */
[----:B------:R-:W-:-:S02]  /*4470*/  ISETP.GE.AND P2, PT, R4, R234, PT ;  /* 0x000000ea0400720c */ /* 0x000fc40003f46270 */
[----:B------:R-:W-:Y:S01]  /*4480*/  ISETP.LT.OR P6, PT, R3, R227, P6 ;  /* 0x000000e30300720c */ /* 0x000fe200037c1670 */
[----:B------:R-:W-:Y:S01]  /*4490*/  FMUL.FTZ R18, R18, c[0x0][0x2ec] ;  /* 0x0000bb0012127a20 */ /* 0x000fe20000410000 */
[----:B------:R-:W-:Y:S01]  /*44a0*/  ISETP.GE.AND P5, PT, R4, R233, PT ;  /* 0x000000e90400720c */ /* 0x000fe20003fa6270 */
[----:B------:R-:W-:Y:S01]  /*44b0*/  FMUL.FTZ R16, R16, c[0x0][0x2ec] ;  /* 0x0000bb0010107a20 */ /* 0x000fe20000410000 */
[C---:B------:R-:W-:Y:S01]  /*44c0*/  ISETP.GE.AND P0, PT, R4.reuse, R232, PT ;  /* 0x000000e80400720c */ /* 0x040fe20003f06270 */
[----:B------:R-:W-:Y:S01]  /*44d0*/  FMUL.FTZ R17, R17, c[0x0][0x2ec] ;  /* 0x0000bb0011117a20 */ /* 0x000fe20000410000 */
[C---:B------:R-:W-:Y:S01]  /*44e0*/  ISETP.GE.AND P3, PT, R4.reuse, R231, PT ;  /* 0x000000e70400720c */ /* 0x040fe20003f66270 */
[----:B------:R-:W-:Y:S01]  /*44f0*/  MUFU.TANH R18, R18 ;  /* 0x0000001200127308 */ /* 0x000fe20000002400 */
[----:B------:R-:W-:Y:S01]  /*4500*/  ISETP.LT.OR P2, PT, R4, R230, P2 ;  /* 0x000000e60400720c */ /* 0x000fe20001741670 */
[----:B------:R-:W-:Y:S01]  /*4510*/  FMUL.FTZ R19, R19, c[0x0][0x2ec] ;  /* 0x0000bb0013137a20 */ /* 0x000fe20000410000 */
[----:B------:R-:W-:-:S02]  /*4520*/  IADD3 R3, R0, 0x20, RZ ;  /* 0x0000002000037810 */ /* 0x000fc40007ffe0ff */
[----:B------:R-:W-:Y:S01]  /*4530*/  ISETP.LT.OR P5, PT, R4, R229, P5 ;  /* 0x000000e50400720c */ /* 0x000fe20002fa1670 */
[----:B-1----:R-:W-:Y:S01]  /*4540*/  FMUL.FTZ R7, R10, c[0x0][0x2ec] ;  /* 0x0000bb000a077a20 */ /* 0x002fe20000410000 */
[C---:B------:R-:W-:Y:S01]  /*4550*/  ISETP.LT.OR P0, PT, R4.reuse, R228, P0 ;  /* 0x000000e40400720c */ /* 0x040fe20000701670 */
[----:B------:R-:W-:Y:S01]  /*4560*/  MUFU.TANH R16, R16 ;  /* 0x0000001000107308 */ /* 0x000fe20000002400 */
[----:B------:R-:W-:Y:S01]  /*4570*/  ISETP.LT.OR P3, PT, R4, R227, P3 ;  /* 0x000000e30400720c */ /* 0x000fe20001f61670 */
[----:B------:R-:W-:Y:S01]  /*4580*/  FMUL.FTZ R4, R24, c[0x0][0x2ec] ;  /* 0x0000bb0018047a20 */ /* 0x000fe20000410000 */
[----:B------:R-:W-:Y:S02]  /*4590*/  FSEL R100, R100, -INF , !P1 ;  /* 0xff80000064647808 */ /* 0x000fe40004800000 */
[----:B------:R-:W-:Y:S02]  /*45a0*/  FSEL R107, R107, -INF , !P6 ;  /* 0xff8000006b6b7808 */ /* 0x000fe40007000000 */
[----:B------:R-:W-:Y:S01]  /*45b0*/  FSEL R138, R138, -INF , !P2 ;  /* 0xff8000008a8a7808 */ /* 0x000fe20005000000 */
[----:B------:R1:W1:Y:S01]  /*45c0*/  MUFU.TANH R28, R4 ;  /* 0x00000004001c7308 */ /* 0x0002620000002400 */
[----:B------:R-:W-:-:S02]  /*45d0*/  ISETP.GE.AND P4, PT, R3, R234, PT ;  /* 0x000000ea0300720c */ /* 0x000fc40003f86270 */
[C---:B------:R-:W-:Y:S02]  /*45e0*/  ISETP.GE.AND P1, PT, R3.reuse, R233, PT ;  /* 0x000000e90300720c */ /* 0x040fe40003f26270 */
[C---:B------:R-:W-:Y:S02]  /*45f0*/  ISETP.GE.AND P6, PT, R3.reuse, R232, PT ;  /* 0x000000e80300720c */ /* 0x040fe40003fc6270 */
[C---:B------:R-:W-:Y:S01]  /*4600*/  ISETP.GE.AND P2, PT, R3.reuse, R231, PT ;  /* 0x000000e70300720c */ /* 0x040fe20003f46270 */
[----:B------:R-:W-:Y:S01]  /*4610*/  MUFU.TANH R7, R7 ;  /* 0x0000000700077308 */ /* 0x000fe20000002400 */
[C---:B------:R-:W-:Y:S02]  /*4620*/  ISETP.LT.OR P4, PT, R3.reuse, R230, P4 ;  /* 0x000000e60300720c */ /* 0x040fe40002781670 */
[C---:B------:R-:W-:Y:S02]  /*4630*/  ISETP.LT.OR P1, PT, R3.reuse, R229, P1 ;  /* 0x000000e50300720c */ /* 0x040fe40000f21670 */
[----:B------:R-:W-:-:S02]  /*4640*/  ISETP.LT.OR P6, PT, R3, R228, P6 ;  /* 0x000000e40300720c */ /* 0x000fc400037c1670 */
[----:B------:R-:W-:Y:S01]  /*4650*/  ISETP.LT.OR P2, PT, R3, R227, P2 ;  /* 0x000000e30300720c */ /* 0x000fe20001741670 */
[----:B------:R-:W-:Y:S01]  /*4660*/  FMUL.FTZ R3, R25, c[0x0][0x2ec] ;  /* 0x0000bb0019037a20 */ /* 0x000fe20000410000 */
[----:B-1----:R-:W-:Y:S01]  /*4670*/  IADD3 R4, R0, 0x21, RZ ;  /* 0x0000002100047810 */ /* 0x002fe20007ffe0ff */
[----:B------:R1:W-:Y:S01]  /*4680*/  MUFU.TANH R24, R6 ;  /* 0x0000000600187308 */ /* 0x0003e20000002400 */
[----:B------:R-:W-:Y:S02]  /*4690*/  FSEL R139, R139, -INF , !P5 ;  /* 0xff8000008b8b7808 */ /* 0x000fe40006800000 */
[----:B------:R-:W-:Y:S02]  /*46a0*/  FSEL R45, R76, -INF , !P3 ;  /* 0xff8000004c2d7808 */ /* 0x000fe40005800000 */
[----:B------:R-:W-:Y:S02]  /*46b0*/  FSEL R180, R75, -INF , !P4 ;  /* 0xff8000004bb47808 */ /* 0x000fe40006000000 */
[----:B------:R-:W-:Y:S01]  /*46c0*/  FSEL R186, R74, -INF , !P1 ;  /* 0xff8000004aba7808 */ /* 0x000fe20004800000 */
[----:B------:R2:W-:Y:S01]  /*46d0*/  MUFU.TANH R21, R3 ;  /* 0x0000000300157308 */ /* 0x0005e20000002400 */
[----:B------:R-:W-:-:S02]  /*46e0*/  ISETP.GE.AND P5, PT, R4, R234, PT ;  /* 0x000000ea0400720c */ /* 0x000fc40003fa6270 */
[C---:B------:R-:W-:Y:S02]  /*46f0*/  ISETP.GE.AND P3, PT, R4.reuse, R233, PT ;  /* 0x000000e90400720c */ /* 0x040fe40003f66270 */
[C---:B------:R-:W-:Y:S02]  /*4700*/  ISETP.GE.AND P4, PT, R4.reuse, R232, PT ;  /* 0x000000e80400720c */ /* 0x040fe40003f86270 */
[C---:B------:R-:W-:Y:S01]  /*4710*/  ISETP.GE.AND P1, PT, R4.reuse, R231, PT ;  /* 0x000000e70400720c */ /* 0x040fe20003f26270 */
[----:B-1----:R-:W-:Y:S01]  /*4720*/  FMUL.FTZ R6, R9, c[0x0][0x2ec] ;  /* 0x0000bb0009067a20 */ /* 0x002fe20000410000 */
[----:B------:R-:W-:Y:S01]  /*4730*/  FSEL R44, R79, -INF , !P0 ;  /* 0xff8000004f2c7808 */ /* 0x000fe20004000000 */
[----:B------:R-:W-:Y:S01]  /*4740*/  MUFU.TANH R17, R17 ;  /* 0x0000001100117308 */ /* 0x000fe20000002400 */
[C---:B------:R-:W-:Y:S02]  /*4750*/  ISETP.LT.OR P5, PT, R4.reuse, R230, P5 ;  /* 0x000000e60400720c */ /* 0x040fe40002fa1670 */
[----:B------:R-:W-:-:S02]  /*4760*/  ISETP.LT.OR P3, PT, R4, R229, P3 ;  /* 0x000000e50400720c */ /* 0x000fc40001f61670 */
[----:B------:R-:W-:Y:S02]  /*4770*/  ISETP.LT.OR P4, PT, R4, R228, P4 ;  /* 0x000000e40400720c */ /* 0x000fe40002781670 */
[----:B--2---:R-:W-:Y:S01]  /*4780*/  IADD3 R3, R0, 0x28, RZ ;  /* 0x0000002800037810 */ /* 0x004fe20007ffe0ff */
[----:B------:R1:W-:Y:S01]  /*4790*/  MUFU.TANH R9, R6 ;  /* 0x0000000600097308 */ /* 0x0003e20000002400 */
[----:B------:R-:W-:Y:S01]  /*47a0*/  ISETP.LT.OR P1, PT, R4, R227, P1 ;  /* 0x000000e30400720c */ /* 0x000fe20000f21670 */
[----:B------:R-:W-:Y:S01]  /*47b0*/  FMUL.FTZ R4, R8, c[0x0][0x2ec] ;  /* 0x0000bb0008047a20 */ /* 0x000fe20000410000 */
[----:B------:R-:W-:Y:S02]  /*47c0*/  FSEL R169, R73, -INF , !P6 ;  /* 0xff80000049a97808 */ /* 0x000fe40007000000 */
[C---:B------:R-:W-:Y:S02]  /*47d0*/  ISETP.GE.AND P0, PT, R3.reuse, R234, PT ;  /* 0x000000ea0300720c */ /* 0x040fe40003f06270 */
[C---:B------:R-:W-:Y:S01]  /*47e0*/  ISETP.GE.AND P6, PT, R3.reuse, R233, PT ;  /* 0x000000e90300720c */ /* 0x040fe20003fc6270 */
[----:B------:R2:W2:Y:S01]  /*47f0*/  MUFU.TANH R8, R4 ;  /* 0x0000000400087308 */ /* 0x0004a20000002400 */
[----:B------:R-:W-:-:S02]  /*4800*/  ISETP.LT.OR P0, PT, R3, R230, P0 ;  /* 0x000000e60300720c */ /* 0x000fc40000701670 */
[----:B------:R-:W-:Y:S02]  /*4810*/  ISETP.LT.OR P6, PT, R3, R229, P6 ;  /* 0x000000e50300720c */ /* 0x000fe400037c1670 */
[----:B----4-:R-:W-:Y:S02]  /*4820*/  FSEL R175, R65, -INF , !P2 ;  /* 0xff80000041af7808 */ /* 0x010fe40005000000 */
[----:B------:R-:W-:Y:S01]  /*4830*/  FSEL R179, R77, -INF , !P5 ;  /* 0xff8000004db37808 */ /* 0x000fe20006800000 */
[----:B-1----:R-:W-:Y:S01]  /*4840*/  FMUL.FTZ R6, R11, c[0x0][0x2ec] ;  /* 0x0000bb000b067a20 */ /* 0x002fe20000410000 */
[----:B------:R-:W-:Y:S01]  /*4850*/  FSEL R182, R78, -INF , !P3 ;  /* 0xff8000004eb67808 */ /* 0x000fe20005800000 */
[----:B------:R-:W-:Y:S01]  /*4860*/  MUFU.TANH R19, R19 ;  /* 0x0000001300137308 */ /* 0x000fe20000002400 */
[----:B------:R-:W-:Y:S02]  /*4870*/  FSEL R174, R69, -INF , !P1 ;  /* 0xff80000045ae7808 */ /* 0x000fe40004800000 */
[----:B-----5:R-:W-:-:S02]  /*4880*/  FSEL R177, R55, -INF , !P0 ;  /* 0xff80000037b17808 */ /* 0x020fc40004000000 */
[----:B------:R-:W-:Y:S02]  /*4890*/  FSEL R181, R54, -INF , !P6 ;  /* 0xff80000036b57808 */ /* 0x000fe40007000000 */
[----:B--2---:R-:W-:Y:S01]  /*48a0*/  IADD3 R4, R0, 0x29, RZ ;  /* 0x0000002900047810 */ /* 0x004fe20007ffe0ff */
[----:B------:R-:W1:Y:S01]  /*48b0*/  MUFU.TANH R6, R6 ;  /* 0x0000000600067308 */ /* 0x000e620000002400 */
[C---:B------:R-:W-:Y:S02]  /*48c0*/  ISETP.GE.AND P2, PT, R3.reuse, R232, PT ;  /* 0x000000e80300720c */ /* 0x040fe40003f46270 */
[----:B------:R-:W-:Y:S02]  /*48d0*/  ISETP.GE.AND P5, PT, R3, R231, PT ;  /* 0x000000e70300720c */ /* 0x000fe40003fa6270 */
[C---:B------:R-:W-:Y:S02]  /*48e0*/  ISETP.GE.AND P3, PT, R4.reuse, R234, PT ;  /* 0x000000ea0400720c */ /* 0x040fe40003f66270 */
[C---:B------:R-:W-:Y:S01]  /*48f0*/  ISETP.GE.AND P1, PT, R4.reuse, R233, PT ;  /* 0x000000e90400720c */ /* 0x040fe20003f26270 */
[----:B------:R-:W-:Y:S01]  /*4900*/  MUFU.TANH R13, R13 ;  /* 0x0000000d000d7308 */ /* 0x000fe20000002400 */
[----:B------:R-:W-:Y:S01]  /*4910*/  BAR.SYNC.DEFER_BLOCKING 0x0 ;  /* 0x0000000000007b1d */ /* 0x000fe20000010000 */
[----:B------:R-:W-:-:S02]  /*4920*/  ISETP.GE.AND P0, PT, R4, R232, PT ;  /* 0x000000e80400720c */ /* 0x000fc40003f06270 */
[C---:B------:R-:W-:Y:S02]  /*4930*/  ISETP.GE.AND P6, PT, R4.reuse, R231, PT ;  /* 0x000000e70400720c */ /* 0x040fe40003fc6270 */
        /* <DEDUP_REMOVED lines=9> */
[----:B---3--:R-:W-:Y:S02]  /*49d0*/  FSEL R165, R53, -INF , !P2 ;  /* 0xff80000035a57808 */ /* 0x008fe40005000000 */
        /* <DEDUP_REMOVED lines=20> */
[----:B------:R-:W-:Y:S02]  /*4b20*/  FSEL R192, R21, -INF , !P1 ;  /* 0xff80000015c07808 */ /* 0x000fe40004800000 */
[----:B------:R-:W-:Y:S02]  /*4b30*/  ISETP.GE.AND P0, PT, R3, R234, PT ;  /* 0x000000ea0300720c */ /* 0x000fe40003f06270 */
[C---:B------:R-:W-:Y:S02]  /*4b40*/  ISETP.GE.AND P6, PT, R4.reuse, R233, PT ;  /* 0x000000e90400720c */ /* 0x040fe40003fc6270 */
[C---:B------:R-:W-:Y:S02]  /*4b50*/  ISETP.GE.AND P4, PT, R4.reuse, R232, PT ;  /* 0x000000e80400720c */ /* 0x040fe40003f86270 */
[----:B------:R-:W-:-:S02]  /*4b60*/  ISETP.GE.AND P2, PT, R4, R231, PT ;  /* 0x000000e70400720c */ /* 0x000fc40003f46270 */
[C---:B------:R-:W-:Y:S02]  /*4b70*/  ISETP.GE.AND P5, PT, R3.reuse, R233, PT ;  /* 0x000000e90300720c */ /* 0x040fe40003fa6270 */
[C---:B------:R-:W-:Y:S02]  /*4b80*/  ISETP.GE.AND P3, PT, R3.reuse, R232, PT ;  /* 0x000000e80300720c */ /* 0x040fe40003f66270 */
[C---:B------:R-:W-:Y:S02]  /*4b90*/  ISETP.GE.AND P1, PT, R3.reuse, R231, PT ;  /* 0x000000e70300720c */ /* 0x040fe40003f26270 */
[C---:B------:R-:W-:Y:S02]  /*4ba0*/  ISETP.LT.OR P6, PT, R4.reuse, R229, P6 ;  /* 0x000000e50400720c */ /* 0x040fe400037c1670 */
[C---:B------:R-:W-:Y:S02]  /*4bb0*/  ISETP.LT.OR P4, PT, R4.reuse, R228, P4 ;  /* 0x000000e40400720c */ /* 0x040fe40002781670 */
[----:B------:R-:W-:Y:S01]  /*4bc0*/  ISETP.LT.OR P2, PT, R4, R227, P2 ;  /* 0x000000e30400720c */ /* 0x000fe20001741670 */
[----:B------:R-:W-:Y:S01]  /*4bd0*/  FMUL.FTZ R4, R14, c[0x0][0x2ec] ;  /* 0x0000bb000e047a20 */ /* 0x000fe20000410000 */
[----:B------:R-:W-:-:S02]  /*4be0*/  ISETP.LT.OR P0, PT, R3, R230, P0 ;  /* 0x000000e60300720c */ /* 0x000fc40000701670 */
[C---:B------:R-:W-:Y:S02]  /*4bf0*/  ISETP.LT.OR P5, PT, R3.reuse, R229, P5 ;  /* 0x000000e50300720c */ /* 0x040fe40002fa1670 */
[C---:B------:R-:W-:Y:S01]  /*4c00*/  ISETP.LT.OR P3, PT, R3.reuse, R228, P3 ;  /* 0x000000e40300720c */ /* 0x040fe20001f61670 */
[----:B------:R-:W2:Y:S01]  /*4c10*/  MUFU.TANH R4, R4 ;  /* 0x0000000400047308 */ /* 0x000ea20000002400 */
[----:B------:R-:W-:Y:S01]  /*4c20*/  ISETP.LT.OR P1, PT, R3, R227, P1 ;  /* 0x000000e30300720c */ /* 0x000fe20000f21670 */
[----:B------:R-:W-:Y:S01]  /*4c30*/  FMUL.FTZ R3, R15, c[0x0][0x2ec] ;  /* 0x0000bb000f037a20 */ /* 0x000fe20000410000 */
[----:B------:R-:W-:Y:S02]  /*4c40*/  FSEL R196, R18, -INF , !P5 ;  /* 0xff80000012c47808 */ /* 0x000fe40006800000 */
[----:B------:R-:W-:Y:S02]  /*4c50*/  ISETP.GT.AND P5, PT, R236, R161, PT ;  /* 0x000000a1ec00720c */ /* 0x000fe40003fa4270 */
[----:B------:R-:W-:Y:S01]  /*4c60*/  IADD3 R0, R0, 0x39, RZ ;  /* 0x0000003900007810 */ /* 0x000fe20007ffe0ff */
[----:B------:R-:W3:Y:S01]  /*4c70*/  MUFU.TANH R3, R3 ;  /* 0x0000000300037308 */ /* 0x000ee20000002400 */
[----:B------:R-:W-:-:S02]  /*4c80*/  FSEL R197, R24, -INF , !P6 ;  /* 0xff80000018c57808 */ /* 0x000fc40007000000 */
[----:B------:R-:W-:Y:S02]  /*4c90*/  FSEL R185, R9, -INF , !P4 ;  /* 0xff80000009b97808 */ /* 0x000fe40006000000 */
[----:B-1----:R-:W-:Y:S02]  /*4ca0*/  FSEL R189, R6, -INF , !P2 ;  /* 0xff80000006bd7808 */ /* 0x002fe40005000000 */
        /* <DEDUP_REMOVED lines=9> */
[----:B------:R-:W-:-:S02]  /*4d40*/  FSEL R183, R12, -INF , !P3 ;  /* 0xff8000000cb77808 */ /* 0x000fc40005800000 */
[----:B--2---:R-:W-:Y:S02]  /*4d50*/  FSEL R188, R4, -INF , !P1 ;  /* 0xff80000004bc7808 */ /* 0x004fe40004800000 */
[----:B------:R-:W-:Y:S02]  /*4d60*/  FSEL R194, R17, -INF , !P6 ;  /* 0xff80000011c27808 */ /* 0x000fe40007000000 */
[----:B------:R-:W-:Y:S02]  /*4d70*/  FSEL R198, R19, -INF , !P4 ;  /* 0xff80000013c67808 */ /* 0x000fe40006000000 */
[----:B------:R-:W-:Y:S02]  /*4d80*/  FSEL R184, R13, -INF , !P2 ;  /* 0xff8000000db87808 */ /* 0x000fe40005000000 */
[----:B---3--:R-:W-:Y:S01]  /*4d90*/  FSEL R190, R3, -INF , !P0 ;  /* 0xff80000003be7808 */ /* 0x008fe20004000000 */
        /* <DEDUP_REMOVED lines=58> */
.L_x_871:
[----:B------:R-:W-:Y:S05]  /*5140*/  BSYNC B0 ;  /* 0x0000000000007941 */ /* 0x000fea0003800000 */
.L_x_870:
[----:B------:R-:W0:Y:S02]  /*5150*/  LDGDEPBAR ;  /* 0x00000000000079af */ /* 0x000e240000000000 */
.L_x_869:
        /* <DEDUP_REMOVED lines=105> */
[----:B-----5:R-:W-:-:S03]  /*57f0*/  FFMA.FTZ R5, R52, c[0x0][0x23c], -R0 ;  /* 0x00008f0034057a23 */ /* 0x020fc60000010800 */
[----:B------:R-:W-:Y:S01]  /*5800*/  MUFU.EX2 R37, R7 ;  /* 0x0000000700257308 */ /* 0x000fe20000000800 */
[----:B------:R-:W-:Y:S01]  /*5810*/  FMUL.FTZ R8, R105, c[0x0][0x23c] ;  /* 0x00008f0069087a20 */ /* 0x000fe20000410000 */
[----:B---3--:R-:W-:Y:S01]  /*5820*/  F2FP.PACK_AB R6, R13, R36 ;  /* 0x000000240d06723e */ /* 0x008fe200000000ff */
[----:B------:R-:W-:-:S05]  /*5830*/  FMUL.FTZ R2, R104, c[0x0][0x23c] ;  /* 0x00008f0068027a20 */ /* 0x000fca0000410000 */
[----:B------:R1:W2:Y:S01]  /*5840*/  MUFU.EX2 R252, R5 ;  /* 0x0000000500fc7308 */ /* 0x0002a20000000800 */
[----:B------:R-:W-:Y:S02]  /*5850*/  FSEL R2, R2, RZ, P0 ;  /* 0x000000ff02027208 */ /* 0x000fe40000000000 */
[----:B------:R-:W-:-:S03]  /*5860*/  FSETP.NEU.FTZ.AND P0, PT, R105, -INF , PT ;  /* 0xff8000006900780b */ /* 0x000fc60003f1d000 */
[--C-:B------:R-:W-:Y:S01]  /*5870*/  FFMA.FTZ R9, R64, c[0x0][0x23c], -R2.reuse ;  /* 0x00008f0040097a23 */ /* 0x100fe20000010802 */
[----:B------:R-:W-:Y:S01]  /*5880*/  FSEL R12, R8, RZ, P0 ;  /* 0x000000ff080c7208 */ /* 0x000fe20000000000 */
[--C-:B------:R-:W-:Y:S02]  /*5890*/  FFMA.FTZ R8, R63, c[0x0][0x23c], -R2.reuse ;  /* 0x00008f003f087a23 */ /* 0x100fe40000010802 */
[----:B------:R-:W-:Y:S01]  /*58a0*/  MUFU.EX2 R248, R9 ;  /* 0x0000000900f87308 */ /* 0x000fe20000000800 */
[----:B-1----:R-:W-:Y:S01]  /*58b0*/  FFMA.FTZ R5, R61, c[0x0][0x23c], -R2 ;  /* 0x00008f003d057a23 */ /* 0x002fe20000010802 */
[----:B--2---:R-:W-:-:S06]  /*58c0*/  F2FP.PACK_AB R7, R252, R250 ;  /* 0x000000fafc07723e */ /* 0x004fcc00000000ff */
[----:B------:R1:W-:Y:S08]  /*58d0*/  MUFU.EX2 R247, R5 ;  /* 0x0000000500f77308 */ /* 0x0003f00000000800 */
[----:B------:R2:W3:Y:S01]  /*58e0*/  MUFU.EX2 R249, R8 ;  /* 0x0000000800f97308 */ /* 0x0004e20000000800 */
[----:B-1----:R-:W-:-:S07]  /*58f0*/  FFMA.FTZ R5, R62, c[0x0][0x23c], -R2 ;  /* 0x00008f003e057a23 */ /* 0x002fce0000010802 */
[----:B------:R1:W-:Y:S01]  /*5900*/  MUFU.EX2 R242, R5 ;  /* 0x0000000500f27308 */ /* 0x0003e20000000800 */
[----:B--2---:R-:W-:Y:S01]  /*5910*/  FFMA.FTZ R8, R66, c[0x0][0x23c], -R12 ;  /* 0x00008f0042087a23 */ /* 0x004fe2000001080c */
[----:B---3--:R-:W-:-:S06]  /*5920*/  F2FP.PACK_AB R10, R249, R248 ;  /* 0x000000f8f90a723e */ /* 0x008fcc00000000ff */
[----:B------:R2:W-:Y:S01]  /*5930*/  MUFU.EX2 R239, R8 ;  /* 0x0000000800ef7308 */ /* 0x0005e20000000800 */
[----:B-1----:R-:W-:-:S07]  /*5940*/  F2FP.PACK_AB R5, R251, R37 ;  /* 0x00000025fb05723e */ /* 0x002fce00000000ff */
[----:B------:R-:W-:Y:S01]  /*5950*/  HMMA.16816.F32 R120, R4, R24, RZ ;  /* 0x000000180478723c */ /* 0x000fe200000018ff */
[----:B--2---:R-:W-:-:S04]  /*5960*/  FFMA.FTZ R8, R72, c[0x0][0x23c], -R12 ;  /* 0x00008f0048087a23 */ /* 0x004fc8000001080c */
        /* <DEDUP_REMOVED lines=31> */
[----:B------:R-:W-:Y:S07]  /*5b60*/  LDSM.16.MT88.4 R16, [R222+0x9400] ;  /* 0x00940000de10783b */ /* 0x000fee0000004200 */
[----:B------:R-:W-:Y:S01]  /*5b70*/  HMMA.16816.F32 R56, R8, R20, RZ ;  /* 0x000000140838723c */ /* 0x000fe200000018ff */
[----:B-1----:R-:W-:-:S07]  /*5b80*/  FFMA.FTZ R4, R100, c[0x0][0x23c], -R3 ;  /* 0x00008f0064047a23 */ /* 0x002fce0000010803 */
[----:B------:R-:W-:Y:S01]  /*5b90*/  HMMA.16816.F32 R124, R8, R22, RZ ;  /* 0x00000016087c723c */ /* 0x000fe200000018ff */
[----:B------:R-:W1:Y:S01]  /*5ba0*/  LDSM.16.MT88.4 R20, [R220+0x9400] ;  /* 0x00940000dc14783b */ /* 0x000e620000004200 */
[----:B------:R-:W-:Y:S01]  /*5bb0*/  MOV R100, R13 ;  /* 0x0000000d00647202 */ /* 0x000fe20000000f00 */
[----:B------:R2:W-:Y:S01]  /*5bc0*/  MUFU.EX2 R244, R4 ;  /* 0x0000000400f47308 */ /* 0x0005e20000000800 */
[----:B------:R-:W-:-:S04]  /*5bd0*/  FFMA.FTZ R13, R173, c[0x0][0x23c], -R0 ;  /* 0x00008f00ad0d7a23 */ /* 0x000fc80000010800 */
[C---:B------:R-:W-:Y:S03]  /*5be0*/  HMMA.16816.F32 R52, R8.reuse, R28, RZ ;  /* 0x0000001c0834723c */ /* 0x040fe600000018ff */
[----:B------:R3:W-:Y:S05]  /*5bf0*/  MUFU.EX2 R202, R13 ;  /* 0x0000000d00ca7308 */ /* 0x0007ea0000000800 */
[----:B------:R-:W-:Y:S01]  /*5c00*/  HMMA.16816.F32 R140, R8, R30, RZ ;  /* 0x0000001e088c723c */ /* 0x000fe200000018ff */
[----:B------:R-:W4:Y:S01]  /*5c10*/  LDSM.16.MT88.4 R28, [R222+0xa400] ;  /* 0x00a40000de1c783b */ /* 0x000f220000004200 */
[----:B--2---:R-:W-:-:S04]  /*5c20*/  FFMA.FTZ R4, R44, c[0x0][0x23c], -R3 ;  /* 0x00008f002c047a23 */ /* 0x004fc80000010803 */
[----:B------:R2:W5:Y:S02]  /*5c30*/  MUFU.EX2 R243, R4 ;  /* 0x0000000400f37308 */ /* 0x0005640000000800 */
[----:B------:R-:W-:Y:S01]  /*5c40*/  HMMA.16816.F32 R48, R8, R32, RZ ;  /* 0x000000200830723c */ /* 0x000fe200000018ff */
[----:B---3--:R-:W-:-:S05]  /*5c50*/  FFMA.FTZ R13, R172, c[0x0][0x23c], -R0 ;  /* 0x00008f00ac0d7a23 */ /* 0x008fca0000010800 */
[----:B------:R3:W-:Y:S02]  /*5c60*/  MUFU.EX2 R203, R13 ;  /* 0x0000000d00cb7308 */ /* 0x0007e40000000800 */
[----:B------:R-:W-:Y:S01]  /*5c70*/  HMMA.16816.F32 R144, R8, R34, RZ ;  /* 0x000000220890723c */ /* 0x000fe200000018ff */
[----:B------:R-:W1:Y:S01]  /*5c80*/  LDSM.16.MT88.4 R32, [R220+0xb400] ;  /* 0x00b40000dc20783b */ /* 0x000e620000004200 */
[----:B--2---:R-:W-:Y:S01]  /*5c90*/  FFMA.FTZ R4, R137, c[0x0][0x23c], -R0 ;  /* 0x00008f0089047a23 */ /* 0x004fe20000010800 */
[----:B-----5:R-:W-:-:S03]  /*5ca0*/  F2FP.PACK_AB R6, R243, R244 ;  /* 0x000000f4f306723e */ /* 0x020fc600000000ff */
[----:B------:R2:W-:Y:S01]  /*5cb0*/  MUFU.EX2 R218, R4 ;  /* 0x0000000400da7308 */ /* 0x0005e20000000800 */
[----:B---3--:R-:W-:-:S07]  /*5cc0*/  FFMA.FTZ R13, R180, c[0x0][0x23c], -R2 ;  /* 0x00008f00b40d7a23 */ /* 0x008fce0000010802 */
[----:B------:R3:W-:Y:S01]  /*5cd0*/  MUFU.EX2 R201, R13 ;  /* 0x0000000d00c97308 */ /* 0x0007e20000000800 */
[----:B--2---:R-:W-:-:S07]  /*5ce0*/  FFMA.FTZ R4, R136, c[0x0][0x23c], -R0 ;  /* 0x00008f0088047a23 */ /* 0x004fce0000010800 */
[----:B------:R2:W5:Y:S01]  /*5cf0*/  MUFU.EX2 R237, R4 ;  /* 0x0000000400ed7308 */ /* 0x0005620000000800 */
[----:B---3--:R-:W-:-:S07]  /*5d00*/  FFMA.FTZ R13, R179, c[0x0][0x23c], -R2 ;  /* 0x00008f00b30d7a23 */ /* 0x008fce0000010802 */
[----:B------:R3:W-:Y:S01]  /*5d10*/  MUFU.EX2 R200, R13 ;  /* 0x0000000d00c87308 */ /* 0x0007e20000000800 */
[----:B--2---:R-:W-:Y:S01]  /*5d20*/  FFMA.FTZ R4, R107, c[0x0][0x23c], -R0 ;  /* 0x00008f006b047a23 */ /* 0x004fe20000010800 */
[----:B-----5:R-:W-:-:S06]  /*5d30*/  F2FP.PACK_AB R5, R237, R218 ;  /* 0x000000daed05723e */ /* 0x020fcc00000000ff */
[----:B------:R2:W-:Y:S01]  /*5d40*/  MUFU.EX2 R235, R4 ;  /* 0x0000000400eb7308 */ /* 0x0005e20000000800 */
[----:B---3--:R-:W-:-:S07]  /*5d50*/  FFMA.FTZ R13, R177, c[0x0][0x23c], -R2 ;  /* 0x00008f00b10d7a23 */ /* 0x008fce0000010802 */
[----:B------:R3:W-:Y:S01]  /*5d60*/  MUFU.EX2 R180, R13 ;  /* 0x0000000d00b47308 */ /* 0x0007e20000000800 */
[----:B--2---:R-:W-:Y:S02]  /*5d70*/  FFMA.FTZ R4, R45, c[0x0][0x23c], -R0 ;  /* 0x00008f002d047a23 */ /* 0x004fe40000010800 */
[----:B------:R-:W-:Y:S05]  /*5d80*/  HMMA.16816.F32 R44, R8, R40, RZ ;  /* 0x00000028082c723c */ /* 0x000fea00000018ff */
[----:B------:R2:W5:Y:S01]  /*5d90*/  MUFU.EX2 R219, R4 ;  /* 0x0000000400db7308 */ /* 0x0005620000000800 */
[----:B---3--:R-:W-:-:S07]  /*5da0*/  FFMA.FTZ R13, R176, c[0x0][0x23c], -R2 ;  /* 0x00008f00b00d7a23 */ /* 0x008fce0000010802 */
[----:B------:R3:W-:Y:S01]  /*5db0*/  MUFU.EX2 R179, R13 ;  /* 0x0000000d00b37308 */ /* 0x0007e20000000800 */
[----:B--2---:R-:W-:Y:S01]  /*5dc0*/  FFMA.FTZ R4, R149, c[0x0][0x23c], -R2 ;  /* 0x00008f0095047a23 */ /* 0x004fe20000010802 */
[----:B-----5:R-:W-:-:S06]  /*5dd0*/  F2FP.PACK_AB R7, R219, R235 ;  /* 0x000000ebdb07723e */ /* 0x020fcc00000000ff */
[----:B------:R2:W-:Y:S01]  /*5de0*/  MUFU.EX2 R217, R4 ;  /* 0x0000000400d97308 */ /* 0x0005e20000000800 */
[----:B---3--:R-:W-:Y:S01]  /*5df0*/  FFMA.FTZ R13, R186, c[0x0][0x23c], -R12 ;  /* 0x00008f00ba0d7a23 */ /* 0x008fe2000001080c */
[----:B------:R-:W-:-:S06]  /*5e00*/  MOV R186, R100 ;  /* 0x0000006400ba7202 */ /* 0x000fcc0000000f00 */
[----:B------:R3:W-:Y:S01]  /*5e10*/  MUFU.EX2 R177, R13 ;  /* 0x0000000d00b17308 */ /* 0x0007e20000000800 */
[----:B--2---:R-:W-:Y:S02]  /*5e20*/  FFMA.FTZ R4, R148, c[0x0][0x23c], -R2 ;  /* 0x00008f0094047a23 */ /* 0x004fe40000010802 */
[----:B------:R-:W-:Y:S05]  /*5e30*/  HMMA.16816.F32 R148, R8, R42, RZ ;  /* 0x0000002a0894723c */ /* 0x000fea00000018ff */
[----:B------:R2:W5:Y:S01]  /*5e40*/  MUFU.EX2 R216, R4 ;  /* 0x0000000400d87308 */ /* 0x0005620000000800 */
[----:B---3--:R-:W-:Y:S01]  /*5e50*/  FFMA.FTZ R13, R182, c[0x0][0x23c], -R12 ;  /* 0x00008f00b60d7a23 */ /* 0x008fe2000001080c */
[----:B------:R-:W-:Y:S01]  /*5e60*/  MOV R182, R101 ;  /* 0x0000006500b67202 */ /* 0x000fe20000000f00 */
[----:B------:R-:W-:-:S05]  /*5e70*/  FFMA.FTZ R8, R152, c[0x0][0x23c], -R2 ;  /* 0x00008f0098087a23 */ /* 0x000fca0000010802 */
[----:B------:R3:W-:Y:S08]  /*5e80*/  MUFU.EX2 R176, R13 ;  /* 0x0000000d00b07308 */ /* 0x0007f00000000800 */
[----:B------:R4:W-:Y:S01]  /*5e90*/  MUFU.EX2 R215, R8 ;  /* 0x0000000800d77308 */ /* 0x0009e20000000800 */
[----:B--2---:R-:W-:-:S07]  /*5ea0*/  F2FP.PACK_AB R4, R245, R240 ;  /* 0x000000f0f504723e */ /* 0x004fce00000000ff */
[----:B-1----:R-:W-:Y:S01]  /*5eb0*/  HMMA.16816.F32 R160, R4, R20, R120 ;  /* 0x0000001404a0723c */ /* 0x002fe20000001878 */
[----:B---3--:R-:W-:Y:S01]  /*5ec0*/  FFMA.FTZ R13, R181, c[0x0][0x23c], -R12 ;  /* 0x00008f00b50d7a23 */ /* 0x008fe2000001080c */
[----:B------:R-:W-:-:S03]  /*5ed0*/  MOV R181, R106 ;  /* 0x0000006a00b57202 */ /* 0x000fc60000000f00 */
[----:B------:R1:W-:Y:S01]  /*5ee0*/  MUFU.EX2 R107, R13 ;  /* 0x0000000d006b7308 */ /* 0x0003e20000000800 */
[----:B----4-:R-:W-:Y:S02]  /*5ef0*/  FFMA.FTZ R8, R138, c[0x0][0x23c], -R2 ;  /* 0x00008f008a087a23 */ /* 0x010fe40000010802 */
[C---:B------:R-:W-:Y:S05]  /*5f00*/  HMMA.16816.F32 R120, R4.reuse, R22, R88 ;  /* 0x000000160478723c */ /* 0x040fea0000001858 */
[----:B------:R2:W-:Y:S03]  /*5f10*/  MUFU.EX2 R214, R8 ;  /* 0x0000000800d67308 */ /* 0x0005e60000000800 */
[----:B------:R-:W-:Y:S01]  /*5f20*/  HMMA.16816.F32 R156, R4, R16, R116 ;  /* 0x00000010049c723c */ /* 0x000fe20000001874 */
[----:B-1----:R-:W-:Y:S01]  /*5f30*/  FFMA.FTZ R13, R178, c[0x0][0x23c], -R12 ;  /* 0x00008f00b20d7a23 */ /* 0x002fe2000001080c */
[----:B------:R-:W-:-:S06]  /*5f40*/  MOV R178, R15 ;  /* 0x0000000f00b27202 */ /* 0x000fcc0000000f00 */
[----:B------:R-:W-:Y:S01]  /*5f50*/  HMMA.16816.F32 R88, R4, R30, R76 ;  /* 0x0000001e0458723c */ /* 0x000fe2000000184c */
[----:B------:R-:W-:Y:S01]  /*5f60*/  MUFU.EX2 R106, R13 ;  /* 0x0000000d006a7308 */ /* 0x000fe20000000800 */
[----:B--2---:R-:W-:-:S06]  /*5f70*/  FFMA.FTZ R8, R153, c[0x0][0x23c], -R12 ;  /* 0x00008f0099087a23 */ /* 0x004fcc000001080c */
        /* <DEDUP_REMOVED lines=8> */
[----:B-1----:R-:W-:-:S07]  /*6000*/  FFMA.FTZ R8, R167, c[0x0][0x23c], -R12 ;  /* 0x00008f00a7087a23 */ /* 0x002fce000001080c */
[----:B------:R-:W-:Y:S01]  /*6010*/  HMMA.16816.F32 R80, R4, R38, R64 ;  /* 0x000000260450723c */ /* 0x000fe20000001840 */
[----:B------:R1:W-:Y:S02]  /*6020*/  MUFU.EX2 R211, R8 ;  /* 0x0000000800d37308 */ /* 0x0003e40000000800 */
[----:B-1----:R-:W-:-:S05]  /*6030*/  FFMA.FTZ R8, R139, c[0x0][0x23c], -R12 ;  /* 0x00008f008b087a23 */ /* 0x002fca000001080c */
[C---:B------:R-:W-:Y:S01]  /*6040*/  HMMA.16816.F32 R136, R4.reuse, R18, R84 ;  /* 0x000000120488723c */ /* 0x040fe20000001854 */
[----:B------:R1:W3:Y:S07]  /*6050*/  MUFU.EX2 R210, R8 ;  /* 0x0000000800d27308 */ /* 0x0002ee0000000800 */
[----:B------:R-:W-:Y:S07]  /*6060*/  HMMA.16816.F32 R84, R4, R34, R72 ;  /* 0x000000220454723c */ /* 0x000fee0000001848 */
[----:B-----5:R-:W-:-:S02]  /*6070*/  F2FP.PACK_AB R4, R216, R217 ;  /* 0x000000d9d804723e */ /* 0x020fc400000000ff */
[----:B--2---:R-:W-:Y:S01]  /*6080*/  F2FP.PACK_AB R5, R213, R212 ;  /* 0x000000d4d505723e */ /* 0x004fe200000000ff */
[--C-:B-1----:R-:W-:Y:S01]  /*6090*/  FFMA.FTZ R8, R169, c[0x0][0x23c], -R3.reuse ;  /* 0x00008f00a9087a23 */ /* 0x102fe20000010803 */
[----:B------:R-:W-:Y:S02]  /*60a0*/  F2FP.PACK_AB R6, R214, R215 ;  /* 0x000000d7d606723e */ /* 0x000fe400000000ff */
[----:B---3--:R-:W-:Y:S01]  /*60b0*/  F2FP.PACK_AB R7, R210, R211 ;  /* 0x000000d3d207723e */ /* 0x008fe200000000ff */
[----:B------:R1:W-:Y:S06]  /*60c0*/  MUFU.EX2 R209, R8 ;  /* 0x0000000800d17308 */ /* 0x0003ec0000000800 */
        /* <DEDUP_REMOVED lines=9> */
[C---:B------:R-:W-:Y:S01]  /*6160*/  HMMA.16816.F32 R48, R4.reuse, R18, R128 ;  /* 0x000000120430723c */ /* 0x040fe20000001880 */
[----:B------:R-:W3:Y:S07]  /*6170*/  LDSM.16.MT88.4 R16, [R220+0x9800] ;  /* 0x00980000dc10783b */ /* 0x000eee0000004200 */
[----:B------:R-:W-:Y:S01]  /*6180*/  HMMA.16816.F32 R168, R4, R36, R44 ;  /* 0x0000002404a8723c */ /* 0x000fe2000000182c */
[----:B-1----:R-:W-:-:S04]  /*6190*/  FFMA.FTZ R8, R164, c[0x0][0x23c], -R3 ;  /* 0x00008f00a4087a23 */ /* 0x002fc80000010803 */
[----:B------:R1:W4:Y:S03]  /*61a0*/  MUFU.EX2 R206, R8 ;  /* 0x0000000800ce7308 */ /* 0x0003260000000800 */
        /* <DEDUP_REMOVED lines=10> */
[----:B------:R-:W-:Y:S04]  /*6250*/  LDSM.16.MT88.4 R24, [R222+0xa800] ;  /* 0x00a80000de18783b */ /* 0x000fe80000004200 */
[----:B------:R-:W-:Y:S03]  /*6260*/  LDSM.16.MT88.4 R124, [R220+0x9c00] ;  /* 0x009c0000dc7c783b */ /* 0x000fe60000004200 */
        /* <DEDUP_REMOVED lines=234> */
[----:B------:R-:W-:Y:S04]  /*7110*/  LDSM.16.M88.4 R32, [R221+0x6000] ;  /* 0x00600000dd20783b */ /* 0x000fe80000000200 */
[----:B--2---:R-:W2:Y:S04]  /*7120*/  LDSM.16.M88.4 R8, [R224+0x1000] ;  /* 0x00100000e008783b */ /* 0x004ea80000000200 */
[----:B------:R-:W5:Y:S04]  /*7130*/  LDSM.16.M88.4 R28, [R221+0x6400] ;  /* 0x00640000dd1c783b */ /* 0x000f680000000200 */
[----:B------:R-:W4:Y:S04]  /*7140*/  LDSM.16.M88.4 R24, [R221+0x6800] ;  /* 0x00680000dd18783b */ /* 0x000f280000000200 */
[----:B------:R-:W4:Y:S04]  /*7150*/  LDSM.16.M88.4 R20, [R221+0x6c00] ;  /* 0x006c0000dd14783b */ /* 0x000f280000000200 */
[----:B-1----:R-:W1:Y:S04]  /*7160*/  LDSM.16.M88.4 R12, [R224] ;  /* 0x00000000e00c783b */ /* 0x002e680000000200 */
[----:B---3--:R-:W-:Y:S04]  /*7170*/  LDSM.16.M88.4 R4, [R225+0x1000] ;  /* 0x00100000e104783b */ /* 0x008fe80000000200 */
[----:B------:R-:W3:Y:S04]  /*7180*/  LDSM.16.M88.4 R52, [R223+0x6400] ;  /* 0x00640000df34783b */ /* 0x000ee80000000200 */
[----:B------:R-:W1:Y:S04]  /*7190*/  LDSM.16.M88.4 R44, [R223+0x6c00] ;  /* 0x006c0000df2c783b */ /* 0x000e680000000200 */
[----:B------:R-:W1:Y:S04]  /*71a0*/  LDSM.16.M88.4 R16, [R225] ;  /* 0x00000000e110783b */ /* 0x000e680000000200 */
[----:B------:R-:W1:Y:S01]  /*71b0*/  LDSM.16.M88.4 R40, [R223+0x6000] ;  /* 0x00600000df28783b */ /* 0x000e620000000200 */
[----:B--2---:R-:W-:Y:S03]  /*71c0*/  HMMA.16816.F32 R176, R8, R32, RZ ;  /* 0x0000002008b0723c */ /* 0x004fe600000018ff */
[----:B------:R-:W2:Y:S01]  /*71d0*/  LDSM.16.M88.4 R48, [R223+0x6800] ;  /* 0x00680000df30783b */ /* 0x000ea20000000200 */
[----:B------:R-:W-:-:S03]  /*71e0*/  IMAD.MOV.U32 R252, RZ, RZ, R186 ;  /* 0x000000fffffc7224 */ /* 0x000fc600078e00ba */
[----:B------:R-:W0:Y:S01]  /*71f0*/  LDGDEPBAR ;  /* 0x00000000000079af */ /* 0x000e220000000000 */
[C---:B-----5:R-:W-:Y:S08]  /*7200*/  HMMA.16816.F32 R64, R8.reuse, R28, RZ ;  /* 0x0000001c0840723c */ /* 0x060ff000000018ff */
[C---:B----4-:R-:W-:Y:S08]  /*7210*/  HMMA.16816.F32 R56, R8.reuse, R24, RZ ;  /* 0x000000180838723c */ /* 0x050ff000000018ff */
[C---:B------:R-:W-:Y:S08]  /*7220*/  HMMA.16816.F32 R36, R8.reuse, R20, RZ ;  /* 0x000000140824723c */ /* 0x040ff000000018ff */
[C---:B------:R-:W-:Y:S08]  /*7230*/  HMMA.16816.F32 R108, R8.reuse, R34, RZ ;  /* 0x00000022086c723c */ /* 0x040ff000000018ff */
[C---:B------:R-:W-:Y:S08]  /*7240*/  HMMA.16816.F32 R60, R8.reuse, R30, RZ ;  /* 0x0000001e083c723c */ /* 0x040ff000000018ff */
[C---:B------:R-:W-:Y:S08]  /*7250*/  HMMA.16816.F32 R180, R8.reuse, R26, RZ ;  /* 0x0000001a08b4723c */ /* 0x040ff000000018ff */
[----:B------:R-:W-:Y:S08]  /*7260*/  HMMA.16816.F32 R8, R8, R22, RZ ;  /* 0x000000160808723c */ /* 0x000ff000000018ff */
[C---:B-1----:R-:W-:Y:S08]  /*7270*/  HMMA.16816.F32 R188, R12.reuse, R20, RZ ;  /* 0x000000140cbc723c */ /* 0x042ff000000018ff */
[C---:B------:R-:W-:Y:S08]  /*7280*/  HMMA.16816.F32 R196, R12.reuse, R24, RZ ;  /* 0x000000180cc4723c */ /* 0x040ff000000018ff */
[----:B------:R-:W-:Y:S08]  /*7290*/  HMMA.16816.F32 R236, R12, R26, RZ ;  /* 0x0000001a0cec723c */ /* 0x000ff000000018ff */
[----:B---3--:R-:W-:Y:S08]  /*72a0*/  HMMA.16816.F32 R24, R4, R54, R60 ;  /* 0x000000360418723c */ /* 0x008ff0000000183c */
[----:B------:R-:W-:Y:S08]  /*72b0*/  HMMA.16816.F32 R184, R12, R32, RZ ;  /* 0x000000200cb8723c */ /* 0x000ff000000018ff */
[----:B------:R-:W-:Y:S08]  /*72c0*/  HMMA.16816.F32 R60, R4, R46, R8 ;  /* 0x0000002e043c723c */ /* 0x000ff00000001808 */
[----:B------:R-:W-:Y:S08]  /*72d0*/  HMMA.16816.F32 R8, R16, R44, R188 ;  /* 0x0000002c1008723c */ /* 0x000ff000000018bc */
[C---:B------:R-:W-:Y:S08]  /*72e0*/  HMMA.16816.F32 R216, R12.reuse, R22, RZ ;  /* 0x000000160cd8723c */ /* 0x040ff000000018ff */
[----:B------:R-:W-:Y:S01]  /*72f0*/  HMMA.16816.F32 R244, R12, R34, RZ ;  /* 0x000000220cf4723c */ /* 0x000fe200000018ff */
[----:B------:R-:W-:Y:S07]  /*7300*/  LDSM.16.M88.4 R32, [R221+0x7400] ;  /* 0x00740000dd20783b */ /* 0x000fee0000000200 */
[C---:B------:R-:W-:Y:S08]  /*7310*/  HMMA.16816.F32 R212, R4.reuse, R40, R176 ;  /* 0x0000002804d4723c */ /* 0x040ff000000018b0 */
[C---:B------:R-:W-:Y:S08]  /*7320*/  HMMA.16816.F32 R208, R4.reuse, R52, R64 ;  /* 0x0000003404d0723c */ /* 0x040ff00000001840 */
[C---:B--2---:R-:W-:Y:S08]  /*7330*/  HMMA.16816.F32 R200, R4.reuse, R48, R56 ;  /* 0x0000003004c8723c */ /* 0x044ff00000001838 */
[C---:B------:R-:W-:Y:S01]  /*7340*/  HMMA.16816.F32 R192, R4.reuse, R44, R36 ;  /* 0x0000002c04c0723c */ /* 0x040fe20000001824 */
[----:B------:R-:W-:Y:S07]  /*7350*/  LDSM.16.M88.4 R36, [R221+0x7000] ;  /* 0x00700000dd24783b */ /* 0x000fee0000000200 */
[----:B------:R-:W-:Y:S01]  /*7360*/  HMMA.16816.F32 R108, R4, R42, R108 ;  /* 0x0000002a046c723c */ /* 0x000fe2000000186c */
[----:B------:R-:W-:-:S07]  /*7370*/  IMAD.MOV.U32 R45, RZ, RZ, R9 ;  /* 0x000000ffff2d7224 */ /* 0x000fce00078e0009 */
[----:B------:R-:W-:Y:S01]  /*7380*/  HMMA.16816.F32 R20, R4, R50, R180 ;  /* 0x000000320414723c */ /* 0x000fe200000018b4 */
[----:B------:R-:W1:Y:S01]  /*7390*/  LDSM.16.M88.4 R4, [R224+0x3000] ;  /* 0x00300000e004783b */ /* 0x000e620000000200 */
[----:B------:R-:W-:-:S06]  /*73a0*/  IMAD.MOV.U32 R44, RZ, RZ, R10 ;  /* 0x000000ffff2c7224 */ /* 0x000fcc00078e000a */
[C---:B------:R-:W-:Y:S08]  /*73b0*/  HMMA.16816.F32 R204, R12.reuse, R28, RZ ;  /* 0x0000001c0ccc723c */ /* 0x040ff000000018ff */
[----:B------:R-:W-:Y:S01]  /*73c0*/  HMMA.16816.F32 R240, R12, R30, RZ ;  /* 0x0000001e0cf0723c */ /* 0x000fe200000018ff */
[----:B------:R-:W2:Y:S04]  /*73d0*/  LDSM.16.M88.4 R28, [R221+0x7800] ;  /* 0x00780000dd1c783b */ /* 0x000ea80000000200 */
[----:B------:R-:W3:Y:S03]  /*73e0*/  LDSM.16.M88.4 R12, [R221+0x7c00] ;  /* 0x007c0000dd0c783b */ /* 0x000ee60000000200 */
[C---:B------:R-:W-:Y:S07]  /*73f0*/  HMMA.16816.F32 R248, R16.reuse, R40, R184 ;  /* 0x0000002810f8723c */ /* 0x040fee00000018b8 */
[----:B------:R-:W-:Y:S01]  /*7400*/  IMAD.MOV.U32 R41, RZ, RZ, R11 ;  /* 0x000000ffff297224 */ /* 0x000fe200078e000b */
[----:B------:R-:W-:Y:S07]  /*7410*/  HMMA.16816.F32 R196, R16, R48, R196 ;  /* 0x0000003010c4723c */ /* 0x000fee00000018c4 */
[----:B------:R-:W-:-:S02]  /*7420*/  IMAD.MOV.U32 R48, RZ, RZ, R8 ;  /* 0x000000ffff307224 */ /* 0x000fc400078e0008 */
[----:B------:R-:W4:Y:S01]  /*7430*/  LDSM.16.M88.4 R8, [R224+0x2000] ;  /* 0x00200000e008783b */ /* 0x000f220000000200 */
[C---:B------:R-:W-:Y:S07]  /*7440*/  HMMA.16816.F32 R56, R16.reuse, R42, R244 ;  /* 0x0000002a1038723c */ /* 0x040fee00000018f4 */
[----:B------:R-:W-:Y:S01]  /*7450*/  IMAD.MOV.U32 R247, RZ, RZ, R41 ;  /* 0x000000fffff77224 */ /* 0x000fe200078e0029 */
[----:B------:R-:W-:Y:S06]  /*7460*/  HMMA.16816.F32 R204, R16, R52, R204 ;  /* 0x0000003410cc723c */ /* 0x000fec00000018cc */
[----:B------:R-:W-:-:S02]  /*7470*/  IMAD.MOV.U32 R40, RZ, RZ, R196 ;  /* 0x000000ffff287224 */ /* 0x000fc400078e00c4 */
[C---:B------:R-:W-:Y:S07]  /*7480*/  HMMA.16816.F32 R64, R16.reuse, R54, R240 ;  /* 0x000000361040723c */ /* 0x040fee00000018f0 */
[----:B------:R-:W-:Y:S01]  /*7490*/  IMAD.MOV.U32 R240, RZ, RZ, R40 ;  /* 0x000000fffff07224 */ /* 0x000fe200078e0028 */
[C---:B------:R-:W-:Y:S01]  /*74a0*/  HMMA.16816.F32 R176, R16.reuse, R50, R236 ;  /* 0x0000003210b0723c */ /* 0x040fe200000018ec */
[----:B------:R-:W-:Y:S07]  /*74b0*/  LDSM.16.M88.4 R40, [R223+0x7000] ;  /* 0x00700000df28783b */ /* 0x000fee0000000200 */
[----:B------:R-:W-:Y:S01]  /*74c0*/  HMMA.16816.F32 R16, R16, R46, R216 ;  /* 0x0000002e1010723c */ /* 0x000fe200000018d8 */
[----:B------:R-:W-:-:S07]  /*74d0*/  IMAD.MOV.U32 R244, RZ, RZ, R48 ;  /* 0x000000fffff47224 */ /* 0x000fce00078e0030 */
[C---:B-1----:R-:W-:Y:S01]  /*74e0*/  HMMA.16816.F32 R188, R4.reuse, R34, R24 ;  /* 0x0000002204bc723c */ /* 0x042fe20000001818 */
[----:B------:R-:W1:Y:S01]  /*74f0*/  LDSM.16.M88.4 R24, [R225+0x2000] ;  /* 0x00200000e118783b */ /* 0x000e620000000200 */
[----:B------:R-:W-:Y:S02]  /*7500*/  IMAD.MOV.U32 R245, RZ, RZ, R45 ;  /* 0x000000fffff57224 */ /* 0x000fe400078e002d */
[----:B------:R-:W-:Y:S01]  /*7510*/  IMAD.MOV.U32 R246, RZ, RZ, R44 ;  /* 0x000000fffff67224 */ /* 0x000fe200078e002c */
[----:B------:R-:W-:Y:S03]  /*7520*/  LDSM.16.M88.4 R48, [R223+0x7800] ;  /* 0x00780000df30783b */ /* 0x000fe60000000200 */
[C---:B------:R-:W-:Y:S01]  /*7530*/  HMMA.16816.F32 R52, R4.reuse, R36, R212 ;  /* 0x000000240434723c */ /* 0x040fe200000018d4 */
[----:B------:R-:W-:Y:S07]  /*7540*/  LDSM.16.M88.4 R44, [R223+0x7c00] ;  /* 0x007c0000df2c783b */ /* 0x000fee0000000200 */
[----:B------:R-:W-:Y:S01]  /*7550*/  HMMA.16816.F32 R184, R4, R32, R208 ;  /* 0x0000002004b8723c */ /* 0x000fe200000018d0 */
[----:B------:R-:W-:-:S07]  /*7560*/  IMAD.MOV.U32 R3, RZ, RZ, R197 ;  /* 0x000000ffff037224 */ /* 0x000fce00078e00c5 */
[----:B--2---:R-:W-:Y:S01]  /*7570*/  HMMA.16816.F32 R200, R4, R28, R200 ;  /* 0x0000001c04c8723c */ /* 0x004fe200000018c8 */
[----:B------:R-:W-:-:S07]  /*7580*/  IMAD.MOV.U32 R2, RZ, RZ, R198 ;  /* 0x000000ffff027224 */ /* 0x000fce00078e00c6 */
[----:B---3--:R-:W-:Y:S01]  /*7590*/  HMMA.16816.F32 R192, R4, R12, R192 ;  /* 0x0000000c04c0723c */ /* 0x008fe200000018c0 */
[----:B------:R-:W-:-:S07]  /*75a0*/  IMAD.MOV.U32 R0, RZ, RZ, R199 ;  /* 0x000000ffff007224 */ /* 0x000fce00078e00c7 */
[C---:B------:R-:W-:Y:S08]  /*75b0*/  HMMA.16816.F32 R108, R4.reuse, R38, R108 ;  /* 0x00000026046c723c */ /* 0x040ff0000000186c */
[C---:B------:R-:W-:Y:S01]  /*75c0*/  HMMA.16816.F32 R180, R4.reuse, R30, R20 ;  /* 0x0000001e04b4723c */ /* 0x040fe20000001814 */
[----:B------:R-:W2:Y:S07]  /*75d0*/  LDSM.16.M88.4 R20, [R225+0x3000] ;  /* 0x00300000e114783b */ /* 0x000eae0000000200 */
[----:B------:R-:W-:Y:S08]  /*75e0*/  HMMA.16816.F32 R60, R4, R14, R60 ;  /* 0x0000000e043c723c */ /* 0x000ff0000000183c */
[C---:B----4-:R-:W-:Y:S08]  /*75f0*/  HMMA.16816.F32 R4, R8.reuse, R36, R248 ;  /* 0x000000240804723c */ /* 0x050ff000000018f8 */
[----:B------:R-:W-:Y:S01]  /*7600*/  HMMA.16816.F32 R56, R8, R38, R56 ;  /* 0x000000260838723c */ /* 0x000fe20000001838 */
[----:B------:R-:W3:Y:S01]  /*7610*/  LDSM.16.M88.4 R36, [R223+0x7400] ;  /* 0x00740000df24783b */ /* 0x000ee20000000200 */
[----:B------:R-:W-:-:S02]  /*7620*/  IMAD.MOV.U32 R241, RZ, RZ, R3 ;  /* 0x000000fffff17224 */ /* 0x000fc400078e0003 */
[----:B------:R-:W-:Y:S02]  /*7630*/  IMAD.MOV.U32 R242, RZ, RZ, R2 ;  /* 0x000000fffff27224 */ /* 0x000fe400078e0002 */
[----:B------:R-:W-:Y:S02]  /*7640*/  IMAD.MOV.U32 R243, RZ, RZ, R0 ;  /* 0x000000fffff37224 */ /* 0x000fe400078e0000 */
[C---:B------:R-:W-:Y:S08]  /*7650*/  HMMA.16816.F32 R196, R8.reuse, R32, R204 ;  /* 0x0000002008c4723c */ /* 0x040ff000000018cc */
[C---:B------:R-:W-:Y:S08]  /*7660*/  HMMA.16816.F32 R204, R8.reuse, R28, R240 ;  /* 0x0000001c08cc723c */ /* 0x040ff000000018f0 */
[C---:B------:R-:W-:Y:S01]  /*7670*/  HMMA.16816.F32 R216, R8.reuse, R30, R176 ;  /* 0x0000001e08d8723c */ /* 0x040fe200000018b0 */
[----:B------:R-:W-:Y:S07]  /*7680*/  LDSM.16.M88.4 R28, [R221+0x8000] ;  /* 0x00800000dd1c783b */ /* 0x000fee0000000200 */
[----:B------:R-:W-:Y:S01]  /*7690*/  HMMA.16816.F32 R208, R8, R14, R16 ;  /* 0x0000000e08d0723c */ /* 0x000fe20000001810 */
[----:B------:R-:W4:Y:S07]  /*76a0*/  LDSM.16.M88.4 R16, [R224+0x4000] ;  /* 0x00400000e010783b */ /* 0x000f2e0000000200 */
[----:B-1----:R-:W-:Y:S08]  /*76b0*/  HMMA.16816.F32 R4, R24, R40, R4 ;  /* 0x000000281804723c */ /* 0x002ff00000001804 */
[C---:B------:R-:W-:Y:S01]  /*76c0*/  HMMA.16816.F32 R212, R8.reuse, R12, R244 ;  /* 0x0000000c08d4723c */ /* 0x040fe200000018f4 */
[----:B------:R-:W1:Y:S07]  /*76d0*/  LDSM.16.M88.4 R12, [R224+0x5000] ;  /* 0x00500000e00c783b */ /* 0x000e6e0000000200 */
[----:B------:R-:W-:Y:S01]  /*76e0*/  HMMA.16816.F32 R64, R8, R34, R64 ;  /* 0x000000220840723c */ /* 0x000fe20000001840 */
[----:B------:R-:W-:Y:S04]  /*76f0*/  LDSM.16.M88.4 R8, [R225+0x4000] ;  /* 0x00400000e108783b */ /* 0x000fe80000000200 */
[----:B------:R-:W-:Y:S03]  /*7700*/  LDSM.16.M88.4 R32, [R221+0x8400] ;  /* 0x00840000dd20783b */ /* 0x000fe60000000200 */
[C---:B--2---:R-:W-:Y:S08]  /*7710*/  HMMA.16816.F32 R52, R20.reuse, R40, R52 ;  /* 0x000000281434723c */ /* 0x044ff00000001834 */
[C---:B------:R-:W-:Y:S08]  /*7720*/  HMMA.16816.F32 R108, R20.reuse, R42, R108 ;  /* 0x0000002a146c723c */ /* 0x040ff0000000186c */
[C---:B---3--:R-:W-:Y:S08]  /*7730*/  HMMA.16816.F32 R184, R20.reuse, R36, R184 ;  /* 0x0000002414b8723c */ /* 0x048ff000000018b8 */
[C---:B------:R-:W-:Y:S08]  /*7740*/  HMMA.16816.F32 R188, R20.reuse, R38, R188 ;  /* 0x0000002614bc723c */ /* 0x040ff000000018bc */
[C---:B------:R-:W-:Y:S08]  /*7750*/  HMMA.16816.F32 R200, R20.reuse, R48, R200 ;  /* 0x0000003014c8723c */ /* 0x040ff000000018c8 */
[C---:B------:R-:W-:Y:S08]  /*7760*/  HMMA.16816.F32 R180, R20.reuse, R50, R180 ;  /* 0x0000003214b4723c */ /* 0x040ff000000018b4 */
[C---:B------:R-:W-:Y:S08]  /*7770*/  HMMA.16816.F32 R192, R20.reuse, R44, R192 ;  /* 0x0000002c14c0723c */ /* 0x040ff000000018c0 */
[----:B------:R-:W-:Y:S01]  /*7780*/  HMMA.16816.F32 R236, R20, R46, R60 ;  /* 0x0000002e14ec723c */ /* 0x000fe2000000183c */
[----:B------:R-:W2:Y:S07]  /*7790*/  LDSM.16.M88.4 R20, [R223+0x8000] ;  /* 0x00800000df14783b */ /* 0x000eae0000000200 */
[----:B------:R-:W-:Y:S08]  /*77a0*/  HMMA.16816.F32 R56, R24, R42, R56 ;  /* 0x0000002a1838723c */ /* 0x000ff00000001838 */
[-C--:B----4-:R-:W-:Y:S01]  /*77b0*/  HMMA.16816.F32 R40, R16, R28.reuse, R4 ;  /* 0x0000001c1028723c */ /* 0x090fe20000001804 */
[----:B------:R-:W3:Y:S07]  /*77c0*/  LDSM.16.M88.4 R4, [R225+0x5000] ;  /* 0x00500000e104783b */ /* 0x000eee0000000200 */
[----:B-1----:R-:W-:Y:S11]  /*77d0*/  HMMA.16816.F32 R52, R12, R28, R52 ;  /* 0x0000001c0c34723c */ /* 0x002ff60000001834 */
[----:B------:R-:W-:Y:S05]  /*77e0*/  @!UPT UIADD3 URZ, URZ, URZ, URZ ;  /* 0x0000003f3f3ff290 */ /* 0x000fea000fffe03f */
[----:B--2---:R-:W-:Y:S08]  /*77f0*/  HMMA.16816.F32 R60, R8, R20, R40 ;  /* 0x00000014083c723c */ /* 0x004ff00000001828 */
[C---:B------:R-:W-:Y:S08]  /*7800*/  HMMA.16816.F32 R40, R24.reuse, R36, R196 ;  /* 0x000000241828723c */ /* 0x040ff000000018c4 */
[----:B------:R-:W-:Y:S08]  /*7810*/  HMMA.16816.F32 R176, R24, R38, R64 ;  /* 0x0000002618b0723c */ /* 0x000ff00000001840 */
[----:B------:R-:W-:Y:S01]  /*7820*/  HMMA.16816.F32 R36, R16, R30, R56 ;  /* 0x0000001e1024723c */ /* 0x000fe20000001838 */
[----:B------:R-:W-:-:S07]  /*7830*/  FMUL.FTZ R0, R60, c[0x0][0x2ec] ;  /* 0x0000bb003c007a20 */ /* 0x000fce0000410000 */
[----:B---3--:R-:W-:Y:S01]  /*7840*/  HMMA.16816.F32 R64, R4, R20, R52 ;  /* 0x000000140440723c */ /* 0x008fe20000001834 */
[----:B------:R1:W2:Y:S07]  /*7850*/  MUFU.TANH R106, R0 ;  /* 0x00000000006a7308 */ /* 0x0002ae0000002400 */
[----:B------:R-:W-:Y:S01]  /*7860*/  HMMA.16816.F32 R108, R12, R30, R108 ;  /* 0x0000001e0c6c723c */ /* 0x000fe2000000186c */
[----:B------:R-:W3:Y:S01]  /*7870*/  LDSM.16.M88.4 R28, [R223+0x8400] ;  /* 0x00840000df1c783b */ /* 0x000ee20000000200 */
[----:B-1----:R-:W-:-:S04]  /*7880*/  FMUL.FTZ R0, R61, c[0x0][0x2ec] ;  /* 0x0000bb003d007a20 */ /* 0x002fc80000410000 */
[----:B------:R1:W-:Y:S02]  /*7890*/  MUFU.TANH R246, R0 ;  /* 0x0000000000f67308 */ /* 0x0003e40000002400 */
[----:B------:R-:W-:Y:S08]  /*78a0*/  HMMA.16816.F32 R56, R12, R32, R184 ;  /* 0x000000200c38723c */ /* 0x000ff000000018b8 */
[----:B------:R-:W-:Y:S01]  /*78b0*/  HMMA.16816.F32 R36, R8, R22, R36 ;  /* 0x000000160824723c */ /* 0x000fe20000001824 */
[----:B-1----:R-:W-:-:S04]  /*78c0*/  FMUL.FTZ R0, R62, c[0x0][0x2ec] ;  /* 0x0000bb003e007a20 */ /* 0x002fc80000410000 */
[----:B------:R1:W4:Y:S02]  /*78d0*/  MUFU.TANH R185, R0 ;  /* 0x0000000000b97308 */ /* 0x0003240000002400 */
[----:B-1----:R-:W-:-:S06]  /*78e0*/  FMUL.FTZ R0, R63, c[0x0][0x2ec] ;  /* 0x0000bb003f007a20 */ /* 0x002fcc0000410000 */
[----:B------:R1:W-:Y:S01]  /*78f0*/  MUFU.TANH R242, R0 ;  /* 0x0000000000f27308 */ /* 0x0003e20000002400 */
[----:B------:R-:W-:Y:S01]  /*7900*/  HMMA.16816.F32 R52, R16, R32, R40 ;  /* 0x000000201034723c */ /* 0x000fe20000001828 */
[----:B-1----:R-:W-:-:S06]  /*7910*/  FMUL.FTZ R0, R64, c[0x0][0x2ec] ;  /* 0x0000bb0040007a20 */ /* 0x002fcc0000410000 */
[----:B------:R1:W5:Y:S01]  /*7920*/  MUFU.TANH R101, R0 ;  /* 0x0000000000657308 */ /* 0x0003620000002400 */
[----:B------:R-:W-:Y:S01]  /*7930*/  HMMA.16816.F32 R40, R4, R22, R108 ;  /* 0x000000160428723c */ /* 0x000fe2000000186c */
[----:B-1----:R-:W-:-:S06]  /*7940*/  FMUL.FTZ R0, R65, c[0x0][0x2ec] ;  /* 0x0000bb0041007a20 */ /* 0x002fcc0000410000 */
[----:B------:R1:W-:Y:S02]  /*7950*/  MUFU.TANH R184, R0 ;  /* 0x0000000000b87308 */ /* 0x0003e40000002400 */
[----:B-1----:R-:W-:-:S06]  /*7960*/  FMUL.FTZ R0, R66, c[0x0][0x2ec] ;  /* 0x0000bb0042007a20 */ /* 0x002fcc0000410000 */
[----:B------:R1:W1:Y:S02]  /*7970*/  MUFU.TANH R100, R0 ;  /* 0x0000000000647308 */ /* 0x0002640000002400 */
[----:B-1----:R-:W-:-:S06]  /*7980*/  FMUL.FTZ R0, R67, c[0x0][0x2ec] ;  /* 0x0000bb0043007a20 */ /* 0x002fcc0000410000 */
[----:B------:R1:W1:Y:S01]  /*7990*/  MUFU.TANH R109, R0 ;  /* 0x00000000006d7308 */ /* 0x0002620000002400 */
[----:B------:R-:W-:Y:S02]  /*79a0*/  IMAD.MOV.U32 R2, RZ, RZ, R235 ;  /* 0x000000ffff027224 */ /* 0x000fe400078e00eb */
[----:B-1----:R-:W-:-:S05]  /*79b0*/  FMUL.FTZ R0, R36, c[0x0][0x2ec] ;  /* 0x0000bb0024007a20 */ /* 0x002fca0000410000 */
[----:B------:R1:W1:Y:S01]  /*79c0*/  MUFU.TANH R241, R0 ;  /* 0x0000000000f17308 */ /* 0x0002620000002400 */
[----:B---3--:R-:W-:Y:S01]  /*79d0*/  HMMA.16816.F32 R20, R8, R28, R52 ;  /* 0x0000001c0814723c */ /* 0x008fe20000001834 */
[----:B-1----:R-:W-:-:S06]  /*79e0*/  FMUL.FTZ R0, R37, c[0x0][0x2ec] ;  /* 0x0000bb0025007a20 */ /* 0x002fcc0000410000 */
[----:B------:R1:W-:Y:S02]  /*79f0*/  MUFU.TANH R247, R0 ;  /* 0x0000000000f77308 */ /* 0x0003e40000002400 */
[----:B-1----:R-:W-:-:S06]  /*7a00*/  FMUL.FTZ R0, R38, c[0x0][0x2ec] ;  /* 0x0000bb0026007a20 */ /* 0x002fcc0000410000 */
[----:B------:R1:W3:Y:S02]  /*7a10*/  MUFU.TANH R235, R0 ;  /* 0x0000000000eb7308 */ /* 0x0002e40000002400 */
[----:B-1----:R-:W-:-:S06]  /*7a20*/  FMUL.FTZ R0, R39, c[0x0][0x2ec] ;  /* 0x0000bb0027007a20 */ /* 0x002fcc0000410000 */
[----:B------:R1:W-:Y:S02]  /*7a30*/  MUFU.TANH R245, R0 ;  /* 0x0000000000f57308 */ /* 0x0003e40000002400 */
[----:B-1----:R-:W-:-:S06]  /*7a40*/  FMUL.FTZ R0, R40, c[0x0][0x2ec] ;  /* 0x0000bb0028007a20 */ /* 0x002fcc0000410000 */
[----:B------:R1:W1:Y:S01]  /*7a50*/  MUFU.TANH R107, R0 ;  /* 0x00000000006b7308 */ /* 0x0002620000002400 */
[----:B------:R-:W-:Y:S01]  /*7a60*/  HMMA.16816.F32 R36, R12, R34, R188 ;  /* 0x000000220c24723c */ /* 0x000fe200000018bc */
[----:B-1----:R-:W-:-:S06]  /*7a70*/  FMUL.FTZ R0, R41, c[0x0][0x2ec] ;  /* 0x0000bb0029007a20 */ /* 0x002fcc0000410000 */
[----:B------:R1:W-:Y:S01]  /*7a80*/  MUFU.TANH R244, R0 ;  /* 0x0000000000f47308 */ /* 0x0003e20000002400 */
[----:B------:R-:W-:Y:S01]  /*7a90*/  HMMA.16816.F32 R52, R4, R28, R56 ;  /* 0x0000001c0434723c */ /* 0x000fe20000001838 */
[----:B-1----:R-:W-:-:S06]  /*7aa0*/  FMUL.FTZ R0, R42, c[0x0][0x2ec] ;  /* 0x0000bb002a007a20 */ /* 0x002fcc0000410000 */
[----:B------:R1:W1:Y:S02]  /*7ab0*/  MUFU.TANH R199, R0 ;  /* 0x0000000000c77308 */ /* 0x0002640000002400 */
[----:B-1----:R-:W-:Y:S02]  /*7ac0*/  FMUL.FTZ R0, R43, c[0x0][0x2ec] ;  /* 0x0000bb002b007a20 */ /* 0x002fe40000410000 */
[----:B------:R-:W-:Y:S01]  /*7ad0*/  HMMA.16816.F32 R40, R16, R34, R176 ;  /* 0x000000221028723c */ /* 0x000fe200000018b0 */
[----:B------:R-:W1:Y:S03]  /*7ae0*/  LDSM.16.M88.4 R32, [R221+0x8800] ;  /* 0x00880000dd20783b */ /* 0x000e660000000200 */
[----:B------:R2:W1:Y:S04]  /*7af0*/  MUFU.TANH R240, R0 ;  /* 0x0000000000f07308 */ /* 0x0004680000002400 */
[----:B------:R-:W-:Y:S01]  /*7b00*/  HMMA.16816.F32 R56, R24, R48, R204 ;  /* 0x000000301838723c */ /* 0x000fe200000018cc */
[----:B--2---:R-:W-:-:S04]  /*7b10*/  FMUL.FTZ R0, R20, c[0x0][0x2ec] ;  /* 0x0000bb0014007a20 */ /* 0x004fc80000410000 */
[----:B------:R2:W-:Y:S11]  /*7b20*/  MUFU.TANH R243, R0 ;  /* 0x0000000000f37308 */ /* 0x0005f60000002400 */
[----:B------:R-:W-:Y:S01]  /*7b30*/  HMMA.16816.F32 R40, R8, R30, R40 ;  /* 0x0000001e0828723c */ /* 0x000fe20000001828 */
[----:B--2---:R-:W-:-:S04]  /*7b40*/  FMUL.FTZ R0, R21, c[0x0][0x2ec] ;  /* 0x0000bb0015007a20 */ /* 0x004fc80000410000 */
[----:B------:R2:W-:Y:S02]  /*7b50*/  MUFU.TANH R205, R0 ;  /* 0x0000000000cd7308 */ /* 0x0005e40000002400 */
[----:B--2---:R-:W-:-:S06]  /*7b60*/  FMUL.FTZ R0, R22, c[0x0][0x2ec] ;  /* 0x0000bb0016007a20 */ /* 0x004fcc0000410000 */
[----:B------:R2:W1:Y:S01]  /*7b70*/  MUFU.TANH R197, R0 ;  /* 0x0000000000c57308 */ /* 0x0004620000002400 */
[----:B------:R-:W1:Y:S01]  /*7b80*/  S2R R3, SR_TID.X ;  /* 0x0000000000037919 */ /* 0x000e620000002100 */
[----:B--2---:R-:W-:-:S03]  /*7b90*/  FMUL.FTZ R0, R23, c[0x0][0x2ec] ;  /* 0x0000bb0017007a20 */ /* 0x004fc60000410000 */
[----:B------:R-:W2:Y:S03]  /*7ba0*/  LDSM.16.M88.4 R20, [R223+0x8800] ;  /* 0x00880000df14783b */ /* 0x000ea60000000200 */
[----:B------:R1:W-:Y:S01]  /*7bb0*/  MUFU.TANH R204, R0 ;  /* 0x0000000000cc7308 */ /* 0x0003e20000002400 */
[----:B------:R-:W-:Y:S01]  /*7bc0*/  HMMA.16816.F32 R48, R24, R50, R216 ;  /* 0x000000321830723c */ /* 0x000fe200000018d8 */
[----:B-1----:R-:W-:-:S06]  /*7bd0*/  FMUL.FTZ R0, R52, c[0x0][0x2ec] ;  /* 0x0000bb0034007a20 */ /* 0x002fcc0000410000 */
[----:B------:R1:W1:Y:S01]  /*7be0*/  MUFU.TANH R178, R0 ;  /* 0x0000000000b27308 */ /* 0x0002620000002400 */
[C---:B------:R-:W-:Y:S08]  /*7bf0*/  HMMA.16816.F32 R60, R24.reuse, R44, R212 ;  /* 0x0000002c183c723c */ /* 0x040ff000000018d4 */
[----:B------:R-:W-:Y:S01]  /*7c00*/  HMMA.16816.F32 R64, R24, R46, R208 ;  /* 0x0000002e1840723c */ /* 0x000fe200000018d0 */
[----:B-1----:R-:W-:-:S04]  /*7c10*/  FMUL.FTZ R0, R53, c[0x0][0x2ec] ;  /* 0x0000bb0035007a20 */ /* 0x002fc80000410000 */
[----:B------:R1:W-:Y:S03]  /*7c20*/  MUFU.TANH R198, R0 ;  /* 0x0000000000c67308 */ /* 0x0003e60000002400 */
[----:B------:R-:W-:Y:S01]  /*7c30*/  HMMA.16816.F32 R24, R16, R32, R56 ;  /* 0x000000201018723c */ /* 0x000fe20000001838 */
[----:B-1----:R-:W-:-:S04]  /*7c40*/  FMUL.FTZ R0, R54, c[0x0][0x2ec] ;  /* 0x0000bb0036007a20 */ /* 0x002fc80000410000 */
[----:B------:R1:W1:Y:S03]  /*7c50*/  MUFU.TANH R190, R0 ;  /* 0x0000000000be7308 */ /* 0x0002660000002400 */
[----:B------:R-:W-:Y:S01]  /*7c60*/  HMMA.16816.F32 R28, R4, R30, R36 ;  /* 0x0000001e041c723c */ /* 0x000fe20000001824 */
[----:B-1----:R-:W-:-:S04]  /*7c70*/  FMUL.FTZ R0, R55, c[0x0][0x2ec] ;  /* 0x0000bb0037007a20 */ /* 0x002fc80000410000 */
[----:B------:R1:W1:Y:S01]  /*7c80*/  MUFU.TANH R191, R0 ;  /* 0x0000000000bf7308 */ /* 0x0002620000002400 */
[----:B------:R-:W-:Y:S02]  /*7c90*/  IMAD.SHL.U32 R3, R3, 0x2, RZ ;  /* 0x0000000203037824 */ /* 0x000fe400078e00ff */
[----:B-1----:R-:W-:-:S05]  /*7ca0*/  FMUL.FTZ R0, R40, c[0x0][0x2ec] ;  /* 0x0000bb0028007a20 */ /* 0x002fca0000410000 */
[----:B------:R1:W1:Y:S01]  /*7cb0*/  MUFU.TANH R189, R0 ;  /* 0x0000000000bd7308 */ /* 0x0002620000002400 */
[----:B------:R-:W-:Y:S01]  /*7cc0*/  HMMA.16816.F32 R36, R12, R32, R200 ;  /* 0x000000200c24723c */ /* 0x000fe200000018c8 */
[----:B------:R-:W-:Y:S01]  /*7cd0*/  LOP3.LUT R3, R3, 0x6, RZ, 0xc0, !PT ;  /* 0x0000000603037812 */ /* 0x000fe200078ec0ff */
[----:B-1----:R-:W-:-:S05]  /*7ce0*/  FMUL.FTZ R0, R41, c[0x0][0x2ec] ;  /* 0x0000bb0029007a20 */ /* 0x002fca0000410000 */
[----:B------:R1:W-:Y:S01]  /*7cf0*/  MUFU.TANH R196, R0 ;  /* 0x0000000000c47308 */ /* 0x0003e20000002400 */
[----:B------:R-:W-:Y:S01]  /*7d00*/  HMMA.16816.F32 R52, R12, R34, R180 ;  /* 0x000000220c34723c */ /* 0x000fe200000018b4 */
[----:B------:R-:W-:Y:S01]  /*7d10*/  IADD3 R208, R2, -0x2, RZ ;  /* 0xfffffffe02d07810 */ /* 0x000fe20007ffe0ff */
[----:B-1----:R-:W-:-:S05]  /*7d20*/  FMUL.FTZ R0, R42, c[0x0][0x2ec] ;  /* 0x0000bb002a007a20 */ /* 0x002fca0000410000 */
[----:B------:R1:W1:Y:S01]  /*7d30*/  MUFU.TANH R206, R0 ;  /* 0x0000000000ce7308 */ /* 0x0002620000002400 */
[----:B------:R-:W-:Y:S02]  /*7d40*/  FMUL.FTZ R2, R28, c[0x0][0x2ec] ;  /* 0x0000bb001c027a20 */ /* 0x000fe40000410000 */
[----:B-1----:R-:W-:Y:S02]  /*7d50*/  FMUL.FTZ R0, R43, c[0x0][0x2ec] ;  /* 0x0000bb002b007a20 */ /* 0x002fe40000410000 */
[----:B------:R-:W-:Y:S03]  /*7d60*/  HMMA.16816.F32 R40, R16, R34, R48 ;  /* 0x000000221028723c */ /* 0x000fe60000001830 */
[----:B------:R1:W-:Y:S05]  /*7d70*/  MUFU.TANH R202, R0 ;  /* 0x0000000000ca7308 */ /* 0x0003ea0000002400 */
[----:B--2---:R-:W-:Y:S01]  /*7d80*/  HMMA.16816.F32 R32, R8, R20, R24 ;  /* 0x000000140820723c */ /* 0x004fe20000001818 */
[----:B------:R-:W2:Y:S02]  /*7d90*/  LDSM.16.M88.4 R24, [R221+0x8c00] ;  /* 0x008c0000dd18783b */ /* 0x000ea40000000200 */
[----:B------:R3:W2:Y:S01]  /*7da0*/  MUFU.TANH R183, R2 ;  /* 0x0000000200b77308 */ /* 0x0006a20000002400 */
[----:B-1----:R-:W-:-:S05]  /*7db0*/  IMAD R0, R208, 0x40, R3 ;  /* 0x00000040d0007824 */ /* 0x002fca00078e0203 */
[C---:B------:R-:W-:Y:S02]  /*7dc0*/  ISETP.GE.AND P1, PT, R0.reuse, R234, PT ;  /* 0x000000ea0000720c */ /* 0x040fe40003f26270 */
[C---:B------:R-:W-:Y:S01]  /*7dd0*/  ISETP.GE.AND P6, PT, R0.reuse, R233, PT ;  /* 0x000000e90000720c */ /* 0x040fe20003fc6270 */
[----:B---3--:R-:W-:Y:S01]  /*7de0*/  FMUL.FTZ R2, R29, c[0x0][0x2ec] ;  /* 0x0000bb001d027a20 */ /* 0x008fe20000410000 */
[C---:B------:R-:W-:Y:S02]  /*7df0*/  ISETP.GE.AND P5, PT, R0.reuse, R232, PT ;  /* 0x000000e80000720c */ /* 0x040fe40003fa6270 */
[C---:B------:R-:W-:Y:S01]  /*7e00*/  ISETP.GE.AND P0, PT, R0.reuse, R231, PT ;  /* 0x000000e70000720c */ /* 0x040fe20003f06270 */
[----:B------:R1:W-:Y:S01]  /*7e10*/  MUFU.TANH R187, R2 ;  /* 0x0000000200bb7308 */ /* 0x0003e20000002400 */
[C---:B------:R-:W-:Y:S02]  /*7e20*/  ISETP.LT.OR P1, PT, R0.reuse, R230, P1 ;  /* 0x000000e60000720c */ /* 0x040fe40000f21670 */
[----:B------:R-:W-:-:S02]  /*7e30*/  ISETP.LT.OR P6, PT, R0, R229, P6 ;  /* 0x000000e50000720c */ /* 0x000fc400037c1670 */
[C---:B------:R-:W-:Y:S02]  /*7e40*/  ISETP.LT.OR P5, PT, R0.reuse, R228, P5 ;  /* 0x000000e40000720c */ /* 0x040fe40002fa1670 */
[----:B------:R-:W-:Y:S02]  /*7e50*/  ISETP.LT.OR P0, PT, R0, R227, P0 ;  /* 0x000000e30000720c */ /* 0x000fe40000701670 */
[----:B------:R-:W-:Y:S02]  /*7e60*/  FSEL R106, R106, -INF , !P1 ;  /* 0xff8000006a6a7808 */ /* 0x000fe40004800000 */
[----:B----4-:R-:W-:Y:S02]  /*7e70*/  FSEL R110, R185, -INF , !P6 ;  /* 0xff800000b96e7808 */ /* 0x010fe40007000000 */
[----:B-----5:R-:W-:Y:S02]  /*7e80*/  FSEL R49, R101, -INF , !P5 ;  /* 0xff80000065317808 */ /* 0x020fe40006800000 */
[----:B-1----:R-:W-:-:S02]  /*7e90*/  IADD3 R2, R0, 0x1, RZ ;  /* 0x0000000100027810 */ /* 0x002fc40007ffe0ff */
[----:B------:R-:W-:Y:S02]  /*7ea0*/  FSEL R58, R100, -INF , !P0 ;  /* 0xff800000643a7808 */ /* 0x000fe40004000000 */
[C---:B------:R-:W-:Y:S02]  /*7eb0*/  ISETP.GE.AND P1, PT, R2.reuse, R234, PT ;  /* 0x000000ea0200720c */ /* 0x040fe40003f26270 */
[C---:B------:R-:W-:Y:S02]  /*7ec0*/  ISETP.GE.AND P6, PT, R2.reuse, R233, PT ;  /* 0x000000e90200720c */ /* 0x040fe40003fc6270 */
[C---:B------:R-:W-:Y:S02]  /*7ed0*/  ISETP.GE.AND P5, PT, R2.reuse, R232, PT ;  /* 0x000000e80200720c */ /* 0x040fe40003fa6270 */
[C---:B------:R-:W-:Y:S01]  /*7ee0*/  ISETP.GE.AND P0, PT, R2.reuse, R231, PT ;  /* 0x000000e70200720c */ /* 0x040fe20003f06270 */
[----:B------:R-:W-:Y:S01]  /*7ef0*/  FMUL.FTZ R31, R31, c[0x0][0x2ec] ;  /* 0x0000bb001f1f7a20 */ /* 0x000fe20000410000 */
[----:B------:R-:W-:-:S02]  /*7f00*/  ISETP.LT.OR P1, PT, R2, R230, P1 ;  /* 0x000000e60200720c */ /* 0x000fc40000f21670 */
[C---:B------:R-:W-:Y:S02]  /*7f10*/  ISETP.LT.OR P6, PT, R2.reuse, R229, P6 ;  /* 0x000000e50200720c */ /* 0x040fe400037c1670 */
[C---:B------:R-:W-:Y:S02]  /*7f20*/  ISETP.LT.OR P5, PT, R2.reuse, R228, P5 ;  /* 0x000000e40200720c */ /* 0x040fe40002fa1670 */
[----:B------:R-:W-:Y:S01]  /*7f30*/  ISETP.LT.OR P0, PT, R2, R227, P0 ;  /* 0x000000e30200720c */ /* 0x000fe20000701670 */
[----:B------:R-:W-:Y:S01]  /*7f40*/  FMUL.FTZ R3, R30, c[0x0][0x2ec] ;  /* 0x0000bb001e037a20 */ /* 0x000fe20000410000 */
[----:B------:R-:W-:Y:S01]  /*7f50*/  IADD3 R2, R0, 0x8, RZ ;  /* 0x0000000800027810 */ /* 0x000fe20007ffe0ff */
[----:B------:R1:W-:Y:S01]  /*7f60*/  MUFU.TANH R186, R31 ;  /* 0x0000001f00ba7308 */ /* 0x0003e20000002400 */
[----:B------:R-:W-:Y:S02]  /*7f70*/  FSEL R108, R246, -INF , !P1 ;  /* 0xff800000f66c7808 */ /* 0x000fe40004800000 */
[----:B------:R-:W-:-:S02]  /*7f80*/  FSEL R111, R242, -INF , !P6 ;  /* 0xff800000f26f7808 */ /* 0x000fc40007000000 */
[----:B------:R-:W-:Y:S02]  /*7f90*/  FSEL R56, R184, -INF , !P5 ;  /* 0xff800000b8387808 */ /* 0x000fe40006800000 */
[----:B------:R-:W-:Y:S01]  /*7fa0*/  FSEL R59, R109, -INF , !P0 ;  /* 0xff8000006d3b7808 */ /* 0x000fe20004000000 */
[----:B------:R3:W4:Y:S01]  /*7fb0*/  MUFU.TANH R179, R3 ;  /* 0x0000000300b37308 */ /* 0x0007220000002400 */
[C---:B------:R-:W-:Y:S02]  /*7fc0*/  ISETP.GE.AND P1, PT, R2.reuse, R234, PT ;  /* 0x000000ea0200720c */ /* 0x040fe40003f26270 */
[C---:B------:R-:W-:Y:S02]  /*7fd0*/  ISETP.GE.AND P6, PT, R2.reuse, R233, PT ;  /* 0x000000e90200720c */ /* 0x040fe40003fc6270 */
[C---:B------:R-:W-:Y:S01]  /*7fe0*/  ISETP.GE.AND P5, PT, R2.reuse, R232, PT ;  /* 0x000000e80200720c */ /* 0x040fe20003fa6270 */
[----:B-1----:R-:W-:Y:S01]  /*7ff0*/  HMMA.16816.F32 R28, R4, R20, R36 ;  /* 0x00000014041c723c */ /* 0x002fe20000001824 */
[----:B------:R-:W-:-:S02]  /*8000*/  ISETP.GE.AND P0, PT, R2, R231, PT ;  /* 0x000000e70200720c */ /* 0x000fc40003f06270 */
[C---:B------:R-:W-:Y:S02]  /*8010*/  ISETP.LT.OR P1, PT, R2.reuse, R230, P1 ;  /* 0x000000e60200720c */ /* 0x040fe40000f21670 */
[----:B------:R-:W-:Y:S01]  /*8020*/  ISETP.LT.OR P6, PT, R2, R229, P6 ;  /* 0x000000e50200720c */ /* 0x000fe200037c1670 */
[----:B---3--:R-:W-:Y:S01]  /*8030*/  FMUL.FTZ R3, R32, c[0x0][0x2ec] ;  /* 0x0000bb0020037a20 */ /* 0x008fe20000410000 */
[C---:B------:R-:W-:Y:S02]  /*8040*/  ISETP.LT.OR P5, PT, R2.reuse, R228, P5 ;  /* 0x000000e40200720c */ /* 0x040fe40002fa1670 */
[----:B------:R-:W-:Y:S01]  /*8050*/  ISETP.LT.OR P0, PT, R2, R227, P0 ;  /* 0x000000e30200720c */ /* 0x000fe20000701670 */
[----:B------:R1:W3:Y:S01]  /*8060*/  MUFU.TANH R185, R3 ;  /* 0x0000000300b97308 */ /* 0x0002e20000002400 */
[----:B------:R-:W-:Y:S02]  /*8070*/  IADD3 R2, R0, 0x9, RZ ;  /* 0x0000000900027810 */ /* 0x000fe40007ffe0ff */
[----:B------:R-:W-:-:S02]  /*8080*/  FSEL R109, R241, -INF , !P1 ;  /* 0xff800000f16d7808 */ /* 0x000fc40004800000 */
[----:B------:R-:W-:Y:S02]  /*8090*/  FSEL R177, R235, -INF , !P6 ;  /* 0xff800000ebb17808 */ /* 0x000fe40007000000 */
[----:B------:R-:W-:Y:S02]  /*80a0*/  FSEL R51, R107, -INF , !P5 ;  /* 0xff8000006b337808 */ /* 0x000fe40006800000 */
[----:B------:R-:W-:Y:S01]  /*80b0*/  FSEL R57, R199, -INF , !P0 ;  /* 0xff800000c7397808 */ /* 0x000fe20004000000 */
[----:B------:R-:W-:Y:S01]  /*80c0*/  HMMA.16816.F32 R36, R8, R22, R40 ;  /* 0x000000160824723c */ /* 0x000fe20000001828 */
[C---:B------:R-:W-:Y:S02]  /*80d0*/  ISETP.GE.AND P1, PT, R2.reuse, R234, PT ;  /* 0x000000ea0200720c */ /* 0x040fe40003f26270 */
[C---:B------:R-:W-:Y:S01]  /*80e0*/  ISETP.GE.AND P6, PT, R2.reuse, R233, PT ;  /* 0x000000e90200720c */ /* 0x040fe20003fc6270 */
[----:B-1----:R-:W-:Y:S01]  /*80f0*/  FMUL.FTZ R3, R33, c[0x0][0x2ec] ;  /* 0x0000bb0021037a20 */ /* 0x002fe20000410000 */
[----:B------:R-:W-:-:S02]  /*8100*/  ISETP.GE.AND P5, PT, R2, R232, PT ;  /* 0x000000e80200720c */ /* 0x000fc40003fa6270 */
[C---:B------:R-:W-:Y:S01]  /*8110*/  ISETP.GE.AND P0, PT, R2.reuse, R231, PT ;  /* 0x000000e70200720c */ /* 0x040fe20003f06270 */
[----:B------:R1:W-:Y:S01]  /*8120*/  MUFU.TANH R188, R3 ;  /* 0x0000000300bc7308 */ /* 0x0003e20000002400 */
[----:B--2---:R-:W-:Y:S01]  /*8130*/  HMMA.16816.F32 R44, R12, R24, R192 ;  /* 0x000000180c2c723c */ /* 0x004fe200000018c0 */
[C---:B------:R-:W-:Y:S02]  /*8140*/  ISETP.LT.OR P1, PT, R2.reuse, R230, P1 ;  /* 0x000000e60200720c */ /* 0x040fe40000f21670 */
[C---:B------:R-:W-:Y:S02]  /*8150*/  ISETP.LT.OR P6, PT, R2.reuse, R229, P6 ;  /* 0x000000e50200720c */ /* 0x040fe400037c1670 */
[----:B------:R-:W-:-:S03]  /*8160*/  ISETP.LT.OR P5, PT, R2, R228, P5 ;  /* 0x000000e40200720c */ /* 0x000fc60002fa1670 */
[----:B------:R-:W-:Y:S01]  /*8170*/  HMMA.16816.F32 R40, R12, R26, R236 ;  /* 0x0000001a0c28723c */ /* 0x000fe200000018ec */
[----:B------:R-:W2:Y:S01]  /*8180*/  LDSM.16.M88.4 R12, [R223+0x8c00] ;  /* 0x008c0000df0c783b */ /* 0x000ea20000000200 */
[----:B------:R-:W-:Y:S01]  /*8190*/  ISETP.LT.OR P0, PT, R2, R227, P0 ;  /* 0x000000e30200720c */ /* 0x000fe20000701670 */
[----:B------:R-:W-:Y:S01]  /*81a0*/  FMUL.FTZ R30, R30, c[0x0][0x2ec] ;  /* 0x0000bb001e1e7a20 */ /* 0x000fe20000410000 */
[----:B------:R-:W-:Y:S01]  /*81b0*/  IADD3 R2, R0, 0x10, RZ ;  /* 0x0000001000027810 */ /* 0x000fe20007ffe0ff */
[----:B------:R-:W-:Y:S02]  /*81c0*/  FMUL.FTZ R31, R31, c[0x0][0x2ec] ;  /* 0x0000bb001f1f7a20 */ /* 0x000fe40000410000 */
[----:B-1----:R-:W-:Y:S01]  /*81d0*/  FMUL.FTZ R3, R34, c[0x0][0x2ec] ;  /* 0x0000bb0022037a20 */ /* 0x002fe20000410000 */
[----:B------:R-:W-:Y:S01]  /*81e0*/  FSEL R107, R247, -INF , !P1 ;  /* 0xff800000f76b7808 */ /* 0x000fe20004800000 */
[----:B------:R-:W-:Y:S01]  /*81f0*/  FMUL.FTZ R36, R36, c[0x0][0x2ec] ;  /* 0x0000bb0024247a20 */ /* 0x000fe20000410000 */
[----:B------:R-:W-:Y:S01]  /*8200*/  FSEL R176, R245, -INF , !P6 ;  /* 0xff800000f5b07808 */ /* 0x000fe20007000000 */
[----:B------:R1:W5:Y:S01]  /*8210*/  MUFU.TANH R182, R3 ;  /* 0x0000000300b67308 */ /* 0x0003620000002400 */
[----:B------:R-:W-:Y:S01]  /*8220*/  FSEL R48, R244, -INF , !P5 ;  /* 0xff800000f4307808 */ /* 0x000fe20006800000 */
[----:B------:R-:W-:Y:S01]  /*8230*/  FMUL.FTZ R38, R38, c[0x0][0x2ec] ;  /* 0x0000bb0026267a20 */ /* 0x000fe20000410000 */
[----:B------:R-:W-:Y:S01]  /*8240*/  FSEL R50, R240, -INF , !P0 ;  /* 0xff800000f0327808 */ /* 0x000fe20004000000 */
[----:B------:R-:W-:Y:S01]  /*8250*/  FMUL.FTZ R37, R37, c[0x0][0x2ec] ;  /* 0x0000bb0025257a20 */ /* 0x000fe20000410000 */
[C---:B------:R-:W-:Y:S01]  /*8260*/  ISETP.GE.AND P1, PT, R2.reuse, R234, PT ;  /* 0x000000ea0200720c */ /* 0x040fe20003f26270 */
[----:B------:R-:W-:Y:S01]  /*8270*/  FMUL.FTZ R39, R39, c[0x0][0x2ec] ;  /* 0x0000bb0027277a20 */ /* 0x000fe20000410000 */
[C---:B------:R-:W-:Y:S01]  /*8280*/  ISETP.GE.AND P6, PT, R2.reuse, R233, PT ;  /* 0x000000e90200720c */ /* 0x040fe20003fc6270 */
[----:B------:R-:W-:Y:S01]  /*8290*/  IMAD.MOV.U32 R246, RZ, RZ, R252 ;  /* 0x000000fffff67224 */ /* 0x000fe200078e00fc */
[----:B------:R-:W-:Y:S01]  /*82a0*/  ISETP.GE.AND P5, PT, R2, R232, PT ;  /* 0x000000e80200720c */ /* 0x000fe20003fa6270 */
[----:B------:R-:W-:-:S04]  /*82b0*/  DEPBAR.LE SB0, 0x0 ;  /* 0x000080000000791a */ /* 0x000fc80000000000 */
[C---:B------:R-:W-:Y:S01]  /*82c0*/  ISETP.GE.AND P0, PT, R2.reuse, R231, PT ;  /* 0x000000e70200720c */ /* 0x040fe20003f06270 */
[----:B-1----:R-:W-:Y:S01]  /*82d0*/  FMUL.FTZ R3, R35, c[0x0][0x2ec] ;  /* 0x0000bb0023037a20 */ /* 0x002fe20000410000 */
[C---:B------:R-:W-:Y:S02]  /*82e0*/  ISETP.LT.OR P1, PT, R2.reuse, R230, P1 ;  /* 0x000000e60200720c */ /* 0x040fe40000f21670 */
[C---:B------:R-:W-:Y:S01]  /*82f0*/  ISETP.LT.OR P6, PT, R2.reuse, R229, P6 ;  /* 0x000000e50200720c */ /* 0x040fe200037c1670 */
[----:B------:R1:W-:Y:S01]  /*8300*/  MUFU.TANH R184, R3 ;  /* 0x0000000300b87308 */ /* 0x0003e20000002400 */
[C---:B------:R-:W-:Y:S02]  /*8310*/  ISETP.LT.OR P5, PT, R2.reuse, R228, P5 ;  /* 0x000000e40200720c */ /* 0x040fe40002fa1670 */
[----:B------:R-:W-:Y:S02]  /*8320*/  ISETP.LT.OR P0, PT, R2, R227, P0 ;  /* 0x000000e30200720c */ /* 0x000fe40000701670 */
[----:B------:R-:W-:Y:S01]  /*8330*/  IADD3 R2, R0, 0x11, RZ ;  /* 0x0000001100027810 */ /* 0x000fe20007ffe0ff */
[----:B------:R-:W-:Y:S01]  /*8340*/  HMMA.16816.F32 R32, R4, R22, R52 ;  /* 0x000000160420723c */ /* 0x000fe20000001834 */
[----:B------:R-:W-:-:S02]  /*8350*/  FSEL R210, R197, -INF , !P6 ;  /* 0xff800000c5d27808 */ /* 0x000fc40007000000 */
[----:B------:R-:W-:Y:S02]  /*8360*/  FSEL R178, R178, -INF , !P5 ;  /* 0xff800000b2b27808 */ /* 0x000fe40006800000 */
[----:B------:R-:W-:Y:S01]  /*8370*/  FSEL R193, R190, -INF , !P0 ;  /* 0xff800000bec17808 */ /* 0x000fe20004000000 */
[----:B-1----:R-:W-:Y:S01]  /*8380*/  FMUL.FTZ R3, R28, c[0x0][0x2ec] ;  /* 0x0000bb001c037a20 */ /* 0x002fe20000410000 */
[----:B------:R-:W-:Y:S01]  /*8390*/  FSEL R53, R243, -INF , !P1 ;  /* 0xff800000f3357808 */ /* 0x000fe20004800000 */
[----:B------:R-:W-:Y:S01]  /*83a0*/  HMMA.16816.F32 R20, R16, R24, R60 ;  /* 0x000000181014723c */ /* 0x000fe2000000183c */
[C---:B------:R-:W-:Y:S01]  /*83b0*/  ISETP.GE.AND P1, PT, R2.reuse, R234, PT ;  /* 0x000000ea0200720c */ /* 0x040fe20003f26270 */
[----:B------:R1:W1:Y:S01]  /*83c0*/  MUFU.TANH R181, R3 ;  /* 0x0000000300b57308 */ /* 0x0002620000002400 */
[C---:B------:R-:W-:Y:S02]  /*83d0*/  ISETP.GE.AND P6, PT, R2.reuse, R233, PT ;  /* 0x000000e90200720c */ /* 0x040fe40003fc6270 */
[----:B------:R-:W-:-:S02]  /*83e0*/  ISETP.GE.AND P5, PT, R2, R232, PT ;  /* 0x000000e80200720c */ /* 0x000fc40003fa6270 */
[C---:B------:R-:W-:Y:S02]  /*83f0*/  ISETP.GE.AND P0, PT, R2.reuse, R231, PT ;  /* 0x000000e70200720c */ /* 0x040fe40003f06270 */
[C---:B------:R-:W-:Y:S02]  /*8400*/  ISETP.LT.OR P1, PT, R2.reuse, R230, P1 ;  /* 0x000000e60200720c */ /* 0x040fe40000f21670 */
[C---:B------:R-:W-:Y:S02]  /*8410*/  ISETP.LT.OR P6, PT, R2.reuse, R229, P6 ;  /* 0x000000e50200720c */ /* 0x040fe400037c1670 */
[C---:B------:R-:W-:Y:S01]  /*8420*/  ISETP.LT.OR P5, PT, R2.reuse, R228, P5 ;  /* 0x000000e40200720c */ /* 0x040fe20002fa1670 */
[----:B-1----:R-:W-:Y:S01]  /*8430*/  FMUL.FTZ R3, R29, c[0x0][0x2ec] ;  /* 0x0000bb001d037a20 */ /* 0x002fe20000410000 */
[----:B------:R-:W-:-:S03]  /*8440*/  ISETP.LT.OR P0, PT, R2, R227, P0 ;  /* 0x000000e30200720c */ /* 0x000fc60000701670 */
[----:B------:R1:W-:Y:S01]  /*8450*/  MUFU.TANH R180, R3 ;  /* 0x0000000300b47308 */ /* 0x0003e20000002400 */
[----:B------:R-:W-:Y:S02]  /*8460*/  FSEL R195, R205, -INF , !P1 ;  /* 0xff800000cdc37808 */ /* 0x000fe40004800000 */
[----:B------:R-:W-:Y:S02]  /*8470*/  FSEL R204, R204, -INF , !P6 ;  /* 0xff800000cccc7808 */ /* 0x000fe40007000000 */
[----:B------:R-:W-:Y:S02]  /*8480*/  FSEL R55, R198, -INF , !P5 ;  /* 0xff800000c6377808 */ /* 0x000fe40006800000 */
[----:B------:R-:W-:Y:S02]  /*8490*/  FSEL R192, R191, -INF , !P0 ;  /* 0xff800000bfc07808 */ /* 0x000fe40004000000 */
[----:B-1----:R-:W-:-:S04]  /*84a0*/  IADD3 R3, R0, 0x18, RZ ;  /* 0x0000001800037810 */ /* 0x002fc80007ffe0ff */
        /* <DEDUP_REMOVED lines=10> */
[----:B------:R-:W-:Y:S02]  /*8550*/  FSEL R206, R206, -INF , !P6 ;  /* 0xff800000cece7808 */ /* 0x000fe40007000000 */
[----:B------:R-:W-:-:S02]  /*8560*/  FSEL R54, R183, -INF , !P5 ;  /* 0xff800000b7367808 */ /* 0x000fc40006800000 */
[----:B----4-:R-:W-:Y:S01]  /*8570*/  FSEL R194, R179, -INF , !P0 ;  /* 0xff800000b3c27808 */ /* 0x010fe20004000000 */
[----:B------:R-:W1:Y:S01]  /*8580*/  MUFU.TANH R100, R30 ;  /* 0x0000001e00647308 */ /* 0x000e620000002400 */
        /* <DEDUP_REMOVED lines=8> */
[----:B------:R-:W-:Y:S01]  /*8610*/  ISETP.LT.OR P0, PT, R2, R227, P0 ;  /* 0x000000e30200720c */ /* 0x000fe20000701670 */
[----:B------:R2:W4:Y:S01]  /*8620*/  MUFU.TANH R101, R31 ;  /* 0x0000001f00657308 */ /* 0x0005220000002400 */
[----:B------:R-:W-:Y:S02]  /*8630*/  IADD3 R2, R0, 0x20, RZ ;  /* 0x0000002000027810 */ /* 0x000fe40007ffe0ff */
[----:B------:R-:W-:Y:S02]  /*8640*/  FSEL R200, R196, -INF , !P1 ;  /* 0xff800000c4c87808 */ /* 0x000fe40004800000 */
[----:B------:R-:W-:-:S02]  /*8650*/  FSEL R202, R202, -INF , !P6 ;  /* 0xff800000caca7808 */ /* 0x000fc40007000000 */
[----:B------:R-:W-:Y:S02]  /*8660*/  FSEL R52, R187, -INF , !P5 ;  /* 0xff800000bb347808 */ /* 0x000fe40006800000 */
[----:B------:R-:W-:Y:S02]  /*8670*/  FSEL R179, R186, -INF , !P0 ;  /* 0xff800000bab37808 */ /* 0x000fe40004000000 */
[C---:B------:R-:W-:Y:S02]  /*8680*/  ISETP.GE.AND P1, PT, R2.reuse, R234, PT ;  /* 0x000000ea0200720c */ /* 0x040fe40003f26270 */
[C---:B------:R-:W-:Y:S01]  /*8690*/  ISETP.GE.AND P6, PT, R2.reuse, R233, PT ;  /* 0x000000e90200720c */ /* 0x040fe20003fc6270 */
[-C--:B--2---:R-:W-:Y:S01]  /*86a0*/  HMMA.16816.F32 R28, R8, R12.reuse, R20 ;  /* 0x0000000c081c723c */ /* 0x084fe20000001814 */
[C---:B------:R-:W-:Y:S02]  /*86b0*/  ISETP.GE.AND P5, PT, R2.reuse, R232, PT ;  /* 0x000000e80200720c */ /* 0x040fe40003fa6270 */
[----:B------:R-:W-:Y:S01]  /*86c0*/  ISETP.GE.AND P0, PT, R2, R231, PT ;  /* 0x000000e70200720c */ /* 0x000fe20003f06270 */
[----:B------:R-:W-:Y:S01]  /*86d0*/  FMUL.FTZ R32, R32, c[0x0][0x2ec] ;  /* 0x0000bb0020207a20 */ /* 0x000fe20000410000 */
[----:B------:R-:W-:Y:S01]  /*86e0*/  ISETP.LT.OR P1, PT, R2, R230, P1 ;  /* 0x000000e60200720c */ /* 0x000fe20000f21670 */
[----:B------:R-:W-:Y:S01]  /*86f0*/  FMUL.FTZ R34, R34, c[0x0][0x2ec] ;  /* 0x0000bb0022227a20 */ /* 0x000fe20000410000 */
[C---:B------:R-:W-:Y:S01]  /*8700*/  ISETP.LT.OR P6, PT, R2.reuse, R229, P6 ;  /* 0x000000e50200720c */ /* 0x040fe200037c1670 */
[----:B------:R-:W-:Y:S01]  /*8710*/  HMMA.16816.F32 R20, R4, R12, R44 ;  /* 0x0000000c0414723c */ /* 0x000fe2000000182c */
[----:B------:R-:W-:-:S02]  /*8720*/  ISETP.LT.OR P5, PT, R2, R228, P5 ;  /* 0x000000e40200720c */ /* 0x000fc40002fa1670 */
[----:B------:R-:W-:Y:S02]  /*8730*/  ISETP.LT.OR P0, PT, R2, R227, P0 ;  /* 0x000000e30200720c */ /* 0x000fe40000701670 */
[----:B------:R-:W-:Y:S02]  /*8740*/  IADD3 R2, R0, 0x21, RZ ;  /* 0x0000002100027810 */ /* 0x000fe40007ffe0ff */
[----:B---3--:R-:W-:Y:S02]  /*8750*/  FSEL R218, R185, -INF , !P1 ;  /* 0xff800000b9da7808 */ /* 0x008fe40004800000 */
[----:B-----5:R-:W-:Y:S02]  /*8760*/  FSEL R244, R182, -INF , !P6 ;  /* 0xff800000b6f47808 */ /* 0x020fe40007000000 */
[----:B------:R-:W-:Y:S02]  /*8770*/  FSEL R211, R181, -INF , !P5 ;  /* 0xff800000b5d37808 */ /* 0x000fe40006800000 */
[----:B-1----:R-:W-:Y:S01]  /*8780*/  FSEL R214, R100, -INF , !P0 ;  /* 0xff80000064d67808 */ /* 0x002fe20004000000 */
[----:B------:R-:W1:Y:S01]  /*8790*/  MUFU.TANH R36, R36 ;  /* 0x0000002400247308 */ /* 0x000e620000002400 */
[----:B------:R-:W-:-:S02]  /*87a0*/  ISETP.GE.AND P1, PT, R2, R234, PT ;  /* 0x000000ea0200720c */ /* 0x000fc40003f26270 */
[C---:B------:R-:W-:Y:S02]  /*87b0*/  ISETP.GE.AND P6, PT, R2.reuse, R233, PT ;  /* 0x000000e90200720c */ /* 0x040fe40003fc6270 */
[C---:B------:R-:W-:Y:S02]  /*87c0*/  ISETP.GE.AND P5, PT, R2.reuse, R232, PT ;  /* 0x000000e80200720c */ /* 0x040fe40003fa6270 */
[C---:B------:R-:W-:Y:S01]  /*87d0*/  ISETP.GE.AND P0, PT, R2.reuse, R231, PT ;  /* 0x000000e70200720c */ /* 0x040fe20003f06270 */
[----:B------:R-:W2:Y:S01]  /*87e0*/  MUFU.TANH R38, R38 ;  /* 0x0000002600267308 */ /* 0x000ea20000002400 */
[C---:B------:R-:W-:Y:S02]  /*87f0*/  ISETP.LT.OR P1, PT, R2.reuse, R230, P1 ;  /* 0x000000e60200720c */ /* 0x040fe40000f21670 */
[C---:B------:R-:W-:Y:S02]  /*8800*/  ISETP.LT.OR P6, PT, R2.reuse, R229, P6 ;  /* 0x000000e50200720c */ /* 0x040fe400037c1670 */
[----:B------:R-:W-:-:S03]  /*8810*/  ISETP.LT.OR P5, PT, R2, R228, P5 ;  /* 0x000000e40200720c */ /* 0x000fc60002fa1670 */
[----:B------:R-:W3:Y:S01]  /*8820*/  MUFU.TANH R32, R32 ;  /* 0x0000002000207308 */ /* 0x000ee20000002400 */
[----:B------:R-:W-:Y:S02]  /*8830*/  ISETP.LT.OR P0, PT, R2, R227, P0 ;  /* 0x000000e30200720c */ /* 0x000fe40000701670 */
[----:B------:R-:W-:-:S05]  /*8840*/  IADD3 R2, R0, 0x28, RZ ;  /* 0x0000002800027810 */ /* 0x000fca0007ffe0ff */
[----:B------:R-:W5:Y:S01]  /*8850*/  MUFU.TANH R34, R34 ;  /* 0x0000002200227308 */ /* 0x000f620000002400 */
[----:B------:R-:W-:Y:S01]  /*8860*/  FSEL R217, R188, -INF , !P1 ;  /* 0xff800000bcd97808 */ /* 0x000fe20004800000 */
[----:B------:R-:W-:Y:S01]  /*8870*/  HMMA.16816.F32 R8, R8, R14, R16 ;  /* 0x0000000e0808723c */ /* 0x000fe20000001810 */
[----:B------:R-:W-:Y:S02]  /*8880*/  FSEL R236, R184, -INF , !P6 ;  /* 0xff800000b8ec7808 */ /* 0x000fe40007000000 */
[----:B------:R-:W-:Y:S02]  /*8890*/  FSEL R207, R180, -INF , !P5 ;  /* 0xff800000b4cf7808 */ /* 0x000fe40006800000 */
[----:B----4-:R-:W-:Y:S01]  /*88a0*/  FSEL R213, R101, -INF , !P0 ;  /* 0xff80000065d57808 */ /* 0x010fe20004000000 */
[----:B------:R-:W4:Y:S01]  /*88b0*/  MUFU.TANH R37, R37 ;  /* 0x0000002500257308 */ /* 0x000f220000002400 */
[C---:B------:R-:W-:Y:S01]  /*88c0*/  ISETP.GE.AND P1, PT, R2.reuse, R234, PT ;  /* 0x000000ea0200720c */ /* 0x040fe20003f26270 */
[----:B------:R-:W-:Y:S01]  /*88d0*/  FMUL.FTZ R33, R33, c[0x0][0x2ec] ;  /* 0x0000bb0021217a20 */ /* 0x000fe20000410000 */
[C---:B------:R-:W-:Y:S01]  /*88e0*/  ISETP.GE.AND P6, PT, R2.reuse, R233, PT ;  /* 0x000000e90200720c */ /* 0x040fe20003fc6270 */
[----:B------:R-:W-:Y:S01]  /*88f0*/  FMUL.FTZ R35, R35, c[0x0][0x2ec] ;  /* 0x0000bb0023237a20 */ /* 0x000fe20000410000 */
[----:B------:R-:W-:-:S02]  /*8900*/  ISETP.GE.AND P5, PT, R2, R232, PT ;  /* 0x000000e80200720c */ /* 0x000fc40003fa6270 */
[----:B------:R-:W-:Y:S01]  /*8910*/  ISETP.GE.AND P0, PT, R2, R231, PT ;  /* 0x000000e70200720c */ /* 0x000fe20003f06270 */
[----:B------:R-:W-:Y:S01]  /*8920*/  FMUL.FTZ R28, R28, c[0x0][0x2ec] ;  /* 0x0000bb001c1c7a20 */ /* 0x000fe20000410000 */
[C---:B------:R-:W-:Y:S02]  /*8930*/  ISETP.LT.OR P1, PT, R2.reuse, R230, P1 ;  /* 0x000000e60200720c */ /* 0x040fe40000f21670 */
[C---:B------:R-:W-:Y:S02]  /*8940*/  ISETP.LT.OR P6, PT, R2.reuse, R229, P6 ;  /* 0x000000e50200720c */ /* 0x040fe400037c1670 */
[C---:B------:R-:W-:Y:S02]  /*8950*/  ISETP.LT.OR P5, PT, R2.reuse, R228, P5 ;  /* 0x000000e40200720c */ /* 0x040fe40002fa1670 */
[----:B------:R-:W-:Y:S02]  /*8960*/  ISETP.LT.OR P0, PT, R2, R227, P0 ;  /* 0x000000e30200720c */ /* 0x000fe40000701670 */
[----:B------:R-:W-:Y:S01]  /*8970*/  IADD3 R2, R0, 0x29, RZ ;  /* 0x0000002900027810 */ /* 0x000fe20007ffe0ff */
[----:B------:R-:W4:Y:S01]  /*8980*/  MUFU.TANH R39, R39 ;  /* 0x0000002700277308 */ /* 0x000f220000002400 */
[----:B-1----:R-:W-:Y:S01]  /*8990*/  FSEL R216, R36, -INF , !P1 ;  /* 0xff80000024d87808 */ /* 0x002fe20004800000 */
[----:B------:R-:W-:Y:S01]  /*89a0*/  HMMA.16816.F32 R4, R4, R14, R40 ;  /* 0x0000000e0404723c */ /* 0x000fe20000001828 */
[----:B--2---:R-:W-:-:S02]  /*89b0*/  FSEL R235, R38, -INF , !P6 ;  /* 0xff80000026eb7808 */ /* 0x004fc40007000000 */
[----:B---3--:R-:W-:Y:S02]  /*89c0*/  FSEL R205, R32, -INF , !P5 ;  /* 0xff80000020cd7808 */ /* 0x008fe40006800000 */
[----:B-----5:R-:W-:Y:S01]  /*89d0*/  FSEL R212, R34, -INF , !P0 ;  /* 0xff80000022d47808 */ /* 0x020fe20004000000 */
[----:B------:R-:W1:Y:S01]  /*89e0*/  MUFU.TANH R33, R33 ;  /* 0x0000002100217308 */ /* 0x000e620000002400 */
[----:B------:R-:W-:Y:S01]  /*89f0*/  ISETP.GE.AND P1, PT, R2, R234, PT ;  /* 0x000000ea0200720c */ /* 0x000fe20003f26270 */
[----:B------:R-:W-:Y:S01]  /*8a00*/  FMUL.FTZ R30, R30, c[0x0][0x2ec] ;  /* 0x0000bb001e1e7a20 */ /* 0x000fe20000410000 */
[----:B------:R-:W-:Y:S01]  /*8a10*/  ISETP.GE.AND P6, PT, R2, R233, PT ;  /* 0x000000e90200720c */ /* 0x000fe20003fc6270 */
[----:B------:R-:W-:Y:S01]  /*8a20*/  FMUL.FTZ R20, R20, c[0x0][0x2ec] ;  /* 0x0000bb0014147a20 */ /* 0x000fe20000410000 */
[----:B------:R-:W-:-:S03]  /*8a30*/  ISETP.GE.AND P5, PT, R2, R232, PT ;  /* 0x000000e80200720c */ /* 0x000fc60003fa6270 */
[----:B------:R-:W2:Y:S01]  /*8a40*/  MUFU.TANH R35, R35 ;  /* 0x0000002300237308 */ /* 0x000ea20000002400 */
[----:B------:R-:W-:Y:S01]  /*8a50*/  ISETP.GE.AND P0, PT, R2, R231, PT ;  /* 0x000000e70200720c */ /* 0x000fe20003f06270 */
[----:B------:R-:W-:Y:S01]  /*8a60*/  FMUL.FTZ R22, R22, c[0x0][0x2ec] ;  /* 0x0000bb0016167a20 */ /* 0x000fe20000410000 */
[C---:B------:R-:W-:Y:S01]  /*8a70*/  ISETP.LT.OR P1, PT, R2.reuse, R230, P1 ;  /* 0x000000e60200720c */ /* 0x040fe20000f21670 */
[----:B------:R-:W-:Y:S01]  /*8a80*/  FMUL.FTZ R29, R29, c[0x0][0x2ec] ;  /* 0x0000bb001d1d7a20 */ /* 0x000fe20000410000 */
[----:B------:R-:W-:-:S03]  /*8a90*/  ISETP.LT.OR P6, PT, R2, R229, P6 ;  /* 0x000000e50200720c */ /* 0x000fc600037c1670 */
[----:B------:R-:W3:Y:S01]  /*8aa0*/  MUFU.TANH R28, R28 ;  /* 0x0000001c001c7308 */ /* 0x000ee20000002400 */
[C---:B------:R-:W-:Y:S02]  /*8ab0*/  ISETP.LT.OR P5, PT, R2.reuse, R228, P5 ;  /* 0x000000e40200720c */ /* 0x040fe40002fa1670 */
[----:B------:R-:W-:Y:S02]  /*8ac0*/  ISETP.LT.OR P0, PT, R2, R227, P0 ;  /* 0x000000e30200720c */ /* 0x000fe40000701670 */
[----:B------:R-:W-:Y:S02]  /*8ad0*/  IADD3 R2, R0, 0x30, RZ ;  /* 0x0000003000027810 */ /* 0x000fe40007ffe0ff */
[----:B----4-:R-:W-:Y:S01]  /*8ae0*/  FSEL R215, R37, -INF , !P1 ;  /* 0xff80000025d77808 */ /* 0x010fe20004800000 */
[----:B------:R-:W4:Y:S01]  /*8af0*/  MUFU.TANH R30, R30 ;  /* 0x0000001e001e7308 */ /* 0x000f220000002400 */
[----:B------:R-:W-:Y:S01]  /*8b00*/  ISETP.GE.AND P1, PT, R2, R234, PT ;  /* 0x000000ea0200720c */ /* 0x000fe20003f26270 */
[----:B------:R-:W-:-:S02]  /*8b10*/  FMUL.FTZ R31, R31, c[0x0][0x2ec] ;  /* 0x0000bb001f1f7a20 */ /* 0x000fc40000410000 */
[----:B------:R-:W-:-:S04]  /*8b20*/  FMUL.FTZ R21, R21, c[0x0][0x2ec] ;  /* 0x0000bb0015157a20 */ /* 0x000fc80000410000 */
[----:B------:R-:W5:Y:S01]  /*8b30*/  MUFU.TANH R20, R20 ;  /* 0x0000001400147308 */ /* 0x000f620000002400 */
[----:B------:R-:W-:Y:S01]  /*8b40*/  FMUL.FTZ R12, R23, c[0x0][0x2ec] ;  /* 0x0000bb00170c7a20 */ /* 0x000fe20000410000 */
[----:B------:R-:W-:-:S06]  /*8b50*/  ISETP.LT.OR P1, PT, R2, R230, P1 ;  /* 0x000000e60200720c */ /* 0x000fcc0000f21670 */
[----:B------:R-:W3:Y:S01]  /*8b60*/  MUFU.TANH R22, R22 ;  /* 0x0000001600167308 */ /* 0x000ee20000002400 */
[----:B------:R-:W-:Y:S01]  /*8b70*/  FSEL R219, R39, -INF , !P6 ;  /* 0xff80000027db7808 */ /* 0x000fe20007000000 */
[----:B------:R-:W-:Y:S01]  /*8b80*/  FMUL.FTZ R8, R8, c[0x0][0x2ec] ;  /* 0x0000bb0008087a20 */ /* 0x000fe20000410000 */
[----:B-1----:R-:W-:-:S05]  /*8b90*/  FSEL R203, R33, -INF , !P5 ;  /* 0xff80000021cb7808 */ /* 0x002fca0006800000 */
[----:B------:R-:W1:Y:S01]  /*8ba0*/  MUFU.TANH R29, R29 ;  /* 0x0000001d001d7308 */ /* 0x000e620000002400 */
[----:B--2---:R-:W-:Y:S02]  /*8bb0*/  FSEL R209, R35, -INF , !P0 ;  /* 0xff80000023d17808 */ /* 0x004fe40004000000 */
[----:B------:R-:W-:Y:S02]  /*8bc0*/  IADD3 R3, R0, 0x31, RZ ;  /* 0x0000003100037810 */ /* 0x000fe40007ffe0ff */
[C---:B------:R-:W-:Y:S02]  /*8bd0*/  ISETP.GE.AND P6, PT, R2.reuse, R233, PT ;  /* 0x000000e90200720c */ /* 0x040fe40003fc6270 */
[C---:B------:R-:W-:Y:S01]  /*8be0*/  ISETP.GE.AND P5, PT, R2.reuse, R232, PT ;  /* 0x000000e80200720c */ /* 0x040fe20003fa6270 */
[----:B------:R-:W2:Y:S01]  /*8bf0*/  MUFU.TANH R31, R31 ;  /* 0x0000001f001f7308 */ /* 0x000ea20000002400 */
[----:B------:R-:W-:Y:S02]  /*8c00*/  ISETP.GE.AND P0, PT, R2, R231, PT ;  /* 0x000000e70200720c */ /* 0x000fe40003f06270 */
[----:B---3--:R-:W-:-:S02]  /*8c10*/  FSEL R252, R28, -INF , !P1 ;  /* 0xff8000001cfc7808 */ /* 0x008fc40004800000 */
[----:B------:R-:W-:-:S03]  /*8c20*/  ISETP.GE.AND P1, PT, R3, R234, PT ;  /* 0x000000ea0300720c */ /* 0x000fc60003f26270 */
[----:B------:R-:W3:Y:S01]  /*8c30*/  MUFU.TANH R21, R21 ;  /* 0x0000001500157308 */ /* 0x000ee20000002400 */
[C---:B------:R-:W-:Y:S02]  /*8c40*/  ISETP.LT.OR P6, PT, R2.reuse, R229, P6 ;  /* 0x000000e50200720c */ /* 0x040fe400037c1670 */
[C---:B------:R-:W-:Y:S02]  /*8c50*/  ISETP.LT.OR P5, PT, R2.reuse, R228, P5 ;  /* 0x000000e40200720c */ /* 0x040fe40002fa1670 */
[----:B------:R-:W-:-:S03]  /*8c60*/  ISETP.LT.OR P0, PT, R2, R227, P0 ;  /* 0x000000e30200720c */ /* 0x000fc60000701670 */
[----:B------:R-:W1:Y:S01]  /*8c70*/  MUFU.TANH R12, R12 ;  /* 0x0000000c000c7308 */ /* 0x000e620000002400 */
[----:B------:R-:W-:Y:S01]  /*8c80*/  ISETP.LT.OR P1, PT, R3, R230, P1 ;  /* 0x000000e60300720c */ /* 0x000fe20000f21670 */
[----:B------:R-:W-:Y:S01]  /*8c90*/  FMUL.FTZ R9, R9, c[0x0][0x2ec] ;  /* 0x0000bb0009097a20 */ /* 0x000fe20000410000 */
[----:B------:R-:W-:-:S05]  /*8ca0*/  IADD3 R2, R0, 0x38, RZ ;  /* 0x0000003800027810 */ /* 0x000fca0007ffe0ff */
[----:B------:R-:W2:Y:S01]  /*8cb0*/  MUFU.TANH R14, R8 ;  /* 0x00000008000e7308 */ /* 0x000ea20000002400 */
[----:B----4-:R-:W-:Y:S01]  /*8cc0*/  FSEL R47, R30, -INF , !P6 ;  /* 0xff8000001e2f7808 */ /* 0x010fe20007000000 */
[----:B------:R-:W-:Y:S01]  /*8cd0*/  FMUL.FTZ R4, R4, c[0x0][0x2ec] ;  /* 0x0000bb0004047a20 */ /* 0x000fe20000410000 */
[----:B-----5:R-:W-:Y:S02]  /*8ce0*/  FSEL R245, R20, -INF , !P5 ;  /* 0xff80000014f57808 */ /* 0x020fe40006800000 */
[----:B------:R-:W-:Y:S02]  /*8cf0*/  FSEL R249, R22, -INF , !P0 ;  /* 0xff80000016f97808 */ /* 0x000fe40004000000 */
[C---:B------:R-:W-:Y:S02]  /*8d00*/  ISETP.GE.AND P6, PT, R3.reuse, R233, PT ;  /* 0x000000e90300720c */ /* 0x040fe40003fc6270 */
[C---:B------:R-:W-:Y:S02]  /*8d10*/  ISETP.GE.AND P5, PT, R3.reuse, R232, PT ;  /* 0x000000e80300720c */ /* 0x040fe40003fa6270 */
[----:B------:R-:W-:-:S02]  /*8d20*/  ISETP.GE.AND P0, PT, R3, R231, PT ;  /* 0x000000e70300720c */ /* 0x000fc40003f06270 */
[----:B-1----:R-:W-:Y:S01]  /*8d30*/  FSEL R250, R29, -INF , !P1 ;  /* 0xff8000001dfa7808 */ /* 0x002fe20004800000 */
[----:B------:R1:W4:Y:S01]  /*8d40*/  MUFU.TANH R13, R9 ;  /* 0x00000009000d7308 */ /* 0x0003220000002400 */
[C---:B------:R-:W-:Y:S02]  /*8d50*/  ISETP.GE.AND P1, PT, R2.reuse, R234, PT ;  /* 0x000000ea0200720c */ /* 0x040fe40003f26270 */
[C---:B------:R-:W-:Y:S02]  /*8d60*/  ISETP.LT.OR P6, PT, R3.reuse, R229, P6 ;  /* 0x000000e50300720c */ /* 0x040fe400037c1670 */
[C---:B------:R-:W-:Y:S02]  /*8d70*/  ISETP.LT.OR P5, PT, R3.reuse, R228, P5 ;  /* 0x000000e40300720c */ /* 0x040fe40002fa1670 */
[----:B------:R-:W-:Y:S01]  /*8d80*/  ISETP.LT.OR P0, PT, R3, R227, P0 ;  /* 0x000000e30300720c */ /* 0x000fe20000701670 */
[----:B------:R5:W-:Y:S01]  /*8d90*/  MUFU.TANH R8, R4 ;  /* 0x0000000400087308 */ /* 0x000be20000002400 */
[----:B------:R-:W-:-:S02]  /*8da0*/  ISETP.LT.OR P1, PT, R2, R230, P1 ;  /* 0x000000e60200720c */ /* 0x000fc40000f21670 */
[----:B--2---:R-:W-:Y:S02]  /*8db0*/  FSEL R45, R31, -INF , !P6 ;  /* 0xff8000001f2d7808 */ /* 0x004fe40007000000 */
[----:B---3--:R-:W-:Y:S01]  /*8dc0*/  FSEL R243, R21, -INF , !P5 ;  /* 0xff80000015f37808 */ /* 0x008fe20006800000 */
[----:B-1----:R-:W-:Y:S01]  /*8dd0*/  FMUL.FTZ R9, R10, c[0x0][0x2ec] ;  /* 0x0000bb000a097a20 */ /* 0x002fe20000410000 */
[----:B------:R-:W-:Y:S02]  /*8de0*/  FSEL R248, R12, -INF , !P0 ;  /* 0xff8000000cf87808 */ /* 0x000fe40004000000 */
[----:B------:R-:W-:Y:S01]  /*8df0*/  IADD3 R0, R0, 0x39, RZ ;  /* 0x0000003900007810 */ /* 0x000fe20007ffe0ff */
[----:B-----5:R-:W-:Y:S01]  /*8e00*/  FMUL.FTZ R4, R6, c[0x0][0x2ec] ;  /* 0x0000bb0006047a20 */ /* 0x020fe20000410000 */
[C---:B------:R-:W-:Y:S02]  /*8e10*/  ISETP.GE.AND P6, PT, R2.reuse, R233, PT ;  /* 0x000000e90200720c */ /* 0x040fe40003fc6270 */
[----:B------:R-:W-:-:S02]  /*8e20*/  ISETP.GE.AND P5, PT, R2, R232, PT ;  /* 0x000000e80200720c */ /* 0x000fc40003fa6270 */
[----:B------:R-:W-:Y:S01]  /*8e30*/  ISETP.GE.AND P0, PT, R2, R231, PT ;  /* 0x000000e70200720c */ /* 0x000fe20003f06270 */
[----:B------:R-:W1:Y:S01]  /*8e40*/  MUFU.TANH R9, R9 ;  /* 0x0000000900097308 */ /* 0x000e620000002400 */
[----:B------:R-:W-:Y:S01]  /*8e50*/  FSEL R46, R14, -INF , !P1 ;  /* 0xff8000000e2e7808 */ /* 0x000fe20004800000 */
[----:B------:R-:W-:Y:S01]  /*8e60*/  BAR.SYNC.DEFER_BLOCKING 0x0 ;  /* 0x0000000000007b1d */ /* 0x000fe20000010000 */
[----:B------:R-:W-:Y:S01]  /*8e70*/  ISETP.GE.AND P1, PT, R0, R234, PT ;  /* 0x000000ea0000720c */ /* 0x000fe20003f26270 */
[----:B------:R-:W-:Y:S01]  /*8e80*/  FMUL.FTZ R11, R11, c[0x0][0x2ec] ;  /* 0x0000bb000b0b7a20 */ /* 0x000fe20000410000 */
[----:B------:R-:W-:-:S03]  /*8e90*/  ISETP.LT.OR P6, PT, R2, R229, P6 ;  /* 0x000000e50200720c */ /* 0x000fc600037c1670 */
[----:B------:R-:W2:Y:S01]  /*8ea0*/  MUFU.TANH R4, R4 ;  /* 0x0000000400047308 */ /* 0x000ea20000002400 */
[C---:B------:R-:W-:Y:S01]  /*8eb0*/  ISETP.LT.OR P5, PT, R2.reuse, R228, P5 ;  /* 0x000000e40200720c */ /* 0x040fe20002fa1670 */
[----:B------:R-:W-:Y:S01]  /*8ec0*/  FMUL.FTZ R3, R5, c[0x0][0x2ec] ;  /* 0x0000bb0005037a20 */ /* 0x000fe20000410000 */
[----:B------:R-:W-:Y:S01]  /*8ed0*/  ISETP.LT.OR P0, PT, R2, R227, P0 ;  /* 0x000000e30200720c */ /* 0x000fe20000701670 */
[----:B------:R-:W-:Y:S01]  /*8ee0*/  FMUL.FTZ R2, R7, c[0x0][0x2ec] ;  /* 0x0000bb0007027a20 */ /* 0x000fe20000410000 */
[----:B------:R-:W-:-:S03]  /*8ef0*/  ISETP.LT.OR P1, PT, R0, R230, P1 ;  /* 0x000000e60000720c */ /* 0x000fc60000f21670 */
[----:B------:R-:W3:Y:S01]  /*8f00*/  MUFU.TANH R11, R11 ;  /* 0x0000000b000b7308 */ /* 0x000ee20000002400 */
[----:B----4-:R-:W-:Y:S02]  /*8f10*/  FSEL R251, R13, -INF , !P1 ;  /* 0xff8000000dfb7808 */ /* 0x010fe40004800000 */
[----:B------:R-:W-:-:S05]  /*8f20*/  ISETP.GT.AND P1, PT, R208, R246, PT ;  /* 0x000000f6d000720c */ /* 0x000fca0003f24270 */
[----:B------:R-:W4:Y:S01]  /*8f30*/  MUFU.TANH R3, R3 ;  /* 0x0000000300037308 */ /* 0x000f220000002400 */
[----:B-1----:R-:W-:-:S07]  /*8f40*/  FSEL R44, R9, -INF , !P6 ;  /* 0xff800000092c7808 */ /* 0x002fce0007000000 */
[----:B------:R-:W1:Y:S01]  /*8f50*/  MUFU.TANH R2, R2 ;  /* 0x0000000200027308 */ /* 0x000e620000002400 */
[----:B------:R-:W-:Y:S02]  /*8f60*/  FSEL R242, R8, -INF , !P5 ;  /* 0xff80000008f27808 */ /* 0x000fe40006800000 */
[----:B--2---:R-:W-:Y:S02]  /*8f70*/  FSEL R247, R4, -INF , !P0 ;  /* 0xff80000004f77808 */ /* 0x004fe40004000000 */
[C---:B------:R-:W-:Y:S02]  /*8f80*/  ISETP.GE.AND P6, PT, R0.reuse, R233, PT ;  /* 0x000000e90000720c */ /* 0x040fe40003fc6270 */
[C---:B------:R-:W-:Y:S02]  /*8f90*/  ISETP.GE.AND P5, PT, R0.reuse, R232, PT ;  /* 0x000000e80000720c */ /* 0x040fe40003fa6270 */
[C---:B------:R-:W-:Y:S02]  /*8fa0*/  ISETP.GE.AND P0, PT, R0.reuse, R231, PT ;  /* 0x000000e70000720c */ /* 0x040fe40003f06270 */
[----:B------:R-:W-:-:S02]  /*8fb0*/  ISETP.LT.OR P6, PT, R0, R229, P6 ;  /* 0x000000e50000720c */ /* 0x000fc400037c1670 */
[C---:B------:R-:W-:Y:S02]  /*8fc0*/  ISETP.LT.OR P5, PT, R0.reuse, R228, P5 ;  /* 0x000000e40000720c */ /* 0x040fe40002fa1670 */
[----:B------:R-:W-:Y:S02]  /*8fd0*/  ISETP.LT.OR P0, PT, R0, R227, P0 ;  /* 0x000000e30000720c */ /* 0x000fe40000701670 */
[----:B---3--:R-:W-:Y:S02]  /*8fe0*/  FSEL R37, R11, -INF , !P6 ;  /* 0xff8000000b257808 */ /* 0x008fe40007000000 */
[----:B----4-:R-:W-:Y:S02]  /*8ff0*/  FSEL R241, R3, -INF , !P5 ;  /* 0xff80000003f17808 */ /* 0x010fe40006800000 */
[----:B-1----:R-:W-:Y:S01]  /*9000*/  FSEL R246, R2, -INF , !P0 ;  /* 0xff80000002f67808 */ /* 0x002fe20004000000 */
[----:B------:R-:W-:Y:S05]  /*9010*/  @!P1 BRA `(.L_x_873) ;  /* 0x000003d000009947 */ /* 0x000fea0003800000 */
[----:B------:R-:W2:Y:S04]  /*9020*/  LDL R199, [R1] ;  /* 0x0000000001c77983 */ /* 0x000ea80000100800 */
[----:B------:R-:W3:Y:S04]  /*9030*/  LDL.64 R62, [R1+0x38] ;  /* 0x00003800013e7983 */ /* 0x000ee80000100a00 */
[----:B------:R-:W4:Y:S04]  /*9040*/  LDL.64 R238, [R1+0x30] ;  /* 0x0000300001ee7983 */ /* 0x000f280000100a00 */
[----:B------:R1:W-:Y:S04]  /*9050*/  @P4 STS [R226+0x6000], RZ ;  /* 0x006000ffe2004388 */ /* 0x0003e80000000800 */
[----:B------:R1:W-:Y:S04]  /*9060*/  @P4 STS [R226+0x6004], RZ ;  /* 0x006004ffe2004388 */ /* 0x0003e80000000800 */
[----:B------:R1:W-:Y:S01]  /*9070*/  @P4 STS.64 [R226+0x6008], RZ ;  /* 0x006008ffe2004388 */ /* 0x0003e20000000a00 */
[----:B------:R-:W-:Y:S01]  /*9080*/  BSSY B0, `(.L_x_874) ;  /* 0x0000035000007945 */ /* 0x000fe20003800000 */
[----:B--2---:R-:W-:-:S04]  /*9090*/  IADD3 R0, R199, -0x3, RZ ;  /* 0xfffffffdc7007810 */ /* 0x004fc80007ffe0ff */
[----:B------:R-:W-:Y:S01]  /*90a0*/  SHF.R.S32.HI R4, RZ, 0x1f, R0 ;  /* 0x0000001fff047819 */ /* 0x000fe20000011400 */
[----:B------:R-:W-:-:S04]  /*90b0*/  IMAD.WIDE.U32 R2, R0, c[0x0][0x198], RZ ;  /* 0x0000660000027a25 */ /* 0x000fc800078e00ff */
[----:B------:R-:W-:-:S04]  /*90c0*/  IMAD R4, R4, c[0x0][0x198], RZ ;  /* 0x0000660004047a24 */ /* 0x000fc800078e02ff */
[----:B------:R-:W-:Y:S01]  /*90d0*/  IMAD R4, R0, c[0x0][0x19c], R4 ;  /* 0x0000670000047a24 */ /* 0x000fe200078e0204 */
[----:B---3--:R-:W-:-:S03]  /*90e0*/  LEA R0, P5, R2, R62, 0x6 ;  /* 0x0000003e02007211 */ /* 0x008fc600078a30ff */
[----:B------:R-:W-:Y:S01]  /*90f0*/  IMAD.IADD R3, R3, 0x1, R4 ;  /* 0x0000000103037824 */ /* 0x000fe200078e0204 */
[----:B------:R-:W-:-:S04]  /*9100*/  @!P4 LEA R12, P0, R0, c[0x0][0x168], 0x1 ;  /* 0x00005a00000cca11 */ /* 0x000fc800078008ff */
[----:B----4-:R-:W-:Y:S02]  /*9110*/  LEA.HI.X R3, R2, R239, R3, 0x6, P5 ;  /* 0x000000ef02037211 */ /* 0x010fe400028f3403 */
        /* <DEDUP_REMOVED lines=9> */
[----:B------:R-:W-:Y:S02]  /*91b0*/  @!P2 LEA.HI.X R7, R0, c[0x0][0x16c], R3, 0x1, P0 ;  /* 0x00005b000007aa11 */ /* 0x000fe400000f0c03 */
[C---:B------:R-:W-:Y:S02]  /*91c0*/  @!P4 LEA R10, P5, R2.reuse, c[0x0][0x168], 0x1 ;  /* 0x00005a00020aca11 */ /* 0x040fe400078a08ff */
[----:B------:R-:W-:Y:S02]  /*91d0*/  IADD3.X R3, R3, UR6, RZ, P6, !PT ;  /* 0x0000000603037c10 */ /* 0x000fe4000b7fe4ff */
[C---:B------:R-:W-:Y:S01]  /*91e0*/  @!P3 LEA R4, P0, R2.reuse, c[0x0][0x168], 0x1 ;  /* 0x00005a000204ba11 */ /* 0x040fe200078008ff */
        /* <DEDUP_REMOVED lines=30> */
.L_x_875:
[----:B------:R-:W-:Y:S05]  /*93d0*/  BSYNC B0 ;  /* 0x0000000000007941 */ /* 0x000fea0003800000 */
.L_x_874:
[----:B------:R-:W0:Y:S02]  /*93e0*/  LDGDEPBAR ;  /* 0x00000000000079af */ /* 0x000e240000000000 */
.L_x_873:
[----:B-1----:R-:W2:Y:S04]  /*93f0*/  LDL.LU R9, [R1+0xc] ;  /* 0x00000c0001097983 */ /* 0x002ea80000300800 */
[----:B------:R-:W3:Y:S04]  /*9400*/  LDL.LU R10, [R1+0x10] ;  /* 0x00001000010a7983 */ /* 0x000ee80000300800 */
[----:B------:R-:W4:Y:S04]  /*9410*/  LDL.LU R11, [R1+0x8] ;  /* 0x00000800010b7983 */ /* 0x000f280000300800 */
[----:B------:R-:W4:Y:S01]  /*9420*/  LDL.LU R12, [R1+0x4] ;  /* 0x00000400010c7983 */ /* 0x000f220000300800 */
        /* <DEDUP_REMOVED lines=11> */
[----:B------:R-:W-:Y:S01]  /*94e0*/  STL [R1+0x60], R221 ;  /* 0x000060dd01007387 */ /* 0x000fe20000100800 */
        /* <DEDUP_REMOVED lines=51> */
[----:B------:R-:W-:-:S02]  /*9820*/  FMNMX.FTZ R239, R0, R6, !PT ;  /* 0x0000000600ef7209 */ /* 0x000fc40007810000 */
[----:B------:R-:W-:Y:S01]  /*9830*/  FMNMX.FTZ R4, R215, R4, !PT ;  /* 0x00000004d7047209 */ /* 0x000fe20007810000 */
[----:B------:R-:W1:Y:S01]  /*9840*/  SHFL.BFLY PT, R6, R3, 0x1, 0x1f ;  /* 0x0c201f0003067f89 */ /* 0x000e6200000e0000 */
[----:B------:R-:W-:Y:S02]  /*9850*/  FMNMX.FTZ R0, R236, R2, !PT ;  /* 0x00000002ec007209 */ /* 0x000fe40007810000 */
[----:B------:R-:W-:Y:S02]  /*9860*/  FMNMX.FTZ R2, R252, R4, !PT ;  /* 0x00000004fc027209 */ /* 0x000fe40007810000 */
[----:B------:R-:W-:Y:S02]  /*9870*/  FMNMX.FTZ R0, R235, R0, !PT ;  /* 0x00000000eb007209 */ /* 0x000fe40007810000 */
[----:B------:R-:W-:Y:S01]  /*9880*/  FMNMX.FTZ R4, R250, R2, !PT ;  /* 0x00000002fa047209 */ /* 0x000fe20007810000 */
[C---:B------:R-:W-:Y:S01]  /*9890*/  FMUL.FTZ R2, R239.reuse, c[0x0][0x23c] ;  /* 0x00008f00ef027a20 */ /* 0x040fe20000410000 */
[----:B------:R-:W-:-:S02]  /*98a0*/  FSETP.NEU.FTZ.AND P5, PT, R239, -INF , PT ;  /* 0xff800000ef00780b */ /* 0x000fc40003fbd000 */
[----:B------:R-:W-:Y:S02]  /*98b0*/  FMNMX.FTZ R4, R46, R4, !PT ;  /* 0x000000042e047209 */ /* 0x000fe40007810000 */
[----:B------:R-:W-:Y:S02]  /*98c0*/  FMNMX.FTZ R0, R219, R0, !PT ;  /* 0x00000000db007209 */ /* 0x000fe40007810000 */
[----:B------:R-:W-:Y:S02]  /*98d0*/  FSEL R2, R2, RZ, P5 ;  /* 0x000000ff02027208 */ /* 0x000fe40002800000 */
[----:B------:R-:W-:Y:S02]  /*98e0*/  FMNMX.FTZ R4, R251, R4, !PT ;  /* 0x00000004fb047209 */ /* 0x000fe40007810000 */
[----:B------:R-:W-:Y:S01]  /*98f0*/  FMNMX.FTZ R5, R47, R0, !PT ;  /* 0x000000002f057209 */ /* 0x000fe20007810000 */
[--C-:B------:R-:W-:Y:S02]  /*9900*/  FFMA.FTZ R0, R49, c[0x0][0x23c], -R2.reuse ;  /* 0x00008f0031007a23 */ /* 0x100fe40000010802 */
[----:B------:R-:W1:Y:S01]  /*9910*/  SHFL.BFLY PT, R7, R4, 0x2, 0x1f ;  /* 0x0c401f0004077f89 */ /* 0x000e6200000e0000 */
[----:B------:R-:W-:Y:S01]  /*9920*/  FMNMX.FTZ R5, R45, R5, !PT ;  /* 0x000000052d057209 */ /* 0x000fe20007810000 */
[----:B------:R1:W-:Y:S02]  /*9930*/  MUFU.EX2 R13, R0 ;  /* 0x00000000000d7308 */ /* 0x0003e40000000800 */
[----:B-1----:R-:W-:Y:S01]  /*9940*/  FMNMX.FTZ R238, R3, R6, !PT ;  /* 0x0000000603ee7209 */ /* 0x002fe20007810000 */
[----:B------:R-:W-:Y:S01]  /*9950*/  FFMA.FTZ R3, R51, c[0x0][0x23c], -R2 ;  /* 0x00008f0033037a23 */ /* 0x000fe20000010802 */
[----:B------:R-:W-:-:S02]  /*9960*/  FMNMX.FTZ R5, R44, R5, !PT ;  /* 0x000000052c057209 */ /* 0x000fc40007810000 */
[----:B------:R-:W-:Y:S02]  /*9970*/  FSETP.NEU.FTZ.AND P0, PT, R238, -INF , PT ;  /* 0xff800000ee00780b */ /* 0x000fe40003f1d000 */
[----:B------:R-:W-:Y:S01]  /*9980*/  FMNMX.FTZ R5, R37, R5, !PT ;  /* 0x0000000525057209 */ /* 0x000fe20007810000 */
[----:B------:R1:W1:Y:S04]  /*9990*/  MUFU.EX2 R15, R3 ;  /* 0x00000003000f7308 */ /* 0x0002680000000800 */
[----:B------:R-:W-:Y:S01]  /*99a0*/  SHFL.BFLY PT, R6, R5, 0x2, 0x1f ;  /* 0x0c401f0005067f89 */ /* 0x000fe200000e0000 */
[----:B------:R-:W-:-:S04]  /*99b0*/  FFMA.FTZ R0, R56, c[0x0][0x23c], -R2 ;  /* 0x00008f0038007a23 */ /* 0x000fc80000010802 */
[----:B------:R1:W-:Y:S01]  /*99c0*/  MUFU.EX2 R36, R0 ;  /* 0x0000000000247308 */ /* 0x0003e20000000800 */
[----:B------:R-:W-:Y:S01]  /*99d0*/  FMNMX.FTZ R4, R4, R7, !PT ;  /* 0x0000000704047209 */ /* 0x000fe20007810000 */
[----:B-1----:R-:W-:-:S04]  /*99e0*/  FFMA.FTZ R3, R48, c[0x0][0x23c], -R2 ;  /* 0x00008f0030037a23 */ /* 0x002fc80000010802 */
[----:B------:R-:W1:Y:S02]  /*99f0*/  SHFL.BFLY PT, R8, R4, 0x1, 0x1f ;  /* 0x0c201f0004087f89 */ /* 0x000e6400000e0000 */
[----:B------:R1:W-:Y:S01]  /*9a00*/  MUFU.EX2 R56, R3 ;  /* 0x0000000300387308 */ /* 0x0003e20000000800 */
[----:B------:R-:W-:-:S05]  /*9a10*/  FMUL.FTZ R0, R238, c[0x0][0x23c] ;  /* 0x00008f00ee007a20 */ /* 0x000fca0000410000 */
[----:B------:R-:W-:-:S05]  /*9a20*/  FSEL R0, R0, RZ, P0 ;  /* 0x000000ff00007208 */ /* 0x000fca0000000000 */
[----:B-1----:R-:W-:-:S04]  /*9a30*/  FFMA.FTZ R3, R58, c[0x0][0x23c], -R0 ;  /* 0x00008f003a037a23 */ /* 0x002fc80000010800 */
[----:B------:R1:W-:Y:S01]  /*9a40*/  MUFU.EX2 R14, R3 ;  /* 0x00000003000e7308 */ /* 0x0003e20000000800 */
[----:B------:R-:W-:Y:S01]  /*9a50*/  FMNMX.FTZ R237, R4, R8, !PT ;  /* 0x0000000804ed7209 */ /* 0x000fe20007810000 */
[----:B-1----:R-:W-:Y:S01]  /*9a60*/  FFMA.FTZ R3, R59, c[0x0][0x23c], -R0 ;  /* 0x00008f003b037a23 */ /* 0x002fe20000010800 */
[----:B------:R-:W-:-:S05]  /*9a70*/  MOV R59, R15 ;  /* 0x0000000f003b7202 */ /* 0x000fca0000000f00 */
[----:B------:R1:W1:Y:S02]  /*9a80*/  MUFU.EX2 R7, R3 ;  /* 0x0000000300077308 */ /* 0x0002640000000800 */
[----:B-1----:R-:W-:Y:S01]  /*9a90*/  FMNMX.FTZ R3, R5, R6, !PT ;  /* 0x0000000605037209 */ /* 0x002fe20007810000 */
[----:B------:R-:W-:Y:S01]  /*9aa0*/  FFMA.FTZ R5, R57, c[0x0][0x23c], -R0 ;  /* 0x00008f0039057a23 */ /* 0x000fe20000010800 */
[----:B------:R-:W-:Y:S02]  /*9ab0*/  MOV R57, R7 ;  /* 0x0000000700397202 */ /* 0x000fe40000000f00 */
[----:B------:R-:W-:Y:S02]  /*9ac0*/  FSEL R6, R239, RZ, P5 ;  /* 0x000000ffef067208 */ /* 0x000fe40002800000 */
[----:B------:R1:W-:Y:S01]  /*9ad0*/  MUFU.EX2 R58, R5 ;  /* 0x00000005003a7308 */ /* 0x0003e20000000800 */
[----:B------:R-:W1:Y:S02]  /*9ae0*/  SHFL.BFLY PT, R7, R3, 0x1, 0x1f ;  /* 0x0c201f0003077f89 */ /* 0x000e6400000e0000 */
[----:B------:R-:W-:Y:S01]  /*9af0*/  FADD.FTZ R6, R103, -R6 ;  /* 0x8000000667067221 */ /* 0x000fe20000010000 */
[----:B------:R-:W-:-:S03]  /*9b00*/  MOV R103, R13 ;  /* 0x0000000d00677202 */ /* 0x000fc60000000f00 */
[----:B------:R-:W-:-:S04]  /*9b10*/  FMUL.FTZ R6, R6, c[0x0][0x23c] ;  /* 0x00008f0006067a20 */ /* 0x000fc80000410000 */
[----:B------:R1:W1:Y:S02]  /*9b20*/  MUFU.EX2 R101, R6 ;  /* 0x0000000600657308 */ /* 0x0002640000000800 */
[----:B-1----:R-:W-:Y:S01]  /*9b30*/  FFMA.FTZ R5, R50, c[0x0][0x23c], -R0 ;  /* 0x00008f0032057a23 */ /* 0x002fe20000010800 */
[----:B------:R-:W-:-:S05]  /*9b40*/  MOV R50, R14 ;  /* 0x0000000e00327202 */ /* 0x000fca0000000f00 */
[----:B------:R1:W1:Y:S01]  /*9b50*/  MUFU.EX2 R49, R5 ;  /* 0x0000000500317308 */ /* 0x0002620000000800 */
[----:B------:R-:W-:Y:S02]  /*9b60*/  FMNMX.FTZ R240, R3, R7, !PT ;  /* 0x0000000703f07209 */ /* 0x000fe40007810000 */
[----:B------:R-:W-:Y:S01]  /*9b70*/  F2FP.PACK_AB R6, R56, R59 ;  /* 0x0000003b3806723e */ /* 0x000fe200000000ff */
[-C--:B------:R-:W-:Y:S02]  /*9b80*/  FMUL.FTZ R116, R116, R101.reuse ;  /* 0x0000006574747220 */ /* 0x080fe40000410000 */
[-C--:B------:R-:W-:Y:S02]  /*9b90*/  FMUL.FTZ R117, R117, R101.reuse ;  /* 0x0000006575757220 */ /* 0x080fe40000410000 */
        /* <DEDUP_REMOVED lines=11> */
[----:B------:R-:W-:Y:S01]  /*9c50*/  FMUL.FTZ R4, R237, c[0x0][0x23c] ;  /* 0x00008f00ed047a20 */ /* 0x000fe20000410000 */
[----:B--2---:R-:W-:Y:S01]  /*9c60*/  MOV R38, R9 ;  /* 0x0000000900267202 */ /* 0x004fe20000000f00 */
[----:B------:R-:W-:Y:S01]  /*9c70*/  FADD.FTZ R28, R104, -R5 ;  /* 0x80000005681c7221 */ /* 0x000fe20000010000 */
[----:B------:R-:W-:Y:S01]  /*9c80*/  F2FP.PACK_AB R5, R57, R50 ;  /* 0x000000323905723e */ /* 0x000fe200000000ff */
[----:B------:R-:W1:Y:S01]  /*9c90*/  MUFU.EX2 R100, R100 ;  /* 0x0000006400647308 */ /* 0x000e620000000800 */
[----:B------:R-:W-:Y:S01]  /*9ca0*/  FSEL R8, R4, RZ, P0 ;  /* 0x000000ff04087208 */ /* 0x000fe20000000000 */
[----:B------:R-:W-:Y:S01]  /*9cb0*/  FMUL.FTZ R28, R28, c[0x0][0x23c] ;  /* 0x00008f001c1c7a20 */ /* 0x000fe20000410000 */
[----:B------:R-:W-:Y:S01]  /*9cc0*/  FSETP.NEU.FTZ.AND P0, PT, R240, -INF , PT ;  /* 0xff800000f000780b */ /* 0x000fe20003f1d000 */
[----:B------:R-:W-:Y:S01]  /*9cd0*/  FMUL.FTZ R93, R93, R101 ;  /* 0x000000655d5d7220 */ /* 0x000fe20000410000 */
[----:B---3--:R-:W-:Y:S01]  /*9ce0*/  MOV R31, R10 ;  /* 0x0000000a001f7202 */ /* 0x008fe20000000f00 */
[--C-:B------:R-:W-:Y:S01]  /*9cf0*/  FFMA.FTZ R3, R106, c[0x0][0x23c], -R8.reuse ;  /* 0x00008f006a037a23 */ /* 0x100fe20000010808 */
[----:B------:R-:W-:Y:S01]  /*9d00*/  FSEL R10, R240, RZ, P0 ;  /* 0x000000fff00a7208 */ /* 0x000fe20000000000 */
[----:B------:R-:W-:Y:S01]  /*9d10*/  FFMA.FTZ R9, R108, c[0x0][0x23c], -R8 ;  /* 0x00008f006c097a23 */ /* 0x000fe20000010808 */
[----:B----4-:R-:W-:Y:S01]  /*9d20*/  MOV R29, R12 ;  /* 0x0000000c001d7202 */ /* 0x010fe20000000f00 */
[----:B------:R2:W-:Y:S01]  /*9d30*/  MUFU.EX2 R61, R3 ;  /* 0x00000003003d7308 */ /* 0x0005e20000000800 */
[----:B------:R-:W3:Y:S01]  /*9d40*/  LDSM.16.MT88.4 R12, [R222+0xb000] ;  /* 0x00b00000de0c783b */ /* 0x000ee20000004200 */
[----:B------:R-:W-:Y:S01]  /*9d50*/  MOV R30, R11 ;  /* 0x0000000b001e7202 */ /* 0x000fe20000000f00 */
[----:B------:R-:W-:Y:S01]  /*9d60*/  FADD.FTZ R11, R105, -R10 ;  /* 0x8000000a690b7221 */ /* 0x000fe20000010000 */
[----:B------:R-:W-:Y:S01]  /*9d70*/  F2FP.PACK_AB R4, R36, R103 ;  /* 0x000000672404723e */ /* 0x000fe200000000ff */
[----:B------:R-:W-:Y:S01]  /*9d80*/  FMUL.FTZ R120, R120, R101 ;  /* 0x0000006578787220 */ /* 0x000fe20000410000 */
[----:B------:R-:W-:Y:S01]  /*9d90*/  MOV R102, R38 ;  /* 0x0000002600667202 */ /* 0x000fe20000000f00 */
[-C--:B-1----:R-:W-:Y:S01]  /*9da0*/  FMUL.FTZ R118, R118, R100.reuse ;  /* 0x0000006476767220 */ /* 0x082fe20000410000 */
[----:B------:R1:W4:Y:S01]  /*9db0*/  MUFU.EX2 R60, R9 ;  /* 0x00000009003c7308 */ /* 0x0003220000000800 */
[----:B------:R-:W-:-:S02]  /*9dc0*/  FMUL.FTZ R119, R119, R100 ;  /* 0x0000006477777220 */ /* 0x000fc40000410000 */
[-C--:B------:R-:W-:Y:S02]  /*9dd0*/  FMUL.FTZ R166, R166, R100.reuse ;  /* 0x00000064a6a67220 */ /* 0x080fe40000410000 */
[-C--:B------:R-:W-:Y:S02]  /*9de0*/  FMUL.FTZ R167, R167, R100.reuse ;  /* 0x00000064a7a77220 */ /* 0x080fe40000410000 */
[-C--:B------:R-:W-:Y:S01]  /*9df0*/  FMUL.FTZ R74, R74, R100.reuse ;  /* 0x000000644a4a7220 */ /* 0x080fe20000410000 */
[C---:B------:R-:W-:Y:S01]  /*9e00*/  HMMA.16816.F32 R196, R4.reuse, R16, R116 ;  /* 0x0000001004c4723c */ /* 0x040fe20000001874 */
[----:B--2---:R-:W-:Y:S02]  /*9e10*/  FMUL.FTZ R3, R240, c[0x0][0x23c] ;  /* 0x00008f00f0037a20 */ /* 0x004fe40000410000 */
[-C--:B------:R-:W-:Y:S02]  /*9e20*/  FMUL.FTZ R75, R75, R100.reuse ;  /* 0x000000644b4b7220 */ /* 0x080fe40000410000 */
[-C--:B------:R-:W-:Y:S01]  /*9e30*/  FMUL.FTZ R94, R94, R100.reuse ;  /* 0x000000645e5e7220 */ /* 0x080fe20000410000 */
[----:B------:R-:W-:Y:S01]  /*9e40*/  FSEL R3, R3, RZ, P0 ;  /* 0x000000ff03037208 */ /* 0x000fe20000000000 */
[----:B------:R-:W-:Y:S01]  /*9e50*/  FMUL.FTZ R95, R95, R100 ;  /* 0x000000645f5f7220 */ /* 0x000fe20000410000 */
[----:B------:R-:W-:Y:S01]  /*9e60*/  HMMA.16816.F32 R116, R4, R40, R164 ;  /* 0x000000280474723c */ /* 0x000fe200000018a4 */
[----:B-1----:R-:W-:-:S02]  /*9e70*/  FFMA.FTZ R9, R109, c[0x0][0x23c], -R8 ;  /* 0x00008f006d097a23 */ /* 0x002fc40000010808 */
[----:B------:R-:W-:Y:S01]  /*9e80*/  FFMA.FTZ R10, R177, c[0x0][0x23c], -R3 ;  /* 0x00008f00b10a7a23 */ /* 0x000fe20000010803 */
[----:B----4-:R-:W-:Y:S01]  /*9e90*/  MOV R177, R60 ;  /* 0x0000003c00b17202 */ /* 0x010fe20000000f00 */
[----:B------:R1:W-:Y:S01]  /*9ea0*/  MUFU.EX2 R39, R9 ;  /* 0x0000000900277308 */ /* 0x0003e20000000800 */
[----:B------:R-:W-:Y:S01]  /*9eb0*/  FMUL.FTZ R121, R121, R101 ;  /* 0x0000006579797220 */ /* 0x000fe20000410000 */
[----:B------:R-:W-:Y:S01]  /*9ec0*/  MOV R166, R61 ;  /* 0x0000003d00a67202 */ /* 0x000fe20000000f00 */
[----:B------:R-:W-:Y:S01]  /*9ed0*/  FMUL.FTZ R122, R122, R100 ;  /* 0x000000647a7a7220 */ /* 0x000fe20000410000 */
[----:B------:R-:W-:Y:S01]  /*9ee0*/  MOV R164, R30 ;  /* 0x0000001e00a47202 */ /* 0x000fe20000000f00 */
[----:B------:R-:W-:Y:S01]  /*9ef0*/  FMUL.FTZ R123, R123, R100 ;  /* 0x000000647b7b7220 */ /* 0x000fe20000410000 */
[----:B------:R-:W-:Y:S01]  /*9f00*/  MOV R165, R29 ;  /* 0x0000001d00a57202 */ /* 0x000fe20000000f00 */
[-C--:B------:R-:W-:Y:S01]  /*9f10*/  FMUL.FTZ R148, R148, R101.reuse ;  /* 0x0000006594947220 */ /* 0x080fe20000410000 */
[----:B------:R2:W-:Y:S01]  /*9f20*/  MUFU.EX2 R60, R10 ;  /* 0x0000000a003c7308 */ /* 0x0005e20000000800 */
[----:B------:R-:W-:-:S02]  /*9f30*/  FMUL.FTZ R149, R149, R101 ;  /* 0x0000006595957220 */ /* 0x000fc40000410000 */
[-C--:B------:R-:W-:Y:S01]  /*9f40*/  FMUL.FTZ R150, R150, R100.reuse ;  /* 0x0000006496967220 */ /* 0x080fe20000410000 */
[C---:B------:R-:W-:Y:S01]  /*9f50*/  HMMA.16816.F32 R188, R4.reuse, R18, R120 ;  /* 0x0000001204bc723c */ /* 0x040fe20000001878 */
[-C--:B------:R-:W-:Y:S02]  /*9f60*/  FMUL.FTZ R151, R151, R100.reuse ;  /* 0x0000006497977220 */ /* 0x080fe40000410000 */
[-C--:B------:R-:W-:Y:S02]  /*9f70*/  FMUL.FTZ R132, R132, R101.reuse ;  /* 0x0000006584847220 */ /* 0x080fe40000410000 */
[----:B-1----:R-:W-:Y:S02]  /*9f80*/  FFMA.FTZ R9, R107, c[0x0][0x23c], -R8 ;  /* 0x00008f006b097a23 */ /* 0x002fe40000010808 */
[----:B------:R-:W-:Y:S01]  /*9f90*/  FMUL.FTZ R133, R133, R101 ;  /* 0x0000006585857220 */ /* 0x000fe20000410000 */
[----:B------:R-:W-:Y:S01]  /*9fa0*/  HMMA.16816.F32 R180, R4, R24, R148 ;  /* 0x0000001804b4723c */ /* 0x000fe20000001894 */
[----:B------:R1:W-:Y:S01]  /*9fb0*/  MUFU.EX2 R51, R9 ;  /* 0x0000000900337308 */ /* 0x0003e20000000800 */
[----:B------:R-:W-:-:S02]  /*9fc0*/  FMUL.FTZ R134, R134, R100 ;  /* 0x0000006486867220 */ /* 0x000fc40000410000 */
[----:B--2---:R-:W-:Y:S02]  /*9fd0*/  FMUL.FTZ R10, R11, c[0x0][0x23c] ;  /* 0x00008f000b0a7a20 */ /* 0x004fe40000410000 */
[-C--:B------:R-:W-:Y:S02]  /*9fe0*/  FMUL.FTZ R135, R135, R100.reuse ;  /* 0x0000006487877220 */ /* 0x080fe40000410000 */
[-C--:B------:R-:W-:Y:S01]  /*9ff0*/  FMUL.FTZ R136, R136, R101.reuse ;  /* 0x0000006588887220 */ /* 0x080fe20000410000 */
[----:B------:R-:W-:Y:S01]  /*a000*/  MUFU.EX2 R11, R28 ;  /* 0x0000001c000b7308 */ /* 0x000fe20000000800 */
[----:B------:R-:W-:Y:S02]  /*a010*/  FMUL.FTZ R137, R137, R101 ;  /* 0x0000006589897220 */ /* 0x000fe40000410000 */
[-C--:B------:R-:W-:Y:S01]  /*a020*/  FMUL.FTZ R138, R138, R100.reuse ;  /* 0x000000648a8a7220 */ /* 0x080fe20000410000 */
[----:B------:R-:W-:Y:S01]  /*a030*/  HMMA.16816.F32 R132, R4, R20, R132 ;  /* 0x000000140484723c */ /* 0x000fe20000001884 */
[----:B------:R-:W-:-:S02]  /*a040*/  FMUL.FTZ R139, R139, R100 ;  /* 0x000000648b8b7220 */ /* 0x000fc40000410000 */
[-C--:B------:R-:W-:Y:S01]  /*a050*/  FMUL.FTZ R152, R152, R101.reuse ;  /* 0x0000006598987220 */ /* 0x080fe20000410000 */
[----:B------:R-:W-:Y:S01]  /*a060*/  MUFU.EX2 R10, R10 ;  /* 0x0000000a000a7308 */ /* 0x000fe20000000800 */
[----:B-1----:R-:W-:Y:S02]  /*a070*/  FFMA.FTZ R9, R110, c[0x0][0x23c], -R3 ;  /* 0x00008f006e097a23 */ /* 0x002fe40000010803 */
[-C--:B------:R-:W-:Y:S01]  /*a080*/  FMUL.FTZ R153, R153, R101.reuse ;  /* 0x0000006599997220 */ /* 0x080fe20000410000 */
[----:B------:R-:W-:Y:S01]  /*a090*/  HMMA.16816.F32 R184, R4, R22, R136 ;  /* 0x0000001604b8723c */ /* 0x000fe20000001888 */
[-C--:B------:R-:W-:Y:S02]  /*a0a0*/  FMUL.FTZ R154, R154, R100.reuse ;  /* 0x000000649a9a7220 */ /* 0x080fe40000410000 */
[----:B------:R-:W-:Y:S01]  /*a0b0*/  FMUL.FTZ R155, R155, R100 ;  /* 0x000000649b9b7220 */ /* 0x000fe20000410000 */
[----:B------:R-:W1:Y:S01]  /*a0c0*/  MUFU.EX2 R48, R9 ;  /* 0x0000000900307308 */ /* 0x000e620000000800 */
[----:B------:R-:W-:-:S02]  /*a0d0*/  FMUL.FTZ R168, R168, R101 ;  /* 0x00000065a8a87220 */ /* 0x000fc40000410000 */
[----:B------:R-:W-:Y:S01]  /*a0e0*/  FMUL.FTZ R169, R169, R101 ;  /* 0x00000065a9a97220 */ /* 0x000fe20000410000 */
[----:B------:R-:W-:Y:S01]  /*a0f0*/  MOV R139, R37 ;  /* 0x00000025008b7202 */ /* 0x000fe20000000f00 */
[-C--:B------:R-:W-:Y:S01]  /*a100*/  FMUL.FTZ R170, R170, R100.reuse ;  /* 0x00000064aaaa7220 */ /* 0x080fe20000410000 */
[C---:B------:R-:W-:Y:S01]  /*a110*/  HMMA.16816.F32 R120, R4.reuse, R26, R152 ;  /* 0x0000001a0478723c */ /* 0x040fe20000001898 */
[----:B------:R-:W-:Y:S01]  /*a120*/  FMUL.FTZ R171, R171, R100 ;  /* 0x00000064abab7220 */ /* 0x000fe20000410000 */
[----:B------:R-:W-:Y:S01]  /*a130*/  MOV R138, R36 ;  /* 0x00000024008a7202 */ /* 0x000fe20000000f00 */
[-C--:B------:R-:W-:Y:S02]  /*a140*/  FMUL.FTZ R76, R76, R101.reuse ;  /* 0x000000654c4c7220 */ /* 0x080fe40000410000 */
[----:B------:R-:W-:Y:S02]  /*a150*/  FMUL.FTZ R77, R77, R101 ;  /* 0x000000654d4d7220 */ /* 0x000fe40000410000 */
[-C--:B------:R-:W-:Y:S01]  /*a160*/  FMUL.FTZ R78, R78, R100.reuse ;  /* 0x000000644e4e7220 */ /* 0x080fe20000410000 */
[C---:B------:R-:W-:Y:S01]  /*a170*/  HMMA.16816.F32 R168, R4.reuse, R42, R168 ;  /* 0x0000002a04a8723c */ /* 0x040fe200000018a8 */
[----:B------:R-:W-:Y:S01]  /*a180*/  FMUL.FTZ R79, R79, R100 ;  /* 0x000000644f4f7220 */ /* 0x000fe20000410000 */
[----:B-1----:R-:W-:Y:S01]  /*a190*/  MOV R167, R48 ;  /* 0x0000003000a77202 */ /* 0x002fe20000000f00 */
[----:B------:R-:W-:Y:S01]  /*a1a0*/  FFMA.FTZ R9, R111, c[0x0][0x23c], -R3 ;  /* 0x00008f006f097a23 */ /* 0x000fe20000010803 */
[----:B------:R-:W-:Y:S01]  /*a1b0*/  MOV R154, R103 ;  /* 0x00000067009a7202 */ /* 0x000fe20000000f00 */
[-C--:B------:R-:W-:Y:S01]  /*a1c0*/  FMUL.FTZ R88, R88, R101.reuse ;  /* 0x0000006558587220 */ /* 0x080fe20000410000 */
[----:B------:R-:W-:Y:S01]  /*a1d0*/  MOV R153, R102 ;  /* 0x0000006600997202 */ /* 0x000fe20000000f00 */
[----:B------:R1:W2:Y:S01]  /*a1e0*/  MUFU.EX2 R221, R9 ;  /* 0x0000000900dd7308 */ /* 0x0002a20000000800 */
[----:B------:R-:W-:Y:S01]  /*a1f0*/  FMUL.FTZ R89, R89, R101 ;  /* 0x0000006559597220 */ /* 0x000fe20000410000 */
        /* <DEDUP_REMOVED lines=8> */
[----:B---3--:R-:W-:Y:S01]  /*a280*/  HMMA.16816.F32 R72, R4, R14, R92 ;  /* 0x0000000e0448723c */ /* 0x008fe2000000185c */
[----:B------:R-:W-:-:S02]  /*a290*/  FMUL.FTZ R146, R146, R10 ;  /* 0x0000000a92927220 */ /* 0x000fc40000410000 */
[----:B------:R-:W-:Y:S02]  /*a2a0*/  FMUL.FTZ R147, R147, R10 ;  /* 0x0000000a93937220 */ /* 0x000fe40000410000 */
[----:B------:R-:W-:Y:S02]  /*a2b0*/  FMUL.FTZ R160, R160, R11 ;  /* 0x0000000ba0a07220 */ /* 0x000fe40000410000 */
[----:B-1----:R-:W-:Y:S01]  /*a2c0*/  FFMA.FTZ R9, R176, c[0x0][0x23c], -R3 ;  /* 0x00008f00b0097a23 */ /* 0x002fe20000010803 */
[----:B------:R-:W-:Y:S01]  /*a2d0*/  MOV R92, R60 ;  /* 0x0000003c005c7202 */ /* 0x000fe20000000f00 */
[C---:B------:R-:W-:Y:S01]  /*a2e0*/  HMMA.16816.F32 R104, R4.reuse, R34, R76 ;  /* 0x000000220468723c */ /* 0x040fe2000000184c */
[----:B------:R-:W-:Y:S01]  /*a2f0*/  MOV R93, R39 ;  /* 0x00000027005d7202 */ /* 0x000fe20000000f00 */
[----:B------:R1:W3:Y:S01]  /*a300*/  MUFU.EX2 R48, R9 ;  /* 0x0000000900307308 */ /* 0x0002e20000000800 */
[----:B------:R-:W-:Y:S01]  /*a310*/  FMUL.FTZ R161, R161, R11 ;  /* 0x0000000ba1a17220 */ /* 0x000fe20000410000 */
[----:B------:R-:W-:Y:S01]  /*a320*/  MOV R176, R31 ;  /* 0x0000001f00b07202 */ /* 0x000fe20000000f00 */
[----:B------:R-:W-:Y:S01]  /*a330*/  FMUL.FTZ R162, R162, R10 ;  /* 0x0000000aa2a27220 */ /* 0x000fe20000410000 */
[----:B------:R-:W-:Y:S01]  /*a340*/  MOV R95, R138 ;  /* 0x0000008a005f7202 */ /* 0x000fe20000000f00 */
[----:B------:R-:W-:Y:S01]  /*a350*/  FMUL.FTZ R163, R163, R10 ;  /* 0x0000000aa3a37220 */ /* 0x000fe20000410000 */
[----:B------:R-:W-:Y:S01]  /*a360*/  HMMA.16816.F32 R148, R4, R12, R88 ;  /* 0x0000000c0494723c */ /* 0x000fe20000001858 */
[----:B------:R-:W-:-:S02]  /*a370*/  FMUL.FTZ R140, R140, R11 ;  /* 0x0000000b8c8c7220 */ /* 0x000fc40000410000 */
[----:B------:R-:W-:Y:S02]  /*a380*/  FMUL.FTZ R141, R141, R11 ;  /* 0x0000000b8d8d7220 */ /* 0x000fe40000410000 */
[----:B------:R-:W-:Y:S02]  /*a390*/  FMUL.FTZ R142, R142, R10 ;  /* 0x0000000a8e8e7220 */ /* 0x000fe40000410000 */
[----:B------:R-:W-:Y:S01]  /*a3a0*/  F2FP.PACK_AB R4, R177, R166 ;  /* 0x000000a6b104723e */ /* 0x000fe200000000ff */
[----:B------:R-:W-:Y:S01]  /*a3b0*/  FMUL.FTZ R143, R143, R10 ;  /* 0x0000000a8f8f7220 */ /* 0x000fe20000410000 */
[----:B--2---:R-:W-:Y:S01]  /*a3c0*/  F2FP.PACK_AB R5, R221, R167 ;  /* 0x000000a7dd05723e */ /* 0x004fe200000000ff */
[----:B-1----:R-:W-:Y:S01]  /*a3d0*/  FFMA.FTZ R9, R53, c[0x0][0x23c], -R8 ;  /* 0x00008f0035097a23 */ /* 0x002fe20000010808 */
[----:B------:R-:W-:Y:S01]  /*a3e0*/  F2FP.PACK_AB R6, R51, R93 ;  /* 0x0000005d3306723e */ /* 0x000fe200000000ff */
[-C--:B------:R-:W-:Y:S01]  /*a3f0*/  FMUL.FTZ R128, R128, R11.reuse ;  /* 0x0000000b80807220 */ /* 0x080fe20000410000 */
[----:B---3--:R-:W-:Y:S01]  /*a400*/  F2FP.PACK_AB R7, R48, R92 ;  /* 0x0000005c3007723e */ /* 0x008fe200000000ff */
[----:B------:R-:W1:Y:S01]  /*a410*/  MUFU.EX2 R28, R9 ;  /* 0x00000009001c7308 */ /* 0x000e620000000800 */
[----:B------:R-:W-:-:S02]  /*a420*/  FMUL.FTZ R129, R129, R11 ;  /* 0x0000000b81817220 */ /* 0x000fc40000410000 */
[-C--:B------:R-:W-:Y:S02]  /*a430*/  FMUL.FTZ R130, R130, R10.reuse ;  /* 0x0000000a82827220 */ /* 0x080fe40000410000 */
[-C--:B------:R-:W-:Y:S01]  /*a440*/  FMUL.FTZ R131, R131, R10.reuse ;  /* 0x0000000a83837220 */ /* 0x080fe20000410000 */
[C---:B------:R-:W-:Y:S01]  /*a450*/  HMMA.16816.F32 R60, R4.reuse, R24, R144 ;  /* 0x00000018043c723c */ /* 0x040fe20000001890 */
[-C--:B------:R-:W-:Y:S02]  /*a460*/  FMUL.FTZ R112, R112, R11.reuse ;  /* 0x0000000b70707220 */ /* 0x080fe40000410000 */
[-C--:B------:R-:W-:Y:S02]  /*a470*/  FMUL.FTZ R113, R113, R11.reuse ;  /* 0x0000000b71717220 */ /* 0x080fe40000410000 */
[-C--:B------:R-:W-:Y:S02]  /*a480*/  FMUL.FTZ R114, R114, R10.reuse ;  /* 0x0000000a72727220 */ /* 0x080fe40000410000 */
[----:B------:R-:W-:Y:S01]  /*a490*/  FMUL.FTZ R115, R115, R10 ;  /* 0x0000000a73737220 */ /* 0x000fe20000410000 */
[----:B------:R-:W-:Y:S01]  /*a4a0*/  HMMA.16816.F32 R64, R4, R22, R140 ;  /* 0x000000160440723c */ /* 0x000fe2000000188c */
[-C--:B------:R-:W-:Y:S01]  /*a4b0*/  FMUL.FTZ R124, R124, R11.reuse ;  /* 0x0000000b7c7c7220 */ /* 0x080fe20000410000 */
[----:B-1----:R-:W-:Y:S01]  /*a4c0*/  MOV R144, R28 ;  /* 0x0000001c00907202 */ /* 0x002fe20000000f00 */
[----:B------:R-:W-:Y:S01]  /*a4d0*/  FFMA.FTZ R9, R178, c[0x0][0x23c], -R2 ;  /* 0x00008f00b2097a23 */ /* 0x000fe20000010802 */
[----:B------:R-:W1:Y:S01]  /*a4e0*/  LDSM.16.MT88.4 R28, [R220+0x9400] ;  /* 0x00940000dc1c783b */ /* 0x000e620000004200 */
[----:B------:R-:W-:-:S02]  /*a4f0*/  FMUL.FTZ R125, R125, R11 ;  /* 0x0000000b7d7d7220 */ /* 0x000fc40000410000 */
[----:B------:R-:W2:Y:S01]  /*a500*/  MUFU.EX2 R94, R9 ;  /* 0x00000009005e7308 */ /* 0x000ea20000000800 */
[-C--:B------:R-:W-:Y:S01]  /*a510*/  FMUL.FTZ R126, R126, R10.reuse ;  /* 0x0000000a7e7e7220 */ /* 0x080fe20000410000 */
[C---:B------:R-:W-:Y:S01]  /*a520*/  HMMA.16816.F32 R36, R4.reuse, R20, R128 ;  /* 0x000000140424723c */ /* 0x040fe20000001880 */
[-C--:B------:R-:W-:Y:S01]  /*a530*/  FMUL.FTZ R127, R127, R10.reuse ;  /* 0x0000000a7f7f7220 */ /* 0x080fe20000410000 */
[----:B------:R-:W3:Y:S01]  /*a540*/  LDSM.16.MT88.4 R20, [R220+0xa400] ;  /* 0x00a40000dc14783b */ /* 0x000ee20000004200 */
[-C--:B------:R-:W-:Y:S02]  /*a550*/  FMUL.FTZ R156, R156, R11.reuse ;  /* 0x0000000b9c9c7220 */ /* 0x080fe40000410000 */
[----:B------:R-:W-:Y:S02]  /*a560*/  FMUL.FTZ R157, R157, R11 ;  /* 0x0000000b9d9d7220 */ /* 0x000fe40000410000 */
[-C--:B------:R-:W-:Y:S01]  /*a570*/  FMUL.FTZ R158, R158, R10.reuse ;  /* 0x0000000a9e9e7220 */ /* 0x080fe20000410000 */
[----:B------:R-:W-:Y:S01]  /*a580*/  HMMA.16816.F32 R88, R4, R16, R112 ;  /* 0x000000100458723c */ /* 0x000fe20000001870 */
[----:B------:R-:W-:Y:S01]  /*a590*/  FMUL.FTZ R159, R159, R10 ;  /* 0x0000000a9f9f7220 */ /* 0x000fe20000410000 */
[----:B------:R-:W-:Y:S01]  /*a5a0*/  MOV R131, R47 ;  /* 0x0000002f00837202 */ /* 0x000fe20000000f00 */
[----:B------:R-:W-:-:S02]  /*a5b0*/  FMUL.FTZ R172, R172, R11 ;  /* 0x0000000bacac7220 */ /* 0x000fc40000410000 */
[----:B------:R-:W-:Y:S01]  /*a5c0*/  FMUL.FTZ R173, R173, R11 ;  /* 0x0000000badad7220 */ /* 0x000fe20000410000 */
[----:B--2---:R-:W-:Y:S01]  /*a5d0*/  MOV R145, R94 ;  /* 0x0000005e00917202 */ /* 0x004fe20000000f00 */
[--C-:B------:R-:W-:Y:S01]  /*a5e0*/  FFMA.FTZ R9, R55, c[0x0][0x23c], -R2.reuse ;  /* 0x00008f0037097a23 */ /* 0x100fe20000010802 */
[C---:B------:R-:W-:Y:S01]  /*a5f0*/  HMMA.16816.F32 R76, R4.reuse, R18, R124 ;  /* 0x00000012044c723c */ /* 0x040fe2000000187c */
[----:B------:R-:W-:Y:S01]  /*a600*/  MOV R94, R57 ;  /* 0x00000039005e7202 */ /* 0x000fe20000000f00 */
[-C--:B------:R-:W-:Y:S01]  /*a610*/  FMUL.FTZ R174, R174, R10.reuse ;  /* 0x0000000aaeae7220 */ /* 0x080fe20000410000 */
[----:B------:R2:W4:Y:S01]  /*a620*/  MUFU.EX2 R147, R9 ;  /* 0x0000000900937308 */ /* 0x0005220000000800 */
[----:B------:R-:W-:Y:S01]  /*a630*/  MOV R115, R59 ;  /* 0x0000003b00737202 */ /* 0x000fe20000000f00 */
[----:B------:R-:W-:Y:S01]  /*a640*/  FMUL.FTZ R175, R175, R10 ;  /* 0x0000000aafaf7220 */ /* 0x000fe20000410000 */
[----:B------:R-:W-:Y:S01]  /*a650*/  MOV R114, R58 ;  /* 0x0000003a00727202 */ /* 0x000fe20000000f00 */
[-C--:B------:R-:W-:Y:S01]  /*a660*/  FMUL.FTZ R68, R68, R11.reuse ;  /* 0x0000000b44447220 */ /* 0x080fe20000410000 */
[----:B------:R-:W-:Y:S01]  /*a670*/  MOV R127, R56 ;  /* 0x00000038007f7202 */ /* 0x000fe20000000f00 */
[----:B------:R-:W-:Y:S01]  /*a680*/  FMUL.FTZ R69, R69, R11 ;  /* 0x0000000b45457220 */ /* 0x000fe20000410000 */
[C---:B------:R-:W-:Y:S01]  /*a690*/  HMMA.16816.F32 R56, R4.reuse, R26, R156 ;  /* 0x0000001a0438723c */ /* 0x040fe2000000189c */
[----:B------:R-:W1:Y:S01]  /*a6a0*/  LDSM.16.MT88.4 R24, [R222+0x9400] ;  /* 0x00940000de18783b */ /* 0x000e620000004200 */
[-C--:B------:R-:W-:Y:S01]  /*a6b0*/  FMUL.FTZ R70, R70, R10.reuse ;  /* 0x0000000a46467220 */ /* 0x080fe20000410000 */
[----:B------:R-:W-:Y:S01]  /*a6c0*/  MOV R113, R51 ;  /* 0x0000003300717202 */ /* 0x000fe20000000f00 */
[----:B------:R-:W-:Y:S01]  /*a6d0*/  FMUL.FTZ R71, R71, R10 ;  /* 0x0000000a47477220 */ /* 0x000fe20000410000 */
[----:B------:R-:W-:Y:S01]  /*a6e0*/  MOV R112, R48 ;  /* 0x0000003000707202 */ /* 0x000fe20000000f00 */
[----:B------:R-:W-:Y:S01]  /*a6f0*/  FMUL.FTZ R80, R80, R11 ;  /* 0x0000000b50507220 */ /* 0x000fe20000410000 */
[----:B------:R-:W-:Y:S01]  /*a700*/  MOV R126, R49 ;  /* 0x00000031007e7202 */ /* 0x000fe20000000f00 */
[----:B------:R-:W-:Y:S01]  /*a710*/  FMUL.FTZ R81, R81, R11 ;  /* 0x0000000b51517220 */ /* 0x000fe20000410000 */
[----:B------:R-:W-:Y:S01]  /*a720*/  MOV R125, R44 ;  /* 0x0000002c007d7202 */ /* 0x000fe20000000f00 */
[--C-:B--2---:R-:W-:Y:S01]  /*a730*/  FFMA.FTZ R9, R54, c[0x0][0x23c], -R2.reuse ;  /* 0x00008f0036097a23 */ /* 0x104fe20000010802 */
[----:B------:R-:W-:Y:S01]  /*a740*/  MOV R124, R45 ;  /* 0x0000002d007c7202 */ /* 0x000fe20000000f00 */
[-C--:B------:R-:W-:Y:S01]  /*a750*/  FMUL.FTZ R82, R82, R10.reuse ;  /* 0x0000000a52527220 */ /* 0x080fe20000410000 */
[C---:B------:R-:W-:Y:S01]  /*a760*/  HMMA.16816.F32 R48, R4.reuse, R32, R68 ;  /* 0x000000200430723c */ /* 0x040fe20000001844 */
[----:B------:R2:W-:Y:S01]  /*a770*/  MUFU.EX2 R103, R9 ;  /* 0x0000000900677308 */ /* 0x0005e20000000800 */
[----:B------:R-:W-:Y:S01]  /*a780*/  FMUL.FTZ R83, R83, R10 ;  /* 0x0000000a53537220 */ /* 0x000fe20000410000 */
[----:B------:R-:W1:Y:S01]  /*a790*/  LDSM.16.MT88.4 R16, [R222+0xa400] ;  /* 0x00a40000de10783b */ /* 0x000e620000004200 */
[----:B------:R-:W-:Y:S01]  /*a7a0*/  FMUL.FTZ R84, R84, R11 ;  /* 0x0000000b54547220 */ /* 0x000fe20000410000 */
[----:B------:R-:W-:Y:S01]  /*a7b0*/  MOV R178, R131 ;  /* 0x0000008300b27202 */ /* 0x000fe20000000f00 */
[-C--:B------:R-:W-:Y:S01]  /*a7c0*/  FMUL.FTZ R85, R85, R11.reuse ;  /* 0x0000000b55557220 */ /* 0x080fe20000410000 */
[----:B------:R-:W-:Y:S01]  /*a7d0*/  MOV R143, R124 ;  /* 0x0000007c008f7202 */ /* 0x000fe20000000f00 */
[-C--:B------:R-:W-:Y:S01]  /*a7e0*/  FMUL.FTZ R86, R86, R10.reuse ;  /* 0x0000000a56567220 */ /* 0x080fe20000410000 */
[C---:B------:R-:W-:Y:S01]  /*a7f0*/  HMMA.16816.F32 R80, R4.reuse, R34, R80 ;  /* 0x000000220450723c */ /* 0x040fe20000001850 */
[----:B------:R-:W-:Y:S01]  /*a800*/  FMUL.FTZ R87, R87, R10 ;  /* 0x0000000a57577220 */ /* 0x000fe20000410000 */
[----:B------:R-:W-:Y:S01]  /*a810*/  LDSM.16.MT88.4 R32, [R222+0xb400] ;  /* 0x00b40000de20783b */ /* 0x000fe20000004200 */
[----:B------:R-:W-:Y:S01]  /*a820*/  FMUL.FTZ R96, R96, R11 ;  /* 0x0000000b60607220 */ /* 0x000fe20000410000 */
[----:B------:R-:W-:Y:S01]  /*a830*/  MOV R142, R125 ;  /* 0x0000007d008e7202 */ /* 0x000fe20000000f00 */
[----:B------:R-:W-:Y:S01]  /*a840*/  FMUL.FTZ R97, R97, R11 ;  /* 0x0000000b61617220 */ /* 0x000fe20000410000 */
[----:B------:R-:W-:Y:S01]  /*a850*/  MOV R159, R126 ;  /* 0x0000007e009f7202 */ /* 0x000fe20000000f00 */
[-C--:B------:R-:W-:Y:S01]  /*a860*/  FMUL.FTZ R98, R98, R10.reuse ;  /* 0x0000000a62627220 */ /* 0x080fe20000410000 */
[----:B------:R-:W-:Y:S01]  /*a870*/  HMMA.16816.F32 R44, R4, R12, R84 ;  /* 0x0000000c042c723c */ /* 0x000fe20000001854 */
[----:B--2---:R-:W-:Y:S01]  /*a880*/  FFMA.FTZ R9, R52, c[0x0][0x23c], -R2 ;  /* 0x00008f0034097a23 */ /* 0x004fe20000010802 */
[----:B------:R-:W-:Y:S01]  /*a890*/  MOV R158, R127 ;  /* 0x0000007f009e7202 */ /* 0x000fe20000000f00 */
[----:B------:R-:W-:Y:S01]  /*a8a0*/  FMUL.FTZ R99, R99, R10 ;  /* 0x0000000a63637220 */ /* 0x000fe20000410000 */
[----:B------:R-:W-:-:S02]  /*a8b0*/  MOV R157, R112 ;  /* 0x00000070009d7202 */ /* 0x000fc40000000f00 */
[----:B------:R-:W-:Y:S02]  /*a8c0*/  MOV R156, R113 ;  /* 0x00000071009c7202 */ /* 0x000fe40000000f00 */
[C---:B------:R-:W-:Y:S01]  /*a8d0*/  HMMA.16816.F32 R52, R4.reuse, R40, R160 ;  /* 0x000000280434723c */ /* 0x040fe200000018a0 */
[----:B------:R2:W1:Y:S06]  /*a8e0*/  MUFU.EX2 R160, R9 ;  /* 0x0000000900a07308 */ /* 0x00046c0000000800 */
[----:B------:R-:W-:Y:S01]  /*a8f0*/  MOV R163, R114 ;  /* 0x0000007200a37202 */ /* 0x000fe20000000f00 */
[----:B------:R-:W-:Y:S01]  /*a900*/  HMMA.16816.F32 R40, R4, R42, R172 ;  /* 0x0000002a0428723c */ /* 0x000fe200000018ac */
[----:B------:R-:W-:-:S06]  /*a910*/  MOV R162, R115 ;  /* 0x0000007300a27202 */ /* 0x000fcc0000000f00 */
[----:B------:R-:W-:Y:S01]  /*a920*/  MOV R175, R92 ;  /* 0x0000005c00af7202 */ /* 0x000fe20000000f00 */
[----:B------:R-:W-:Y:S01]  /*a930*/  HMMA.16816.F32 R96, R4, R14, R96 ;  /* 0x0000000e0460723c */ /* 0x000fe20000001860 */
[----:B--2---:R-:W-:Y:S01]  /*a940*/  FFMA.FTZ R9, R193, c[0x0][0x23c], -R0 ;  /* 0x00008f00c1097a23 */ /* 0x004fe20000010800 */
[----:B------:R-:W2:Y:S01]  /*a950*/  LDSM.16.MT88.4 R12, [R220+0xb400] ;  /* 0x00b40000dc0c783b */ /* 0x000ea20000004200 */
[----:B------:R-:W-:Y:S02]  /*a960*/  MOV R174, R93 ;  /* 0x0000005d00ae7202 */ /* 0x000fe40000000f00 */
[----:B------:R3:W-:Y:S01]  /*a970*/  MUFU.EX2 R146, R9 ;  /* 0x0000000900927308 */ /* 0x0007e20000000800 */
[----:B------:R-:W-:Y:S02]  /*a980*/  MOV R173, R94 ;  /* 0x0000005e00ad7202 */ /* 0x000fe40000000f00 */
[----:B----4-:R-:W-:Y:S02]  /*a990*/  F2FP.PACK_AB R4, R147, R145 ;  /* 0x000000919304723e */ /* 0x010fe400000000ff */
[----:B-1----:R-:W-:-:S02]  /*a9a0*/  F2FP.PACK_AB R6, R160, R103 ;  /* 0x00000067a006723e */ /* 0x002fc400000000ff */
[----:B------:R-:W-:Y:S01]  /*a9b0*/  MOV R172, R95 ;  /* 0x0000005f00ac7202 */ /* 0x000fe20000000f00 */
[----:B---3--:R-:W-:-:S04]  /*a9c0*/  FFMA.FTZ R9, R192, c[0x0][0x23c], -R0 ;  /* 0x00008f00c0097a23 */ /* 0x008fc80000010800 */
[----:B------:R1:W3:Y:S02]  /*a9d0*/  MUFU.EX2 R140, R9 ;  /* 0x00000009008c7308 */ /* 0x0002e40000000800 */
[----:B-1----:R-:W-:Y:S01]  /*a9e0*/  FFMA.FTZ R9, R194, c[0x0][0x23c], -R0 ;  /* 0x00008f00c2097a23 */ /* 0x002fe20000010800 */
[----:B---3--:R-:W-:-:S05]  /*a9f0*/  F2FP.PACK_AB R5, R140, R146 ;  /* 0x000000928c05723e */ /* 0x008fca00000000ff */
[----:B------:R1:W-:Y:S02]  /*aa00*/  MUFU.EX2 R141, R9 ;  /* 0x00000009008d7308 */ /* 0x0003e40000000800 */
[----:B-1----:R-:W-:-:S06]  /*aa10*/  FFMA.FTZ R9, R179, c[0x0][0x23c], -R0 ;  /* 0x00008f00b3097a23 */ /* 0x002fcc0000010800 */
[----:B------:R1:W3:Y:S02]  /*aa20*/  MUFU.EX2 R161, R9 ;  /* 0x0000000900a17308 */ /* 0x0002e40000000800 */
[----:B-1----:R-:W-:Y:S01]  /*aa30*/  FFMA.FTZ R9, R195, c[0x0][0x23c], -R8 ;  /* 0x00008f00c3097a23 */ /* 0x002fe20000010808 */
[----:B---3--:R-:W-:-:S05]  /*aa40*/  F2FP.PACK_AB R7, R161, R141 ;  /* 0x0000008da107723e */ /* 0x008fca00000000ff */
[----:B------:R1:W3:Y:S02]  /*aa50*/  MUFU.EX2 R128, R9 ;  /* 0x0000000900807308 */ /* 0x0002e40000000800 */
[C---:B------:R-:W-:Y:S08]  /*aa60*/  HMMA.16816.F32 R136, R4.reuse, R30, R188 ;  /* 0x0000001e0488723c */ /* 0x040ff000000018bc */
[----:B------:R-:W-:Y:S01]  /*aa70*/  HMMA.16816.F32 R124, R4, R20, R180 ;  /* 0x00000014047c723c */ /* 0x000fe200000018b4 */
[----:B-1----:R-:W-:-:S04]  /*aa80*/  FFMA.FTZ R9, R201, c[0x0][0x23c], -R8 ;  /* 0x00008f00c9097a23 */ /* 0x002fc80000010808 */
[----:B------:R1:W-:Y:S03]  /*aa90*/  MUFU.EX2 R201, R9 ;  /* 0x0000000900c97308 */ /* 0x0003e60000000800 */
[C---:B------:R-:W-:Y:S07]  /*aaa0*/  HMMA.16816.F32 R84, R4.reuse, R28, R196 ;  /* 0x0000001c0454723c */ /* 0x040fee00000018c4 */
[----:B------:R-:W-:Y:S01]  /*aab0*/  MOV R196, R103 ;  /* 0x0000006700c47202 */ /* 0x000fe20000000f00 */
[----:B------:R-:W-:Y:S01]  /*aac0*/  HMMA.16816.F32 R132, R4, R24, R132 ;  /* 0x000000180484723c */ /* 0x000fe20000001884 */
[----:B------:R-:W-:-:S02]  /*aad0*/  MOV R198, R153 ;  /* 0x0000009900c67202 */ /* 0x000fc40000000f00 */
[----:B------:R-:W-:Y:S02]  /*aae0*/  MOV R199, R154 ;  /* 0x0000009a00c77202 */ /* 0x000fe40000000f00 */
[----:B------:R-:W-:Y:S01]  /*aaf0*/  MOV R197, R141 ;  /* 0x0000008d00c57202 */ /* 0x000fe20000000f00 */
[----:B-1----:R-:W-:Y:S02]  /*ab00*/  FFMA.FTZ R9, R200, c[0x0][0x23c], -R8 ;  /* 0x00008f00c8097a23 */ /* 0x002fe40000010808 */
[----:B------:R-:W-:Y:S01]  /*ab10*/  HMMA.16816.F32 R120, R4, R22, R120 ;  /* 0x000000160478723c */ /* 0x000fe20000001878 */
[----:B------:R-:W-:Y:S01]  /*ab20*/  MOV R200, R140 ;  /* 0x0000008c00c87202 */ /* 0x000fe20000000f00 */
[----:B------:R1:W-:Y:S01]  /*ab30*/  MUFU.EX2 R195, R9 ;  /* 0x0000000900c37308 */ /* 0x0003e20000000800 */
[----:B------:R-:W-:Y:S02]  /*ab40*/  MOV R140, R143 ;  /* 0x0000008f008c7202 */ /* 0x000fe40000000f00 */
[----:B------:R-:W-:-:S03]  /*ab50*/  MOV R143, R176 ;  /* 0x000000b0008f7202 */ /* 0x000fc60000000f00 */
[C---:B------:R-:W-:Y:S08]  /*ab60*/  HMMA.16816.F32 R116, R4.reuse, R16, R116 ;  /* 0x000000100474723c */ /* 0x040ff00000001874 */
[----:B------:R-:W-:Y:S01]  /*ab70*/  HMMA.16816.F32 R112, R4, R18, R168 ;  /* 0x000000120470723c */ /* 0x000fe200000018a8 */
[----:B-1----:R-:W-:Y:S01]  /*ab80*/  FFMA.FTZ R9, R210, c[0x0][0x23c], -R3 ;  /* 0x00008f00d2097a23 */ /* 0x002fe20000010803 */
[----:B------:R-:W-:-:S03]  /*ab90*/  MOV R210, R147 ;  /* 0x0000009300d27202 */ /* 0x000fc60000000f00 */
[----:B------:R1:W-:Y:S03]  /*aba0*/  MUFU.EX2 R194, R9 ;  /* 0x0000000900c27308 */ /* 0x0003e60000000800 */
[C---:B--2---:R-:W-:Y:S08]  /*abb0*/  HMMA.16816.F32 R108, R4.reuse, R12, R108 ;  /* 0x0000000c046c723c */ /* 0x044ff0000000186c */
[----:B------:R-:W-:Y:S01]  /*abc0*/  HMMA.16816.F32 R104, R4, R14, R104 ;  /* 0x0000000e0468723c */ /* 0x000fe20000001868 */
[----:B-1----:R-:W-:Y:S01]  /*abd0*/  FFMA.FTZ R9, R204, c[0x0][0x23c], -R3 ;  /* 0x00008f00cc097a23 */ /* 0x002fe20000010803 */
[----:B---3--:R-:W-:-:S06]  /*abe0*/  MOV R204, R128 ;  /* 0x0000008000cc7202 */ /* 0x008fcc0000000f00 */
[C---:B------:R-:W-:Y:S01]  /*abf0*/  HMMA.16816.F32 R92, R4.reuse, R32, R148 ;  /* 0x00000020045c723c */ /* 0x040fe20000001894 */
[----:B------:R1:W2:Y:S07]  /*ac00*/  MUFU.EX2 R193, R9 ;  /* 0x0000000900c17308 */ /* 0x0002ae0000000800 */
[C---:B------:R-:W-:Y:S08]  /*ac10*/  HMMA.16816.F32 R128, R4.reuse, R26, R184 ;  /* 0x0000001a0480723c */ /* 0x040ff000000018b8 */
[----:B------:R-:W-:Y:S01]  /*ac20*/  HMMA.16816.F32 R72, R4, R34, R72 ;  /* 0x000000220448723c */ /* 0x000fe20000001848 */
[----:B-1----:R-:W-:Y:S01]  /*ac30*/  FFMA.FTZ R9, R206, c[0x0][0x23c], -R3 ;  /* 0x00008f00ce097a23 */ /* 0x002fe20000010803 */
[----:B------:R-:W-:-:S03]  /*ac40*/  MOV R206, R146 ;  /* 0x0000009200ce7202 */ /* 0x000fc60000000f00 */
[----:B------:R1:W-:Y:S02]  /*ac50*/  MUFU.EX2 R192, R9 ;  /* 0x0000000900c07308 */ /* 0x0003e40000000800 */
[----:B------:R-:W-:Y:S02]  /*ac60*/  F2FP.PACK_AB R4, R204, R144 ;  /* 0x00000090cc04723e */ /* 0x000fe400000000ff */
        /* <DEDUP_REMOVED lines=13> */
[----:B------:R-:W-:-:S02]  /*ad40*/  MOV R207, R159 ;  /* 0x0000009f00cf7202 */ /* 0x000fc40000000f00 */
[----:B------:R-:W-:Y:S01]  /*ad50*/  MOV R159, R142 ;  /* 0x0000008e009f7202 */ /* 0x000fe20000000f00 */
[----:B------:R1:W3:Y:S03]  /*ad60*/  MUFU.EX2 R189, R9 ;  /* 0x0000000900bd7308 */ /* 0x0002e60000000800 */
[----:B------:R-:W-:Y:S01]  /*ad70*/  HMMA.16816.F32 R76, R4, R30, R76 ;  /* 0x0000001e044c723c */ /* 0x000fe2000000184c */
[----:B------:R-:W4:Y:S01]  /*ad80*/  LDSM.16.MT88.4 R28, [R222+0x9800] ;  /* 0x00980000de1c783b */ /* 0x000f220000004200 */
[----:B------:R-:W-:-:S06]  /*ad90*/  MOV R142, R178 ;  /* 0x000000b2008e7202 */ /* 0x000fcc0000000f00 */
[----:B------:R-:W-:Y:S01]  /*ada0*/  HMMA.16816.F32 R64, R4, R26, R64 ;  /* 0x0000001a0440723c */ /* 0x000fe20000001840 */
[----:B------:R-:W-:Y:S01]  /*adb0*/  LDSM.16.MT88.4 R24, [R220+0xa800] ;  /* 0x00a80000dc18783b */ /* 0x000fe20000004200 */
[----:B-1----:R-:W-:-:S06]  /*adc0*/  FFMA.FTZ R9, R205, c[0x0][0x23c], -R2 ;  /* 0x00008f00cd097a23 */ /* 0x002fcc0000010802 */
[C---:B------:R-:W-:Y:S01]  /*add0*/  HMMA.16816.F32 R48, R4.reuse, R12, R48 ;  /* 0x0000000c0430723c */ /* 0x040fe20000001830 */
[----:B------:R-:W-:Y:S01]  /*ade0*/  MOV R205, R158 ;  /* 0x0000009e00cd7202 */ /* 0x000fe20000000f00 */
[----:B------:R1:W-:Y:S06]  /*adf0*/  MUFU.EX2 R188, R9 ;  /* 0x0000000900bc7308 */ /* 0x0003ec0000000800 */
[C---:B------:R-:W-:Y:S01]  /*ae00*/  HMMA.16816.F32 R80, R4.reuse, R14, R80 ;  /* 0x0000000e0450723c */ /* 0x040fe20000001850 */
[----:B------:R-:W2:Y:S07]  /*ae10*/  LDSM.16.MT88.4 R12, [R220+0xb800] ;  /* 0x00b80000dc0c783b */ /* 0x000eae0000004200 */
        /* <DEDUP_REMOVED lines=11> */
[----:B------:R2:W-:Y:S05]  /*aed0*/  MUFU.EX2 R186, R9 ;  /* 0x0000000900ba7308 */ /* 0x0005ea0000000800 */
[C---:B------:R-:W-:Y:S08]  /*aee0*/  HMMA.16816.F32 R44, R4.reuse, R32, R44 ;  /* 0x00000020042c723c */ /* 0x040ff0000000182c */
[----:B------:R-:W-:Y:S01]  /*aef0*/  HMMA.16816.F32 R32, R4, R34, R96 ;  /* 0x000000220420723c */ /* 0x000fe20000001860 */
[----:B--2---:R-:W-:Y:S01]  /*af00*/  FFMA.FTZ R9, R213, c[0x0][0x23c], -R0 ;  /* 0x00008f00d5097a23 */ /* 0x004fe20000010800 */
[----:B------:R-:W-:-:S02]  /*af10*/  MOV R213, R163 ;  /* 0x000000a300d57202 */ /* 0x000fc40000000f00 */
[----:B------:R-:W-:Y:S01]  /*af20*/  MOV R163, R177 ;  /* 0x000000b100a37202 */ /* 0x000fe20000000f00 */
[----:B------:R2:W2:Y:S02]  /*af30*/  MUFU.EX2 R185, R9 ;  /* 0x0000000900b97308 */ /* 0x0004a40000000800 */
[----:B---3--:R-:W-:Y:S02]  /*af40*/  F2FP.PACK_AB R4, R189, R190 ;  /* 0x000000bebd04723e */ /* 0x008fe400000000ff */
[----:B------:R-:W-:Y:S01]  /*af50*/  F2FP.PACK_AB R6, R187, R188 ;  /* 0x000000bcbb06723e */ /* 0x000fe200000000ff */
[--C-:B--2---:R-:W-:Y:S01]  /*af60*/  FFMA.FTZ R9, R212, c[0x0][0x23c], -R0.reuse ;  /* 0x00008f00d4097a23 */ /* 0x104fe20000010800 */
[----:B------:R-:W-:Y:S02]  /*af70*/  F2FP.PACK_AB R5, R185, R186 ;  /* 0x000000bab905723e */ /* 0x000fe400000000ff */
[----:B------:R-:W-:Y:S01]  /*af80*/  MOV R212, R162 ;  /* 0x000000a200d47202 */ /* 0x000fe20000000f00 */
[----:B------:R2:W-:Y:S01]  /*af90*/  MUFU.EX2 R184, R9 ;  /* 0x0000000900b87308 */ /* 0x0005e20000000800 */
[----:B------:R-:W-:Y:S01]  /*afa0*/  MOV R162, R155 ;  /* 0x0000009b00a27202 */ /* 0x000fe20000000f00 */
[----:B--2---:R-:W-:Y:S01]  /*afb0*/  FFMA.FTZ R9, R209, c[0x0][0x23c], -R0 ;  /* 0x00008f00d1097a23 */ /* 0x004fe20000010800 */
[----:B------:R-:W-:-:S05]  /*afc0*/  MOV R209, R175 ;  /* 0x000000af00d17202 */ /* 0x000fca0000000f00 */
[----:B------:R2:W3:Y:S02]  /*afd0*/  MUFU.EX2 R183, R9 ;  /* 0x0000000900b77308 */ /* 0x0004e40000000800 */
[----:B--2---:R-:W-:Y:S01]  /*afe0*/  FFMA.FTZ R9, R218, c[0x0][0x23c], -R8 ;  /* 0x00008f00da097a23 */ /* 0x004fe20000010808 */
[----:B---3--:R-:W-:Y:S02]  /*aff0*/  F2FP.PACK_AB R7, R183, R184 ;  /* 0x000000b8b707723e */ /* 0x008fe400000000ff */
[----:B------:R-:W-:-:S03]  /*b000*/  MOV R218, R174 ;  /* 0x000000ae00da7202 */ /* 0x000fc60000000f00 */
[----:B------:R2:W-:Y:S02]  /*b010*/  MUFU.EX2 R182, R9 ;  /* 0x0000000900b67308 */ /* 0x0005e40000000800 */
[C---:B------:R-:W-:Y:S08]  /*b020*/  HMMA.16816.F32 R144, R4.reuse, R38, R136 ;  /* 0x000000260490723c */ /* 0x040ff00000001888 */
[----:B----4-:R-:W-:Y:S01]  /*b030*/  HMMA.16816.F32 R136, R4, R30, R128 ;  /* 0x0000001e0488723c */ /* 0x010fe20000001880 */
[----:B--2---:R-:W-:Y:S01]  /*b040*/  FFMA.FTZ R9, R217, c[0x0][0x23c], -R8 ;  /* 0x00008f00d9097a23 */ /* 0x004fe20000010808 */
[----:B------:R-:W-:-:S03]  /*b050*/  MOV R217, R173 ;  /* 0x000000ad00d97202 */ /* 0x000fc60000000f00 */
[----:B------:R2:W3:Y:S03]  /*b060*/  MUFU.EX2 R180, R9 ;  /* 0x0000000900b47308 */ /* 0x0004e60000000800 */
[C---:B------:R-:W-:Y:S08]  /*b070*/  HMMA.16816.F32 R128, R4.reuse, R12, R108 ;  /* 0x0000000c0480723c */ /* 0x040ff0000000186c */
[----:B------:R-:W-:Y:S01]  /*b080*/  HMMA.16816.F32 R96, R4, R36, R84 ;  /* 0x000000240460723c */ /* 0x000fe20000001854 */
[----:B--2---:R-:W-:-:S07]  /*b090*/  FFMA.FTZ R9, R216, c[0x0][0x23c], -R8 ;  /* 0x00008f00d8097a23 */ /* 0x004fce0000010808 */
[C---:B------:R-:W-:Y:S01]  /*b0a0*/  HMMA.16816.F32 R108, R4.reuse, R14, R104 ;  /* 0x0000000e046c723c */ /* 0x040fe20000001868 */
[----:B------:R-:W-:Y:S01]  /*b0b0*/  MOV R216, R172 ;  /* 0x000000ac00d87202 */ /* 0x000fe20000000f00 */
[----:B------:R2:W-:Y:S01]  /*b0c0*/  MUFU.EX2 R181, R9 ;  /* 0x0000000900b57308 */ /* 0x0005e20000000800 */
[----:B------:R-:W-:Y:S05]  /*b0d0*/  LDSM.16.MT88.4 R172, [R222+0xac00] ;  /* 0x00ac0000deac783b */ /* 0x000fea0000004200 */
[C---:B------:R-:W-:Y:S08]  /*b0e0*/  HMMA.16816.F32 R132, R4.reuse, R28, R132 ;  /* 0x0000001c0484723c */ /* 0x040ff00000001884 */
[----:B------:R-:W-:Y:S01]  /*b0f0*/  HMMA.16816.F32 R148, R4, R24, R124 ;  /* 0x000000180494723c */ /* 0x000fe2000000187c */
[----:B------:R-:W4:Y:S01]  /*b100*/  LDSM.16.MT88.4 R124, [R220+0x9c00] ;  /* 0x009c0000dc7c783b */ /* 0x000f220000004200 */
[----:B--2---:R-:W-:Y:S01]  /*b110*/  FFMA.FTZ R9, R215, c[0x0][0x23c], -R8 ;  /* 0x00008f00d7097a23 */ /* 0x004fe20000010808 */
[----:B------:R-:W-:-:S03]  /*b120*/  MOV R215, R152 ;  /* 0x0000009800d77202 */ /* 0x000fc60000000f00 */
[----:B------:R2:W-:Y:S02]  /*b130*/  MUFU.EX2 R179, R9 ;  /* 0x0000000900b37308 */ /* 0x0005e40000000800 */
[C---:B------:R-:W-:Y:S07]  /*b140*/  HMMA.16816.F32 R152, R4.reuse, R26, R120 ;  /* 0x0000001a0498723c */ /* 0x040fee0000001878 */
[----:B------:R-:W-:Y:S01]  /*b150*/  MOV R120, R164 ;  /* 0x000000a400787202 */ /* 0x000fe20000000f00 */
[----:B-1----:R-:W-:Y:S01]  /*b160*/  HMMA.16816.F32 R168, R4, R18, R112 ;  /* 0x0000001204a8723c */ /* 0x002fe20000001870 */
[----:B------:R-:W-:-:S02]  /*b170*/  MOV R121, R142 ;  /* 0x0000008e00797202 */ /* 0x000fc40000000f00 */
[----:B------:R-:W-:Y:S02]  /*b180*/  MOV R123, R159 ;  /* 0x0000009f007b7202 */ /* 0x000fe40000000f00 */
[----:B------:R-:W-:Y:S01]  /*b190*/  MOV R122, R140 ;  /* 0x0000008c007a7202 */ /* 0x000fe20000000f00 */
[----:B------:R-:W-:Y:S01]  /*b1a0*/  LDSM.16.MT88.4 R156, [R220+0xac00] ;  /* 0x00ac0000dc9c783b */ /* 0x000fe20000004200 */
[----:B--2---:R-:W-:Y:S01]  /*b1b0*/  FFMA.FTZ R9, R244, c[0x0][0x23c], -R3 ;  /* 0x00008f00f4097a23 */ /* 0x004fe20000010803 */
[----:B------:R-:W-:Y:S01]  /*b1c0*/  MOV R244, R167 ;  /* 0x000000a700f47202 */ /* 0x000fe20000000f00 */
[C---:B------:R-:W-:Y:S02]  /*b1d0*/  HMMA.16816.F32 R104, R4.reuse, R20, R92 ;  /* 0x000000140468723c */ /* 0x040fe4000000185c */
[----:B------:R1:W-:Y:S06]  /*b1e0*/  MUFU.EX2 R178, R9 ;  /* 0x0000000900b27308 */ /* 0x0003ec0000000800 */
[----:B------:R-:W-:Y:S07]  /*b1f0*/  HMMA.16816.F32 R84, R4, R22, R72 ;  /* 0x000000160454723c */ /* 0x000fee0000001848 */
[----:B------:R-:W-:-:S02]  /*b200*/  MOV R72, R122 ;  /* 0x0000007a00487202 */ /* 0x000fc40000000f00 */
[----:B------:R-:W-:Y:S01]  /*b210*/  MOV R73, R123 ;  /* 0x0000007b00497202 */ /* 0x000fe20000000f00 */
[----:B-1----:R-:W-:Y:S01]  /*b220*/  FFMA.FTZ R9, R236, c[0x0][0x23c], -R3 ;  /* 0x00008f00ec097a23 */ /* 0x002fe20000010803 */
[----:B------:R-:W-:Y:S02]  /*b230*/  MOV R236, R143 ;  /* 0x0000008f00ec7202 */ /* 0x000fe40000000f00 */
[----:B------:R-:W1:Y:S01]  /*b240*/  LDSM.16.MT88.4 R140, [R222+0x9c00] ;  /* 0x009c0000de8c783b */ /* 0x000e620000004200 */
[----:B------:R2:W1:Y:S01]  /*b250*/  MUFU.EX2 R177, R9 ;  /* 0x0000000900b17308 */ /* 0x0004620000000800 */
[----:B------:R-:W-:Y:S02]  /*b260*/  MOV R74, R215 ;  /* 0x000000d7004a7202 */ /* 0x000fe40000000f00 */
[----:B------:R-:W-:Y:S02]  /*b270*/  MOV R75, R120 ;  /* 0x00000078004b7202 */ /* 0x000fe40000000f00 */
[----:B------:R-:W-:-:S02]  /*b280*/  MOV R215, R221 ;  /* 0x000000dd00d77202 */ /* 0x000fc40000000f00 */
[----:B------:R1:W5:Y:S01]  /*b290*/  LDL.LU R221, [R1+0x60] ;  /* 0x0000600001dd7983 */ /* 0x0003620000300800 */
[----:B--2---:R-:W-:Y:S01]  /*b2a0*/  FFMA.FTZ R9, R235, c[0x0][0x23c], -R3 ;  /* 0x00008f00eb097a23 */ /* 0x004fe20000010803 */
[----:B------:R-:W-:-:S03]  /*b2b0*/  MOV R235, R166 ;  /* 0x000000a600eb7202 */ /* 0x000fc60000000f00 */
[----:B------:R2:W-:Y:S02]  /*b2c0*/  MUFU.EX2 R176, R9 ;  /* 0x0000000900b07308 */ /* 0x0005e40000000800 */
[----:B--2---:R-:W-:Y:S01]  /*b2d0*/  FFMA.FTZ R9, R219, c[0x0][0x23c], -R3 ;  /* 0x00008f00db097a23 */ /* 0x004fe20000010803 */
[----:B------:R-:W-:Y:S02]  /*b2e0*/  MOV R219, R165 ;  /* 0x000000a500db7202 */ /* 0x000fe40000000f00 */
[----:B------:R-:W-:Y:S03]  /*b2f0*/  HMMA.16816.F32 R164, R4, R16, R116 ;  /* 0x0000001004a4723c */ /* 0x000fe60000001874 */
[----:B------:R2:W2:Y:S04]  /*b300*/  MUFU.EX2 R103, R9 ;  /* 0x0000000900677308 */ /* 0x0004a80000000800 */
[----:B---3--:R-:W-:-:S02]  /*b310*/  F2FP.PACK_AB R4, R180, R182 ;  /* 0x000000b6b404723e */ /* 0x008fc400000000ff */
[----:B-1----:R-:W-:Y:S02]  /*b320*/  F2FP.PACK_AB R5, R177, R178 ;  /* 0x000000b2b105723e */ /* 0x002fe400000000ff */
[----:B------:R-:W-:Y:S02]  /*b330*/  F2FP.PACK_AB R6, R179, R181 ;  /* 0x000000b5b306723e */ /* 0x000fe400000000ff */
[----:B------:R-:W-:Y:S01]  /*b340*/  MOV R119, R102 ;  /* 0x0000006600777202 */ /* 0x000fe20000000f00 */
[----:B--2---:R-:W-:Y:S01]  /*b350*/  FFMA.FTZ R9, R245, c[0x0][0x23c], -R2 ;  /* 0x00008f00f5097a23 */ /* 0x004fe20000010802 */
[----:B------:R-:W-:-:S03]  /*b360*/  F2FP.PACK_AB R7, R103, R176 ;  /* 0x000000b06707723e */ /* 0x000fc600000000ff */
        /* <DEDUP_REMOVED lines=10> */
[----:B--2---:R-:W-:Y:S01]  /*b410*/  F2FP.PACK_AB R92, R30, R102 ;  /* 0x000000661e5c723e */ /* 0x004fe200000000ff */
[----:B------:R-:W-:Y:S05]  /*b420*/  MUFU.EX2 R29, R9 ;  /* 0x00000009001d7308 */ /* 0x000fea0000000800 */
[C---:B------:R-:W-:Y:S03]  /*b430*/  HMMA.16816.F32 R112, R4.reuse, R36, R88 ;  /* 0x000000240470723c */ /* 0x040fe60000001858 */
[----:B------:R1:W2:Y:S04]  /*b440*/  MUFU.EX2 R28, R2 ;  /* 0x00000002001c7308 */ /* 0x0002a80000000800 */
[----:B------:R-:W-:Y:S01]  /*b450*/  MOV R91, R121 ;  /* 0x00000079005b7202 */ /* 0x000fe20000000f00 */
        /* <DEDUP_REMOVED lines=11> */
[----:B------:R-:W-:Y:S01]  /*b510*/  HMMA.16816.F32 R44, R4, R20, R44 ;  /* 0x00000014042c723c */ /* 0x000fe2000000182c */
[----:B------:R-:W1:Y:S01]  /*b520*/  LDSM.16.MT88.4 R4, [R222+0xbc00] ;  /* 0x00bc0000de04783b */ /* 0x000e620000004200 */
[--C-:B--2---:R-:W-:Y:S01]  /*b530*/  FFMA.FTZ R2, R247, c[0x0][0x23c], -R0.reuse ;  /* 0x00008f00f7027a23 */ /* 0x104fe20000010800 */
[----:B---3--:R-:W-:Y:S01]  /*b540*/  F2FP.PACK_AB R93, R26, R27 ;  /* 0x0000001b1a5d723e */ /* 0x008fe200000000ff */
[----:B------:R-:W-:-:S02]  /*b550*/  FFMA.FTZ R0, R246, c[0x0][0x23c], -R0 ;  /* 0x00008f00f6007a23 */ /* 0x000fc40000010800 */
[----:B------:R2:W-:Y:S08]  /*b560*/  MUFU.EX2 R25, R2 ;  /* 0x0000000200197308 */ /* 0x0005f00000000800 */
[----:B------:R3:W3:Y:S01]  /*b570*/  MUFU.EX2 R24, R0 ;  /* 0x0000000000187308 */ /* 0x0006e20000000800 */
[----:B--2---:R-:W-:-:S07]  /*b580*/  FFMA.FTZ R2, R252, c[0x0][0x23c], -R8 ;  /* 0x00008f00fc027a23 */ /* 0x004fce0000010808 */
[----:B------:R-:W-:Y:S01]  /*b590*/  MUFU.EX2 R21, R2 ;  /* 0x0000000200157308 */ /* 0x000fe20000000800 */
[----:B---3--:R-:W-:Y:S01]  /*b5a0*/  FFMA.FTZ R0, R250, c[0x0][0x23c], -R8 ;  /* 0x00008f00fa007a23 */ /* 0x008fe20000010808 */
[----:B------:R-:W-:-:S06]  /*b5b0*/  F2FP.PACK_AB R95, R24, R25 ;  /* 0x00000019185f723e */ /* 0x000fcc00000000ff */
[----:B------:R2:W3:Y:S02]  /*b5c0*/  MUFU.EX2 R23, R0 ;  /* 0x0000000000177308 */ /* 0x0004e40000000800 */
[----:B--2---:R-:W-:-:S06]  /*b5d0*/  FFMA.FTZ R0, R119, c[0x0][0x23c], -R8 ;  /* 0x00008f0077007a23 */ /* 0x004fcc0000010808 */
[----:B------:R2:W-:Y:S02]  /*b5e0*/  MUFU.EX2 R22, R0 ;  /* 0x0000000000167308 */ /* 0x0005e40000000800 */
[----:B--2---:R-:W-:-:S06]  /*b5f0*/  FFMA.FTZ R0, R251, c[0x0][0x23c], -R8 ;  /* 0x00008f00fb007a23 */ /* 0x004fcc0000010808 */
[----:B------:R2:W-:Y:S02]  /*b600*/  MUFU.EX2 R20, R0 ;  /* 0x0000000000147308 */ /* 0x0005e40000000800 */
[----:B--2---:R-:W-:-:S06]  /*b610*/  FFMA.FTZ R0, R91, c[0x0][0x23c], -R3 ;  /* 0x00008f005b007a23 */ /* 0x004fcc0000010803 */
[----:B------:R2:W-:Y:S02]  /*b620*/  MUFU.EX2 R19, R0 ;  /* 0x0000000000137308 */ /* 0x0005e40000000800 */
[----:B--2---:R-:W-:-:S06]  /*b630*/  FFMA.FTZ R0, R72, c[0x0][0x23c], -R3 ;  /* 0x00008f0048007a23 */ /* 0x004fcc0000010803 */
[----:B------:R2:W1:Y:S01]  /*b640*/  MUFU.EX2 R18, R0 ;  /* 0x0000000000127308 */ /* 0x0004620000000800 */
[----:B------:R-:W-:Y:S02]  /*b650*/  MOV R242, R219 ;  /* 0x000000db00f27202 */ /* 0x000fe40000000f00 */
[----:B------:R-:W-:Y:S01]  /*b660*/  MOV R9, R235 ;  /* 0x000000eb00097202 */ /* 0x000fe20000000f00 */
[--C-:B--2---:R-:W-:Y:S02]  /*b670*/  FFMA.FTZ R0, R73, c[0x0][0x23c], -R3.reuse ;  /* 0x00008f0049007a23 */ /* 0x104fe40000010803 */
[----:B------:R-:W-:Y:S02]  /*b680*/  FFMA.FTZ R3, R74, c[0x0][0x23c], -R3 ;  /* 0x00008f004a037a23 */ /* 0x000fe40000010803 */
[----:B------:R-:W-:Y:S08]  /*b690*/  MUFU.EX2 R17, R0 ;  /* 0x0000000000117308 */ /* 0x000ff00000000800 */
[----:B------:R2:W1:Y:S01]  /*b6a0*/  MUFU.EX2 R16, R3 ;  /* 0x0000000300107308 */ /* 0x0004620000000800 */
[----:B------:R-:W-:-:S02]  /*b6b0*/  MOV R31, R75 ;  /* 0x0000004b001f7202 */ /* 0x000fc40000000f00 */
[----:B------:R-:W-:Y:S02]  /*b6c0*/  MOV R243, R244 ;  /* 0x000000f400f37202 */ /* 0x000fe40000000f00 */
[----:B------:R-:W-:Y:S02]  /*b6d0*/  MOV R219, R198 ;  /* 0x000000c600db7202 */ /* 0x000fe40000000f00 */
[----:B------:R-:W-:Y:S02]  /*b6e0*/  MOV R245, R199 ;  /* 0x000000c700f57202 */ /* 0x000fe40000000f00 */
[----:B------:R-:W-:Y:S01]  /*b6f0*/  MOV R235, R162 ;  /* 0x000000a200eb7202 */ /* 0x000fe20000000f00 */
[----:B------:R-:W-:Y:S01]  /*b700*/  FFMA.FTZ R8, R242, R11, R9 ;  /* 0x0000000bf2087223 */ /* 0x000fe20000010009 */
[----:B------:R-:W-:Y:S01]  /*b710*/  MOV R244, R163 ;  /* 0x000000a300f47202 */ /* 0x000fe20000000f00 */
[----:B----4-:R-:W-:Y:S01]  /*b720*/  HMMA.16816.F32 R116, R92, R124, R96 ;  /* 0x0000007c5c74723c */ /* 0x010fe20000001860 */
[----:B------:R-:W-:-:S02]  /*b730*/  FFMA.FTZ R2, R219, R101, R245 ;  /* 0x00000065db027223 */ /* 0x000fc400000100f5 */
[----:B--2---:R-:W-:Y:S02]  /*b740*/  FFMA.FTZ R3, R31, R10, R243 ;  /* 0x0000000a1f037223 */ /* 0x004fe400000100f3 */
[----:B------:R-:W-:Y:S02]  /*b750*/  FFMA.FTZ R0, R236, R100, R235 ;  /* 0x00000064ec007223 */ /* 0x000fe400000100eb */
[----:B---3--:R-:W-:Y:S01]  /*b760*/  F2FP.PACK_AB R96, R23, R21 ;  /* 0x000000151760723e */ /* 0x008fe200000000ff */
[----:B------:R-:W-:Y:S01]  /*b770*/  FADD.FTZ R8, R244, R8 ;  /* 0x00000008f4087221 */ /* 0x000fe20000010000 */
[----:B-1----:R-:W-:Y:S02]  /*b780*/  F2FP.PACK_AB R97, R18, R19 ;  /* 0x000000131261723e */ /* 0x002fe400000000ff */
[----:B------:R-:W-:Y:S02]  /*b790*/  F2FP.PACK_AB R98, R20, R22 ;  /* 0x000000161462723e */ /* 0x000fe400000000ff */
[----:B------:R-:W-:Y:S01]  /*b7a0*/  F2FP.PACK_AB R99, R16, R17 ;  /* 0x000000111063723e */ /* 0x000fe200000000ff */
[----:B------:R-:W-:-:S02]  /*b7b0*/  FADD.FTZ R11, R215, R3 ;  /* 0x00000003d70b7221 */ /* 0x000fc40000010000 */
[----:B------:R-:W-:Y:S01]  /*b7c0*/  FADD.FTZ R10, R216, R2 ;  /* 0x00000002d80a7221 */ /* 0x000fe20000010000 */
        /* <DEDUP_REMOVED lines=28> */
[----:B------:R-:W-:Y:S01]  /*b990*/  FADD.FTZ R4, R200, R4 ;  /* 0x00000004c8047221 */ /* 0x000fe20000010000 */
[----:B------:R-:W-:Y:S01]  /*b9a0*/  MOV R198, R160 ;  /* 0x000000a000c67202 */ /* 0x000fe20000000f00 */
[----:B------:R-:W-:Y:S01]  /*b9b0*/  FADD.FTZ R5, R201, R3 ;  /* 0x00000003c9057221 */ /* 0x000fe20000010000 */
[----:B------:R-:W-:Y:S01]  /*b9c0*/  MOV R199, R161 ;  /* 0x000000a100c77202 */ /* 0x000fe20000000f00 */
        /* <DEDUP_REMOVED lines=60> */
[----:B-1----:R-:W2:Y:S01]  /*bd90*/  LDL R198, [R1] ;  /* 0x0000000001c67983 */ /* 0x002ea20000100800 */
        /* <DEDUP_REMOVED lines=13> */
[----:B---3--:R-:W-:-:S04]  /*be70*/  LEA R0, P0, R2, R210, 0x6 ;  /* 0x000000d202007211 */ /* 0x008fc800078030ff */
[----:B------:R-:W-:Y:S02]  /*be80*/  IADD3 R3, R3, R4, RZ ;  /* 0x0000000403037210 */ /* 0x000fe40007ffe0ff */
[----:B------:R-:W-:Y:S02]  /*be90*/  @!P4 LEA R14, P5, R0, c[0x0][0x170], 0x1 ;  /* 0x00005c00000eca11 */ /* 0x000fe400078a08ff */
[----:B----4-:R-:W-:Y:S02]  /*bea0*/  LEA.HI.X R3, R2, R197, R3, 0x6, P0 ;  /* 0x000000c502037211 */ /* 0x010fe400000f3403 */
[C---:B------:R-:W-:Y:S02]  /*beb0*/  @!P3 LEA R10, P1, R0.reuse, c[0x0][0x170], 0x1 ;  /* 0x00005c00000aba11 */ /* 0x040fe400078208ff */
[C---:B------:R-:W-:Y:S02]  /*bec0*/  @!P2 LEA R8, P0, R0.reuse, c[0x0][0x170], 0x1 ;  /* 0x00005c000008aa11 */ /* 0x040fe400078008ff */
[----:B------:R-:W-:-:S02]  /*bed0*/  IADD3 R2, P6, R0, UR15, RZ ;  /* 0x0000000f00027c10 */ /* 0x000fc4000ffde0ff */
[C-C-:B------:R-:W-:Y:S02]  /*bee0*/  @!P4 LEA.HI.X R15, R0.reuse, c[0x0][0x174], R3.reuse, 0x1, P5 ;  /* 0x00005d00000fca11 */ /* 0x140fe400028f0c03 */
        /* <DEDUP_REMOVED lines=40> */
[----:B------:R-:W4:Y:S04]  /*c170*/  LDSM.16.M88.4 R32, [R221+0x6400] ;  /* 0x00640000dd20783b */ /* 0x000f280000000200 */
[----:B------:R-:W4:Y:S04]  /*c180*/  LDSM.16.M88.4 R28, [R221+0x6800] ;  /* 0x00680000dd1c783b */ /* 0x000f280000000200 */
[----:B------:R-:W4:Y:S04]  /*c190*/  LDSM.16.M88.4 R24, [R221+0x6c00] ;  /* 0x006c0000dd18783b */ /* 0x000f280000000200 */
[----:B-1----:R-:W1:Y:S04]  /*c1a0*/  LDSM.16.M88.4 R12, [R224] ;  /* 0x00000000e00c783b */ /* 0x002e680000000200 */
[----:B------:R-:W-:Y:S04]  /*c1b0*/  LDSM.16.M88.4 R48, [R223+0x6c00] ;  /* 0x006c0000df30783b */ /* 0x000fe80000000200 */
[----:B------:R-:W1:Y:S04]  /*c1c0*/  LDSM.16.M88.4 R16, [R225] ;  /* 0x00000000e110783b */ /* 0x000e680000000200 */
[----:B---3--:R-:W-:Y:S04]  /*c1d0*/  LDSM.16.M88.4 R4, [R225+0x1000] ;  /* 0x00100000e104783b */ /* 0x008fe80000000200 */
[----:B------:R-:W3:Y:S04]  /*c1e0*/  LDSM.16.M88.4 R44, [R223+0x6800] ;  /* 0x00680000df2c783b */ /* 0x000ee80000000200 */
[----:B------:R-:W1:Y:S04]  /*c1f0*/  LDSM.16.M88.4 R40, [R223+0x6400] ;  /* 0x00640000df28783b */ /* 0x000e680000000200 */
[----:B------:R-:W1:Y:S01]  /*c200*/  LDSM.16.M88.4 R20, [R223+0x6000] ;  /* 0x00600000df14783b */ /* 0x000e620000000200 */
[----:B--2---:R-:W-:Y:S01]  /*c210*/  HMMA.16816.F32 R184, R8, R36, RZ ;  /* 0x0000002408b8723c */ /* 0x004fe200000018ff */
[----:B------:R-:W-:-:S02]  /*c220*/  MOV R3, R199 ;  /* 0x000000c700037202 */ /* 0x000fc40000000f00 */
[----:B------:R-:W0:Y:S05]  /*c230*/  LDGDEPBAR ;  /* 0x00000000000079af */ /* 0x000e2a0000000000 */
[C---:B----4-:R-:W-:Y:S08]  /*c240*/  HMMA.16816.F32 R176, R8.reuse, R32, RZ ;  /* 0x0000002008b0723c */ /* 0x050ff000000018ff */
[C---:B------:R-:W-:Y:S08]  /*c250*/  HMMA.16816.F32 R104, R8.reuse, R28, RZ ;  /* 0x0000001c0868723c */ /* 0x040ff000000018ff */
[C---:B------:R-:W-:Y:S08]  /*c260*/  HMMA.16816.F32 R64, R8.reuse, R24, RZ ;  /* 0x000000180840723c */ /* 0x040ff000000018ff */
[C---:B------:R-:W-:Y:S08]  /*c270*/  HMMA.16816.F32 R180, R8.reuse, R38, RZ ;  /* 0x0000002608b4723c */ /* 0x040ff000000018ff */
[C---:B------:R-:W-:Y:S08]  /*c280*/  HMMA.16816.F32 R108, R8.reuse, R34, RZ ;  /* 0x00000022086c723c */ /* 0x040ff000000018ff */
[C---:B------:R-:W-:Y:S08]  /*c290*/  HMMA.16816.F32 R100, R8.reuse, R30, RZ ;  /* 0x0000001e0864723c */ /* 0x040ff000000018ff */
[----:B------:R-:W-:Y:S08]  /*c2a0*/  HMMA.16816.F32 R60, R8, R26, RZ ;  /* 0x0000001a083c723c */ /* 0x000ff000000018ff */
[C---:B-1----:R-:W-:Y:S08]  /*c2b0*/  HMMA.16816.F32 R8, R12.reuse, R24, RZ ;  /* 0x000000180c08723c */ /* 0x042ff000000018ff */
        /* <DEDUP_REMOVED lines=72> */
[----:B------:R-:W2:Y:S01]  /*c740*/  LDSM.16.M88.4 R28, [R223+0x8400] ;  /* 0x00840000df1c783b */ /* 0x000ea20000000200 */
        /* <DEDUP_REMOVED lines=33> */
[----:B------:R-:W3:Y:S01]  /*c960*/  LDSM.16.M88.4 R32, [R221+0x8800] ;  /* 0x00880000dd20783b */ /* 0x000ee20000000200 */
        /* <DEDUP_REMOVED lines=21> */
[----:B---3--:R-:W-:Y:S01]  /*cac0*/  HMMA.16816.F32 R48, R16, R32, R44 ;  /* 0x000000201030723c */ /* 0x008fe2000000182c */
[----:B--2---:R-:W-:-:S06]  /*cad0*/  FMUL.FTZ R0, R37, c[0x0][0x2ec] ;  /* 0x0000bb0025007a20 */ /* 0x004fcc0000410000 */
[----:B------:R2:W3:Y:S02]  /*cae0*/  MUFU.TANH R177, R0 ;  /* 0x0000000000b17308 */ /* 0x0004e40000002400 */
[----:B--2---:R-:W-:-:S06]  /*caf0*/  FMUL.FTZ R0, R38, c[0x0][0x2ec] ;  /* 0x0000bb0026007a20 */ /* 0x004fcc0000410000 */
[----:B------:R2:W1:Y:S02]  /*cb00*/  MUFU.TANH R106, R0 ;  /* 0x00000000006a7308 */ /* 0x0004640000002400 */
[----:B--2---:R-:W-:Y:S01]  /*cb10*/  FMUL.FTZ R0, R39, c[0x0][0x2ec] ;  /* 0x0000bb0027007a20 */ /* 0x004fe20000410000 */
[-C--:B------:R-:W-:Y:S01]  /*cb20*/  HMMA.16816.F32 R60, R20, R42.reuse, R200 ;  /* 0x0000002a143c723c */ /* 0x080fe200000018c8 */
[----:B------:R-:W2:Y:S04]  /*cb30*/  LDSM.16.M88.4 R36, [R223+0x7c00] ;  /* 0x007c0000df24783b */ /* 0x000ea80000000200 */
[----:B------:R1:W1:Y:S03]  /*cb40*/  MUFU.TANH R176, R0 ;  /* 0x0000000000b07308 */ /* 0x0002660000002400 */
[----:B------:R-:W-:Y:S01]  /*cb50*/  HMMA.16816.F32 R44, R24, R42, R192 ;  /* 0x0000002a182c723c */ /* 0x000fe200000018c0 */
[----:B-1----:R-:W-:-:S04]  /*cb60*/  FMUL.FTZ R0, R52, c[0x0][0x2ec] ;  /* 0x0000bb0034007a20 */ /* 0x002fc80000410000 */
[----:B------:R1:W1:Y:S03]  /*cb70*/  MUFU.TANH R107, R0 ;  /* 0x00000000006b7308 */ /* 0x0002660000002400 */
[----:B------:R-:W-:Y:S01]  /*cb80*/  HMMA.16816.F32 R40, R12, R32, R56 ;  /* 0x000000200c28723c */ /* 0x000fe20000001838 */
[----:B-1----:R-:W-:-:S04]  /*cb90*/  FMUL.FTZ R0, R53, c[0x0][0x2ec] ;  /* 0x0000bb0035007a20 */ /* 0x002fc80000410000 */
[----:B------:R1:W1:Y:S02]  /*cba0*/  MUFU.TANH R111, R0 ;  /* 0x00000000006f7308 */ /* 0x0002640000002400 */
[----:B-1----:R-:W-:-:S06]  /*cbb0*/  FMUL.FTZ R0, R54, c[0x0][0x2ec] ;  /* 0x0000bb0036007a20 */ /* 0x002fcc0000410000 */
[----:B------:R1:W1:Y:S02]  /*cbc0*/  MUFU.TANH R109, R0 ;  /* 0x00000000006d7308 */ /* 0x0002640000002400 */
[----:B-1----:R-:W-:Y:S02]  /*cbd0*/  FMUL.FTZ R0, R55, c[0x0][0x2ec] ;  /* 0x0000bb0037007a20 */ /* 0x002fe40000410000 */
[----:B------:R-:W-:Y:S04]  /*cbe0*/  HMMA.16816.F32 R52, R8, R28, R48 ;  /* 0x0000001c0834723c */ /* 0x000fe80000001830 */
[----:B------:R1:W1:Y:S02]  /*cbf0*/  MUFU.TANH R110, R0 ;  /* 0x00000000006e7308 */ /* 0x0002640000002400 */
[----:B-1----:R-:W-:-:S06]  /*cc00*/  FMUL.FTZ R0, R64, c[0x0][0x2ec] ;  /* 0x0000bb0040007a20 */ /* 0x002fcc0000410000 */
[----:B------:R1:W1:Y:S01]  /*cc10*/  MUFU.TANH R108, R0 ;  /* 0x00000000006c7308 */ /* 0x0002620000002400 */
[----:B------:R-:W-:Y:S01]  /*cc20*/  HMMA.16816.F32 R60, R12, R34, R60 ;  /* 0x000000220c3c723c */ /* 0x000fe2000000183c */
[----:B-1----:R-:W-:-:S06]  /*cc30*/  FMUL.FTZ R0, R65, c[0x0][0x2ec] ;  /* 0x0000bb0041007a20 */ /* 0x002fcc0000410000 */
[----:B------:R1:W1:Y:S01]  /*cc40*/  MUFU.TANH R105, R0 ;  /* 0x0000000000697308 */ /* 0x0002620000002400 */
[----:B------:R-:W-:Y:S01]  /*cc50*/  HMMA.16816.F32 R48, R16, R34, R44 ;  /* 0x000000221030723c */ /* 0x000fe2000000182c */
[----:B------:R-:W3:Y:S07]  /*cc60*/  LDSM.16.M88.4 R32, [R221+0x8c00] ;  /* 0x008c0000dd20783b */ /* 0x000eee0000000200 */
        /* <DEDUP_REMOVED lines=20> */
[----:B------:R-:W-:Y:S01]  /*cdb0*/  ISETP.GT.AND P0, PT, R235, R3, PT ;  /* 0x00000003eb00720c */ /* 0x000fe20003f04270 */
        /* <DEDUP_REMOVED lines=8> */
[-C--:B---3--:R-:W-:Y:S08]  /*ce40*/  HMMA.16816.F32 R40, R16, R32.reuse, R44 ;  /* 0x000000201028723c */ /* 0x088ff0000000182c */
[----:B------:R-:W-:Y:S08]  /*ce50*/  HMMA.16816.F32 R44, R12, R32, R56 ;  /* 0x000000200c2c723c */ /* 0x000ff00000001838 */
[-C--:B------:R-:W-:Y:S08]  /*ce60*/  HMMA.16816.F32 R16, R16, R34.reuse, R24 ;  /* 0x000000221010723c */ /* 0x080ff00000001818 */
[----:B------:R-:W-:Y:S01]  /*ce70*/  HMMA.16816.F32 R12, R12, R34, R20 ;  /* 0x000000220c0c723c */ /* 0x000fe20000001814 */
[----:B------:R2:W3:Y:S07]  /*ce80*/  MUFU.TANH R62, R0 ;  /* 0x00000000003e7308 */ /* 0x0004ee0000002400 */
[-C--:B-1----:R-:W-:Y:S08]  /*ce90*/  HMMA.16816.F32 R24, R4, R28.reuse, R44 ;  /* 0x0000001c0418723c */ /* 0x082ff0000000182c */
[----:B------:R-:W-:Y:S01]  /*cea0*/  HMMA.16816.F32 R40, R8, R28, R40 ;  /* 0x0000001c0828723c */ /* 0x000fe20000001828 */
[----:B--2---:R-:W-:-:S04]  /*ceb0*/  FMUL.FTZ R0, R48, c[0x0][0x2ec] ;  /* 0x0000bb0030007a20 */ /* 0x004fc80000410000 */
[----:B------:R1:W2:Y:S03]  /*cec0*/  MUFU.TANH R60, R0 ;  /* 0x00000000003c7308 */ /* 0x0002a60000002400 */
[-C--:B------:R-:W-:Y:S08]  /*ced0*/  HMMA.16816.F32 R8, R8, R30.reuse, R16 ;  /* 0x0000001e0808723c */ /* 0x080ff00000001810 */
[----:B------:R-:W-:Y:S01]  /*cee0*/  HMMA.16816.F32 R4, R4, R30, R12 ;  /* 0x0000001e0404723c */ /* 0x000fe2000000180c */
[----:B-1----:R-:W-:-:S04]  /*cef0*/  FMUL.FTZ R0, R49, c[0x0][0x2ec] ;  /* 0x0000bb0031007a20 */ /* 0x002fc80000410000 */
[----:B------:R1:W1:Y:S01]  /*cf00*/  MUFU.TANH R104, R0 ;  /* 0x0000000000687308 */ /* 0x0002620000002400 */
        /* <DEDUP_REMOVED lines=16> */
[----:B-1----:R-:W-:Y:S02]  /*d010*/  FMUL.FTZ R0, R52, c[0x0][0x2ec] ;  /* 0x0000bb0034007a20 */ /* 0x002fe40000410000 */
[----:B------:R-:W-:Y:S02]  /*d020*/  FMUL.FTZ R10, R10, c[0x0][0x2ec] ;  /* 0x0000bb000a0a7a20 */ /* 0x000fe40000410000 */
[----:B------:R1:W1:Y:S01]  /*d030*/  MUFU.TANH R50, R0 ;  /* 0x0000000000327308 */ /* 0x0002620000002400 */
[----:B------:R-:W-:Y:S02]  /*d040*/  FMUL.FTZ R11, R11, c[0x0][0x2ec] ;  /* 0x0000bb000b0b7a20 */ /* 0x000fe40000410000 */
[----:B------:R-:W-:Y:S02]  /*d050*/  FMUL.FTZ R4, R4, c[0x0][0x2ec] ;  /* 0x0000bb0004047a20 */ /* 0x000fe40000410000 */
[----:B------:R-:W-:Y:S02]  /*d060*/  FMUL.FTZ R5, R5, c[0x0][0x2ec] ;  /* 0x0000bb0005057a20 */ /* 0x000fe40000410000 */
[----:B------:R-:W-:-:S02]  /*d070*/  FMUL.FTZ R6, R6, c[0x0][0x2ec] ;  /* 0x0000bb0006067a20 */ /* 0x000fc40000410000 */
[----:B------:R-:W-:Y:S01]  /*d080*/  FMUL.FTZ R7, R7, c[0x0][0x2ec] ;  /* 0x0000bb0007077a20 */ /* 0x000fe20000410000 */
[----:B------:R-:W2:Y:S01]  /*d090*/  MUFU.TANH R48, R48 ;  /* 0x0000003000307308 */ /* 0x000ea20000002400 */
[----:B-1----:R-:W-:-:S07]  /*d0a0*/  FMUL.FTZ R0, R53, c[0x0][0x2ec] ;  /* 0x0000bb0035007a20 */ /* 0x002fce0000410000 */
[----:B------:R-:W1:Y:S08]  /*d0b0*/  MUFU.TANH R55, R55 ;  /* 0x0000003700377308 */ /* 0x000e700000002400 */
[----:B------:R1:W1:Y:S08]  /*d0c0*/  MUFU.TANH R49, R0 ;  /* 0x0000000000317308 */ /* 0x0002700000002400 */
[----:B------:R1:W1:Y:S08]  /*d0d0*/  MUFU.TANH R45, R40 ;  /* 0x00000028002d7308 */ /* 0x0002700000002400 */
[----:B------:R1:W1:Y:S08]  /*d0e0*/  MUFU.TANH R47, R41 ;  /* 0x00000029002f7308 */ /* 0x0002700000002400 */
[----:B------:R1:W1:Y:S08]  /*d0f0*/  MUFU.TANH R46, R42 ;  /* 0x0000002a002e7308 */ /* 0x0002700000002400 */
[----:B------:R1:W1:Y:S08]  /*d100*/  MUFU.TANH R44, R43 ;  /* 0x0000002b002c7308 */ /* 0x0002700000002400 */
        /* <DEDUP_REMOVED lines=15> */
[----:B------:R-:W3:Y:S04]  /*d200*/  LDL.64 R198, [R1+0x30] ;  /* 0x0000300001c67983 */ /* 0x000ee80000100a00 */
[----:B------:R-:W4:Y:S01]  /*d210*/  LDL.LU R3, [R1] ;  /* 0x0000000001037983 */ /* 0x000f220000300800 */
[----:B------:R-:W-:Y:S03]  /*d220*/  BSSY B0, `(.L_x_877) ;  /* 0x0000038000007945 */ /* 0x000fe60003800000 */
[----:B------:R1:W-:Y:S04]  /*d230*/  @P4 STS [R226+0x6000], RZ ;  /* 0x006000ffe2004388 */ /* 0x0003e80000000800 */
[----:B------:R1:W-:Y:S04]  /*d240*/  @P4 STS [R226+0x6004], RZ ;  /* 0x006004ffe2004388 */ /* 0x0003e80000000800 */
[----:B------:R1:W-:Y:S02]  /*d250*/  @P4 STS.64 [R226+0x6008], RZ ;  /* 0x006008ffe2004388 */ /* 0x0003e40000000a00 */
[----:B-1--4-:R-:W-:-:S04]  /*d260*/  IADD3 R0, R3, -0x4, RZ ;  /* 0xfffffffc03007810 */ /* 0x012fc80007ffe0ff */
[----:B------:R-:W-:Y:S01]  /*d270*/  SHF.R.S32.HI R4, RZ, 0x1f, R0 ;  /* 0x0000001fff047819 */ /* 0x000fe20000011400 */
[----:B------:R-:W-:-:S04]  /*d280*/  IMAD.WIDE.U32 R2, R0, c[0x0][0x198], RZ ;  /* 0x0000660000027a25 */ /* 0x000fc800078e00ff */
[----:B------:R-:W-:-:S04]  /*d290*/  IMAD R4, R4, c[0x0][0x198], RZ ;  /* 0x0000660004047a24 */ /* 0x000fc800078e02ff */
[----:B------:R-:W-:Y:S01]  /*d2a0*/  IMAD R4, R0, c[0x0][0x19c], R4 ;  /* 0x0000670000047a24 */ /* 0x000fe200078e0204 */
[----:B--2---:R-:W-:-:S03]  /*d2b0*/  LEA R0, P0, R2, R196, 0x6 ;  /* 0x000000c402007211 */ /* 0x004fc600078030ff */
[----:B------:R-:W-:Y:S01]  /*d2c0*/  IMAD.IADD R3, R3, 0x1, R4 ;  /* 0x0000000103037824 */ /* 0x000fe200078e0204 */
[C---:B------:R-:W-:Y:S02]  /*d2d0*/  @!P4 LEA R12, P5, R0.reuse, c[0x0][0x168], 0x1 ;  /* 0x00005a00000cca11 */ /* 0x040fe400078a08ff */
[----:B------:R-:W-:Y:S02]  /*d2e0*/  @!P2 LEA R6, P1, R0, c[0x0][0x168], 0x1 ;  /* 0x00005a000006aa11 */ /* 0x000fe400078208ff */
[----:B---3--:R-:W-:Y:S02]  /*d2f0*/  LEA.HI.X R3, R2, R199, R3, 0x6, P0 ;  /* 0x000000c702037211 */ /* 0x008fe400000f3403 */
        /* <DEDUP_REMOVED lines=42> */
.L_x_878:
[----:B------:R-:W-:Y:S05]  /*d5a0*/  BSYNC B0 ;  /* 0x0000000000007941 */ /* 0x000fea0003800000 */
.L_x_877:
[----:B------:R-:W0:Y:S02]  /*d5b0*/  LDGDEPBAR ;  /* 0x00000000000079af */ /* 0x000e240000000000 */
.L_x_876:
[----:B-1234-:R-:W1:Y:S01]  /*d5c0*/  S2R R0, SR_TID.X ;  /* 0x0000000000007919 */ /* 0x01ee620000002100 */
[----:B------:R-:W-:Y:S02]  /*d5d0*/  IMAD.MOV.U32 R57, RZ, RZ, R243 ;  /* 0x000000ffff397224 */ /* 0x000fe400078e00f3 */
[----:B------:R-:W-:Y:S02]  /*d5e0*/  IMAD.MOV.U32 R203, RZ, RZ, R242 ;  /* 0x000000ffffcb7224 */ /* 0x000fe400078e00f2 */
[----:B------:R-:W-:Y:S02]  /*d5f0*/  IMAD.MOV.U32 R58, RZ, RZ, R252 ;  /* 0x000000ffff3a7224 */ /* 0x000fe400078e00fc */
[----:B-1----:R-:W-:-:S05]  /*d600*/  IMAD.SHL.U32 R0, R0, 0x2, RZ ;  /* 0x0000000200007824 */ /* 0x002fca00078e00ff */
[----:B------:R-:W-:-:S05]  /*d610*/  LOP3.LUT R0, R0, 0x6, RZ, 0xc0, !PT ;  /* 0x0000000600007812 */ /* 0x000fca00078ec0ff */
[----:B------:R-:W-:-:S05]  /*d620*/  IMAD R0, R235, 0x40, R0 ;  /* 0x00000040eb007824 */ /* 0x000fca00078e0200 */
[C---:B------:R-:W-:Y:S02]  /*d630*/  ISETP.GE.AND P3, PT, R0.reuse, R234, PT ;  /* 0x000000ea0000720c */ /* 0x040fe40003f66270 */
[C---:B------:R-:W-:Y:S02]  /*d640*/  IADD3 R2, R0.reuse, 0x1, RZ ;  /* 0x0000000100027810 */ /* 0x040fe40007ffe0ff */
        /* <DEDUP_REMOVED lines=90> */
[----:B------:R-:W-:Y:S02]  /*dbf0*/  ISETP.LT.OR P1, PT, R3, R229, P1 ;  /* 0x000000e50300720c */ /* 0x000fe40000f21670 */
        /* <DEDUP_REMOVED lines=27> */
[----:B------:R-:W-:Y:S01]  /*ddb0*/  FSEL R248, R66, -INF , !P0 ;  /* 0xff80000042f87808 */ /* 0x000fe20004000000 */
[----:B------:R-:W-:Y:S01]  /*ddc0*/  IMAD.MOV.U32 R66, RZ, RZ, R241 ;  /* 0x000000ffff427224 */ /* 0x000fe200078e00f1 */
        /* <DEDUP_REMOVED lines=31> */
[----:B------:R-:W-:Y:S02]  /*dfc0*/  ISETP.LT.OR P2, PT, R2, R228, P2 ;  /* 0x000000e40200720c */ /* 0x000fe40001741670 */
        /* <DEDUP_REMOVED lines=22> */
[-C--:B------:R-:W-:Y:S02]  /*e130*/  ISETP.GE.AND P1, PT, R2, R232.reuse, PT ;  /* 0x000000e80200720c */ /* 0x080fe40003f26270 */
[----:B------:R-:W-:Y:S02]  /*e140*/  FMNMX.FTZ R103, R190, R103, !PT ;  /* 0x00000067be677209 */ /* 0x000fe40007810000 */
[----:B------:R-:W-:Y:S02]  /*e150*/  FSEL R61, R23, -INF , !P2 ;  /* 0xff800000173d7808 */ /* 0x000fe40005000000 */
[----:B------:R-:W-:Y:S02]  /*e160*/  FMNMX.FTZ R5, R42, R5, !PT ;  /* 0x000000052a057209 */ /* 0x000fe40007810000 */
[----:B------:R-:W-:-:S02]  /*e170*/  ISETP.GE.AND P2, PT, R0, R232, PT ;  /* 0x000000e80000720c */ /* 0x000fc40003f46270 */
[-C--:B------:R-:W-:Y:S02]  /*e180*/  ISETP.LT.OR P1, PT, R2, R228.reuse, P1 ;  /* 0x000000e40200720c */ /* 0x080fe40000f21670 */
[----:B------:R-:W-:Y:S02]  /*e190*/  FMNMX.FTZ R103, R30, R103, !PT ;  /* 0x000000671e677209 */ /* 0x000fe40007810000 */
[----:B------:R-:W-:Y:S02]  /*e1a0*/  FMNMX.FTZ R5, R43, R5, !PT ;  /* 0x000000052b057209 */ /* 0x000fe40007810000 */
[----:B------:R-:W-:Y:S02]  /*e1b0*/  ISETP.LT.OR P2, PT, R0, R228, P2 ;  /* 0x000000e40000720c */ /* 0x000fe40001741670 */
[----:B------:R-:W-:Y:S02]  /*e1c0*/  FSEL R212, R17, -INF , !P1 ;  /* 0xff80000011d47808 */ /* 0x000fe40004800000 */
[----:B------:R-:W-:-:S02]  /*e1d0*/  FMNMX.FTZ R103, R61, R103, !PT ;  /* 0x000000673d677209 */ /* 0x000fc40007810000 */
[----:B------:R-:W-:Y:S01]  /*e1e0*/  FSEL R213, R55, -INF , !P0 ;  /* 0xff80000037d57808 */ /* 0x000fe20004000000 */
[----:B------:R-:W-:Y:S01]  /*e1f0*/  IMAD.MOV.U32 R55, RZ, RZ, R30 ;  /* 0x000000ffff377224 */ /* 0x000fe200078e001e */
        /* <DEDUP_REMOVED lines=41> */
[----:B-1----:R-:W-:Y:S02]  /*e490*/  FMNMX.FTZ R103, R103, R5, !PT ;  /* 0x0000000567677209 */ /* 0x002fe40007810000 */
[----:B------:R-:W-:-:S02]  /*e4a0*/  FMNMX.FTZ R4, R106, R4, !PT ;  /* 0x000000046a047209 */ /* 0x000fc40007810000 */
[----:B------:R-:W-:Y:S01]  /*e4b0*/  FSEL R242, R101, -INF , !P4 ;  /* 0xff80000065f27808 */ /* 0x000fe20006000000 */
[----:B------:R-:W1:Y:S01]  /*e4c0*/  SHFL.BFLY PT, R6, R103, 0x1, 0x1f ;  /* 0x0c201f0067067f89 */ /* 0x000e6200000e0000 */
        /* <DEDUP_REMOVED lines=13> */
[----:B------:R-:W-:Y:S02]  /*e5a0*/  FMNMX.FTZ R3, R243, R3, !PT ;  /* 0x00000003f3037209 */ /* 0x000fe40007810000 */
[----:B------:R-:W-:Y:S01]  /*e5b0*/  FSEL R241, R51, -INF , !P3 ;  /* 0xff80000033f17808 */ /* 0x000fe20005800000 */
[----:B------:R-:W2:Y:S01]  /*e5c0*/  SHFL.BFLY PT, R5, R102, 0x2, 0x1f ;  /* 0x0c401f0066057f89 */ /* 0x000ea200000e0000 */
[----:B------:R-:W-:Y:S02]  /*e5d0*/  FSEL R208, R45, -INF , !P5 ;  /* 0xff8000002dd07808 */ /* 0x000fe40006800000 */
        /* <DEDUP_REMOVED lines=8> */
[----:B------:R-:W-:-:S02]  /*e660*/  FMNMX.FTZ R2, R245, R3, !PT ;  /* 0x00000003f5027209 */ /* 0x000fc40007810000 */
[----:B------:R-:W-:Y:S02]  /*e670*/  FMNMX.FTZ R0, R249, R0, !PT ;  /* 0x00000000f9007209 */ /* 0x000fe40007810000 */
[----:B------:R-:W-:Y:S02]  /*e680*/  FMNMX.FTZ R2, R218, R2, !PT ;  /* 0x00000002da027209 */ /* 0x000fe40007810000 */
[----:B------:R-:W-:Y:S02]  /*e690*/  FMNMX.FTZ R0, R242, R0, !PT ;  /* 0x00000000f2007209 */ /* 0x000fe40007810000 */
[----:B------:R-:W-:Y:S02]  /*e6a0*/  FSEL R236, R47, -INF , !P1 ;  /* 0xff8000002fec7808 */ /* 0x000fe40004800000 */
[----:B------:R-:W-:Y:S02]  /*e6b0*/  FMNMX.FTZ R2, R208, R2, !PT ;  /* 0x00000002d0027209 */ /* 0x000fe40007810000 */
[----:B-1----:R-:W-:-:S02]  /*e6c0*/  FMNMX.FTZ R103, R103, R6, !PT ;  /* 0x0000000667677209 */ /* 0x002fc40007810000 */
[----:B------:R-:W-:Y:S02]  /*e6d0*/  FSEL R216, R46, -INF , !P2 ;  /* 0xff8000002ed87808 */ /* 0x000fe40005000000 */
[----:B------:R-:W-:Y:S02]  /*e6e0*/  FMNMX.FTZ R0, R241, R0, !PT ;  /* 0x00000000f1007209 */ /* 0x000fe40007810000 */
[----:B------:R-:W-:Y:S02]  /*e6f0*/  FSEL R59, R28, -INF , !P4 ;  /* 0xff8000001c3b7808 */ /* 0x000fe40006000000 */
[----:B------:R-:W-:Y:S01]  /*e700*/  FMNMX.FTZ R3, R236, R2, !PT ;  /* 0x00000002ec037209 */ /* 0x000fe20007810000 */
[----:B------:R-:W-:Y:S01]  /*e710*/  FMUL.FTZ R2, R103, c[0x0][0x23c] ;  /* 0x00008f0067027a20 */ /* 0x000fe20000410000 */
[----:B------:R-:W-:Y:S02]  /*e720*/  FSEL R44, R44, -INF , !P0 ;  /* 0xff8000002c2c7808 */ /* 0x000fe40004000000 */
[----:B------:R-:W-:-:S02]  /*e730*/  FMNMX.FTZ R0, R216, R0, !PT ;  /* 0x00000000d8007209 */ /* 0x000fc40007810000 */
[----:B------:R-:W-:Y:S02]  /*e740*/  FSETP.NEU.FTZ.AND P0, PT, R103, -INF , PT ;  /* 0xff8000006700780b */ /* 0x000fe40003f1d000 */
[----:B------:R-:W-:Y:S02]  /*e750*/  FSEL R209, R26, -INF , !P3 ;  /* 0xff8000001ad17808 */ /* 0x000fe40005800000 */
[----:B------:R-:W-:Y:S02]  /*e760*/  FMNMX.FTZ R3, R59, R3, !PT ;  /* 0x000000033b037209 */ /* 0x000fe40007810000 */
[----:B------:R-:W-:Y:S02]  /*e770*/  FSEL R63, R27, -INF , !P6 ;  /* 0xff8000001b3f7808 */ /* 0x000fe40007000000 */
[----:B------:R-:W-:Y:S01]  /*e780*/  FMNMX.FTZ R0, R44, R0, !PT ;  /* 0x000000002c007209 */ /* 0x000fe20007810000 */
[----:B------:R-:W-:Y:S01]  /*e790*/  LDSM.16.MT88.4 R24, [R222+0x9000] ;  /* 0x00900000de18783b */ /* 0x000fe20000004200 */
[----:B------:R-:W-:-:S02]  /*e7a0*/  FSEL R2, R2, RZ, P0 ;  /* 0x000000ff02027208 */ /* 0x000fc40000000000 */
[----:B------:R-:W-:Y:S02]  /*e7b0*/  FMNMX.FTZ R3, R209, R3, !PT ;  /* 0x00000003d1037209 */ /* 0x000fe40007810000 */
        /* <DEDUP_REMOVED lines=8> */
[----:B------:R-:W4:Y:S01]  /*e840*/  SHFL.BFLY PT, R6, R4, 0x2, 0x1f ;  /* 0x0c401f0004067f89 */ /* 0x000f2200000e0000 */
[----:B--2---:R-:W-:-:S04]  /*e850*/  FFMA.FTZ R0, R8, c[0x0][0x23c], -R2 ;  /* 0x00008f0008007a23 */ /* 0x004fc80000010802 */
[----:B------:R2:W-:Y:S01]  /*e860*/  MUFU.EX2 R31, R0 ;  /* 0x00000000001f7308 */ /* 0x0005e20000000800 */
        /* <DEDUP_REMOVED lines=20> */
[----:B--2---:R-:W-:Y:S01]  /*e9b0*/  FMNMX.FTZ R105, R4, R7, !PT ;  /* 0x0000000704697209 */ /* 0x004fe20007810000 */
[----:B---3--:R-:W-:Y:S02]  /*e9c0*/  FMUL.FTZ R76, R76, R101 ;  /* 0x000000654c4c7220 */ /* 0x008fe40000410000 */
[----:B------:R-:W-:-:S02]  /*e9d0*/  FFMA.FTZ R9, R15, c[0x0][0x23c], -R8 ;  /* 0x00008f000f097a23 */ /* 0x000fc40000010808 */
[----:B------:R-:W-:Y:S02]  /*e9e0*/  FMUL.FTZ R3, R105, c[0x0][0x23c] ;  /* 0x00008f0069037a20 */ /* 0x000fe40000410000 */
[----:B------:R-:W-:Y:S02]  /*e9f0*/  FMUL.FTZ R77, R77, R101 ;  /* 0x000000654d4d7220 */ /* 0x000fe40000410000 */
[----:B-1----:R-:W-:Y:S01]  /*ea00*/  FFMA.FTZ R5, R10, c[0x0][0x23c], -R0 ;  /* 0x00008f000a057a23 */ /* 0x002fe20000010800 */
[----:B----4-:R-:W-:Y:S01]  /*ea10*/  F2FP.PACK_AB R6, R62, R219 ;  /* 0x000000db3e06723e */ /* 0x010fe200000000ff */
[----:B------:R1:W2:Y:S01]  /*ea20*/  MUFU.EX2 R10, R9 ;  /* 0x00000009000a7308 */ /* 0x0002a20000000800 */
[-C--:B------:R-:W-:Y:S02]  /*ea30*/  FMUL.FTZ R92, R92, R101.reuse ;  /* 0x000000655c5c7220 */ /* 0x080fe40000410000 */
[-C--:B------:R-:W-:Y:S02]  /*ea40*/  FMUL.FTZ R93, R93, R101.reuse ;  /* 0x000000655d5d7220 */ /* 0x080fe40000410000 */
[----:B------:R-:W-:-:S02]  /*ea50*/  FMUL.FTZ R116, R116, R101 ;  /* 0x0000006574747220 */ /* 0x000fc40000410000 */
[-C--:B------:R-:W-:Y:S01]  /*ea60*/  FMUL.FTZ R117, R117, R101.reuse ;  /* 0x0000006575757220 */ /* 0x080fe20000410000 */
[----:B------:R3:W-:Y:S01]  /*ea70*/  MUFU.EX2 R67, R5 ;  /* 0x0000000500437308 */ /* 0x0007e20000000800 */
[-C--:B------:R-:W-:Y:S02]  /*ea80*/  FMUL.FTZ R120, R120, R101.reuse ;  /* 0x0000006578787220 */ /* 0x080fe40000410000 */
[-C--:B------:R-:W-:Y:S02]  /*ea90*/  FMUL.FTZ R121, R121, R101.reuse ;  /* 0x0000006579797220 */ /* 0x080fe40000410000 */
[-C--:B------:R-:W-:Y:S02]  /*eaa0*/  FMUL.FTZ R132, R132, R101.reuse ;  /* 0x0000006584847220 */ /* 0x080fe40000410000 */
[----:B------:R-:W-:Y:S02]  /*eab0*/  FMUL.FTZ R133, R133, R101 ;  /* 0x0000006585857220 */ /* 0x000fe40000410000 */
[----:B-1----:R-:W-:-:S02]  /*eac0*/  FFMA.FTZ R9, R16, c[0x0][0x23c], -R8 ;  /* 0x00008f0010097a23 */ /* 0x002fc40000010808 */
[-C--:B------:R-:W-:Y:S02]  /*ead0*/  FMUL.FTZ R164, R164, R101.reuse ;  /* 0x00000065a4a47220 */ /* 0x080fe40000410000 */
[----:B------:R1:W-:Y:S01]  /*eae0*/  MUFU.EX2 R252, R9 ;  /* 0x0000000900fc7308 */ /* 0x0003e20000000800 */
[-C--:B------:R-:W-:Y:S02]  /*eaf0*/  FMUL.FTZ R165, R165, R101.reuse ;  /* 0x00000065a5a57220 */ /* 0x080fe40000410000 */
[----:B---3--:R-:W-:Y:S02]  /*eb00*/  FFMA.FTZ R5, R12, c[0x0][0x23c], -R0 ;  /* 0x00008f000c057a23 */ /* 0x008fe40000010800 */
[-C--:B------:R-:W-:Y:S02]  /*eb10*/  FMUL.FTZ R168, R168, R101.reuse ;  /* 0x00000065a8a87220 */ /* 0x080fe40000410000 */
[-C--:B------:R-:W-:Y:S01]  /*eb20*/  FMUL.FTZ R169, R169, R101.reuse ;  /* 0x00000065a9a97220 */ /* 0x080fe20000410000 */
[----:B------:R3:W-:Y:S01]  /*eb30*/  MUFU.EX2 R202, R5 ;  /* 0x0000000500ca7308 */ /* 0x0007e20000000800 */
[----:B------:R-:W-:-:S02]  /*eb40*/  FMUL.FTZ R136, R136, R101 ;  /* 0x0000006588887220 */ /* 0x000fc40000410000 */
[-C--:B------:R-:W-:Y:S02]  /*eb50*/  FMUL.FTZ R137, R137, R101.reuse ;  /* 0x0000006589897220 */ /* 0x080fe40000410000 */
[-C--:B------:R-:W-:Y:S02]  /*eb60*/  FMUL.FTZ R148, R148, R101.reuse ;  /* 0x0000006594947220 */ /* 0x080fe40000410000 */
[-C--:B------:R-:W-:Y:S02]  /*eb70*/  FMUL.FTZ R149, R149, R101.reuse ;  /* 0x0000006595957220 */ /* 0x080fe40000410000 */
[----:B-1----:R-:W-:Y:S02]  /*eb80*/  FFMA.FTZ R9, R18, c[0x0][0x23c], -R8 ;  /* 0x00008f0012097a23 */ /* 0x002fe40000010808 */
[----:B--2---:R-:W-:Y:S02]  /*eb90*/  IMAD.MOV.U32 R18, RZ, RZ, R10 ;  /* 0x000000ffff127224 */ /* 0x004fe400078e000a */
[----:B------:R1:W-:Y:S01]  /*eba0*/  MUFU.EX2 R251, R9 ;  /* 0x0000000900fb7308 */ /* 0x0003e20000000800 */
[----:B------:R-:W-:-:S02]  /*ebb0*/  FMUL.FTZ R152, R152, R101 ;  /* 0x0000006598987220 */ /* 0x000fc40000410000 */
[----:B---3--:R-:W-:Y:S02]  /*ebc0*/  FFMA.FTZ R5, R13, c[0x0][0x23c], -R0 ;  /* 0x00008f000d057a23 */ /* 0x008fe40000010800 */
[-C--:B------:R-:W-:Y:S02]  /*ebd0*/  FMUL.FTZ R153, R153, R101.reuse ;  /* 0x0000006599997220 */ /* 0x080fe40000410000 */
[-C--:B------:R-:W-:Y:S01]  /*ebe0*/  FMUL.FTZ R72, R72, R101.reuse ;  /* 0x0000006548487220 */ /* 0x080fe20000410000 */
[----:B------:R2:W-:Y:S01]  /*ebf0*/  MUFU.EX2 R60, R5 ;  /* 0x00000005003c7308 */ /* 0x0005e20000000800 */
[-C--:B------:R-:W-:Y:S02]  /*ec00*/  FMUL.FTZ R73, R73, R101.reuse ;  /* 0x0000006549497220 */ /* 0x080fe40000410000 */
[-C--:B------:R-:W-:Y:S02]  /*ec10*/  FMUL.FTZ R88, R88, R101.reuse ;  /* 0x0000006558587220 */ /* 0x080fe40000410000 */
[----:B------:R-:W-:-:S02]  /*ec20*/  FMUL.FTZ R89, R89, R101 ;  /* 0x0000006559597220 */ /* 0x000fc40000410000 */
[----:B-1----:R-:W-:Y:S02]  /*ec30*/  FFMA.FTZ R9, R32, c[0x0][0x23c], -R8 ;  /* 0x00008f0020097a23 */ /* 0x002fe40000010808 */
[----:B------:R-:W-:Y:S02]  /*ec40*/  IMAD.MOV.U32 R32, RZ, RZ, R61 ;  /* 0x000000ffff207224 */ /* 0x000fe400078e003d */
[----:B------:R-:W-:Y:S01]  /*ec50*/  MUFU.EX2 R250, R9 ;  /* 0x0000000900fa7308 */ /* 0x000fe20000000800 */
[----:B--2---:R-:W-:Y:S02]  /*ec60*/  FFMA.FTZ R5, R14, c[0x0][0x23c], -R0 ;  /* 0x00008f000e057a23 */ /* 0x004fe40000010800 */
[----:B------:R-:W1:Y:S05]  /*ec70*/  LDSM.16.MT88.4 R12, [R222+0xb000] ;  /* 0x00b00000de0c783b */ /* 0x000e6a0000004200 */
[----:B------:R2:W3:Y:S02]  /*ec80*/  MUFU.EX2 R201, R5 ;  /* 0x0000000500c97308 */ /* 0x0004e40000000800 */
[----:B--2---:R-:W-:-:S02]  /*ec90*/  FSEL R5, R102, RZ, P1 ;  /* 0x000000ff66057208 */ /* 0x004fc40000800000 */
[----:B---3--:R-:W-:-:S03]  /*eca0*/  F2FP.PACK_AB R7, R201, R60 ;  /* 0x0000003cc907723e */ /* 0x008fc600000000ff */
[----:B------:R-:W-:Y:S01]  /*ecb0*/  FADD.FTZ R5, R238, -R5 ;  /* 0x80000005ee057221 */ /* 0x000fe20000010000 */
[----:B------:R-:W-:Y:S02]  /*ecc0*/  MOV R238, R44 ;  /* 0x0000002c00ee7202 */ /* 0x000fe40000000f00 */
[----:B------:R-:W2:Y:S01]  /*ecd0*/  LDSM.16.MT88.4 R44, [R222+0xa000] ;  /* 0x00a00000de2c783b */ /* 0x000ea20000004200 */
[----:B------:R-:W-:-:S04]  /*ece0*/  FMUL.FTZ R5, R5, c[0x0][0x23c] ;  /* 0x00008f0005057a20 */ /* 0x000fc80000410000 */
[----:B------:R3:W4:Y:S02]  /*ecf0*/  MUFU.EX2 R100, R5 ;  /* 0x0000000500647308 */ /* 0x0007240000000800 */
[----:B---3--:R-:W-:Y:S01]  /*ed00*/  FSEL R5, R104, RZ, P0 ;  /* 0x000000ff68057208 */ /* 0x008fe20000000000 */
[-C--:B----4-:R-:W-:Y:S01]  /*ed10*/  FMUL.FTZ R78, R78, R100.reuse ;  /* 0x000000644e4e7220 */ /* 0x090fe20000410000 */
[----:B------:R-:W-:Y:S01]  /*ed20*/  FSETP.NEU.FTZ.AND P0, PT, R105, -INF , PT ;  /* 0xff8000006900780b */ /* 0x000fe20003f1d000 */
[----:B------:R-:W-:Y:S02]  /*ed30*/  FMUL.FTZ R79, R79, R100 ;  /* 0x000000644f4f7220 */ /* 0x000fe40000410000 */
[----:B------:R-:W-:Y:S01]  /*ed40*/  FADD.FTZ R17, R237, -R5 ;  /* 0x80000005ed117221 */ /* 0x000fe20000010000 */
[----:B------:R-:W-:Y:S01]  /*ed50*/  FSEL R10, R105, RZ, P0 ;  /* 0x000000ff690a7208 */ /* 0x000fe20000000000 */
[----:B------:R-:W-:Y:S01]  /*ed60*/  IMAD.MOV.U32 R237, RZ, RZ, R31 ;  /* 0x000000ffffed7224 */ /* 0x000fe200078e001f */
[----:B------:R-:W-:Y:S01]  /*ed70*/  FSEL R3, R3, RZ, P0 ;  /* 0x000000ff03037208 */ /* 0x000fe20000000000 */
[----:B------:R-:W3:Y:S01]  /*ed80*/  LDSM.16.MT88.4 R28, [R220+0xa000] ;  /* 0x00a00000dc1c783b */ /* 0x000ee20000004200 */
[----:B------:R-:W-:Y:S01]  /*ed90*/  F2FP.PACK_AB R5, R202, R67 ;  /* 0x00000043ca05723e */ /* 0x000fe200000000ff */
[----:B------:R-:W-:Y:S01]  /*eda0*/  FADD.FTZ R16, R240, -R10 ;  /* 0x8000000af0107221 */ /* 0x000fe20000010000 */
[----:B------:R-:W-:Y:S01]  /*edb0*/  F2FP.PACK_AB R4, R237, R64 ;  /* 0x00000040ed04723e */ /* 0x000fe200000000ff */
[--C-:B------:R-:W-:Y:S01]  /*edc0*/  FFMA.FTZ R11, R34, c[0x0][0x23c], -R3.reuse ;  /* 0x00008f00220b7a23 */ /* 0x100fe20000010803 */
[----:B------:R-:W-:Y:S01]  /*edd0*/  MOV R34, R60 ;  /* 0x0000003c00227202 */ /* 0x000fe20000000f00 */
[----:B------:R-:W-:-:S02]  /*ede0*/  FFMA.FTZ R10, R35, c[0x0][0x23c], -R3 ;  /* 0x00008f00230a7a23 */ /* 0x000fc40000010803 */
[----:B------:R-:W-:Y:S01]  /*edf0*/  FFMA.FTZ R9, R33, c[0x0][0x23c], -R3 ;  /* 0x00008f0021097a23 */ /* 0x000fe20000010803 */
[----:B------:R4:W-:Y:S01]  /*ee00*/  MUFU.EX2 R246, R11 ;  /* 0x0000000b00f67308 */ /* 0x0009e20000000800 */
[-C--:B------:R-:W-:Y:S01]  /*ee10*/  FMUL.FTZ R94, R94, R100.reuse ;  /* 0x000000645e5e7220 */ /* 0x080fe20000410000 */
[C---:B------:R-:W-:Y:S01]  /*ee20*/  HMMA.16816.F32 R108, R4.reuse, R50, R76 ;  /* 0x00000032046c723c */ /* 0x040fe2000000184c */
[-C--:B------:R-:W-:Y:S02]  /*ee30*/  FMUL.FTZ R95, R95, R100.reuse ;  /* 0x000000645f5f7220 */ /* 0x080fe40000410000 */
[----:B------:R-:W-:Y:S02]  /*ee40*/  IMAD.MOV.U32 R35, RZ, RZ, R238 ;  /* 0x000000ffff237224 */ /* 0x000fe400078e00ee */
[-C--:B------:R-:W-:Y:S01]  /*ee50*/  FMUL.FTZ R118, R118, R100.reuse ;  /* 0x0000006476767220 */ /* 0x080fe20000410000 */
[----:B------:R5:W-:Y:S01]  /*ee60*/  MUFU.EX2 R240, R10 ;  /* 0x0000000a00f07308 */ /* 0x000be20000000800 */
[-C--:B------:R-:W-:Y:S01]  /*ee70*/  FMUL.FTZ R119, R119, R100.reuse ;  /* 0x0000006477777220 */ /* 0x080fe20000410000 */
[----:B-1----:R-:W-:Y:S01]  /*ee80*/  HMMA.16816.F32 R76, R4, R14, R92 ;  /* 0x0000000e044c723c */ /* 0x002fe2000000185c */
[----:B------:R-:W-:-:S02]  /*ee90*/  FMUL.FTZ R122, R122, R100 ;  /* 0x000000647a7a7220 */ /* 0x000fc40000410000 */
[-C--:B------:R-:W-:Y:S02]  /*eea0*/  FMUL.FTZ R123, R123, R100.reuse ;  /* 0x000000647b7b7220 */ /* 0x080fe40000410000 */
[-C--:B------:R-:W-:Y:S01]  /*eeb0*/  FMUL.FTZ R134, R134, R100.reuse ;  /* 0x0000006486867220 */ /* 0x080fe20000410000 */
[----:B------:R1:W-:Y:S01]  /*eec0*/  MUFU.EX2 R247, R9 ;  /* 0x0000000900f77308 */ /* 0x0003e20000000800 */
[----:B----4-:R-:W-:Y:S01]  /*eed0*/  FMUL.FTZ R11, R17, c[0x0][0x23c] ;  /* 0x00008f00110b7a20 */ /* 0x010fe20000410000 */
[C---:B------:R-:W-:Y:S01]  /*eee0*/  HMMA.16816.F32 R204, R4.reuse, R20, R116 ;  /* 0x0000001404cc723c */ /* 0x040fe20000001874 */
[-C--:B------:R-:W-:Y:S02]  /*eef0*/  FMUL.FTZ R135, R135, R100.reuse ;  /* 0x0000006487877220 */ /* 0x080fe40000410000 */
[-C--:B------:R-:W-:Y:S02]  /*ef00*/  FMUL.FTZ R166, R166, R100.reuse ;  /* 0x00000064a6a67220 */ /* 0x080fe40000410000 */
[-C--:B------:R-:W-:Y:S01]  /*ef10*/  FMUL.FTZ R167, R167, R100.reuse ;  /* 0x00000064a7a77220 */ /* 0x080fe20000410000 */
[----:B------:R-:W4:Y:S01]  /*ef20*/  MUFU.EX2 R11, R11 ;  /* 0x0000000b000b7308 */ /* 0x000f220000000800 */
[----:B-----5:R-:W-:Y:S01]  /*ef30*/  FMUL.FTZ R10, R16, c[0x0][0x23c] ;  /* 0x00008f00100a7a20 */ /* 0x020fe20000410000 */
[----:B------:R-:W-:Y:S01]  /*ef40*/  HMMA.16816.F32 R196, R4, R22, R120 ;  /* 0x0000001604c4723c */ /* 0x000fe20000001878 */
[----:B------:R-:W-:-:S02]  /*ef50*/  FMUL.FTZ R170, R170, R100 ;  /* 0x00000064aaaa7220 */ /* 0x000fc40000410000 */
[-C--:B------:R-:W-:Y:S02]  /*ef60*/  FMUL.FTZ R171, R171, R100.reuse ;  /* 0x00000064abab7220 */ /* 0x080fe40000410000 */
[-C--:B------:R-:W-:Y:S01]  /*ef70*/  FMUL.FTZ R138, R138, R100.reuse ;  /* 0x000000648a8a7220 */ /* 0x080fe20000410000 */
[----:B------:R-:W5:Y:S01]  /*ef80*/  MUFU.EX2 R10, R10 ;  /* 0x0000000a000a7308 */ /* 0x000f620000000800 */
[----:B-1----:R-:W-:Y:S01]  /*ef90*/  FFMA.FTZ R9, R36, c[0x0][0x23c], -R3 ;  /* 0x00008f0024097a23 */ /* 0x002fe20000010803 */
[C---:B------:R-:W-:Y:S01]  /*efa0*/  HMMA.16816.F32 R192, R4.reuse, R24, R132 ;  /* 0x0000001804c0723c */ /* 0x040fe20000001884 */
[-C--:B------:R-:W-:Y:S02]  /*efb0*/  FMUL.FTZ R139, R139, R100.reuse ;  /* 0x000000648b8b7220 */ /* 0x080fe40000410000 */
[-C--:B------:R-:W-:Y:S02]  /*efc0*/  FMUL.FTZ R150, R150, R100.reuse ;  /* 0x0000006496967220 */ /* 0x080fe40000410000 */
[-C--:B------:R-:W-:Y:S01]  /*efd0*/  FMUL.FTZ R151, R151, R100.reuse ;  /* 0x0000006497977220 */ /* 0x080fe20000410000 */
[----:B------:R1:W1:Y:S01]  /*efe0*/  MUFU.EX2 R239, R9 ;  /* 0x0000000900ef7308 */ /* 0x0002620000000800 */
[-C--:B------:R-:W-:Y:S01]  /*eff0*/  FMUL.FTZ R154, R154, R100.reuse ;  /* 0x000000649a9a7220 */ /* 0x080fe20000410000 */
[----:B--2---:R-:W-:Y:S01]  /*f000*/  HMMA.16816.F32 R120, R4, R44, R164 ;  /* 0x0000002c0478723c */ /* 0x004fe200000018a4 */
[----:B------:R-:W-:-:S02]  /*f010*/  FMUL.FTZ R155, R155, R100 ;  /* 0x000000649b9b7220 */ /* 0x000fc40000410000 */
[-C--:B------:R-:W-:Y:S02]  /*f020*/  FMUL.FTZ R74, R74, R100.reuse ;  /* 0x000000644a4a7220 */ /* 0x080fe40000410000 */
[-C--:B------:R-:W-:Y:S02]  /*f030*/  FMUL.FTZ R75, R75, R100.reuse ;  /* 0x000000644b4b7220 */ /* 0x080fe40000410000 */
[-C--:B------:R-:W-:Y:S01]  /*f040*/  FMUL.FTZ R90, R90, R100.reuse ;  /* 0x000000645a5a7220 */ /* 0x080fe20000410000 */
[C---:B------:R-:W-:Y:S01]  /*f050*/  HMMA.16816.F32 R116, R4.reuse, R46, R168 ;  /* 0x0000002e0474723c */ /* 0x040fe200000018a8 */
[----:B------:R-:W-:Y:S02]  /*f060*/  FMUL.FTZ R91, R91, R100 ;  /* 0x000000645b5b7220 */ /* 0x000fe40000410000 */
[----:B------:R-:W-:Y:S02]  /*f070*/  IMAD.MOV.U32 R36, RZ, RZ, R237 ;  /* 0x000000ffff247224 */ /* 0x000fe400078e00ed */
[----:B------:R-:W-:Y:S01]  /*f080*/  IMAD.MOV.U32 R93, RZ, RZ, R18 ;  /* 0x000000ffff5d7224 */ /* 0x000fe200078e0012 */
[----:B------:R-:W-:Y:S01]  /*f090*/  MOV R18, R64 ;  /* 0x0000004000127202 */ /* 0x000fe20000000f00 */
[----:B-1----:R-:W-:Y:S01]  /*f0a0*/  FFMA.FTZ R9, R37, c[0x0][0x23c], -R8 ;  /* 0x00008f0025097a23 */ /* 0x002fe20000010808 */
[----:B------:R-:W-:Y:S01]  /*f0b0*/  HMMA.16816.F32 R132, R4, R26, R136 ;  /* 0x0000001a0484723c */ /* 0x000fe20000001888 */
[----:B------:R-:W-:-:S02]  /*f0c0*/  IMAD.MOV.U32 R17, RZ, RZ, R236 ;  /* 0x000000ffff117224 */ /* 0x000fc400078e00ec */
[----:B------:R1:W-:Y:S01]  /*f0d0*/  MUFU.EX2 R238, R9 ;  /* 0x0000000900ee7308 */ /* 0x0003e20000000800 */
[-C--:B----4-:R-:W-:Y:S02]  /*f0e0*/  FMUL.FTZ R112, R112, R11.reuse ;  /* 0x0000000b70707220 */ /* 0x090fe40000410000 */
[----:B------:R-:W-:Y:S02]  /*f0f0*/  FMUL.FTZ R113, R113, R11 ;  /* 0x0000000b71717220 */ /* 0x000fe40000410000 */
[----:B---3--:R-:W-:Y:S01]  /*f100*/  HMMA.16816.F32 R184, R4, R28, R148 ;  /* 0x0000001c04b8723c */ /* 0x008fe20000001894 */
[-C--:B-----5:R-:W-:Y:S02]  /*f110*/  FMUL.FTZ R114, R114, R10.reuse ;  /* 0x0000000a72727220 */ /* 0x0a0fe40000410000 */
[----:B------:R-:W-:Y:S02]  /*f120*/  FMUL.FTZ R115, R115, R10 ;  /* 0x0000000a73737220 */ /* 0x000fe40000410000 */
[----:B------:R-:W-:-:S02]  /*f130*/  IMAD.MOV.U32 R95, RZ, RZ, R216 ;  /* 0x000000ffff5f7224 */ /* 0x000fc400078e00d8 */
[----:B------:R-:W-:Y:S01]  /*f140*/  IMAD.MOV.U32 R16, RZ, RZ, R219 ;  /* 0x000000ffff107224 */ /* 0x000fe200078e00db */
[C---:B------:R-:W-:Y:S01]  /*f150*/  HMMA.16816.F32 R176, R4.reuse, R30, R152 ;  /* 0x0000001e04b0723c */ /* 0x040fe20000001898 */
[----:B------:R-:W-:Y:S02]  /*f160*/  IMAD.MOV.U32 R216, RZ, RZ, R57 ;  /* 0x000000ffffd87224 */ /* 0x000fe400078e0039 */
[----:B-1----:R-:W-:Y:S02]  /*f170*/  FFMA.FTZ R9, R38, c[0x0][0x23c], -R2 ;  /* 0x00008f0026097a23 */ /* 0x002fe40000010802 */
[-C--:B------:R-:W-:Y:S02]  /*f180*/  FMUL.FTZ R144, R144, R11.reuse ;  /* 0x0000000b90907220 */ /* 0x080fe40000410000 */
[----:B------:R1:W-:Y:S01]  /*f190*/  MUFU.EX2 R237, R9 ;  /* 0x0000000900ed7308 */ /* 0x0003e20000000800 */
[----:B------:R-:W-:Y:S01]  /*f1a0*/  HMMA.16816.F32 R168, R4, R48, R72 ;  /* 0x0000003004a8723c */ /* 0x000fe20000001848 */
[----:B------:R-:W-:-:S02]  /*f1b0*/  FMUL.FTZ R145, R145, R11 ;  /* 0x0000000b91917220 */ /* 0x000fc40000410000 */
[-C--:B------:R-:W-:Y:S02]  /*f1c0*/  FMUL.FTZ R146, R146, R10.reuse ;  /* 0x0000000a92927220 */ /* 0x080fe40000410000 */
[-C--:B------:R-:W-:Y:S02]  /*f1d0*/  FMUL.FTZ R147, R147, R10.reuse ;  /* 0x0000000a93937220 */ /* 0x080fe40000410000 */
[-C--:B------:R-:W-:Y:S01]  /*f1e0*/  FMUL.FTZ R156, R156, R11.reuse ;  /* 0x0000000b9c9c7220 */ /* 0x080fe20000410000 */
[----:B------:R-:W-:Y:S01]  /*f1f0*/  HMMA.16816.F32 R164, R4, R12, R88 ;  /* 0x0000000c04a4723c */ /* 0x000fe20000001858 */
[----:B------:R-:W-:Y:S02]  /*f200*/  FMUL.FTZ R157, R157, R11 ;  /* 0x0000000b9d9d7220 */ /* 0x000fe40000410000 */
[-C--:B------:R-:W-:Y:S02]  /*f210*/  FMUL.FTZ R158, R158, R10.reuse ;  /* 0x0000000a9e9e7220 */ /* 0x080fe40000410000 */
[----:B------:R-:W-:-:S02]  /*f220*/  FMUL.FTZ R159, R159, R10 ;  /* 0x0000000a9f9f7220 */ /* 0x000fc40000410000 */
[----:B-1----:R-:W-:Y:S01]  /*f230*/  FFMA.FTZ R9, R39, c[0x0][0x23c], -R2 ;  /* 0x00008f0027097a23 */ /* 0x002fe20000010802 */
[----:B------:R-:W-:Y:S01]  /*f240*/  F2FP.PACK_AB R4, R252, R93 ;  /* 0x0000005dfc04723e */ /* 0x000fe200000000ff */
[----:B------:R-:W-:Y:S01]  /*f250*/  FMUL.FTZ R160, R160, R11 ;  /* 0x0000000ba0a07220 */ /* 0x000fe20000410000 */
[----:B------:R-:W-:Y:S01]  /*f260*/  F2FP.PACK_AB R5, R246, R247 ;  /* 0x000000f7f605723e */ /* 0x000fe200000000ff */
[----:B------:R1:W2:Y:S01]  /*f270*/  MUFU.EX2 R236, R9 ;  /* 0x0000000900ec7308 */ /* 0x0002a20000000800 */
[----:B------:R-:W-:Y:S01]  /*f280*/  F2FP.PACK_AB R6, R250, R251 ;  /* 0x000000fbfa06723e */ /* 0x000fe200000000ff */
[----:B------:R-:W-:Y:S01]  /*f290*/  FMUL.FTZ R161, R161, R11 ;  /* 0x0000000ba1a17220 */ /* 0x000fe20000410000 */
[----:B------:R-:W-:Y:S01]  /*f2a0*/  F2FP.PACK_AB R7, R239, R240 ;  /* 0x000000f0ef07723e */ /* 0x000fe200000000ff */
[-C--:B------:R-:W-:Y:S02]  /*f2b0*/  FMUL.FTZ R162, R162, R10.reuse ;  /* 0x0000000aa2a27220 */ /* 0x080fe40000410000 */
[----:B------:R-:W-:-:S02]  /*f2c0*/  FMUL.FTZ R163, R163, R10 ;  /* 0x0000000aa3a37220 */ /* 0x000fc40000410000 */
[----:B------:R-:W-:Y:S02]  /*f2d0*/  IMAD.MOV.U32 R138, RZ, RZ, R19 ;  /* 0x000000ffff8a7224 */ /* 0x000fe400078e0013 */
[C---:B------:R-:W-:Y:S01]  /*f2e0*/  HMMA.16816.F32 R88, R4.reuse, R20, R112 ;  /* 0x000000140458723c */ /* 0x040fe20000001870 */
[----:B------:R-:W-:Y:S02]  /*f2f0*/  IMAD.MOV.U32 R33, RZ, RZ, R62 ;  /* 0x000000ffff217224 */ /* 0x000fe400078e003e */
[----:B------:R-:W-:Y:S02]  /*f300*/  IMAD.MOV.U32 R136, RZ, RZ, R63 ;  /* 0x000000ffff887224 */ /* 0x000fe400078e003f */
[----:B------:R-:W-:Y:S02]  /*f310*/  IMAD.MOV.U32 R137, RZ, RZ, R65 ;  /* 0x000000ffff897224 */ /* 0x000fe400078e0041 */
[----:B-1----:R-:W-:Y:S01]  /*f320*/  FFMA.FTZ R9, R40, c[0x0][0x23c], -R2 ;  /* 0x00008f0028097a23 */ /* 0x002fe20000010802 */
[----:B------:R-:W-:Y:S01]  /*f330*/  HMMA.16816.F32 R60, R4, R30, R156 ;  /* 0x0000001e043c723c */ /* 0x000fe2000000189c */
[----:B------:R-:W-:Y:S01]  /*f340*/  IMAD.MOV.U32 R115, RZ, RZ, R216 ;  /* 0x000000ffff737224 */ /* 0x000fe200078e00d8 */
[----:B------:R-:W-:Y:S01]  /*f350*/  MOV R114, R54 ;  /* 0x0000003600727202 */ /* 0x000fe20000000f00 */
[----:B------:R1:W-:Y:S01]  /*f360*/  MUFU.EX2 R219, R9 ;  /* 0x0000000900db7308 */ /* 0x0003e20000000800 */
[----:B------:R-:W-:-:S02]  /*f370*/  IMAD.MOV.U32 R139, RZ, RZ, R67 ;  /* 0x000000ffff8b7224 */ /* 0x000fc400078e0043 */
[----:B------:R-:W-:Y:S02]  /*f380*/  IMAD.MOV.U32 R19, RZ, RZ, R66 ;  /* 0x000000ffff137224 */ /* 0x000fe400078e0042 */
[----:B------:R-:W-:Y:S01]  /*f390*/  HMMA.16816.F32 R64, R4, R28, R144 ;  /* 0x0000001c0440723c */ /* 0x000fe20000001890 */
[----:B------:R-:W3:Y:S01]  /*f3a0*/  LDSM.16.MT88.4 R28, [R220+0x9400] ;  /* 0x00940000dc1c783b */ /* 0x000ee20000004200 */
[----:B------:R-:W-:Y:S01]  /*f3b0*/  IMAD.MOV.U32 R94, RZ, RZ, R202 ;  /* 0x000000ffff5e7224 */ /* 0x000fe200078e00ca */
[----:B------:R-:W-:Y:S01]  /*f3c0*/  MOV R202, R58 ;  /* 0x0000003a00ca7202 */ /* 0x000fe20000000f00 */
[----:B------:R-:W-:Y:S02]  /*f3d0*/  IMAD.MOV.U32 R92, RZ, RZ, R212 ;  /* 0x000000ffff5c7224 */ /* 0x000fe400078e00d4 */
[----:B------:R-:W-:Y:S02]  /*f3e0*/  IMAD.MOV.U32 R159, RZ, RZ, R59 ;  /* 0x000000ffff9f7224 */ /* 0x000fe400078e003b */
[----:B------:R-:W-:-:S02]  /*f3f0*/  IMAD.MOV.U32 R158, RZ, RZ, R56 ;  /* 0x000000ffff9e7224 */ /* 0x000fc400078e0038 */
[----:B------:R-:W-:Y:S01]  /*f400*/  HMMA.16816.F32 R56, R4, R44, R160 ;  /* 0x0000002c0438723c */ /* 0x000fe200000018a0 */
[----:B-1----:R-:W-:Y:S02]  /*f410*/  FFMA.FTZ R9, R41, c[0x0][0x23c], -R2 ;  /* 0x00008f0029097a23 */ /* 0x002fe40000010802 */
[-C--:B------:R-:W-:Y:S02]  /*f420*/  FMUL.FTZ R68, R68, R11.reuse ;  /* 0x0000000b44447220 */ /* 0x080fe40000410000 */
[----:B------:R1:W4:Y:S01]  /*f430*/  MUFU.EX2 R216, R9 ;  /* 0x0000000900d87308 */ /* 0x0003220000000800 */
[----:B------:R-:W-:Y:S02]  /*f440*/  FMUL.FTZ R69, R69, R11 ;  /* 0x0000000b45457220 */ /* 0x000fe40000410000 */
[----:B------:R-:W-:Y:S01]  /*f450*/  IMAD.MOV.U32 R160, RZ, RZ, R17 ;  /* 0x000000ffffa07224 */ /* 0x000fe200078e0011 */
[----:B------:R-:W-:Y:S01]  /*f460*/  MOV R17, R36 ;  /* 0x0000002400117202 */ /* 0x000fe20000000f00 */
[----:B------:R-:W-:-:S02]  /*f470*/  IMAD.MOV.U32 R36, RZ, RZ, R211 ;  /* 0x000000ffff247224 */ /* 0x000fc400078e00d3 */
[----:B------:R-:W-:Y:S02]  /*f480*/  IMAD.MOV.U32 R162, RZ, RZ, R95 ;  /* 0x000000ffffa27224 */ /* 0x000fe400078e005f */
[----:B------:R-:W-:Y:S02]  /*f490*/  IMAD.MOV.U32 R95, RZ, RZ, R209 ;  /* 0x000000ffff5f7224 */ /* 0x000fe400078e00d1 */
[----:B------:R-:W-:Y:S02]  /*f4a0*/  IMAD.MOV.U32 R163, RZ, RZ, R94 ;  /* 0x000000ffffa37224 */ /* 0x000fe400078e005e */
[----:B------:R-:W-:Y:S02]  /*f4b0*/  IMAD.MOV.U32 R94, RZ, RZ, R208 ;  /* 0x000000ffff5e7224 */ /* 0x000fe400078e00d0 */
[----:B------:R-:W-:Y:S02]  /*f4c0*/  FMUL.FTZ R70, R70, R10 ;  /* 0x0000000a46467220 */ /* 0x000fe40000410000 */
[----:B-1----:R-:W-:-:S02]  /*f4d0*/  FFMA.FTZ R9, R42, c[0x0][0x23c], -R0 ;  /* 0x00008f002a097a23 */ /* 0x002fc40000010800 */
[-C--:B------:R-:W-:Y:S02]  /*f4e0*/  FMUL.FTZ R71, R71, R10.reuse ;  /* 0x0000000a47477220 */ /* 0x080fe40000410000 */
[----:B------:R1:W-:Y:S01]  /*f4f0*/  MUFU.EX2 R212, R9 ;  /* 0x0000000900d47308 */ /* 0x0003e20000000800 */
[-C--:B------:R-:W-:Y:S02]  /*f500*/  FMUL.FTZ R124, R124, R11.reuse ;  /* 0x0000000b7c7c7220 */ /* 0x080fe40000410000 */
[-C--:B------:R-:W-:Y:S02]  /*f510*/  FMUL.FTZ R125, R125, R11.reuse ;  /* 0x0000000b7d7d7220 */ /* 0x080fe40000410000 */
[-C--:B------:R-:W-:Y:S02]  /*f520*/  FMUL.FTZ R126, R126, R10.reuse ;  /* 0x0000000a7e7e7220 */ /* 0x080fe40000410000 */
[----:B------:R-:W-:Y:S02]  /*f530*/  FMUL.FTZ R127, R127, R10 ;  /* 0x0000000a7f7f7220 */ /* 0x000fe40000410000 */
[----:B------:R-:W-:-:S02]  /*f540*/  FMUL.FTZ R128, R128, R11 ;  /* 0x0000000b80807220 */ /* 0x000fc40000410000 */
[-C--:B------:R-:W-:Y:S02]  /*f550*/  FMUL.FTZ R129, R129, R11.reuse ;  /* 0x0000000b81817220 */ /* 0x080fe40000410000 */
[-C--:B------:R-:W-:Y:S01]  /*f560*/  FMUL.FTZ R130, R130, R10.reuse ;  /* 0x0000000a82827220 */ /* 0x080fe20000410000 */
[C---:B------:R-:W-:Y:S01]  /*f570*/  HMMA.16816.F32 R152, R4.reuse, R22, R124 ;  /* 0x000000160498723c */ /* 0x040fe2000000187c */
[-C--:B------:R-:W-:Y:S01]  /*f580*/  FMUL.FTZ R131, R131, R10.reuse ;  /* 0x0000000a83837220 */ /* 0x080fe20000410000 */
[----:B------:R-:W5:Y:S01]  /*f590*/  LDSM.16.MT88.4 R20, [R220+0xa400] ;  /* 0x00a40000dc14783b */ /* 0x000f620000004200 */
[----:B-1----:R-:W-:Y:S02]  /*f5a0*/  FFMA.FTZ R9, R43, c[0x0][0x23c], -R0 ;  /* 0x00008f002b097a23 */ /* 0x002fe40000010800 */
[-C--:B------:R-:W-:Y:S02]  /*f5b0*/  FMUL.FTZ R140, R140, R11.reuse ;  /* 0x0000000b8c8c7220 */ /* 0x080fe40000410000 */
[----:B------:R1:W1:Y:S01]  /*f5c0*/  MUFU.EX2 R211, R9 ;  /* 0x0000000900d37308 */ /* 0x0002620000000800 */
[----:B------:R-:W-:Y:S01]  /*f5d0*/  FMUL.FTZ R141, R141, R11 ;  /* 0x0000000b8d8d7220 */ /* 0x000fe20000410000 */
[----:B------:R-:W-:Y:S01]  /*f5e0*/  HMMA.16816.F32 R40, R4, R48, R68 ;  /* 0x000000300428723c */ /* 0x000fe20000001844 */
[-C--:B------:R-:W-:Y:S01]  /*f5f0*/  FMUL.FTZ R142, R142, R10.reuse ;  /* 0x0000000a8e8e7220 */ /* 0x080fe20000410000 */
[----:B------:R-:W-:Y:S01]  /*f600*/  MOV R125, R17 ;  /* 0x00000011007d7202 */ /* 0x000fe20000000f00 */
[----:B------:R-:W-:-:S02]  /*f610*/  FMUL.FTZ R143, R143, R10 ;  /* 0x0000000a8f8f7220 */ /* 0x000fc40000410000 */
[-C--:B------:R-:W-:Y:S02]  /*f620*/  FMUL.FTZ R172, R172, R11.reuse ;  /* 0x0000000bacac7220 */ /* 0x080fe40000410000 */
[-C--:B------:R-:W-:Y:S01]  /*f630*/  FMUL.FTZ R173, R173, R11.reuse ;  /* 0x0000000badad7220 */ /* 0x080fe20000410000 */
[C---:B------:R-:W-:Y:S01]  /*f640*/  HMMA.16816.F32 R72, R4.reuse, R24, R128 ;  /* 0x000000180448723c */ /* 0x040fe20000001880 */
[-C--:B------:R-:W-:Y:S02]  /*f650*/  FMUL.FTZ R174, R174, R10.reuse ;  /* 0x0000000aaeae7220 */ /* 0x080fe40000410000 */
[-C--:B------:R-:W-:Y:S02]  /*f660*/  FMUL.FTZ R175, R175, R10.reuse ;  /* 0x0000000aafaf7220 */ /* 0x080fe40000410000 */
[-C--:B------:R-:W-:Y:S02]  /*f670*/  FMUL.FTZ R80, R80, R11.reuse ;  /* 0x0000000b50507220 */ /* 0x080fe40000410000 */
[----:B-1----:R-:W-:Y:S01]  /*f680*/  FFMA.FTZ R9, R52, c[0x0][0x23c], -R0 ;  /* 0x00008f0034097a23 */ /* 0x002fe20000010800 */
[----:B------:R-:W-:Y:S01]  /*f690*/  HMMA.16816.F32 R148, R4, R26, R140 ;  /* 0x0000001a0494723c */ /* 0x000fe2000000188c */
[----:B------:R-:W-:Y:S01]  /*f6a0*/  FMUL.FTZ R81, R81, R11 ;  /* 0x0000000b51517220 */ /* 0x000fe20000410000 */
[----:B------:R-:W1:Y:S01]  /*f6b0*/  LDSM.16.MT88.4 R24, [R222+0x9400] ;  /* 0x00940000de18783b */ /* 0x000e620000004200 */
[----:B------:R2:W-:Y:S01]  /*f6c0*/  MUFU.EX2 R209, R9 ;  /* 0x0000000900d17308 */ /* 0x0005e20000000800 */
        /* <DEDUP_REMOVED lines=10> */
[----:B--2---:R-:W-:Y:S02]  /*f770*/  FFMA.FTZ R9, R53, c[0x0][0x23c], -R0 ;  /* 0x00008f0035097a23 */ /* 0x004fe40000010800 */
[-C--:B------:R-:W-:Y:S02]  /*f780*/  FMUL.FTZ R98, R98, R10.reuse ;  /* 0x0000000a62627220 */ /* 0x080fe40000410000 */
[----:B------:R2:W1:Y:S01]  /*f790*/  MUFU.EX2 R208, R9 ;  /* 0x0000000900d07308 */ /* 0x0004620000000800 */
[----:B------:R-:W-:Y:S02]  /*f7a0*/  FMUL.FTZ R99, R99, R10 ;  /* 0x0000000a63637220 */ /* 0x000fe40000410000 */
        /* <DEDUP_REMOVED lines=9> */
[----:B--2---:R-:W-:Y:S01]  /*f840*/  FFMA.FTZ R9, R106, c[0x0][0x23c], -R8 ;  /* 0x00008f006a097a23 */ /* 0x004fe20000010808 */
[----:B------:R-:W-:Y:S01]  /*f850*/  LDSM.16.MT88.4 R12, [R220+0xb400] ;  /* 0x00b40000dc0c783b */ /* 0x000fe20000004200 */
[----:B------:R-:W-:Y:S02]  /*f860*/  IMAD.MOV.U32 R37, RZ, RZ, R32 ;  /* 0x000000ffff257224 */ /* 0x000fe400078e0020 */
[----:B------:R2:W2:Y:S01]  /*f870*/  MUFU.EX2 R202, R9 ;  /* 0x0000000900ca7308 */ /* 0x0004a20000000800 */
[----:B------:R-:W-:Y:S01]  /*f880*/  LDSM.16.MT88.4 R32, [R222+0xb400] ;  /* 0x00b40000de20783b */ /* 0x000fe20000004200 */
[----:B------:R-:W-:Y:S01]  /*f890*/  F2FP.PACK_AB R4, R236, R237 ;  /* 0x000000edec04723e */ /* 0x000fe200000000ff */
[----:B------:R-:W-:Y:S01]  /*f8a0*/  IMAD.MOV.U32 R175, RZ, RZ, R115 ;  /* 0x000000ffffaf7224 */ /* 0x000fe200078e0073 */
[----:B----4-:R-:W-:Y:S01]  /*f8b0*/  F2FP.PACK_AB R6, R216, R219 ;  /* 0x000000dbd806723e */ /* 0x010fe200000000ff */
[----:B------:R-:W-:Y:S01]  /*f8c0*/  IMAD.MOV.U32 R124, RZ, RZ, R16 ;  /* 0x000000ffff7c7224 */ /* 0x000fe200078e0010 */
[----:B------:R-:W-:Y:S01]  /*f8d0*/  F2FP.PACK_AB R5, R211, R212 ;  /* 0x000000d4d305723e */ /* 0x000fe200000000ff */
[----:B------:R-:W-:Y:S01]  /*f8e0*/  IMAD.MOV.U32 R115, RZ, RZ, R18 ;  /* 0x000000ffff737224 */ /* 0x000fe200078e0012 */
[----:B-1----:R-:W-:Y:S01]  /*f8f0*/  F2FP.PACK_AB R7, R208, R209 ;  /* 0x000000d1d007723e */ /* 0x002fe200000000ff */
[----:B------:R-:W-:-:S02]  /*f900*/  IMAD.MOV.U32 R38, RZ, RZ, R19 ;  /* 0x000000ffff267224 */ /* 0x000fc400078e0013 */
[----:B------:R-:W-:Y:S01]  /*f910*/  IMAD.MOV.U32 R147, RZ, RZ, R201 ;  /* 0x000000ffff937224 */ /* 0x000fe200078e00c9 */
[----:B------:R-:W1:Y:S01]  /*f920*/  LDSM.16.MT88.4 R16, [R222+0xa400] ;  /* 0x00a40000de10783b */ /* 0x000e620000004200 */
[----:B------:R-:W-:Y:S02]  /*f930*/  IMAD.MOV.U32 R146, RZ, RZ, R200 ;  /* 0x000000ffff927224 */ /* 0x000fe400078e00c8 */
[----:B---3--:R-:W-:Y:S01]  /*f940*/  HMMA.16816.F32 R84, R4, R28, R204 ;  /* 0x0000001c0454723c */ /* 0x008fe200000018cc */
[----:B--2---:R-:W-:Y:S02]  /*f950*/  FFMA.FTZ R9, R107, c[0x0][0x23c], -R8 ;  /* 0x00008f006b097a23 */ /* 0x004fe40000010808 */
[----:B------:R-:W-:Y:S01]  /*f960*/  IMAD.MOV.U32 R106, RZ, RZ, R114 ;  /* 0x000000ffff6a7224 */ /* 0x000fe200078e0072 */
[----:B------:R-:W-:Y:S01]  /*f970*/  MOV R114, R139 ;  /* 0x0000008b00727202 */ /* 0x000fe20000000f00 */
[----:B------:R2:W-:Y:S01]  /*f980*/  MUFU.EX2 R203, R9 ;  /* 0x0000000900cb7308 */ /* 0x0005e20000000800 */
[----:B------:R-:W-:-:S02]  /*f990*/  IMAD.MOV.U32 R107, RZ, RZ, R92 ;  /* 0x000000ffff6b7224 */ /* 0x000fc400078e005c */
[C---:B------:R-:W-:Y:S01]  /*f9a0*/  HMMA.16816.F32 R140, R4.reuse, R30, R196 ;  /* 0x0000001e048c723c */ /* 0x040fe200000018c4 */
[----:B------:R-:W-:Y:S02]  /*f9b0*/  IMAD.MOV.U32 R174, RZ, RZ, R93 ;  /* 0x000000ffffae7224 */ /* 0x000fe400078e005d */
[----:B------:R-:W-:Y:S02]  /*f9c0*/  IMAD.MOV.U32 R113, RZ, RZ, R136 ;  /* 0x000000ffff717224 */ /* 0x000fe400078e0088 */
[----:B------:R-:W-:Y:S02]  /*f9d0*/  IMAD.MOV.U32 R93, RZ, RZ, R137 ;  /* 0x000000ffff5d7224 */ /* 0x000fe400078e0089 */
[----:B------:R-:W-:Y:S01]  /*f9e0*/  IMAD.MOV.U32 R92, RZ, RZ, R138 ;  /* 0x000000ffff5c7224 */ /* 0x000fe200078e008a */
[----:B-----5:R-:W-:Y:S01]  /*f9f0*/  HMMA.16816.F32 R128, R4, R20, R184 ;  /* 0x000000140480723c */ /* 0x020fe200000018b8 */
[----:B------:R-:W-:Y:S02]  /*fa00*/  IMAD.MOV.U32 R205, RZ, RZ, R127 ;  /* 0x000000ffffcd7224 */ /* 0x000fe400078e007f */
[----:B------:R-:W-:-:S02]  /*fa10*/  IMAD.MOV.U32 R206, RZ, RZ, R112 ;  /* 0x000000ffffce7224 */ /* 0x000fc400078e0070 */
[----:B--2---:R-:W-:Y:S02]  /*fa20*/  FFMA.FTZ R9, R180, c[0x0][0x23c], -R8 ;  /* 0x00008f00b4097a23 */ /* 0x004fe40000010808 */
[----:B------:R-:W-:Y:S01]  /*fa30*/  MOV R187, R124 ;  /* 0x0000007c00bb7202 */ /* 0x000fe20000000f00 */
[C---:B------:R-:W-:Y:S01]  /*fa40*/  HMMA.16816.F32 R136, R4.reuse, R24, R192 ;  /* 0x000000180488723c */ /* 0x040fe200000018c0 */
[----:B------:R2:W-:Y:S01]  /*fa50*/  MUFU.EX2 R204, R9 ;  /* 0x0000000900cc7308 */ /* 0x0005e20000000800 */
[----:B------:R-:W-:Y:S02]  /*fa60*/  IMAD.MOV.U32 R186, RZ, RZ, R125 ;  /* 0x000000ffffba7224 */ /* 0x000fe400078e007d */
[----:B------:R-:W-:Y:S02]  /*fa70*/  IMAD.MOV.U32 R185, RZ, RZ, R126 ;  /* 0x000000ffffb97224 */ /* 0x000fe400078e007e */
[----:B------:R-:W-:Y:S02]  /*fa80*/  IMAD.MOV.U32 R184, RZ, RZ, R113 ;  /* 0x000000ffffb87224 */ /* 0x000fe400078e0071 */
[----:B------:R-:W-:Y:S01]  /*fa90*/  HMMA.16816.F32 R124, R4, R22, R176 ;  /* 0x00000016047c723c */ /* 0x000fe200000018b0 */
[----:B------:R-:W-:-:S02]  /*faa0*/  IMAD.MOV.U32 R157, RZ, RZ, R93 ;  /* 0x000000ffff9d7224 */ /* 0x000fc400078e005d */
[----:B------:R-:W-:Y:S02]  /*fab0*/  IMAD.MOV.U32 R172, RZ, RZ, R39 ;  /* 0x000000ffffac7224 */ /* 0x000fe400078e0027 */
[----:B------:R-:W-:Y:S02]  /*fac0*/  IMAD.MOV.U32 R173, RZ, RZ, R38 ;  /* 0x000000ffffad7224 */ /* 0x000fe400078e0026 */
[----:B------:R-:W-:Y:S01]  /*fad0*/  MOV R176, R115 ;  /* 0x0000007300b07202 */ /* 0x000fe20000000f00 */
[----:B------:R-:W-:Y:S01]  /*fae0*/  IMAD.MOV.U32 R177, RZ, RZ, R94 ;  /* 0x000000ffffb17224 */ /* 0x000fe200078e005e */
[C---:B------:R-:W-:Y:S01]  /*faf0*/  HMMA.16816.F32 R132, R4.reuse, R26, R132 ;  /* 0x0000001a0484723c */ /* 0x040fe20000001884 */
[----:B--2---:R-:W-:Y:S02]  /*fb00*/  FFMA.FTZ R9, R181, c[0x0][0x23c], -R3 ;  /* 0x00008f00b5097a23 */ /* 0x004fe40000010803 */
[----:B------:R-:W-:Y:S02]  /*fb10*/  IMAD.MOV.U32 R207, RZ, RZ, R147 ;  /* 0x000000ffffcf7224 */ /* 0x000fe400078e0093 */
[----:B------:R2:W-:Y:S03]  /*fb20*/  MUFU.EX2 R201, R9 ;  /* 0x0000000900c97308 */ /* 0x0005e60000000800 */
[C---:B-1----:R-:W-:Y:S08]  /*fb30*/  HMMA.16816.F32 R120, R4.reuse, R16, R120 ;  /* 0x000000100478723c */ /* 0x042ff00000001878 */
[----:B------:R-:W-:Y:S01]  /*fb40*/  HMMA.16816.F32 R116, R4, R18, R116 ;  /* 0x000000120474723c */ /* 0x000fe20000001874 */
[----:B--2---:R-:W-:-:S07]  /*fb50*/  FFMA.FTZ R9, R182, c[0x0][0x23c], -R3 ;  /* 0x00008f00b6097a23 */ /* 0x004fce0000010803 */
[C---:B------:R-:W-:Y:S01]  /*fb60*/  HMMA.16816.F32 R108, R4.reuse, R14, R108 ;  /* 0x0000000e046c723c */ /* 0x040fe2000000186c */
[----:B------:R1:W2:Y:S07]  /*fb70*/  MUFU.EX2 R200, R9 ;  /* 0x0000000900c87308 */ /* 0x0002ae0000000800 */
[----:B------:R-:W-:Y:S01]  /*fb80*/  HMMA.16816.F32 R76, R4, R34, R76 ;  /* 0x00000022044c723c */ /* 0x000fe2000000184c */
[----:B-1----:R-:W-:-:S04]  /*fb90*/  FFMA.FTZ R9, R183, c[0x0][0x23c], -R3 ;  /* 0x00008f00b7097a23 */ /* 0x002fc80000010803 */
[----:B------:R1:W-:Y:S02]  /*fba0*/  MUFU.EX2 R199, R9 ;  /* 0x0000000900c77308 */ /* 0x0003e40000000800 */
[----:B-1----:R-:W-:Y:S02]  /*fbb0*/  FFMA.FTZ R9, R188, c[0x0][0x23c], -R3 ;  /* 0x00008f00bc097a23 */ /* 0x002fe40000010803 */
[----:B------:R-:W-:-:S04]  /*fbc0*/  IMAD.MOV.U32 R188, RZ, RZ, R114 ;  /* 0x000000ffffbc7224 */ /* 0x000fc800078e0072 */
[----:B------:R1:W3:Y:S01]  /*fbd0*/  MUFU.EX2 R198, R9 ;  /* 0x0000000900c67308 */ /* 0x0002e20000000800 */
[C---:B------:R-:W-:Y:S07]  /*fbe0*/  HMMA.16816.F32 R112, R4.reuse, R12, R168 ;  /* 0x0000000c0470723c */ /* 0x040fee00000018a8 */
[----:B------:R-:W-:Y:S01]  /*fbf0*/  MOV R169, R92 ;  /* 0x0000005c00a97202 */ /* 0x000fe20000000f00 */
[----:B------:R-:W-:Y:S02]  /*fc00*/  IMAD.MOV.U32 R168, RZ, RZ, R95 ;  /* 0x000000ffffa87224 */ /* 0x000fe400078e005f */
[----:B------:R-:W-:Y:S01]  /*fc10*/  HMMA.16816.F32 R92, R4, R32, R164 ;  /* 0x00000020045c723c */ /* 0x000fe200000018a4 */
[----:B------:R-:W-:-:S02]  /*fc20*/  IMAD.MOV.U32 R170, RZ, RZ, R37 ;  /* 0x000000ffffaa7224 */ /* 0x000fc400078e0025 */
[----:B------:R-:W-:Y:S02]  /*fc30*/  IMAD.MOV.U32 R171, RZ, RZ, R146 ;  /* 0x000000ffffab7224 */ /* 0x000fe400078e0092 */
[----:B-1----:R-:W-:Y:S02]  /*fc40*/  FFMA.FTZ R9, R210, c[0x0][0x23c], -R2 ;  /* 0x00008f00d2097a23 */ /* 0x002fe40000010802 */
[----:B------:R-:W-:Y:S01]  /*fc50*/  IMAD.MOV.U32 R167, RZ, RZ, R36 ;  /* 0x000000ffffa77224 */ /* 0x000fe200078e0024 */
[----:B------:R-:W-:Y:S01]  /*fc60*/  F2FP.PACK_AB R4, R202, R238 ;  /* 0x000000eeca04723e */ /* 0x000fe200000000ff */
[----:B------:R1:W-:Y:S01]  /*fc70*/  MUFU.EX2 R197, R9 ;  /* 0x0000000900c57308 */ /* 0x0003e20000000800 */
[----:B------:R-:W4:Y:S01]  /*fc80*/  LDSM.16.MT88.4 R36, [R220+0x9800] ;  /* 0x00980000dc24783b */ /* 0x000f220000004200 */
[----:B--2---:R-:W-:Y:S01]  /*fc90*/  F2FP.PACK_AB R5, R200, R201 ;  /* 0x000000c9c805723e */ /* 0x004fe200000000ff */
[----:B------:R-:W-:Y:S01]  /*fca0*/  IMAD.MOV.U32 R210, RZ, RZ, R161 ;  /* 0x000000ffffd27224 */ /* 0x000fe200078e00a1 */
[----:B------:R-:W-:-:S02]  /*fcb0*/  F2FP.PACK_AB R6, R204, R203 ;  /* 0x000000cbcc06723e */ /* 0x000fc400000000ff */
[----:B---3--:R-:W-:-:S07]  /*fcc0*/  F2FP.PACK_AB R7, R198, R199 ;  /* 0x000000c7c607723e */ /* 0x008fce00000000ff */
[----:B------:R-:W-:Y:S01]  /*fcd0*/  HMMA.16816.F32 R88, R4, R28, R88 ;  /* 0x0000001c0458723c */ /* 0x000fe20000001858 */
[----:B-1----:R-:W-:-:S04]  /*fce0*/  FFMA.FTZ R9, R191, c[0x0][0x23c], -R2 ;  /* 0x00008f00bf097a23 */ /* 0x002fc80000010802 */
[----:B------:R1:W2:Y:S03]  /*fcf0*/  MUFU.EX2 R196, R9 ;  /* 0x0000000900c47308 */ /* 0x0002a60000000800 */
[C---:B------:R-:W-:Y:S01]  /*fd00*/  HMMA.16816.F32 R80, R4.reuse, R30, R152 ;  /* 0x0000001e0450723c */ /* 0x040fe20000001898 */
[----:B------:R-:W3:Y:S07]  /*fd10*/  LDSM.16.MT88.4 R28, [R222+0x9800] ;  /* 0x00980000de1c783b */ /* 0x000eee0000004200 */
[----:B------:R-:W-:Y:S01]  /*fd20*/  HMMA.16816.F32 R40, R4, R12, R40 ;  /* 0x0000000c0428723c */ /* 0x000fe20000001828 */
[----:B-1----:R-:W-:-:S07]  /*fd30*/  FFMA.FTZ R9, R189, c[0x0][0x23c], -R2 ;  /* 0x00008f00bd097a23 */ /* 0x002fce0000010802 */
[C---:B------:R-:W-:Y:S01]  /*fd40*/  HMMA.16816.F32 R48, R4.reuse, R14, R48 ;  /* 0x0000000e0430723c */ /* 0x040fe20000001830 */
[----:B------:R-:W-:Y:S01]  /*fd50*/  LDSM.16.MT88.4 R12, [R220+0xb800] ;  /* 0x00b80000dc0c783b */ /* 0x000fe20000004200 */
[----:B------:R1:W-:Y:S06]  /*fd60*/  MUFU.EX2 R195, R9 ;  /* 0x0000000900c37308 */ /* 0x0003ec0000000800 */
[C---:B------:R-:W-:Y:S08]  /*fd70*/  HMMA.16816.F32 R72, R4.reuse, R24, R72 ;  /* 0x000000180448723c */ /* 0x040ff00000001848 */
[----:B------:R-:W-:Y:S01]  /*fd80*/  HMMA.16816.F32 R68, R4, R26, R148 ;  /* 0x0000001a0444723c */ /* 0x000fe20000001894 */
[----:B------:R-:W5:Y:S01]  /*fd90*/  LDSM.16.MT88.4 R24, [R220+0xa800] ;  /* 0x00a80000dc18783b */ /* 0x000f620000004200 */
[----:B-1----:R-:W-:-:S04]  /*fda0*/  FFMA.FTZ R9, R190, c[0x0][0x23c], -R2 ;  /* 0x00008f00be097a23 */ /* 0x002fc80000010802 */
[----:B------:R1:W1:Y:S02]  /*fdb0*/  MUFU.EX2 R194, R9 ;  /* 0x0000000900c27308 */ /* 0x0002640000000800 */
[C---:B------:R-:W-:Y:S08]  /*fdc0*/  HMMA.16816.F32 R64, R4.reuse, R20, R64 ;  /* 0x000000140440723c */ /* 0x040ff00000001840 */
[----:B------:R-:W-:Y:S01]  /*fdd0*/  HMMA.16816.F32 R60, R4, R22, R60 ;  /* 0x00000016043c723c */ /* 0x000fe2000000183c */
[----:B------:R-:W3:Y:S01]  /*fde0*/  LDSM.16.MT88.4 R20, [R222+0xb800] ;  /* 0x00b80000de14783b */ /* 0x000ee20000004200 */
[----:B-1----:R-:W-:-:S06]  /*fdf0*/  FFMA.FTZ R9, R215, c[0x0][0x23c], -R0 ;  /* 0x00008f00d7097a23 */ /* 0x002fcc0000010800 */
[C---:B------:R-:W-:Y:S01]  /*fe00*/  HMMA.16816.F32 R56, R4.reuse, R16, R56 ;  /* 0x000000100438723c */ /* 0x040fe20000001838 */
[----:B------:R-:W-:Y:S01]  /*fe10*/  IMAD.MOV.U32 R215, RZ, RZ, R163 ;  /* 0x000000ffffd77224 */ /* 0x000fe200078e00a3 */
[----:B------:R1:W-:Y:S06]  /*fe20*/  MUFU.EX2 R193, R9 ;  /* 0x0000000900c17308 */ /* 0x0003ec0000000800 */
[C---:B------:R-:W-:Y:S01]  /*fe30*/  HMMA.16816.F32 R44, R4.reuse, R18, R44 ;  /* 0x00000012042c723c */ /* 0x040fe2000000182c */
[----:B------:R-:W3:Y:S07]  /*fe40*/  LDSM.16.MT88.4 R16, [R222+0xa800] ;  /* 0x00a80000de10783b */ /* 0x000eee0000004200 */
[----:B------:R-:W-:Y:S01]  /*fe50*/  HMMA.16816.F32 R52, R4, R32, R52 ;  /* 0x000000200434723c */ /* 0x000fe20000001834 */
[----:B-1----:R-:W-:-:S02]  /*fe60*/  FFMA.FTZ R9, R217, c[0x0][0x23c], -R0 ;  /* 0x00008f00d9097a23 */ /* 0x002fc40000010800 */
[----:B------:R-:W-:Y:S02]  /*fe70*/  IMAD.MOV.U32 R217, RZ, RZ, R186 ;  /* 0x000000ffffd97224 */ /* 0x000fe400078e00ba */
[----:B------:R1:W1:Y:S03]  /*fe80*/  MUFU.EX2 R192, R9 ;  /* 0x0000000900c07308 */ /* 0x0002660000000800 */
[----:B------:R-:W-:Y:S07]  /*fe90*/  HMMA.16816.F32 R32, R4, R34, R96 ;  /* 0x000000220420723c */ /* 0x000fee0000001860 */
[----:B--2---:R-:W-:-:S02]  /*fea0*/  F2FP.PACK_AB R4, R196, R197 ;  /* 0x000000c5c404723e */ /* 0x004fc400000000ff */
[----:B------:R-:W-:Y:S01]  /*feb0*/  F2FP.PACK_AB R6, R194, R195 ;  /* 0x000000c3c206723e */ /* 0x000fe200000000ff */
[--C-:B-1----:R-:W-:Y:S01]  /*fec0*/  FFMA.FTZ R9, R214, c[0x0][0x23c], -R0.reuse ;  /* 0x00008f00d6097a23 */ /* 0x102fe20000010800 */
[----:B------:R-:W-:Y:S01]  /*fed0*/  F2FP.PACK_AB R5, R192, R193 ;  /* 0x000000c1c005723e */ /* 0x000fe200000000ff */
[----:B------:R-:W-:Y:S02]  /*fee0*/  IMAD.MOV.U32 R214, RZ, RZ, R171 ;  /* 0x000000ffffd67224 */ /* 0x000fe400078e00ab */
[----:B------:R1:W-:Y:S02]  /*fef0*/  MUFU.EX2 R183, R9 ;  /* 0x0000000900b77308 */ /* 0x0003e40000000800 */
[----:B-1----:R-:W-:Y:S01]  /*ff00*/  FFMA.FTZ R9, R213, c[0x0][0x23c], -R0 ;  /* 0x00008f00d5097a23 */ /* 0x002fe20000010800 */
[----:B------:R-:W-:-:S05]  /*ff10*/  MOV R213, R188 ;  /* 0x000000bc00d57202 */ /* 0x000fca0000000f00 */
[----:B------:R1:W2:Y:S02]  /*ff20*/  MUFU.EX2 R182, R9 ;  /* 0x0000000900b67308 */ /* 0x0002a40000000800 */
[----:B-1----:R-:W-:Y:S01]  /*ff30*/  FFMA.FTZ R9, R243, c[0x0][0x23c], -R8 ;  /* 0x00008f00f3097a23 */ /* 0x002fe20000010808 */
[----:B--2---:R-:W-:Y:S01]  /*ff40*/  F2FP.PACK_AB R7, R182, R183 ;  /* 0x000000b7b607723e */ /* 0x004fe200000000ff */
[----:B------:R-:W-:-:S04]  /*ff50*/  IMAD.MOV.U32 R243, RZ, RZ, R176 ;  /* 0x000000fffff37224 */ /* 0x000fc800078e00b0 */
[----:B------:R1:W-:Y:S02]  /*ff60*/  MUFU.EX2 R181, R9 ;  /* 0x0000000900b57308 */ /* 0x0003e40000000800 */
[C---:B----4-:R-:W-:Y:S07]  /*ff70*/  HMMA.16816.F32 R144, R4.reuse, R38, R140 ;  /* 0x000000260490723c */ /* 0x050fee000000188c */
[----:B------:R-:W-:Y:S01]  /*ff80*/  IMAD.MOV.U32 R141, RZ, RZ, R177 ;  /* 0x000000ffff8d7224 */ /* 0x000fe200078e00b1 */
[----:B---3--:R-:W-:Y:S01]  /*ff90*/  HMMA.16816.F32 R148, R4, R30, R132 ;  /* 0x0000001e0494723c */ /* 0x008fe20000001884 */
[----:B------:R-:W-:Y:S01]  /*ffa0*/  MOV R142, R106 ;  /* 0x0000006a008e7202 */ /* 0x000fe20000000f00 */
[----:B------:R-:W-:Y:S01]  /*ffb0*/  IMAD.MOV.U32 R143, RZ, RZ, R160 ;  /* 0x000000ffff8f7224 */ /* 0x000fe200078e00a0 */
[----:B------:R-:W-:Y:S01]  /*ffc0*/  MOV R140, R168 ;  /* 0x000000a8008c7202 */ /* 0x000fe20000000f00 */
[----:B-1----:R-:W-:-:S02]  /*ffd0*/  FFMA.FTZ R9, R244, c[0x0][0x23c], -R8 ;  /* 0x00008f00f4097a23 */ /* 0x002fc40000010808 */
[----:B------:R-:W-:Y:S02]  /*ffe0*/  IMAD.MOV.U32 R244, RZ, RZ, R184 ;  /* 0x000000fffff47224 */ /* 0x000fe400078e00b8 */
        /* <DEDUP_REMOVED lines=18> */
[----:B-1----:R-:W-:-:S02]  /*10110*/  FFMA.FTZ R9, R248, c[0x0][0x23c], -R3 ;  /* 0x00008f00f8097a23 */ /* 0x002fc40000010803 */
[----:B------:R-:W-:-:S05]  /*10120*/  IMAD.MOV.U32 R248, RZ, RZ, R167 ;  /* 0x000000fffff87224 */ /* 0x000fca00078e00a7 */
        /* <DEDUP_REMOVED lines=15> */
[----:B------:R-:W-:Y:S01]  /*10220*/  FFMA.FTZ R9, R133, c[0x0][0x23c], -R2 ;  /* 0x00008f0085097a23 */ /* 0x000fe20000010802 */
[----:B------:R-:W-:-:S05]  /*10230*/  MOV R133, R159 ;  /* 0x0000009f00857202 */ /* 0x000fca0000000f00 */
[C---:B------:R-:W-:Y:S01]  /*10240*/  HMMA.16816.F32 R68, R4.reuse, R30, R68 ;  /* 0x0000001e0444723c */ /* 0x040fe20000001844 */
[----:B------:R1:W-:Y:S07]  /*10250*/  MUFU.EX2 R31, R9 ;  /* 0x00000009001f7308 */ /* 0x0003ee0000000800 */
[C---:B------:R-:W-:Y:S08]  /*10260*/  HMMA.16816.F32 R128, R4.reuse, R28, R72 ;  /* 0x0000001c0480723c */ /* 0x040ff00000001848 */
[----:B------:R-:W-:Y:S01]  /*10270*/  HMMA.16816.F32 R60, R4, R26, R60 ;  /* 0x0000001a043c723c */ /* 0x000fe2000000183c */
[----:B-1----:R-:W-:Y:S01]  /*10280*/  FFMA.FTZ R9, R134, c[0x0][0x23c], -R2 ;  /* 0x00008f0086097a23 */ /* 0x002fe20000010802 */
[----:B------:R-:W-:-:S03]  /*10290*/  MOV R134, R141 ;  /* 0x0000008d00867202 */ /* 0x000fc60000000f00 */
[----:B------:R1:W2:Y:S03]  /*102a0*/  MUFU.EX2 R30, R9 ;  /* 0x00000009001e7308 */ /* 0x0002a60000000800 */
[C---:B------:R-:W-:Y:S08]  /*102b0*/  HMMA.16816.F32 R64, R4.reuse, R24, R64 ;  /* 0x000000180440723c */ /* 0x040ff00000001840 */
[----:B------:R-:W-:Y:S01]  /*102c0*/  HMMA.16816.F32 R44, R4, R18, R44 ;  /* 0x00000012042c723c */ /* 0x000fe2000000182c */
[--C-:B-1----:R-:W-:Y:S01]  /*102d0*/  FFMA.FTZ R9, R135, c[0x0][0x23c], -R2.reuse ;  /* 0x00008f0087097a23 */ /* 0x102fe20000010802 */
[----:B--2---:R-:W-:Y:S01]  /*102e0*/  F2FP.PACK_AB R92, R30, R31 ;  /* 0x0000001f1e5c723e */ /* 0x004fe200000000ff */
[----:B------:R-:W-:-:S05]  /*102f0*/  FFMA.FTZ R2, R249, c[0x0][0x23c], -R2 ;  /* 0x00008f00f9027a23 */ /* 0x000fca0000010802 */
[----:B------:R-:W-:Y:S01]  /*10300*/  HMMA.16816.F32 R112, R4, R36, R88 ;  /* 0x000000240470723c */ /* 0x000fe20000001858 */
[----:B------:R-:W-:Y:S01]  /*10310*/  IMAD.MOV.U32 R249, RZ, RZ, R143 ;  /* 0x000000fffff97224 */ /* 0x000fe200078e008f */
[----:B------:R-:W-:Y:S01]  /*10320*/  MUFU.EX2 R29, R9 ;  /* 0x00000009001d7308 */ /* 0x000fe20000000800 */
[----:B------:R-:W-:-:S05]  /*10330*/  IMAD.MOV.U32 R135, RZ, RZ, R140 ;  /* 0x000000ffff877224 */ /* 0x000fca00078e008c */
        /* <DEDUP_REMOVED lines=11> */
[----:B------:R-:W-:Y:S02]  /*103f0*/  IMAD.MOV.U32 R245, RZ, RZ, R244 ;  /* 0x000000fffff57224 */ /* 0x000fe400078e00f4 */
[----:B------:R-:W-:Y:S01]  /*10400*/  IMAD.MOV.U32 R244, RZ, RZ, R243 ;  /* 0x000000fffff47224 */ /* 0x000fe200078e00f3 */
[----:B------:R-:W-:Y:S01]  /*10410*/  MOV R243, R214 ;  /* 0x000000d600f37202 */ /* 0x000fe20000000f00 */
[----:B------:R-:W-:Y:S02]  /*10420*/  IMAD.MOV.U32 R214, RZ, RZ, R172 ;  /* 0x000000ffffd67224 */ /* 0x000fe400078e00ac */
[----:B------:R-:W-:Y:S01]  /*10430*/  IMAD.MOV.U32 R172, RZ, RZ, R173 ;  /* 0x000000ffffac7224 */ /* 0x000fe200078e00ad */
[----:B------:R-:W-:Y:S01]  /*10440*/  HMMA.16816.F32 R52, R4, R20, R52 ;  /* 0x000000140434723c */ /* 0x000fe20000001834 */
[----:B------:R-:W-:-:S02]  /*10450*/  IMAD.MOV.U32 R173, RZ, RZ, R174 ;  /* 0x000000ffffad7224 */ /* 0x000fc400078e00ae */
[----:B------:R-:W-:Y:S02]  /*10460*/  IMAD.MOV.U32 R174, RZ, RZ, R175 ;  /* 0x000000ffffae7224 */ /* 0x000fe400078e00af */
[----:B------:R-:W-:Y:S02]  /*10470*/  IMAD.MOV.U32 R175, RZ, RZ, R156 ;  /* 0x000000ffffaf7224 */ /* 0x000fe400078e009c */
[----:B--2---:R-:W-:Y:S01]  /*10480*/  FFMA.FTZ R2, R142, c[0x0][0x23c], -R0 ;  /* 0x00008f008e027a23 */ /* 0x004fe20000010800 */
[----:B------:R-:W-:Y:S01]  /*10490*/  HMMA.16816.F32 R32, R4, R22, R32 ;  /* 0x000000160420723c */ /* 0x000fe20000001820 */
[----:B------:R-:W-:Y:S01]  /*104a0*/  LDSM.16.MT88.4 R140, [R222+0x9c00] ;  /* 0x009c0000de8c783b */ /* 0x000fe20000004200 */
[----:B------:R-:W-:Y:S01]  /*104b0*/  IMAD.MOV.U32 R241, RZ, RZ, R218 ;  /* 0x000000fffff17224 */ /* 0x000fe200078e00da */
[----:B------:R2:W4:Y:S01]  /*104c0*/  MUFU.EX2 R26, R2 ;  /* 0x00000002001a7308 */ /* 0x0005220000000800 */
[----:B------:R-:W-:Y:S01]  /*104d0*/  IMAD.MOV.U32 R242, RZ, RZ, R245 ;  /* 0x000000fffff27224 */ /* 0x000fe200078e00f5 */
[----:B------:R-:W-:Y:S01]  /*104e0*/  MOV R218, R172 ;  /* 0x000000ac00da7202 */ /* 0x000fe20000000f00 */
[----:B------:R-:W-:Y:S01]  /*104f0*/  IMAD.MOV.U32 R245, RZ, RZ, R174 ;  /* 0x000000fffff57224 */ /* 0x000fe200078e00ae */
[----:B------:R-:W5:Y:S01]  /*10500*/  LDSM.16.MT88.4 R4, [R222+0xbc00] ;  /* 0x00bc0000de04783b */ /* 0x000f620000004200 */
[--C-:B--2---:R-:W-:Y:S01]  /*10510*/  FFMA.FTZ R2, R157, c[0x0][0x23c], -R0.reuse ;  /* 0x00008f009d027a23 */ /* 0x104fe20000010800 */
[----:B----4-:R-:W-:Y:S01]  /*10520*/  F2FP.PACK_AB R93, R26, R27 ;  /* 0x0000001b1a5d723e */ /* 0x010fe200000000ff */
[----:B------:R-:W-:-:S02]  /*10530*/  FFMA.FTZ R0, R158, c[0x0][0x23c], -R0 ;  /* 0x00008f009e007a23 */ /* 0x000fc40000010800 */
        /* <DEDUP_REMOVED lines=11> */
[----:B--2---:R-:W-:-:S02]  /*105f0*/  FFMA.FTZ R0, R249, c[0x0][0x23c], -R8 ;  /* 0x00008f00f9007a23 */ /* 0x004fc40000010808 */
[----:B------:R-:W-:Y:S02]  /*10600*/  IMAD.MOV.U32 R249, RZ, RZ, R243 ;  /* 0x000000fffff97224 */ /* 0x000fe400078e00f3 */
[----:B------:R-:W-:Y:S01]  /*10610*/  IMAD.MOV.U32 R243, RZ, RZ, R175 ;  /* 0x000000fffff37224 */ /* 0x000fe200078e00af */
[----:B------:R2:W3:Y:S01]  /*10620*/  MUFU.EX2 R16, R0 ;  /* 0x0000000000107308 */ /* 0x0004e20000000800 */
[----:B------:R-:W4:Y:S01]  /*10630*/  LDSM.16.MT88.4 R172, [R222+0xac00] ;  /* 0x00ac0000deac783b */ /* 0x000f220000004200 */
[----:B-1----:R-:W-:Y:S01]  /*10640*/  HMMA.16816.F32 R72, R92, R80, R184 ;  /* 0x000000505c48723c */ /* 0x002fe200000018b8 */
[----:B------:R-:W-:-:S04]  /*10650*/  FFMA.FTZ R2, R243, R101, R244 ;  /* 0x00000065f3027223 */ /* 0x000fc800000100f4 */
[----:B------:R-:W-:-:S03]  /*10660*/  FADD.FTZ R2, R217, R2 ;  /* 0x00000002d9027221 */ /* 0x000fc60000010000 */
[----:B------:R-:W-:Y:S01]  /*10670*/  HMMA.16816.F32 R76, R92, R82, R160 ;  /* 0x000000525c4c723c */ /* 0x000fe200000018a0 */
[----:B------:R-:W-:Y:S02]  /*10680*/  FADD.FTZ R2, R210, R2 ;  /* 0x00000002d2027221 */ /* 0x000fe40000010000 */
[----:B--2---:R-:W-:-:S05]  /*10690*/  FFMA.FTZ R0, R133, c[0x0][0x23c], -R8 ;  /* 0x00008f0085007a23 */ /* 0x004fca0000010808 */
[----:B-----5:R-:W-:Y:S01]  /*106a0*/  HMMA.16816.F32 R88, R92, R4, R108 ;  /* 0x000000045c58723c */ /* 0x020fe2000000186c */
[----:B------:R1:W-:Y:S02]  /*106b0*/  MUFU.EX2 R17, R0 ;  /* 0x0000000000117308 */ /* 0x0003e40000000800 */
[----:B-1----:R-:W-:Y:S02]  /*106c0*/  FFMA.FTZ R0, R134, c[0x0][0x23c], -R8 ;  /* 0x00008f0086007a23 */ /* 0x002fe40000010808 */
[----:B------:R-:W-:-:S04]  /*106d0*/  FFMA.FTZ R8, R245, R10, R247 ;  /* 0x0000000af5087223 */ /* 0x000fc800000100f7 */
[----:B------:R1:W-:Y:S01]  /*106e0*/  MUFU.EX2 R18, R0 ;  /* 0x0000000000127308 */ /* 0x0003e20000000800 */
[----:B----4-:R-:W-:Y:S01]  /*106f0*/  HMMA.16816.F32 R164, R92, R172, R164 ;  /* 0x000000ac5ca4723c */ /* 0x010fe200000018a4 */
[----:B------:R-:W-:-:S07]  /*10700*/  FADD.FTZ R8, R246, R8 ;  /* 0x00000008f6087221 */ /* 0x000fce0000010000 */
        /* <DEDUP_REMOVED lines=11> */
[----:B---3--:R-:W-:Y:S01]  /*107c0*/  F2FP.PACK_AB R96, R16, R19 ;  /* 0x000000131060723e */ /* 0x008fe200000000ff */
        /* <DEDUP_REMOVED lines=79> */
[----:B------:R1:W-:Y:S04]  /*10cc0*/  STL [R1+0x8], R3 ;  /* 0x0000080301007387 */ /* 0x0003e80000100800 */
[----:B------:R1:W-:Y:S04]  /*10cd0*/  STL [R1+0xc], R2 ;  /* 0x00000c0201007387 */ /* 0x0003e80000100800 */
[----:B------:R1:W-:Y:S02]  /*10ce0*/  STL [R1+0x10], R0 ;  /* 0x0000100001007387 */ /* 0x0003e40000100800 */
.L_x_872:
        /* <DEDUP_REMOVED lines=18> */
.L_x_882:
        /* <DEDUP_REMOVED lines=58> */
.L_x_880:
[----:B-1----:R-:W2:Y:S01]  /*111b0*/  LDL.64 R4, [R1+0x18] ;  /* 0x0000180001047983 */ /* 0x002ea20000100a00 */
[----:B------:R-:W-:Y:S04]  /*111c0*/  DEPBAR.LE SB0, 0x0 ;  /* 0x000080000000791a */ /* 0x000fe80000000000 */
[----:B------:R-:W-:Y:S01]  /*111d0*/  IADD3 R235, R236, -0x1, RZ ;  /* 0xffffffffeceb7810 */ /* 0x000fe20007ffe0ff */
[----:B------:R-:W-:Y:S03]  /*111e0*/  BAR.SYNC.DEFER_BLOCKING 0x0 ;  /* 0x0000000000007b1d */ /* 0x000fe60000010000 */
[----:B------:R-:W-:Y:S01]  /*111f0*/  SHF.R.S32.HI R2, RZ, 0x1f, R235 ;  /* 0x0000001fff027819 */ /* 0x000fe200000114eb */
[C---:B------:R-:W-:Y:S04]  /*11200*/  IMAD R0, R235.reuse, UR8, RZ ;  /* 0x00000008eb007c24 */ /* 0x040fe8000f8e02ff */
[----:B------:R-:W-:Y:S01]  /*11210*/  IMAD R2, R2, UR14, R0 ;  /* 0x0000000e02027c24 */ /* 0x000fe2000f8e0200 */
[----:B------:R-:W-:Y:S06]  /*11220*/  @P6 STS.64 [R226+0x9008], RZ ;  /* 0x009008ffe2006388 */ /* 0x000fec0000000a00 */
[----:B------:R-:W-:Y:S04]  /*11230*/  @P6 STS [R226+0x9000], RZ ;  /* 0x009000ffe2006388 */ /* 0x000fe80000000800 */
[----:B------:R-:W-:Y:S04]  /*11240*/  @P6 STS [R226+0x9004], RZ ;  /* 0x009004ffe2006388 */ /* 0x000fe80000000800 */
[----:B------:R-:W3:Y:S01]  /*11250*/  LDL R237, [R1+0x20] ;  /* 0x0000200001ed7983 */ /* 0x000ee20000100800 */
[----:B--2---:R-:W-:Y:S05]  /*11260*/  IMAD.WIDE.U32 R4, R235, UR14, R4 ;  /* 0x0000000eeb047c25 */ /* 0x004fea000f8e0004 */
[C---:B------:R-:W-:Y:S02]  /*11270*/  @!P6 LEA R16, P1, R4.reuse, c[0x0][0x170], 0x1 ;  /* 0x00005c000410ea11 */ /* 0x040fe400078208ff */
[----:B------:R-:W-:Y:S02]  /*11280*/  IADD3 R2, R5, R2, RZ ;  /* 0x0000000205027210 */ /* 0x000fe40007ffe0ff */
        /* <DEDUP_REMOVED lines=10> */
[----:B------:R-:W-:Y:S02]  /*11330*/  IADD3.X R5, R2, UR5, RZ, P3, !PT ;  /* 0x0000000502057c10 */ /* 0x000fe40009ffe4ff */
[C---:B------:R-:W-:Y:S01]  /*11340*/  @!P6 LEA R14, P3, R0.reuse, c[0x0][0x170], 0x1 ;  /* 0x00005c00000eea11 */ /* 0x040fe200078608ff */
[----:B------:R-:W-:Y:S01]  /*11350*/  @P5 STS.128 [R226+0xa000], RZ ;  /* 0x00a000ffe2005388 */ /* 0x000fe20000000c00 */
[C---:B------:R-:W-:Y:S02]  /*11360*/  @!P5 LEA R8, P1, R0.reuse, c[0x0][0x170], 0x1 ;  /* 0x00005c000008da11 */ /* 0x040fe400078208ff */
[C-C-:B------:R-:W-:Y:S02]  /*11370*/  @!P6 LEA.HI.X R15, R0.reuse, c[0x0][0x174], R5.reuse, 0x1, P3 ;  /* 0x00005d00000fea11 */ /* 0x140fe400018f0c05 */
[C-C-:B------:R-:W-:Y:S02]  /*11380*/  @!P5 LEA.HI.X R9, R0.reuse, c[0x0][0x174], R5.reuse, 0x1, P1 ;  /* 0x00005d000009da11 */ /* 0x140fe400008f0c05 */
[C---:B------:R-:W-:Y:S01]  /*11390*/  @!P4 LEA R6, P0, R0.reuse, c[0x0][0x170], 0x1 ;  /* 0x00005c000006ca11 */ /* 0x040fe200078008ff */
[----:B------:R-:W-:Y:S01]  /*113a0*/  @!PT LDS RZ, [RZ] ;  /* 0x00000000fffff984 */ /* 0x000fe20000000800 */
[----:B------:R-:W-:Y:S01]  /*113b0*/  @!PT LDS RZ, [RZ] ;  /* 0x00000000fffff984 */ /* 0x000fe20000000800 */
[----:B------:R-:W-:Y:S01]  /*113c0*/  @!PT LDS RZ, [RZ] ;  /* 0x00000000fffff984 */ /* 0x000fe20000000800 */
[----:B------:R2:W-:Y:S03]  /*113d0*/  @!P5 LDGSTS.E.BYPASS.LTC128B.128 [R226+0xa000], [R12.64+0x40] ;  /* 0x0a0000400ce2dfae */ /* 0x0005e6000b901d4c */
[----:B------:R-:W-:Y:S05]  /*113e0*/  @!P4 LEA.HI.X R7, R0, c[0x0][0x174], R5, 0x1, P0 ;  /* 0x00005d000007ca11 */ /* 0x000fea00000f0c05 */
[----:B------:R-:W-:Y:S01]  /*113f0*/  @P4 STS.128 [R226+0xb000], RZ ;  /* 0x00b000ffe2004388 */ /* 0x000fe20000000c00 */
[----:B---3--:R-:W-:Y:S07]  /*11400*/  ISETP.GT.AND P0, PT, R235, R237, PT ;  /* 0x000000edeb00720c */ /* 0x008fee0003f04270 */
        /* <DEDUP_REMOVED lines=20> */
[----:B-1---5:R-:W4:Y:S08]  /*11550*/  LDSM.16.M88.4 R16, [R221+0x6000] ;  /* 0x00600000dd10783b */ /* 0x022f300000000200 */
[----:B------:R-:W3:Y:S08]  /*11560*/  LDSM.16.M88.4 R60, [R224+0x1000] ;  /* 0x00100000e03c783b */ /* 0x000ef00000000200 */
[----:B------:R-:W1:Y:S08]  /*11570*/  LDSM.16.M88.4 R32, [R221+0x6400] ;  /* 0x00640000dd20783b */ /* 0x000e700000000200 */
[----:B------:R-:W0:Y:S08]  /*11580*/  LDGDEPBAR ;  /* 0x00000000000079af */ /* 0x000e300000000000 */
[----:B------:R-:W1:Y:S01]  /*11590*/  LDSM.16.M88.4 R48, [R221+0x6800] ;  /* 0x00680000dd30783b */ /* 0x000e620000000200 */
        /* <DEDUP_REMOVED lines=16> */
[-C--:B------:R-:W-:Y:S07]  /*116a0*/  HMMA.16816.F32 R36, R64, R48.reuse, RZ ;  /* 0x000000304024723c */ /* 0x080fee00000018ff */
        /* <DEDUP_REMOVED lines=32> */
[----:B------:R-:W4:Y:S07]  /*118b0*/  LDSM.16.M88.4 R176, [R223+0x7400] ;  /* 0x00740000dfb0783b */ /* 0x000f2e0000000200 */
        /* <DEDUP_REMOVED lines=87> */
[----:B------:R-:W2:Y:S10]  /*11e30*/  MUFU.TANH R202, R12 ;  /* 0x0000000c00ca7308 */ /* 0x000eb40000002400 */
[----:B------:R-:W2:Y:S01]  /*11e40*/  MUFU.TANH R203, R13 ;  /* 0x0000000d00cb7308 */ /* 0x000ea20000002400 */
[----:B-1----:R-:W1:Y:S01]  /*11e50*/  LDSM.16.M88.4 R8, [R223+0x8800] ;  /* 0x00880000df08783b */ /* 0x002e620000000200 */
[-C--:B----4-:R-:W-:Y:S08]  /*11e60*/  HMMA.16816.F32 R20, R176, R4.reuse, R20 ;  /* 0x00000004b014723c */ /* 0x090ff00000001814 */
[----:B------:R-:W4:Y:S01]  /*11e70*/  MUFU.TANH R210, R14 ;  /* 0x0000000e00d27308 */ /* 0x000f220000002400 */
[C---:B------:R-:W-:Y:S09]  /*11e80*/  HMMA.16816.F32 R24, R108.reuse, R4, R24 ;  /* 0x000000046c18723c */ /* 0x040ff20000001818 */
[----:B------:R-:W1:Y:S01]  /*11e90*/  MUFU.TANH R212, R15 ;  /* 0x0000000f00d47308 */ /* 0x000e620000002400 */
[-C--:B------:R-:W-:Y:S08]  /*11ea0*/  HMMA.16816.F32 R28, R108, R6.reuse, R28 ;  /* 0x000000066c1c723c */ /* 0x080ff0000000181c */
[C---:B------:R-:W-:Y:S01]  /*11eb0*/  HMMA.16816.F32 R32, R176.reuse, R6, R32 ;  /* 0x00000006b020723c */ /* 0x040fe20000001820 */
[----:B------:R-:W2:Y:S01]  /*11ec0*/  MUFU.TANH R196, R16 ;  /* 0x0000001000c47308 */ /* 0x000ea20000002400 */
[----:B------:R-:W2:Y:S01]  /*11ed0*/  LDSM.16.M88.4 R4, [R223+0x8c00] ;  /* 0x008c0000df04783b */ /* 0x000ea20000000200 */
[----:B------:R-:W-:Y:S04]  /*11ee0*/  DEPBAR.LE SB0, 0x0 ;  /* 0x000080000000791a */ /* 0x000fe80000000000 */
[----:B------:R-:W-:Y:S02]  /*11ef0*/  FMUL.FTZ R20, R20, c[0x0][0x2ec] ;  /* 0x0000bb0014147a20 */ /* 0x000fe40000410000 */
[----:B------:R-:W-:Y:S02]  /*11f00*/  FMUL.FTZ R23, R23, c[0x0][0x2ec] ;  /* 0x0000bb0017177a20 */ /* 0x000fe40000410000 */
[----:B------:R-:W2:Y:S01]  /*11f10*/  MUFU.TANH R184, R20 ;  /* 0x0000001400b87308 */ /* 0x000ea20000002400 */
[----:B------:R-:W-:Y:S01]  /*11f20*/  BAR.SYNC.DEFER_BLOCKING 0x0 ;  /* 0x0000000000007b1d */ /* 0x000fe20000010000 */
[----:B------:R-:W-:Y:S01]  /*11f30*/  FMUL.FTZ R25, R25, c[0x0][0x2ec] ;  /* 0x0000bb0019197a20 */ /* 0x000fe20000410000 */
[-C--:B-1----:R-:W-:Y:S05]  /*11f40*/  HMMA.16816.F32 R36, R176, R8.reuse, R36 ;  /* 0x00000008b024723c */ /* 0x082fea0000001824 */
[----:B------:R-:W-:Y:S02]  /*11f50*/  FMUL.FTZ R26, R26, c[0x0][0x2ec] ;  /* 0x0000bb001a1a7a20 */ /* 0x000fe40000410000 */
        /* <DEDUP_REMOVED lines=11> */
[----:B------:R-:W1:Y:S03]  /*12010*/  MUFU.TANH R198, R26 ;  /* 0x0000001a00c67308 */ /* 0x000e660000002400 */
[----:B------:R-:W-:Y:S02]  /*12020*/  FMUL.FTZ R34, R34, c[0x0][0x2ec] ;  /* 0x0000bb0022227a20 */ /* 0x000fe40000410000 */
[----:B------:R-:W-:Y:S02]  /*12030*/  FMUL.FTZ R35, R35, c[0x0][0x2ec] ;  /* 0x0000bb0023237a20 */ /* 0x000fe40000410000 */
[-C--:B--2---:R-:W-:Y:S03]  /*12040*/  HMMA.16816.F32 R52, R176, R4.reuse, R52 ;  /* 0x00000004b034723c */ /* 0x084fe60000001834 */
[----:B------:R-:W2:Y:S01]  /*12050*/  MUFU.TANH R190, R28 ;  /* 0x0000001c00be7308 */ /* 0x000ea20000002400 */
[----:B------:R-:W-:Y:S02]  /*12060*/  FMUL.FTZ R36, R36, c[0x0][0x2ec] ;  /* 0x0000bb0024247a20 */ /* 0x000fe40000410000 */
[----:B------:R-:W-:Y:S02]  /*12070*/  FMUL.FTZ R37, R37, c[0x0][0x2ec] ;  /* 0x0000bb0025257a20 */ /* 0x000fe40000410000 */
[C---:B------:R-:W-:Y:S04]  /*12080*/  HMMA.16816.F32 R56, R108.reuse, R4, R56 ;  /* 0x000000046c38723c */ /* 0x040fe80000001838 */
[----:B------:R-:W-:Y:S01]  /*12090*/  FMUL.FTZ R38, R38, c[0x0][0x2ec] ;  /* 0x0000bb0026267a20 */ /* 0x000fe20000410000 */
[----:B------:R-:W1:Y:S01]  /*120a0*/  MUFU.TANH R189, R29 ;  /* 0x0000001d00bd7308 */ /* 0x000e620000002400 */
        /* <DEDUP_REMOVED lines=9> */
[----:B------:R2:W2:Y:S03]  /*12140*/  MUFU.TANH R199, R31 ;  /* 0x0000001f00c77308 */ /* 0x0004a60000002400 */
[----:B------:R-:W-:Y:S02]  /*12150*/  FMUL.FTZ R57, R57, c[0x0][0x2ec] ;  /* 0x0000bb0039397a20 */ /* 0x000fe40000410000 */
[----:B------:R-:W-:Y:S02]  /*12160*/  FMUL.FTZ R21, R21, c[0x0][0x2ec] ;  /* 0x0000bb0015157a20 */ /* 0x000fe40000410000 */
        /* <DEDUP_REMOVED lines=17> */
[----:B---3--:R-:W-:Y:S02]  /*12280*/  FMUL.FTZ R32, R54, c[0x0][0x2ec] ;  /* 0x0000bb0036207a20 */ /* 0x008fe40000410000 */
[----:B------:R-:W-:Y:S02]  /*12290*/  FMUL.FTZ R44, R44, c[0x0][0x2ec] ;  /* 0x0000bb002c2c7a20 */ /* 0x000fe40000410000 */
[----:B------:R-:W-:Y:S01]  /*122a0*/  FMUL.FTZ R45, R45, c[0x0][0x2ec] ;  /* 0x0000bb002d2d7a20 */ /* 0x000fe20000410000 */
[----:B------:R3:W3:Y:S01]  /*122b0*/  MUFU.TANH R102, R35 ;  /* 0x0000002300667308 */ /* 0x0006e20000002400 */
[----:B------:R-:W-:Y:S02]  /*122c0*/  FMUL.FTZ R58, R58, c[0x0][0x2ec] ;  /* 0x0000bb003a3a7a20 */ /* 0x000fe40000410000 */
[----:B------:R-:W-:Y:S02]  /*122d0*/  FMUL.FTZ R59, R59, c[0x0][0x2ec] ;  /* 0x0000bb003b3b7a20 */ /* 0x000fe40000410000 */
[----:B-1----:R-:W-:Y:S05]  /*122e0*/  FMUL.FTZ R33, R53, c[0x0][0x2ec] ;  /* 0x0000bb0035217a20 */ /* 0x002fea0000410000 */
[----:B------:R1:W1:Y:S01]  /*122f0*/  MUFU.TANH R23, R36 ;  /* 0x0000002400177308 */ /* 0x0002620000002400 */
[----:B--2---:R-:W-:Y:S09]  /*12300*/  FMUL.FTZ R34, R52, c[0x0][0x2ec] ;  /* 0x0000bb0034227a20 */ /* 0x004ff20000410000 */
[----:B------:R2:W2:Y:S01]  /*12310*/  MUFU.TANH R25, R37 ;  /* 0x0000002500197308 */ /* 0x0004a20000002400 */
[----:B---3--:R-:W-:Y:S09]  /*12320*/  FMUL.FTZ R35, R51, c[0x0][0x2ec] ;  /* 0x0000bb0033237a20 */ /* 0x008ff20000410000 */
[----:B------:R3:W3:Y:S01]  /*12330*/  MUFU.TANH R101, R38 ;  /* 0x0000002600657308 */ /* 0x0006e20000002400 */
[----:B-1----:R-:W-:Y:S09]  /*12340*/  FMUL.FTZ R36, R50, c[0x0][0x2ec] ;  /* 0x0000bb0032247a20 */ /* 0x002ff20000410000 */
[----:B------:R1:W1:Y:S01]  /*12350*/  MUFU.TANH R191, R17 ;  /* 0x0000001100bf7308 */ /* 0x0002620000002400 */
[----:B--2---:R-:W-:Y:S09]  /*12360*/  FMUL.FTZ R37, R49, c[0x0][0x2ec] ;  /* 0x0000bb0031257a20 */ /* 0x004ff20000410000 */
[----:B------:R2:W1:Y:S01]  /*12370*/  MUFU.TANH R195, R18 ;  /* 0x0000001200c37308 */ /* 0x0004620000002400 */
[----:B---3--:R-:W-:Y:S09]  /*12380*/  FMUL.FTZ R38, R48, c[0x0][0x2ec] ;  /* 0x0000bb0030267a20 */ /* 0x008ff20000410000 */
[----:B------:R2:W3:Y:S10]  /*12390*/  MUFU.TANH R192, R19 ;  /* 0x0000001300c07308 */ /* 0x0004f40000002400 */
[----:B------:R2:W1:Y:S10]  /*123a0*/  MUFU.TANH R105, R21 ;  /* 0x0000001500697308 */ /* 0x0004740000002400 */
[----:B------:R2:W1:Y:S10]  /*123b0*/  MUFU.TANH R186, R22 ;  /* 0x0000001600ba7308 */ /* 0x0004740000002400 */
[----:B------:R2:W1:Y:S10]  /*123c0*/  MUFU.TANH R188, R24 ;  /* 0x0000001800bc7308 */ /* 0x0004740000002400 */
[----:B------:R2:W1:Y:S10]  /*123d0*/  MUFU.TANH R200, R27 ;  /* 0x0000001b00c87308 */ /* 0x0004740000002400 */
        /* <DEDUP_REMOVED lines=30> */
.L_x_881:
[----:B------:R-:W2:Y:S08]  /*125c0*/  S2R R0, SR_TID.X ;  /* 0x0000000000007919 */ /* 0x000eb00000002100 */
[----:B------:R-:W-:Y:S01]  /*125d0*/  LDSM.16.MT88.4 R52, [R220+0xa000] ;  /* 0x00a00000dc34783b */ /* 0x000fe20000004200 */
[----:B--2---:R-:W-:Y:S05]  /*125e0*/  IMAD.SHL.U32 R0, R0, 0x2, RZ ;  /* 0x0000000200007824 */ /* 0x004fea00078e00ff */
[----:B------:R-:W-:Y:S05]  /*125f0*/  LOP3.LUT R0, R0, 0x6, RZ, 0xc0, !PT ;  /* 0x0000000600007812 */ /* 0x000fea00078ec0ff */
[----:B------:R-:W-:Y:S05]  /*12600*/  IMAD R0, R235, 0x40, R0 ;  /* 0x00000040eb007824 */ /* 0x000fea00078e0200 */
[C---:B------:R-:W-:Y:S02]  /*12610*/  ISETP.GE.AND P0, PT, R0.reuse, R229, PT ;  /* 0x000000e50000720c */ /* 0x040fe40003f06270 */
[C---:B------:R-:W-:Y:S02]  /*12620*/  ISETP.GE.AND P2, PT, R0.reuse, R230, PT ;  /* 0x000000e60000720c */ /* 0x040fe40003f46270 */
[C---:B-1----:R-:W-:Y:S02]  /*12630*/  IADD3 R14, R0.reuse, 0x1, RZ ;  /* 0x00000001000e7810 */ /* 0x042fe40007ffe0ff */
[C---:B------:R-:W-:Y:S02]  /*12640*/  IADD3 R13, R0.reuse, 0x8, RZ ;  /* 0x00000008000d7810 */ /* 0x040fe40007ffe0ff */
[C---:B------:R-:W-:Y:S02]  /*12650*/  ISETP.GE.OR P0, PT, R0.reuse, R233, !P0 ;  /* 0x000000e90000720c */ /* 0x040fe40004706670 */
[----:B------:R-:W-:Y:S02]  /*12660*/  ISETP.GE.OR P2, PT, R0, R234, !P2 ;  /* 0x000000ea0000720c */ /* 0x000fe40005746670 */
[----:B------:R-:W-:Y:S02]  /*12670*/  FSEL R19, R205, -INF , !P0 ;  /* 0xff800000cd137808 */ /* 0x000fe40004000000 */
[----:B------:R-:W-:Y:S02]  /*12680*/  FSEL R17, R206, -INF , !P2 ;  /* 0xff800000ce117808 */ /* 0x000fe40005000000 */
[CC--:B------:R-:W-:Y:S02]  /*12690*/  ISETP.GE.AND P0, PT, R13.reuse, R230.reuse, PT ;  /* 0x000000e60d00720c */ /* 0x0c0fe40003f06270 */
[----:B------:R-:W-:Y:S02]  /*126a0*/  ISETP.GE.AND P2, PT, R14, R230, PT ;  /* 0x000000e60e00720c */ /* 0x000fe40003f46270 */
[-C--:B------:R-:W-:Y:S02]  /*126b0*/  ISETP.GE.OR P0, PT, R13, R234.reuse, !P0 ;  /* 0x000000ea0d00720c */ /* 0x080fe40004706670 */
[C---:B------:R-:W-:Y:S02]  /*126c0*/  IADD3 R10, R0.reuse, 0x11, RZ ;  /* 0x00000011000a7810 */ /* 0x040fe40007ffe0ff */
[----:B------:R-:W-:Y:S02]  /*126d0*/  IADD3 R9, R0, 0x18, RZ ;  /* 0x0000001800097810 */ /* 0x000fe40007ffe0ff */
[----:B------:R-:W-:Y:S02]  /*126e0*/  ISETP.GE.OR P2, PT, R14, R234, !P2 ;  /* 0x000000ea0e00720c */ /* 0x000fe40005746670 */
[----:B------:R-:W-:Y:S02]  /*126f0*/  FSEL R21, R196, -INF , !P0 ;  /* 0xff800000c4157808 */ /* 0x000fe40004000000 */
[----:B------:R-:W-:Y:S02]  /*12700*/  FSEL R18, R207, -INF , !P2 ;  /* 0xff800000cf127808 */ /* 0x000fe40005000000 */
[-C--:B------:R-:W-:Y:S02]  /*12710*/  ISETP.GE.AND P2, PT, R10, R230.reuse, PT ;  /* 0x000000e60a00720c */ /* 0x080fe40003f46270 */
[C---:B------:R-:W-:Y:S02]  /*12720*/  ISETP.GE.AND P0, PT, R9.reuse, R230, PT ;  /* 0x000000e60900720c */ /* 0x040fe40003f06270 */
[C---:B------:R-:W-:Y:S02]  /*12730*/  ISETP.GE.AND P1, PT, R0.reuse, R228, PT ;  /* 0x000000e40000720c */ /* 0x040fe40003f26270 */
[----:B------:R-:W-:Y:S02]  /*12740*/  IADD3 R12, R0, 0x9, RZ ;  /* 0x00000009000c7810 */ /* 0x000fe40007ffe0ff */
[-C--:B------:R-:W-:Y:S02]  /*12750*/  ISETP.GE.OR P2, PT, R10, R234.reuse, !P2 ;  /* 0x000000ea0a00720c */ /* 0x080fe40005746670 */
[----:B------:R-:W-:Y:S02]  /*12760*/  ISETP.GE.OR P0, PT, R9, R234, !P0 ;  /* 0x000000ea0900720c */ /* 0x000fe40004706670 */
[C---:B------:R-:W-:Y:S02]  /*12770*/  IADD3 R7, R0.reuse, 0x20, RZ ;  /* 0x0000002000077810 */ /* 0x040fe40007ffe0ff */
[----:B------:R-:W-:Y:S02]  /*12780*/  ISETP.GE.OR P1, PT, R0, R232, !P1 ;  /* 0x000000e80000720c */ /* 0x000fe40004f26670 */
[----:B------:R-:W-:Y:S02]  /*12790*/  FSEL R41, R105, -INF , !P2 ;  /* 0xff80000069297808 */ /* 0x000fe40005000000 */
[----:B------:R-:W-:Y:S02]  /*127a0*/  FSEL R24, R204, -INF , !P1 ;  /* 0xff800000cc187808 */ /* 0x000fe40004800000 */
[-C--:B------:R-:W-:Y:S02]  /*127b0*/  ISETP.GE.AND P1, PT, R12, R230.reuse, PT ;  /* 0x000000e60c00720c */ /* 0x080fe40003f26270 */
[----:B------:R-:W-:Y:S02]  /*127c0*/  FSEL R58, R104, -INF , !P0 ;  /* 0xff800000683a7808 */ /* 0x000fe40004000000 */
[----:B------:R-:W-:Y:S02]  /*127d0*/  ISETP.GE.AND P0, PT, R13, R229, PT ;  /* 0x000000e50d00720c */ /* 0x000fe40003f06270 */
[----:B------:R-:W-:Y:S02]  /*127e0*/  ISETP.GE.AND P2, PT, R7, R230, PT ;  /* 0x000000e60700720c */ /* 0x000fe40003f46270 */
[----:B------:R-:W-:Y:S02]  /*127f0*/  ISETP.GE.AND P3, PT, R0, R227, PT ;  /* 0x000000e30000720c */ /* 0x000fe40003f66270 */
[-C--:B------:R-:W-:Y:S02]  /*12800*/  ISETP.GE.OR P1, PT, R12, R234.reuse, !P1 ;  /* 0x000000ea0c00720c */ /* 0x080fe40004f26670 */
[----:B------:R-:W-:Y:S02]  /*12810*/  ISETP.GE.OR P0, PT, R13, R233, !P0 ;  /* 0x000000e90d00720c */ /* 0x000fe40004706670 */
[C---:B------:R-:W-:Y:S02]  /*12820*/  IADD3 R11, R0.reuse, 0x10, RZ ;  /* 0x00000010000b7810 */ /* 0x040fe40007ffe0ff */
[C---:B------:R-:W-:Y:S02]  /*12830*/  IADD3 R8, R0.reuse, 0x19, RZ ;  /* 0x0000001900087810 */ /* 0x040fe40007ffe0ff */
[C---:B------:R-:W-:Y:S02]  /*12840*/  IADD3 R5, R0.reuse, 0x28, RZ ;  /* 0x0000002800057810 */ /* 0x040fe40007ffe0ff */
[----:B------:R-:W-:Y:S02]  /*12850*/  ISETP.GE.OR P2, PT, R7, R234, !P2 ;  /* 0x000000ea0700720c */ /* 0x000fe40005746670 */
[----:B------:R-:W-:Y:S02]  /*12860*/  ISETP.GE.OR P3, PT, R0, R231, !P3 ;  /* 0x000000e70000720c */ /* 0x000fe40005f66670 */
[----:B------:R-:W-:Y:S02]  /*12870*/  FSEL R22, R191, -INF , !P1 ;  /* 0xff800000bf167808 */ /* 0x000fe40004800000 */
[----:B------:R-:W-:Y:S02]  /*12880*/  FSEL R27, R201, -INF , !P3 ;  /* 0xff800000c91b7808 */ /* 0x000fe40005800000 */
[----:B------:R-:W-:Y:S02]  /*12890*/  FSEL R201, R23, -INF , !P2 ;  /* 0xff80000017c97808 */ /* 0x000fe40005000000 */
[----:B------:R-:W-:Y:S02]  /*128a0*/  FSEL R23, R195, -INF , !P0 ;  /* 0xff800000c3177808 */ /* 0x000fe40004000000 */
[-C--:B------:R-:W-:Y:S02]  /*128b0*/  ISETP.GE.AND P1, PT, R8, R230.reuse, PT ;  /* 0x000000e60800720c */ /* 0x080fe40003f26270 */
[----:B------:R-:W-:Y:S02]  /*128c0*/  ISETP.GE.AND P2, PT, R5, R230, PT ;  /* 0x000000e60500720c */ /* 0x000fe40003f46270 */
[----:B------:R-:W-:Y:S02]  /*128d0*/  ISETP.GE.AND P0, PT, R11, R229, PT ;  /* 0x000000e50b00720c */ /* 0x000fe40003f06270 */
[-C--:B------:R-:W-:Y:S02]  /*128e0*/  ISETP.GE.OR P2, PT, R5, R234.reuse, !P2 ;  /* 0x000000ea0500720c */ /* 0x080fe40005746670 */
[----:B------:R-:W-:Y:S02]  /*128f0*/  IADD3 R6, R0, 0x21, RZ ;  /* 0x0000002100067810 */ /* 0x000fe40007ffe0ff */
[----:B------:R-:W-:Y:S02]  /*12900*/  ISETP.GE.OR P1, PT, R8, R234, !P1 ;  /* 0x000000ea0800720c */ /* 0x000fe40004f26670 */
[C---:B------:R-:W-:Y:S02]  /*12910*/  ISETP.GE.OR P0, PT, R11.reuse, R233, !P0 ;  /* 0x000000e90b00720c */ /* 0x040fe40004706670 */
[----:B------:R-:W-:Y:S02]  /*12920*/  IADD3 R2, R0, 0x30, RZ ;  /* 0x0000003000027810 */ /* 0x000fe40007ffe0ff */
[----:B------:R-:W-:Y:S02]  /*12930*/  FSEL R207, R38, -INF , !P2 ;  /* 0xff80000026cf7808 */ /* 0x000fe40005000000 */
[----:B------:R-:W-:Y:S02]  /*12940*/  FSEL R59, R20, -INF , !P1 ;  /* 0xff800000143b7808 */ /* 0x000fe40004800000 */
[-C--:B------:R-:W-:Y:S02]  /*12950*/  ISETP.GE.AND P3, PT, R11, R230.reuse, PT ;  /* 0x000000e60b00720c */ /* 0x080fe40003f66270 */
[----:B------:R-:W-:Y:S02]  /*12960*/  FSEL R44, R186, -INF , !P0 ;  /* 0xff800000ba2c7808 */ /* 0x000fe40004000000 */
[----:B------:R-:W-:Y:S02]  /*12970*/  ISETP.GE.AND P0, PT, R9, R229, PT ;  /* 0x000000e50900720c */ /* 0x000fe40003f06270 */
[-C--:B------:R-:W-:Y:S02]  /*12980*/  ISETP.GE.AND P1, PT, R6, R230.reuse, PT ;  /* 0x000000e60600720c */ /* 0x080fe40003f26270 */
[----:B------:R-:W-:Y:S02]  /*12990*/  ISETP.GE.AND P2, PT, R2, R230, PT ;  /* 0x000000e60200720c */ /* 0x000fe40003f46270 */
[C---:B------:R-:W-:Y:S02]  /*129a0*/  IADD3 R4, R0.reuse, 0x29, RZ ;  /* 0x0000002900047810 */ /* 0x040fe40007ffe0ff */
[----:B------:R-:W-:Y:S02]  /*129b0*/  IADD3 R15, R0, 0x38, RZ ;  /* 0x00000038000f7810 */ /* 0x000fe40007ffe0ff */
[-C--:B------:R-:W-:Y:S02]  /*129c0*/  ISETP.GE.OR P3, PT, R11, R234.reuse, !P3 ;  /* 0x000000ea0b00720c */ /* 0x080fe40005f66670 */
[-C--:B------:R-:W-:Y:S02]  /*129d0*/  ISETP.GE.OR P2, PT, R2, R234.reuse, !P2 ;  /* 0x000000ea0200720c */ /* 0x080fe40005746670 */
[----:B------:R-:W-:Y:S02]  /*129e0*/  ISETP.GE.OR P0, PT, R9, R233, !P0 ;  /* 0x000000e90900720c */ /* 0x000fe40004706670 */
[----:B------:R-:W-:Y:S02]  /*129f0*/  ISETP.GE.OR P1, PT, R6, R234, !P1 ;  /* 0x000000ea0600720c */ /* 0x000fe40004f26670 */
[----:B------:R-:W-:Y:S02]  /*12a00*/  FSEL R49, R34, -INF , !P2 ;  /* 0xff80000022317808 */ /* 0x000fe40005000000 */
[----:B------:R-:W-:Y:S02]  /*12a10*/  FSEL R64, R103, -INF , !P0 ;  /* 0xff80000067407808 */ /* 0x000fe40004000000 */
[----:B------:R-:W-:Y:S02]  /*12a20*/  FSEL R40, R184, -INF , !P3 ;  /* 0xff800000b8287808 */ /* 0x000fe40005800000 */
[-C--:B------:R-:W-:Y:S02]  /*12a30*/  ISETP.GE.AND P3, PT, R14, R229.reuse, PT ;  /* 0x000000e50e00720c */ /* 0x080fe40003f66270 */
[-C--:B------:R-:W-:Y:S02]  /*12a40*/  ISETP.GE.AND P2, PT, R15, R230.reuse, PT ;  /* 0x000000e60f00720c */ /* 0x080fe40003f46270 */
[----:B------:R-:W-:Y:S02]  /*12a50*/  FSEL R206, R25, -INF , !P1 ;  /* 0xff80000019ce7808 */ /* 0x000fe40004800000 */
[----:B------:R-:W-:Y:S02]  /*12a60*/  ISETP.GE.AND P1, PT, R4, R230, PT ;  /* 0x000000e60400720c */ /* 0x000fe40003f26270 */
[----:B------:R-:W-:Y:S02]  /*12a70*/  ISETP.GE.AND P0, PT, R7, R229, PT ;  /* 0x000000e50700720c */ /* 0x000fe40003f06270 */
[----:B------:R-:W-:Y:S02]  /*12a80*/  IADD3 R16, R0, 0x31, RZ ;  /* 0x0000003100107810 */ /* 0x000fe40007ffe0ff */
[-C--:B------:R-:W-:Y:S02]  /*12a90*/  ISETP.GE.OR P3, PT, R14, R233.reuse, !P3 ;  /* 0x000000e90e00720c */ /* 0x080fe40005f66670 */
[-C--:B------:R-:W-:Y:S02]  /*12aa0*/  ISETP.GE.OR P1, PT, R4, R234.reuse, !P1 ;  /* 0x000000ea0400720c */ /* 0x080fe40004f26670 */
[----:B------:R-:W-:Y:S02]  /*12ab0*/  ISETP.GE.OR P2, PT, R15, R234, !P2 ;  /* 0x000000ea0f00720c */ /* 0x000fe40005746670 */
[----:B------:R-:W-:Y:S02]  /*12ac0*/  ISETP.GE.OR P0, PT, R7, R233, !P0 ;  /* 0x000000e90700720c */ /* 0x000fe40004706670 */
[----:B------:R-:W-:Y:S02]  /*12ad0*/  FSEL R20, R208, -INF , !P3 ;  /* 0xff800000d0147808 */ /* 0x000fe40005800000 */
[----:B------:R-:W-:Y:S02]  /*12ae0*/  FSEL R208, R37, -INF , !P1 ;  /* 0xff80000025d07808 */ /* 0x000fe40004800000 */
[----:B------:R-:W-:Y:S02]  /*12af0*/  ISETP.GE.AND P1, PT, R16, R230, PT ;  /* 0x000000e61000720c */ /* 0x000fe40003f26270 */
[----:B------:R-:W-:Y:S02]  /*12b00*/  FSEL R48, R30, -INF , !P2 ;  /* 0xff8000001e307808 */ /* 0x000fe40005000000 */
[-C--:B------:R-:W-:Y:S02]  /*12b10*/  ISETP.GE.AND P2, PT, R5, R229.reuse, PT ;  /* 0x000000e50500720c */ /* 0x080fe40003f46270 */
[----:B------:R-:W-:Y:S02]  /*12b20*/  FSEL R204, R101, -INF , !P0 ;  /* 0xff80000065cc7808 */ /* 0x000fe40004000000 */
[-C--:B------:R-:W-:Y:S02]  /*12b30*/  ISETP.GE.AND P0, PT, R4, R229.reuse, PT ;  /* 0x000000e50400720c */ /* 0x080fe40003f06270 */
[----:B------:R-:W-:Y:S02]  /*12b40*/  ISETP.GE.AND P3, PT, R12, R229, PT ;  /* 0x000000e50c00720c */ /* 0x000fe40003f66270 */
[----:B------:R-:W-:Y:S02]  /*12b50*/  ISETP.GE.OR P1, PT, R16, R234, !P1 ;  /* 0x000000ea1000720c */ /* 0x000fe40004f26670 */
[-C--:B------:R-:W-:Y:S02]  /*12b60*/  ISETP.GE.OR P2, PT, R5, R233.reuse, !P2 ;  /* 0x000000e90500720c */ /* 0x080fe40005746670 */
[-C--:B------:R-:W-:Y:S02]  /*12b70*/  ISETP.GE.OR P0, PT, R4, R233.reuse, !P0 ;  /* 0x000000e90400720c */ /* 0x080fe40004706670 */
[----:B------:R-:W-:Y:S02]  /*12b80*/  IADD3 R0, R0, 0x39, RZ ;  /* 0x0000003900007810 */ /* 0x000fe40007ffe0ff */
[----:B------:R-:W-:Y:S02]  /*12b90*/  ISETP.GE.OR P3, PT, R12, R233, !P3 ;  /* 0x000000e90c00720c */ /* 0x000fe40005f66670 */
[----:B------:R-:W-:Y:S02]  /*12ba0*/  FSEL R218, R36, -INF , !P2 ;  /* 0xff80000024da7808 */ /* 0x000fe40005000000 */
[----:B------:R-:W-:Y:S02]  /*12bb0*/  FSEL R66, R33, -INF , !P1 ;  /* 0xff80000021427808 */ /* 0x000fe40004800000 */
[----:B------:R-:W-:Y:S02]  /*12bc0*/  ISETP.GE.AND P1, PT, R0, R230, PT ;  /* 0x000000e60000720c */ /* 0x000fe40003f26270 */
[C---:B------:R-:W-:Y:S02]  /*12bd0*/  ISETP.GE.AND P2, PT, R14.reuse, R228, PT ;  /* 0x000000e40e00720c */ /* 0x040fe40003f46270 */
[----:B------:R-:W-:Y:S02]  /*12be0*/  FSEL R236, R35, -INF , !P0 ;  /* 0xff80000023ec7808 */ /* 0x000fe40004000000 */
[----:B------:R-:W-:Y:S02]  /*12bf0*/  ISETP.GE.AND P0, PT, R14, R227, PT ;  /* 0x000000e30e00720c */ /* 0x000fe40003f06270 */
[----:B------:R-:W-:Y:S02]  /*12c00*/  FSEL R25, R192, -INF , !P3 ;  /* 0xff800000c0197808 */ /* 0x000fe40005800000 */
[----:B------:R-:W-:Y:S02]  /*12c10*/  ISETP.GE.AND P3, PT, R10, R229, PT ;  /* 0x000000e50a00720c */ /* 0x000fe40003f66270 */
[----:B------:R-:W-:Y:S02]  /*12c20*/  ISETP.GE.OR P1, PT, R0, R234, !P1 ;  /* 0x000000ea0000720c */ /* 0x000fe40004f26670 */
[C---:B------:R-:W-:Y:S02]  /*12c30*/  ISETP.GE.OR P2, PT, R14.reuse, R232, !P2 ;  /* 0x000000e80e00720c */ /* 0x040fe40005746670 */
[----:B------:R-:W-:Y:S02]  /*12c40*/  ISETP.GE.OR P0, PT, R14, R231, !P0 ;  /* 0x000000e70e00720c */ /* 0x000fe40004706670 */
[----:B------:R-:W-:Y:S02]  /*12c50*/  FMNMX.FTZ R14, R17, R3, !PT ;  /* 0x00000003110e7209 */ /* 0x000fe40007810000 */
[----:B------:R-:W-:Y:S02]  /*12c60*/  ISETP.GE.OR P3, PT, R10, R233, !P3 ;  /* 0x000000e90a00720c */ /* 0x000fe40005f66670 */
[----:B------:R-:W-:Y:S02]  /*12c70*/  FMNMX.FTZ R14, R18, R14, !PT ;  /* 0x0000000e120e7209 */ /* 0x000fe40007810000 */
[----:B------:R-:W-:Y:S02]  /*12c80*/  FSEL R214, R26, -INF , !P1 ;  /* 0xff8000001ad67808 */ /* 0x000fe40004800000 */
[----:B------:R-:W-:Y:S02]  /*12c90*/  FSEL R26, R209, -INF , !P2 ;  /* 0xff800000d11a7808 */ /* 0x000fe40005000000 */
[-C--:B------:R-:W-:Y:S02]  /*12ca0*/  ISETP.GE.AND P2, PT, R0, R229.reuse, PT ;  /* 0x000000e50000720c */ /* 0x080fe40003f46270 */
[-C--:B------:R-:W-:Y:S02]  /*12cb0*/  ISETP.GE.AND P1, PT, R2, R229.reuse, PT ;  /* 0x000000e50200720c */ /* 0x080fe40003f26270 */
[----:B------:R-:W-:Y:S02]  /*12cc0*/  FSEL R45, R185, -INF , !P3 ;  /* 0xff800000b92d7808 */ /* 0x000fe40005800000 */
[----:B------:R-:W-:Y:S02]  /*12cd0*/  ISETP.GE.AND P3, PT, R8, R229, PT ;  /* 0x000000e50800720c */ /* 0x000fe40003f66270 */
[----:B------:R-:W-:Y:S02]  /*12ce0*/  FMNMX.FTZ R14, R21, R14, !PT ;  /* 0x0000000e150e7209 */ /* 0x000fe40007810000 */
[-C--:B------:R-:W-:Y:S02]  /*12cf0*/  ISETP.GE.OR P2, PT, R0, R233.reuse, !P2 ;  /* 0x000000e90000720c */ /* 0x080fe40005746670 */
[-C--:B------:R-:W-:Y:S02]  /*12d00*/  ISETP.GE.OR P1, PT, R2, R233.reuse, !P1 ;  /* 0x000000e90200720c */ /* 0x080fe40004f26670 */
[----:B------:R-:W-:Y:S02]  /*12d10*/  ISETP.GE.OR P3, PT, R8, R233, !P3 ;  /* 0x000000e90800720c */ /* 0x000fe40005f66670 */
[----:B------:R-:W-:Y:S02]  /*12d20*/  FMNMX.FTZ R14, R22, R14, !PT ;  /* 0x0000000e160e7209 */ /* 0x000fe40007810000 */
[----:B------:R-:W-:Y:S02]  /*12d30*/  FSEL R50, R29, -INF , !P2 ;  /* 0xff8000001d327808 */ /* 0x000fe40005000000 */
[----:B------:R-:W-:Y:S02]  /*12d40*/  ISETP.GE.AND P2, PT, R10, R228, PT ;  /* 0x000000e40a00720c */ /* 0x000fe40003f46270 */
[----:B------:R-:W-:Y:S02]  /*12d50*/  FSEL R32, R32, -INF , !P1 ;  /* 0xff80000020207808 */ /* 0x000fe40004800000 */
[CC--:B------:R-:W-:Y:S02]  /*12d60*/  ISETP.GE.AND P1, PT, R15.reuse, R229.reuse, PT ;  /* 0x000000e50f00720c */ /* 0x0c0fe40003f26270 */
[----:B------:R-:W-:Y:S01]  /*12d70*/  FSEL R65, R102, -INF , !P3 ;  /* 0xff80000066417808 */ /* 0x000fe20005800000 */
[----:B------:R-:W-:Y:S01]  /*12d80*/  IMAD.MOV.U32 R209, RZ, RZ, R32 ;  /* 0x000000ffffd17224 */ /* 0x000fe200078e0020 */
[----:B------:R-:W-:Y:S02]  /*12d90*/  ISETP.GE.AND P3, PT, R6, R229, PT ;  /* 0x000000e50600720c */ /* 0x000fe40003f66270 */
[-C--:B------:R-:W-:Y:S02]  /*12da0*/  ISETP.GE.OR P1, PT, R15, R233.reuse, !P1 ;  /* 0x000000e90f00720c */ /* 0x080fe40004f26670 */
[----:B------:R-:W-:Y:S02]  /*12db0*/  ISETP.GE.OR P2, PT, R10, R232, !P2 ;  /* 0x000000e80a00720c */ /* 0x000fe40005746670 */
[----:B------:R-:W-:Y:S02]  /*12dc0*/  FMNMX.FTZ R14, R40, R14, !PT ;  /* 0x0000000e280e7209 */ /* 0x000fe40007810000 */
[----:B------:R-:W-:Y:S02]  /*12dd0*/  ISETP.GE.OR P3, PT, R6, R233, !P3 ;  /* 0x000000e90600720c */ /* 0x000fe40005f66670 */
[----:B------:R-:W-:Y:S02]  /*12de0*/  FSEL R30, R28, -INF , !P1 ;  /* 0xff8000001c1e7808 */ /* 0x000fe40004800000 */
[----:B------:R-:W-:Y:S02]  /*12df0*/  FSEL R186, R187, -INF , !P2 ;  /* 0xff800000bbba7808 */ /* 0x000fe40005000000 */
[----:B------:R-:W-:Y:S02]  /*12e00*/  FMNMX.FTZ R14, R41, R14, !PT ;  /* 0x0000000e290e7209 */ /* 0x000fe40007810000 */
[C---:B------:R-:W-:Y:S02]  /*12e10*/  ISETP.GE.AND P1, PT, R12.reuse, R228, PT ;  /* 0x000000e40c00720c */ /* 0x040fe40003f26270 */
[----:B------:R-:W-:Y:S02]  /*12e20*/  ISETP.GE.AND P2, PT, R12, R227, PT ;  /* 0x000000e30c00720c */ /* 0x000fe40003f46270 */
[----:B------:R-:W-:Y:S02]  /*12e30*/  FSEL R205, R39, -INF , !P3 ;  /* 0xff80000027cd7808 */ /* 0x000fe40005800000 */
[----:B------:R-:W-:Y:S01]  /*12e40*/  ISETP.GE.AND P3, PT, R16, R229, PT ;  /* 0x000000e51000720c */ /* 0x000fe20003f66270 */
[----:B------:R-:W-:Y:S01]  /*12e50*/  LDSM.16.MT88.4 R36, [R222+0x9000] ;  /* 0x00900000de24783b */ /* 0x000fe20000004200 */
        /* <DEDUP_REMOVED lines=11> */
[-C--:B------:R-:W-:Y:S02]  /*12f10*/  ISETP.GE.AND P1, PT, R9, R228.reuse, PT ;  /* 0x000000e40900720c */ /* 0x080fe40003f26270 */
[----:B------:R-:W-:Y:S02]  /*12f20*/  FSEL R28, R202, -INF , !P3 ;  /* 0xff800000ca1c7808 */ /* 0x000fe40005800000 */
[----:B------:R-:W-:Y:S02]  /*12f30*/  ISETP.GE.AND P3, PT, R11, R228, PT ;  /* 0x000000e40b00720c */ /* 0x000fe40003f66270 */
[----:B------:R-:W-:Y:S02]  /*12f40*/  FMNMX.FTZ R104, R207, R104, !PT ;  /* 0x00000068cf687209 */ /* 0x000fe40007810000 */
[-C--:B------:R-:W-:Y:S02]  /*12f50*/  ISETP.GE.OR P1, PT, R9, R232.reuse, !P1 ;  /* 0x000000e80900720c */ /* 0x080fe40004f26670 */
[----:B------:R-:W-:Y:S02]  /*12f60*/  ISETP.GE.OR P3, PT, R11, R232, !P3 ;  /* 0x000000e80b00720c */ /* 0x000fe40005f66670 */
[----:B------:R-:W-:Y:S02]  /*12f70*/  FMNMX.FTZ R104, R208, R104, !PT ;  /* 0x00000068d0687209 */ /* 0x000fe40007810000 */
[----:B------:R-:W-:Y:S02]  /*12f80*/  FSEL R190, R190, -INF , !P1 ;  /* 0xff800000bebe7808 */ /* 0x000fe40004800000 */
[----:B------:R-:W-:Y:S02]  /*12f90*/  ISETP.GE.AND P1, PT, R8, R228, PT ;  /* 0x000000e40800720c */ /* 0x000fe40003f26270 */
[----:B------:R-:W-:Y:S02]  /*12fa0*/  FSEL R185, R188, -INF , !P3 ;  /* 0xff800000bcb97808 */ /* 0x000fe40005800000 */
[----:B------:R-:W-:Y:S02]  /*12fb0*/  ISETP.GE.AND P3, PT, R13, R227, PT ;  /* 0x000000e30d00720c */ /* 0x000fe40003f66270 */
[----:B------:R-:W-:Y:S02]  /*12fc0*/  FMNMX.FTZ R104, R49, R104, !PT ;  /* 0x0000006831687209 */ /* 0x000fe40007810000 */
[----:B------:R-:W-:Y:S02]  /*12fd0*/  ISETP.GE.OR P1, PT, R8, R232, !P1 ;  /* 0x000000e80800720c */ /* 0x000fe40004f26670 */
[----:B------:R-:W-:Y:S02]  /*12fe0*/  ISETP.GE.OR P3, PT, R13, R231, !P3 ;  /* 0x000000e70d00720c */ /* 0x000fe40005f66670 */
[----:B------:R-:W-:Y:S01]  /*12ff0*/  FSEL R13, R211, -INF , !P0 ;  /* 0xff800000d30d7808 */ /* 0x000fe20004000000 */
[----:B------:R-:W-:Y:S01]  /*13000*/  IMAD.MOV.U32 R211, RZ, RZ, R30 ;  /* 0x000000ffffd37224 */ /* 0x000fe200078e001e */
[----:B------:R-:W-:Y:S02]  /*13010*/  ISETP.GE.AND P0, PT, R11, R227, PT ;  /* 0x000000e30b00720c */ /* 0x000fe40003f06270 */
[----:B------:R-:W-:Y:S02]  /*13020*/  FMNMX.FTZ R105, R19, R100, !PT ;  /* 0x0000006413697209 */ /* 0x000fe40007810000 */
[----:B------:R-:W-:Y:S02]  /*13030*/  FMNMX.FTZ R104, R66, R104, !PT ;  /* 0x0000006842687209 */ /* 0x000fe40007810000 */
[----:B------:R-:W-:Y:S02]  /*13040*/  FSEL R189, R189, -INF , !P1 ;  /* 0xff800000bdbd7808 */ /* 0x000fe40004800000 */
[----:B------:R-:W-:Y:S02]  /*13050*/  ISETP.GE.AND P1, PT, R7, R228, PT ;  /* 0x000000e40700720c */ /* 0x000fe40003f26270 */
[----:B------:R-:W-:Y:S02]  /*13060*/  ISETP.GE.OR P0, PT, R11, R231, !P0 ;  /* 0x000000e70b00720c */ /* 0x000fe40004706670 */
[----:B------:R-:W-:Y:S02]  /*13070*/  FSEL R11, R210, -INF , !P3 ;  /* 0xff800000d20b7808 */ /* 0x000fe40005800000 */
[----:B------:R-:W-:Y:S02]  /*13080*/  ISETP.GE.AND P3, PT, R10, R227, PT ;  /* 0x000000e30a00720c */ /* 0x000fe40003f66270 */
[----:B------:R-:W-:Y:S02]  /*13090*/  FMNMX.FTZ R105, R20, R105, !PT ;  /* 0x0000006914697209 */ /* 0x000fe40007810000 */
[----:B------:R-:W-:Y:S02]  /*130a0*/  FMNMX.FTZ R104, R48, R104, !PT ;  /* 0x0000006830687209 */ /* 0x000fe40007810000 */
[----:B------:R-:W-:Y:S02]  /*130b0*/  ISETP.GE.OR P1, PT, R7, R232, !P1 ;  /* 0x000000e80700720c */ /* 0x000fe40004f26670 */
[----:B------:R-:W-:Y:S02]  /*130c0*/  ISETP.GE.OR P3, PT, R10, R231, !P3 ;  /* 0x000000e70a00720c */ /* 0x000fe40005f66670 */
[----:B------:R-:W-:Y:S02]  /*130d0*/  FSEL R10, R212, -INF , !P2 ;  /* 0xff800000d40a7808 */ /* 0x000fe40005000000 */
[----:B------:R-:W-:Y:S02]  /*130e0*/  ISETP.GE.AND P2, PT, R9, R227, PT ;  /* 0x000000e30900720c */ /* 0x000fe40003f46270 */
[----:B------:R-:W-:Y:S02]  /*130f0*/  FMNMX.FTZ R105, R23, R105, !PT ;  /* 0x0000006917697209 */ /* 0x000fe40007810000 */
[----:B------:R-:W-:Y:S02]  /*13100*/  FMNMX.FTZ R104, R214, R104, !PT ;  /* 0x00000068d6687209 */ /* 0x000fe40007810000 */
[----:B------:R-:W-:Y:S02]  /*13110*/  FSEL R202, R181, -INF , !P1 ;  /* 0xff800000b5ca7808 */ /* 0x000fe40004800000 */
[C---:B------:R-:W-:Y:S02]  /*13120*/  ISETP.GE.AND P1, PT, R6.reuse, R228, PT ;  /* 0x000000e40600720c */ /* 0x040fe40003f26270 */
[----:B------:R-:W-:Y:S02]  /*13130*/  ISETP.GE.OR P2, PT, R9, R231, !P2 ;  /* 0x000000e70900720c */ /* 0x000fe40005746670 */
[----:B------:R-:W-:Y:S01]  /*13140*/  FMNMX.FTZ R105, R25, R105, !PT ;  /* 0x0000006919697209 */ /* 0x000fe20007810000 */
[----:B------:R-:W1:Y:S01]  /*13150*/  SHFL.BFLY PT, R9, R104, 0x2, 0x1f ;  /* 0x0c401f0068097f89 */ /* 0x000e6200000e0000 */
[----:B------:R-:W-:Y:S02]  /*13160*/  ISETP.GE.OR P1, PT, R6, R232, !P1 ;  /* 0x000000e80600720c */ /* 0x000fe40004f26670 */
[----:B------:R-:W-:Y:S02]  /*13170*/  FMNMX.FTZ R105, R44, R105, !PT ;  /* 0x000000692c697209 */ /* 0x000fe40007810000 */
[----:B------:R-:W-:Y:S02]  /*13180*/  FSEL R203, R183, -INF , !P1 ;  /* 0xff800000b7cb7808 */ /* 0x000fe40004800000 */
[----:B------:R-:W-:Y:S02]  /*13190*/  FSEL R187, R198, -INF , !P0 ;  /* 0xff800000c6bb7808 */ /* 0x000fe40004000000 */
[CC--:B------:R-:W-:Y:S02]  /*131a0*/  ISETP.GE.AND P0, PT, R4.reuse, R228.reuse, PT ;  /* 0x000000e40400720c */ /* 0x0c0fe40003f06270 */
        /* <DEDUP_REMOVED lines=8> */
[----:B------:R-:W-:Y:S02]  /*13230*/  FSEL R200, R180, -INF , !P0 ;  /* 0xff800000b4c87808 */ /* 0x000fe40004000000 */
[----:B------:R-:W-:Y:S02]  /*13240*/  ISETP.GE.AND P0, PT, R2, R228, PT ;  /* 0x000000e40200720c */ /* 0x000fe40003f06270 */
[----:B------:R-:W-:Y:S02]  /*13250*/  FMNMX.FTZ R105, R65, R105, !PT ;  /* 0x0000006941697209 */ /* 0x000fe40007810000 */
[----:B------:R-:W-:Y:S02]  /*13260*/  ISETP.GE.OR P1, PT, R8, R231, !P1 ;  /* 0x000000e70800720c */ /* 0x000fe40004f26670 */
[----:B------:R-:W-:Y:S02]  /*13270*/  ISETP.GE.OR P0, PT, R2, R232, !P0 ;  /* 0x000000e80200720c */ /* 0x000fe40004706670 */
[----:B------:R-:W-:Y:S02]  /*13280*/  FMNMX.FTZ R105, R204, R105, !PT ;  /* 0x00000069cc697209 */ /* 0x000fe40007810000 */
[----:B------:R-:W-:Y:S02]  /*13290*/  FSEL R56, R56, -INF , !P0 ;  /* 0xff80000038387808 */ /* 0x000fe40004000000 */
[----:B------:R-:W-:Y:S02]  /*132a0*/  ISETP.GE.AND P0, PT, R16, R228, PT ;  /* 0x000000e41000720c */ /* 0x000fe40003f06270 */
[----:B------:R-:W-:Y:S02]  /*132b0*/  FSEL R192, R199, -INF , !P1 ;  /* 0xff800000c7c07808 */ /* 0x000fe40004800000 */
[----:B------:R-:W-:Y:S02]  /*132c0*/  ISETP.GE.AND P1, PT, R5, R227, PT ;  /* 0x000000e30500720c */ /* 0x000fe40003f26270 */
[----:B------:R-:W-:Y:S02]  /*132d0*/  FMNMX.FTZ R105, R205, R105, !PT ;  /* 0x00000069cd697209 */ /* 0x000fe40007810000 */
[----:B-1----:R-:W-:Y:S02]  /*132e0*/  FMNMX.FTZ R104, R104, R9, !PT ;  /* 0x0000000968687209 */ /* 0x002fe40007810000 */
[----:B------:R-:W-:Y:S02]  /*132f0*/  ISETP.GE.OR P0, PT, R16, R232, !P0 ;  /* 0x000000e81000720c */ /* 0x000fe40004706670 */
[----:B------:R-:W-:Y:S01]  /*13300*/  ISETP.GE.AND P3, PT, R7, R227, PT ;  /* 0x000000e30700720c */ /* 0x000fe20003f66270 */
[----:B------:R-:W1:Y:S01]  /*13310*/  SHFL.BFLY PT, R8, R104, 0x1, 0x1f ;  /* 0x0c201f0068087f89 */ /* 0x000e6200000e0000 */
[----:B------:R-:W-:Y:S02]  /*13320*/  ISETP.GE.OR P1, PT, R5, R231, !P1 ;  /* 0x000000e70500720c */ /* 0x000fe40004f26670 */
[----:B------:R-:W-:Y:S02]  /*13330*/  FMNMX.FTZ R5, R27, R107, !PT ;  /* 0x0000006b1b057209 */ /* 0x000fe40007810000 */
[----:B------:R-:W-:Y:S02]  /*13340*/  FMNMX.FTZ R105, R218, R105, !PT ;  /* 0x00000069da697209 */ /* 0x000fe40007810000 */
[----:B------:R-:W-:Y:S02]  /*13350*/  FSEL R57, R57, -INF , !P0 ;  /* 0xff80000039397808 */ /* 0x000fe40004000000 */
[----:B------:R-:W-:Y:S02]  /*13360*/  ISETP.GE.AND P0, PT, R15, R228, PT ;  /* 0x000000e40f00720c */ /* 0x000fe40003f06270 */
[----:B------:R-:W-:Y:S02]  /*13370*/  FMNMX.FTZ R5, R13, R5, !PT ;  /* 0x000000050d057209 */ /* 0x000fe40007810000 */
[----:B------:R-:W-:Y:S02]  /*13380*/  ISETP.GE.OR P3, PT, R7, R231, !P3 ;  /* 0x000000e70700720c */ /* 0x000fe40005f66670 */
[----:B------:R-:W-:Y:S02]  /*13390*/  FMNMX.FTZ R7, R24, R106, !PT ;  /* 0x0000006a18077209 */ /* 0x000fe40007810000 */
        /* <DEDUP_REMOVED lines=8> */
[----:B------:R-:W-:Y:S02]  /*13420*/  ISETP.GE.OR P3, PT, R4, R231, !P3 ;  /* 0x000000e70400720c */ /* 0x000fe40005f66670 */
[----:B------:R-:W-:Y:S02]  /*13430*/  FMNMX.FTZ R4, R10, R5, !PT ;  /* 0x000000050a047209 */ /* 0x000fe40007810000 */
[----:B------:R-:W-:Y:S02]  /*13440*/  ISETP.GE.AND P0, PT, R2, R227, PT ;  /* 0x000000e30200720c */ /* 0x000fe40003f06270 */
[----:B------:R-:W-:Y:S02]  /*13450*/  FMNMX.FTZ R105, R51, R105, !PT ;  /* 0x0000006933697209 */ /* 0x000fe40007810000 */
[----:B------:R-:W-:Y:S02]  /*13460*/  FSEL R191, R197, -INF , !P2 ;  /* 0xff800000c5bf7808 */ /* 0x000fe40005000000 */
[----:B------:R-:W-:Y:S02]  /*13470*/  FMNMX.FTZ R7, R28, R7, !PT ;  /* 0x000000071c077209 */ /* 0x000fe40007810000 */
[----:B------:R-:W-:Y:S02]  /*13480*/  ISETP.GE.AND P2, PT, R6, R227, PT ;  /* 0x000000e30600720c */ /* 0x000fe40003f46270 */
[----:B------:R-:W-:Y:S02]  /*13490*/  ISETP.GE.OR P0, PT, R2, R231, !P0 ;  /* 0x000000e70200720c */ /* 0x000fe40004706670 */
[----:B------:R-:W-:Y:S02]  /*134a0*/  FMNMX.FTZ R2, R187, R4, !PT ;  /* 0x00000004bb027209 */ /* 0x000fe40007810000 */
[----:B------:R-:W-:Y:S02]  /*134b0*/  FMNMX.FTZ R105, R211, R105, !PT ;  /* 0x00000069d3697209 */ /* 0x000fe40007810000 */
[----:B------:R-:W-:Y:S02]  /*134c0*/  ISETP.GE.OR P2, PT, R6, R231, !P2 ;  /* 0x000000e70600720c */ /* 0x000fe40005746670 */
        /* <DEDUP_REMOVED lines=8> */
[----:B-1----:R-:W-:Y:S02]  /*13550*/  FMNMX.FTZ R104, R104, R8, !PT ;  /* 0x0000000868687209 */ /* 0x002fe40007810000 */
[----:B------:R-:W-:Y:S02]  /*13560*/  FMNMX.FTZ R6, R190, R6, !PT ;  /* 0x00000006be067209 */ /* 0x000fe40007810000 */
[----:B------:R-:W-:Y:S01]  /*13570*/  FSEL R195, R194, -INF , !P2 ;  /* 0xff800000c2c37808 */ /* 0x000fe20005000000 */
[----:B------:R-:W-:Y:S01]  /*13580*/  FMUL.FTZ R109, R104, c[0x0][0x23c] ;  /* 0x00008f00686d7a20 */ /* 0x000fe20000410000 */
[----:B------:R-:W-:Y:S02]  /*13590*/  FMNMX.FTZ R2, R196, R2, !PT ;  /* 0x00000002c4027209 */ /* 0x000fe40007810000 */
[----:B------:R-:W-:Y:S02]  /*135a0*/  FMNMX.FTZ R6, R189, R6, !PT ;  /* 0x00000006bd067209 */ /* 0x000fe40007810000 */
[----:B------:R-:W-:Y:S02]  /*135b0*/  FSEL R194, R47, -INF , !P3 ;  /* 0xff8000002fc27808 */ /* 0x000fe40005800000 */
[----:B------:R-:W-:Y:S02]  /*135c0*/  FSETP.NEU.FTZ.AND P3, PT, R104, -INF , PT ;  /* 0xff8000006800780b */ /* 0x000fe40003f7d000 */
[----:B------:R-:W-:Y:S02]  /*135d0*/  FSEL R193, R46, -INF , !P1 ;  /* 0xff8000002ec17808 */ /* 0x000fe40004800000 */
[----:B------:R-:W-:Y:S02]  /*135e0*/  FMNMX.FTZ R2, R195, R2, !PT ;  /* 0x00000002c3027209 */ /* 0x000fe40007810000 */
[----:B------:R-:W-:Y:S02]  /*135f0*/  FMNMX.FTZ R6, R202, R6, !PT ;  /* 0x00000006ca067209 */ /* 0x000fe40007810000 */
[----:B------:R-:W-:Y:S02]  /*13600*/  FSEL R109, R109, RZ, P3 ;  /* 0x000000ff6d6d7208 */ /* 0x000fe40001800000 */
[----:B------:R-:W-:Y:S02]  /*13610*/  ISETP.GE.AND P2, PT, R0, R228, PT ;  /* 0x000000e40000720c */ /* 0x000fe40003f46270 */
[----:B------:R-:W-:Y:S01]  /*13620*/  FSEL R249, R42, -INF , !P0 ;  /* 0xff8000002af97808 */ /* 0x000fe20004000000 */
[--C-:B------:R-:W-:Y:S01]  /*13630*/  FFMA.FTZ R17, R17, c[0x0][0x23c], -R109.reuse ;  /* 0x00008f0011117a23 */ /* 0x100fe2000001086d */
[----:B------:R-:W-:Y:S02]  /*13640*/  FMNMX.FTZ R2, R193, R2, !PT ;  /* 0x00000002c1027209 */ /* 0x000fe40007810000 */
[C---:B------:R-:W-:Y:S01]  /*13650*/  ISETP.GE.AND P0, PT, R0.reuse, R227, PT ;  /* 0x000000e30000720c */ /* 0x040fe20003f06270 */
[----:B------:R-:W-:Y:S01]  /*13660*/  MUFU.EX2 R241, R17 ;  /* 0x0000001100f17308 */ /* 0x000fe20000000800 */
[----:B------:R-:W-:Y:S02]  /*13670*/  FMNMX.FTZ R5, R203, R6, !PT ;  /* 0x00000006cb057209 */ /* 0x000fe40007810000 */
[C---:B------:R-:W-:Y:S02]  /*13680*/  ISETP.GE.OR P2, PT, R0.reuse, R232, !P2 ;  /* 0x000000e80000720c */ /* 0x040fe40005746670 */
[----:B------:R-:W-:Y:S02]  /*13690*/  ISETP.GE.OR P0, PT, R0, R231, !P0 ;  /* 0x000000e70000720c */ /* 0x000fe40004706670 */
[----:B------:R-:W-:Y:S01]  /*136a0*/  FMNMX.FTZ R0, R194, R2, !PT ;  /* 0x00000002c2007209 */ /* 0x000fe20007810000 */
[--C-:B------:R-:W-:Y:S01]  /*136b0*/  FFMA.FTZ R2, R18, c[0x0][0x23c], -R109.reuse ;  /* 0x00008f0012027a23 */ /* 0x100fe2000001086d */
[----:B------:R-:W-:Y:S02]  /*136c0*/  FSEL R250, R61, -INF , !P2 ;  /* 0xff8000003dfa7808 */ /* 0x000fe40005000000 */
[----:B------:R-:W-:Y:S01]  /*136d0*/  ISETP.GE.AND P2, PT, R16, R227, PT ;  /* 0x000000e31000720c */ /* 0x000fe20003f46270 */
[----:B------:R-:W1:Y:S01]  /*136e0*/  MUFU.EX2 R219, R2 ;  /* 0x0000000200db7308 */ /* 0x000e620000000800 */
[----:B------:R-:W-:Y:S02]  /*136f0*/  FMNMX.FTZ R4, R198, R5, !PT ;  /* 0x00000005c6047209 */ /* 0x000fe40007810000 */
[----:B------:R-:W-:Y:S02]  /*13700*/  ISETP.GE.OR P2, PT, R16, R231, !P2 ;  /* 0x000000e71000720c */ /* 0x000fe40005746670 */
[----:B------:R-:W-:Y:S02]  /*13710*/  ISETP.GE.AND P1, PT, R15, R227, PT ;  /* 0x000000e30f00720c */ /* 0x000fe40003f26270 */
[----:B------:R-:W-:Y:S02]  /*13720*/  FMNMX.FTZ R4, R200, R4, !PT ;  /* 0x00000004c8047209 */ /* 0x000fe40007810000 */
[----:B--2---:R-:W-:Y:S02]  /*13730*/  FMNMX.FTZ R105, R105, R7, !PT ;  /* 0x0000000769697209 */ /* 0x004fe40007810000 */
[----:B------:R-:W-:Y:S02]  /*13740*/  FMNMX.FTZ R0, R249, R0, !PT ;  /* 0x00000000f9007209 */ /* 0x000fe40007810000 */
[----:B------:R-:W-:Y:S02]  /*13750*/  FMNMX.FTZ R103, R56, R4, !PT ;  /* 0x0000000438677209 */ /* 0x000fe40007810000 */
[----:B------:R-:W-:Y:S01]  /*13760*/  ISETP.GE.OR P1, PT, R15, R231, !P1 ;  /* 0x000000e70f00720c */ /* 0x000fe20004f26670 */
[----:B------:R-:W2:Y:S01]  /*13770*/  SHFL.BFLY PT, R4, R105, 0x1, 0x1f ;  /* 0x0c201f0069047f89 */ /* 0x000ea200000e0000 */
[----:B------:R-:W-:Y:S02]  /*13780*/  FSEL R248, R43, -INF , !P2 ;  /* 0xff8000002bf87808 */ /* 0x000fe40005000000 */
        /* <DEDUP_REMOVED lines=10> */
[----:B--2---:R-:W-:Y:S05]  /*13830*/  FMNMX.FTZ R105, R105, R4, !PT ;  /* 0x0000000469697209 */ /* 0x004fea0007810000 */
[----:B------:R-:W2:Y:S01]  /*13840*/  SHFL.BFLY PT, R5, R103, 0x2, 0x1f ;  /* 0x0c401f0067057f89 */ /* 0x000ea200000e0000 */
[C---:B------:R-:W-:Y:S01]  /*13850*/  FSETP.NEU.FTZ.AND P2, PT, R105.reuse, -INF , PT ;  /* 0xff8000006900780b */ /* 0x040fe20003f5d000 */
[----:B------:R-:W-:Y:S05]  /*13860*/  FMUL.FTZ R110, R105, c[0x0][0x23c] ;  /* 0x00008f00696e7a20 */ /* 0x000fea0000410000 */
[----:B------:R-:W-:Y:S05]  /*13870*/  FSEL R110, R110, RZ, P2 ;  /* 0x000000ff6e6e7208 */ /* 0x000fea0001000000 */
[--C-:B------:R-:W-:Y:S01]  /*13880*/  FFMA.FTZ R4, R19, c[0x0][0x23c], -R110.reuse ;  /* 0x00008f0013047a23 */ /* 0x100fe2000001086e */
[----:B-1----:R-:W-:Y:S01]  /*13890*/  FMNMX.FTZ R0, R0, R2, !PT ;  /* 0x0000000200007209 */ /* 0x002fe20007810000 */
[--C-:B------:R-:W-:Y:S02]  /*138a0*/  FFMA.FTZ R2, R23, c[0x0][0x23c], -R110.reuse ;  /* 0x00008f0017027a23 */ /* 0x100fe4000001086e */
[----:B------:R1:W-:Y:S01]  /*138b0*/  MUFU.EX2 R216, R4 ;  /* 0x0000000400d87308 */ /* 0x0003e20000000800 */
[----:B--2---:R-:W-:Y:S09]  /*138c0*/  FMNMX.FTZ R103, R103, R5, !PT ;  /* 0x0000000567677209 */ /* 0x004ff20007810000 */
[----:B------:R2:W-:Y:S01]  /*138d0*/  MUFU.EX2 R240, R2 ;  /* 0x0000000200f07308 */ /* 0x0005e20000000800 */
[----:B------:R-:W3:Y:S01]  /*138e0*/  SHFL.BFLY PT, R5, R103, 0x1, 0x1f ;  /* 0x0c201f0067057f89 */ /* 0x000ee200000e0000 */
[----:B-1----:R-:W-:Y:S08]  /*138f0*/  FFMA.FTZ R4, R20, c[0x0][0x23c], -R110 ;  /* 0x00008f0014047a23 */ /* 0x002ff0000001086e */
[----:B------:R1:W4:Y:S01]  /*13900*/  MUFU.EX2 R243, R4 ;  /* 0x0000000400f37308 */ /* 0x0003220000000800 */
[----:B--2---:R-:W2:Y:S01]  /*13910*/  SHFL.BFLY PT, R2, R0, 0x1, 0x1f ;  /* 0x0c201f0000027f89 */ /* 0x004ea200000e0000 */
[----:B---3--:R-:W-:Y:S04]  /*13920*/  FMNMX.FTZ R103, R103, R5, !PT ;  /* 0x0000000567677209 */ /* 0x008fe80007810000 */
[C---:B------:R-:W-:Y:S01]  /*13930*/  FSETP.NEU.FTZ.AND P1, PT, R103.reuse, -INF , PT ;  /* 0xff8000006700780b */ /* 0x040fe20003f3d000 */
[----:B------:R-:W-:Y:S05]  /*13940*/  FMUL.FTZ R111, R103, c[0x0][0x23c] ;  /* 0x00008f00676f7a20 */ /* 0x000fea0000410000 */
[----:B------:R-:W-:Y:S01]  /*13950*/  FSEL R111, R111, RZ, P1 ;  /* 0x000000ff6f6f7208 */ /* 0x000fe20000800000 */
[----:B-1----:R-:W-:Y:S01]  /*13960*/  FFMA.FTZ R4, R21, c[0x0][0x23c], -R109 ;  /* 0x00008f0015047a23 */ /* 0x002fe2000001086d */
[----:B----4-:R-:W-:Y:S03]  /*13970*/  F2FP.PACK_AB R177, R243, R216 ;  /* 0x000000d8f3b1723e */ /* 0x010fe600000000ff */
[----:B------:R1:W-:Y:S01]  /*13980*/  MUFU.EX2 R239, R4 ;  /* 0x0000000400ef7308 */ /* 0x0003e20000000800 */
[----:B--2---:R-:W-:Y:S01]  /*13990*/  FMNMX.FTZ R102, R0, R2, !PT ;  /* 0x0000000200667209 */ /* 0x004fe20007810000 */
[----:B------:R-:W-:Y:S03]  /*139a0*/  FFMA.FTZ R0, R28, c[0x0][0x23c], -R111 ;  /* 0x00008f001c007a23 */ /* 0x000fe6000001086f */
[C---:B------:R-:W-:Y:S01]  /*139b0*/  FSETP.NEU.FTZ.AND P0, PT, R102.reuse, -INF , PT ;  /* 0xff8000006600780b */ /* 0x040fe20003f1d000 */
[----:B------:R-:W-:Y:S04]  /*139c0*/  FMUL.FTZ R184, R102, c[0x0][0x23c] ;  /* 0x00008f0066b87a20 */ /* 0x000fe80000410000 */
[----:B------:R2:W-:Y:S01]  /*139d0*/  MUFU.EX2 R217, R0 ;  /* 0x0000000000d97308 */ /* 0x0005e20000000800 */
[----:B------:R-:W-:Y:S05]  /*139e0*/  FSEL R184, R184, RZ, P0 ;  /* 0x000000ffb8b87208 */ /* 0x000fea0000000000 */
[----:B------:R-:W-:Y:S04]  /*139f0*/  FFMA.FTZ R2, R10, c[0x0][0x23c], -R184 ;  /* 0x00008f000a027a23 */ /* 0x000fe800000108b8 */
[----:B------:R3:W-:Y:S01]  /*13a00*/  MUFU.EX2 R215, R2 ;  /* 0x0000000200d77308 */ /* 0x0007e20000000800 */
[----:B-1----:R-:W-:Y:S02]  /*13a10*/  FFMA.FTZ R4, R22, c[0x0][0x23c], -R109 ;  /* 0x00008f0016047a23 */ /* 0x002fe4000001086d */
[----:B------:R-:W1:Y:S07]  /*13a20*/  LDSM.16.MT88.4 R20, [R220+0x9000] ;  /* 0x00900000dc14783b */ /* 0x000e6e0000004200 */
[----:B------:R4:W5:Y:S01]  /*13a30*/  MUFU.EX2 R197, R4 ;  /* 0x0000000400c57308 */ /* 0x0009620000000800 */
[--C-:B--2---:R-:W-:Y:S09]  /*13a40*/  FFMA.FTZ R0, R29, c[0x0][0x23c], -R111.reuse ;  /* 0x00008f001d007a23 */ /* 0x104ff2000001086f */
[----:B------:R2:W1:Y:S01]  /*13a50*/  MUFU.EX2 R67, R0 ;  /* 0x0000000000437308 */ /* 0x0004620000000800 */
[----:B---3--:R-:W-:Y:S01]  /*13a60*/  FSEL R2, R105, RZ, P2 ;  /* 0x000000ff69027208 */ /* 0x008fe20001000000 */
[----:B----4-:R-:W-:Y:S01]  /*13a70*/  FFMA.FTZ R4, R25, c[0x0][0x23c], -R110 ;  /* 0x00008f0019047a23 */ /* 0x010fe2000001086e */
[----:B-----5:R-:W-:Y:S07]  /*13a80*/  F2FP.PACK_AB R178, R197, R239 ;  /* 0x000000efc5b2723e */ /* 0x020fee00000000ff */
[----:B------:R3:W4:Y:S01]  /*13a90*/  MUFU.EX2 R245, R4 ;  /* 0x0000000400f57308 */ /* 0x0007220000000800 */
[--C-:B--2---:R-:W-:Y:S01]  /*13aa0*/  FFMA.FTZ R0, R27, c[0x0][0x23c], -R184.reuse ;  /* 0x00008f001b007a23 */ /* 0x104fe200000108b8 */
[----:B-1----:R-:W-:Y:S08]  /*13ab0*/  F2FP.PACK_AB R182, R67, R217 ;  /* 0x000000d943b6723e */ /* 0x002ff000000000ff */
[----:B------:R1:W-:Y:S01]  /*13ac0*/  MUFU.EX2 R242, R0 ;  /* 0x0000000000f27308 */ /* 0x0003e20000000800 */
[--C-:B---3--:R-:W-:Y:S01]  /*13ad0*/  FFMA.FTZ R4, R24, c[0x0][0x23c], -R111.reuse ;  /* 0x00008f0018047a23 */ /* 0x108fe2000001086f */
[----:B----4-:R-:W-:Y:S08]  /*13ae0*/  F2FP.PACK_AB R179, R245, R240 ;  /* 0x000000f0f5b3723e */ /* 0x010ff000000000ff */
[----:B------:R2:W-:Y:S01]  /*13af0*/  MUFU.EX2 R213, R4 ;  /* 0x0000000400d57308 */ /* 0x0005e20000000800 */
[--C-:B-1----:R-:W-:Y:S09]  /*13b00*/  FFMA.FTZ R0, R13, c[0x0][0x23c], -R184.reuse ;  /* 0x00008f000d007a23 */ /* 0x102ff200000108b8 */
[----:B------:R1:W3:Y:S01]  /*13b10*/  MUFU.EX2 R238, R0 ;  /* 0x0000000000ee7308 */ /* 0x0002e20000000800 */
[----:B--2---:R-:W-:Y:S09]  /*13b20*/  FFMA.FTZ R4, R26, c[0x0][0x23c], -R111 ;  /* 0x00008f001a047a23 */ /* 0x004ff2000001086f */
[----:B------:R-:W2:Y:S01]  /*13b30*/  MUFU.EX2 R244, R4 ;  /* 0x0000000400f47308 */ /* 0x000ea20000000800 */
[----:B-1----:R-:W-:Y:S01]  /*13b40*/  FFMA.FTZ R0, R11, c[0x0][0x23c], -R184 ;  /* 0x00008f000b007a23 */ /* 0x002fe200000108b8 */
[----:B---3--:R-:W-:Y:S08]  /*13b50*/  F2FP.PACK_AB R181, R238, R242 ;  /* 0x000000f2eeb5723e */ /* 0x008ff000000000ff */
[----:B------:R1:W-:Y:S01]  /*13b60*/  MUFU.EX2 R14, R0 ;  /* 0x00000000000e7308 */ /* 0x0003e20000000800 */
[----:B--2---:R-:W-:Y:S02]  /*13b70*/  F2FP.PACK_AB R180, R244, R213 ;  /* 0x000000d5f4b4723e */ /* 0x004fe400000000ff */
[----:B-1----:R-:W-:Y:S05]  /*13b80*/  FSEL R0, R104, RZ, P3 ;  /* 0x000000ff68007208 */ /* 0x002fea0001800000 */
[----:B------:R-:W-:Y:S04]  /*13b90*/  FADD.FTZ R0, -R0, R3 ;  /* 0x0000000300007221 */ /* 0x000fe80000010100 */
[----:B------:R-:W-:Y:S04]  /*13ba0*/  FMUL.FTZ R0, R0, c[0x0][0x23c] ;  /* 0x00008f0000007a20 */ /* 0x000fe80000410000 */
[----:B------:R1:W2:Y:S02]  /*13bb0*/  MUFU.EX2 R101, R0 ;  /* 0x0000000000657308 */ /* 0x0002a40000000800 */
[----:B-1----:R-:W-:Y:S01]  /*13bc0*/  FADD.FTZ R0, -R2, R100 ;  /* 0x0000006402007221 */ /* 0x002fe20000010100 */
[----:B------:R-:W-:Y:S01]  /*13bd0*/  FSEL R2, R103, RZ, P1 ;  /* 0x000000ff67027208 */ /* 0x000fe20000800000 */
[C---:B--2---:R-:W-:Y:S02]  /*13be0*/  FMUL.FTZ R32, R101.reuse, R140 ;  /* 0x0000008c65207220 */ /* 0x044fe40000410000 */
[----:B------:R-:W-:Y:S02]  /*13bf0*/  FMUL.FTZ R0, R0, c[0x0][0x23c] ;  /* 0x00008f0000007a20 */ /* 0x000fe40000410000 */
[----:B------:R-:W-:Y:S02]  /*13c00*/  IMAD.MOV.U32 R140, RZ, RZ, R242 ;  /* 0x000000ffff8c7224 */ /* 0x000fe400078e00f2 */
[----:B------:R1:W2:Y:S01]  /*13c10*/  MUFU.EX2 R100, R0 ;  /* 0x0000000000647308 */ /* 0x0002a20000000800 */
        /* <DEDUP_REMOVED lines=23> */
[----:B------:R-:W-:Y:S01]  /*13d90*/  IMAD.MOV.U32 R142, RZ, RZ, R239 ;  /* 0x000000ffff8e7224 */ /* 0x000fe200078e00ef */
[----:B------:R-:W-:Y:S01]  /*13da0*/  LDSM.16.MT88.4 R124, [R222+0x9400] ;  /* 0x00940000de7c783b */ /* 0x000fe20000004200 */
[C---:B------:R-:W-:Y:S02]  /*13db0*/  FMUL.FTZ R35, R100.reuse, R143 ;  /* 0x0000008f64237220 */ /* 0x040fe40000410000 */
[----:B------:R-:W-:Y:S02]  /*13dc0*/  IMAD.MOV.U32 R143, RZ, RZ, R238 ;  /* 0x000000ffff8f7224 */ /* 0x000fe400078e00ee */
[C---:B------:R-:W-:Y:S03]  /*13dd0*/  FMUL.FTZ R70, R100.reuse, R70 ;  /* 0x0000004664467220 */ /* 0x040fe60000410000 */
[C---:B------:R-:W-:Y:S02]  /*13de0*/  FMUL.FTZ R71, R100.reuse, R71 ;  /* 0x0000004764477220 */ /* 0x040fe40000410000 */
[C---:B------:R-:W-:Y:S02]  /*13df0*/  FMUL.FTZ R82, R100.reuse, R82 ;  /* 0x0000005264527220 */ /* 0x040fe40000410000 */
[C---:B------:R-:W-:Y:S02]  /*13e00*/  FMUL.FTZ R83, R100.reuse, R83 ;  /* 0x0000005364537220 */ /* 0x040fe40000410000 */
[----:B------:R-:W-:Y:S02]  /*13e10*/  FMUL.FTZ R86, R100, R86 ;  /* 0x0000005664567220 */ /* 0x000fe40000410000 */
[----:B-1----:R-:W-:Y:S02]  /*13e20*/  FADD.FTZ R0, -R2, R107 ;  /* 0x0000006b02007221 */ /* 0x002fe40000010100 */
[----:B------:R-:W-:Y:S02]  /*13e30*/  FFMA.FTZ R2, R40, c[0x0][0x23c], -R109 ;  /* 0x00008f0028027a23 */ /* 0x000fe4000001086d */
[C---:B--2---:R-:W-:Y:S02]  /*13e40*/  FMUL.FTZ R25, R3.reuse, R133 ;  /* 0x0000008503197220 */ /* 0x044fe40000410000 */
[----:B------:R1:W-:Y:S01]  /*13e50*/  MUFU.EX2 R247, R2 ;  /* 0x0000000200f77308 */ /* 0x0003e20000000800 */
[----:B------:R-:W-:Y:S02]  /*13e60*/  IMAD.MOV.U32 R133, RZ, RZ, R245 ;  /* 0x000000ffff857224 */ /* 0x000fe400078e00f5 */
[----:B------:R-:W-:Y:S02]  /*13e70*/  FMUL.FTZ R0, R0, c[0x0][0x23c] ;  /* 0x00008f0000007a20 */ /* 0x000fe40000410000 */
[C---:B------:R-:W-:Y:S02]  /*13e80*/  FMUL.FTZ R29, R3.reuse, R137 ;  /* 0x00000089031d7220 */ /* 0x040fe40000410000 */
[----:B------:R-:W-:Y:S02]  /*13e90*/  IMAD.MOV.U32 R137, RZ, RZ, R244 ;  /* 0x000000ffff897224 */ /* 0x000fe400078e00f4 */
[C---:B------:R-:W-:Y:S01]  /*13ea0*/  FMUL.FTZ R28, R3.reuse, R136 ;  /* 0x00000088031c7220 */ /* 0x040fe20000410000 */
[----:B------:R-:W2:Y:S01]  /*13eb0*/  MUFU.EX2 R0, R0 ;  /* 0x0000000000007308 */ /* 0x000ea20000000800 */
[----:B------:R-:W-:Y:S02]  /*13ec0*/  IMAD.MOV.U32 R136, RZ, RZ, R241 ;  /* 0x000000ffff887224 */ /* 0x000fe400078e00f1 */
[----:B------:R-:W-:Y:S02]  /*13ed0*/  IMAD.MOV.U32 R107, RZ, RZ, R14 ;  /* 0x000000ffff6b7224 */ /* 0x000fe400078e000e */
[C---:B------:R-:W-:Y:S02]  /*13ee0*/  FMUL.FTZ R8, R3.reuse, R116 ;  /* 0x0000007403087220 */ /* 0x040fe40000410000 */
[----:B------:R-:W-:Y:S01]  /*13ef0*/  FMUL.FTZ R9, R3, R117 ;  /* 0x0000007503097220 */ /* 0x000fe20000410000 */
[----:B------:R-:W-:Y:S01]  /*13f00*/  F2FP.PACK_AB R183, R215, R107 ;  /* 0x0000006bd7b7723e */ /* 0x000fe200000000ff */
[C---:B------:R-:W-:Y:S02]  /*13f10*/  FMUL.FTZ R12, R3.reuse, R120 ;  /* 0x00000078030c7220 */ /* 0x040fe40000410000 */
[C---:B------:R-:W-:Y:S02]  /*13f20*/  FMUL.FTZ R13, R3.reuse, R121 ;  /* 0x00000079030d7220 */ /* 0x040fe40000410000 */
[----:B------:R-:W-:Y:S02]  /*13f30*/  FMUL.FTZ R24, R3, R132 ;  /* 0x0000008403187220 */ /* 0x000fe40000410000 */
[----:B-1----:R-:W-:Y:S02]  /*13f40*/  FFMA.FTZ R2, R41, c[0x0][0x23c], -R109 ;  /* 0x00008f0029027a23 */ /* 0x002fe4000001086d */
[C---:B------:R-:W-:Y:S02]  /*13f50*/  FMUL.FTZ R40, R3.reuse, R148 ;  /* 0x0000009403287220 */ /* 0x040fe40000410000 */
[----:B------:R1:W4:Y:S01]  /*13f60*/  MUFU.EX2 R246, R2 ;  /* 0x0000000200f67308 */ /* 0x0003220000000800 */
[----:B------:R-:W-:Y:S02]  /*13f70*/  FMUL.FTZ R41, R3, R149 ;  /* 0x0000009503297220 */ /* 0x000fe40000410000 */
[----:B------:R-:W-:Y:S02]  /*13f80*/  IMAD.MOV.U32 R132, RZ, RZ, R51 ;  /* 0x000000ffff847224 */ /* 0x000fe400078e0033 */
[C---:B--2---:R-:W-:Y:S02]  /*13f90*/  FMUL.FTZ R31, R0.reuse, R139 ;  /* 0x0000008b001f7220 */ /* 0x044fe40000410000 */
[----:B------:R-:W-:Y:S02]  /*13fa0*/  IMAD.MOV.U32 R139, RZ, RZ, R243 ;  /* 0x000000ffff8b7224 */ /* 0x000fe400078e00f3 */
[C---:B------:R-:W-:Y:S02]  /*13fb0*/  FMUL.FTZ R10, R0.reuse, R118 ;  /* 0x00000076000a7220 */ /* 0x040fe40000410000 */
[----:B------:R-:W-:Y:S02]  /*13fc0*/  FMUL.FTZ R11, R0, R119 ;  /* 0x00000077000b7220 */ /* 0x000fe40000410000 */
[----:B------:R-:W2:Y:S01]  /*13fd0*/  LDSM.16.MT88.4 R116, [R220+0xb000] ;  /* 0x00b00000dc74783b */ /* 0x000ea20000004200 */
[----:B------:R-:W-:Y:S02]  /*13fe0*/  FMUL.FTZ R51, R100, R159 ;  /* 0x0000009f64337220 */ /* 0x000fe40000410000 */
[C---:B------:R-:W-:Y:S02]  /*13ff0*/  FMUL.FTZ R14, R0.reuse, R122 ;  /* 0x0000007a000e7220 */ /* 0x040fe40000410000 */
[C---:B------:R-:W-:Y:S01]  /*14000*/  HMMA.16816.F32 R8, R180.reuse, R20, R8 ;  /* 0x00000014b408723c */ /* 0x040fe20000001808 */
[C---:B------:R-:W-:Y:S02]  /*14010*/  FMUL.FTZ R15, R0.reuse, R123 ;  /* 0x0000007b000f7220 */ /* 0x040fe40000410000 */
[----:B------:R-:W-:Y:S02]  /*14020*/  FMUL.FTZ R26, R0, R134 ;  /* 0x00000086001a7220 */ /* 0x000fe40000410000 */
[----:B------:R-:W-:Y:S02]  /*14030*/  IMAD.MOV.U32 R134, RZ, RZ, R67 ;  /* 0x000000ffff867224 */ /* 0x000fe400078e0043 */
[----:B-1----:R-:W-:Y:S01]  /*14040*/  FFMA.FTZ R2, R44, c[0x0][0x23c], -R110 ;  /* 0x00008f002c027a23 */ /* 0x002fe2000001086e */
[-C--:B------:R-:W-:Y:S01]  /*14050*/  HMMA.16816.F32 R12, R180, R22.reuse, R12 ;  /* 0x00000016b40c723c */ /* 0x080fe2000000180c */
[C---:B------:R-:W-:Y:S02]  /*14060*/  FMUL.FTZ R20, R101.reuse, R128 ;  /* 0x0000008065147220 */ /* 0x040fe40000410000 */
[----:B------:R1:W-:Y:S01]  /*14070*/  MUFU.EX2 R245, R2 ;  /* 0x0000000200f57308 */ /* 0x0003e20000000800 */
[----:B------:R-:W-:Y:S02]  /*14080*/  FMUL.FTZ R21, R101, R129 ;  /* 0x0000008165157220 */ /* 0x000fe40000410000 */
[----:B------:R-:W-:Y:S02]  /*14090*/  FMUL.FTZ R67, R100, R175 ;  /* 0x000000af64437220 */ /* 0x000fe40000410000 */
[C---:B------:R-:W-:Y:S01]  /*140a0*/  HMMA.16816.F32 R16, R176.reuse, R22, R16 ;  /* 0x00000016b010723c */ /* 0x040fe20000001810 */
[C---:B------:R-:W-:Y:S03]  /*140b0*/  FMUL.FTZ R27, R0.reuse, R135 ;  /* 0x00000087001b7220 */ /* 0x040fe60000410000 */
[----:B------:R-:W-:Y:S02]  /*140c0*/  FMUL.FTZ R30, R0, R138 ;  /* 0x0000008a001e7220 */ /* 0x000fe40000410000 */
[----:B------:R-:W-:Y:S02]  /*140d0*/  IMAD.MOV.U32 R138, RZ, RZ, R216 ;  /* 0x000000ffff8a7224 */ /* 0x000fe400078e00d8 */
[C---:B------:R-:W-:Y:S04]  /*140e0*/  FMUL.FTZ R22, R100.reuse, R130 ;  /* 0x0000008264167220 */ /* 0x040fe80000410000 */
[----:B------:R-:W-:Y:S02]  /*140f0*/  FMUL.FTZ R23, R100, R131 ;  /* 0x0000008364177220 */ /* 0x000fe40000410000 */
[----:B------:R-:W-:Y:S01]  /*14100*/  LDSM.16.MT88.4 R128, [R220+0xa400] ;  /* 0x00a40000dc80783b */ /* 0x000fe20000004200 */
[----:B------:R-:W-:Y:S02]  /*14110*/  IMAD.MOV.U32 R135, RZ, RZ, R213 ;  /* 0x000000ffff877224 */ /* 0x000fe400078e00d5 */
[----:B------:R-:W-:Y:S02]  /*14120*/  FMUL.FTZ R44, R3, R152 ;  /* 0x00000098032c7220 */ /* 0x000fe40000410000 */
[-C--:B------:R-:W-:Y:S01]  /*14130*/  HMMA.16816.F32 R20, R176, R36.reuse, R20 ;  /* 0x00000024b014723c */ /* 0x080fe20000001814 */
[----:B-1----:R-:W-:Y:S02]  /*14140*/  FFMA.FTZ R2, R45, c[0x0][0x23c], -R110 ;  /* 0x00008f002d027a23 */ /* 0x002fe4000001086e */
[C---:B------:R-:W-:Y:S02]  /*14150*/  FMUL.FTZ R43, R0.reuse, R151 ;  /* 0x00000097002b7220 */ /* 0x040fe40000410000 */
[----:B------:R1:W5:Y:S01]  /*14160*/  MUFU.EX2 R244, R2 ;  /* 0x0000000200f47308 */ /* 0x0003620000000800 */
[C---:B------:R-:W-:Y:S02]  /*14170*/  FMUL.FTZ R47, R0.reuse, R155 ;  /* 0x0000009b002f7220 */ /* 0x040fe40000410000 */
[C---:B------:R-:W-:Y:S01]  /*14180*/  HMMA.16816.F32 R24, R180.reuse, R36, R24 ;  /* 0x00000024b418723c */ /* 0x040fe20000001818 */
[C---:B------:R-:W-:Y:S03]  /*14190*/  FMUL.FTZ R42, R0.reuse, R150 ;  /* 0x00000096002a7220 */ /* 0x040fe60000410000 */
[----:B------:R-:W-:Y:S02]  /*141a0*/  FMUL.FTZ R45, R3, R153 ;  /* 0x00000099032d7220 */ /* 0x000fe40000410000 */
[----:B------:R-:W-:Y:S02]  /*141b0*/  FMUL.FTZ R46, R0, R154 ;  /* 0x0000009a002e7220 */ /* 0x000fe40000410000 */
[-C--:B------:R-:W-:Y:S01]  /*141c0*/  HMMA.16816.F32 R28, R180, R38.reuse, R28 ;  /* 0x00000026b41c723c */ /* 0x080fe2000000181c */
[----:B------:R-:W-:Y:S03]  /*141d0*/  IMAD.MOV.U32 R150, RZ, RZ, R50 ;  /* 0x000000ffff967224 */ /* 0x000fe600078e0032 */
[----:B------:R-:W-:Y:S02]  /*141e0*/  FMUL.FTZ R50, R100, R158 ;  /* 0x0000009e64327220 */ /* 0x000fe40000410000 */
[----:B------:R-:W-:Y:S02]  /*141f0*/  IMAD.MOV.U32 R154, RZ, RZ, R49 ;  /* 0x000000ffff9a7224 */ /* 0x000fe400078e0031 */
[C---:B------:R-:W-:Y:S01]  /*14200*/  HMMA.16816.F32 R32, R176.reuse, R38, R32 ;  /* 0x00000026b020723c */ /* 0x040fe20000001820 */
[C---:B------:R-:W-:Y:S03]  /*14210*/  FMUL.FTZ R36, R101.reuse, R144 ;  /* 0x0000009065247220 */ /* 0x040fe60000410000 */
[----:B------:R-:W-:Y:S02]  /*14220*/  IMAD.MOV.U32 R144, RZ, RZ, R219 ;  /* 0x000000ffff907224 */ /* 0x000fe400078e00db */
[----:B-1----:R-:W-:Y:S02]  /*14230*/  FFMA.FTZ R2, R58, c[0x0][0x23c], -R109 ;  /* 0x00008f003a027a23 */ /* 0x002fe4000001086d */
[C---:B------:R-:W-:Y:S02]  /*14240*/  FMUL.FTZ R39, R100.reuse, R147 ;  /* 0x0000009364277220 */ /* 0x040fe40000410000 */
[----:B------:R1:W-:Y:S02]  /*14250*/  MUFU.EX2 R243, R2 ;  /* 0x0000000200f37308 */ /* 0x0003e40000000800 */
[----:B------:R-:W-:Y:S02]  /*14260*/  IMAD.MOV.U32 R147, RZ, RZ, R237 ;  /* 0x000000ffff937224 */ /* 0x000fe400078e00ed */
[C---:B------:R-:W-:Y:S02]  /*14270*/  FMUL.FTZ R37, R101.reuse, R145 ;  /* 0x0000009165257220 */ /* 0x040fe40000410000 */
[----:B------:R-:W-:Y:S02]  /*14280*/  IMAD.MOV.U32 R145, RZ, RZ, R217 ;  /* 0x000000ffff917224 */ /* 0x000fe400078e00d9 */
[----:B------:R-:W-:Y:S02]  /*14290*/  FMUL.FTZ R38, R100, R146 ;  /* 0x0000009264267220 */ /* 0x000fe40000410000 */
[----:B------:R-:W-:Y:S02]  /*142a0*/  IMAD.MOV.U32 R146, RZ, RZ, R215 ;  /* 0x000000ffff927224 */ /* 0x000fe400078e00d7 */
[----:B------:R-:W-:Y:S02]  /*142b0*/  IMAD.MOV.U32 R152, RZ, RZ, R214 ;  /* 0x000000ffff987224 */ /* 0x000fe400078e00d6 */
[----:B------:R-:W-:Y:S01]  /*142c0*/  IMAD.MOV.U32 R151, RZ, RZ, R211 ;  /* 0x000000ffff977224 */ /* 0x000fe200078e00d3 */
[-C--:B------:R-:W-:Y:S01]  /*142d0*/  HMMA.16816.F32 R36, R176, R52.reuse, R36 ;  /* 0x00000034b024723c */ /* 0x080fe20000001824 */
[----:B------:R-:W-:Y:S02]  /*142e0*/  IMAD.MOV.U32 R155, RZ, RZ, R209 ;  /* 0x000000ffff9b7224 */ /* 0x000fe400078e00d1 */
[----:B------:R-:W-:Y:S02]  /*142f0*/  FMUL.FTZ R49, R101, R157 ;  /* 0x0000009d65317220 */ /* 0x000fe40000410000 */
[C---:B------:R-:W-:Y:S02]  /*14300*/  FMUL.FTZ R58, R0.reuse, R166 ;  /* 0x000000a6003a7220 */ /* 0x040fe40000410000 */
[----:B------:R-:W-:Y:S01]  /*14310*/  FMUL.FTZ R60, R3, R168 ;  /* 0x000000a8033c7220 */ /* 0x000fe20000410000 */
[C---:B------:R-:W-:Y:S01]  /*14320*/  HMMA.16816.F32 R40, R180.reuse, R52, R40 ;  /* 0x00000034b428723c */ /* 0x040fe20000001828 */
[----:B-1----:R-:W-:Y:S03]  /*14330*/  FFMA.FTZ R2, R59, c[0x0][0x23c], -R109 ;  /* 0x00008f003b027a23 */ /* 0x002fe6000001086d */
[----:B------:R-:W-:Y:S01]  /*14340*/  FMUL.FTZ R59, R0, R167 ;  /* 0x000000a7003b7220 */ /* 0x000fe20000410000 */
[----:B------:R1:W1:Y:S01]  /*14350*/  MUFU.EX2 R242, R2 ;  /* 0x0000000200f27308 */ /* 0x0002620000000800 */
[----:B------:R-:W-:Y:S02]  /*14360*/  FMUL.FTZ R61, R3, R169 ;  /* 0x000000a9033d7220 */ /* 0x000fe40000410000 */
[-C--:B------:R-:W-:Y:S01]  /*14370*/  HMMA.16816.F32 R44, R180, R54.reuse, R44 ;  /* 0x00000036b42c723c */ /* 0x080fe2000000182c */
[----:B------:R-:W-:Y:S03]  /*14380*/  IMAD.MOV.U32 R153, RZ, RZ, R48 ;  /* 0x000000ffff997224 */ /* 0x000fe600078e0030 */
[C---:B------:R-:W-:Y:S02]  /*14390*/  FMUL.FTZ R48, R101.reuse, R156 ;  /* 0x0000009c65307220 */ /* 0x040fe40000410000 */
[----:B------:R-:W-:Y:S02]  /*143a0*/  IMAD.MOV.U32 R156, RZ, RZ, R66 ;  /* 0x000000ffff9c7224 */ /* 0x000fe400078e0042 */
[C---:B------:R-:W-:Y:S03]  /*143b0*/  FMUL.FTZ R66, R100.reuse, R174 ;  /* 0x000000ae64427220 */ /* 0x040fe60000410000 */
[C---:B------:R-:W-:Y:S01]  /*143c0*/  HMMA.16816.F32 R48, R176.reuse, R54, R48 ;  /* 0x00000036b030723c */ /* 0x040fe20000001830 */
[C---:B------:R-:W-:Y:S02]  /*143d0*/  FMUL.FTZ R52, R101.reuse, R160 ;  /* 0x000000a065347220 */ /* 0x040fe40000410000 */
[C---:B------:R-:W-:Y:S02]  /*143e0*/  FMUL.FTZ R53, R101.reuse, R161 ;  /* 0x000000a165357220 */ /* 0x040fe40000410000 */
[----:B------:R-:W-:Y:S02]  /*143f0*/  IMAD.MOV.U32 R148, RZ, RZ, R57 ;  /* 0x000000ffff947224 */ /* 0x000fe400078e0039 */
[C---:B------:R-:W-:Y:S02]  /*14400*/  FMUL.FTZ R54, R100.reuse, R162 ;  /* 0x000000a264367220 */ /* 0x040fe40000410000 */
[----:B------:R-:W-:Y:S03]  /*14410*/  FMUL.FTZ R55, R100, R163 ;  /* 0x000000a364377220 */ /* 0x000fe60000410000 */
[----:B-1----:R-:W-:Y:S02]  /*14420*/  FFMA.FTZ R2, R64, c[0x0][0x23c], -R110 ;  /* 0x00008f0040027a23 */ /* 0x002fe4000001086e */
[----:B------:R-:W-:Y:S02]  /*14430*/  FMUL.FTZ R64, R101, R172 ;  /* 0x000000ac65407220 */ /* 0x000fe40000410000 */
[-C--:B---3--:R-:W-:Y:S01]  /*14440*/  HMMA.16816.F32 R52, R176, R112.reuse, R52 ;  /* 0x00000070b034723c */ /* 0x088fe20000001834 */
[----:B------:R1:W-:Y:S01]  /*14450*/  MUFU.EX2 R241, R2 ;  /* 0x0000000200f17308 */ /* 0x0003e20000000800 */
[C---:B------:R-:W-:Y:S02]  /*14460*/  FMUL.FTZ R57, R3.reuse, R165 ;  /* 0x000000a503397220 */ /* 0x040fe40000410000 */
[----:B------:R-:W-:Y:S02]  /*14470*/  IMAD.MOV.U32 R149, RZ, RZ, R56 ;  /* 0x000000ffff957224 */ /* 0x000fe400078e0038 */
[C---:B------:R-:W-:Y:S02]  /*14480*/  FMUL.FTZ R56, R3.reuse, R164 ;  /* 0x000000a403387220 */ /* 0x040fe40000410000 */
[C---:B------:R-:W-:Y:S04]  /*14490*/  FMUL.FTZ R62, R0.reuse, R170 ;  /* 0x000000aa003e7220 */ /* 0x040fe80000410000 */
[C---:B------:R-:W-:Y:S01]  /*144a0*/  FMUL.FTZ R63, R0.reuse, R171 ;  /* 0x000000ab003f7220 */ /* 0x040fe20000410000 */
[C---:B------:R-:W-:Y:S01]  /*144b0*/  HMMA.16816.F32 R56, R180.reuse, R112, R56 ;  /* 0x00000070b438723c */ /* 0x040fe20000001838 */
[C---:B------:R-:W-:Y:S02]  /*144c0*/  FMUL.FTZ R72, R3.reuse, R72 ;  /* 0x0000004803487220 */ /* 0x040fe40000410000 */
[C---:B------:R-:W-:Y:S02]  /*144d0*/  FMUL.FTZ R73, R3.reuse, R73 ;  /* 0x0000004903497220 */ /* 0x040fe40000410000 */
[C---:B------:R-:W-:Y:S02]  /*144e0*/  FMUL.FTZ R74, R0.reuse, R74 ;  /* 0x0000004a004a7220 */ /* 0x040fe40000410000 */
[C---:B------:R-:W-:Y:S01]  /*144f0*/  FMUL.FTZ R75, R0.reuse, R75 ;  /* 0x0000004b004b7220 */ /* 0x040fe20000410000 */
[-C--:B------:R-:W-:Y:S01]  /*14500*/  HMMA.16816.F32 R60, R180, R114.reuse, R60 ;  /* 0x00000072b43c723c */ /* 0x080fe2000000183c */
[----:B------:R-:W-:Y:S03]  /*14510*/  FMUL.FTZ R76, R3, R76 ;  /* 0x0000004c034c7220 */ /* 0x000fe60000410000 */
[----:B-1----:R-:W-:Y:S02]  /*14520*/  FFMA.FTZ R2, R65, c[0x0][0x23c], -R110 ;  /* 0x00008f0041027a23 */ /* 0x002fe4000001086e */
[----:B------:R-:W-:Y:S02]  /*14530*/  FMUL.FTZ R65, R101, R173 ;  /* 0x000000ad65417220 */ /* 0x000fe40000410000 */
[----:B------:R1:W3:Y:S01]  /*14540*/  MUFU.EX2 R240, R2 ;  /* 0x0000000200f07308 */ /* 0x0002e20000000800 */
[----:B------:R-:W-:Y:S03]  /*14550*/  LDSM.16.MT88.4 R172, [R222+0xac00] ;  /* 0x00ac0000deac783b */ /* 0x000fe60000004200 */
[C---:B------:R-:W-:Y:S01]  /*14560*/  FMUL.FTZ R77, R3.reuse, R77 ;  /* 0x0000004d034d7220 */ /* 0x040fe20000410000 */
[C---:B------:R-:W-:Y:S01]  /*14570*/  HMMA.16816.F32 R64, R176.reuse, R114, R64 ;  /* 0x00000072b040723c */ /* 0x040fe20000001840 */
[C---:B------:R-:W-:Y:S02]  /*14580*/  FMUL.FTZ R78, R0.reuse, R78 ;  /* 0x0000004e004e7220 */ /* 0x040fe40000410000 */
[C---:B------:R-:W-:Y:S01]  /*14590*/  FMUL.FTZ R79, R0.reuse, R79 ;  /* 0x0000004f004f7220 */ /* 0x040fe20000410000 */
[----:B------:R-:W3:Y:S01]  /*145a0*/  LDSM.16.MT88.4 R112, [R222+0xb000] ;  /* 0x00b00000de70783b */ /* 0x000ee20000004200 */
[C---:B------:R-:W-:Y:S02]  /*145b0*/  FMUL.FTZ R88, R3.reuse, R88 ;  /* 0x0000005803587220 */ /* 0x040fe40000410000 */
[C---:B------:R-:W-:Y:S01]  /*145c0*/  FMUL.FTZ R89, R3.reuse, R89 ;  /* 0x0000005903597220 */ /* 0x040fe20000410000 */
[-C--:B--2---:R-:W-:Y:S01]  /*145d0*/  HMMA.16816.F32 R68, R176, R116.reuse, R68 ;  /* 0x00000074b044723c */ /* 0x084fe20000001844 */
[C---:B------:R-:W-:Y:S03]  /*145e0*/  FMUL.FTZ R90, R0.reuse, R90 ;  /* 0x0000005a005a7220 */ /* 0x040fe60000410000 */
[C---:B------:R-:W-:Y:S02]  /*145f0*/  FMUL.FTZ R91, R0.reuse, R91 ;  /* 0x0000005b005b7220 */ /* 0x040fe40000410000 */
[C---:B------:R-:W-:Y:S02]  /*14600*/  FMUL.FTZ R92, R3.reuse, R92 ;  /* 0x0000005c035c7220 */ /* 0x040fe40000410000 */
[C---:B------:R-:W-:Y:S01]  /*14610*/  HMMA.16816.F32 R72, R180.reuse, R116, R72 ;  /* 0x00000074b448723c */ /* 0x040fe20000001848 */
[----:B------:R-:W-:Y:S03]  /*14620*/  FMUL.FTZ R93, R3, R93 ;  /* 0x0000005d035d7220 */ /* 0x000fe60000410000 */
[----:B-1----:R-:W-:Y:S02]  /*14630*/  FFMA.FTZ R2, R185, c[0x0][0x23c], -R111 ;  /* 0x00008f00b9027a23 */ /* 0x002fe4000001086f */
[C---:B------:R-:W-:Y:S02]  /*14640*/  FMUL.FTZ R94, R0.reuse, R94 ;  /* 0x0000005e005e7220 */ /* 0x040fe40000410000 */
[-C--:B------:R-:W-:Y:S01]  /*14650*/  HMMA.16816.F32 R76, R180, R118.reuse, R76 ;  /* 0x00000076b44c723c */ /* 0x080fe2000000184c */
[----:B------:R1:W-:Y:S03]  /*14660*/  MUFU.EX2 R239, R2 ;  /* 0x0000000200ef7308 */ /* 0x0003e60000000800 */
[----:B------:R-:W-:Y:S02]  /*14670*/  FMUL.FTZ R95, R0, R95 ;  /* 0x0000005f005f7220 */ /* 0x000fe40000410000 */
[C---:B------:R-:W-:Y:S02]  /*14680*/  FMUL.FTZ R87, R100.reuse, R87 ;  /* 0x0000005764577220 */ /* 0x040fe40000410000 */
[C---:B------:R-:W-:Y:S01]  /*14690*/  HMMA.16816.F32 R80, R176.reuse, R118, R80 ;  /* 0x00000076b050723c */ /* 0x040fe20000001850 */
[----:B------:R-:W2:Y:S03]  /*146a0*/  LDSM.16.MT88.4 R116, [R220+0x9400] ;  /* 0x00940000dc74783b */ /* 0x000ea60000004200 */
[C---:B------:R-:W-:Y:S02]  /*146b0*/  FMUL.FTZ R96, R101.reuse, R96 ;  /* 0x0000006065607220 */ /* 0x040fe40000410000 */
[----:B------:R-:W-:Y:S02]  /*146c0*/  FMUL.FTZ R97, R101, R97 ;  /* 0x0000006165617220 */ /* 0x000fe40000410000 */
[C---:B------:R-:W-:Y:S01]  /*146d0*/  FMUL.FTZ R98, R100.reuse, R98 ;  /* 0x0000006264627220 */ /* 0x040fe20000410000 */
[-C--:B---3--:R-:W-:Y:S03]  /*146e0*/  HMMA.16816.F32 R84, R176, R112.reuse, R84 ;  /* 0x00000070b054723c */ /* 0x088fe60000001854 */
[----:B------:R-:W-:Y:S02]  /*146f0*/  FMUL.FTZ R99, R100, R99 ;  /* 0x0000006364637220 */ /* 0x000fe40000410000 */
[----:B------:R-:W-:Y:S02]  /*14700*/  FFMA.FTZ R106, R208, c[0x0][0x23c], -R109 ;  /* 0x00008f00d06a7a23 */ /* 0x000fe4000001086d */
[--C-:B-1----:R-:W-:Y:S02]  /*14710*/  FFMA.FTZ R2, R186, c[0x0][0x23c], -R111.reuse ;  /* 0x00008f00ba027a23 */ /* 0x102fe4000001086f */
[----:B------:R1:W-:Y:S01]  /*14720*/  MUFU.EX2 R208, R106 ;  /* 0x0000006a00d07308 */ /* 0x0003e20000000800 */
[C---:B------:R-:W-:Y:S07]  /*14730*/  HMMA.16816.F32 R88, R180.reuse, R112, R88 ;  /* 0x00000070b458723c */ /* 0x040fee0000001858 */
[----:B----4-:R-:W-:Y:S01]  /*14740*/  F2FP.PACK_AB R112, R246, R247 ;  /* 0x000000f7f670723e */ /* 0x010fe200000000ff */
[-C--:B------:R-:W-:Y:S01]  /*14750*/  HMMA.16816.F32 R92, R180, R114.reuse, R92 ;  /* 0x00000072b45c723c */ /* 0x080fe2000000185c */
[----:B------:R3:W4:Y:S01]  /*14760*/  MUFU.EX2 R238, R2 ;  /* 0x0000000200ee7308 */ /* 0x0007220000000800 */
[----:B------:R-:W-:Y:S02]  /*14770*/  LDSM.16.MT88.4 R180, [R220+0xbc00] ;  /* 0x00bc0000dcb4783b */ /* 0x000fe40000004200 */
[----:B-----5:R-:W-:Y:S04]  /*14780*/  F2FP.PACK_AB R113, R244, R245 ;  /* 0x000000f5f471723e */ /* 0x020fe800000000ff */
[----:B------:R-:W-:Y:S07]  /*14790*/  HMMA.16816.F32 R96, R176, R114, R96 ;  /* 0x00000072b060723c */ /* 0x000fee0000001860 */
[----:B------:R-:W-:Y:S01]  /*147a0*/  F2FP.PACK_AB R114, R242, R243 ;  /* 0x000000f3f272723e */ /* 0x000fe200000000ff */
[--C-:B-1----:R-:W-:Y:S01]  /*147b0*/  FFMA.FTZ R106, R203, c[0x0][0x23c], -R111.reuse ;  /* 0x00008f00cb6a7a23 */ /* 0x102fe2000001086f */
[----:B------:R-:W-:Y:S03]  /*147c0*/  F2FP.PACK_AB R115, R240, R241 ;  /* 0x000000f1f073723e */ /* 0x000fe600000000ff */
[----:B------:R-:W-:Y:S04]  /*147d0*/  MUFU.EX2 R203, R106 ;  /* 0x0000006a00cb7308 */ /* 0x000fe80000000800 */
[-C--:B--2---:R-:W-:Y:S01]  /*147e0*/  HMMA.16816.F32 R4, R112, R116.reuse, R4 ;  /* 0x000000747004723c */ /* 0x084fe20000001804 */
[--C-:B---3--:R-:W-:Y:S01]  /*147f0*/  FFMA.FTZ R2, R190, c[0x0][0x23c], -R111.reuse ;  /* 0x00008f00be027a23 */ /* 0x108fe2000001086f */
[----:B----4-:R-:W-:Y:S04]  /*14800*/  F2FP.PACK_AB R120, R238, R239 ;  /* 0x000000efee78723e */ /* 0x010fe800000000ff */
        /* <DEDUP_REMOVED lines=45> */
[--C-:B--2---:R-:W-:Y:S03]  /*14ae0*/  FFMA.FTZ R2, R218, c[0x0][0x23c], -R110.reuse ;  /* 0x00008f00da027a23 */ /* 0x104fe6000001086e */
[----:B------:R-:W-:Y:S04]  /*14af0*/  IMAD.MOV.U32 R218, RZ, RZ, R147 ;  /* 0x000000ffffda7224 */ /* 0x000fe800078e0093 */
[-C--:B------:R-:W-:Y:S01]  /*14b00*/  HMMA.16816.F32 R76, R120, R126.reuse, R76 ;  /* 0x0000007e784c723c */ /* 0x080fe2000000184c */
[----:B------:R1:W-:Y:S01]  /*14b10*/  MUFU.EX2 R207, R2 ;  /* 0x0000000200cf7308 */ /* 0x0003e20000000800 */
[----:B------:R-:W-:Y:S06]  /*14b20*/  ISETP.GT.AND P0, PT, R235, R218, PT ;  /* 0x000000daeb00720c */ /* 0x000fec0003f04270 */
[C---:B------:R-:W-:Y:S01]  /*14b30*/  HMMA.16816.F32 R80, R112.reuse, R126, R80 ;  /* 0x0000007e7050723c */ /* 0x040fe20000001850 */
[----:B------:R-:W2:Y:S07]  /*14b40*/  LDSM.16.MT88.4 R124, [R222+0x9800] ;  /* 0x00980000de7c783b */ /* 0x000eae0000004200 */
[-C--:B---3--:R-:W-:Y:S08]  /*14b50*/  HMMA.16816.F32 R84, R112, R128.reuse, R84 ;  /* 0x000000807054723c */ /* 0x088ff00000001854 */
[C---:B------:R-:W-:Y:S01]  /*14b60*/  HMMA.16816.F32 R88, R120.reuse, R128, R88 ;  /* 0x000000807858723c */ /* 0x040fe20000001858 */
[----:B-1----:R-:W-:Y:S03]  /*14b70*/  FFMA.FTZ R2, R236, c[0x0][0x23c], -R110 ;  /* 0x00008f00ec027a23 */ /* 0x002fe6000001086e */
[----:B------:R-:W-:Y:S01]  /*14b80*/  IMAD.MOV.U32 R236, RZ, RZ, R146 ;  /* 0x000000ffffec7224 */ /* 0x000fe200078e0092 */
[----:B------:R1:W3:Y:S01]  /*14b90*/  MUFU.EX2 R206, R2 ;  /* 0x0000000200ce7308 */ /* 0x0002e20000000800 */
[----:B------:R-:W-:Y:S02]  /*14ba0*/  IMAD.MOV.U32 R146, RZ, RZ, R145 ;  /* 0x000000ffff927224 */ /* 0x000fe400078e0091 */
[-C--:B------:R-:W-:Y:S01]  /*14bb0*/  HMMA.16816.F32 R92, R120, R130.reuse, R92 ;  /* 0x00000082785c723c */ /* 0x080fe2000000185c */
[----:B------:R-:W-:Y:S03]  /*14bc0*/  IMAD.MOV.U32 R145, RZ, RZ, R144 ;  /* 0x000000ffff917224 */ /* 0x000fe600078e0090 */
[----:B------:R-:W-:Y:S02]  /*14bd0*/  IMAD.MOV.U32 R144, RZ, RZ, R143 ;  /* 0x000000ffff907224 */ /* 0x000fe400078e008f */
[----:B------:R-:W-:Y:S02]  /*14be0*/  IMAD.MOV.U32 R143, RZ, RZ, R142 ;  /* 0x000000ffff8f7224 */ /* 0x000fe400078e008e */
[----:B------:R-:W-:Y:S01]  /*14bf0*/  HMMA.16816.F32 R96, R112, R130, R96 ;  /* 0x000000827060723c */ /* 0x000fe20000001860 */
[----:B------:R-:W2:Y:S03]  /*14c00*/  LDSM.16.MT88.4 R128, [R220+0xa800] ;  /* 0x00a80000dc80783b */ /* 0x000ea60000004200 */
[----:B------:R-:W-:Y:S02]  /*14c10*/  IMAD.MOV.U32 R142, RZ, RZ, R141 ;  /* 0x000000ffff8e7224 */ /* 0x000fe400078e008d */
[----:B------:R-:W-:Y:S01]  /*14c20*/  IMAD.MOV.U32 R141, RZ, RZ, R140 ;  /* 0x000000ffff8d7224 */ /* 0x000fe200078e008c */
[----:B------:R-:W-:Y:S01]  /*14c30*/  F2FP.PACK_AB R112, R213, R212 ;  /* 0x000000d4d570723e */ /* 0x000fe200000000ff */
[----:B------:R-:W-:Y:S01]  /*14c40*/  IMAD.MOV.U32 R140, RZ, RZ, R139 ;  /* 0x000000ffff8c7224 */ /* 0x000fe200078e008b */
[----:B-----5:R-:W-:Y:S03]  /*14c50*/  F2FP.PACK_AB R113, R209, R211 ;  /* 0x000000d3d171723e */ /* 0x020fe600000000ff */
[----:B----4-:R-:W-:Y:S01]  /*14c60*/  F2FP.PACK_AB R114, R208, R210 ;  /* 0x000000d2d072723e */ /* 0x010fe200000000ff */
[----:B-1----:R-:W-:Y:S01]  /*14c70*/  FFMA.FTZ R2, R202, c[0x0][0x23c], -R111 ;  /* 0x00008f00ca027a23 */ /* 0x002fe2000001086f */
[----:B---3--:R-:W-:Y:S01]  /*14c80*/  F2FP.PACK_AB R115, R206, R207 ;  /* 0x000000cfce73723e */ /* 0x008fe200000000ff */
[----:B------:R-:W-:Y:S02]  /*14c90*/  IMAD.MOV.U32 R147, RZ, RZ, R143 ;  /* 0x000000ffff937224 */ /* 0x000fe400078e008f */
[----:B------:R1:W3:Y:S01]  /*14ca0*/  MUFU.EX2 R205, R2 ;  /* 0x0000000200cd7308 */ /* 0x0002e20000000800 */
[----:B------:R-:W-:Y:S02]  /*14cb0*/  IMAD.MOV.U32 R139, RZ, RZ, R137 ;  /* 0x000000ffff8b7224 */ /* 0x000fe400078e0089 */
[----:B------:R-:W-:Y:S01]  /*14cc0*/  IMAD.MOV.U32 R137, RZ, RZ, R135 ;  /* 0x000000ffff897224 */ /* 0x000fe200078e0087 */
        /* <DEDUP_REMOVED lines=16> */
[----:B-1----:R-:W-:Y:S01]  /*14dd0*/  FFMA.FTZ R2, R154, c[0x0][0x23c], -R109 ;  /* 0x00008f009a027a23 */ /* 0x002fe2000001086d */
[----:B---3--:R-:W-:Y:S01]  /*14de0*/  F2FP.PACK_AB R123, R198, R200 ;  /* 0x000000c8c67b723e */ /* 0x008fe200000000ff */
[----:B------:R-:W-:Y:S02]  /*14df0*/  IMAD.MOV.U32 R154, RZ, RZ, R132 ;  /* 0x000000ffff9a7224 */ /* 0x000fe400078e0084 */
[----:B------:R-:W-:Y:S04]  /*14e00*/  IMAD.MOV.U32 R132, RZ, RZ, R197 ;  /* 0x000000ffff847224 */ /* 0x000fe800078e00c5 */
[----:B------:R1:W-:Y:S01]  /*14e10*/  MUFU.EX2 R197, R2 ;  /* 0x0000000200c57308 */ /* 0x0003e20000000800 */
[C---:B------:R-:W-:Y:S08]  /*14e20*/  HMMA.16816.F32 R8, R120.reuse, R116, R8 ;  /* 0x000000747808723c */ /* 0x040ff00000001808 */
[-C--:B------:R-:W-:Y:S08]  /*14e30*/  HMMA.16816.F32 R12, R120, R118.reuse, R12 ;  /* 0x00000076780c723c */ /* 0x080ff0000000180c */
[C---:B------:R-:W-:Y:S01]  /*14e40*/  HMMA.16816.F32 R16, R112.reuse, R118, R16 ;  /* 0x000000767010723c */ /* 0x040fe20000001810 */
[----:B------:R-:W3:Y:S03]  /*14e50*/  LDSM.16.MT88.4 R116, [R222+0xa800] ;  /* 0x00a80000de74783b */ /* 0x000ee60000004200 */
[--C-:B-1----:R-:W-:Y:S04]  /*14e60*/  FFMA.FTZ R2, R156, c[0x0][0x23c], -R109.reuse ;  /* 0x00008f009c027a23 */ /* 0x102fe8000001086d */
[-C--:B--2---:R-:W-:Y:S01]  /*14e70*/  HMMA.16816.F32 R20, R112, R124.reuse, R20 ;  /* 0x0000007c7014723c */ /* 0x084fe20000001814 */
[----:B------:R-:W-:Y:S01]  /*14e80*/  LDSM.16.MT88.4 R156, [R220+0xac00] ;  /* 0x00ac0000dc9c783b */ /* 0x000fe20000004200 */
[----:B------:R1:W-:Y:S06]  /*14e90*/  MUFU.EX2 R196, R2 ;  /* 0x0000000200c47308 */ /* 0x0003ec0000000800 */
[C---:B------:R-:W-:Y:S08]  /*14ea0*/  HMMA.16816.F32 R24, R120.reuse, R124, R24 ;  /* 0x0000007c7818723c */ /* 0x040ff00000001818 */
[-C--:B------:R-:W-:Y:S08]  /*14eb0*/  HMMA.16816.F32 R28, R120, R126.reuse, R28 ;  /* 0x0000007e781c723c */ /* 0x080ff0000000181c */
[C---:B------:R-:W-:Y:S01]  /*14ec0*/  HMMA.16816.F32 R32, R112.reuse, R126, R32 ;  /* 0x0000007e7020723c */ /* 0x040fe20000001820 */
[----:B------:R-:W2:Y:S03]  /*14ed0*/  LDSM.16.MT88.4 R124, [R220+0xb800] ;  /* 0x00b80000dc7c783b */ /* 0x000ea60000004200 */
[--C-:B-1----:R-:W-:Y:S04]  /*14ee0*/  FFMA.FTZ R2, R155, c[0x0][0x23c], -R110.reuse ;  /* 0x00008f009b027a23 */ /* 0x102fe8000001086e */
[-C--:B------:R-:W-:Y:S01]  /*14ef0*/  HMMA.16816.F32 R36, R112, R128.reuse, R36 ;  /* 0x000000807024723c */ /* 0x080fe20000001824 */
[----:B------:R1:W-:Y:S07]  /*14f00*/  MUFU.EX2 R195, R2 ;  /* 0x0000000200c37308 */ /* 0x0003ee0000000800 */
[C---:B------:R-:W-:Y:S08]  /*14f10*/  HMMA.16816.F32 R40, R120.reuse, R128, R40 ;  /* 0x000000807828723c */ /* 0x040ff00000001828 */
[-C--:B------:R-:W-:Y:S08]  /*14f20*/  HMMA.16816.F32 R44, R120, R130.reuse, R44 ;  /* 0x00000082782c723c */ /* 0x080ff0000000182c */
[C---:B------:R-:W-:Y:S01]  /*14f30*/  HMMA.16816.F32 R48, R112.reuse, R130, R48 ;  /* 0x000000827030723c */ /* 0x040fe20000001830 */
[--C-:B-1----:R-:W-:Y:S01]  /*14f40*/  FFMA.FTZ R2, R154, c[0x0][0x23c], -R110.reuse ;  /* 0x00008f009a027a23 */ /* 0x102fe2000001086e */
[----:B------:R-:W1:Y:S03]  /*14f50*/  LDSM.16.MT88.4 R128, [R222+0xb800] ;  /* 0x00b80000de80783b */ /* 0x000e660000004200 */
[----:B------:R4:W5:Y:S03]  /*14f60*/  MUFU.EX2 R193, R2 ;  /* 0x0000000200c17308 */ /* 0x0009660000000800 */
[-C--:B---3--:R-:W-:Y:S08]  /*14f70*/  HMMA.16816.F32 R52, R112, R116.reuse, R52 ;  /* 0x000000747034723c */ /* 0x088ff00000001834 */
[C---:B------:R-:W-:Y:S08]  /*14f80*/  HMMA.16816.F32 R56, R120.reuse, R116, R56 ;  /* 0x000000747838723c */ /* 0x040ff00000001838 */
[-C--:B------:R-:W-:Y:S01]  /*14f90*/  HMMA.16816.F32 R60, R120, R118.reuse, R60 ;  /* 0x00000076783c723c */ /* 0x080fe2000000183c */
[--C-:B----4-:R-:W-:Y:S03]  /*14fa0*/  FFMA.FTZ R2, R153, c[0x0][0x23c], -R109.reuse ;  /* 0x00008f0099027a23 */ /* 0x110fe6000001086d */
[----:B------:R-:W-:Y:S04]  /*14fb0*/  FFMA.FTZ R109, R152, c[0x0][0x23c], -R109 ;  /* 0x00008f00986d7a23 */ /* 0x000fe8000001086d */
[C---:B------:R-:W-:Y:S01]  /*14fc0*/  HMMA.16816.F32 R64, R112.reuse, R118, R64 ;  /* 0x000000767040723c */ /* 0x040fe20000001840 */
[----:B------:R3:W-:Y:S07]  /*14fd0*/  MUFU.EX2 R194, R2 ;  /* 0x0000000200c27308 */ /* 0x0007ee0000000800 */
[-C--:B--2---:R-:W-:Y:S03]  /*14fe0*/  HMMA.16816.F32 R68, R112, R124.reuse, R68 ;  /* 0x0000007c7044723c */ /* 0x084fe60000001844 */
[----:B------:R5:W2:Y:S05]  /*14ff0*/  MUFU.EX2 R192, R109 ;  /* 0x0000006d00c07308 */ /* 0x000aaa0000000800 */
[C---:B------:R-:W-:Y:S08]  /*15000*/  HMMA.16816.F32 R72, R120.reuse, R124, R72 ;  /* 0x0000007c7848723c */ /* 0x040ff00000001848 */
[-C--:B------:R-:W-:Y:S01]  /*15010*/  HMMA.16816.F32 R76, R120, R126.reuse, R76 ;  /* 0x0000007e784c723c */ /* 0x080fe2000000184c */
[--C-:B---3--:R-:W-:Y:S03]  /*15020*/  FFMA.FTZ R2, R151, c[0x0][0x23c], -R110.reuse ;  /* 0x00008f0097027a23 */ /* 0x108fe6000001086e */
[----:B------:R-:W-:Y:S01]  /*15030*/  FFMA.FTZ R110, R150, c[0x0][0x23c], -R110 ;  /* 0x00008f00966e7a23 */ /* 0x000fe2000001086e */
[----:B------:R3:W-:Y:S03]  /*15040*/  MUFU.EX2 R191, R2 ;  /* 0x0000000200bf7308 */ /* 0x0007e60000000800 */
[C---:B------:R-:W-:Y:S01]  /*15050*/  HMMA.16816.F32 R80, R112.reuse, R126, R80 ;  /* 0x0000007e7050723c */ /* 0x040fe20000001850 */
[----:B-----5:R-:W-:Y:S06]  /*15060*/  F2FP.PACK_AB R109, R193, R195 ;  /* 0x000000c3c16d723e */ /* 0x020fec00000000ff */
[----:B------:R2:W-:Y:S01]  /*15070*/  MUFU.EX2 R190, R110 ;  /* 0x0000006e00be7308 */ /* 0x0005e20000000800 */
[-C--:B-1----:R-:W-:Y:S08]  /*15080*/  HMMA.16816.F32 R84, R112, R128.reuse, R84 ;  /* 0x000000807054723c */ /* 0x082ff00000001854 */
[C---:B------:R-:W-:Y:S01]  /*15090*/  HMMA.16816.F32 R88, R120.reuse, R128, R88 ;  /* 0x000000807858723c */ /* 0x040fe20000001858 */
[----:B---3--:R-:W-:Y:S03]  /*150a0*/  FFMA.FTZ R2, R149, c[0x0][0x23c], -R111 ;  /* 0x00008f0095027a23 */ /* 0x008fe6000001086f */
[----:B------:R-:W-:Y:S04]  /*150b0*/  IMAD.MOV.U32 R149, RZ, RZ, R145 ;  /* 0x000000ffff957224 */ /* 0x000fe800078e0091 */
[-C--:B------:R-:W-:Y:S01]  /*150c0*/  HMMA.16816.F32 R92, R120, R130.reuse, R92 ;  /* 0x00000082785c723c */ /* 0x080fe2000000185c */
[----:B------:R1:W-:Y:S03]  /*150d0*/  MUFU.EX2 R188, R2 ;  /* 0x0000000200bc7308 */ /* 0x0003e60000000800 */
[----:B------:R-:W-:Y:S01]  /*150e0*/  IMAD.MOV.U32 R145, RZ, RZ, R141 ;  /* 0x000000ffff917224 */ /* 0x000fe200078e008d */
[----:B--2---:R-:W-:Y:S03]  /*150f0*/  F2FP.PACK_AB R110, R192, R194 ;  /* 0x000000c2c06e723e */ /* 0x004fe600000000ff */
[----:B------:R-:W-:Y:S01]  /*15100*/  HMMA.16816.F32 R96, R112, R130, R96 ;  /* 0x000000827060723c */ /* 0x000fe20000001860 */
[--C-:B-1----:R-:W-:Y:S03]  /*15110*/  FFMA.FTZ R2, R148, c[0x0][0x23c], -R111.reuse ;  /* 0x00008f0094027a23 */ /* 0x102fe6000001086f */
[----:B------:R-:W-:Y:S01]  /*15120*/  IMAD.MOV.U32 R148, RZ, RZ, R144 ;  /* 0x000000ffff947224 */ /* 0x000fe200078e0090 */
[----:B------:R1:W2:Y:S01]  /*15130*/  MUFU.EX2 R189, R2 ;  /* 0x0000000200bd7308 */ /* 0x0002a20000000800 */
[----:B------:R-:W-:Y:S02]  /*15140*/  IMAD.MOV.U32 R144, RZ, RZ, R140 ;  /* 0x000000ffff907224 */ /* 0x000fe400078e008c */
[--C-:B-1----:R-:W-:Y:S01]  /*15150*/  FFMA.FTZ R2, R252, c[0x0][0x23c], -R111.reuse ;  /* 0x00008f00fc027a23 */ /* 0x102fe2000001086f */
[----:B--2---:R-:W-:Y:S03]  /*15160*/  F2FP.PACK_AB R176, R189, R188 ;  /* 0x000000bcbdb0723e */ /* 0x004fe600000000ff */
[----:B------:R-:W-:Y:S03]  /*15170*/  IMAD.MOV.U32 R252, RZ, RZ, R134 ;  /* 0x000000fffffc7224 */ /* 0x000fe600078e0086 */
[----:B------:R1:W-:Y:S01]  /*15180*/  MUFU.EX2 R187, R2 ;  /* 0x0000000200bb7308 */ /* 0x0003e20000000800 */
[----:B------:R-:W-:Y:S02]  /*15190*/  FFMA.FTZ R111, R250, c[0x0][0x23c], -R111 ;  /* 0x00008f00fa6f7a23 */ /* 0x000fe4000001086f */
[----:B------:R-:W-:Y:S07]  /*151a0*/  IMAD.MOV.U32 R250, RZ, RZ, R133 ;  /* 0x000000fffffa7224 */ /* 0x000fee00078e0085 */
[----:B------:R2:W3:Y:S01]  /*151b0*/  MUFU.EX2 R186, R111 ;  /* 0x0000006f00ba7308 */ /* 0x0004e20000000800 */
[----:B-1----:R-:W-:Y:S02]  /*151c0*/  FFMA.FTZ R2, R249, c[0x0][0x23c], -R184 ;  /* 0x00008f00f9027a23 */ /* 0x002fe400000108b8 */
[----:B------:R-:W-:Y:S07]  /*151d0*/  IMAD.MOV.U32 R249, RZ, RZ, R132 ;  /* 0x000000fffff97224 */ /* 0x000fee00078e0084 */
[----:B------:R1:W-:Y:S01]  /*151e0*/  MUFU.EX2 R185, R2 ;  /* 0x0000000200b97308 */ /* 0x0003e20000000800 */
[----:B------:R-:W4:Y:S01]  /*151f0*/  LDSM.16.MT88.4 R132, [R220+0x9c00] ;  /* 0x009c0000dc84783b */ /* 0x000f220000004200 */
[----:B--2---:R-:W-:Y:S02]  /*15200*/  F2FP.PACK_AB R111, R190, R191 ;  /* 0x000000bfbe6f723e */ /* 0x004fe400000000ff */
[----:B---3--:R-:W-:Y:S01]  /*15210*/  F2FP.PACK_AB R178, R186, R187 ;  /* 0x000000bbbab2723e */ /* 0x008fe200000000ff */
[--C-:B-1----:R-:W-:Y:S02]  /*15220*/  FFMA.FTZ R2, R248, c[0x0][0x23c], -R184.reuse ;  /* 0x00008f00f8027a23 */ /* 0x102fe400000108b8 */
[----:B------:R-:W-:Y:S03]  /*15230*/  IMAD.MOV.U32 R248, RZ, RZ, R107 ;  /* 0x000000fffff87224 */ /* 0x000fe600078e006b */
[----:B------:R1:W2:Y:S02]  /*15240*/  MUFU.EX2 R107, R2 ;  /* 0x00000002006b7308 */ /* 0x0002a40000000800 */
[--C-:B-1----:R-:W-:Y:S01]  /*15250*/  FFMA.FTZ R2, R251, c[0x0][0x23c], -R184.reuse ;  /* 0x00008f00fb027a23 */ /* 0x102fe200000108b8 */
[----:B--2---:R-:W-:Y:S01]  /*15260*/  F2FP.PACK_AB R177, R107, R185 ;  /* 0x000000b96bb1723e */ /* 0x004fe200000000ff */
[----:B------:R-:W-:Y:S01]  /*15270*/  FFMA.FTZ R184, R108, c[0x0][0x23c], -R184 ;  /* 0x00008f006cb87a23 */ /* 0x000fe200000108b8 */
[----:B------:R-:W-:Y:S05]  /*15280*/  F2FP.PACK_AB R108, R196, R197 ;  /* 0x000000c5c46c723e */ /* 0x000fea00000000ff */
[----:B------:R1:W-:Y:S01]  /*15290*/  MUFU.EX2 R106, R2 ;  /* 0x00000002006a7308 */ /* 0x0003e20000000800 */
[----:B------:R-:W-:Y:S02]  /*152a0*/  IMAD.MOV.U32 R251, RZ, RZ, R146 ;  /* 0x000000fffffb7224 */ /* 0x000fe400078e0092 */
[----:B------:R-:W-:Y:S02]  /*152b0*/  IMAD.MOV.U32 R146, RZ, RZ, R142 ;  /* 0x000000ffff927224 */ /* 0x000fe400078e008e */
[----:B------:R-:W2:Y:S01]  /*152c0*/  LDSM.16.MT88.4 R140, [R222+0x9c00] ;  /* 0x009c0000de8c783b */ /* 0x000ea20000004200 */
[-C--:B----4-:R-:W-:Y:S04]  /*152d0*/  HMMA.16816.F32 R112, R108, R132.reuse, R4 ;  /* 0x000000846c70723c */ /* 0x090fe80000001804 */
[----:B------:R-:W3:Y:S03]  /*152e0*/  MUFU.EX2 R184, R184 ;  /* 0x000000b800b87308 */ /* 0x000ee60000000800 */
[----:B------:R-:W4:Y:S08]  /*152f0*/  LDSM.16.MT88.4 R4, [R222+0xbc00] ;  /* 0x00bc0000de04783b */ /* 0x000f300000004200 */
[----:B-1----:R-:W5:Y:S01]  /*15300*/  LDL.LU R2, [R1+0xc] ;  /* 0x00000c0001027983 */ /* 0x002f620000300800 */
        /* <DEDUP_REMOVED lines=12> */
[-C--:B--2---:R-:W-:Y:S01]  /*153d0*/  HMMA.16816.F32 R128, R108, R140.reuse, R20 ;  /* 0x0000008c6c80723c */ /* 0x084fe20000001814 */
[----:B------:R-:W-:Y:S03]  /*153e0*/  IMAD.MOV.U32 R8, RZ, RZ, R148 ;  /* 0x000000ffff087224 */ /* 0x000fe600078e0094 */
[----:B------:R-:W-:Y:S02]  /*153f0*/  IMAD.MOV.U32 R17, RZ, RZ, R138 ;  /* 0x000000ffff117224 */ /* 0x000fe400078e008a */
[----:B------:R-:W-:Y:S02]  /*15400*/  IMAD.MOV.U32 R19, RZ, RZ, R137 ;  /* 0x000000ffff137224 */ /* 0x000fe400078e0089 */
[C---:B------:R-:W-:Y:S01]  /*15410*/  HMMA.16816.F32 R132, R176.reuse, R140, R24 ;  /* 0x0000008cb084723c */ /* 0x040fe20000001818 */
[----:B------:R-:W-:Y:S03]  /*15420*/  IMAD.MOV.U32 R23, RZ, RZ, R136 ;  /* 0x000000ffff177224 */ /* 0x000fe600078e0088 */
[----:B------:R-:W-:Y:S04]  /*15430*/  IMAD.MOV.U32 R13, RZ, RZ, R145 ;  /* 0x000000ffff0d7224 */ /* 0x000fe800078e0091 */
        /* <DEDUP_REMOVED lines=17> */
[----:B------:R-:W-:Y:S01]  /*15550*/  HMMA.16816.F32 R96, R108, R6, R96 ;  /* 0x000000066c60723c */ /* 0x000fe20000001860 */
[----:B-----5:R-:W-:Y:S04]  /*15560*/  FFMA.FTZ R2, R3, R2, R19 ;  /* 0x0000000203027223 */ /* 0x020fe80000010013 */
[----:B------:R-:W-:Y:S02]  /*15570*/  FADD.FTZ R2, R15, R2 ;  /* 0x000000020f027221 */ /* 0x000fe40000010000 */
[----:B---3--:R-:W-:Y:S05]  /*15580*/  FFMA.FTZ R0, R0, R12, R13 ;  /* 0x0000000c00007223 */ /* 0x008fea000001000d */
        /* <DEDUP_REMOVED lines=71> */
.L_x_879:
        /* <DEDUP_REMOVED lines=377> */
.L_x_884:
[----:B------:R-:W-:Y:S05]  /*17190*/  BSYNC B0 ;  /* 0x0000000000007941 */ /* 0x000fea0003800000 */
.L_x_883:
        /* <DEDUP_REMOVED lines=36> */
.L_x_886:
[----:B-1----:R-:W-:Y:S05]  /*173e0*/  BSYNC B0 ;  /* 0x0000000000007941 */ /* 0x002fea0003800000 */
.L_x_885:
        /* <DEDUP_REMOVED lines=20> */
.L_x_888:
[----:B------:R-:W-:Y:S05]  /*17530*/  BSYNC B0 ;  /* 0x0000000000007941 */ /* 0x000fea0003800000 */
.L_x_887:
        /* <DEDUP_REMOVED lines=20> */
.L_x_890:
[----:B------:R-:W-:Y:S05]  /*17680*/  BSYNC B0 ;  /* 0x0000000000007941 */ /* 0x000fea0003800000 */
.L_x_889:
        /* <DEDUP_REMOVED lines=21> */
.L_x_891:
        /* <DEDUP_REMOVED lines=10> */
.L_x_1047:


//--------------------- .text._ZN5flash16flash_fwd_kernelI23Flash_fwd_kernel_traitsILi96ELi128ELi64ELi4ELb0ELb0EN7cutlass6half_tE19Flash_kernel_traitsILi96ELi128ELi64ELi4ES3_EELb1ELb0ELb1ELb1ELb0ELb0ELb0ELb1EEEvNS_16Flash_fwd_paramsE --------------------------
	.section	.text._ZN5flash16flash_fwd_kernelI23Flash_fwd_kernel_traitsILi96ELi128ELi64ELi4ELb0ELb0EN7cutlass6half_tE19Flash_kernel_traitsILi96ELi128ELi64ELi4ES3_EELb1ELb0ELb1ELb1ELb0ELb0ELb0ELb1EEEvNS_16Flash_fwd_paramsE,"ax",@progbits
	.sectioninfo	@"SHI_REGISTERS=255"
	.align	128
        .global         _ZN5flash16flash_fwd_kernelI23Flash_fwd_kernel_traitsILi96ELi128ELi64ELi4ELb0ELb0EN7cutlass6half_tE19Flash_kernel_traitsILi96ELi128ELi64ELi4ES3_EELb1ELb0ELb1ELb1ELb0ELb0ELb0ELb1EEEvNS_16Flash_fwd_paramsE
        .type           _ZN5flash16flash_fwd_kernelI23Flash_fwd_kernel_traitsILi96ELi128ELi64ELi4ELb0ELb0EN7cutlass6half_tE19Flash_kernel_traitsILi96ELi128ELi64ELi4ES3_EELb1ELb0ELb1ELb1ELb0ELb0ELb0ELb1EEEvNS_16Flash_fwd_paramsE,@function
        .size           _ZN5flash16flash_fwd_kernelI23Flash_fwd_kernel_traitsILi96ELi128ELi64ELi4ELb0ELb0EN7cutlass6half_tE19Flash_kernel_traitsILi96ELi128ELi64ELi4ES3_EELb1ELb0ELb1ELb1ELb0ELb0ELb0ELb1EEEvNS_16Flash_fwd_paramsE,(.L_x_1024 - _ZN5flash16flash_fwd_kernelI23Flash_fwd_kernel_traitsILi96ELi128ELi64ELi4ELb0ELb0EN7cutlass6half_tE19Flash_kernel_traitsILi96ELi128ELi64ELi4ES3_EELb1ELb0ELb1ELb1ELb0ELb0ELb0ELb1EEEvNS_16Flash_fwd_paramsE)
        .other          _ZN5flash16flash_fwd_kernelI23Flash_fwd_kernel_traitsILi96ELi128ELi64ELi4ELb0ELb0EN7cutlass6half_tE19Flash_kernel_traitsILi96ELi128ELi64ELi4ES3_EELb1ELb0ELb1ELb1ELb0ELb0ELb0ELb1EEEvNS_16Flash_fwd_paramsE,@"STO_CUDA_ENTRY STV_DEFAULT"
_ZN5flash16flash_fwd_kernelI23Flash_fwd_kernel_traitsILi96ELi128ELi64ELi4ELb0ELb0EN7cutlass6half_tE19Flash_kernel_traitsILi96ELi128ELi64ELi4ES3_EELb1ELb0ELb1ELb1ELb0ELb0ELb0ELb1EEEvNS_16Flash_fwd_paramsE:
.text._ZN5flash16flash_fwd_kernelI23Flash_fwd_kernel_traitsILi96ELi128ELi64ELi4ELb0ELb0EN7cutlass6half_tE19Flash_kernel_traitsILi96ELi128ELi64ELi4ES3_EELb1ELb0ELb1ELb1ELb0ELb0ELb0ELb1EEEvNS_16Flash_fwd_paramsE:
[----:B------:R-:W-:Y:S02]  /*0000*/  MOV R1, c[0x0][0x28] ;  /* 0x00000a0000017a02 */ /* 0x000fe40000000f00 */
[----:B------:R-:W-:Y:S01]  /*0010*/  ULDC.64 UR4, c[0x0][0x40] ;  /* 0x0000100000047ab9 */ /* 0x000fe20000000a00 */
[----:B------:R-:W-:Y:S01]  /*0020*/  BSSY B2, `(.L_x_892) ;  /* 0x0000005000027945 */ /* 0x000fe20003800000 */
[----:B------:R-:W-:Y:S01]  /*0030*/  UIADD3 UR4, UP0, UR4, 0x160, URZ ;  /* 0x0000016004047890 */ /* 0x000fe2000ff1e03f */
[----:B------:R-:W-:-:S03]  /*0040*/  IADD3 R1, R1, -0x2b8, RZ ;  /* 0xfffffd4801017810 */ /* 0x000fc60007ffe0ff */
[----:B------:R-:W-:-:S07]  /*0050*/  UIADD3.X UR5, URZ, UR5, URZ, UP0, !UPT ;  /* 0x000000053f057290 */ /* 0x000fce00087fe43f */
[----:B------:R-:W-:Y:S05]  /*0060*/  CALL.REL.NOINC `($_ZN5flash16flash_fwd_kernelI23Flash_fwd_kernel_traitsILi96ELi128ELi64ELi4ELb0ELb0EN7cutlass6half_tE19Flash_kernel_traitsILi96ELi128ELi64ELi4ES3_EELb1ELb0ELb1ELb1ELb0ELb0ELb0ELb1EEEvNS_16Flash_fwd_paramsE$_ZN5flash22compute_attn_1rowblockI23Flash_fwd_kernel_traitsILi96ELi128ELi64ELi4ELb0ELb0EN7cutlass6half_tE19Flash_kernel_traitsILi96ELi128ELi64ELi4ES3_EELb1ELb0ELb1ELb1ELb0ELb0ELb0ELb1ENS_16Flash_fwd_paramsEEEvRKT8_iii) ;  /* 0x0000002000007944 */ /* 0x000fea0003c00000 */
[----:B------:R-:W-:Y:S05]  /*0070*/  BSYNC B2 ;  /* 0x0000000000027941 */ /* 0x000fea0003800000 */
.L_x_892:
[----:B------:R-:W-:Y:S05]  /*0080*/  EXIT ;  /* 0x000000000000794d */ /* 0x000fea0003800000 */
        .type           $_ZN5flash16flash_fwd_kernelI23Flash_fwd_kernel_traitsILi96ELi128ELi64ELi4ELb0ELb0EN7cutlass6half_tE19Flash_kernel_traitsILi96ELi128ELi64ELi4ES3_EELb1ELb0ELb1ELb1ELb0ELb0ELb0ELb1EEEvNS_16Flash_fwd_paramsE$_ZN5flash22compute_attn_1rowblockI23Flash_fwd_kernel_traitsILi96ELi128ELi64ELi4ELb0ELb0EN7cutlass6half_tE19Flash_kernel_traitsILi96ELi128ELi64ELi4ES3_EELb1ELb0ELb1ELb1ELb0ELb0ELb0ELb1ENS_16Flash_fwd_paramsEEEvRKT8_iii,@function
        .size           $_ZN5flash16flash_fwd_kernelI23Flash_fwd_kernel_traitsILi96ELi128ELi64ELi4ELb0ELb0EN7cutlass6half_tE19Flash_kernel_traitsILi96ELi128ELi64ELi4ES3_EELb1ELb0ELb1ELb1ELb0ELb0ELb0ELb1EEEvNS_16Flash_fwd_paramsE$_ZN5flash22compute_attn_1rowblockI23Flash_fwd_kernel_traitsILi96ELi128ELi64ELi4ELb0ELb0EN7cutlass6half_tE19Flash_kernel_traitsILi96ELi128ELi64ELi4ES3_EELb1ELb0ELb1ELb1ELb0ELb0ELb0ELb1ENS_16Flash_fwd_paramsEEEvRKT8_iii,($__internal_1_$__cuda_sm70_shflsync_bfly_p - $_ZN5flash16flash_fwd_kernelI23Flash_fwd_kernel_traitsILi96ELi128ELi64ELi4ELb0ELb0EN7cutlass6half_tE19Flash_kernel_traitsILi96ELi128ELi64ELi4ES3_EELb1ELb0ELb1ELb1ELb0ELb0ELb0ELb1EEEvNS_16Flash_fwd_paramsE$_ZN5flash22compute_attn_1rowblockI23Flash_fwd_kernel_traitsILi96ELi128ELi64ELi4ELb0ELb0EN7cutlass6half_tE19Flash_kernel_traitsILi96ELi128ELi64ELi4ES3_EELb1ELb0ELb1ELb1ELb0ELb0ELb0ELb1ENS_16Flash_fwd_paramsEEEvRKT8_iii)
$_ZN5flash16flash_fwd_kernelI23Flash_fwd_kernel_traitsILi96ELi128ELi64ELi4ELb0ELb0EN7cutlass6half_tE19Flash_kernel_traitsILi96ELi128ELi64ELi4ES3_EELb1ELb0ELb1ELb1ELb0ELb0ELb0ELb1EEEvNS_16Flash_fwd_paramsE$_ZN5flash22compute_attn_1rowblockI23Flash_fwd_kernel_traitsILi96ELi128ELi64ELi4ELb0ELb0EN7cutlass6half_tE19Flash_kernel_traitsILi96ELi128ELi64ELi4ES3_EELb1ELb0ELb1ELb1ELb0ELb0ELb0ELb1ENS_16Flash_fwd_paramsEEEvRKT8_iii:
        /* <DEDUP_REMOVED lines=58> */
.L_x_894:
[----:B------:R-:W-:Y:S05]  /*0430*/  BSYNC B0 ;  /* 0x0000000000007941 */ /* 0x000fea0003800000 */
.L_x_893:
        /* <DEDUP_REMOVED lines=19> */
.L_x_896:
[----:B------:R2:W5:Y:S02]  /*0570*/  LD.E R6, [R108.64+0xb8] ;  /* 0x0000b8046c067980 */ /* 0x000564000c101900 */
.L_x_897:
[----:B------:R-:W-:Y:S05]  /*0580*/  BSYNC B0 ;  /* 0x0000000000007941 */ /* 0x000fea0003800000 */
.L_x_895:
        /* <DEDUP_REMOVED lines=9> */
.L_x_899:
[----:B------:R-:W3:Y:S01]  /*0620*/  LD.E.64 R2, [R108.64+0x108] ;  /* 0x000108046c027980 */ /* 0x000ee2000c101b00 */
[----:B------:R-:W-:Y:S01]  /*0630*/  BSSY B0, `(.L_x_901) ;  /* 0x0000006000007945 */ /* 0x000fe20003800000 */
[----:B------:R-:W-:Y:S01]  /*0640*/  IMAD.MOV.U32 R0, RZ, RZ, RZ ;  /* 0x000000ffff007224 */ /* 0x000fe200078e00ff */
[----:B---3--:R-:W-:-:S04]  /*0650*/  ISETP.NE.U32.AND P0, PT, R2, RZ, PT ;  /* 0x000000ff0200720c */ /* 0x008fc80003f05070 */
[----:B------:R-:W-:-:S13]  /*0660*/  ISETP.NE.AND.EX P0, PT, R3, RZ, PT, P0 ;  /* 0x000000ff0300720c */ /* 0x000fda0003f05300 */
[----:B------:R-:W-:Y:S05]  /*0670*/  @!P0 BRA `(.L_x_902) ;  /* 0x0000001000008947 */ /* 0x000fea0003800000 */
[----:B------:R3:W5:Y:S02]  /*0680*/  LD.E R0, [R108.64+0xbc] ;  /* 0x0000bc046c007980 */ /* 0x000764000c101900 */
.L_x_902:
[----:B------:R-:W-:Y:S05]  /*0690*/  BSYNC B0 ;  /* 0x0000000000007941 */ /* 0x000fea0003800000 */
.L_x_901:
[----:B-----5:R-:W-:Y:S02]  /*06a0*/  IADD3 R45, R0, R6, -R7 ;  /* 0x00000006002d7210 */ /* 0x020fe40007ffe807 */
.L_x_900:
[----:B------:R-:W-:Y:S05]  /*06b0*/  BSYNC B1 ;  /* 0x0000000000017941 */ /* 0x000fea0003800000 */
.L_x_898:
[----:B------:R-:W4:Y:S01]  /*06c0*/  S2R R50, SR_CTAID.X ;  /* 0x0000000000327919 */ /* 0x000f220000002500 */
[----:B------:R-:W-:Y:S01]  /*06d0*/  MOV R29, 0x70 ;  /* 0x00000070001d7802 */ /* 0x000fe20000000f00 */
[----:B------:R-:W-:-:S03]  /*06e0*/  IMAD.MOV.U32 R3, RZ, RZ, 0x0 ;  /* 0x00000000ff037424 */ /* 0x000fc600078e00ff */
[----:B------:R-:W-:Y:S01]  /*06f0*/  MOV R2, R29 ;  /* 0x0000001d00027202 */ /* 0x000fe20000000f00 */
[----:B----4-:R-:W-:-:S05]  /*0700*/  IMAD.SHL.U32 R160, R50, 0x80, RZ ;  /* 0x0000008032a07824 */ /* 0x010fca00078e00ff */
[----:B------:R-:W-:-:S13]  /*0710*/  ISETP.GT.AND P0, PT, R111, R160, PT ;  /* 0x000000a06f00720c */ /* 0x000fda0003f04270 */
[----:B------:R-:W-:Y:S05]  /*0720*/  @!P0 RET.REL.NODEC R2 `(_ZN5flash16flash_fwd_kernelI23Flash_fwd_kernel_traitsILi96ELi128ELi64ELi4ELb0ELb0EN7cutlass6half_tE19Flash_kernel_traitsILi96ELi128ELi64ELi4ES3_EELb1ELb0ELb1ELb1ELb0ELb0ELb0ELb1EEEvNS_16Flash_fwd_paramsE) ;  /* 0xfffff8d002008950 */ /* 0x000fea0003c3ffff */
        /* <DEDUP_REMOVED lines=52> */
.L_x_907:
[----:B------:R-:W-:Y:S05]  /*0a70*/  BSYNC B0 ;  /* 0x0000000000007941 */ /* 0x000fea0003800000 */
.L_x_906:
[----:B------:R-:W-:Y:S01]  /*0a80*/  PLOP3.LUT P2, PT, PT, PT, PT, 0x80, 0x0 ;  /* 0x000000000000781c */ /* 0x000fe20003f4f070 */
[--C-:B------:R-:W-:Y:S01]  /*0a90*/  IMAD.MOV.U32 R4, RZ, RZ, R44.reuse ;  /* 0x000000ffff047224 */ /* 0x100fe200078e002c */
[----:B------:R-:W-:Y:S02]  /*0aa0*/  SHF.R.S32.HI R5, RZ, 0x1f, R44 ;  /* 0x0000001fff057819 */ /* 0x000fe4000001142c */
[----:B------:R-:W-:-:S04]  /*0ab0*/  PRMT R0, RZ, 0x7610, R0 ;  /* 0x00007610ff007816 */ /* 0x000fc80000000000 */
.L_x_905:
[----:B------:R-:W-:Y:S05]  /*0ac0*/  BSYNC B1 ;  /* 0x0000000000017941 */ /* 0x000fea0003800000 */
.L_x_904:
        /* <DEDUP_REMOVED lines=12> */
.L_x_909:
[----:B--2---:R-:W-:Y:S05]  /*0b90*/  BSYNC B0 ;  /* 0x0000000000007941 */ /* 0x004fea0003800000 */
.L_x_908:
        /* <DEDUP_REMOVED lines=24> */
[----:B------:R-:W-:Y:S01]  /*0d20*/  IADD3 R28, R0, 0x20, RZ ;  /* 0x00000020001c7810 */ /* 0x000fe20007ffe0ff */
        /* <DEDUP_REMOVED lines=17> */
.L_x_911:
[----:B--2---:R-:W-:Y:S05]  /*0e40*/  BSYNC B0 ;  /* 0x0000000000007941 */ /* 0x004fea0003800000 */
.L_x_910:
        /* <DEDUP_REMOVED lines=20> */
.L_x_913:
[----:B------:R-:W-:Y:S05]  /*0f90*/  BSYNC B0 ;  /* 0x0000000000007941 */ /* 0x000fea0003800000 */
.L_x_912:
        /* <DEDUP_REMOVED lines=20> */
.L_x_915:
[----:B------:R-:W-:Y:S05]  /*10e0*/  BSYNC B0 ;  /* 0x0000000000007941 */ /* 0x000fea0003800000 */
.L_x_914:
        /* <DEDUP_REMOVED lines=20> */
.L_x_917:
[----:B------:R-:W-:Y:S05]  /*1230*/  BSYNC B0 ;  /* 0x0000000000007941 */ /* 0x000fea0003800000 */
.L_x_916:
        /* <DEDUP_REMOVED lines=28> */
[----:B------:R-:W-:Y:S05]  /*1400*/  @P6 RET.REL.NODEC R2 `(_ZN5flash16flash_fwd_kernelI23Flash_fwd_kernel_traitsILi96ELi128ELi64ELi4ELb0ELb0EN7cutlass6half_tE19Flash_kernel_traitsILi96ELi128ELi64ELi4ES3_EELb1ELb0ELb1ELb1ELb0ELb0ELb0ELb1EEEvNS_16Flash_fwd_paramsE) ;  /* 0xffffebf002006950 */ /* 0x000fea0003c3ffff */
        /* <DEDUP_REMOVED lines=9> */
[----:B------:R-:W-:Y:S05]  /*14a0*/  RET.REL.NODEC R2 `(_ZN5flash16flash_fwd_kernelI23Flash_fwd_kernel_traitsILi96ELi128ELi64ELi4ELb0ELb0EN7cutlass6half_tE19Flash_kernel_traitsILi96ELi128ELi64ELi4ES3_EELb1ELb0ELb1ELb1ELb0ELb0ELb0ELb1EEEvNS_16Flash_fwd_paramsE) ;  /* 0xffffeb5002007950 */ /* 0x000fea0003c3ffff */
.L_x_903:
        /* <DEDUP_REMOVED lines=135> */
[----:B------:R1:W-:Y:S03]  /*1d20*/  STL [R1+0x34], R176 ;  /* 0x000034b001007387 */ /* 0x0003e60000100800 */
        /* <DEDUP_REMOVED lines=73> */
.L_x_919:
[----:B-1----:R-:W-:Y:S05]  /*21c0*/  BSYNC B0 ;  /* 0x0000000000007941 */ /* 0x002fea0003800000 */
.L_x_918:
        /* <DEDUP_REMOVED lines=37> */
.L_x_921:
[----:B------:R-:W-:Y:S05]  /*2420*/  BSYNC B0 ;  /* 0x0000000000007941 */ /* 0x000fea0003800000 */
.L_x_920:
        /* <DEDUP_REMOVED lines=37> */
.L_x_923:
[----:B------:R-:W-:Y:S05]  /*2680*/  BSYNC B0 ;  /* 0x0000000000007941 */ /* 0x000fea0003800000 */
.L_x_922:
        /* <DEDUP_REMOVED lines=40> */
.L_x_925:
[----:B------:R-:W-:Y:S05]  /*2910*/  BSYNC B0 ;  /* 0x0000000000007941 */ /* 0x000fea0003800000 */
.L_x_924:
        /* <DEDUP_REMOVED lines=42> */
.L_x_927:
[----:B------:R-:W-:Y:S05]  /*2bc0*/  BSYNC B0 ;  /* 0x0000000000007941 */ /* 0x000fea0003800000 */
.L_x_926:
[C---:B------:R-:W-:Y:S01]  /*2bd0*/  SHF.L.U64.HI R168, R10.reuse, 0x5, R11 ;  /* 0x000000050aa87819 */ /* 0x040fe2000001020b */
[----:B------:R-:W-:Y:S01]  /*2be0*/  IMAD.SHL.U32 R169, R10, 0x20, RZ ;  /* 0x000000200aa97824 */ /* 0x000fe200078e00ff */
[----:B------:R-:W-:Y:S01]  /*2bf0*/  ISETP.GE.AND P0, PT, R24, R14, PT ;  /* 0x0000000e1800720c */ /* 0x000fe20003f06270 */
[----:B------:R-:W-:Y:S02]  /*2c00*/  BSSY B0, `(.L_x_928) ;  /* 0x000001e000007945 */ /* 0x000fe40003800000 */
[----:B------:R4:W-:Y:S04]  /*2c10*/  STL [R1+0x1d8], R168 ;  /* 0x0001d8a801007387 */ /* 0x0009e80000100800 */
[----:B------:R4:W-:Y:S06]  /*2c20*/  STL [R1+0x1bc], R169 ;  /* 0x0001bca901007387 */ /* 0x0009ec0000100800 */
        /* <DEDUP_REMOVED lines=27> */
.L_x_929:
[----:B------:R-:W-:Y:S05]  /*2de0*/  BSYNC B0 ;  /* 0x0000000000007941 */ /* 0x000fea0003800000 */
.L_x_928:
[----:B--2---:R-:W2:Y:S01]  /*2df0*/  LD.E.64 R4, [R108.64+0x1b8] ;  /* 0x0001b8046c047980 */ /* 0x004ea2000c101b00 */
[----:B------:R-:W-:-:S02]  /*2e00*/  IMAD.MOV.U32 R16, RZ, RZ, R52 ;  /* 0x000000ffff107224 */ /* 0x000fc400078e0034 */
[----:B------:R-:W-:Y:S01]  /*2e10*/  IMAD.MOV.U32 R17, RZ, RZ, R53 ;  /* 0x000000ffff117224 */ /* 0x000fe200078e0035 */
[----:B------:R-:W0:Y:S04]  /*2e20*/  LDGDEPBAR ;  /* 0x00000000000079af */ /* 0x000e280000000000 */
[----:B------:R1:W5:Y:S04]  /*2e30*/  LD.E R104, [R108.64+0x184] ;  /* 0x000184046c687980 */ /* 0x000368000c101900 */
[----:B------:R1:W5:Y:S01]  /*2e40*/  LD.E R110, [R108.64+0x188] ;  /* 0x000188046c6e7980 */ /* 0x000362000c101900 */
[----:B--2---:R-:W-:-:S04]  /*2e50*/  ISETP.NE.U32.AND P1, PT, R4, RZ, PT ;  /* 0x000000ff0400720c */ /* 0x004fc80003f25070 */
[----:B------:R-:W-:-:S13]  /*2e60*/  ISETP.NE.AND.EX P1, PT, R5, RZ, PT, P1 ;  /* 0x000000ff0500720c */ /* 0x000fda0003f25310 */
[----:B---3--:R-:W2:Y:S01]  /*2e70*/  @P1 LD.E.64 R8, [R108.64+0x1c0] ;  /* 0x0001c0046c081980 */ /* 0x008ea2000c101b00 */
[----:B------:R-:W-:Y:S02]  /*2e80*/  @P1 MOV R22, R167 ;  /* 0x000000a700161202 */ /* 0x000fe40000000f00 */
[----:B------:R-:W-:Y:S01]  /*2e90*/  @P1 SHF.R.S32.HI R7, RZ, 0x1f, R166 ;  /* 0x0000001fff071819 */ /* 0x000fe200000114a6 */
[----:B------:R-:W3:Y:S01]  /*2ea0*/  @P1 LD.E R2, [R108.64+0xd8] ;  /* 0x0000d8046c021980 */ /* 0x000ee2000c101900 */
[C---:B------:R-:W-:Y:S01]  /*2eb0*/  SHF.L.U64.HI R13, R48.reuse, 0x6, R49 ;  /* 0x00000006300d7819 */ /* 0x040fe20000010231 */
[----:B------:R-:W-:Y:S01]  /*2ec0*/  IMAD.MOV.U32 R16, RZ, RZ, R30 ;  /* 0x000000ffff107224 */ /* 0x000fe200078e001e */
[----:B------:R-:W-:Y:S01]  /*2ed0*/  SHF.L.U32 R12, R48, 0x6, RZ ;  /* 0x00000006300c7819 */ /* 0x000fe200000006ff */
[----:B--2---:R-:W-:Y:S02]  /*2ee0*/  @P1 IMAD R0, R9, R166, RZ ;  /* 0x000000a609001224 */ /* 0x004fe400078e02ff */
[----:B------:R-:W-:-:S04]  /*2ef0*/  @P1 IMAD.WIDE.U32 R10, R166, R8, R22 ;  /* 0x00000008a60a1225 */ /* 0x000fc800078e0016 */
[----:B------:R-:W-:Y:S01]  /*2f00*/  @P1 IMAD R8, R8, R7, R0 ;  /* 0x0000000708081224 */ /* 0x000fe200078e0200 */
[----:B------:R-:W-:-:S03]  /*2f10*/  @P1 LEA R4, P0, R10, R4, 0x2 ;  /* 0x000000040a041211 */ /* 0x000fc600078010ff */
[----:B------:R-:W-:-:S05]  /*2f20*/  @P1 IMAD.IADD R8, R11, 0x1, R8 ;  /* 0x000000010b081824 */ /* 0x000fca00078e0208 */
[----:B------:R-:W-:-:S05]  /*2f30*/  @P1 LEA.HI.X R5, R10, R5, R8, 0x2, P0 ;  /* 0x000000050a051211 */ /* 0x000fca00000f1408 */
[----:B----4-:R2:W4:Y:S01]  /*2f40*/  @P1 LD.E R7, [R4.64] ;  /* 0x0000000404071980 */ /* 0x010522000c101900 */
[----:B------:R-:W-:-:S04]  /*2f50*/  DEPBAR.LE SB0, 0x0 ;  /* 0x000080000000791a */ /* 0x000fc80000000000 */
[----:B------:R-:W-:Y:S01]  /*2f60*/  WARPSYNC 0xffffffff ;  /* 0xffffffff00007948 */ /* 0x000fe20003800000 */
[----:B------:R-:W-:Y:S01]  /*2f70*/  ISETP.GE.AND P0, PT, R6, R14, PT ;  /* 0x0000000e0600720c */ /* 0x000fe20003f06270 */
[----:B------:R-:W-:Y:S01]  /*2f80*/  BAR.SYNC.DEFER_BLOCKING 0x0 ;  /* 0x0000000000007b1d */ /* 0x000fe20000010000 */
[----:B------:R-:W-:Y:S02]  /*2f90*/  LEA R161, R50, R46, 0x3 ;  /* 0x0000002e32a17211 */ /* 0x000fe400078e18ff */
[----:B------:R-:W-:-:S03]  /*2fa0*/  IADD3 R239, R164, -0x4ab325aa, RZ ;  /* 0xb54cda56a4ef7810 */ /* 0x000fc60007ffe0ff */
[----:B------:R1:W-:Y:S04]  /*2fb0*/  STL [R1+0xc], R13 ;  /* 0x00000c0d01007387 */ /* 0x0003e80000100800 */
[----:B------:R1:W-:Y:S04]  /*2fc0*/  STL [R1], R12 ;  /* 0x0000000c01007387 */ /* 0x0003e80000100800 */
[----:B------:R1:W-:Y:S04]  /*2fd0*/  STL.64 [R1+0x1c8], R16 ;  /* 0x0001c81001007387 */ /* 0x0003e80000100a00 */
[----:B------:R1:W-:Y:S04]  /*2fe0*/  STL [R1+0x1a0], R161 ;  /* 0x0001a0a101007387 */ /* 0x0003e80000100800 */
[----:B------:R1:W-:Y:S04]  /*2ff0*/  STL [R1+0x38], R239 ;  /* 0x000038ef01007387 */ /* 0x0003e80000100800 */
[----:B------:R1:W-:Y:S04]  /*3000*/  @P0 STS [R198+0x9000], RZ ;  /* 0x009000ffc6000388 */ /* 0x0003e80000000800 */
[----:B------:R1:W-:Y:S04]  /*3010*/  @P0 STS [R198+0x9004], RZ ;  /* 0x009004ffc6000388 */ /* 0x0003e80000000800 */
[----:B------:R1:W-:Y:S04]  /*3020*/  @P0 STS.64 [R198+0x9008], RZ ;  /* 0x009008ffc6000388 */ /* 0x0003e80000000a00 */
[----:B------:R1:W-:Y:S04]  /*3030*/  @P0 STS.128 [R198+0xa000], RZ ;  /* 0x00a000ffc6000388 */ /* 0x0003e80000000c00 */
[----:B------:R1:W-:Y:S01]  /*3040*/  @P0 STS.128 [R198+0xb000], RZ ;  /* 0x00b000ffc6000388 */ /* 0x0003e20000000c00 */
[----:B---3--:R-:W4:Y:S01]  /*3050*/  @P1 MUFU.RCP R2, R2 ;  /* 0x0000000200021308 */ /* 0x008f220000001000 */
[----:B------:R-:W-:Y:S01]  /*3060*/  IMAD R0, R13, R44, RZ ;  /* 0x0000002c0d007224 */ /* 0x000fe200078e02ff */
[----:B------:R-:W-:Y:S01]  /*3070*/  SHF.L.U32 R6, R41, 0x1, RZ ;  /* 0x0000000129067819 */ /* 0x000fe200000006ff */
[-C--:B--2---:R-:W-:Y:S01]  /*3080*/  IMAD.WIDE.U32 R4, R44, R12.reuse, R16 ;  /* 0x0000000c2c047225 */ /* 0x084fe200078e0010 */
[----:B------:R-:W-:Y:S03]  /*3090*/  BSSY B0, `(.L_x_930) ;  /* 0x0000022000007945 */ /* 0x000fe60003800000 */
[----:B------:R-:W-:Y:S01]  /*30a0*/  IMAD R0, R15, R12, R0 ;  /* 0x0000000c0f007224 */ /* 0x000fe200078e0200 */
[----:B------:R-:W-:Y:S01]  /*30b0*/  LOP3.LUT R178, R6, 0x6, RZ, 0xc0, !PT ;  /* 0x0000000606b27812 */ /* 0x000fe200078ec0ff */
[----:B------:R-:W-:-:S02]  /*30c0*/  IMAD.MOV.U32 R195, RZ, RZ, RZ ;  /* 0x000000ffffc37224 */ /* 0x000fc400078e00ff */
[----:B------:R-:W-:Y:S02]  /*30d0*/  IMAD.IADD R0, R5, 0x1, R0 ;  /* 0x0000000105007824 */ /* 0x000fe400078e0200 */
[----:B----4-:R-:W-:Y:S01]  /*30e0*/  @P1 FMUL.FTZ R195, R7, R2 ;  /* 0x0000000207c31220 */ /* 0x010fe20000410000 */
[----:B------:R-:W-:Y:S05]  /*30f0*/  @P0 BRA `(.L_x_931) ;  /* 0x000001b000000947 */ /* 0x000fea0003800000 */
[-C--:B-1----:R-:W-:Y:S02]  /*3100*/  ISETP.GE.AND P3, PT, R176, R200.reuse, PT ;  /* 0x000000c8b000720c */ /* 0x082fe40003f66270 */
[-C--:B------:R-:W-:Y:S02]  /*3110*/  ISETP.GE.AND P2, PT, R175, R200.reuse, PT ;  /* 0x000000c8af00720c */ /* 0x080fe40003f46270 */
[----:B------:R-:W-:-:S09]  /*3120*/  ISETP.GE.AND P0, PT, R174, R200, PT ;  /* 0x000000c8ae00720c */ /* 0x000fd20003f06270 */
[CC--:B------:R-:W-:Y:S01]  /*3130*/  @!P3 LEA R8, P4, R4.reuse, R234.reuse, 0x1 ;  /* 0x000000ea0408b211 */ /* 0x0c0fe200078808ff */
        /* <DEDUP_REMOVED lines=23> */
.L_x_931:
[----:B-1----:R-:W-:Y:S05]  /*32b0*/  BSYNC B0 ;  /* 0x0000000000007941 */ /* 0x002fea0003800000 */
.L_x_930:
[----:B------:R-:W-:Y:S01]  /*32c0*/  ISETP.GE.AND P0, PT, R24, R14, PT ;  /* 0x0000000e1800720c */ /* 0x000fe20003f06270 */
[C---:B------:R-:W-:Y:S01]  /*32d0*/  IMAD.SHL.U32 R6, R48.reuse, 0x20, RZ ;  /* 0x0000002030067824 */ /* 0x040fe200078e00ff */
[----:B------:R-:W-:Y:S01]  /*32e0*/  SHF.L.U64.HI R2, R48, 0x5, R49 ;  /* 0x0000000530027819 */ /* 0x000fe20000010231 */
[----:B------:R-:W-:Y:S04]  /*32f0*/  BSSY B0, `(.L_x_932) ;  /* 0x0000022000007945 */ /* 0x000fe80003800000 */
[----:B------:R1:W-:Y:S04]  /*3300*/  STL [R1+0x8], R2 ;  /* 0x0000080201007387 */ /* 0x0003e80000100800 */
[----:B------:R1:W-:Y:S04]  /*3310*/  STL [R1+0x4], R6 ;  /* 0x0000040601007387 */ /* 0x0003e80000100800 */
[----:B------:R1:W-:Y:S04]  /*3320*/  @P0 STS.128 [R198+0x9800], RZ ;  /* 0x009800ffc6000388 */ /* 0x0003e80000000c00 */
[----:B------:R1:W-:Y:S04]  /*3330*/  @P0 STS.128 [R198+0xa800], RZ ;  /* 0x00a800ffc6000388 */ /* 0x0003e80000000c00 */
[----:B------:R1:W-:Y:S01]  /*3340*/  @P0 STS.128 [R198+0xb800], RZ ;  /* 0x00b800ffc6000388 */ /* 0x0003e20000000c00 */
[----:B------:R-:W-:Y:S05]  /*3350*/  @P0 BRA `(.L_x_933) ;  /* 0x000001b000000947 */ /* 0x000fea0003800000 */
[-C--:B------:R-:W-:Y:S02]  /*3360*/  ISETP.GE.AND P3, PT, R176, R200.reuse, PT ;  /* 0x000000c8b000720c */ /* 0x080fe40003f66270 */
[----:B------:R-:W-:-:S02]  /*3370*/  ISETP.GE.AND P2, PT, R175, R200, PT ;  /* 0x000000c8af00720c */ /* 0x000fc40003f46270 */
[----:B------:R-:W-:Y:S02]  /*3380*/  IADD3 R4, P1, R6, R4, RZ ;  /* 0x0000000406047210 */ /* 0x000fe40007f3e0ff */
[----:B------:R-:W-:-:S03]  /*3390*/  ISETP.GE.AND P0, PT, R174, R200, PT ;  /* 0x000000c8ae00720c */ /* 0x000fc60003f06270 */
[----:B------:R-:W-:-:S04]  /*33a0*/  IMAD.X R0, R2, 0x1, R0, P1 ;  /* 0x0000000102007824 */ /* 0x000fc800008e0600 */
[CC--:B------:R-:W-:Y:S01]  /*33b0*/  @!P3 LEA R8, P4, R4.reuse, R234.reuse, 0x1 ;  /* 0x000000ea0408b211 */ /* 0x0c0fe200078808ff */
[----:B------:R2:W-:Y:S01]  /*33c0*/  @P3 STS.128 [R198+0x9800], RZ ;  /* 0x009800ffc6003388 */ /* 0x0005e20000000c00 */
[C---:B-1----:R-:W-:Y:S02]  /*33d0*/  @!P2 LEA R6, P1, R4.reuse, R234, 0x1 ;  /* 0x000000ea0406a211 */ /* 0x042fe400078208ff */
        /* <DEDUP_REMOVED lines=13> */
[----:B--2---:R-:W-:-:S04]  /*34b0*/  LEA R6, P0, R4, R234, 0x1 ;  /* 0x000000ea04067211 */ /* 0x004fc800078008ff */
[----:B------:R-:W-:-:S05]  /*34c0*/  LEA.HI.X R7, R4, R235, R0, 0x1, P0 ;  /* 0x000000eb04077211 */ /* 0x000fca00000f0c00 */
[----:B------:R-:W-:Y:S01]  /*34d0*/  @!PT LDS RZ, [RZ] ;  /* 0x00000000fffff984 */ /* 0x000fe20000000800 */
[----:B------:R-:W-:Y:S01]  /*34e0*/  @!PT LDS RZ, [RZ] ;  /* 0x00000000fffff984 */ /* 0x000fe20000000800 */
[----:B------:R-:W-:Y:S01]  /*34f0*/  @!PT LDS RZ, [RZ] ;  /* 0x00000000fffff984 */ /* 0x000fe20000000800 */
[----:B------:R1:W-:Y:S04]  /*3500*/  LDGSTS.E.BYPASS.LTC128B.128 [R198+0xb800], [R6.64+0x80] ;  /* 0x0b80008006c67fae */ /* 0x0003e8000b901d44 */
.L_x_933:
[----:B------:R-:W-:Y:S05]  /*3510*/  BSYNC B0 ;  /* 0x0000000000007941 */ /* 0x000fea0003800000 */
.L_x_932:
[----:B-1----:R-:W-:Y:S01]  /*3520*/  LOP3.LUT R2, R42, 0xfffffff8, RZ, 0xc0, !PT ;  /* 0xfffffff82a027812 */ /* 0x002fe200078ec0ff */
[----:B------:R-:W-:Y:S01]  /*3530*/  IMAD.SHL.U32 R5, R33, 0x40, RZ ;  /* 0x0000004021057824 */ /* 0x000fe200078e00ff */
[----:B--2---:R-:W-:Y:S01]  /*3540*/  SHF.R.S32.HI R8, RZ, 0x4, R40 ;  /* 0x00000004ff087819 */ /* 0x004fe20000011428 */
[----:B------:R-:W-:Y:S01]  /*3550*/  IMAD.SHL.U32 R9, R39, 0x8, RZ ;  /* 0x0000000827097824 */ /* 0x000fe200078e00ff */
[----:B------:R-:W-:Y:S01]  /*3560*/  LOP3.LUT R4, R37, 0x7fffffe, RZ, 0xc0, !PT ;  /* 0x07fffffe25047812 */ /* 0x000fe200078ec0ff */
[----:B------:R-:W-:Y:S01]  /*3570*/  IMAD.IADD R2, R41, 0x1, -R2 ;  /* 0x0000000129027824 */ /* 0x000fe200078e0a02 */
[----:B------:R-:W-:Y:S01]  /*3580*/  LEA.HI R6, R40, R8, RZ, 0x1 ;  /* 0x0000000828067211 */ /* 0x000fe200078f08ff */
[----:B------:R-:W0:Y:S01]  /*3590*/  LDGDEPBAR ;  /* 0x00000000000079af */ /* 0x000e220000000000 */
[----:B------:R-:W-:Y:S01]  /*35a0*/  SHF.R.S32.HI R7, RZ, 0x1f, R36 ;  /* 0x0000001fff077819 */ /* 0x000fe20000011424 */
[----:B------:R-:W-:Y:S01]  /*35b0*/  IMAD.IADD R106, R36, 0x1, -R4 ;  /* 0x00000001246a7824 */ /* 0x000fe200078e0a04 */
[----:B------:R-:W-:Y:S01]  /*35c0*/  LEA.HI R0, R2, R2, RZ, 0x1 ;  /* 0x0000000202007211 */ /* 0x000fe200078f08ff */
[----:B------:R-:W-:Y:S01]  /*35d0*/  BSSY B1, `(.L_x_934) ;  /* 0x00002f6000017945 */ /* 0x000fe20003800000 */
[----:B------:R-:W-:-:S02]  /*35e0*/  LOP3.LUT R6, R6, 0xfffffffe, RZ, 0xc0, !PT ;  /* 0xfffffffe06067812 */ /* 0x000fc400078ec0ff */
        /* <DEDUP_REMOVED lines=11> */
[----:B------:R-:W-:Y:S01]  /*36a0*/  IMAD R6, R6, 0x8, R8 ;  /* 0x0000000806067824 */ /* 0x000fe200078e0208 */
[----:B------:R-:W-:-:S02]  /*36b0*/  LOP3.LUT R105, R4, 0xffffff00, RZ, 0xc0, !PT ;  /* 0xffffff0004697812 */ /* 0x000fc400078ec0ff */
[----:B------:R-:W-:Y:S02]  /*36c0*/  LOP3.LUT R7, R2, 0x8, R5, 0xf8, !PT ;  /* 0x0000000802077812 */ /* 0x000fe400078ef805 */
[----:B------:R-:W-:Y:S02]  /*36d0*/  LOP3.LUT R5, R0, 0x8, R9, 0xf8, !PT ;  /* 0x0000000800057812 */ /* 0x000fe400078ef809 */
        /* <DEDUP_REMOVED lines=13> */
[----:B------:R-:W1:Y:S01]  /*37b0*/  LDSM.16.M88.4 R28, [R189+0x6000] ;  /* 0x00600000bd1c783b */ /* 0x000e620000000200 */
[----:B------:R-:W-:-:S03]  /*37c0*/  SEL R0, R0, 0xffffffe0, !P0 ;  /* 0xffffffe000007807 */ /* 0x000fc60004000000 */
[----:B------:R-:W2:Y:S02]  /*37d0*/  LDSM.16.M88.4 R4, [R192+0x1000] ;  /* 0x00100000c004783b */ /* 0x000ea40000000200 */
[----:B------:R-:W-:Y:S02]  /*37e0*/  IMAD.IADD R191, R189, 0x1, R0 ;  /* 0x00000001bdbf7824 */ /* 0x000fe400078e0200 */
[----:B------:R-:W3:Y:S01]  /*37f0*/  LDSM.16.M88.4 R24, [R189+0x6400] ;  /* 0x00640000bd18783b */ /* 0x000ee20000000200 */
[----:B------:R-:W-:-:S03]  /*3800*/  IMAD R0, R46, 0x10, R47 ;  /* 0x000000102e007824 */ /* 0x000fc600078e022f */
[----:B------:R-:W4:Y:S04]  /*3810*/  LDSM.16.M88.4 R16, [R189+0x6c00] ;  /* 0x006c0000bd10783b */ /* 0x000f280000000200 */
[----:B------:R-:W3:Y:S04]  /*3820*/  LDSM.16.M88.4 R20, [R189+0x6800] ;  /* 0x00680000bd14783b */ /* 0x000ee80000000200 */
[----:B------:R-:W-:Y:S04]  /*3830*/  LDSM.16.M88.4 R12, [R193+0x1000] ;  /* 0x00100000c10c783b */ /* 0x000fe80000000200 */
[----:B------:R-:W3:Y:S04]  /*3840*/  LDSM.16.M88.4 R40, [R191+0x6000] ;  /* 0x00600000bf28783b */ /* 0x000ee80000000200 */
[----:B------:R-:W3:Y:S04]  /*3850*/  LDSM.16.M88.4 R36, [R191+0x6400] ;  /* 0x00640000bf24783b */ /* 0x000ee80000000200 */
[----:B------:R-:W-:Y:S04]  /*3860*/  LDSM.16.M88.4 R32, [R191+0x6800] ;  /* 0x00680000bf20783b */ /* 0x000fe80000000200 */
[----:B------:R-:W-:Y:S01]  /*3870*/  LDSM.16.M88.4 R52, [R189+0x7c00] ;  /* 0x007c0000bd34783b */ /* 0x000fe20000000200 */
[-C--:B-1----:R-:W-:Y:S08]  /*3880*/  HMMA.16816.F32 R116, R8, R28.reuse, RZ ;  /* 0x0000001c0874723c */ /* 0x082ff000000018ff */
[C---:B--2---:R-:W-:Y:S08]  /*3890*/  HMMA.16816.F32 R48, R4.reuse, R28, RZ ;  /* 0x0000001c0430723c */ /* 0x044ff000000018ff */
[-C--:B------:R-:W-:Y:S08]  /*38a0*/  HMMA.16816.F32 R56, R4, R30.reuse, RZ ;  /* 0x0000001e0438723c */ /* 0x080ff000000018ff */
[----:B------:R-:W-:Y:S01]  /*38b0*/  HMMA.16816.F32 R88, R8, R30, RZ ;  /* 0x0000001e0858723c */ /* 0x000fe200000018ff */
[----:B------:R-:W1:Y:S07]  /*38c0*/  LDSM.16.M88.4 R28, [R191+0x6c00] ;  /* 0x006c0000bf1c783b */ /* 0x000e6e0000000200 */
[C---:B---3--:R-:W-:Y:S08]  /*38d0*/  HMMA.16816.F32 R64, R4.reuse, R26, RZ ;  /* 0x0000001a0440723c */ /* 0x048ff000000018ff */
[C---:B----4-:R-:W-:Y:S08]  /*38e0*/  HMMA.16816.F32 R60, R4.reuse, R16, RZ ;  /* 0x00000010043c723c */ /* 0x050ff000000018ff */
[C---:B------:R-:W-:Y:S08]  /*38f0*/  HMMA.16816.F32 R68, R4.reuse, R24, RZ ;  /* 0x000000180444723c */ /* 0x040ff000000018ff */
[C---:B------:R-:W-:Y:S08]  /*3900*/  HMMA.16816.F32 R72, R4.reuse, R20, RZ ;  /* 0x000000140448723c */ /* 0x040ff000000018ff */
[C---:B------:R-:W-:Y:S08]  /*3910*/  HMMA.16816.F32 R76, R4.reuse, R22, RZ ;  /* 0x00000016044c723c */ /* 0x040ff000000018ff */
[----:B------:R-:W-:Y:S01]  /*3920*/  HMMA.16816.F32 R80, R4, R18, RZ ;  /* 0x000000120450723c */ /* 0x000fe200000018ff */
[----:B------:R-:W-:Y:S07]  /*3930*/  LDSM.16.M88.4 R4, [R192+0x3000] ;  /* 0x00300000c004783b */ /* 0x000fee0000000200 */
[C---:B------:R-:W-:Y:S08]  /*3940*/  HMMA.16816.F32 R92, R8.reuse, R24, RZ ;  /* 0x00000018085c723c */ /* 0x040ff000000018ff */
[C---:B------:R-:W-:Y:S01]  /*3950*/  HMMA.16816.F32 R84, R8.reuse, R26, RZ ;  /* 0x0000001a0854723c */ /* 0x040fe200000018ff */
[----:B------:R-:W-:Y:S07]  /*3960*/  LDSM.16.M88.4 R24, [R189+0x7800] ;  /* 0x00780000bd18783b */ /* 0x000fee0000000200 */
[C---:B------:R-:W-:Y:S08]  /*3970*/  HMMA.16816.F32 R120, R8.reuse, R16, RZ ;  /* 0x000000100878723c */ /* 0x040ff000000018ff */
[C---:B------:R-:W-:Y:S08]  /*3980*/  HMMA.16816.F32 R132, R8.reuse, R20, RZ ;  /* 0x000000140884723c */ /* 0x040ff000000018ff */
[C---:B------:R-:W-:Y:S01]  /*3990*/  HMMA.16816.F32 R136, R8.reuse, R22, RZ ;  /* 0x000000160888723c */ /* 0x040fe200000018ff */
[----:B------:R-:W-:Y:S07]  /*39a0*/  LDSM.16.M88.4 R20, [R192+0x2000] ;  /* 0x00200000c014783b */ /* 0x000fee0000000200 */
[----:B------:R-:W-:Y:S01]  /*39b0*/  HMMA.16816.F32 R128, R8, R18, RZ ;  /* 0x000000120880723c */ /* 0x000fe200000018ff */
[----:B------:R-:W2:Y:S04]  /*39c0*/  LDSM.16.M88.4 R8, [R193] ;  /* 0x00000000c108783b */ /* 0x000ea80000000200 */
[----:B------:R-:W3:Y:S03]  /*39d0*/  LDSM.16.M88.4 R16, [R189+0x7000] ;  /* 0x00700000bd10783b */ /* 0x000ee60000000200 */
[C---:B------:R-:W-:Y:S08]  /*39e0*/  HMMA.16816.F32 R112, R12.reuse, R42, R56 ;  /* 0x0000002a0c70723c */ /* 0x040ff00000001838 */
[C---:B------:R-:W-:Y:S08]  /*39f0*/  HMMA.16816.F32 R96, R12.reuse, R38, R64 ;  /* 0x000000260c60723c */ /* 0x040ff00000001840 */
[C---:B-1----:R-:W-:Y:S08]  /*3a00*/  HMMA.16816.F32 R56, R12.reuse, R28, R60 ;  /* 0x0000001c0c38723c */ /* 0x042ff0000000183c */
[C---:B------:R-:W-:Y:S01]  /*3a10*/  HMMA.16816.F32 R124, R12.reuse, R40, R48 ;  /* 0x000000280c7c723c */ /* 0x040fe20000001830 */
[----:B------:R-:W1:Y:S07]  /*3a20*/  LDSM.16.M88.4 R48, [R189+0x7400] ;  /* 0x00740000bd30783b */ /* 0x000e6e0000000200 */
[C---:B------:R-:W-:Y:S08]  /*3a30*/  HMMA.16816.F32 R100, R12.reuse, R36, R68 ;  /* 0x000000240c64723c */ /* 0x040ff00000001844 */
[C---:B------:R-:W-:Y:S08]  /*3a40*/  HMMA.16816.F32 R64, R12.reuse, R32, R72 ;  /* 0x000000200c40723c */ /* 0x040ff00000001848 */
[C---:B------:R-:W-:Y:S08]  /*3a50*/  HMMA.16816.F32 R60, R12.reuse, R34, R76 ;  /* 0x000000220c3c723c */ /* 0x040ff0000000184c */
[----:B------:R-:W-:Y:S08]  /*3a60*/  HMMA.16816.F32 R12, R12, R30, R80 ;  /* 0x0000001e0c0c723c */ /* 0x000ff00000001850 */
[C---:B--2---:R-:W-:Y:S08]  /*3a70*/  HMMA.16816.F32 R68, R8.reuse, R40, R116 ;  /* 0x000000280844723c */ /* 0x044ff00000001874 */
[C---:B------:R-:W-:Y:S01]  /*3a80*/  HMMA.16816.F32 R88, R8.reuse, R42, R88 ;  /* 0x0000002a0858723c */ /* 0x040fe20000001858 */
[----:B------:R-:W-:Y:S07]  /*3a90*/  LDSM.16.M88.4 R40, [R191+0x7000] ;  /* 0x00700000bf28783b */ /* 0x000fee0000000200 */
[C---:B------:R-:W-:Y:S08]  /*3aa0*/  HMMA.16816.F32 R92, R8.reuse, R36, R92 ;  /* 0x00000024085c723c */ /* 0x040ff0000000185c */
[C---:B------:R-:W-:Y:S01]  /*3ab0*/  HMMA.16816.F32 R84, R8.reuse, R38, R84 ;  /* 0x000000260854723c */ /* 0x040fe20000001854 */
[----:B------:R-:W-:Y:S07]  /*3ac0*/  LDSM.16.M88.4 R36, [R191+0x7400] ;  /* 0x00740000bf24783b */ /* 0x000fee0000000200 */
[C---:B------:R-:W-:Y:S08]  /*3ad0*/  HMMA.16816.F32 R80, R8.reuse, R28, R120 ;  /* 0x0000001c0850723c */ /* 0x040ff00000001878 */
[C---:B------:R-:W-:Y:S08]  /*3ae0*/  HMMA.16816.F32 R76, R8.reuse, R32, R132 ;  /* 0x00000020084c723c */ /* 0x040ff00000001884 */
[C---:B------:R-:W-:Y:S01]  /*3af0*/  HMMA.16816.F32 R72, R8.reuse, R34, R136 ;  /* 0x000000220848723c */ /* 0x040fe20000001888 */
[----:B------:R-:W-:Y:S07]  /*3b00*/  LDSM.16.M88.4 R32, [R191+0x7800] ;  /* 0x00780000bf20783b */ /* 0x000fee0000000200 */
[----:B------:R-:W-:Y:S01]  /*3b10*/  HMMA.16816.F32 R8, R8, R30, R128 ;  /* 0x0000001e0808723c */ /* 0x000fe20000001880 */
[----:B------:R-:W-:Y:S07]  /*3b20*/  LDSM.16.M88.4 R28, [R191+0x7c00] ;  /* 0x007c0000bf1c783b */ /* 0x000fee0000000200 */
[C---:B------:R-:W-:Y:S01]  /*3b30*/  HMMA.16816.F32 R128, R4.reuse, R54, R12 ;  /* 0x000000360480723c */ /* 0x040fe2000000180c */
[----:B------:R-:W2:Y:S07]  /*3b40*/  LDSM.16.M88.4 R12, [R193+0x3000] ;  /* 0x00300000c10c783b */ /* 0x000eae0000000200 */
[C---:B------:R-:W-:Y:S08]  /*3b50*/  HMMA.16816.F32 R148, R4.reuse, R52, R56 ;  /* 0x000000340494723c */ /* 0x040ff00000001838 */
[C---:B------:R-:W-:Y:S08]  /*3b60*/  HMMA.16816.F32 R56, R4.reuse, R24, R64 ;  /* 0x000000180438723c */ /* 0x040ff00000001840 */
[C---:B---3--:R-:W-:Y:S08]  /*3b70*/  HMMA.16816.F32 R132, R4.reuse, R16, R124 ;  /* 0x000000100484723c */ /* 0x048ff0000000187c */
[C---:B------:R-:W-:Y:S08]  /*3b80*/  HMMA.16816.F32 R144, R4.reuse, R18, R112 ;  /* 0x000000120490723c */ /* 0x040ff00000001870 */
[C---:B-1----:R-:W-:Y:S08]  /*3b90*/  HMMA.16816.F32 R140, R4.reuse, R48, R100 ;  /* 0x00000030048c723c */ /* 0x042ff00000001864 */
[C---:B------:R-:W-:Y:S08]  /*3ba0*/  HMMA.16816.F32 R136, R4.reuse, R50, R96 ;  /* 0x000000320488723c */ /* 0x040ff00000001860 */
[----:B------:R-:W-:Y:S01]  /*3bb0*/  HMMA.16816.F32 R64, R4, R26, R60 ;  /* 0x0000001a0440723c */ /* 0x000fe2000000183c */
[----:B------:R-:W-:Y:S04]  /*3bc0*/  LDSM.16.M88.4 R4, [R192+0x5000] ;  /* 0x00500000c004783b */ /* 0x000fe80000000200 */
[----:B------:R-:W-:Y:S03]  /*3bd0*/  LDSM.16.M88.4 R60, [R189+0x8c00] ;  /* 0x008c0000bd3c783b */ /* 0x000fe60000000200 */
[C---:B------:R-:W-:Y:S08]  /*3be0*/  HMMA.16816.F32 R124, R20.reuse, R16, R68 ;  /* 0x00000010147c723c */ /* 0x040ff00000001844 */
[C---:B------:R-:W-:Y:S01]  /*3bf0*/  HMMA.16816.F32 R120, R20.reuse, R18, R88 ;  /* 0x000000121478723c */ /* 0x040fe20000001858 */
[----:B------:R-:W1:Y:S07]  /*3c00*/  LDSM.16.M88.4 R16, [R193+0x2000] ;  /* 0x00200000c110783b */ /* 0x000e6e0000000200 */
[C---:B------:R-:W-:Y:S08]  /*3c10*/  HMMA.16816.F32 R92, R20.reuse, R48, R92 ;  /* 0x00000030145c723c */ /* 0x040ff0000000185c */
[C---:B------:R-:W-:Y:S01]  /*3c20*/  HMMA.16816.F32 R116, R20.reuse, R50, R84 ;  /* 0x000000321474723c */ /* 0x040fe20000001854 */
[----:B------:R-:W-:Y:S07]  /*3c30*/  LDSM.16.M88.4 R48, [R189+0x8800] ;  /* 0x00880000bd30783b */ /* 0x000fee0000000200 */
[C---:B------:R-:W-:Y:S08]  /*3c40*/  HMMA.16816.F32 R112, R20.reuse, R24, R76 ;  /* 0x000000181470723c */ /* 0x040ff0000000184c */
[C---:B------:R-:W-:Y:S01]  /*3c50*/  HMMA.16816.F32 R100, R20.reuse, R26, R72 ;  /* 0x0000001a1464723c */ /* 0x040fe20000001848 */
[----:B------:R-:W3:Y:S07]  /*3c60*/  LDSM.16.M88.4 R24, [R189+0x8000] ;  /* 0x00800000bd18783b */ /* 0x000eee0000000200 */
[C---:B------:R-:W-:Y:S08]  /*3c70*/  HMMA.16816.F32 R96, R20.reuse, R52, R80 ;  /* 0x000000341460723c */ /* 0x040ff00000001850 */
[----:B------:R-:W-:Y:S01]  /*3c80*/  HMMA.16816.F32 R88, R20, R54, R8 ;  /* 0x000000361458723c */ /* 0x000fe20000001808 */
[----:B------:R-:W4:Y:S04]  /*3c90*/  LDSM.16.M88.4 R20, [R189+0x8400] ;  /* 0x00840000bd14783b */ /* 0x000f280000000200 */
[----:B------:R-:W1:Y:S03]  /*3ca0*/  LDSM.16.M88.4 R8, [R192+0x4000] ;  /* 0x00400000c008783b */ /* 0x000e660000000200 */
        /* <DEDUP_REMOVED lines=8> */
[----:B------:R-:W-:Y:S01]  /*3d30*/  IMAD R128, R106, 0x20, R105 ;  /* 0x000000206a807824 */ /* 0x000fe200078e0269 */
[C---:B-1----:R-:W-:Y:S08]  /*3d40*/  HMMA.16816.F32 R12, R16.reuse, R40, R124 ;  /* 0x00000028100c723c */ /* 0x042ff0000000187c */
[C---:B------:R-:W-:Y:S08]  /*3d50*/  HMMA.16816.F32 R92, R16.reuse, R36, R92 ;  /* 0x00000024105c723c */ /* 0x040ff0000000185c */
[C---:B------:R-:W-:Y:S08]  /*3d60*/  HMMA.16816.F32 R40, R16.reuse, R42, R120 ;  /* 0x0000002a1028723c */ /* 0x040ff00000001878 */
[C---:B------:R-:W-:Y:S08]  /*3d70*/  HMMA.16816.F32 R36, R16.reuse, R38, R116 ;  /* 0x000000261024723c */ /* 0x040ff00000001874 */
[----:B------:R-:W-:Y:S07]  /*3d80*/  HMMA.16816.F32 R96, R16, R28, R96 ;  /* 0x0000001c1060723c */ /* 0x000fee0000001860 */
[----:B------:R-:W-:Y:S01]  /*3d90*/  IMAD.IADD R29, R45, 0x1, -R111 ;  /* 0x000000012d1d7824 */ /* 0x000fe200078e0a6f */
[----:B---3--:R-:W-:Y:S01]  /*3da0*/  HMMA.16816.F32 R84, R4, R24, R84 ;  /* 0x000000180454723c */ /* 0x008fe20000001854 */
[----:B------:R-:W-:-:S07]  /*3db0*/  IMAD R28, R44, 0x40, R178 ;  /* 0x000000402c1c7824 */ /* 0x000fce00078e02b2 */
[C---:B------:R-:W-:Y:S08]  /*3dc0*/  HMMA.16816.F32 R80, R4.reuse, R26, R80 ;  /* 0x0000001a0450723c */ /* 0x040ff00000001850 */
[C---:B----4-:R-:W-:Y:S08]  /*3dd0*/  HMMA.16816.F32 R76, R4.reuse, R20, R76 ;  /* 0x00000014044c723c */ /* 0x050ff0000000184c */
[C---:B------:R-:W-:Y:S08]  /*3de0*/  HMMA.16816.F32 R116, R4.reuse, R22, R72 ;  /* 0x000000160474723c */ /* 0x040ff00000001848 */
[C---:B------:R-:W-:Y:S08]  /*3df0*/  HMMA.16816.F32 R120, R4.reuse, R48, R68 ;  /* 0x000000300478723c */ /* 0x040ff00000001844 */
[C---:B------:R-:W-:Y:S08]  /*3e00*/  HMMA.16816.F32 R124, R4.reuse, R50, R64 ;  /* 0x00000032047c723c */ /* 0x040ff00000001840 */
[C---:B------:R-:W-:Y:S08]  /*3e10*/  HMMA.16816.F32 R140, R4.reuse, R60, R56 ;  /* 0x0000003c048c723c */ /* 0x040ff00000001838 */
[----:B------:R-:W-:Y:S07]  /*3e20*/  HMMA.16816.F32 R144, R4, R62, R52 ;  /* 0x0000003e0490723c */ /* 0x000fee0000001834 */
[----:B------:R-:W-:Y:S01]  /*3e30*/  IMAD.IADD R6, R160, 0x1, R0 ;  /* 0x00000001a0067824 */ /* 0x000fe200078e0200 */
[----:B------:R-:W-:Y:S03]  /*3e40*/  HMMA.16816.F32 R112, R16, R32, R112 ;  /* 0x000000201070723c */ /* 0x000fe60000001870 */
[----:B------:R-:W-:-:S04]  /*3e50*/  IMAD.IADD R213, R6, 0x1, R29 ;  /* 0x0000000106d57824 */ /* 0x000fc800078e021d */
[----:B------:R-:W-:Y:S01]  /*3e60*/  IMAD.IADD R0, R213, 0x1, -R28 ;  /* 0x00000001d5007824 */ /* 0x000fe200078e0a1c */
[----:B------:R-:W-:Y:S04]  /*3e70*/  HMMA.16816.F32 R100, R16, R34, R100 ;  /* 0x000000221064723c */ /* 0x000fe80000001864 */
[----:B------:R-:W-:-:S04]  /*3e80*/  IABS R0, R0 ;  /* 0x0000000000007213 */ /* 0x000fc80000000000 */
[----:B------:R-:W-:Y:S01]  /*3e90*/  HMMA.16816.F32 R88, R16, R30, R88 ;  /* 0x0000001e1058723c */ /* 0x000fe20000001858 */
[----:B------:R-:W-:-:S04]  /*3ea0*/  IMAD.MOV.U32 R2, RZ, RZ, R0 ;  /* 0x000000ffff027224 */ /* 0x000fc800078e0000 */
[----:B------:R1:W-:Y:S02]  /*3eb0*/  I2F R75, R2 ;  /* 0x00000002004b7306 */ /* 0x0003e40000201400 */
[C---:B------:R-:W-:Y:S01]  /*3ec0*/  IADD3 R17, R28.reuse, 0x1, RZ ;  /* 0x000000011c117810 */ /* 0x040fe20007ffe0ff */
[C---:B------:R-:W-:Y:S01]  /*3ed0*/  HMMA.16816.F32 R32, R8.reuse, R24, R12 ;  /* 0x000000180820723c */ /* 0x040fe2000000180c */
[C---:B------:R-:W-:Y:S01]  /*3ee0*/  IADD3 R16, R28.reuse, 0x8, RZ ;  /* 0x000000081c107810 */ /* 0x040fe20007ffe0ff */
[----:B------:R-:W-:Y:S01]  /*3ef0*/  LDSM.16.M88.4 R12, [R191+0x8000] ;  /* 0x00800000bf0c783b */ /* 0x000fe20000000200 */
[C---:B------:R-:W-:Y:S01]  /*3f00*/  IADD3 R18, R28.reuse, 0x9, RZ ;  /* 0x000000091c127810 */ /* 0x040fe20007ffe0ff */
[C---:B------:R-:W-:Y:S01]  /*3f10*/  IMAD.IADD R4, R213.reuse, 0x1, -R17 ;  /* 0x00000001d5047824 */ /* 0x040fe200078e0a11 */
[C---:B------:R-:W-:Y:S02]  /*3f20*/  IADD3 R19, R28.reuse, 0x10, RZ ;  /* 0x000000101c137810 */ /* 0x040fe40007ffe0ff */
[C---:B------:R-:W-:Y:S01]  /*3f30*/  IADD3 R24, R28.reuse, 0x11, RZ ;  /* 0x000000111c187810 */ /* 0x040fe20007ffe0ff */
[----:B------:R-:W-:Y:S01]  /*3f40*/  HMMA.16816.F32 R56, R8, R20, R92 ;  /* 0x000000140838723c */ /* 0x000fe2000000185c */
[----:B------:R-:W-:Y:S01]  /*3f50*/  IABS R0, R4 ;  /* 0x0000000400007213 */ /* 0x000fe20000000000 */
[----:B------:R-:W-:Y:S01]  /*3f60*/  IMAD.IADD R4, R213, 0x1, -R16 ;  /* 0x00000001d5047824 */ /* 0x000fe200078e0a10 */
[----:B------:R-:W-:-:S03]  /*3f70*/  IADD3 R25, R28, 0x18, RZ ;  /* 0x000000181c197810 */ /* 0x000fc60007ffe0ff */
[----:B-1----:R-:W-:Y:S01]  /*3f80*/  IMAD.MOV.U32 R2, RZ, RZ, R0 ;  /* 0x000000ffff027224 */ /* 0x002fe200078e0000 */
[----:B------:R-:W-:Y:S01]  /*3f90*/  IABS R0, R4 ;  /* 0x0000000400007213 */ /* 0x000fe20000000000 */
[C---:B------:R-:W-:Y:S01]  /*3fa0*/  IMAD.IADD R4, R213.reuse, 0x1, -R18 ;  /* 0x00000001d5047824 */ /* 0x040fe200078e0a12 */
[C---:B------:R-:W-:Y:S01]  /*3fb0*/  HMMA.16816.F32 R52, R8.reuse, R26, R40 ;  /* 0x0000001a0834723c */ /* 0x040fe20000001828 */
[----:B------:R1:W-:Y:S01]  /*3fc0*/  I2F R74, R2 ;  /* 0x00000002004a7306 */ /* 0x0003e20000201400 */
[----:B------:R-:W2:Y:S06]  /*3fd0*/  LDSM.16.M88.4 R40, [R193+0x5000] ;  /* 0x00500000c128783b */ /* 0x000eac0000000200 */
[C---:B------:R-:W-:Y:S01]  /*3fe0*/  HMMA.16816.F32 R64, R8.reuse, R22, R36 ;  /* 0x000000160840723c */ /* 0x040fe20000001824 */
[----:B------:R-:W-:Y:S04]  /*3ff0*/  LDSM.16.M88.4 R36, [R193+0x4000] ;  /* 0x00400000c124783b */ /* 0x000fe80000000200 */
[----:B------:R-:W3:Y:S03]  /*4000*/  LDSM.16.M88.4 R20, [R191+0x8400] ;  /* 0x00840000bf14783b */ /* 0x000ee60000000200 */
[----:B------:R-:W-:Y:S01]  /*4010*/  HMMA.16816.F32 R68, R8, R48, R112 ;  /* 0x000000300844723c */ /* 0x000fe20000001870 */
[----:B-1----:R-:W-:Y:S01]  /*4020*/  IMAD.MOV.U32 R2, RZ, RZ, R0 ;  /* 0x000000ffff027224 */ /* 0x002fe200078e0000 */
[----:B------:R-:W-:Y:S01]  /*4030*/  IABS R0, R4 ;  /* 0x0000000400007213 */ /* 0x000fe20000000000 */
[----:B------:R-:W-:-:S02]  /*4040*/  IMAD.IADD R4, R213, 0x1, -R19 ;  /* 0x00000001d5047824 */ /* 0x000fc400078e0a13 */
[----:B------:R1:W-:Y:S03]  /*4050*/  I2F R73, R2 ;  /* 0x0000000200497306 */ /* 0x0003e60000201400 */
[C---:B------:R-:W-:Y:S08]  /*4060*/  HMMA.16816.F32 R100, R8.reuse, R50, R100 ;  /* 0x000000320864723c */ /* 0x040ff00000001864 */
[----:B------:R-:W-:Y:S01]  /*4070*/  HMMA.16816.F32 R92, R8, R60, R96 ;  /* 0x0000003c085c723c */ /* 0x000fe20000001860 */
[----:B-1----:R-:W-:Y:S01]  /*4080*/  IMAD.MOV.U32 R2, RZ, RZ, R0 ;  /* 0x000000ffff027224 */ /* 0x002fe200078e0000 */
[----:B------:R-:W-:-:S06]  /*4090*/  IABS R0, R4 ;  /* 0x0000000400007213 */ /* 0x000fcc0000000000 */
[----:B------:R-:W-:Y:S01]  /*40a0*/  HMMA.16816.F32 R136, R8, R62, R88 ;  /* 0x0000003e0888723c */ /* 0x000fe20000001858 */
[----:B------:R1:W-:Y:S06]  /*40b0*/  I2F R72, R2 ;  /* 0x0000000200487306 */ /* 0x0003ec0000201400 */
[C---:B------:R-:W-:Y:S01]  /*40c0*/  IADD3 R9, R6.reuse, 0x8, RZ ;  /* 0x0000000806097810 */ /* 0x040fe20007ffe0ff */
[----:B--2---:R-:W-:Y:S01]  /*40d0*/  HMMA.16816.F32 R80, R40, R14, R80 ;  /* 0x0000000e2850723c */ /* 0x004fe20000001850 */
[----:B------:R2:W-:Y:S01]  /*40e0*/  I2F R47, R0 ;  /* 0x00000000002f7306 */ /* 0x0005e20000201400 */
[----:B------:R-:W-:-:S02]  /*40f0*/  IADD3 R8, R6, 0x40, RZ ;  /* 0x0000004006087810 */ /* 0x000fc40007ffe0ff */
[----:B------:R-:W-:-:S03]  /*4100*/  IMAD.IADD R214, R29, 0x1, R9 ;  /* 0x000000011dd67824 */ /* 0x000fc600078e0209 */
[----:B------:R-:W-:Y:S01]  /*4110*/  IMAD.IADD R212, R29, 0x1, R8 ;  /* 0x000000011dd47824 */ /* 0x000fe200078e0208 */
[----:B---3--:R-:W-:Y:S01]  /*4120*/  HMMA.16816.F32 R48, R36, R20, R56 ;  /* 0x000000142430723c */ /* 0x008fe20000001838 */
[----:B-1----:R-:W-:Y:S02]  /*4130*/  IMAD.IADD R2, R213, 0x1, -R24 ;  /* 0x00000001d5027824 */ /* 0x002fe400078e0a18 */
[----:B------:R-:W-:-:S03]  /*4140*/  IMAD.IADD R4, R214, 0x1, -R28 ;  /* 0x00000001d6047824 */ /* 0x000fc600078e0a1c */
[----:B------:R-:W-:Y:S02]  /*4150*/  IABS R2, R2 ;  /* 0x0000000200027213 */ /* 0x000fe40000000000 */
[----:B------:R-:W-:Y:S01]  /*4160*/  HMMA.16816.F32 R56, R40, R20, R76 ;  /* 0x000000142838723c */ /* 0x000fe2000000184c */
[----:B--2---:R-:W-:Y:S01]  /*4170*/  IMAD.IADD R0, R213, 0x1, -R25 ;  /* 0x00000001d5007824 */ /* 0x004fe200078e0a19 */
[----:B------:R1:W2:Y:S04]  /*4180*/  I2F R46, R2 ;  /* 0x00000002002e7306 */ /* 0x0002a80000201400 */
[----:B------:R-:W-:Y:S02]  /*4190*/  IABS R0, R0 ;  /* 0x0000000000007213 */ /* 0x000fe40000000000 */
[C---:B------:R-:W-:Y:S08]  /*41a0*/  HMMA.16816.F32 R52, R36.reuse, R14, R52 ;  /* 0x0000000e2434723c */ /* 0x040ff00000001834 */
[----:B------:R-:W-:Y:S01]  /*41b0*/  HMMA.16816.F32 R60, R36, R12, R32 ;  /* 0x0000000c243c723c */ /* 0x000fe20000001820 */
[----:B------:R-:W3:Y:S01]  /*41c0*/  LDSM.16.M88.4 R32, [R191+0x8800] ;  /* 0x00880000bf20783b */ /* 0x000ee20000000200 */
[----:B-1----:R-:W-:Y:S01]  /*41d0*/  IMAD.MOV.U32 R2, RZ, RZ, R0 ;  /* 0x000000ffff027224 */ /* 0x002fe200078e0000 */
[----:B------:R-:W-:Y:S01]  /*41e0*/  IABS R0, R4 ;  /* 0x0000000400007213 */ /* 0x000fe20000000000 */
[----:B------:R-:W-:-:S02]  /*41f0*/  IMAD.IADD R4, R212, 0x1, -R28 ;  /* 0x00000001d4047824 */ /* 0x000fc400078e0a1c */
[----:B------:R1:W4:Y:S02]  /*4200*/  I2F R44, R2 ;  /* 0x00000002002c7306 */ /* 0x0003240000201400 */
[----:B------:R-:W-:Y:S07]  /*4210*/  HMMA.16816.F32 R84, R40, R12, R84 ;  /* 0x0000000c2854723c */ /* 0x000fee0000001854 */
[----:B--2---:R-:W-:Y:S01]  /*4220*/  FFMA.FTZ R13, R46, -R195, R49 ;  /* 0x800000c32e0d7223 */ /* 0x004fe20000010031 */
[----:B------:R-:W-:Y:S01]  /*4230*/  HMMA.16816.F32 R64, R36, R22, R64 ;  /* 0x000000162440723c */ /* 0x000fe20000001840 */
[----:B-1----:R-:W-:Y:S01]  /*4240*/  IMAD.MOV.U32 R2, RZ, RZ, R0 ;  /* 0x000000ffff027224 */ /* 0x002fe200078e0000 */
[----:B------:R-:W-:Y:S01]  /*4250*/  IABS R0, R4 ;  /* 0x0000000400007213 */ /* 0x000fe20000000000 */
[----:B------:R-:W-:-:S05]  /*4260*/  IMAD.IADD R4, R214, 0x1, -R17 ;  /* 0x00000001d6047824 */ /* 0x000fca00078e0a11 */
[C---:B------:R-:W-:Y:S01]  /*4270*/  HMMA.16816.F32 R76, R40.reuse, R22, R116 ;  /* 0x00000016284c723c */ /* 0x040fe20000001874 */
[----:B------:R1:W2:Y:S01]  /*4280*/  I2F R27, R2 ;  /* 0x00000002001b7306 */ /* 0x0002a20000201400 */
[-C--:B------:R-:W-:Y:S02]  /*4290*/  FFMA.FTZ R11, R74, -R195.reuse, R61 ;  /* 0x800000c34a0b7223 */ /* 0x080fe4000001003d */
[-C--:B------:R-:W-:Y:S11]  /*42a0*/  FFMA.FTZ R12, R75, -R195.reuse, R60 ;  /* 0x800000c34b0c7223 */ /* 0x080ff6000001003c */
[----:B------:R-:W-:Y:S01]  /*42b0*/  @!UPT UIADD3 URZ, URZ, URZ, URZ ;  /* 0x0000003f3f3ff290 */ /* 0x000fe2000fffe03f */
[-C--:B----4-:R-:W-:Y:S01]  /*42c0*/  FFMA.FTZ R14, R44, -R195.reuse, R64 ;  /* 0x800000c32c0e7223 */ /* 0x090fe20000010040 */
[-C--:B---3--:R-:W-:Y:S01]  /*42d0*/  HMMA.16816.F32 R88, R40, R32.reuse, R120 ;  /* 0x000000202858723c */ /* 0x088fe20000001878 */
[----:B-1----:R-:W-:Y:S01]  /*42e0*/  IMAD.MOV.U32 R2, RZ, RZ, R0 ;  /* 0x000000ffff027224 */ /* 0x002fe200078e0000 */
[----:B------:R-:W-:Y:S01]  /*42f0*/  IABS R0, R4 ;  /* 0x0000000400007213 */ /* 0x000fe20000000000 */
[----:B------:R-:W-:Y:S02]  /*4300*/  IMAD.IADD R4, R212, 0x1, -R17 ;  /* 0x00000001d4047824 */ /* 0x000fe400078e0a11 */
[----:B------:R1:W3:Y:S01]  /*4310*/  I2F R31, R2 ;  /* 0x00000002001f7306 */ /* 0x0002e20000201400 */
[----:B--2---:R-:W-:Y:S02]  /*4320*/  FFMA.FTZ R22, R27, -R195, R62 ;  /* 0x800000c31b167223 */ /* 0x004fe4000001003e */
[----:B------:R-:W-:Y:S01]  /*4330*/  HMMA.16816.F32 R68, R36, R32, R68 ;  /* 0x000000202444723c */ /* 0x000fe20000001844 */
[----:B-1----:R-:W-:Y:S01]  /*4340*/  IMAD.MOV.U32 R2, RZ, RZ, R0 ;  /* 0x000000ffff027224 */ /* 0x002fe200078e0000 */
[----:B------:R-:W-:Y:S01]  /*4350*/  IABS R0, R4 ;  /* 0x0000000400007213 */ /* 0x000fe20000000000 */
[----:B------:R-:W-:-:S02]  /*4360*/  IMAD.IADD R4, R214, 0x1, -R16 ;  /* 0x00000001d6047824 */ /* 0x000fc400078e0a10 */
[----:B------:R1:W2:Y:S01]  /*4370*/  I2F R26, R2 ;  /* 0x00000002001a7306 */ /* 0x0002a20000201400 */
[----:B---3--:R-:W-:Y:S02]  /*4380*/  FFMA.FTZ R27, R31, -R195, R84 ;  /* 0x800000c31f1b7223 */ /* 0x008fe40000010054 */
[----:B-1----:R-:W-:Y:S01]  /*4390*/  IMAD.MOV.U32 R2, RZ, RZ, R0 ;  /* 0x000000ffff027224 */ /* 0x002fe200078e0000 */
[----:B------:R-:W-:Y:S01]  /*43a0*/  IABS R0, R4 ;  /* 0x0000000400007213 */ /* 0x000fe20000000000 */
[----:B------:R-:W-:-:S03]  /*43b0*/  IMAD.IADD R4, R214, 0x1, -R18 ;  /* 0x00000001d6047824 */ /* 0x000fc600078e0a12 */
[----:B------:R1:W-:Y:S01]  /*43c0*/  I2F R30, R2 ;  /* 0x00000002001e7306 */ /* 0x0003e20000201400 */
[----:B--2---:R-:W-:Y:S02]  /*43d0*/  FFMA.FTZ R26, R26, -R195, R63 ;  /* 0x800000c31a1a7223 */ /* 0x004fe4000001003f */
[----:B-1----:R-:W-:Y:S01]  /*43e0*/  IMAD.MOV.U32 R2, RZ, RZ, R0 ;  /* 0x000000ffff027224 */ /* 0x002fe200078e0000 */
[----:B------:R-:W-:Y:S01]  /*43f0*/  IABS R0, R4 ;  /* 0x0000000400007213 */ /* 0x000fe20000000000 */
[----:B------:R-:W-:-:S03]  /*4400*/  IMAD.IADD R4, R214, 0x1, -R19 ;  /* 0x00000001d6047824 */ /* 0x000fc600078e0a13 */
[----:B------:R1:W2:Y:S02]  /*4410*/  I2F R21, R2 ;  /* 0x0000000200157306 */ /* 0x0002a40000201400 */
[----:B------:R-:W-:-:S06]  /*4420*/  IABS R4, R4 ;  /* 0x0000000400047213 */ /* 0x000fcc0000000000 */
[----:B------:R3:W4:Y:S01]  /*4430*/  I2F R20, R0 ;  /* 0x0000000000147306 */ /* 0x0007220000201400 */
[----:B------:R-:W-:Y:S01]  /*4440*/  IMAD.MOV.U32 R5, RZ, RZ, R4 ;  /* 0x000000ffff057224 */ /* 0x000fe200078e0004 */
[----:B-1----:R-:W-:-:S06]  /*4450*/  IADD3 R2, R45, 0x1, -R111 ;  /* 0x000000012d027810 */ /* 0x002fcc0007ffe86f */
[----:B------:R1:W1:Y:S01]  /*4460*/  I2F R15, R5 ;  /* 0x00000005000f7306 */ /* 0x0002620000201400 */
[-C--:B--2---:R-:W-:Y:S02]  /*4470*/  FFMA.FTZ R23, R21, -R195.reuse, R54 ;  /* 0x800000c315177223 */ /* 0x084fe40000010036 */
[----:B---3-5:R-:W-:Y:S02]  /*4480*/  IMAD.IADD R0, R110, 0x1, R2 ;  /* 0x000000016e007824 */ /* 0x028fe400078e0202 */
[----:B------:R-:W-:Y:S02]  /*4490*/  IMAD.IADD R2, R214, 0x1, -R24 ;  /* 0x00000001d6027824 */ /* 0x000fe400078e0a18 */
[----:B------:R-:W-:Y:S02]  /*44a0*/  IMAD.IADD R7, R6, 0x1, R0 ;  /* 0x0000000106077824 */ /* 0x000fe400078e0200 */
[----:B------:R-:W-:Y:S01]  /*44b0*/  IMAD.IADD R8, R0, 0x1, R8 ;  /* 0x0000000100087824 */ /* 0x000fe200078e0208 */
[----:B------:R-:W-:Y:S01]  /*44c0*/  IABS R4, R2 ;  /* 0x0000000200047213 */ /* 0x000fe20000000000 */
[----:B----4-:R-:W-:Y:S01]  /*44d0*/  FFMA.FTZ R21, R20, -R195, R55 ;  /* 0x800000c314157223 */ /* 0x010fe20000010037 */
[----:B------:R-:W-:Y:S01]  /*44e0*/  IADD3 R2, R6, 0x48, RZ ;  /* 0x0000004806027810 */ /* 0x000fe20007ffe0ff */
[----:B-1----:R-:W-:Y:S01]  /*44f0*/  IMAD.IADD R5, R214, 0x1, -R25 ;  /* 0x00000001d6057824 */ /* 0x002fe200078e0a19 */
[----:B------:R1:W2:Y:S01]  /*4500*/  I2F R10, R4 ;  /* 0x00000004000a7306 */ /* 0x0002a20000201400 */
[----:B------:R-:W-:Y:S01]  /*4510*/  IMAD.IADD R6, R0, 0x1, R9 ;  /* 0x0000000100067824 */ /* 0x000fe200078e0209 */
[----:B------:R-:W-:Y:S01]  /*4520*/  IMNMX R218, R7, R45, PT ;  /* 0x0000002d07da7217 */ /* 0x000fe20003800200 */
[----:B------:R-:W-:Y:S01]  /*4530*/  IMAD.IADD R211, R29, 0x1, R2 ;  /* 0x000000011dd37824 */ /* 0x000fe200078e0202 */
[----:B------:R-:W-:Y:S01]  /*4540*/  IABS R5, R5 ;  /* 0x0000000500057213 */ /* 0x000fe20000000000 */
[----:B------:R-:W-:Y:S01]  /*4550*/  FFMA.FTZ R9, R73, -R195, R52 ;  /* 0x800000c349097223 */ /* 0x000fe20000010034 */
[----:B------:R-:W-:Y:S01]  /*4560*/  IMNMX R216, R8, R45, PT ;  /* 0x0000002d08d87217 */ /* 0x000fe20003800200 */
[----:B------:R-:W-:Y:S01]  /*4570*/  FFMA.FTZ R29, R30, -R195, R85 ;  /* 0x800000c31e1d7223 */ /* 0x000fe20000010055 */
[----:B------:R-:W-:Y:S01]  /*4580*/  IMNMX R217, R6, R45, PT ;  /* 0x0000002d06d97217 */ /* 0x000fe20003800200 */
[----:B------:R-:W-:-:S02]  /*4590*/  FFMA.FTZ R8, R72, -R195, R53 ;  /* 0x800000c348087223 */ /* 0x000fc40000010035 */
[-C--:B------:R-:W-:Y:S01]  /*45a0*/  FFMA.FTZ R6, R47, -R195.reuse, R48 ;  /* 0x800000c32f067223 */ /* 0x080fe20000010030 */
[-C--:B------:R-:W-:Y:S01]  /*45b0*/  HMMA.16816.F32 R52, R40, R34.reuse, R124 ;  /* 0x000000222834723c */ /* 0x080fe2000000187c */
[----:B------:R-:W-:Y:S02]  /*45c0*/  FFMA.FTZ R20, R15, -R195, R50 ;  /* 0x800000c30f147223 */ /* 0x000fe40000010032 */
[C---:B------:R-:W-:Y:S02]  /*45d0*/  IMAD.IADD R7, R211.reuse, 0x1, -R17 ;  /* 0x00000001d3077824 */ /* 0x040fe400078e0a11 */
[----:B-1----:R-:W-:Y:S02]  /*45e0*/  IMAD.IADD R4, R0, 0x1, R2 ;  /* 0x0000000100047824 */ /* 0x002fe400078e0202 */
[----:B------:R-:W-:Y:S01]  /*45f0*/  IMAD.IADD R2, R212, 0x1, -R16 ;  /* 0x00000001d4027824 */ /* 0x000fe200078e0a10 */
[----:B------:R-:W-:Y:S01]  /*4600*/  IABS R7, R7 ;  /* 0x0000000700077213 */ /* 0x000fe20000000000 */
[----:B------:R-:W-:Y:S01]  /*4610*/  IMAD.MOV.U32 R0, RZ, RZ, R5 ;  /* 0x000000ffff007224 */ /* 0x000fe200078e0005 */
[----:B------:R-:W-:Y:S01]  /*4620*/  IMNMX R215, R4, R45, PT ;  /* 0x0000002d04d77217 */ /* 0x000fe20003800200 */
[----:B--2---:R-:W-:Y:S01]  /*4630*/  FFMA.FTZ R15, R10, -R195, R51 ;  /* 0x800000c30a0f7223 */ /* 0x004fe20000010033 */
[----:B------:R-:W-:Y:S01]  /*4640*/  IABS R2, R2 ;  /* 0x0000000200027213 */ /* 0x000fe20000000000 */
[----:B------:R1:W2:Y:S01]  /*4650*/  I2F R5, R0 ;  /* 0x0000000000057306 */ /* 0x0002a20000201400 */
[----:B------:R-:W-:Y:S01]  /*4660*/  IMAD.IADD R4, R211, 0x1, -R104 ;  /* 0x00000001d3047824 */ /* 0x000fe200078e0a68 */
[----:B------:R-:W-:Y:S04]  /*4670*/  HMMA.16816.F32 R48, R36, R34, R100 ;  /* 0x000000222430723c */ /* 0x000fe80000001864 */
[----:B------:R-:W-:Y:S01]  /*4680*/  IMNMX R207, RZ, R4, !PT ;  /* 0x00000004ffcf7217 */ /* 0x000fe20007800200 */
[----:B------:R-:W-:-:S03]  /*4690*/  IMAD.IADD R4, R212, 0x1, -R24 ;  /* 0x00000001d4047824 */ /* 0x000fc600078e0a18 */
[----:B------:R-:W-:-:S04]  /*46a0*/  ISETP.GE.AND P5, PT, R17, R207, PT ;  /* 0x000000cf1100720c */ /* 0x000fc80003fa6270 */
[----:B------:R-:W-:Y:S01]  /*46b0*/  ISETP.GE.OR P5, PT, R17, R215, !P5 ;  /* 0x000000d71100720c */ /* 0x000fe20006fa6670 */
[----:B-1----:R-:W-:Y:S02]  /*46c0*/  IMAD.MOV.U32 R0, RZ, RZ, R2 ;  /* 0x000000ffff007224 */ /* 0x002fe400078e0002 */
[----:B------:R-:W-:Y:S02]  /*46d0*/  IMAD.IADD R2, R213, 0x1, -R104 ;  /* 0x00000001d5027824 */ /* 0x000fe400078e0a68 */
[----:B--2---:R-:W-:Y:S02]  /*46e0*/  FFMA.FTZ R10, R5, -R195, R66 ;  /* 0x800000c3050a7223 */ /* 0x004fe40000010042 */
[----:B------:R-:W1:Y:S01]  /*46f0*/  I2F R0, R0 ;  /* 0x0000000000007306 */ /* 0x000e620000201400 */
[----:B------:R-:W-:Y:S01]  /*4700*/  IMNMX R210, RZ, R2, !PT ;  /* 0x00000002ffd27217 */ /* 0x000fe20007800200 */
[C---:B------:R-:W-:Y:S02]  /*4710*/  IMAD.IADD R2, R212.reuse, 0x1, -R104 ;  /* 0x00000001d4027824 */ /* 0x040fe400078e0a68 */
[----:B------:R-:W-:Y:S01]  /*4720*/  IMAD.IADD R5, R212, 0x1, -R19 ;  /* 0x00000001d4057824 */ /* 0x000fe200078e0a13 */
[----:B------:R-:W-:-:S02]  /*4730*/  ISETP.GE.AND P0, PT, R17, R210, PT ;  /* 0x000000d21100720c */ /* 0x000fc40003f06270 */
[C---:B------:R-:W-:Y:S02]  /*4740*/  ISETP.GE.AND P3, PT, R28.reuse, R210, PT ;  /* 0x000000d21c00720c */ /* 0x040fe40003f66270 */
[-C--:B------:R-:W-:Y:S02]  /*4750*/  ISETP.GE.OR P0, PT, R17, R218.reuse, !P0 ;  /* 0x000000da1100720c */ /* 0x080fe40004706670 */
[----:B------:R-:W-:Y:S02]  /*4760*/  ISETP.GE.OR P3, PT, R28, R218, !P3 ;  /* 0x000000da1c00720c */ /* 0x000fe40005f66670 */
[----:B------:R-:W-:Y:S02]  /*4770*/  FSEL R73, R11, -INF , !P0 ;  /* 0xff8000000b497808 */ /* 0x000fe40004000000 */
[----:B------:R-:W-:Y:S01]  /*4780*/  ISETP.GE.AND P0, PT, R24, R210, PT ;  /* 0x000000d21800720c */ /* 0x000fe20003f06270 */
[----:B-1----:R-:W-:Y:S01]  /*4790*/  FFMA.FTZ R30, R0, -R195, R80 ;  /* 0x800000c3001e7223 */ /* 0x002fe20000010050 */
[----:B------:R-:W-:Y:S01]  /*47a0*/  FSEL R72, R12, -INF , !P3 ;  /* 0xff8000000c487808 */ /* 0x000fe20005800000 */
[----:B------:R-:W-:Y:S01]  /*47b0*/  IMAD.IADD R0, R214, 0x1, -R104 ;  /* 0x00000001d6007824 */ /* 0x000fe200078e0a68 */
[----:B------:R-:W-:-:S02]  /*47c0*/  ISETP.GE.OR P0, PT, R24, R218, !P0 ;  /* 0x000000da1800720c */ /* 0x000fc40004706670 */
[----:B------:R-:W-:Y:S02]  /*47d0*/  ISETP.GE.AND P3, PT, R19, R210, PT ;  /* 0x000000d21300720c */ /* 0x000fe40003f66270 */
[----:B------:R-:W-:Y:S01]  /*47e0*/  IMNMX R209, RZ, R0, !PT ;  /* 0x00000000ffd17217 */ /* 0x000fe20007800200 */
[----:B------:R-:W-:Y:S01]  /*47f0*/  IMAD.IADD R0, R211, 0x1, -R28 ;  /* 0x00000001d3007824 */ /* 0x000fe200078e0a1c */
[----:B------:R-:W-:Y:S02]  /*4800*/  FSEL R112, R13, -INF , !P0 ;  /* 0xff8000000d707808 */ /* 0x000fe40004000000 */
[----:B------:R-:W-:Y:S01]  /*4810*/  ISETP.GE.AND P2, PT, R18, R210, PT ;  /* 0x000000d21200720c */ /* 0x000fe20003f46270 */
[----:B------:R-:W1:Y:S01]  /*4820*/  I2F R13, R7 ;  /* 0x00000007000d7306 */ /* 0x000e620000201400 */
[----:B------:R-:W-:Y:S02]  /*4830*/  ISETP.GE.OR P3, PT, R19, R218, !P3 ;  /* 0x000000da1300720c */ /* 0x000fe40005f66670 */
[----:B------:R-:W-:-:S02]  /*4840*/  ISETP.GE.AND P0, PT, R25, R210, PT ;  /* 0x000000d21900720c */ /* 0x000fc40003f06270 */
[----:B------:R-:W-:Y:S01]  /*4850*/  IMNMX R208, RZ, R2, !PT ;  /* 0x00000002ffd07217 */ /* 0x000fe20007800200 */
[----:B------:R-:W-:Y:S01]  /*4860*/  IMAD.IADD R2, R211, 0x1, -R16 ;  /* 0x00000001d3027824 */ /* 0x000fe200078e0a10 */
[-C--:B------:R-:W-:Y:S02]  /*4870*/  ISETP.GE.OR P2, PT, R18, R218.reuse, !P2 ;  /* 0x000000da1200720c */ /* 0x080fe40005746670 */
[----:B------:R-:W-:Y:S01]  /*4880*/  FSEL R111, R6, -INF , !P3 ;  /* 0xff800000066f7808 */ /* 0x000fe20005800000 */
[----:B------:R-:W-:Y:S01]  /*4890*/  IMAD.IADD R6, R212, 0x1, -R18 ;  /* 0x00000001d4067824 */ /* 0x000fe200078e0a12 */
[----:B------:R-:W-:Y:S02]  /*48a0*/  ISETP.GE.OR P0, PT, R25, R218, !P0 ;  /* 0x000000da1900720c */ /* 0x000fe40004706670 */
[----:B------:R-:W-:Y:S02]  /*48b0*/  IABS R0, R0 ;  /* 0x0000000000007213 */ /* 0x000fe40000000000 */
[----:B------:R-:W-:Y:S01]  /*48c0*/  FSEL R99, R8, -INF , !P2 ;  /* 0xff80000008637808 */ /* 0x000fe20005000000 */
[----:B-1----:R-:W-:Y:S01]  /*48d0*/  FFMA.FTZ R13, R13, -R195, R87 ;  /* 0x800000c30d0d7223 */ /* 0x002fe20000010057 */
[----:B------:R-:W-:Y:S01]  /*48e0*/  FSEL R118, R14, -INF , !P0 ;  /* 0xff8000000e767808 */ /* 0x000fe20004000000 */
[----:B------:R-:W1:Y:S01]  /*48f0*/  I2F R11, R0 ;  /* 0x00000000000b7306 */ /* 0x000e620000201400 */
[----:B------:R-:W-:-:S02]  /*4900*/  ISETP.GE.AND P4, PT, R17, R209, PT ;  /* 0x000000d11100720c */ /* 0x000fc40003f86270 */
[----:B------:R-:W-:Y:S02]  /*4910*/  IABS R8, R2 ;  /* 0x0000000200087213 */ /* 0x000fe40000000000 */
[C---:B------:R-:W-:Y:S02]  /*4920*/  ISETP.GE.AND P0, PT, R28.reuse, R209, PT ;  /* 0x000000d11c00720c */ /* 0x040fe40003f06270 */
[----:B------:R-:W-:Y:S02]  /*4930*/  IABS R2, R5 ;  /* 0x0000000500027213 */ /* 0x000fe40000000000 */
[-C--:B------:R-:W-:Y:S02]  /*4940*/  ISETP.GE.OR P4, PT, R17, R217.reuse, !P4 ;  /* 0x000000d91100720c */ /* 0x080fe40006786670 */
[----:B------:R-:W-:Y:S02]  /*4950*/  ISETP.GE.OR P0, PT, R28, R217, !P0 ;  /* 0x000000d91c00720c */ /* 0x000fe40004706670 */
[----:B------:R-:W-:Y:S01]  /*4960*/  IABS R5, R4 ;  /* 0x0000000400057213 */ /* 0x000fe20000000000 */
[----:B------:R-:W-:Y:S01]  /*4970*/  IMAD.MOV.U32 R4, RZ, RZ, R8 ;  /* 0x000000ffff047224 */ /* 0x000fe200078e0008 */
[----:B------:R-:W-:Y:S01]  /*4980*/  FSEL R64, R22, -INF , !P0 ;  /* 0xff80000016407808 */ /* 0x000fe20004000000 */
[----:B-1----:R-:W-:Y:S01]  /*4990*/  FFMA.FTZ R14, R11, -R195, R86 ;  /* 0x800000c30b0e7223 */ /* 0x002fe20000010056 */
[----:B------:R-:W-:Y:S01]  /*49a0*/  IABS R0, R6 ;  /* 0x0000000600007213 */ /* 0x000fe20000000000 */
[----:B------:R1:W2:Y:S01]  /*49b0*/  I2F R12, R4 ;  /* 0x00000004000c7306 */ /* 0x0002a20000201400 */
[----:B------:R-:W-:Y:S01]  /*49c0*/  FSEL R26, R26, -INF , !P4 ;  /* 0xff8000001a1a7808 */ /* 0x000fe20006000000 */
[----:B------:R-:W-:Y:S01]  /*49d0*/  IMAD.IADD R6, R211, 0x1, -R19 ;  /* 0x00000001d3067824 */ /* 0x000fe200078e0a13 */
[----:B------:R-:W-:-:S02]  /*49e0*/  ISETP.GE.AND P0, PT, R18, R209, PT ;  /* 0x000000d11200720c */ /* 0x000fc40003f06270 */
[C---:B------:R-:W-:Y:S02]  /*49f0*/  ISETP.GE.AND P4, PT, R19.reuse, R209, PT ;  /* 0x000000d11300720c */ /* 0x040fe40003f86270 */
[-C--:B------:R-:W-:Y:S01]  /*4a00*/  ISETP.GE.OR P0, PT, R18, R217.reuse, !P0 ;  /* 0x000000d91200720c */ /* 0x080fe20004706670 */
[----:B------:R3:W-:Y:S01]  /*4a10*/  I2F R7, R0 ;  /* 0x0000000000077306 */ /* 0x0007e20000201400 */
[----:B------:R-:W-:Y:S02]  /*4a20*/  ISETP.GE.OR P4, PT, R19, R217, !P4 ;  /* 0x000000d91300720c */ /* 0x000fe40006786670 */
[----:B------:R-:W-:Y:S02]  /*4a30*/  FSEL R97, R21, -INF , !P0 ;  /* 0xff80000015617808 */ /* 0x000fe40004000000 */
[----:B------:R-:W-:Y:S02]  /*4a40*/  FSEL R104, R20, -INF , !P4 ;  /* 0xff80000014687808 */ /* 0x000fe40006000000 */
[----:B------:R-:W-:Y:S01]  /*4a50*/  ISETP.GE.AND P0, PT, R25, R209, PT ;  /* 0x000000d11900720c */ /* 0x000fe20003f06270 */
[----:B-1----:R-:W-:Y:S01]  /*4a60*/  IMAD.IADD R4, R211, 0x1, -R18 ;  /* 0x00000001d3047824 */ /* 0x002fe200078e0a12 */
[----:B------:R-:W-:Y:S01]  /*4a70*/  ISETP.GE.AND P4, PT, R18, R208, PT ;  /* 0x000000d01200720c */ /* 0x000fe20003f86270 */
[----:B--2---:R-:W-:Y:S01]  /*4a80*/  FFMA.FTZ R11, R12, -R195, R82 ;  /* 0x800000c30c0b7223 */ /* 0x004fe20000010052 */
[----:B------:R-:W-:-:S02]  /*4a90*/  ISETP.GE.OR P0, PT, R25, R217, !P0 ;  /* 0x000000d91900720c */ /* 0x000fc40004706670 */
[----:B------:R-:W-:Y:S02]  /*4aa0*/  ISETP.GE.OR P4, PT, R18, R216, !P4 ;  /* 0x000000d81200720c */ /* 0x000fe40006786670 */
[----:B------:R-:W-:Y:S01]  /*4ab0*/  FSEL R122, R10, -INF , !P0 ;  /* 0xff8000000a7a7808 */ /* 0x000fe20004000000 */
[----:B---3--:R-:W-:Y:S01]  /*4ac0*/  IMAD.MOV.U32 R0, RZ, RZ, R2 ;  /* 0x000000ffff007224 */ /* 0x008fe200078e0002 */
[----:B------:R-:W-:Y:S01]  /*4ad0*/  IABS R4, R4 ;  /* 0x0000000400047213 */ /* 0x000fe20000000000 */
[----:B------:R-:W-:Y:S01]  /*4ae0*/  IMAD.MOV.U32 R2, RZ, RZ, R5 ;  /* 0x000000ffff027224 */ /* 0x000fe200078e0005 */
[----:B------:R-:W-:Y:S01]  /*4af0*/  IABS R6, R6 ;  /* 0x0000000600067213 */ /* 0x000fe20000000000 */
[----:B------:R1:W-:Y:S01]  /*4b00*/  I2F R8, R0 ;  /* 0x0000000000087306 */ /* 0x0003e20000201400 */
[----:B------:R-:W-:Y:S02]  /*4b10*/  ISETP.GE.AND P0, PT, R28, R208, PT ;  /* 0x000000d01c00720c */ /* 0x000fe40003f06270 */
[----:B------:R-:W-:-:S02]  /*4b20*/  ISETP.GE.AND P1, PT, R16, R210, PT ;  /* 0x000000d21000720c */ /* 0x000fc40003f26270 */
[----:B------:R-:W-:Y:S02]  /*4b30*/  ISETP.GE.OR P0, PT, R28, R216, !P0 ;  /* 0x000000d81c00720c */ /* 0x000fe40004706670 */
[C---:B------:R-:W-:Y:S01]  /*4b40*/  ISETP.GE.OR P1, PT, R16.reuse, R218, !P1 ;  /* 0x000000da1000720c */ /* 0x040fe20004f26670 */
[----:B------:R2:W3:Y:S01]  /*4b50*/  I2F R10, R4 ;  /* 0x00000004000a7306 */ /* 0x0004e20000201400 */
[----:B------:R-:W-:Y:S02]  /*4b60*/  FSEL R130, R27, -INF , !P0 ;  /* 0xff8000001b827808 */ /* 0x000fe40004000000 */
[-C--:B------:R-:W-:Y:S02]  /*4b70*/  ISETP.GE.AND P0, PT, R19, R208.reuse, PT ;  /* 0x000000d01300720c */ /* 0x080fe40003f06270 */
[----:B------:R-:W-:Y:S02]  /*4b80*/  FSEL R98, R9, -INF , !P1 ;  /* 0xff80000009627808 */ /* 0x000fe40004800000 */
[----:B------:R-:W-:Y:S01]  /*4b90*/  ISETP.GE.AND P2, PT, R16, R208, PT ;  /* 0x000000d01000720c */ /* 0x000fe20003f46270 */
[----:B-1----:R-:W-:Y:S01]  /*4ba0*/  IMAD.IADD R0, R212, 0x1, -R25 ;  /* 0x00000001d4007824 */ /* 0x002fe200078e0a19 */
[----:B------:R-:W1:Y:S01]  /*4bb0*/  I2F R2, R2 ;  /* 0x0000000200027306 */ /* 0x000e620000201400 */
[----:B------:R-:W-:-:S02]  /*4bc0*/  ISETP.GE.OR P0, PT, R19, R216, !P0 ;  /* 0x000000d81300720c */ /* 0x000fc40004706670 */
[C---:B------:R-:W-:Y:S02]  /*4bd0*/  ISETP.GE.AND P1, PT, R16.reuse, R209, PT ;  /* 0x000000d11000720c */ /* 0x040fe40003f26270 */
[----:B------:R-:W-:Y:S01]  /*4be0*/  IABS R0, R0 ;  /* 0x0000000000007213 */ /* 0x000fe20000000000 */
[----:B--2---:R-:W-:Y:S01]  /*4bf0*/  IMAD.MOV.U32 R4, RZ, RZ, R6 ;  /* 0x000000ffff047224 */ /* 0x004fe200078e0006 */
[C---:B------:R-:W-:Y:S02]  /*4c00*/  ISETP.GE.OR P2, PT, R16.reuse, R216, !P2 ;  /* 0x000000d81000720c */ /* 0x040fe40005746670 */
[----:B------:R2:W4:Y:S01]  /*4c10*/  I2F R5, R0 ;  /* 0x0000000000057306 */ /* 0x0005220000201400 */
[----:B------:R-:W-:Y:S01]  /*4c20*/  ISETP.GE.OR P1, PT, R16, R217, !P1 ;  /* 0x000000d91000720c */ /* 0x000fe20004f26670 */
[----:B---3--:R-:W-:Y:S01]  /*4c30*/  FFMA.FTZ R10, R10, -R195, R83 ;  /* 0x800000c30a0a7223 */ /* 0x008fe20000010053 */
[----:B------:R-:W-:Y:S02]  /*4c40*/  FSEL R132, R30, -INF , !P2 ;  /* 0xff8000001e847808 */ /* 0x000fe40005000000 */
[----:B------:R-:W-:-:S02]  /*4c50*/  ISETP.GE.AND P2, PT, R24, R208, PT ;  /* 0x000000d01800720c */ /* 0x000fc40003f46270 */
[----:B------:R-:W-:Y:S01]  /*4c60*/  ISETP.GE.AND P6, PT, R17, R208, PT ;  /* 0x000000d01100720c */ /* 0x000fe20003fc6270 */
[----:B------:R3:W-:Y:S01]  /*4c70*/  I2F R9, R4 ;  /* 0x0000000400097306 */ /* 0x0007e20000201400 */
[----:B------:R-:W-:Y:S01]  /*4c80*/  FSEL R74, R23, -INF , !P1 ;  /* 0xff800000174a7808 */ /* 0x000fe20004800000 */
[----:B-1----:R-:W-:Y:S01]  /*4c90*/  FFMA.FTZ R2, R2, -R195, R57 ;  /* 0x800000c302027223 */ /* 0x002fe20000010039 */
[C---:B------:R-:W-:Y:S01]  /*4ca0*/  ISETP.GE.AND P1, PT, R24.reuse, R209, PT ;  /* 0x000000d11800720c */ /* 0x040fe20003f26270 */
[----:B------:R-:W1:Y:S01]  /*4cb0*/  LDSM.16.M88.4 R20, [R191+0x8c00] ;  /* 0x008c0000bf14783b */ /* 0x000e620000000200 */
[----:B------:R-:W-:Y:S01]  /*4cc0*/  ISETP.GE.OR P2, PT, R24, R216, !P2 ;  /* 0x000000d81800720c */ /* 0x000fe20005746670 */
[----:B------:R-:W-:-:S04]  /*4cd0*/  DEPBAR.LE SB0, 0x0 ;  /* 0x000080000000791a */ /* 0x000fc80000000000 */
[-C--:B--2---:R-:W-:Y:S01]  /*4ce0*/  FFMA.FTZ R0, R7, -R195.reuse, R81 ;  /* 0x800000c307007223 */ /* 0x084fe20000010051 */
[----:B------:R-:W-:Y:S01]  /*4cf0*/  ISETP.GE.OR P6, PT, R17, R216, !P6 ;  /* 0x000000d81100720c */ /* 0x000fe200077c6670 */
[----:B----4-:R-:W-:Y:S01]  /*4d00*/  FFMA.FTZ R7, R5, -R195, R76 ;  /* 0x800000c305077223 */ /* 0x010fe2000001004c */
[----:B------:R-:W-:Y:S02]  /*4d10*/  ISETP.GE.OR P1, PT, R24, R217, !P1 ;  /* 0x000000d91800720c */ /* 0x000fe40004f26670 */
[----:B------:R-:W-:Y:S01]  /*4d20*/  FSEL R131, R0, -INF , !P4 ;  /* 0xff80000000837808 */ /* 0x000fe20006000000 */
[----:B------:R-:W-:Y:S01]  /*4d30*/  IMAD.IADD R0, R211, 0x1, -R24 ;  /* 0x00000001d3007824 */ /* 0x000fe200078e0a18 */
[----:B------:R-:W-:Y:S01]  /*4d40*/  FSEL R124, R2, -INF , !P2 ;  /* 0xff800000027c7808 */ /* 0x000fe20005000000 */
[----:B---3--:R-:W-:Y:S01]  /*4d50*/  FFMA.FTZ R4, R8, -R195, R56 ;  /* 0x800000c308047223 */ /* 0x008fe20000010038 */
[----:B------:R-:W-:Y:S02]  /*4d60*/  FSEL R106, R15, -INF , !P1 ;  /* 0xff8000000f6a7808 */ /* 0x000fe40004800000 */
[----:B------:R-:W-:-:S02]  /*4d70*/  IABS R6, R0 ;  /* 0x0000000000067213 */ /* 0x000fc40000000000 */
[----:B------:R-:W-:Y:S01]  /*4d80*/  FSEL R125, R4, -INF , !P0 ;  /* 0xff800000047d7808 */ /* 0x000fe20004000000 */
[----:B------:R-:W-:Y:S01]  /*4d90*/  IMAD.IADD R4, R211, 0x1, -R25 ;  /* 0x00000001d3047824 */ /* 0x000fe200078e0a19 */
[----:B------:R-:W-:Y:S02]  /*4da0*/  IADD3 R0, R28, 0x19, RZ ;  /* 0x000000191c007810 */ /* 0x000fe40007ffe0ff */
[----:B------:R-:W2:Y:S01]  /*4db0*/  I2F R6, R6 ;  /* 0x0000000600067306 */ /* 0x000ea20000201400 */
[----:B------:R-:W-:Y:S02]  /*4dc0*/  ISETP.GE.AND P0, PT, R25, R208, PT ;  /* 0x000000d01900720c */ /* 0x000fe40003f06270 */
[----:B------:R-:W-:Y:S01]  /*4dd0*/  IMAD.IADD R5, R213, 0x1, -R0 ;  /* 0x00000001d5057824 */ /* 0x000fe200078e0a00 */
[----:B------:R-:W-:Y:S02]  /*4de0*/  IABS R4, R4 ;  /* 0x0000000400047213 */ /* 0x000fe40000000000 */
[----:B------:R-:W-:-:S02]  /*4df0*/  ISETP.GE.OR P0, PT, R25, R216, !P0 ;  /* 0x000000d81900720c */ /* 0x000fc40004706670 */
[----:B------:R-:W-:Y:S01]  /*4e00*/  IABS R2, R5 ;  /* 0x0000000500027213 */ /* 0x000fe20000000000 */
[----:B------:R-:W-:Y:S01]  /*4e10*/  IMAD.IADD R5, R214, 0x1, -R0 ;  /* 0x00000001d6057824 */ /* 0x000fe200078e0a00 */
[----:B------:R-:W-:Y:S02]  /*4e20*/  ISETP.GE.AND P3, PT, R16, R207, PT ;  /* 0x000000cf1000720c */ /* 0x000fe40003f66270 */
[----:B------:R3:W-:Y:S01]  /*4e30*/  I2F R12, R2 ;  /* 0x00000002000c7306 */ /* 0x0007e20000201400 */
[----:B------:R-:W-:Y:S02]  /*4e40*/  FSEL R123, R7, -INF , !P0 ;  /* 0xff800000077b7808 */ /* 0x000fe40004000000 */
[----:B------:R-:W-:Y:S01]  /*4e50*/  IABS R5, R5 ;  /* 0x0000000500057213 */ /* 0x000fe20000000000 */
[----:B--2---:R-:W-:Y:S01]  /*4e60*/  FFMA.FTZ R17, R6, -R195, R59 ;  /* 0x800000c306117223 */ /* 0x004fe2000001003b */
[----:B------:R-:W-:Y:S01]  /*4e70*/  ISETP.GE.OR P3, PT, R16, R215, !P3 ;  /* 0x000000d71000720c */ /* 0x000fe20005f66670 */
[----:B------:R-:W-:Y:S01]  /*4e80*/  IMAD.MOV.U32 R6, RZ, RZ, R4 ;  /* 0x000000ffff067224 */ /* 0x000fe200078e0004 */
[----:B------:R-:W-:Y:S01]  /*4e90*/  IADD3 R4, R28, 0x20, RZ ;  /* 0x000000201c047810 */ /* 0x000fe20007ffe0ff */
[----:B------:R-:W-:Y:S01]  /*4ea0*/  FFMA.FTZ R16, R9, -R195, R58 ;  /* 0x800000c309107223 */ /* 0x000fe2000001003a */
[-C--:B------:R-:W-:Y:S01]  /*4eb0*/  ISETP.GE.AND P1, PT, R18, R207.reuse, PT ;  /* 0x000000cf1200720c */ /* 0x080fe20003f26270 */
[----:B------:R2:W4:Y:S01]  /*4ec0*/  I2F R15, R6 ;  /* 0x00000006000f7306 */ /* 0x0005220000201400 */
[----:B------:R-:W-:Y:S01]  /*4ed0*/  ISETP.GE.AND P0, PT, R28, R207, PT ;  /* 0x000000cf1c00720c */ /* 0x000fe20003f06270 */
[----:B------:R-:W-:Y:S01]  /*4ee0*/  IMAD.IADD R7, R213, 0x1, -R4 ;  /* 0x00000001d5077824 */ /* 0x000fe200078e0a04 */
[-C--:B------:R-:W-:Y:S01]  /*4ef0*/  ISETP.GE.OR P1, PT, R18, R215.reuse, !P1 ;  /* 0x000000d71200720c */ /* 0x080fe20004f26670 */
[----:B-1----:R-:W-:Y:S01]  /*4f00*/  HMMA.16816.F32 R32, R36, R20, R92 ;  /* 0x000000142420723c */ /* 0x002fe2000000185c */
[----:B------:R-:W-:-:S02]  /*4f10*/  ISETP.GE.OR P0, PT, R28, R215, !P0 ;  /* 0x000000d71c00720c */ /* 0x000fc40004706670 */
[----:B---3--:R-:W-:Y:S01]  /*4f20*/  IADD3 R2, R28, 0x21, RZ ;  /* 0x000000211c027810 */ /* 0x008fe20007ffe0ff */
[----:B------:R1:W3:Y:S01]  /*4f30*/  I2F R9, R5 ;  /* 0x0000000500097306 */ /* 0x0002e20000201400 */
[----:B------:R-:W-:Y:S02]  /*4f40*/  IABS R7, R7 ;  /* 0x0000000700077213 */ /* 0x000fe40000000000 */
[----:B------:R-:W-:Y:S01]  /*4f50*/  FSEL R119, R14, -INF , !P0 ;  /* 0xff8000000e777808 */ /* 0x000fe20004000000 */
[----:B------:R-:W-:Y:S01]  /*4f60*/  HMMA.16816.F32 R44, R40, R20, R140 ;  /* 0x00000014282c723c */ /* 0x000fe2000000188c */
[----:B------:R-:W-:Y:S02]  /*4f70*/  FSEL R117, R13, -INF , !P5 ;  /* 0xff8000000d757808 */ /* 0x000fe40006800000 */
[----:B------:R-:W-:Y:S01]  /*4f80*/  FSEL R121, R11, -INF , !P3 ;  /* 0xff8000000b797808 */ /* 0x000fe20005800000 */
[----:B--2---:R-:W-:Y:S01]  /*4f90*/  IMAD.IADD R6, R212, 0x1, -R0 ;  /* 0x00000001d4067824 */ /* 0x004fe200078e0a00 */
[----:B------:R-:W-:Y:S01]  /*4fa0*/  FSEL R120, R10, -INF , !P1 ;  /* 0xff8000000a787808 */ /* 0x000fe20004800000 */
[-C--:B----4-:R-:W-:Y:S01]  /*4fb0*/  FFMA.FTZ R10, R15, -R195.reuse, R78 ;  /* 0x800000c30f0a7223 */ /* 0x090fe2000001004e */
[----:B------:R-:W-:Y:S01]  /*4fc0*/  ISETP.GE.AND P0, PT, R0, R210, PT ;  /* 0x000000d20000720c */ /* 0x000fe20003f06270 */
[----:B------:R-:W-:Y:S01]  /*4fd0*/  FFMA.FTZ R11, R12, -R195, R65 ;  /* 0x800000c30c0b7223 */ /* 0x000fe20000010041 */
[----:B------:R-:W-:Y:S01]  /*4fe0*/  IABS R6, R6 ;  /* 0x0000000600067213 */ /* 0x000fe20000000000 */
[----:B------:R-:W-:Y:S01]  /*4ff0*/  HMMA.16816.F32 R36, R36, R22, R136 ;  /* 0x000000162424723c */ /* 0x000fe20000001888 */
[C---:B------:R-:W-:Y:S01]  /*5000*/  ISETP.GE.AND P5, PT, R0.reuse, R209, PT ;  /* 0x000000d10000720c */ /* 0x040fe20003fa6270 */
[----:B-1----:R-:W-:Y:S01]  /*5010*/  IMAD.IADD R5, R213, 0x1, -R2 ;  /* 0x00000001d5057824 */ /* 0x002fe200078e0a02 */
[C---:B------:R-:W-:Y:S01]  /*5020*/  ISETP.GE.AND P3, PT, R0.reuse, R208, PT ;  /* 0x000000d00000720c */ /* 0x040fe20003f66270 */
[----:B------:R-:W-:Y:S01]  /*5030*/  IMAD.MOV.U32 R8, RZ, RZ, R6 ;  /* 0x000000ffff087224 */ /* 0x000fe200078e0006 */
[C---:B------:R-:W-:Y:S01]  /*5040*/  ISETP.GE.AND P1, PT, R0.reuse, R207, PT ;  /* 0x000000cf0000720c */ /* 0x040fe20003f26270 */
[----:B---3--:R-:W-:Y:S01]  /*5050*/  FFMA.FTZ R12, R9, -R195, R67 ;  /* 0x800000c3090c7223 */ /* 0x008fe20000010043 */
[----:B------:R-:W-:Y:S01]  /*5060*/  IABS R6, R5 ;  /* 0x0000000500067213 */ /* 0x000fe20000000000 */
[----:B------:R-:W-:Y:S01]  /*5070*/  IMAD.MOV.U32 R5, RZ, RZ, R7 ;  /* 0x000000ffff057224 */ /* 0x000fe200078e0007 */
[C---:B------:R-:W-:Y:S01]  /*5080*/  ISETP.GE.OR P0, PT, R0.reuse, R218, !P0 ;  /* 0x000000da0000720c */ /* 0x040fe20004706670 */
[----:B------:R-:W1:Y:S01]  /*5090*/  I2F R7, R8 ;  /* 0x0000000800077306 */ /* 0x000e620000201400 */
[----:B------:R-:W-:-:S02]  /*50a0*/  ISETP.GE.OR P5, PT, R0, R217, !P5 ;  /* 0x000000d90000720c */ /* 0x000fc40006fa6670 */
[C---:B------:R-:W-:Y:S02]  /*50b0*/  ISETP.GE.OR P3, PT, R0.reuse, R216, !P3 ;  /* 0x000000d80000720c */ /* 0x040fe40005f66670 */
[----:B------:R-:W-:Y:S02]  /*50c0*/  ISETP.GE.OR P1, PT, R0, R215, !P1 ;  /* 0x000000d70000720c */ /* 0x000fe40004f26670 */
[----:B------:R-:W-:Y:S01]  /*50d0*/  FSEL R129, R29, -INF , !P6 ;  /* 0xff8000001d817808 */ /* 0x000fe20007000000 */
[----:B------:R2:W-:Y:S01]  /*50e0*/  I2F R13, R5 ;  /* 0x00000005000d7306 */ /* 0x0005e20000201400 */
[----:B------:R-:W-:Y:S01]  /*50f0*/  BAR.SYNC.DEFER_BLOCKING 0x0 ;  /* 0x0000000000007b1d */ /* 0x000fe20000010000 */
[-C--:B------:R-:W-:Y:S02]  /*5100*/  ISETP.GE.AND P6, PT, R19, R207.reuse, PT ;  /* 0x000000cf1300720c */ /* 0x080fe40003fc6270 */
[-C--:B------:R-:W-:Y:S02]  /*5110*/  ISETP.GE.AND P4, PT, R24, R207.reuse, PT ;  /* 0x000000cf1800720c */ /* 0x080fe40003f86270 */
[----:B------:R-:W-:Y:S01]  /*5120*/  ISETP.GE.AND P2, PT, R25, R207, PT ;  /* 0x000000cf1900720c */ /* 0x000fe20003f46270 */
[----:B-1----:R-:W-:Y:S01]  /*5130*/  FFMA.FTZ R14, R7, -R195, R77 ;  /* 0x800000c3070e7223 */ /* 0x002fe2000001004d */
[----:B------:R-:W-:-:S02]  /*5140*/  ISETP.GE.OR P6, PT, R19, R215, !P6 ;  /* 0x000000d71300720c */ /* 0x000fc400077c6670 */
[-C--:B------:R-:W-:Y:S02]  /*5150*/  ISETP.GE.OR P4, PT, R24, R215.reuse, !P4 ;  /* 0x000000d71800720c */ /* 0x080fe40006786670 */
[----:B------:R-:W-:Y:S02]  /*5160*/  ISETP.GE.OR P2, PT, R25, R215, !P2 ;  /* 0x000000d71900720c */ /* 0x000fe40005746670 */
[----:B------:R-:W-:Y:S01]  /*5170*/  FSEL R115, R16, -INF , !P6 ;  /* 0xff80000010737808 */ /* 0x000fe20007000000 */
[----:B--2---:R-:W-:Y:S01]  /*5180*/  IMAD.IADD R5, R211, 0x1, -R0 ;  /* 0x00000001d3057824 */ /* 0x004fe200078e0a00 */
[----:B------:R-:W-:Y:S01]  /*5190*/  FSEL R114, R17, -INF , !P4 ;  /* 0xff80000011727808 */ /* 0x000fe20006000000 */
[----:B------:R-:W-:Y:S01]  /*51a0*/  IMAD.MOV.U32 R0, RZ, RZ, R6 ;  /* 0x000000ffff007224 */ /* 0x000fe200078e0006 */
[----:B------:R-:W-:Y:S02]  /*51b0*/  FSEL R113, R10, -INF , !P2 ;  /* 0xff8000000a717808 */ /* 0x000fe40005000000 */
[----:B------:R-:W-:Y:S01]  /*51c0*/  IABS R6, R5 ;  /* 0x0000000500067213 */ /* 0x000fe20000000000 */
[----:B------:R1:W-:Y:S01]  /*51d0*/  I2F R15, R0 ;  /* 0x00000000000f7306 */ /* 0x0003e20000201400 */
[----:B------:R-:W-:Y:S01]  /*51e0*/  IMAD.IADD R5, R214, 0x1, -R4 ;  /* 0x00000001d6057824 */ /* 0x000fe200078e0a04 */
[----:B------:R-:W-:-:S02]  /*51f0*/  FSEL R61, R11, -INF , !P0 ;  /* 0xff8000000b3d7808 */ /* 0x000fc40004000000 */
[----:B------:R-:W-:Y:S01]  /*5200*/  IMAD.MOV.U32 R8, RZ, RZ, R6 ;  /* 0x000000ffff087224 */ /* 0x000fe200078e0006 */
[C---:B------:R-:W-:Y:S02]  /*5210*/  ISETP.GE.AND P6, PT, R4.reuse, R210, PT ;  /* 0x000000d20400720c */ /* 0x040fe40003fc6270 */
[----:B------:R-:W-:Y:S01]  /*5220*/  IABS R5, R5 ;  /* 0x0000000500057213 */ /* 0x000fe20000000000 */
[----:B------:R2:W3:Y:S01]  /*5230*/  I2F R9, R8 ;  /* 0x0000000800097306 */ /* 0x0004e20000201400 */
[C---:B------:R-:W-:Y:S02]  /*5240*/  ISETP.GE.AND P4, PT, R4.reuse, R209, PT ;  /* 0x000000d10400720c */ /* 0x040fe40003f86270 */
[C---:B------:R-:W-:Y:S02]  /*5250*/  ISETP.GE.AND P2, PT, R4.reuse, R208, PT ;  /* 0x000000d00400720c */ /* 0x040fe40003f46270 */
[C---:B------:R-:W-:Y:S02]  /*5260*/  ISETP.GE.AND P0, PT, R4.reuse, R207, PT ;  /* 0x000000cf0400720c */ /* 0x040fe40003f06270 */
[----:B------:R-:W-:-:S02]  /*5270*/  ISETP.GE.OR P6, PT, R4, R218, !P6 ;  /* 0x000000da0400720c */ /* 0x000fc400077c6670 */
[----:B-1----:R-:W-:Y:S02]  /*5280*/  IADD3 R0, R28, 0x28, RZ ;  /* 0x000000281c007810 */ /* 0x002fe40007ffe0ff */
[C---:B------:R-:W-:Y:S02]  /*5290*/  ISETP.GE.OR P4, PT, R4.reuse, R217, !P4 ;  /* 0x000000d90400720c */ /* 0x040fe40006786670 */
[C---:B------:R-:W-:Y:S01]  /*52a0*/  ISETP.GE.OR P2, PT, R4.reuse, R216, !P2 ;  /* 0x000000d80400720c */ /* 0x040fe20005746670 */
[----:B------:R-:W-:Y:S01]  /*52b0*/  IMAD.IADD R6, R213, 0x1, -R0 ;  /* 0x00000001d5067824 */ /* 0x000fe200078e0a00 */
[----:B------:R-:W-:Y:S01]  /*52c0*/  ISETP.GE.OR P0, PT, R4, R215, !P0 ;  /* 0x000000d70400720c */ /* 0x000fe20004706670 */
[----:B--2---:R-:W-:Y:S01]  /*52d0*/  IMAD.MOV.U32 R8, RZ, RZ, R5 ;  /* 0x000000ffff087224 */ /* 0x004fe200078e0005 */
[----:B------:R-:W-:Y:S01]  /*52e0*/  FSEL R116, R14, -INF , !P3 ;  /* 0xff8000000e747808 */ /* 0x000fe20005800000 */
[----:B---3--:R-:W-:Y:S01]  /*52f0*/  FFMA.FTZ R9, R9, -R195, R79 ;  /* 0x800000c309097223 */ /* 0x008fe2000001004f */
[----:B------:R-:W-:Y:S01]  /*5300*/  IABS R7, R6 ;  /* 0x0000000600077213 */ /* 0x000fe20000000000 */
[--C-:B------:R-:W-:Y:S01]  /*5310*/  IMAD.IADD R6, R212, 0x1, -R4.reuse ;  /* 0x00000001d4067824 */ /* 0x100fe200078e0a04 */
[----:B------:R-:W-:Y:S01]  /*5320*/  FSEL R65, R12, -INF , !P5 ;  /* 0xff8000000c417808 */ /* 0x000fe20006800000 */
[----:B------:R-:W-:Y:S01]  /*5330*/  IMAD.IADD R4, R211, 0x1, -R4 ;  /* 0x00000001d3047824 */ /* 0x000fe200078e0a04 */
[----:B------:R-:W-:-:S02]  /*5340*/  FSEL R105, R9, -INF , !P1 ;  /* 0xff80000009697808 */ /* 0x000fc40004800000 */
[----:B------:R-:W-:Y:S01]  /*5350*/  IABS R5, R6 ;  /* 0x0000000600057213 */ /* 0x000fe20000000000 */
[----:B------:R-:W-:Y:S01]  /*5360*/  IMAD.MOV.U32 R6, RZ, RZ, R7 ;  /* 0x000000ffff067224 */ /* 0x000fe200078e0007 */
[----:B------:R-:W-:Y:S01]  /*5370*/  IABS R11, R4 ;  /* 0x00000004000b7213 */ /* 0x000fe20000000000 */
[----:B------:R1:W2:Y:S01]  /*5380*/  I2F R7, R8 ;  /* 0x0000000800077306 */ /* 0x0002a20000201400 */
[C---:B------:R-:W-:Y:S02]  /*5390*/  ISETP.GE.AND P5, PT, R2.reuse, R210, PT ;  /* 0x000000d20200720c */ /* 0x040fe40003fa6270 */
[C---:B------:R-:W-:Y:S02]  /*53a0*/  ISETP.GE.AND P3, PT, R2.reuse, R209, PT ;  /* 0x000000d10200720c */ /* 0x040fe40003f66270 */
[C---:B------:R-:W-:Y:S02]  /*53b0*/  ISETP.GE.AND P1, PT, R2.reuse, R208, PT ;  /* 0x000000d00200720c */ /* 0x040fe40003f26270 */
[C---:B------:R-:W-:Y:S01]  /*53c0*/  ISETP.GE.OR P5, PT, R2.reuse, R218, !P5 ;  /* 0x000000da0200720c */ /* 0x040fe20006fa6670 */
[----:B------:R3:W-:Y:S01]  /*53d0*/  I2F R16, R6 ;  /* 0x0000000600107306 */ /* 0x0007e20000201400 */
[----:B------:R-:W-:-:S02]  /*53e0*/  ISETP.GE.OR P3, PT, R2, R217, !P3 ;  /* 0x000000d90200720c */ /* 0x000fc40005f66670 */
[----:B------:R-:W-:-:S05]  /*53f0*/  ISETP.GE.OR P1, PT, R2, R216, !P1 ;  /* 0x000000d80200720c */ /* 0x000fca0004f26670 */
[----:B------:R-:W4:Y:S01]  /*5400*/  I2F R10, R5 ;  /* 0x00000005000a7306 */ /* 0x000f220000201400 */
[-C--:B-1----:R-:W-:Y:S02]  /*5410*/  FFMA.FTZ R8, R13, -R195.reuse, R68 ;  /* 0x800000c30d087223 */ /* 0x082fe40000010044 */
[----:B--2---:R-:W-:Y:S02]  /*5420*/  FFMA.FTZ R13, R7, -R195, R70 ;  /* 0x800000c3070d7223 */ /* 0x004fe40000010046 */
[----:B------:R-:W-:Y:S01]  /*5430*/  IMAD.IADD R7, R212, 0x1, -R2 ;  /* 0x00000001d4077824 */ /* 0x000fe200078e0a02 */
[----:B------:R-:W-:Y:S02]  /*5440*/  FSEL R66, R8, -INF , !P6 ;  /* 0xff80000008427808 */ /* 0x000fe40007000000 */
[----:B---3--:R-:W-:Y:S01]  /*5450*/  IADD3 R6, R28, 0x29, RZ ;  /* 0x000000291c067810 */ /* 0x008fe20007ffe0ff */
[----:B------:R-:W1:Y:S01]  /*5460*/  I2F R11, R11 ;  /* 0x0000000b000b7306 */ /* 0x000e620000201400 */
[----:B------:R-:W-:-:S02]  /*5470*/  IABS R7, R7 ;  /* 0x0000000700077213 */ /* 0x000fc40000000000 */
[C---:B------:R-:W-:Y:S01]  /*5480*/  ISETP.GE.AND P6, PT, R2.reuse, R207, PT ;  /* 0x000000cf0200720c */ /* 0x040fe20003fc6270 */
[----:B------:R-:W-:Y:S01]  /*5490*/  IMAD.IADD R4, R213, 0x1, -R6 ;  /* 0x00000001d5047824 */ /* 0x000fe200078e0a06 */
[----:B------:R-:W-:Y:S02]  /*54a0*/  FSEL R83, R13, -INF , !P4 ;  /* 0xff8000000d537808 */ /* 0x000fe40006000000 */
[----:B------:R-:W-:Y:S01]  /*54b0*/  ISETP.GE.OR P6, PT, R2, R215, !P6 ;  /* 0x000000d70200720c */ /* 0x000fe200077c6670 */
[-C--:B----4-:R-:W-:Y:S01]  /*54c0*/  FFMA.FTZ R9, R10, -R195.reuse, R88 ;  /* 0x800000c30a097223 */ /* 0x090fe20000010058 */
[----:B------:R-:W-:Y:S01]  /*54d0*/  IABS R5, R4 ;  /* 0x0000000400057213 */ /* 0x000fe20000000000 */
[----:B------:R-:W-:Y:S01]  /*54e0*/  IMAD.IADD R4, R214, 0x1, -R2 ;  /* 0x00000001d6047824 */ /* 0x000fe200078e0a02 */
[----:B------:R-:W-:Y:S01]  /*54f0*/  ISETP.GE.AND P4, PT, R0, R210, PT ;  /* 0x000000d20000720c */ /* 0x000fe20003f86270 */
[----:B------:R-:W-:Y:S01]  /*5500*/  FFMA.FTZ R10, R15, -R195, R69 ;  /* 0x800000c30f0a7223 */ /* 0x000fe20000010045 */
[----:B------:R2:W-:Y:S01]  /*5510*/  I2F R19, R5 ;  /* 0x0000000500137306 */ /* 0x0005e20000201400 */
[----:B------:R-:W-:-:S02]  /*5520*/  FSEL R110, R9, -INF , !P2 ;  /* 0xff800000096e7808 */ /* 0x000fc40005000000 */
[----:B------:R-:W-:Y:S01]  /*5530*/  IABS R4, R4 ;  /* 0x0000000400047213 */ /* 0x000fe20000000000 */
[-C--:B-1----:R-:W-:Y:S01]  /*5540*/  FFMA.FTZ R11, R11, -R195.reuse, R90 ;  /* 0x800000c30b0b7223 */ /* 0x082fe2000001005a */
[----:B------:R-:W-:Y:S01]  /*5550*/  FSEL R63, R10, -INF , !P5 ;  /* 0xff8000000a3f7808 */ /* 0x000fe20006800000 */
[----:B------:R-:W-:Y:S01]  /*5560*/  FFMA.FTZ R10, R16, -R195, R48 ;  /* 0x800000c3100a7223 */ /* 0x000fe20000010030 */
[C---:B------:R-:W-:Y:S01]  /*5570*/  ISETP.GE.AND P2, PT, R0.reuse, R209, PT ;  /* 0x000000d10000720c */ /* 0x040fe20003f46270 */
[----:B------:R1:W3:Y:S01]  /*5580*/  I2F R14, R4 ;  /* 0x00000004000e7306 */ /* 0x0002e20000201400 */
[----:B------:R-:W-:Y:S02]  /*5590*/  FSEL R96, R11, -INF , !P0 ;  /* 0xff8000000b607808 */ /* 0x000fe40004000000 */
[C---:B------:R-:W-:Y:S02]  /*55a0*/  ISETP.GE.AND P0, PT, R0.reuse, R208, PT ;  /* 0x000000d00000720c */ /* 0x040fe40003f06270 */
[----:B------:R-:W-:-:S02]  /*55b0*/  ISETP.GE.AND P5, PT, R0, R207, PT ;  /* 0x000000cf0000720c */ /* 0x000fc40003fa6270 */
[----:B------:R-:W-:Y:S02]  /*55c0*/  ISETP.GE.OR P4, PT, R0, R218, !P4 ;  /* 0x000000da0000720c */ /* 0x000fe40006786670 */
[----:B--2---:R-:W-:Y:S02]  /*55d0*/  IADD3 R5, R28, 0x30, RZ ;  /* 0x000000301c057810 */ /* 0x004fe40007ffe0ff */
[C---:B------:R-:W-:Y:S02]  /*55e0*/  ISETP.GE.OR P2, PT, R0.reuse, R217, !P2 ;  /* 0x000000d90000720c */ /* 0x040fe40005746670 */
[C---:B------:R-:W-:Y:S02]  /*55f0*/  ISETP.GE.OR P0, PT, R0.reuse, R216, !P0 ;  /* 0x000000d80000720c */ /* 0x040fe40004706670 */
[----:B------:R-:W-:Y:S01]  /*5600*/  ISETP.GE.OR P5, PT, R0, R215, !P5 ;  /* 0x000000d70000720c */ /* 0x000fe20006fa6670 */
[----:B-1----:R-:W-:Y:S01]  /*5610*/  IMAD.IADD R4, R211, 0x1, -R2 ;  /* 0x00000001d3047824 */ /* 0x002fe200078e0a02 */
[----:B------:R-:W-:Y:S01]  /*5620*/  FSEL R92, R10, -INF , !P4 ;  /* 0xff8000000a5c7808 */ /* 0x000fe20006000000 */
[----:B------:R-:W-:Y:S01]  /*5630*/  IMAD.MOV.U32 R2, RZ, RZ, R7 ;  /* 0x000000ffff027224 */ /* 0x000fe200078e0007 */
[----:B------:R-:W-:Y:S01]  /*5640*/  ISETP.GE.AND P4, PT, R6, R207, PT ;  /* 0x000000cf0600720c */ /* 0x000fe20003f86270 */
[----:B------:R-:W-:Y:S01]  /*5650*/  IMAD.IADD R7, R213, 0x1, -R5 ;  /* 0x00000001d5077824 */ /* 0x000fe200078e0a05 */
[----:B------:R-:W-:Y:S01]  /*5660*/  IABS R4, R4 ;  /* 0x0000000400047213 */ /* 0x000fe20000000000 */
[----:B------:R1:W2:Y:S01]  /*5670*/  I2F R12, R2 ;  /* 0x00000002000c7306 */ /* 0x0002a20000201400 */
[----:B---3--:R-:W-:Y:S01]  /*5680*/  FFMA.FTZ R14, R14, -R195, R71 ;  /* 0x800000c30e0e7223 */ /* 0x008fe20000010047 */
[----:B------:R-:W-:Y:S01]  /*5690*/  ISETP.GE.OR P4, PT, R6, R215, !P4 ;  /* 0x000000d70600720c */ /* 0x000fe20006786670 */
[----:B------:R-:W-:-:S02]  /*56a0*/  FFMA.FTZ R10, R19, -R195, R49 ;  /* 0x800000c3130a7223 */ /* 0x000fc40000010031 */
[----:B------:R-:W-:Y:S01]  /*56b0*/  IMAD.MOV.U32 R8, RZ, RZ, R4 ;  /* 0x000000ffff087224 */ /* 0x000fe200078e0004 */
[----:B------:R-:W-:Y:S01]  /*56c0*/  FSEL R79, R14, -INF , !P3 ;  /* 0xff8000000e4f7808 */ /* 0x000fe20005800000 */
[--C-:B------:R-:W-:Y:S01]  /*56d0*/  IMAD.IADD R4, R212, 0x1, -R0.reuse ;  /* 0x00000001d4047824 */ /* 0x100fe200078e0a00 */
[C---:B------:R-:W-:Y:S01]  /*56e0*/  ISETP.GE.AND P3, PT, R6.reuse, R210, PT ;  /* 0x000000d20600720c */ /* 0x040fe20003f66270 */
[----:B------:R3:W4:Y:S03]  /*56f0*/  I2F R15, R8 ;  /* 0x00000008000f7306 */ /* 0x0007260000201400 */
[----:B------:R-:W-:Y:S02]  /*5700*/  IABS R4, R4 ;  /* 0x0000000400047213 */ /* 0x000fe40000000000 */
[----:B------:R-:W-:Y:S01]  /*5710*/  ISETP.GE.OR P3, PT, R6, R218, !P3 ;  /* 0x000000da0600720c */ /* 0x000fe20005f66670 */
[----:B-1----:R-:W-:-:S02]  /*5720*/  IMAD.IADD R2, R214, 0x1, -R0 ;  /* 0x00000001d6027824 */ /* 0x002fc400078e0a00 */
[----:B--2---:R-:W-:Y:S01]  /*5730*/  FFMA.FTZ R13, R12, -R195, R89 ;  /* 0x800000c30c0d7223 */ /* 0x004fe20000010059 */
[----:B------:R-:W-:Y:S02]  /*5740*/  FSEL R89, R10, -INF , !P3 ;  /* 0xff8000000a597808 */ /* 0x000fe40005800000 */
[----:B------:R-:W-:Y:S02]  /*5750*/  IABS R2, R2 ;  /* 0x0000000200027213 */ /* 0x000fe40000000000 */
[----:B------:R-:W-:Y:S02]  /*5760*/  FSEL R95, R13, -INF , !P1 ;  /* 0xff8000000d5f7808 */ /* 0x000fe40004800000 */
[----:B---3--:R-:W-:Y:S01]  /*5770*/  IABS R8, R7 ;  /* 0x0000000700087213 */ /* 0x008fe20000000000 */
[----:B----4-:R-:W-:Y:S01]  /*5780*/  FFMA.FTZ R11, R15, -R195, R91 ;  /* 0x800000c30f0b7223 */ /* 0x010fe2000001005b */
[----:B------:R1:W2:Y:S01]  /*5790*/  I2F R7, R2 ;  /* 0x0000000200077306 */ /* 0x0002a20000201400 */
[----:B------:R-:W-:-:S02]  /*57a0*/  ISETP.GE.AND P1, PT, R6, R209, PT ;  /* 0x000000d10600720c */ /* 0x000fc40003f26270 */
[----:B------:R-:W-:Y:S02]  /*57b0*/  ISETP.GE.AND P3, PT, R5, R207, PT ;  /* 0x000000cf0500720c */ /* 0x000fe40003f66270 */
[----:B------:R-:W-:Y:S02]  /*57c0*/  FSEL R93, R11, -INF , !P6 ;  /* 0xff8000000b5d7808 */ /* 0x000fe40007000000 */
[C---:B------:R-:W-:Y:S02]  /*57d0*/  ISETP.GE.AND P6, PT, R6.reuse, R208, PT ;  /* 0x000000d00600720c */ /* 0x040fe40003fc6270 */
[C---:B------:R-:W-:Y:S02]  /*57e0*/  ISETP.GE.OR P1, PT, R6.reuse, R217, !P1 ;  /* 0x000000d90600720c */ /* 0x040fe40004f26670 */
[----:B------:R-:W-:Y:S02]  /*57f0*/  ISETP.GE.OR P6, PT, R6, R216, !P6 ;  /* 0x000000d80600720c */ /* 0x000fe400077c6670 */
[----:B------:R-:W-:Y:S01]  /*5800*/  ISETP.GE.OR P3, PT, R5, R215, !P3 ;  /* 0x000000d70500720c */ /* 0x000fe20005f66670 */
[----:B-1----:R-:W-:-:S02]  /*5810*/  IMAD.MOV.U32 R2, RZ, RZ, R4 ;  /* 0x000000ffff027224 */ /* 0x002fc400078e0004 */
[----:B--2---:R-:W-:Y:S02]  /*5820*/  FFMA.FTZ R16, R7, -R195, R50 ;  /* 0x800000c307107223 */ /* 0x004fe40000010032 */
[----:B------:R1:W2:Y:S01]  /*5830*/  I2F R4, R2 ;  /* 0x0000000200047306 */ /* 0x0002a20000201400 */
[----:B------:R-:W-:Y:S02]  /*5840*/  IMAD.IADD R7, R212, 0x1, -R6 ;  /* 0x00000001d4077824 */ /* 0x000fe400078e0a06 */
[----:B------:R-:W-:Y:S02]  /*5850*/  FSEL R91, R16, -INF , !P2 ;  /* 0xff800000105b7808 */ /* 0x000fe40005000000 */
[C---:B------:R-:W-:Y:S02]  /*5860*/  ISETP.GE.AND P2, PT, R5.reuse, R210, PT ;  /* 0x000000d20500720c */ /* 0x040fe40003f46270 */
[----:B------:R-:W-:Y:S02]  /*5870*/  IABS R7, R7 ;  /* 0x0000000700077213 */ /* 0x000fe40000000000 */
[----:B------:R-:W-:-:S03]  /*5880*/  ISETP.GE.OR P2, PT, R5, R218, !P2 ;  /* 0x000000da0500720c */ /* 0x000fc60005746670 */
[----:B------:R-:W-:Y:S02]  /*5890*/  IMAD.MOV.U32 R9, RZ, RZ, R7 ;  /* 0x000000ffff097224 */ /* 0x000fe400078e0007 */
[----:B-1----:R-:W-:Y:S02]  /*58a0*/  IMAD.IADD R2, R211, 0x1, -R0 ;  /* 0x00000001d3027824 */ /* 0x002fe400078e0a00 */
[----:B------:R-:W-:Y:S02]  /*58b0*/  IMAD.MOV.U32 R0, RZ, RZ, R8 ;  /* 0x000000ffff007224 */ /* 0x000fe400078e0008 */
[----:B------:R-:W1:Y:S01]  /*58c0*/  I2F R9, R9 ;  /* 0x0000000900097306 */ /* 0x000e620000201400 */
[----:B--2---:R-:W-:Y:S01]  /*58d0*/  FFMA.FTZ R17, R4, -R195, R52 ;  /* 0x800000c304117223 */ /* 0x004fe20000010034 */
[----:B------:R-:W-:Y:S02]  /*58e0*/  IADD3 R4, R28, 0x31, RZ ;  /* 0x000000311c047810 */ /* 0x000fe40007ffe0ff */
[----:B------:R-:W-:-:S02]  /*58f0*/  IABS R2, R2 ;  /* 0x0000000200027213 */ /* 0x000fc40000000000 */
[----:B------:R-:W-:Y:S01]  /*5900*/  FSEL R94, R17, -INF , !P0 ;  /* 0xff800000115e7808 */ /* 0x000fe20004000000 */
[----:B------:R-:W-:Y:S01]  /*5910*/  IMAD.IADD R8, R213, 0x1, -R4 ;  /* 0x00000001d5087824 */ /* 0x000fe200078e0a04 */
[----:B------:R2:W3:Y:S01]  /*5920*/  I2F R18, R0 ;  /* 0x0000000000127306 */ /* 0x0004e20000201400 */
[----:B------:R-:W-:-:S03]  /*5930*/  ISETP.GE.AND P0, PT, R5, R209, PT ;  /* 0x000000d10500720c */ /* 0x000fc60003f06270 */
[----:B------:R-:W-:Y:S02]  /*5940*/  IABS R8, R8 ;  /* 0x0000000800087213 */ /* 0x000fe40000000000 */
[----:B------:R-:W-:Y:S02]  /*5950*/  ISETP.GE.OR P0, PT, R5, R217, !P0 ;  /* 0x000000d90500720c */ /* 0x000fe40004706670 */
[----:B------:R4:W4:Y:S01]  /*5960*/  I2F R15, R2 ;  /* 0x00000002000f7306 */ /* 0x0009220000201400 */
[----:B------:R-:W-:Y:S02]  /*5970*/  IMAD.MOV.U32 R7, RZ, RZ, R8 ;  /* 0x000000ffff077224 */ /* 0x000fe400078e0008 */
[----:B------:R-:W-:Y:S02]  /*5980*/  IMAD.IADD R8, R214, 0x1, -R5 ;  /* 0x00000001d6087824 */ /* 0x000fe400078e0a05 */
[-C--:B-1----:R-:W-:Y:S02]  /*5990*/  FFMA.FTZ R14, R9, -R195.reuse, R53 ;  /* 0x800000c3090e7223 */ /* 0x082fe40000010035 */
[----:B------:R-:W-:Y:S01]  /*59a0*/  IMAD.IADD R9, R212, 0x1, -R5 ;  /* 0x00000001d4097824 */ /* 0x000fe200078e0a05 */
[----:B------:R1:W-:Y:S01]  /*59b0*/  I2F R20, R7 ;  /* 0x0000000700147306 */ /* 0x0003e20000201400 */
[----:B--2---:R-:W-:Y:S01]  /*59c0*/  IMAD.IADD R0, R214, 0x1, -R6 ;  /* 0x00000001d6007824 */ /* 0x004fe200078e0a06 */
[----:B------:R-:W-:Y:S01]  /*59d0*/  FSEL R90, R14, -INF , !P6 ;  /* 0xff8000000e5a7808 */ /* 0x000fe20007000000 */
[----:B---3--:R-:W-:Y:S01]  /*59e0*/  FFMA.FTZ R10, R18, -R195, R32 ;  /* 0x800000c3120a7223 */ /* 0x008fe20000010020 */
[----:B------:R-:W-:-:S02]  /*59f0*/  ISETP.GE.AND P6, PT, R4, R209, PT ;  /* 0x000000d10400720c */ /* 0x000fc40003fc6270 */
[----:B------:R-:W-:Y:S02]  /*5a00*/  IABS R0, R0 ;  /* 0x0000000000007213 */ /* 0x000fe40000000000 */
[----:B----4-:R-:W-:Y:S01]  /*5a10*/  IADD3 R2, R28, 0x38, RZ ;  /* 0x000000381c027810 */ /* 0x010fe20007ffe0ff */
[----:B------:R-:W-:Y:S01]  /*5a20*/  FFMA.FTZ R11, R15, -R195, R54 ;  /* 0x800000c30f0b7223 */ /* 0x000fe20000010036 */
[----:B------:R2:W3:Y:S01]  /*5a30*/  I2F R12, R0 ;  /* 0x00000000000c7306 */ /* 0x0004e20000201400 */
[----:B------:R-:W-:Y:S02]  /*5a40*/  FSEL R86, R10, -INF , !P2 ;  /* 0xff8000000a567808 */ /* 0x000fe40005000000 */
[----:B------:R-:W-:Y:S02]  /*5a50*/  ISETP.GE.AND P2, PT, R4, R207, PT ;  /* 0x000000cf0400720c */ /* 0x000fe40003f46270 */
[----:B------:R-:W-:Y:S01]  /*5a60*/  FSEL R88, R11, -INF , !P5 ;  /* 0xff8000000b587808 */ /* 0x000fe20006800000 */
[----:B-1----:R-:W-:Y:S01]  /*5a70*/  IMAD.IADD R7, R211, 0x1, -R6 ;  /* 0x00000001d3077824 */ /* 0x002fe200078e0a06 */
[----:B------:R-:W-:-:S02]  /*5a80*/  ISETP.GE.AND P5, PT, R5, R208, PT ;  /* 0x000000d00500720c */ /* 0x000fc40003fa6270 */
[C---:B------:R-:W-:Y:S02]  /*5a90*/  ISETP.GE.OR P6, PT, R4.reuse, R217, !P6 ;  /* 0x000000d90400720c */ /* 0x040fe400077c6670 */
[----:B------:R-:W-:Y:S02]  /*5aa0*/  IABS R7, R7 ;  /* 0x0000000700077213 */ /* 0x000fe40000000000 */
[----:B------:R-:W-:Y:S02]  /*5ab0*/  ISETP.GE.OR P5, PT, R5, R216, !P5 ;  /* 0x000000d80500720c */ /* 0x000fe40006fa6670 */
[----:B------:R-:W-:Y:S01]  /*5ac0*/  ISETP.GE.OR P2, PT, R4, R215, !P2 ;  /* 0x000000d70400720c */ /* 0x000fe20005746670 */
[----:B--2---:R-:W-:Y:S02]  /*5ad0*/  IMAD.IADD R0, R213, 0x1, -R2 ;  /* 0x00000001d5007824 */ /* 0x004fe400078e0a02 */
[----:B---3--:R-:W-:Y:S02]  /*5ae0*/  FFMA.FTZ R13, R12, -R195, R51 ;  /* 0x800000c30c0d7223 */ /* 0x008fe40000010033 */
[----:B------:R-:W1:Y:S01]  /*5af0*/  I2F R12, R7 ;  /* 0x00000007000c7306 */ /* 0x000e620000201400 */
[----:B------:R-:W-:-:S02]  /*5b00*/  IABS R0, R0 ;  /* 0x0000000000007213 */ /* 0x000fc40000000000 */
[----:B------:R-:W-:Y:S02]  /*5b10*/  FSEL R87, R13, -INF , !P1 ;  /* 0xff8000000d577808 */ /* 0x000fe40004800000 */
[----:B------:R-:W-:Y:S01]  /*5b20*/  ISETP.GE.AND P1, PT, R4, R210, PT ;  /* 0x000000d20400720c */ /* 0x000fe20003f26270 */
[----:B------:R-:W-:Y:S01]  /*5b30*/  IMAD.MOV.U32 R6, RZ, RZ, R0 ;  /* 0x000000ffff067224 */ /* 0x000fe200078e0000 */
[----:B------:R-:W-:Y:S02]  /*5b40*/  IADD3 R0, R28, 0x39, RZ ;  /* 0x000000391c007810 */ /* 0x000fe40007ffe0ff */
[----:B------:R-:W-:Y:S01]  /*5b50*/  ISETP.GE.OR P1, PT, R4, R218, !P1 ;  /* 0x000000da0400720c */ /* 0x000fe20004f26670 */
[----:B------:R2:W-:Y:S02]  /*5b60*/  I2F R24, R6 ;  /* 0x0000000600187306 */ /* 0x0005e40000201400 */
[--C-:B------:R-:W-:Y:S02]  /*5b70*/  IMAD.IADD R10, R214, 0x1, -R0.reuse ;  /* 0x00000001d60a7824 */ /* 0x100fe400078e0a00 */
[----:B--2---:R-:W-:-:S05]  /*5b80*/  IMAD.IADD R6, R213, 0x1, -R0 ;  /* 0x00000001d5067824 */ /* 0x004fca00078e0a00 */
[----:B------:R-:W-:-:S05]  /*5b90*/  IABS R6, R6 ;  /* 0x0000000600067213 */ /* 0x000fca0000000000 */
[----:B------:R-:W-:Y:S01]  /*5ba0*/  IMAD.MOV.U32 R7, RZ, RZ, R6 ;  /* 0x000000ffff077224 */ /* 0x000fe200078e0006 */
[----:B------:R-:W-:Y:S02]  /*5bb0*/  IABS R6, R8 ;  /* 0x0000000800067213 */ /* 0x000fe40000000000 */
[----:B------:R-:W-:Y:S01]  /*5bc0*/  IABS R8, R9 ;  /* 0x0000000900087213 */ /* 0x000fe20000000000 */
[----:B------:R2:W-:Y:S08]  /*5bd0*/  I2F R21, R7 ;  /* 0x0000000700157306 */ /* 0x0005f00000201400 */
[----:B------:R3:W-:Y:S01]  /*5be0*/  I2F R11, R6 ;  /* 0x00000006000b7306 */ /* 0x0007e20000201400 */
[----:B--2---:R-:W-:-:S02]  /*5bf0*/  IMAD.IADD R7, R211, 0x1, -R4 ;  /* 0x00000001d3077824 */ /* 0x004fc400078e0a04 */
[----:B---3--:R-:W-:Y:S02]  /*5c00*/  IMAD.IADD R6, R211, 0x1, -R5 ;  /* 0x00000001d3067824 */ /* 0x008fe400078e0a05 */
[----:B------:R-:W-:Y:S02]  /*5c10*/  IMAD.MOV.U32 R5, RZ, RZ, R8 ;  /* 0x000000ffff057224 */ /* 0x000fe400078e0008 */
[----:B-1----:R-:W-:Y:S01]  /*5c20*/  FFMA.FTZ R8, R12, -R195, R55 ;  /* 0x800000c30c087223 */ /* 0x002fe20000010037 */
[----:B------:R-:W-:Y:S01]  /*5c30*/  IABS R12, R6 ;  /* 0x00000006000c7213 */ /* 0x000fe20000000000 */
[----:B------:R1:W2:Y:S01]  /*5c40*/  I2F R9, R5 ;  /* 0x0000000500097306 */ /* 0x0002a20000201400 */
[----:B------:R-:W-:Y:S02]  /*5c50*/  IMAD.IADD R6, R212, 0x1, -R4 ;  /* 0x00000001d4067824 */ /* 0x000fe400078e0a04 */
[----:B------:R-:W-:Y:S02]  /*5c60*/  FSEL R85, R8, -INF , !P4 ;  /* 0xff80000008557808 */ /* 0x000fe40006000000 */
[----:B------:R-:W-:-:S02]  /*5c70*/  ISETP.GE.AND P4, PT, R4, R208, PT ;  /* 0x000000d00400720c */ /* 0x000fc40003f86270 */
[----:B------:R-:W-:Y:S01]  /*5c80*/  IABS R6, R6 ;  /* 0x0000000600067213 */ /* 0x000fe20000000000 */
[----:B------:R-:W3:Y:S01]  /*5c90*/  I2F R12, R12 ;  /* 0x0000000c000c7306 */ /* 0x000ee20000201400 */
[----:B------:R-:W-:Y:S01]  /*5ca0*/  ISETP.GE.OR P4, PT, R4, R216, !P4 ;  /* 0x000000d80400720c */ /* 0x000fe20006786670 */
[C---:B-1----:R-:W-:Y:S02]  /*5cb0*/  IMAD.IADD R5, R214.reuse, 0x1, -R4 ;  /* 0x00000001d6057824 */ /* 0x042fe400078e0a04 */
[----:B--2---:R-:W-:Y:S02]  /*5cc0*/  FFMA.FTZ R9, R9, -R195, R44 ;  /* 0x800000c309097223 */ /* 0x004fe4000001002c */
[----:B------:R-:W-:Y:S01]  /*5cd0*/  IMAD.IADD R4, R214, 0x1, -R2 ;  /* 0x00000001d6047824 */ /* 0x000fe200078e0a02 */
[----:B------:R-:W-:Y:S02]  /*5ce0*/  IABS R5, R5 ;  /* 0x0000000500057213 */ /* 0x000fe40000000000 */
[----:B------:R-:W-:Y:S01]  /*5cf0*/  FSEL R84, R9, -INF , !P5 ;  /* 0xff80000009547808 */ /* 0x000fe20006800000 */
[----:B---3--:R-:W-:Y:S01]  /*5d00*/  FFMA.FTZ R8, R12, -R195, R46 ;  /* 0x800000c30c087223 */ /* 0x008fe2000001002e */
[----:B------:R1:W-:Y:S01]  /*5d10*/  I2F R19, R5 ;  /* 0x0000000500137306 */ /* 0x0003e20000201400 */
[----:B------:R-:W-:Y:S01]  /*5d20*/  IABS R4, R4 ;  /* 0x0000000400047213 */ /* 0x000fe20000000000 */
[----:B------:R-:W-:Y:S01]  /*5d30*/  HMMA.16816.F32 R12, R40, R22, R144 ;  /* 0x00000016280c723c */ /* 0x000fe20000001890 */
[----:B------:R-:W-:-:S02]  /*5d40*/  ISETP.GE.AND P5, PT, R2, R209, PT ;  /* 0x000000d10200720c */ /* 0x000fc40003fa6270 */
[----:B------:R-:W-:Y:S02]  /*5d50*/  FSEL R80, R8, -INF , !P3 ;  /* 0xff80000008507808 */ /* 0x000fe40005800000 */
[C---:B------:R-:W-:Y:S01]  /*5d60*/  ISETP.GE.AND P3, PT, R2.reuse, R208, PT ;  /* 0x000000d00200720c */ /* 0x040fe20003f66270 */
[----:B------:R-:W-:Y:S01]  /*5d70*/  I2F R18, R4 ;  /* 0x0000000400127306 */ /* 0x000fe20000201400 */
[C---:B------:R-:W-:Y:S02]  /*5d80*/  ISETP.GE.OR P5, PT, R2.reuse, R217, !P5 ;  /* 0x000000d90200720c */ /* 0x040fe40006fa6670 */
[----:B------:R-:W-:Y:S01]  /*5d90*/  ISETP.GE.OR P3, PT, R2, R216, !P3 ;  /* 0x000000d80200720c */ /* 0x000fe20005f66670 */
[----:B-1----:R-:W-:Y:S01]  /*5da0*/  IMAD.MOV.U32 R5, RZ, RZ, R6 ;  /* 0x000000ffff057224 */ /* 0x002fe200078e0006 */
[----:B------:R-:W-:Y:S01]  /*5db0*/  IABS R6, R7 ;  /* 0x0000000700067213 */ /* 0x000fe20000000000 */
[-C--:B------:R-:W-:Y:S02]  /*5dc0*/  FFMA.FTZ R7, R11, -R195.reuse, R34 ;  /* 0x800000c30b077223 */ /* 0x080fe40000010022 */
[----:B------:R1:W2:Y:S01]  /*5dd0*/  I2F R17, R5 ;  /* 0x0000000500117306 */ /* 0x0002a20000201400 */
[----:B------:R-:W-:-:S02]  /*5de0*/  FFMA.FTZ R11, R20, -R195, R33 ;  /* 0x800000c3140b7223 */ /* 0x000fc40000010021 */
[----:B------:R-:W-:Y:S02]  /*5df0*/  FSEL R82, R7, -INF , !P0 ;  /* 0xff80000007527808 */ /* 0x000fe40004000000 */
[C---:B------:R-:W-:Y:S02]  /*5e00*/  ISETP.GE.AND P0, PT, R2.reuse, R210, PT ;  /* 0x000000d20200720c */ /* 0x040fe40003f06270 */
[----:B------:R-:W-:Y:S02]  /*5e10*/  FSEL R81, R11, -INF , !P1 ;  /* 0xff8000000b517808 */ /* 0x000fe40004800000 */
[C---:B------:R-:W-:Y:S02]  /*5e20*/  ISETP.GE.AND P1, PT, R2.reuse, R207, PT ;  /* 0x000000cf0200720c */ /* 0x040fe40003f26270 */
[C---:B------:R-:W-:Y:S02]  /*5e30*/  ISETP.GE.OR P0, PT, R2.reuse, R218, !P0 ;  /* 0x000000da0200720c */ /* 0x040fe40004706670 */
[----:B------:R-:W-:Y:S01]  /*5e40*/  ISETP.GE.OR P1, PT, R2, R215, !P1 ;  /* 0x000000d70200720c */ /* 0x000fe20004f26670 */
[----:B-1----:R-:W-:-:S02]  /*5e50*/  IMAD.MOV.U32 R5, RZ, RZ, R6 ;  /* 0x000000ffff057224 */ /* 0x002fc400078e0006 */
[----:B------:R-:W-:Y:S02]  /*5e60*/  IMAD.IADD R6, R211, 0x1, -R2 ;  /* 0x00000001d3067824 */ /* 0x000fe400078e0a02 */
[----:B------:R1:W3:Y:S01]  /*5e70*/  I2F R20, R5 ;  /* 0x0000000500147306 */ /* 0x0002e20000201400 */
[-C--:B--2---:R-:W-:Y:S02]  /*5e80*/  FFMA.FTZ R8, R17, -R195.reuse, R45 ;  /* 0x800000c311087223 */ /* 0x084fe4000001002d */
[----:B------:R-:W-:Y:S01]  /*5e90*/  IABS R4, R6 ;  /* 0x0000000600047213 */ /* 0x000fe20000000000 */
[-C--:B------:R-:W-:Y:S02]  /*5ea0*/  FFMA.FTZ R6, R19, -R195.reuse, R35 ;  /* 0x800000c313067223 */ /* 0x080fe40000010023 */
[----:B------:R-:W-:Y:S01]  /*5eb0*/  FSEL R62, R8, -INF , !P4 ;  /* 0xff800000083e7808 */ /* 0x000fe20006000000 */
[-C--:B------:R-:W-:Y:S01]  /*5ec0*/  FFMA.FTZ R8, R18, -R195.reuse, R38 ;  /* 0x800000c312087223 */ /* 0x080fe20000010026 */
[----:B------:R2:W-:Y:S01]  /*5ed0*/  I2F R9, R4 ;  /* 0x0000000400097306 */ /* 0x0005e20000201400 */
[----:B------:R-:W-:Y:S01]  /*5ee0*/  FSEL R60, R6, -INF , !P6 ;  /* 0xff800000063c7808 */ /* 0x000fe20007000000 */
[----:B------:R-:W-:Y:S01]  /*5ef0*/  FFMA.FTZ R6, R24, -R195, R36 ;  /* 0x800000c318067223 */ /* 0x000fe20000010024 */
[----:B------:R-:W-:-:S02]  /*5f00*/  ISETP.GE.AND P6, PT, R0, R210, PT ;  /* 0x000000d20000720c */ /* 0x000fc40003fc6270 */
[----:B------:R-:W-:Y:S02]  /*5f10*/  FSEL R53, R8, -INF , !P5 ;  /* 0xff80000008357808 */ /* 0x000fe40006800000 */
[----:B------:R-:W-:Y:S01]  /*5f20*/  ISETP.GT.AND P5, PT, R107, R177, PT ;  /* 0x000000b16b00720c */ /* 0x000fe20003fa4270 */
[----:B-1----:R-:W-:Y:S01]  /*5f30*/  IMAD.IADD R5, R212, 0x1, -R2 ;  /* 0x00000001d4057824 */ /* 0x002fe200078e0a02 */
[----:B------:R-:W-:Y:S01]  /*5f40*/  IABS R2, R10 ;  /* 0x0000000a00027213 */ /* 0x000fe20000000000 */
[----:B---3--:R-:W-:Y:S01]  /*5f50*/  FFMA.FTZ R7, R20, -R195, R47 ;  /* 0x800000c314077223 */ /* 0x008fe2000001002f */
[----:B------:R-:W-:Y:S02]  /*5f60*/  FSEL R59, R6, -INF , !P0 ;  /* 0xff800000063b7808 */ /* 0x000fe40004000000 */
[----:B------:R-:W-:Y:S02]  /*5f70*/  IABS R5, R5 ;  /* 0x0000000500057213 */ /* 0x000fe40000000000 */
[----:B------:R-:W-:Y:S01]  /*5f80*/  FSEL R56, R7, -INF , !P2 ;  /* 0xff80000007387808 */ /* 0x000fe20005000000 */
[----:B--2---:R-:W-:Y:S01]  /*5f90*/  IMAD.MOV.U32 R4, RZ, RZ, R2 ;  /* 0x000000ffff047224 */ /* 0x004fe200078e0002 */
[----:B------:R1:W2:Y:S01]  /*5fa0*/  I2F R16, R5 ;  /* 0x0000000500107306 */ /* 0x0002a20000201400 */
[----:B------:R-:W-:-:S02]  /*5fb0*/  ISETP.GE.AND P4, PT, R0, R209, PT ;  /* 0x000000d10000720c */ /* 0x000fc40003f86270 */
[C---:B------:R-:W-:Y:S02]  /*5fc0*/  ISETP.GE.AND P2, PT, R0.reuse, R208, PT ;  /* 0x000000d00000720c */ /* 0x040fe40003f46270 */
[C---:B------:R-:W-:Y:S02]  /*5fd0*/  ISETP.GE.AND P0, PT, R0.reuse, R207, PT ;  /* 0x000000cf0000720c */ /* 0x040fe40003f06270 */
[C---:B------:R-:W-:Y:S01]  /*5fe0*/  ISETP.GE.OR P6, PT, R0.reuse, R218, !P6 ;  /* 0x000000da0000720c */ /* 0x040fe200077c6670 */
[----:B------:R-:W3:Y:S01]  /*5ff0*/  I2F R10, R4 ;  /* 0x00000004000a7306 */ /* 0x000ee20000201400 */
[C---:B------:R-:W-:Y:S02]  /*6000*/  ISETP.GE.OR P4, PT, R0.reuse, R217, !P4 ;  /* 0x000000d90000720c */ /* 0x040fe40006786670 */
[C---:B------:R-:W-:Y:S02]  /*6010*/  ISETP.GE.OR P2, PT, R0.reuse, R216, !P2 ;  /* 0x000000d80000720c */ /* 0x040fe40005746670 */
[----:B------:R-:W-:Y:S01]  /*6020*/  ISETP.GE.OR P0, PT, R0, R215, !P0 ;  /* 0x000000d70000720c */ /* 0x000fe20004706670 */
[----:B-1----:R-:W-:-:S02]  /*6030*/  IMAD.IADD R5, R212, 0x1, -R0 ;  /* 0x00000001d4057824 */ /* 0x002fc400078e0a00 */
[----:B--2---:R-:W-:-:S03]  /*6040*/  FFMA.FTZ R6, R16, -R195, R12 ;  /* 0x800000c310067223 */ /* 0x004fc6000001000c */
[----:B------:R-:W-:Y:S01]  /*6050*/  IABS R2, R5 ;  /* 0x0000000500027213 */ /* 0x000fe20000000000 */
[----:B------:R-:W-:Y:S01]  /*6060*/  IMAD.IADD R5, R211, 0x1, -R0 ;  /* 0x00000001d3057824 */ /* 0x000fe200078e0a00 */
[----:B------:R-:W-:Y:S01]  /*6070*/  FSEL R58, R6, -INF , !P3 ;  /* 0xff800000063a7808 */ /* 0x000fe20005800000 */
[----:B---3--:R-:W-:Y:S02]  /*6080*/  FFMA.FTZ R7, R10, -R195, R39 ;  /* 0x800000c30a077223 */ /* 0x008fe40000010027 */
[----:B------:R-:W-:Y:S01]  /*6090*/  IMAD.MOV.U32 R4, RZ, RZ, R2 ;  /* 0x000000ffff047224 */ /* 0x000fe200078e0002 */
[----:B------:R-:W-:Y:S01]  /*60a0*/  IABS R2, R5 ;  /* 0x0000000500027213 */ /* 0x000fe20000000000 */
[----:B------:R-:W-:Y:S01]  /*60b0*/  IMAD.IADD R0, R153, 0x1, R128 ;  /* 0x0000000199007824 */ /* 0x000fe200078e0280 */
[----:B------:R-:W-:Y:S01]  /*60c0*/  FSEL R51, R7, -INF , !P4 ;  /* 0xff80000007337808 */ /* 0x000fe20006000000 */
[----:B------:R1:W2:Y:S08]  /*60d0*/  I2F R5, R4 ;  /* 0x0000000400057306 */ /* 0x0002b00000201400 */
[----:B------:R-:W3:Y:S01]  /*60e0*/  I2F R2, R2 ;  /* 0x0000000200027306 */ /* 0x000ee20000201400 */
[----:B-1----:R-:W-:-:S02]  /*60f0*/  FFMA.FTZ R4, R9, -R195, R14 ;  /* 0x800000c309047223 */ /* 0x002fc4000001000e */
        /* <DEDUP_REMOVED lines=10> */
[----:B------:R-:W-:Y:S02]  /*61a0*/  ISETP.GE.AND P4, PT, R176, R200, PT ;  /* 0x000000c8b000720c */ /* 0x000fe40003f86270 */
        /* <DEDUP_REMOVED lines=54> */
.L_x_937:
[----:B------:R-:W-:Y:S05]  /*6510*/  BSYNC B0 ;  /* 0x0000000000007941 */ /* 0x000fea0003800000 */
.L_x_936:
[----:B------:R-:W0:Y:S02]  /*6520*/  LDGDEPBAR ;  /* 0x00000000000079af */ /* 0x000e240000000000 */
.L_x_935:
[----:B------:R-:W-:Y:S05]  /*6530*/  BSYNC B1 ;  /* 0x0000000000017941 */ /* 0x000fea0003800000 */
.L_x_934:
[----:B------:R-:W3:Y:S01]  /*6540*/  LD.E R2, [R108.64+0xdc] ;  /* 0x0000dc046c027980 */ /* 0x000ee2000c101900 */
[----:B--2---:R-:W-:Y:S01]  /*6550*/  FMNMX.FTZ R4, R72, R73, !PT ;  /* 0x0000004948047209 */ /* 0x004fe20007810000 */
[----:B-1----:R-:W-:Y:S01]  /*6560*/  IMAD R9, R166, R158, R167 ;  /* 0x0000009ea6097224 */ /* 0x002fe200078e02a7 */
[----:B------:R-:W-:Y:S01]  /*6570*/  LOP3.LUT R5, R154, 0x7ffffffc, RZ, 0xc0, !PT ;  /* 0x7ffffffc9a057812 */ /* 0x000fe200078ec0ff */
[----:B------:R-:W-:Y:S01]  /*6580*/  IMAD.SHL.U32 R7, R163, 0x40, RZ ;  /* 0x00000040a3077824 */ /* 0x000fe200078e00ff */
[----:B------:R-:W-:Y:S01]  /*6590*/  FMNMX.FTZ R4, R98, R4, !PT ;  /* 0x0000000462047209 */ /* 0x000fe20007810000 */
[----:B------:R-:W-:Y:S01]  /*65a0*/  IMAD R201, R201, R9, R160 ;  /* 0x00000009c9c97224 */ /* 0x000fe200078e02a0 */
[----:B------:R-:W-:Y:S01]  /*65b0*/  LOP3.LUT R188, R164, R159, RZ, 0x3c, !PT ;  /* 0x0000009fa4bc7212 */ /* 0x000fe200078e3cff */
[----:B------:R-:W-:Y:S01]  /*65c0*/  IMAD.IADD R8, R152, 0x1, -R5 ;  /* 0x0000000198087824 */ /* 0x000fe200078e0a05 */
[----:B------:R-:W-:Y:S01]  /*65d0*/  FMNMX.FTZ R4, R99, R4, !PT ;  /* 0x0000000463047209 */ /* 0x000fe20007810000 */
[----:B------:R-:W-:Y:S01]  /*65e0*/  IMAD R201, R186, R201, R7 ;  /* 0x000000c9bac97224 */ /* 0x000fe200078e0207 */
[----:B------:R-:W-:Y:S01]  /*65f0*/  FMNMX.FTZ R5, R64, R26, !PT ;  /* 0x0000001a40057209 */ /* 0x000fe20007810000 */
[----:B------:R-:W-:Y:S01]  /*6600*/  IMAD.SHL.U32 R8, R8, 0x2, RZ ;  /* 0x0000000208087824 */ /* 0x000fe200078e00ff */
[----:B------:R-:W-:Y:S01]  /*6610*/  FMNMX.FTZ R4, R111, R4, !PT ;  /* 0x000000046f047209 */ /* 0x000fe20007810000 */
[----:B------:R-:W-:Y:S01]  /*6620*/  IMAD.WIDE.U32 R224, R161, -0x326172a9, RZ ;  /* 0xcd9e8d57a1e07825 */ /* 0x000fe200078e00ff */
[----:B------:R-:W-:Y:S01]  /*6630*/  IADD3 R153, R165, -0x4498517b, RZ ;  /* 0xbb67ae85a5997810 */ /* 0x000fe20007ffe0ff */
[----:B------:R-:W-:Y:S01]  /*6640*/  STL [R1+0x1b0], R188 ;  /* 0x0001b0bc01007387 */ /* 0x000fe20000100800 */
[----:B------:R-:W-:Y:S01]  /*6650*/  FMNMX.FTZ R4, R112, R4, !PT ;  /* 0x0000000470047209 */ /* 0x000fe20007810000 */
[----:B------:R-:W-:Y:S01]  /*6660*/  IMAD.WIDE.U32 R226, R162, -0x2daee0ad, RZ ;  /* 0xd2511f53a2e27825 */ /* 0x000fe200078e00ff */
[----:B------:R-:W-:-:S02]  /*6670*/  IADD3 R221, R164, -0x61c88647, RZ ;  /* 0x9e3779b9a4dd7810 */ /* 0x000fc40007ffe0ff */
[----:B------:R-:W-:Y:S02]  /*6680*/  FMNMX.FTZ R4, R118, R4, !PT ;  /* 0x0000000476047209 */ /* 0x000fe40007810000 */
[----:B------:R-:W-:Y:S01]  /*6690*/  IADD3 R220, R164, 0x3c6ef372, RZ ;  /* 0x3c6ef372a4dc7810 */ /* 0x000fe20007ffe0ff */
[----:B------:R-:W-:Y:S01]  /*66a0*/  STL [R1+0xcc], R221 ;  /* 0x0000ccdd01007387 */ /* 0x000fe20000100800 */
[----:B------:R-:W-:Y:S02]  /*66b0*/  FMNMX.FTZ R6, R61, R4, !PT ;  /* 0x000000043d067209 */ /* 0x000fe40007810000 */
[----:B------:R-:W-:Y:S01]  /*66c0*/  FMNMX.FTZ R4, R74, R5, !PT ;  /* 0x000000054a047209 */ /* 0x000fe20007810000 */
[----:B------:R-:W-:Y:S01]  /*66d0*/  STL.64 [R1+0xa0], R226 ;  /* 0x0000a0e201007387 */ /* 0x000fe20000100a00 */
[----:B------:R-:W-:Y:S02]  /*66e0*/  FMNMX.FTZ R5, R66, R6, !PT ;  /* 0x0000000642057209 */ /* 0x000fe40007810000 */
[----:B------:R-:W-:Y:S01]  /*66f0*/  FMNMX.FTZ R4, R97, R4, !PT ;  /* 0x0000000461047209 */ /* 0x000fe20007810000 */
[----:B------:R-:W-:Y:S01]  /*6700*/  STL.64 [R1+0x138], R224 ;  /* 0x000138e001007387 */ /* 0x000fe20000100a00 */
[----:B------:R-:W-:Y:S01]  /*6710*/  FMNMX.FTZ R7, R63, R5, !PT ;  /* 0x000000053f077209 */ /* 0x000fe20007810000 */
[----:B------:R-:W-:Y:S01]  /*6720*/  IMAD R5, R186, R155, R8 ;  /* 0x0000009bba057224 */ /* 0x000fe200078e0208 */
[----:B------:R-:W-:-:S02]  /*6730*/  FMNMX.FTZ R6, R104, R4, !PT ;  /* 0x0000000468067209 */ /* 0x000fc40007810000 */
[----:B------:R-:W-:Y:S02]  /*6740*/  IADD3 R4, R201, -0x40, RZ ;  /* 0xffffffc0c9047810 */ /* 0x000fe40007ffe0ff */
[----:B------:R-:W-:Y:S02]  /*6750*/  FMNMX.FTZ R6, R106, R6, !PT ;  /* 0x000000066a067209 */ /* 0x000fe40007810000 */
[----:B------:R-:W-:Y:S02]  /*6760*/  FMNMX.FTZ R7, R92, R7, !PT ;  /* 0x000000075c077209 */ /* 0x000fe40007810000 */
[----:B------:R-:W-:Y:S02]  /*6770*/  SHF.R.S32.HI R9, RZ, 0x1f, R4 ;  /* 0x0000001fff097819 */ /* 0x000fe40000011404 */
[----:B------:R-:W-:Y:S02]  /*6780*/  IADD3 R8, P0, R5, R4, RZ ;  /* 0x0000000405087210 */ /* 0x000fe40007f1e0ff */
[----:B------:R-:W-:-:S02]  /*6790*/  FMNMX.FTZ R4, R122, R6, !PT ;  /* 0x000000067a047209 */ /* 0x000fc40007810000 */
[----:B------:R-:W-:Y:S02]  /*67a0*/  FMNMX.FTZ R7, R89, R7, !PT ;  /* 0x0000000759077209 */ /* 0x000fe40007810000 */
[----:B------:R-:W-:Y:S02]  /*67b0*/  LEA.HI.X.SX32 R10, R5, R9, 0x1, P0 ;  /* 0x00000009050a7211 */ /* 0x000fe400000f0eff */
        /* <DEDUP_REMOVED lines=8> */
[----:B------:R-:W-:Y:S02]  /*6840*/  FMNMX.FTZ R5, R48, R7, !PT ;  /* 0x0000000730057209 */ /* 0x000fe40007810000 */
[----:B------:R-:W-:Y:S02]  /*6850*/  IADD3 R7, R4, 0x1, RZ ;  /* 0x0000000104077810 */ /* 0x000fe40007ffe0ff */
[----:B------:R-:W-:Y:S01]  /*6860*/  FMNMX.FTZ R6, R87, R6, !PT ;  /* 0x0000000657067209 */ /* 0x000fe20007810000 */
[----:B------:R-:W1:Y:S01]  /*6870*/  SHFL.BFLY PT, R102, R5, 0x2, 0x1f ;  /* 0x0c401f0005667f89 */ /* 0x000e6200000e0000 */
[----:B------:R-:W-:-:S02]  /*6880*/  LOP3.LUT R155, R165, R7, RZ, 0x3c, !PT ;  /* 0x00000007a59b7212 */ /* 0x000fc400078e3cff */
[----:B------:R-:W-:Y:S02]  /*6890*/  FMNMX.FTZ R7, R82, R6, !PT ;  /* 0x0000000652077209 */ /* 0x000fe40007810000 */
[----:B------:R-:W-:Y:S02]  /*68a0*/  LOP3.LUT R4, R165, R4, RZ, 0x3c, !PT ;  /* 0x00000004a5047212 */ /* 0x000fe400078e3cff */
[----:B------:R-:W-:Y:S02]  /*68b0*/  FMNMX.FTZ R7, R60, R7, !PT ;  /* 0x000000073c077209 */ /* 0x000fe40007810000 */
[----:B------:R-:W-:Y:S02]  /*68c0*/  LOP3.LUT R9, R188, R225, RZ, 0x3c, !PT ;  /* 0x000000e1bc097212 */ /* 0x000fe400078e3cff */
[----:B------:R-:W-:Y:S02]  /*68d0*/  FMNMX.FTZ R7, R53, R7, !PT ;  /* 0x0000000735077209 */ /* 0x000fe40007810000 */
[----:B------:R-:W-:Y:S01]  /*68e0*/  LOP3.LUT R6, R4, R227, RZ, 0x3c, !PT ;  /* 0x000000e304067212 */ /* 0x000fe200078e3cff */
[----:B------:R-:W-:Y:S01]  /*68f0*/  IMAD.WIDE.U32 R184, R9, -0x2daee0ad, RZ ;  /* 0xd2511f5309b87825 */ /* 0x000fe200078e00ff */
[----:B------:R-:W-:-:S02]  /*6900*/  FMNMX.FTZ R12, R51, R7, !PT ;  /* 0x00000007330c7209 */ /* 0x000fc40007810000 */
[----:B------:R-:W-:Y:S01]  /*6910*/  LOP3.LUT R4, R155, R227, RZ, 0x3c, !PT ;  /* 0x000000e39b047212 */ /* 0x000fe200078e3cff */
[----:B------:R-:W-:Y:S01]  /*6920*/  IMAD.WIDE.U32 R162, R6, -0x326172a9, RZ ;  /* 0xcd9e8d5706a27825 */ /* 0x000fe200078e00ff */
[----:B------:R-:W-:Y:S01]  /*6930*/  LEA R34, P0, R8, R156, 0x1 ;  /* 0x0000009c08227211 */ /* 0x000fe200078008ff */
[----:B------:R-:W2:Y:S01]  /*6940*/  SHFL.BFLY PT, R101, R12, 0x2, 0x1f ;  /* 0x0c401f000c657f89 */ /* 0x000ea200000e0000 */
[----:B------:R-:W-:Y:S01]  /*6950*/  IADD3 R173, R161, 0x4, RZ ;  /* 0x00000004a1ad7810 */ /* 0x000fe20007ffe0ff */
[----:B------:R-:W-:Y:S01]  /*6960*/  IMAD.WIDE.U32 R30, R4, -0x326172a9, RZ ;  /* 0xcd9e8d57041e7825 */ /* 0x000fe200078e00ff */
[----:B------:R-:W-:Y:S01]  /*6970*/  LOP3.LUT R4, R185, R153, R226, 0x96, !PT ;  /* 0x00000099b9047212 */ /* 0x000fe200078e96e2 */
[----:B------:R-:W-:Y:S01]  /*6980*/  STL.64 [R1+0xd0], R184 ;  /* 0x0000d0b801007387 */ /* 0x000fe20000100a00 */
[----:B-1----:R-:W-:Y:S01]  /*6990*/  FMNMX.FTZ R102, R5, R102, !PT ;  /* 0x0000006605667209 */ /* 0x002fe20007810000 */
[----:B------:R-:W-:Y:S01]  /*69a0*/  IMAD.WIDE.U32 R14, R173, -0x326172a9, RZ ;  /* 0xcd9e8d57ad0e7825 */ /* 0x000fe200078e00ff */
[----:B------:R-:W-:Y:S01]  /*69b0*/  LEA.HI.X R35, R8, R157, R10, 0x1, P0 ;  /* 0x0000009d08237211 */ /* 0x000fe200000f0c0a */
[----:B------:R-:W-:Y:S01]  /*69c0*/  STL [R1+0x16c], R220 ;  /* 0x00016cdc01007387 */ /* 0x000fe20000100800 */
[-CC-:B------:R-:W-:Y:S01]  /*69d0*/  LOP3.LUT R6, R163, R221.reuse, R224.reuse, 0x96, !PT ;  /* 0x000000dda3067212 */ /* 0x180fe200078e96e0 */
[----:B------:R-:W-:Y:S01]  /*69e0*/  IMAD.WIDE.U32 R202, R4, -0x326172a9, RZ ;  /* 0xcd9e8d5704ca7825 */ /* 0x000fe200078e00ff */
[----:B------:R-:W-:Y:S01]  /*69f0*/  LOP3.LUT R4, R31, R221, R224, 0x96, !PT ;  /* 0x000000dd1f047212 */ /* 0x000fe200078e96e0 */
[----:B------:R-:W1:Y:S01]  /*6a00*/  SHFL.BFLY PT, R13, R102, 0x1, 0x1f ;  /* 0x0c201f00660d7f89 */ /* 0x000e6200000e0000 */
[----:B------:R-:W-:Y:S01]  /*6a10*/  IADD3 R190, R165, 0x76cf5d0a, RZ ;  /* 0x76cf5d0aa5be7810 */ /* 0x000fe20007ffe0ff */
[----:B------:R-:W-:Y:S01]  /*6a20*/  IMAD.WIDE.U32 R6, R6, -0x2daee0ad, RZ ;  /* 0xd2511f5306067825 */ /* 0x000fe200078e00ff */
[----:B------:R-:W-:-:S02]  /*6a30*/  LOP3.LUT R8, R203, R220, R162, 0x96, !PT ;  /* 0x000000dccb087212 */ /* 0x000fc400078e96a2 */
[----:B------:R-:W-:Y:S01]  /*6a40*/  LOP3.LUT R10, R203, R220, R30, 0x96, !PT ;  /* 0x000000dccb0a7212 */ /* 0x000fe200078e961e */
[----:B------:R-:W-:Y:S01]  /*6a50*/  IMAD.WIDE.U32 R4, R4, -0x2daee0ad, RZ ;  /* 0xd2511f5304047825 */ /* 0x000fe200078e00ff */
[----:B------:R-:W-:Y:S01]  /*6a60*/  IADD3 R222, R165, 0x32370b8f, RZ ;  /* 0x32370b8fa5de7810 */ /* 0x000fe20007ffe0ff */
[----:B------:R-:W-:Y:S01]  /*6a70*/  STL [R1+0xc4], R190 ;  /* 0x0000c4be01007387 */ /* 0x000fe20000100800 */
[-CC-:B------:R-:W-:Y:S01]  /*6a80*/  LOP3.LUT R7, R7, R190.reuse, R184.reuse, 0x96, !PT ;  /* 0x000000be07077212 */ /* 0x180fe200078e96b8 */
[----:B------:R-:W-:Y:S01]  /*6a90*/  IMAD.WIDE.U32 R8, R8, -0x2daee0ad, RZ ;  /* 0xd2511f5308087825 */ /* 0x000fe200078e00ff */
[----:B------:R-:W-:Y:S01]  /*6aa0*/  LOP3.LUT R5, R5, R190, R184, 0x96, !PT ;  /* 0x000000be05057212 */ /* 0x000fe200078e96b8 */
[----:B------:R-:W-:Y:S01]  /*6ab0*/  STL [R1+0xdc], R222 ;  /* 0x0000dcde01007387 */ /* 0x000fe20000100800 */
[----:B--2---:R-:W-:Y:S01]  /*6ac0*/  FMNMX.FTZ R101, R12, R101, !PT ;  /* 0x000000650c657209 */ /* 0x004fe20007810000 */
[----:B------:R-:W-:Y:S01]  /*6ad0*/  IMAD.WIDE.U32 R10, R10, -0x2daee0ad, RZ ;  /* 0xd2511f530a0a7825 */ /* 0x000fe200078e00ff */
[----:B------:R-:W-:-:S02]  /*6ae0*/  LOP3.LUT R6, R9, R222, R6, 0x96, !PT ;  /* 0x000000de09067212 */ /* 0x000fc400078e9606 */
[-CC-:B------:R-:W-:Y:S01]  /*6af0*/  LOP3.LUT R128, R163, R221.reuse, R14.reuse, 0x96, !PT ;  /* 0x000000dda3807212 */ /* 0x180fe200078e960e */
[----:B------:R-:W2:Y:S01]  /*6b00*/  SHFL.BFLY PT, R18, R101, 0x1, 0x1f ;  /* 0x0c201f0065127f89 */ /* 0x000ea200000e0000 */
[----:B------:R-:W-:Y:S01]  /*6b10*/  LOP3.LUT R152, R31, R221, R14, 0x96, !PT ;  /* 0x000000dd1f987212 */ /* 0x000fe200078e960e */
[----:B------:R-:W-:Y:S01]  /*6b20*/  IMAD.WIDE.U32 R28, R7, -0x326172a9, RZ ;  /* 0xcd9e8d57071c7825 */ /* 0x000fe200078e00ff */
[----:B------:R-:W-:Y:S02]  /*6b30*/  LOP3.LUT R14, R11, R222, R4, 0x96, !PT ;  /* 0x000000de0b0e7212 */ /* 0x000fe400078e9604 */
[----:B------:R-:W-:Y:S01]  /*6b40*/  IADD3 R223, R164, -0x255992d5, RZ ;  /* 0xdaa66d2ba4df7810 */ /* 0x000fe20007ffe0ff */
[----:B------:R-:W-:Y:S01]  /*6b50*/  IMAD.WIDE.U32 R24, R6, -0x326172a9, RZ ;  /* 0xcd9e8d5706187825 */ /* 0x000fe200078e00ff */
[----:B------:R-:W-:Y:S02]  /*6b60*/  IADD3 R230, R164, 0x78dde6e4, RZ ;  /* 0x78dde6e4a4e67810 */ /* 0x000fe40007ffe0ff */
[----:B------:R-:W-:Y:S01]  /*6b70*/  LOP3.LUT R127, R188, R15, RZ, 0x3c, !PT ;  /* 0x0000000fbc7f7212 */ /* 0x000fe200078e3cff */
[----:B------:R-:W-:Y:S01]  /*6b80*/  IMAD.WIDE.U32 R4, R5, -0x326172a9, RZ ;  /* 0xcd9e8d5705047825 */ /* 0x000fe200078e00ff */
[-C--:B------:R-:W-:Y:S01]  /*6b90*/  LOP3.LUT R6, R29, R223.reuse, R202, 0x96, !PT ;  /* 0x000000df1d067212 */ /* 0x080fe200078e96ca */
[----:B------:R-:W-:Y:S01]  /*6ba0*/  STL [R1+0x4c], R223 ;  /* 0x00004cdf01007387 */ /* 0x000fe20000100800 */
[-C--:B------:R-:W-:Y:S01]  /*6bb0*/  LOP3.LUT R16, R25, R230.reuse, R28, 0x96, !PT ;  /* 0x000000e619107212 */ /* 0x080fe200078e961c */
[----:B------:R-:W-:Y:S01]  /*6bc0*/  IMAD.WIDE.U32 R14, R14, -0x326172a9, RZ ;  /* 0xcd9e8d570e0e7825 */ /* 0x000fe200078e00ff */
[----:B------:R-:W-:Y:S01]  /*6bd0*/  LOP3.LUT R7, R5, R223, R202, 0x96, !PT ;  /* 0x000000df05077212 */ /* 0x000fe200078e96ca */
[----:B------:R-:W-:Y:S01]  /*6be0*/  STL [R1+0x58], R230 ;  /* 0x000058e601007387 */ /* 0x000fe20000100800 */
[----:B------:R-:W-:Y:S01]  /*6bf0*/  IADD3 R231, R165, -0x126145ec, RZ ;  /* 0xed9eba14a5e77810 */ /* 0x000fe20007ffe0ff */
[----:B------:R-:W-:Y:S01]  /*6c00*/  IMAD.WIDE.U32 R16, R16, -0x2daee0ad, RZ ;  /* 0xd2511f5310107825 */ /* 0x000fe200078e00ff */
[----:B------:R-:W-:-:S02]  /*6c10*/  LOP3.LUT R9, R15, R230, R4, 0x96, !PT ;  /* 0x000000e60f097212 */ /* 0x000fc400078e9604 */
[----:B------:R-:W-:Y:S01]  /*6c20*/  IADD3 R232, R165, -0x56f99767, RZ ;  /* 0xa9066899a5e87810 */ /* 0x000fe20007ffe0ff */
[----:B------:R-:W-:Y:S01]  /*6c30*/  IMAD.WIDE.U32 R4, R6, -0x2daee0ad, RZ ;  /* 0xd2511f5306047825 */ /* 0x000fe200078e00ff */
[----:B-1----:R-:W-:Y:S01]  /*6c40*/  FMNMX.FTZ R102, R102, R13, !PT ;  /* 0x0000000d66667209 */ /* 0x002fe20007810000 */
[----:B------:R-:W-:Y:S01]  /*6c50*/  STL [R1+0xbc], R231 ;  /* 0x0000bce701007387 */ /* 0x000fe20000100800 */
[----:B--2---:R-:W-:Y:S01]  /*6c60*/  FMNMX.FTZ R101, R101, R18, !PT ;  /* 0x0000001265657209 */ /* 0x004fe20007810000 */
[----:B------:R-:W-:Y:S01]  /*6c70*/  IMAD.WIDE.U32 R6, R7, -0x2daee0ad, RZ ;  /* 0xd2511f5307067825 */ /* 0x000fe200078e00ff */
[----:B------:R-:W-:Y:S01]  /*6c80*/  LOP3.LUT R4, R17, R232, R4, 0x96, !PT ;  /* 0x000000e811047212 */ /* 0x000fe200078e9604 */
[----:B------:R-:W-:Y:S01]  /*6c90*/  STL [R1+0x54], R232 ;  /* 0x000054e801007387 */ /* 0x000fe20000100800 */
[----:B------:R-:W-:Y:S01]  /*6ca0*/  FSETP.NEU.FTZ.AND P0, PT, R102, -INF , PT ;  /* 0xff8000006600780b */ /* 0x000fe20003f1d000 */
[----:B------:R-:W-:Y:S01]  /*6cb0*/  IMAD.WIDE.U32 R20, R9, -0x2daee0ad, RZ ;  /* 0xd2511f5309147825 */ /* 0x000fe200078e00ff */
[----:B------:R-:W-:-:S02]  /*6cc0*/  LOP3.LUT R9, R5, R231, R8, 0x96, !PT ;  /* 0x000000e705097212 */ /* 0x000fc400078e9608 */
[----:B------:R-:W-:Y:S01]  /*6cd0*/  LOP3.LUT R12, R7, R231, R10, 0x96, !PT ;  /* 0x000000e7070c7212 */ /* 0x000fe200078e960a */
[----:B------:R-:W-:Y:S01]  /*6ce0*/  IMAD.WIDE.U32 R4, R4, -0x326172a9, RZ ;  /* 0xcd9e8d5704047825 */ /* 0x000fe200078e00ff */
[----:B------:R-:W-:Y:S02]  /*6cf0*/  LOP3.LUT R8, R21, R232, R6, 0x96, !PT ;  /* 0x000000e815087212 */ /* 0x000fe400078e9606 */
[----:B------:R-:W-:Y:S01]  /*6d00*/  IADD3 R238, R164, 0x1715609d, RZ ;  /* 0x1715609da4ee7810 */ /* 0x000fe20007ffe0ff */
[----:B------:R-:W-:Y:S01]  /*6d10*/  IMAD.WIDE.U32 R22, R9, -0x326172a9, RZ ;  /* 0xcd9e8d5709167825 */ /* 0x000fe200078e00ff */
[C---:B------:R-:W-:Y:S02]  /*6d20*/  LOP3.LUT R11, R4.reuse, 0xff, RZ, 0xc0, !PT ;  /* 0x000000ff040b7812 */ /* 0x040fe400078ec0ff */
[----:B------:R-:W-:Y:S01]  /*6d30*/  LOP3.LUT R19, R4, 0xffff, RZ, 0xc0, !PT ;  /* 0x0000ffff04137812 */ /* 0x000fe200078ec0ff */
[----:B------:R-:W-:Y:S01]  /*6d40*/  IMAD.WIDE.U32 R12, R12, -0x326172a9, RZ ;  /* 0xcd9e8d570c0c7825 */ /* 0x000fe200078e00ff */
[----:B------:R-:W-:Y:S01]  /*6d50*/  LOP3.LUT R10, R5, R239, R22, 0x96, !PT ;  /* 0x000000ef050a7212 */ /* 0x000fe200078e9616 */
[----:B------:R-:W-:Y:S01]  /*6d60*/  STL [R1+0x50], R238 ;  /* 0x000050ee01007387 */ /* 0x000fe20000100800 */
[--C-:B------:R-:W-:Y:S01]  /*6d70*/  SHF.R.U32.HI R17, RZ, 0x10, R4.reuse ;  /* 0x00000010ff117819 */ /* 0x100fe20000011604 */
[----:B------:R-:W-:Y:S01]  /*6d80*/  IMAD.WIDE.U32 R8, R8, -0x326172a9, RZ ;  /* 0xcd9e8d5708087825 */ /* 0x000fe200078e00ff */
[----:B------:R-:W-:-:S02]  /*6d90*/  SHF.R.U32.HI R15, RZ, 0x18, R4 ;  /* 0x00000018ff0f7819 */ /* 0x000fc40000011604 */
[----:B------:R-:W-:Y:S02]  /*6da0*/  LOP3.LUT R52, R13, R238, R14, 0x96, !PT ;  /* 0x000000ee0d347212 */ /* 0x000fe400078e960e */
[C---:B------:R-:W-:Y:S02]  /*6db0*/  LOP3.LUT R18, R8.reuse, 0xff, RZ, 0xc0, !PT ;  /* 0x000000ff08127812 */ /* 0x040fe400078ec0ff */
[----:B------:R-:W-:Y:S02]  /*6dc0*/  LOP3.LUT R43, R8, 0xffff, RZ, 0xc0, !PT ;  /* 0x0000ffff082b7812 */ /* 0x000fe400078ec0ff */
[--C-:B------:R-:W-:Y:S02]  /*6dd0*/  SHF.R.U32.HI R21, RZ, 0x10, R8.reuse ;  /* 0x00000010ff157819 */ /* 0x100fe40000011608 */
[----:B------:R-:W-:Y:S02]  /*6de0*/  SHF.R.U32.HI R14, RZ, 0x18, R8 ;  /* 0x00000018ff0e7819 */ /* 0x000fe40000011608 */
[----:B------:R-:W-:-:S02]  /*6df0*/  LOP3.LUT R13, R9, R239, R12, 0x96, !PT ;  /* 0x000000ef090d7212 */ /* 0x000fc400078e960c */
[----:B------:R-:W-:Y:S02]  /*6e00*/  LOP3.LUT R9, R23, R238, R24, 0x96, !PT ;  /* 0x000000ee17097212 */ /* 0x000fe400078e9618 */
[C---:B------:R-:W-:Y:S02]  /*6e10*/  ISETP.GE.U32.AND P2, PT, R194.reuse, R11, PT ;  /* 0x0000000bc200720c */ /* 0x040fe40003f46070 */
[----:B------:R-:W-:Y:S02]  /*6e20*/  IADD3 R187, R165, 0x646e171e, RZ ;  /* 0x646e171ea5bb7810 */ /* 0x000fe40007ffe0ff */
[----:B------:R-:W-:-:S03]  /*6e30*/  ISETP.GE.U32.AND P4, PT, R194, R15, PT ;  /* 0x0000000fc200720c */ /* 0x000fc60003f86070 */
[----:B------:R-:W-:Y:S01]  /*6e40*/  STL [R1+0x18], R187 ;  /* 0x000018bb01007387 */ /* 0x000fe20000100800 */
[C---:B---3--:R-:W-:Y:S02]  /*6e50*/  FMUL.FTZ R7, R2.reuse, R102 ;  /* 0x0000006602077220 */ /* 0x048fe40000410000 */
[----:B------:R-:W-:-:S03]  /*6e60*/  FMUL.FTZ R6, R2, R101 ;  /* 0x0000006502067220 */ /* 0x000fc60000410000 */
[----:B------:R-:W-:Y:S02]  /*6e70*/  FSEL R7, R7, RZ, P0 ;  /* 0x000000ff07077208 */ /* 0x000fe40000000000 */
[----:B------:R-:W-:-:S03]  /*6e80*/  FSETP.NEU.FTZ.AND P0, PT, R101, -INF , PT ;  /* 0xff8000006500780b */ /* 0x000fc60003f1d000 */
[-CC-:B------:R-:W-:Y:S01]  /*6e90*/  FFMA.FTZ R5, R72, R2.reuse, -R7.reuse ;  /* 0x0000000248057223 */ /* 0x180fe20000010807 */
[----:B------:R-:W-:Y:S01]  /*6ea0*/  FSEL R6, R6, RZ, P0 ;  /* 0x000000ff06067208 */ /* 0x000fe20000000000 */
[-C--:B------:R-:W-:Y:S02]  /*6eb0*/  FFMA.FTZ R4, R73, R2.reuse, -R7 ;  /* 0x0000000249047223 */ /* 0x080fe40000010807 */
[----:B------:R1:W-:Y:S02]  /*6ec0*/  MUFU.EX2 R160, R5 ;  /* 0x0000000500a07308 */ /* 0x0003e40000000800 */
[-CC-:B------:R-:W-:Y:S02]  /*6ed0*/  FFMA.FTZ R8, R64, R2.reuse, -R6.reuse ;  /* 0x0000000240087223 */ /* 0x180fe40000010806 */
[----:B------:R-:W-:-:S04]  /*6ee0*/  FFMA.FTZ R12, R26, R2, -R6 ;  /* 0x000000021a0c7223 */ /* 0x000fc80000010806 */
[----:B------:R2:W3:Y:S08]  /*6ef0*/  MUFU.EX2 R159, R4 ;  /* 0x00000004009f7308 */ /* 0x0004f00000000800 */
[----:B------:R4:W-:Y:S01]  /*6f00*/  MUFU.EX2 R158, R8 ;  /* 0x00000008009e7308 */ /* 0x0009e20000000800 */
[----:B-1----:R-:W-:-:S04]  /*6f10*/  LOP3.LUT R5, R10, 0xff, RZ, 0xc0, !PT ;  /* 0x000000ff0a057812 */ /* 0x002fc800078ec0ff */
[----:B------:R-:W-:Y:S02]  /*6f20*/  ISETP.GE.U32.AND P3, PT, R194, R5, PT ;  /* 0x00000005c200720c */ /* 0x000fe40003f66070 */
[----:B--2---:R-:W-:Y:S01]  /*6f30*/  LOP3.LUT R4, R10, 0xffff, RZ, 0xc0, !PT ;  /* 0x0000ffff0a047812 */ /* 0x004fe200078ec0ff */
[----:B------:R1:W2:Y:S03]  /*6f40*/  MUFU.EX2 R157, R12 ;  /* 0x0000000c009d7308 */ /* 0x0002a60000000800 */
[----:B----4-:R-:W-:Y:S01]  /*6f50*/  SHF.R.U32.HI R8, RZ, 0x8, R4 ;  /* 0x00000008ff087819 */ /* 0x010fe20000011604 */
[----:B------:R-:W-:Y:S01]  /*6f60*/  IMAD.WIDE.U32 R4, R9, -0x2daee0ad, RZ ;  /* 0xd2511f5309047825 */ /* 0x000fe200078e00ff */
[----:B---3--:R-:W-:Y:S02]  /*6f70*/  F2FP.PACK_AB R9, R159, R160 ;  /* 0x000000a09f09723e */ /* 0x008fe400000000ff */
[----:B------:R-:W-:-:S02]  /*6f80*/  LOP3.LUT R11, R8, 0xffff, RZ, 0xc0, !PT ;  /* 0x0000ffff080b7812 */ /* 0x000fc400078ec0ff */
[C---:B------:R-:W-:Y:S02]  /*6f90*/  PRMT R75, R9.reuse, 0x7610, R75 ;  /* 0x00007610094b7816 */ /* 0x040fe4000000004b */
[----:B------:R-:W-:Y:S01]  /*6fa0*/  ISETP.GE.U32.AND P1, PT, R194, R11, PT ;  /* 0x0000000bc200720c */ /* 0x000fe20003f26070 */
[-C--:B-1----:R-:W-:Y:S01]  /*6fb0*/  FFMA.FTZ R12, R98, R2.reuse, -R7 ;  /* 0x00000002620c7223 */ /* 0x082fe20000010807 */
[--C-:B------:R-:W-:Y:S01]  /*6fc0*/  SHF.R.U32.HI R11, RZ, 0x18, R10.reuse ;  /* 0x00000018ff0b7819 */ /* 0x100fe2000001160a */
[----:B------:R-:W-:Y:S01]  /*6fd0*/  @!P3 HADD2 R26, -R75.H0_H0, -RZ.H0_H0 ;  /* 0xa00000ff4b1ab230 */ /* 0x000fe20000000900 */
[----:B------:R-:W-:Y:S01]  /*6fe0*/  PRMT R33, R9, 0x7632, R33 ;  /* 0x0000763209217816 */ /* 0x000fe20000000021 */
[----:B------:R1:W-:Y:S01]  /*6ff0*/  MUFU.EX2 R156, R12 ;  /* 0x0000000c009c7308 */ /* 0x0003e20000000800 */
[----:B------:R-:W-:Y:S01]  /*7000*/  SHF.R.U32.HI R9, RZ, 0x10, R10 ;  /* 0x00000010ff097819 */ /* 0x000fe2000001160a */
[----:B------:R-:W-:Y:S01]  /*7010*/  FFMA.FTZ R10, R99, R2, -R7 ;  /* 0x00000002630a7223 */ /* 0x000fe20000010807 */
[----:B------:R-:W-:-:S02]  /*7020*/  ISETP.GE.U32.AND P0, PT, R194, R11, PT ;  /* 0x0000000bc200720c */ /* 0x000fc40003f06070 */
[----:B------:R-:W-:Y:S02]  /*7030*/  LOP3.LUT R8, R5, R187, R16, 0x96, !PT ;  /* 0x000000bb05087212 */ /* 0x000fe400078e9610 */
[----:B------:R-:W-:Y:S01]  /*7040*/  LOP3.LUT R11, R4, 0xff, RZ, 0xc0, !PT ;  /* 0x000000ff040b7812 */ /* 0x000fe200078ec0ff */
[----:B------:R3:W4:Y:S01]  /*7050*/  MUFU.EX2 R154, R10 ;  /* 0x0000000a009a7308 */ /* 0x0007220000000800 */
[--C-:B------:R-:W-:Y:S01]  /*7060*/  SHF.R.U32.HI R16, RZ, 0x10, R4.reuse ;  /* 0x00000010ff107819 */ /* 0x100fe20000011604 */
[----:B------:R-:W-:Y:S01]  /*7070*/  @!P1 HADD2 R27, -R33.H0_H0, -RZ.H0_H0 ;  /* 0xa00000ff211b9230 */ /* 0x000fe20000000900 */
[----:B------:R-:W-:Y:S02]  /*7080*/  SHF.R.U32.HI R15, RZ, 0x18, R4 ;  /* 0x00000018ff0f7819 */ /* 0x000fe40000011604 */
[----:B------:R-:W-:Y:S02]  /*7090*/  LOP3.LUT R9, R9, 0xff, RZ, 0xc0, !PT ;  /* 0x000000ff09097812 */ /* 0x000fe400078ec0ff */
[----:B------:R-:W-:-:S02]  /*70a0*/  PRMT R171, R75, 0x5410, R33 ;  /* 0x000054104bab7816 */ /* 0x000fc40000000021 */
[----:B-1----:R-:W-:Y:S01]  /*70b0*/  LOP3.LUT R12, R4, 0xffff, RZ, 0xc0, !PT ;  /* 0x0000ffff040c7812 */ /* 0x002fe200078ec0ff */
[--C-:B------:R-:W-:Y:S01]  /*70c0*/  FFMA.FTZ R5, R74, R2, -R6.reuse ;  /* 0x000000024a057223 */ /* 0x100fe20000010806 */
[----:B--2---:R-:W-:Y:S02]  /*70d0*/  F2FP.PACK_AB R4, R157, R158 ;  /* 0x0000009e9d04723e */ /* 0x004fe400000000ff */
[----:B------:R-:W-:Y:S01]  /*70e0*/  @!P3 PRMT R75, R26, 0x5410, RZ ;  /* 0x000054101a4bb816 */ /* 0x000fe200000000ff */
[----:B------:R1:W-:Y:S01]  /*70f0*/  MUFU.EX2 R99, R5 ;  /* 0x0000000500637308 */ /* 0x0003e20000000800 */
[----:B------:R-:W-:Y:S01]  /*7100*/  PRMT R49, R4, 0x7632, R49 ;  /* 0x0000763204317816 */ /* 0x000fe20000000031 */
[-C--:B---3--:R-:W-:Y:S01]  /*7110*/  FFMA.FTZ R10, R112, R2.reuse, -R7 ;  /* 0x00000002700a7223 */ /* 0x088fe20000010807 */
[----:B------:R-:W-:Y:S01]  /*7120*/  PRMT R31, R4, 0x7610, R31 ;  /* 0x00007610041f7816 */ /* 0x000fe2000000001f */
[----:B------:R-:W-:Y:S01]  /*7130*/  ST.E.U16 [R34.64], R75 ;  /* 0x0000004b22007985 */ /* 0x000fe2000c101504 */
[----:B------:R-:W-:Y:S01]  /*7140*/  SHF.R.U32.HI R4, RZ, 0x8, R19 ;  /* 0x00000008ff047819 */ /* 0x000fe20000011613 */
[----:B------:R-:W-:Y:S01]  /*7150*/  @!P0 HADD2 R36, -R49.H0_H0, -RZ.H0_H0 ;  /* 0xa00000ff31248230 */ /* 0x000fe20000000900 */
[----:B------:R-:W-:Y:S01]  /*7160*/  ISETP.GE.U32.AND P3, PT, R194, R9, PT ;  /* 0x00000009c200720c */ /* 0x000fe20003f66070 */
[----:B------:R2:W-:Y:S01]  /*7170*/  MUFU.EX2 R175, R10 ;  /* 0x0000000a00af7308 */ /* 0x0005e20000000800 */
[----:B------:R-:W-:Y:S01]  /*7180*/  LOP3.LUT R4, R4, 0xffff, RZ, 0xc0, !PT ;  /* 0x0000ffff04047812 */ /* 0x000fe200078ec0ff */
[----:B------:R-:W-:Y:S01]  /*7190*/  FFMA.FTZ R19, R53, R2, -R6 ;  /* 0x0000000235137223 */ /* 0x000fe20000010806 */
[----:B------:R-:W-:-:S02]  /*71a0*/  PRMT R168, R31, 0x5410, R49 ;  /* 0x000054101fa87816 */ /* 0x000fc40000000031 */
[----:B------:R-:W-:Y:S02]  /*71b0*/  @!P0 PRMT R49, R36, 0x5410, RZ ;  /* 0x0000541024318816 */ /* 0x000fe400000000ff */
[----:B------:R-:W-:Y:S01]  /*71c0*/  ISETP.GE.U32.AND P0, PT, R194, R4, PT ;  /* 0x00000004c200720c */ /* 0x000fe20003f06070 */
[----:B-1----:R-:W-:Y:S01]  /*71d0*/  FFMA.FTZ R5, R97, R2, -R6 ;  /* 0x0000000261057223 */ /* 0x002fe20000010806 */
[----:B----4-:R-:W-:Y:S01]  /*71e0*/  F2FP.PACK_AB R4, R154, R156 ;  /* 0x0000009c9a04723e */ /* 0x010fe200000000ff */
[----:B------:R-:W-:Y:S01]  /*71f0*/  MUFU.EX2 R248, R19 ;  /* 0x0000001300f87308 */ /* 0x000fe20000000800 */
[----:B------:R-:W-:Y:S01]  /*7200*/  LOP3.LUT R9, R17, 0xff, RZ, 0xc0, !PT ;  /* 0x000000ff11097812 */ /* 0x000fe200078ec0ff */
[----:B------:R-:W-:Y:S01]  /*7210*/  @!P3 HADD2 R32, -R31.H0_H0, -RZ.H0_H0 ;  /* 0xa00000ff1f20b230 */ /* 0x000fe20000000900 */
[----:B------:R-:W-:Y:S01]  /*7220*/  PRMT R73, R4, 0x7610, R73 ;  /* 0x0000761004497816 */ /* 0x000fe20000000049 */
[-CC-:B------:R-:W-:Y:S01]  /*7230*/  FFMA.FTZ R17, R48, R2.reuse, -R7.reuse ;  /* 0x0000000230117223 */ /* 0x180fe20000010807 */
[----:B------:R-:W-:Y:S01]  /*7240*/  PRMT R50, R4, 0x7632, R50 ;  /* 0x0000763204327816 */ /* 0x000fe20000000032 */
[----:B--2---:R-:W-:Y:S01]  /*7250*/  FFMA.FTZ R10, R92, R2, -R7 ;  /* 0x000000025c0a7223 */ /* 0x004fe20000010807 */
[----:B------:R-:W-:Y:S01]  /*7260*/  @!P1 PRMT R33, R27, 0x5410, RZ ;  /* 0x000054101b219816 */ /* 0x000fe200000000ff */
[----:B------:R1:W2:Y:S01]  /*7270*/  MUFU.EX2 R26, R5 ;  /* 0x00000005001a7308 */ /* 0x0002a20000000800 */
[----:B------:R-:W-:Y:S01]  /*7280*/  @!P2 HADD2 R37, -R73.H0_H0, -RZ.H0_H0 ;  /* 0xa00000ff4925a230 */ /* 0x000fe20000000900 */
[----:B------:R-:W-:Y:S01]  /*7290*/  ISETP.GE.U32.AND P1, PT, R194, R9, PT ;  /* 0x00000009c200720c */ /* 0x000fe20003f26070 */
[----:B------:R-:W-:Y:S01]  /*72a0*/  @!P0 HADD2 R38, -R50.H0_H0, -RZ.H0_H0 ;  /* 0xa00000ff32268230 */ /* 0x000fe20000000900 */
[----:B------:R-:W-:Y:S01]  /*72b0*/  LOP3.LUT R9, R8, 0xff, RZ, 0xc0, !PT ;  /* 0x000000ff08097812 */ /* 0x000fe200078ec0ff */
[----:B------:R-:W-:Y:S01]  /*72c0*/  ST.E.U16 [R34.64+0x2], R33 ;  /* 0x0000022122007985 */ /* 0x000fe2000c101504 */
[----:B------:R-:W-:-:S02]  /*72d0*/  PRMT R167, R73, 0x5410, R50 ;  /* 0x0000541049a77816 */ /* 0x000fc40000000032 */
[----:B------:R-:W-:Y:S01]  /*72e0*/  @!P3 PRMT R31, R32, 0x5410, RZ ;  /* 0x00005410201fb816 */ /* 0x000fe200000000ff */
[----:B------:R3:W-:Y:S01]  /*72f0*/  MUFU.EX2 R236, R10 ;  /* 0x0000000a00ec7308 */ /* 0x0007e20000000800 */
[----:B------:R-:W-:Y:S02]  /*7300*/  @!P2 PRMT R73, R37, 0x5410, RZ ;  /* 0x000054102549a816 */ /* 0x000fe400000000ff */
[----:B------:R-:W-:Y:S01]  /*7310*/  ISETP.GE.U32.AND P3, PT, R194, R9, PT ;  /* 0x00000009c200720c */ /* 0x000fe20003f66070 */
[-CC-:B------:R-:W-:Y:S01]  /*7320*/  FFMA.FTZ R9, R104, R2.reuse, -R6.reuse ;  /* 0x0000000268097223 */ /* 0x180fe20000010806 */
[----:B------:R-:W-:Y:S01]  /*7330*/  @!P0 PRMT R50, R38, 0x5410, RZ ;  /* 0x0000541026328816 */ /* 0x000fe200000000ff */
[----:B-1----:R-:W-:Y:S02]  /*7340*/  FFMA.FTZ R5, R111, R2, -R7 ;  /* 0x000000026f057223 */ /* 0x002fe40000010807 */
[----:B------:R-:W-:Y:S01]  /*7350*/  MUFU.EX2 R172, R9 ;  /* 0x0000000900ac7308 */ /* 0x000fe20000000800 */
[----:B------:R-:W-:Y:S01]  /*7360*/  ISETP.GE.U32.AND P0, PT, R194, R18, PT ;  /* 0x00000012c200720c */ /* 0x000fe20003f06070 */
[----:B------:R-:W-:-:S06]  /*7370*/  FFMA.FTZ R18, R51, R2, -R6 ;  /* 0x0000000233127223 */ /* 0x000fcc0000010806 */
[----:B------:R1:W4:Y:S01]  /*7380*/  MUFU.EX2 R164, R5 ;  /* 0x0000000500a47308 */ /* 0x0003220000000800 */
[----:B---3--:R-:W-:-:S07]  /*7390*/  FFMA.FTZ R10, R87, R2, -R6 ;  /* 0x00000002570a7223 */ /* 0x008fce0000010806 */
[----:B------:R-:W-:Y:S01]  /*73a0*/  MUFU.EX2 R205, R10 ;  /* 0x0000000a00cd7308 */ /* 0x000fe20000000800 */
[----:B-1----:R-:W-:-:S07]  /*73b0*/  LOP3.LUT R5, R8, 0xffff, RZ, 0xc0, !PT ;  /* 0x0000ffff08057812 */ /* 0x002fce00078ec0ff */
[----:B------:R-:W-:Y:S01]  /*73c0*/  MUFU.EX2 R251, R17 ;  /* 0x0000001100fb7308 */ /* 0x000fe20000000800 */
[----:B------:R-:W-:-:S04]  /*73d0*/  SHF.R.U32.HI R4, RZ, 0x8, R5 ;  /* 0x00000008ff047819 */ /* 0x000fc80000011605 */
[----:B------:R-:W-:-:S03]  /*73e0*/  LOP3.LUT R5, R4, 0xffff, RZ, 0xc0, !PT ;  /* 0x0000ffff04057812 */ /* 0x000fc600078ec0ff */
[----:B------:R-:W-:Y:S01]  /*73f0*/  MUFU.EX2 R247, R18 ;  /* 0x0000001200f77308 */ /* 0x000fe20000000800 */
[----:B--2---:R-:W-:Y:S02]  /*7400*/  F2FP.PACK_AB R4, R26, R99 ;  /* 0x000000631a04723e */ /* 0x004fe400000000ff */
[----:B------:R-:W-:Y:S01]  /*7410*/  ISETP.GE.U32.AND P2, PT, R194, R5, PT ;  /* 0x00000005c200720c */ /* 0x000fe20003f46070 */
[----:B------:R-:W-:Y:S01]  /*7420*/  FFMA.FTZ R5, R106, R2, -R6 ;  /* 0x000000026a057223 */ /* 0x000fe20000010806 */
[C---:B------:R-:W-:Y:S02]  /*7430*/  PRMT R78, R4.reuse, 0x7632, R78 ;  /* 0x00007632044e7816 */ /* 0x040fe4000000004e */
[----:B------:R-:W-:Y:S01]  /*7440*/  PRMT R74, R4, 0x7610, R74 ;  /* 0x00007610044a7816 */ /* 0x000fe2000000004a */
[----:B------:R1:W2:Y:S01]  /*7450*/  MUFU.EX2 R174, R5 ;  /* 0x0000000500ae7308 */ /* 0x0002a20000000800 */
[----:B----4-:R-:W-:Y:S01]  /*7460*/  F2FP.PACK_AB R4, R175, R164 ;  /* 0x000000a4af04723e */ /* 0x010fe200000000ff */
[----:B------:R-:W-:Y:S01]  /*7470*/  @!P4 HADD2 R39, -R78.H0_H0, -RZ.H0_H0 ;  /* 0xa00000ff4e27c230 */ /* 0x000fe20000000900 */
[----:B------:R-:W-:Y:S01]  /*7480*/  PRMT R165, R74, 0x5410, R78 ;  /* 0x000054104aa57816 */ /* 0x000fe2000000004e */
[----:B------:R-:W-:Y:S01]  /*7490*/  @!P1 HADD2 R41, -R74.H0_H0, -RZ.H0_H0 ;  /* 0xa00000ff4a299230 */ /* 0x000fe20000000900 */
[----:B------:R-:W-:-:S02]  /*74a0*/  PRMT R77, R4, 0x7610, R77 ;  /* 0x00007610044d7816 */ /* 0x000fc4000000004d */
[----:B------:R-:W-:Y:S02]  /*74b0*/  PRMT R76, R4, 0x7632, R76 ;  /* 0x00007632044c7816 */ /* 0x000fe4000000004c */
[--C-:B------:R-:W-:Y:S01]  /*74c0*/  SHF.R.U32.HI R4, RZ, 0x18, R8.reuse ;  /* 0x00000018ff047819 */ /* 0x100fe20000011608 */
[----:B------:R-:W-:Y:S01]  /*74d0*/  @!P3 HADD2 R40, -R77.H0_H0, -RZ.H0_H0 ;  /* 0xa00000ff4d28b230 */ /* 0x000fe20000000900 */
[----:B------:R-:W-:Y:S01]  /*74e0*/  SHF.R.U32.HI R8, RZ, 0x10, R8 ;  /* 0x00000010ff087819 */ /* 0x000fe20000011608 */
[----:B------:R-:W-:Y:S01]  /*74f0*/  @!P2 HADD2 R42, -R76.H0_H0, -RZ.H0_H0 ;  /* 0xa00000ff4c2aa230 */ /* 0x000fe20000000900 */
[----:B------:R-:W-:Y:S02]  /*7500*/  PRMT R170, R77, 0x5410, R76 ;  /* 0x000054104daa7816 */ /* 0x000fe4000000004c */
[----:B------:R-:W-:Y:S01]  /*7510*/  @!P3 PRMT R77, R40, 0x5410, RZ ;  /* 0x00005410284db816 */ /* 0x000fe200000000ff */
[----:B-1----:R-:W-:Y:S01]  /*7520*/  FFMA.FTZ R5, R118, R2, -R7 ;  /* 0x0000000276057223 */ /* 0x002fe20000010807 */
[----:B------:R-:W-:-:S02]  /*7530*/  ISETP.GE.U32.AND P3, PT, R194, R4, PT ;  /* 0x00000004c200720c */ /* 0x000fc40003f66070 */
[----:B--2---:R-:W-:Y:S01]  /*7540*/  F2FP.PACK_AB R4, R174, R172 ;  /* 0x000000acae04723e */ /* 0x004fe200000000ff */
[----:B------:R1:W-:Y:S01]  /*7550*/  MUFU.EX2 R181, R5 ;  /* 0x0000000500b57308 */ /* 0x0003e20000000800 */
[----:B------:R-:W-:Y:S02]  /*7560*/  LOP3.LUT R8, R8, 0xff, RZ, 0xc0, !PT ;  /* 0x000000ff08087812 */ /* 0x000fe400078ec0ff */
[----:B------:R-:W-:Y:S02]  /*7570*/  @!P2 PRMT R76, R42, 0x5410, RZ ;  /* 0x000054102a4ca816 */ /* 0x000fe400000000ff */
[C---:B------:R-:W-:Y:S02]  /*7580*/  PRMT R72, R4.reuse, 0x7632, R72 ;  /* 0x0000763204487816 */ /* 0x040fe40000000048 */
[----:B------:R-:W-:Y:S01]  /*7590*/  PRMT R71, R4, 0x7610, R71 ;  /* 0x0000761004477816 */ /* 0x000fe20000000047 */
[----:B------:R-:W-:Y:S01]  /*75a0*/  FFMA.FTZ R4, R61, R2, -R7 ;  /* 0x000000023d047223 */ /* 0x000fe20000010807 */
[----:B------:R-:W-:Y:S01]  /*75b0*/  ISETP.GE.U32.AND P2, PT, R194, R8, PT ;  /* 0x00000008c200720c */ /* 0x000fe20003f46070 */
[----:B------:R-:W-:Y:S01]  /*75c0*/  @!P3 HADD2 R44, -R72.H0_H0, -RZ.H0_H0 ;  /* 0xa00000ff482cb230 */ /* 0x000fe20000000900 */
[----:B------:R-:W-:Y:S01]  /*75d0*/  FMNMX.FTZ R8, R130, R129, !PT ;  /* 0x0000008182087209 */ /* 0x000fe20007810000 */
[----:B------:R2:W3:Y:S01]  /*75e0*/  MUFU.EX2 R182, R4 ;  /* 0x0000000400b67308 */ /* 0x0004e20000000800 */
[----:B------:R-:W-:-:S02]  /*75f0*/  PRMT R169, R71, 0x5410, R72 ;  /* 0x0000541047a97816 */ /* 0x000fc40000000048 */
[----:B------:R-:W-:Y:S02]  /*7600*/  FMNMX.FTZ R8, R132, R8, !PT ;  /* 0x0000000884087209 */ /* 0x000fe40007810000 */
[----:B-1----:R-:W-:Y:S02]  /*7610*/  FMNMX.FTZ R5, R119, R117, !PT ;  /* 0x0000007577057209 */ /* 0x002fe40007810000 */
[----:B------:R-:W-:Y:S02]  /*7620*/  FMNMX.FTZ R8, R131, R8, !PT ;  /* 0x0000000883087209 */ /* 0x000fe40007810000 */
[----:B------:R-:W-:Y:S01]  /*7630*/  FMNMX.FTZ R5, R121, R5, !PT ;  /* 0x0000000579057209 */ /* 0x000fe20007810000 */
[----:B------:R-:W-:Y:S01]  /*7640*/  @!P2 HADD2 R45, -R71.H0_H0, -RZ.H0_H0 ;  /* 0xa00000ff472da230 */ /* 0x000fe20000000900 */
[----:B------:R-:W-:Y:S02]  /*7650*/  FMNMX.FTZ R8, R125, R8, !PT ;  /* 0x000000087d087209 */ /* 0x000fe40007810000 */
[----:B------:R-:W-:-:S02]  /*7660*/  FMNMX.FTZ R5, R120, R5, !PT ;  /* 0x0000000578057209 */ /* 0x000fc40007810000 */
[----:B------:R-:W-:Y:S02]  /*7670*/  FMNMX.FTZ R8, R124, R8, !PT ;  /* 0x000000087c087209 */ /* 0x000fe40007810000 */
[----:B------:R-:W-:Y:S02]  /*7680*/  FMNMX.FTZ R5, R115, R5, !PT ;  /* 0x0000000573057209 */ /* 0x000fe40007810000 */
[----:B--2---:R-:W-:Y:S01]  /*7690*/  SHF.R.U32.HI R4, RZ, 0x8, R12 ;  /* 0x00000008ff047819 */ /* 0x004fe2000001160c */
[----:B------:R-:W-:Y:S01]  /*76a0*/  FFMA.FTZ R12, R86, R2, -R7 ;  /* 0x00000002560c7223 */ /* 0x000fe20000010807 */
[----:B------:R-:W-:Y:S02]  /*76b0*/  FMNMX.FTZ R5, R114, R5, !PT ;  /* 0x0000000572057209 */ /* 0x000fe40007810000 */
[----:B------:R-:W-:Y:S01]  /*76c0*/  LOP3.LUT R4, R4, 0xffff, RZ, 0xc0, !PT ;  /* 0x0000ffff04047812 */ /* 0x000fe200078ec0ff */
[----:B------:R-:W-:Y:S01]  /*76d0*/  MUFU.EX2 R237, R12 ;  /* 0x0000000c00ed7308 */ /* 0x000fe20000000800 */
[----:B------:R-:W-:-:S02]  /*76e0*/  @!P3 PRMT R72, R44, 0x5410, RZ ;  /* 0x000054102c48b816 */ /* 0x000fc400000000ff */
[----:B------:R-:W-:Y:S02]  /*76f0*/  FMNMX.FTZ R5, R113, R5, !PT ;  /* 0x0000000571057209 */ /* 0x000fe40007810000 */
[----:B------:R-:W-:Y:S02]  /*7700*/  ISETP.GE.U32.AND P3, PT, R194, R4, PT ;  /* 0x00000004c200720c */ /* 0x000fe40003f66070 */
[----:B---3--:R-:W-:Y:S02]  /*7710*/  F2FP.PACK_AB R4, R182, R181 ;  /* 0x000000b5b604723e */ /* 0x008fe400000000ff */
[----:B------:R-:W-:Y:S02]  /*7720*/  FMNMX.FTZ R9, R123, R8, !PT ;  /* 0x000000087b097209 */ /* 0x000fe40007810000 */
[----:B------:R-:W-:Y:S02]  /*7730*/  FMNMX.FTZ R8, R105, R5, !PT ;  /* 0x0000000569087209 */ /* 0x000fe40007810000 */
[----:B------:R-:W-:-:S02]  /*7740*/  PRMT R70, R4, 0x7610, R70 ;  /* 0x0000761004467816 */ /* 0x000fc40000000046 */
[----:B------:R-:W-:Y:S01]  /*7750*/  PRMT R69, R4, 0x7632, R69 ;  /* 0x0000763204457816 */ /* 0x000fe20000000045 */
[----:B------:R-:W-:Y:S01]  /*7760*/  FFMA.FTZ R4, R122, R2, -R6 ;  /* 0x000000027a047223 */ /* 0x000fe20000010806 */
[----:B------:R-:W-:Y:S02]  /*7770*/  FMNMX.FTZ R8, R96, R8, !PT ;  /* 0x0000000860087209 */ /* 0x000fe40007810000 */
[----:B------:R-:W-:Y:S01]  /*7780*/  FMNMX.FTZ R5, R116, R9, !PT ;  /* 0x0000000974057209 */ /* 0x000fe20007810000 */
[----:B------:R1:W-:Y:S01]  /*7790*/  MUFU.EX2 R177, R4 ;  /* 0x0000000400b17308 */ /* 0x0003e20000000800 */
[----:B------:R-:W-:Y:S01]  /*77a0*/  @!P1 PRMT R74, R41, 0x5410, RZ ;  /* 0x00005410294a9816 */ /* 0x000fe200000000ff */
[----:B------:R-:W-:Y:S01]  /*77b0*/  @!P3 HADD2 R55, -R69.H0_H0, -RZ.H0_H0 ;  /* 0xa00000ff4537b230 */ /* 0x000fe20000000900 */
[----:B------:R-:W-:Y:S02]  /*77c0*/  FMNMX.FTZ R5, R110, R5, !PT ;  /* 0x000000056e057209 */ /* 0x000fe40007810000 */
[----:B------:R-:W-:Y:S01]  /*77d0*/  ISETP.GE.U32.AND P1, PT, R194, R11, PT ;  /* 0x0000000bc200720c */ /* 0x000fe20003f26070 */
[----:B------:R-:W-:Y:S01]  /*77e0*/  FFMA.FTZ R11, R89, R2, -R7 ;  /* 0x00000002590b7223 */ /* 0x000fe20000010807 */
[----:B------:R-:W-:-:S02]  /*77f0*/  FMNMX.FTZ R5, R95, R5, !PT ;  /* 0x000000055f057209 */ /* 0x000fc40007810000 */
[----:B------:R-:W-:Y:S01]  /*7800*/  PRMT R166, R70, 0x5410, R69 ;  /* 0x0000541046a67816 */ /* 0x000fe20000000045 */
[----:B------:R-:W-:Y:S01]  /*7810*/  MUFU.EX2 R233, R11 ;  /* 0x0000000b00e97308 */ /* 0x000fe20000000800 */
[----:B------:R-:W-:Y:S01]  /*7820*/  FMNMX.FTZ R100, R94, R5, !PT ;  /* 0x000000055e647209 */ /* 0x000fe20007810000 */
[----:B------:R-:W-:Y:S01]  /*7830*/  FFMA.FTZ R5, R66, R2, -R7 ;  /* 0x0000000242057223 */ /* 0x000fe20000010807 */
[----:B------:R-:W-:Y:S02]  /*7840*/  @!P2 PRMT R71, R45, 0x5410, RZ ;  /* 0x000054102d47a816 */ /* 0x000fe400000000ff */
[----:B------:R-:W-:Y:S02]  /*7850*/  FMNMX.FTZ R100, R90, R100, !PT ;  /* 0x000000645a647209 */ /* 0x000fe40007810000 */
[----:B-1----:R-:W-:Y:S01]  /*7860*/  FMNMX.FTZ R4, R93, R8, !PT ;  /* 0x000000085d047209 */ /* 0x002fe20007810000 */
[----:B------:R-:W-:Y:S01]  /*7870*/  FFMA.FTZ R8, R65, R2, -R6 ;  /* 0x0000000241087223 */ /* 0x000fe20000010806 */
[----:B------:R-:W-:Y:S01]  /*7880*/  @!P1 HADD2 R54, -R70.H0_H0, -RZ.H0_H0 ;  /* 0xa00000ff46369230 */ /* 0x000fe20000000900 */
[----:B------:R-:W-:Y:S01]  /*7890*/  FMNMX.FTZ R100, R84, R100, !PT ;  /* 0x0000006454647209 */ /* 0x000fe20007810000 */
[----:B------:R-:W-:Y:S01]  /*78a0*/  MUFU.EX2 R245, R5 ;  /* 0x0000000500f57308 */ /* 0x000fe20000000800 */
[----:B------:R-:W-:-:S02]  /*78b0*/  FMNMX.FTZ R103, R88, R4, !PT ;  /* 0x0000000458677209 */ /* 0x000fc40007810000 */
[----:B------:R-:W-:Y:S02]  /*78c0*/  LOP3.LUT R4, R21, 0xff, RZ, 0xc0, !PT ;  /* 0x000000ff15047812 */ /* 0x000fe400078ec0ff */
[----:B------:R-:W-:Y:S02]  /*78d0*/  FMNMX.FTZ R103, R85, R103, !PT ;  /* 0x0000006755677209 */ /* 0x000fe40007810000 */
[----:B------:R-:W-:Y:S01]  /*78e0*/  @!P1 PRMT R70, R54, 0x5410, RZ ;  /* 0x0000541036469816 */ /* 0x000fe200000000ff */
[----:B------:R1:W2:Y:S01]  /*78f0*/  MUFU.EX2 R180, R8 ;  /* 0x0000000800b47308 */ /* 0x0002a20000000800 */
[----:B------:R-:W-:Y:S02]  /*7900*/  FMNMX.FTZ R103, R80, R103, !PT ;  /* 0x0000006750677209 */ /* 0x000fe40007810000 */
[----:B------:R-:W-:Y:S02]  /*7910*/  ISETP.GE.U32.AND P1, PT, R194, R4, PT ;  /* 0x00000004c200720c */ /* 0x000fe40003f26070 */
[----:B------:R-:W-:-:S02]  /*7920*/  FMNMX.FTZ R103, R56, R103, !PT ;  /* 0x0000006738677209 */ /* 0x000fc40007810000 */
[----:B------:R-:W-:Y:S02]  /*7930*/  FMNMX.FTZ R100, R62, R100, !PT ;  /* 0x000000643e647209 */ /* 0x000fe40007810000 */
[----:B------:R-:W-:Y:S02]  /*7940*/  FMNMX.FTZ R103, R47, R103, !PT ;  /* 0x000000672f677209 */ /* 0x000fe40007810000 */
[----:B------:R-:W-:Y:S01]  /*7950*/  LOP3.LUT R4, R16, 0xff, RZ, 0xc0, !PT ;  /* 0x000000ff10047812 */ /* 0x000fe200078ec0ff */
[-CC-:B------:R-:W-:Y:S01]  /*7960*/  FFMA.FTZ R16, R59, R2.reuse, -R7.reuse ;  /* 0x000000023b107223 */ /* 0x180fe20000010807 */
[----:B------:R-:W-:Y:S02]  /*7970*/  FMNMX.FTZ R103, R46, R103, !PT ;  /* 0x000000672e677209 */ /* 0x000fe40007810000 */
[----:B------:R-:W-:Y:S01]  /*7980*/  ISETP.GE.U32.AND P2, PT, R194, R15, PT ;  /* 0x0000000fc200720c */ /* 0x000fe20003f46070 */
[----:B------:R-:W-:Y:S01]  /*7990*/  FFMA.FTZ R15, R82, R2, -R6 ;  /* 0x00000002520f7223 */ /* 0x000fe20000010806 */
[----:B------:R-:W-:Y:S01]  /*79a0*/  @!P3 PRMT R69, R55, 0x5410, RZ ;  /* 0x000054103745b816 */ /* 0x000fe200000000ff */
[----:B-1----:R-:W1:Y:S01]  /*79b0*/  SHFL.BFLY PT, R8, R103, 0x2, 0x1f ;  /* 0x0c401f0067087f89 */ /* 0x002e6200000e0000 */
[----:B------:R-:W-:Y:S01]  /*79c0*/  FMNMX.FTZ R100, R58, R100, !PT ;  /* 0x000000643a647209 */ /* 0x000fe20007810000 */
[----:B------:R-:W-:Y:S01]  /*79d0*/  MUFU.EX2 R219, R15 ;  /* 0x0000000f00db7308 */ /* 0x000fe20000000800 */
[----:B------:R-:W-:Y:S01]  /*79e0*/  ISETP.GE.U32.AND P3, PT, R194, R4, PT ;  /* 0x00000004c200720c */ /* 0x000fe20003f66070 */
[----:B------:R-:W-:Y:S01]  /*79f0*/  FFMA.FTZ R4, R63, R2, -R7 ;  /* 0x000000023f047223 */ /* 0x000fe20000010807 */
[----:B--2---:R-:W-:-:S02]  /*7a00*/  F2FP.PACK_AB R5, R180, R177 ;  /* 0x000000b1b405723e */ /* 0x004fc400000000ff */
[----:B------:R-:W-:Y:S02]  /*7a10*/  FMNMX.FTZ R100, R57, R100, !PT ;  /* 0x0000006439647209 */ /* 0x000fe40007810000 */
[C---:B------:R-:W-:Y:S01]  /*7a20*/  PRMT R68, R5.reuse, 0x7632, R68 ;  /* 0x0000763205447816 */ /* 0x040fe20000000044 */
[----:B------:R2:W3:Y:S01]  /*7a30*/  MUFU.EX2 R246, R4 ;  /* 0x0000000400f67308 */ /* 0x0004e20000000800 */
[----:B------:R-:W-:Y:S01]  /*7a40*/  PRMT R67, R5, 0x7610, R67 ;  /* 0x0000761005437816 */ /* 0x000fe20000000043 */
[----:B------:R-:W4:Y:S01]  /*7a50*/  SHFL.BFLY PT, R9, R100, 0x2, 0x1f ;  /* 0x0c401f0064097f89 */ /* 0x000f2200000e0000 */
[----:B------:R-:W-:Y:S01]  /*7a60*/  LOP3.LUT R5, R13, 0xff, RZ, 0xc0, !PT ;  /* 0x000000ff0d057812 */ /* 0x000fe200078ec0ff */
[----:B------:R-:W-:Y:S01]  /*7a70*/  @!P2 HADD2 R61, -R68.H0_H0, -RZ.H0_H0 ;  /* 0xa00000ff443da230 */ /* 0x000fe20000000900 */
[----:B------:R-:W-:Y:S01]  /*7a80*/  PRMT R161, R67, 0x5410, R68 ;  /* 0x0000541043a17816 */ /* 0x000fe20000000044 */
[----:B------:R-:W-:Y:S01]  /*7a90*/  @!P3 HADD2 R63, -R67.H0_H0, -RZ.H0_H0 ;  /* 0xa00000ff433fb230 */ /* 0x000fe20000000900 */
[----:B------:R-:W-:Y:S01]  /*7aa0*/  @!P4 PRMT R78, R39, 0x5410, RZ ;  /* 0x00005410274ec816 */ /* 0x000fe200000000ff */
[----:B------:R-:W-:Y:S01]  /*7ab0*/  MUFU.EX2 R250, R16 ;  /* 0x0000001000fa7308 */ /* 0x000fe20000000800 */
[----:B------:R-:W-:-:S02]  /*7ac0*/  @!P2 PRMT R68, R61, 0x5410, RZ ;  /* 0x000054103d44a816 */ /* 0x000fc400000000ff */
[----:B------:R-:W-:Y:S02]  /*7ad0*/  ISETP.GE.U32.AND P2, PT, R194, R5, PT ;  /* 0x00000005c200720c */ /* 0x000fe40003f46070 */
[----:B------:R-:W-:Y:S02]  /*7ae0*/  @!P3 PRMT R67, R63, 0x5410, RZ ;  /* 0x000054103f43b816 */ /* 0x000fe400000000ff */
[----:B-1----:R-:W-:Y:S02]  /*7af0*/  FMNMX.FTZ R103, R103, R8, !PT ;  /* 0x0000000867677209 */ /* 0x002fe40007810000 */
[----:B--2---:R-:W-:Y:S02]  /*7b00*/  LOP3.LUT R4, R13, 0xffff, RZ, 0xc0, !PT ;  /* 0x0000ffff0d047812 */ /* 0x004fe400078ec0ff */
[----:B---3--:R-:W-:Y:S02]  /*7b10*/  F2FP.PACK_AB R5, R246, R245 ;  /* 0x000000f5f605723e */ /* 0x008fe400000000ff */
[----:B------:R-:W-:-:S02]  /*7b20*/  SHF.R.U32.HI R4, RZ, 0x8, R4 ;  /* 0x00000008ff047819 */ /* 0x000fc40000011604 */
[C---:B------:R-:W-:Y:S02]  /*7b30*/  PRMT R66, R5.reuse, 0x7610, R66 ;  /* 0x0000761005427816 */ /* 0x040fe40000000042 */
[----:B------:R-:W-:Y:S02]  /*7b40*/  LOP3.LUT R4, R4, 0xffff, RZ, 0xc0, !PT ;  /* 0x0000ffff04047812 */ /* 0x000fe400078ec0ff */
[----:B------:R-:W-:Y:S01]  /*7b50*/  PRMT R65, R5, 0x7632, R65 ;  /* 0x0000763205417816 */ /* 0x000fe20000000041 */
[--C-:B------:R-:W-:Y:S01]  /*7b60*/  FFMA.FTZ R5, R79, R2, -R6.reuse ;  /* 0x000000024f057223 */ /* 0x100fe20000010806 */
[----:B------:R-:W-:Y:S01]  /*7b70*/  ISETP.GE.U32.AND P3, PT, R194, R4, PT ;  /* 0x00000004c200720c */ /* 0x000fe20003f66070 */
[----:B------:R-:W-:Y:S01]  /*7b80*/  FFMA.FTZ R4, R83, R2, -R6 ;  /* 0x0000000253047223 */ /* 0x000fe20000010806 */
[----:B------:R-:W-:Y:S01]  /*7b90*/  @!P2 HADD2 R64, -R66.H0_H0, -RZ.H0_H0 ;  /* 0xa00000ff4240a230 */ /* 0x000fe20000000900 */
[----:B------:R1:W-:Y:S01]  /*7ba0*/  MUFU.EX2 R244, R5 ;  /* 0x0000000500f47308 */ /* 0x0003e20000000800 */
[----:B----4-:R-:W-:-:S02]  /*7bb0*/  FMNMX.FTZ R100, R100, R9, !PT ;  /* 0x0000000964647209 */ /* 0x010fc40007810000 */
[----:B------:R-:W-:Y:S02]  /*7bc0*/  PRMT R204, R66, 0x5410, R65 ;  /* 0x0000541042cc7816 */ /* 0x000fe40000000041 */
[----:B------:R-:W-:Y:S01]  /*7bd0*/  @!P2 PRMT R66, R64, 0x5410, RZ ;  /* 0x000054104042a816 */ /* 0x000fe200000000ff */
[----:B------:R-:W2:Y:S01]  /*7be0*/  SHFL.BFLY PT, R8, R100, 0x1, 0x1f ;  /* 0x0c201f0064087f89 */ /* 0x000ea200000e0000 */
[----:B------:R-:W-:Y:S01]  /*7bf0*/  ISETP.GE.U32.AND P4, PT, R194, R14, PT ;  /* 0x0000000ec200720c */ /* 0x000fe20003f86070 */
[----:B------:R3:W4:Y:S01]  /*7c00*/  MUFU.EX2 R183, R4 ;  /* 0x0000000400b77308 */ /* 0x0007220000000800 */
[----:B------:R-:W-:Y:S01]  /*7c10*/  FFMA.FTZ R14, R60, R2, -R6 ;  /* 0x000000023c0e7223 */ /* 0x000fe20000010806 */
[----:B------:R-:W-:-:S05]  /*7c20*/  @!P3 HADD2 R79, -R65.H0_H0, -RZ.H0_H0 ;  /* 0xa00000ff414fb230 */ /* 0x000fca0000000900 */
[----:B------:R-:W-:Y:S01]  /*7c30*/  @!P3 PRMT R65, R79, 0x5410, RZ ;  /* 0x000054104f41b816 */ /* 0x000fe200000000ff */
[----:B-1----:R-:W1:Y:S01]  /*7c40*/  SHFL.BFLY PT, R5, R103, 0x1, 0x1f ;  /* 0x0c201f0067057f89 */ /* 0x002e6200000e0000 */
[----:B------:R-:W-:Y:S01]  /*7c50*/  MUFU.EX2 R249, R14 ;  /* 0x0000000e00f97308 */ /* 0x000fe20000000800 */
[----:B---3--:R-:W-:-:S04]  /*7c60*/  SHF.R.U32.HI R4, RZ, 0x18, R13 ;  /* 0x00000018ff047819 */ /* 0x008fc8000001160d */
[----:B------:R-:W-:Y:S02]  /*7c70*/  ISETP.GE.U32.AND P2, PT, R194, R4, PT ;  /* 0x00000004c200720c */ /* 0x000fe40003f46070 */
[----:B------:R-:W-:Y:S01]  /*7c80*/  SHF.R.U32.HI R4, RZ, 0x10, R13 ;  /* 0x00000010ff047819 */ /* 0x000fe2000001160d */
[----:B------:R-:W-:Y:S01]  /*7c90*/  FFMA.FTZ R13, R81, R2, -R7 ;  /* 0x00000002510d7223 */ /* 0x000fe20000010807 */
[----:B--2---:R-:W-:Y:S01]  /*7ca0*/  FMNMX.FTZ R100, R100, R8, !PT ;  /* 0x0000000864647209 */ /* 0x004fe20007810000 */
[----:B------:R-:W-:Y:S01]  /*7cb0*/  FFMA.FTZ R7, R91, R2, -R6 ;  /* 0x000000025b077223 */ /* 0x000fe20000010806 */
[----:B------:R-:W-:Y:S01]  /*7cc0*/  LOP3.LUT R4, R4, 0xff, RZ, 0xc0, !PT ;  /* 0x000000ff04047812 */ /* 0x000fe200078ec0ff */
[----:B------:R-:W-:Y:S01]  /*7cd0*/  MUFU.EX2 R252, R13 ;  /* 0x0000000d00fc7308 */ /* 0x000fe20000000800 */
[----:B------:R-:W-:Y:S02]  /*7ce0*/  SHF.R.U32.HI R8, RZ, 0x8, R43 ;  /* 0x00000008ff087819 */ /* 0x000fe4000001162b */
[----:B------:R-:W-:-:S02]  /*7cf0*/  ISETP.GE.U32.AND P3, PT, R194, R4, PT ;  /* 0x00000004c200720c */ /* 0x000fc40003f66070 */
[----:B----4-:R-:W-:Y:S02]  /*7d00*/  F2FP.PACK_AB R4, R244, R183 ;  /* 0x000000b7f404723e */ /* 0x010fe400000000ff */
[----:B-1----:R-:W-:Y:S01]  /*7d10*/  FMNMX.FTZ R103, R103, R5, !PT ;  /* 0x0000000567677209 */ /* 0x002fe20007810000 */
[----:B------:R-:W-:Y:S01]  /*7d20*/  FMUL.FTZ R5, R2, R100 ;  /* 0x0000006402057220 */ /* 0x000fe20000410000 */
[C---:B------:R-:W-:Y:S01]  /*7d30*/  PRMT R64, R4.reuse, 0x7632, R64 ;  /* 0x0000763204407816 */ /* 0x040fe20000000040 */
[----:B------:R1:W2:Y:S01]  /*7d40*/  MUFU.EX2 R206, R7 ;  /* 0x0000000700ce7308 */ /* 0x0002a20000000800 */
[----:B------:R-:W-:Y:S01]  /*7d50*/  PRMT R63, R4, 0x7610, R63 ;  /* 0x00007610043f7816 */ /* 0x000fe2000000003f */
[----:B------:R-:W-:Y:S01]  /*7d60*/  FMUL.FTZ R4, R2, R103 ;  /* 0x0000006702047220 */ /* 0x000fe20000410000 */
[----:B------:R-:W-:Y:S01]  /*7d70*/  LOP3.LUT R8, R8, 0xffff, RZ, 0xc0, !PT ;  /* 0x0000ffff08087812 */ /* 0x000fe200078ec0ff */
[----:B------:R-:W-:Y:S01]  /*7d80*/  @!P2 HADD2 R83, -R64.H0_H0, -RZ.H0_H0 ;  /* 0xa00000ff4053a230 */ /* 0x000fe20000000900 */
[----:B------:R-:W-:-:S02]  /*7d90*/  PRMT R201, R63, 0x5410, R64 ;  /* 0x000054103fc97816 */ /* 0x000fc40000000040 */
[----:B------:R-:W-:Y:S02]  /*7da0*/  F2FP.PACK_AB R6, R233, R236 ;  /* 0x000000ece906723e */ /* 0x000fe400000000ff */
[----:B------:R-:W-:Y:S02]  /*7db0*/  @!P2 PRMT R64, R83, 0x5410, RZ ;  /* 0x000054105340a816 */ /* 0x000fe400000000ff */
[----:B------:R-:W-:Y:S02]  /*7dc0*/  FSETP.NEU.FTZ.AND P2, PT, R103, -INF , PT ;  /* 0xff8000006700780b */ /* 0x000fe40003f5d000 */
[----:B------:R-:W-:Y:S02]  /*7dd0*/  PRMT R61, R6, 0x7632, R61 ;  /* 0x00007632063d7816 */ /* 0x000fe4000000003d */
[----:B------:R-:W-:Y:S02]  /*7de0*/  FSEL R4, R4, RZ, P2 ;  /* 0x000000ff04047208 */ /* 0x000fe40001000000 */
[----:B------:R-:W-:-:S03]  /*7df0*/  FSETP.NEU.FTZ.AND P2, PT, R100, -INF , PT ;  /* 0xff8000006400780b */ /* 0x000fc60003f5d000 */
[-CC-:B------:R-:W-:Y:S01]  /*7e00*/  FFMA.FTZ R27, R119, R2.reuse, -R4.reuse ;  /* 0x00000002771b7223 */ /* 0x180fe20000010804 */
[----:B------:R-:W-:Y:S01]  /*7e10*/  FSEL R5, R5, RZ, P2 ;  /* 0x000000ff05057208 */ /* 0x000fe20001000000 */
[--C-:B------:R-:W-:Y:S01]  /*7e20*/  FFMA.FTZ R32, R117, R2, -R4.reuse ;  /* 0x0000000275207223 */ /* 0x100fe20000010804 */
[----:B------:R-:W-:Y:S01]  /*7e30*/  ISETP.GE.U32.AND P2, PT, R194, R8, PT ;  /* 0x00000008c200720c */ /* 0x000fe20003f46070 */
[----:B------:R-:W-:Y:S01]  /*7e40*/  IMAD.WIDE.U32 R8, R52, -0x2daee0ad, RZ ;  /* 0xd2511f5334087825 */ /* 0x000fe200078e00ff */
[----:B------:R-:W-:Y:S03]  /*7e50*/  MUFU.EX2 R16, R27 ;  /* 0x0000001b00107308 */ /* 0x000fe60000000800 */
[-C--:B------:R-:W-:Y:S01]  /*7e60*/  FFMA.FTZ R40, R121, R2.reuse, -R4 ;  /* 0x0000000279287223 */ /* 0x080fe20000010804 */
[----:B-1----:R-:W-:Y:S01]  /*7e70*/  SHF.R.U32.HI R7, RZ, 0x10, R8 ;  /* 0x00000010ff077819 */ /* 0x002fe20000011608 */
[----:B------:R-:W-:-:S02]  /*7e80*/  FFMA.FTZ R45, R115, R2, -R4 ;  /* 0x00000002732d7223 */ /* 0x000fc40000010804 */
[-CC-:B------:R-:W-:Y:S02]  /*7e90*/  FFMA.FTZ R97, R113, R2.reuse, -R4.reuse ;  /* 0x0000000271617223 */ /* 0x180fe40000010804 */
[-CC-:B------:R-:W-:Y:S02]  /*7ea0*/  FFMA.FTZ R41, R120, R2.reuse, -R4.reuse ;  /* 0x0000000278297223 */ /* 0x180fe40000010804 */
[-CC-:B------:R-:W-:Y:S01]  /*7eb0*/  FFMA.FTZ R79, R114, R2.reuse, -R4.reuse ;  /* 0x00000002724f7223 */ /* 0x180fe20000010804 */
[----:B------:R-:W-:Y:S01]  /*7ec0*/  @!P2 HADD2 R48, -R61.H0_H0, -RZ.H0_H0 ;  /* 0xa00000ff3d30a230 */ /* 0x000fe20000000900 */
[-CC-:B------:R-:W-:Y:S02]  /*7ed0*/  FFMA.FTZ R98, R105, R2.reuse, -R4.reuse ;  /* 0x0000000269627223 */ /* 0x180fe40000010804 */
[-CC-:B------:R-:W-:Y:S02]  /*7ee0*/  FFMA.FTZ R111, R96, R2.reuse, -R4.reuse ;  /* 0x00000002606f7223 */ /* 0x180fe40000010804 */
[-CC-:B------:R-:W-:Y:S01]  /*7ef0*/  FFMA.FTZ R113, R93, R2.reuse, -R4.reuse ;  /* 0x000000025d717223 */ /* 0x180fe20000010804 */
[----:B------:R-:W-:Y:S01]  /*7f00*/  MUFU.EX2 R79, R79 ;  /* 0x0000004f004f7308 */ /* 0x000fe20000000800 */
[----:B------:R-:W-:-:S02]  /*7f10*/  FFMA.FTZ R115, R88, R2, -R4 ;  /* 0x0000000258737223 */ /* 0x000fc40000010804 */
[-CC-:B------:R-:W-:Y:S02]  /*7f20*/  FFMA.FTZ R117, R85, R2.reuse, -R4.reuse ;  /* 0x0000000255757223 */ /* 0x180fe40000010804 */
[-CC-:B------:R-:W-:Y:S02]  /*7f30*/  FFMA.FTZ R119, R80, R2.reuse, -R4.reuse ;  /* 0x0000000250777223 */ /* 0x180fe40000010804 */
[-CC-:B------:R-:W-:Y:S02]  /*7f40*/  FFMA.FTZ R126, R56, R2.reuse, -R4.reuse ;  /* 0x00000002387e7223 */ /* 0x180fe40000010804 */
[-CC-:B------:R-:W-:Y:S02]  /*7f50*/  FFMA.FTZ R118, R47, R2.reuse, -R4.reuse ;  /* 0x000000022f767223 */ /* 0x180fe40000010804 */
[-C--:B------:R-:W-:Y:S01]  /*7f60*/  FFMA.FTZ R121, R46, R2.reuse, -R4 ;  /* 0x000000022e797223 */ /* 0x080fe20000010804 */
[----:B------:R-:W-:Y:S01]  /*7f70*/  LOP3.LUT R4, R9, R187, R20, 0x96, !PT ;  /* 0x000000bb09047212 */ /* 0x000fe200078e9614 */
[-CC-:B------:R-:W-:Y:S01]  /*7f80*/  FFMA.FTZ R89, R95, R2.reuse, -R5.reuse ;  /* 0x000000025f597223 */ /* 0x180fe20000010805 */
[----:B------:R-:W-:Y:S01]  /*7f90*/  @!P3 HADD2 R46, -R63.H0_H0, -RZ.H0_H0 ;  /* 0xa00000ff3f2eb230 */ /* 0x000fe20000000900 */
[-CC-:B------:R-:W-:Y:S01]  /*7fa0*/  FFMA.FTZ R20, R130, R2.reuse, -R5.reuse ;  /* 0x0000000282147223 */ /* 0x180fe20000010805 */
[----:B------:R-:W-:Y:S01]  /*7fb0*/  LOP3.LUT R9, R8, 0xffff, RZ, 0xc0, !PT ;  /* 0x0000ffff08097812 */ /* 0x000fe200078ec0ff */
[-CC-:B------:R-:W-:Y:S01]  /*7fc0*/  FFMA.FTZ R11, R129, R2.reuse, -R5.reuse ;  /* 0x00000002810b7223 */ /* 0x180fe20000010805 */
[----:B------:R-:W-:Y:S01]  /*7fd0*/  MUFU.EX2 R179, R89 ;  /* 0x0000005900b37308 */ /* 0x000fe20000000800 */
[-CC-:B------:R-:W-:Y:S01]  /*7fe0*/  FFMA.FTZ R21, R132, R2.reuse, -R5.reuse ;  /* 0x0000000284157223 */ /* 0x180fe20000010805 */
[----:B------:R-:W-:Y:S01]  /*7ff0*/  @!P3 PRMT R63, R46, 0x5410, RZ ;  /* 0x000054102e3fb816 */ /* 0x000fe200000000ff */
[----:B------:R-:W-:-:S02]  /*8000*/  FFMA.FTZ R36, R131, R2, -R5 ;  /* 0x0000000283247223 */ /* 0x000fc40000010805 */
[-CC-:B------:R-:W-:Y:S02]  /*8010*/  FFMA.FTZ R42, R125, R2.reuse, -R5.reuse ;  /* 0x000000027d2a7223 */ /* 0x180fe40000010805 */
[-CC-:B------:R-:W-:Y:S02]  /*8020*/  FFMA.FTZ R43, R124, R2.reuse, -R5.reuse ;  /* 0x000000027c2b7223 */ /* 0x180fe40000010805 */
[-CC-:B------:R-:W-:Y:S02]  /*8030*/  FFMA.FTZ R85, R123, R2.reuse, -R5.reuse ;  /* 0x000000027b557223 */ /* 0x180fe40000010805 */
[-CC-:B------:R-:W-:Y:S02]  /*8040*/  FFMA.FTZ R86, R116, R2.reuse, -R5.reuse ;  /* 0x0000000274567223 */ /* 0x180fe40000010805 */
[-CC-:B------:R-:W-:Y:S02]  /*8050*/  FFMA.FTZ R88, R110, R2.reuse, -R5.reuse ;  /* 0x000000026e587223 */ /* 0x180fe40000010805 */
[-CC-:B------:R-:W-:Y:S01]  /*8060*/  FFMA.FTZ R95, R94, R2.reuse, -R5.reuse ;  /* 0x000000025e5f7223 */ /* 0x180fe20000010805 */
[----:B------:R-:W-:Y:S01]  /*8070*/  MUFU.EX2 R178, R86 ;  /* 0x0000005600b27308 */ /* 0x000fe20000000800 */
[----:B------:R-:W-:-:S02]  /*8080*/  FFMA.FTZ R96, R90, R2, -R5 ;  /* 0x000000025a607223 */ /* 0x000fc40000010805 */
[-CC-:B------:R-:W-:Y:S02]  /*8090*/  FFMA.FTZ R106, R84, R2.reuse, -R5.reuse ;  /* 0x00000002546a7223 */ /* 0x180fe40000010805 */
[-CC-:B------:R-:W-:Y:S01]  /*80a0*/  FFMA.FTZ R105, R62, R2.reuse, -R5.reuse ;  /* 0x000000023e697223 */ /* 0x180fe20000010805 */
[----:B------:R-:W-:Y:S01]  /*80b0*/  PRMT R62, R6, 0x7610, R62 ;  /* 0x00007610063e7816 */ /* 0x000fe2000000003e */
[--C-:B------:R-:W-:Y:S01]  /*80c0*/  FFMA.FTZ R114, R58, R2, -R5.reuse ;  /* 0x000000023a727223 */ /* 0x100fe20000010805 */
[----:B--2---:R-:W-:Y:S01]  /*80d0*/  F2FP.PACK_AB R6, R205, R206 ;  /* 0x000000cecd06723e */ /* 0x004fe200000000ff */
[----:B------:R-:W-:Y:S01]  /*80e0*/  FFMA.FTZ R112, R57, R2, -R5 ;  /* 0x0000000239707223 */ /* 0x000fe20000010805 */
[----:B------:R-:W-:Y:S01]  /*80f0*/  LOP3.LUT R2, R8, 0xff, RZ, 0xc0, !PT ;  /* 0x000000ff08027812 */ /* 0x000fe200078ec0ff */
[----:B------:R-:W-:Y:S01]  /*8100*/  @!P0 HADD2 R47, -R62.H0_H0, -RZ.H0_H0 ;  /* 0xa00000ff3e2f8230 */ /* 0x000fe20000000900 */
[----:B------:R-:W-:Y:S01]  /*8110*/  PRMT R60, R6, 0x7632, R60 ;  /* 0x00007632063c7816 */ /* 0x000fe2000000003c */
[----:B------:R-:W-:Y:S01]  /*8120*/  MUFU.EX2 R176, R88 ;  /* 0x0000005800b07308 */ /* 0x000fe20000000800 */
[----:B------:R-:W-:-:S02]  /*8130*/  ISETP.GE.U32.AND P3, PT, R194, R2, PT ;  /* 0x00000002c200720c */ /* 0x000fc40003f66070 */
[C---:B------:R-:W-:Y:S01]  /*8140*/  LOP3.LUT R2, R4.reuse, 0xffff, RZ, 0xc0, !PT ;  /* 0x0000ffff04027812 */ /* 0x040fe200078ec0ff */
[----:B------:R-:W-:Y:S01]  /*8150*/  @!P4 HADD2 R51, -R60.H0_H0, -RZ.H0_H0 ;  /* 0xa00000ff3c33c230 */ /* 0x000fe20000000900 */
[----:B------:R-:W-:Y:S02]  /*8160*/  LOP3.LUT R5, R4, 0xff, RZ, 0xc0, !PT ;  /* 0x000000ff04057812 */ /* 0x000fe400078ec0ff */
[----:B------:R-:W-:Y:S01]  /*8170*/  SHF.R.U32.HI R2, RZ, 0x8, R2 ;  /* 0x00000008ff027819 */ /* 0x000fe20000011602 */
[----:B------:R-:W-:Y:S01]  /*8180*/  MUFU.EX2 R242, R106 ;  /* 0x0000006a00f27308 */ /* 0x000fe20000000800 */
[----:B------:R-:W-:Y:S02]  /*8190*/  PRMT R59, R6, 0x7610, R59 ;  /* 0x00007610063b7816 */ /* 0x000fe4000000003b */
[----:B------:R-:W-:Y:S02]  /*81a0*/  PRMT R199, R62, 0x5410, R61 ;  /* 0x000054103ec77816 */ /* 0x000fe4000000003d */
[----:B------:R-:W-:Y:S01]  /*81b0*/  @!P2 PRMT R61, R48, 0x5410, RZ ;  /* 0x00005410303da816 */ /* 0x000fe200000000ff */
[----:B------:R-:W-:Y:S01]  /*81c0*/  @!P1 HADD2 R53, -R59.H0_H0, -RZ.H0_H0 ;  /* 0xa00000ff3b359230 */ /* 0x000fe20000000900 */
[----:B------:R-:W-:Y:S01]  /*81d0*/  LOP3.LUT R2, R2, 0xffff, RZ, 0xc0, !PT ;  /* 0x0000ffff02027812 */ /* 0x000fe200078ec0ff */
[----:B------:R-:W-:Y:S01]  /*81e0*/  MUFU.EX2 R6, R20 ;  /* 0x0000001400067308 */ /* 0x000fe20000000800 */
[----:B------:R-:W-:-:S02]  /*81f0*/  ISETP.GE.U32.AND P2, PT, R194, R5, PT ;  /* 0x00000005c200720c */ /* 0x000fc40003f46070 */
[----:B------:R-:W-:Y:S02]  /*8200*/  PRMT R197, R59, 0x5410, R60 ;  /* 0x000054103bc57816 */ /* 0x000fe4000000003c */
[----:B------:R-:W-:Y:S02]  /*8210*/  @!P4 PRMT R60, R51, 0x5410, RZ ;  /* 0x00005410333cc816 */ /* 0x000fe400000000ff */
[----:B------:R-:W-:Y:S01]  /*8220*/  ISETP.GE.U32.AND P4, PT, R194, R2, PT ;  /* 0x00000002c200720c */ /* 0x000fe20003f86070 */
[----:B------:R1:W-:Y:S01]  /*8230*/  MUFU.EX2 R243, R105 ;  /* 0x0000006900f37308 */ /* 0x0003e20000000800 */
[----:B------:R-:W-:Y:S02]  /*8240*/  F2FP.PACK_AB R2, R252, R237 ;  /* 0x000000edfc02723e */ /* 0x000fe400000000ff */
[----:B------:R-:W-:Y:S02]  /*8250*/  @!P1 PRMT R59, R53, 0x5410, RZ ;  /* 0x00005410353b9816 */ /* 0x000fe400000000ff */
[----:B------:R-:W-:-:S02]  /*8260*/  PRMT R58, R2, 0x7610, R58 ;  /* 0x00007610023a7816 */ /* 0x000fc4000000003a */
[----:B------:R-:W-:Y:S01]  /*8270*/  PRMT R57, R2, 0x7632, R57 ;  /* 0x0000763202397816 */ /* 0x000fe20000000039 */
[----:B------:R-:W-:Y:S01]  /*8280*/  MUFU.EX2 R240, R114 ;  /* 0x0000007200f07308 */ /* 0x000fe20000000800 */
[----:B------:R-:W-:Y:S01]  /*8290*/  SHF.R.U32.HI R2, RZ, 0x18, R4 ;  /* 0x00000018ff027819 */ /* 0x000fe20000011604 */
[----:B------:R-:W-:Y:S01]  /*82a0*/  @!P2 HADD2 R80, -R58.H0_H0, -RZ.H0_H0 ;  /* 0xa00000ff3a50a230 */ /* 0x000fe20000000900 */
[----:B------:R-:W-:Y:S01]  /*82b0*/  PRMT R196, R58, 0x5410, R57 ;  /* 0x000054103ac47816 */ /* 0x000fe20000000039 */
[----:B------:R-:W-:Y:S01]  /*82c0*/  @!P4 HADD2 R56, -R57.H0_H0, -RZ.H0_H0 ;  /* 0xa00000ff3938c230 */ /* 0x000fe20000000900 */
[----:B------:R-:W-:Y:S02]  /*82d0*/  SHF.R.U32.HI R8, RZ, 0x18, R8 ;  /* 0x00000018ff087819 */ /* 0x000fe40000011608 */
[----:B------:R-:W-:Y:S01]  /*82e0*/  @!P2 PRMT R58, R80, 0x5410, RZ ;  /* 0x00005410503aa816 */ /* 0x000fe200000000ff */
[----:B------:R-:W-:Y:S01]  /*82f0*/  MUFU.EX2 R241, R112 ;  /* 0x0000007000f17308 */ /* 0x000fe20000000800 */
[----:B------:R-:W-:Y:S01]  /*8300*/  ISETP.GE.U32.AND P2, PT, R194, R2, PT ;  /* 0x00000002c200720c */ /* 0x000fe20003f46070 */
[----:B-1----:R-:W-:Y:S01]  /*8310*/  IMAD.MOV.U32 R105, RZ, RZ, R239 ;  /* 0x000000ffff697224 */ /* 0x002fe200078e00ef */
[----:B------:R-:W-:-:S02]  /*8320*/  SHF.R.U32.HI R2, RZ, 0x10, R4 ;  /* 0x00000010ff027819 */ /* 0x000fc40000011604 */
[----:B------:R-:W-:Y:S02]  /*8330*/  F2FP.PACK_AB R4, R249, R219 ;  /* 0x000000dbf904723e */ /* 0x000fe400000000ff */
[----:B------:R-:W-:Y:S01]  /*8340*/  LOP3.LUT R2, R2, 0xff, RZ, 0xc0, !PT ;  /* 0x000000ff02027812 */ /* 0x000fe200078ec0ff */
[----:B------:R-:W-:Y:S01]  /*8350*/  MUFU.EX2 R106, R119 ;  /* 0x00000077006a7308 */ /* 0x000fe20000000800 */
[----:B------:R-:W-:Y:S02]  /*8360*/  @!P4 PRMT R57, R56, 0x5410, RZ ;  /* 0x000054103839c816 */ /* 0x000fe400000000ff */
[----:B------:R-:W-:Y:S02]  /*8370*/  PRMT R56, R4, 0x7632, R56 ;  /* 0x0000763204387816 */ /* 0x000fe40000000038 */
[----:B------:R-:W-:Y:S02]  /*8380*/  ISETP.GE.U32.AND P4, PT, R194, R2, PT ;  /* 0x00000002c200720c */ /* 0x000fe40003f86070 */
[----:B------:R-:W-:Y:S01]  /*8390*/  SHF.R.U32.HI R2, RZ, 0x8, R9 ;  /* 0x00000008ff027819 */ /* 0x000fe20000011609 */
[----:B------:R-:W-:Y:S01]  /*83a0*/  @!P2 HADD2 R81, -R56.H0_H0, -RZ.H0_H0 ;  /* 0xa00000ff3851a230 */ /* 0x000fe20000000900 */
[----:B------:R-:W-:Y:S01]  /*83b0*/  PRMT R55, R4, 0x7610, R55 ;  /* 0x0000761004377816 */ /* 0x000fe20000000037 */
[----:B------:R-:W-:Y:S01]  /*83c0*/  FADD.FTZ R4, R158, R157 ;  /* 0x0000009d9e047221 */ /* 0x000fe20000010000 */
[----:B------:R-:W-:Y:S01]  /*83d0*/  LOP3.LUT R2, R2, 0xffff, RZ, 0xc0, !PT ;  /* 0x0000ffff02027812 */ /* 0x000fe200078ec0ff */
[----:B------:R-:W-:Y:S01]  /*83e0*/  MUFU.EX2 R158, R111 ;  /* 0x0000006f009e7308 */ /* 0x000fe20000000800 */
[----:B------:R-:W-:-:S02]  /*83f0*/  PRMT R157, R55, 0x5410, R56 ;  /* 0x00005410379d7816 */ /* 0x000fc40000000038 */
[----:B------:R-:W-:Y:S01]  /*8400*/  @!P2 PRMT R56, R81, 0x5410, RZ ;  /* 0x000054105138a816 */ /* 0x000fe200000000ff */
[----:B------:R-:W-:Y:S01]  /*8410*/  IMAD.WIDE.U32 R80, R127, -0x2daee0ad, RZ ;  /* 0xd2511f537f507825 */ /* 0x000fe200078e00ff */
[C---:B------:R-:W-:Y:S01]  /*8420*/  ISETP.GE.U32.AND P2, PT, R194.reuse, R2, PT ;  /* 0x00000002c200720c */ /* 0x040fe20003f46070 */
[----:B------:R-:W-:Y:S01]  /*8430*/  @!P4 HADD2 R84, -R55.H0_H0, -RZ.H0_H0 ;  /* 0xa00000ff3754c230 */ /* 0x000fe20000000900 */
[----:B------:R-:W-:Y:S01]  /*8440*/  @!P0 PRMT R62, R47, 0x5410, RZ ;  /* 0x000054102f3e8816 */ /* 0x000fe200000000ff */
[----:B------:R-:W-:Y:S01]  /*8450*/  FADD.FTZ R2, R99, R4 ;  /* 0x0000000463027221 */ /* 0x000fe20000010000 */
[----:B------:R-:W-:Y:S02]  /*8460*/  F2FP.PACK_AB R4, R251, R250 ;  /* 0x000000fafb04723e */ /* 0x000fe400000000ff */
[----:B------:R-:W-:Y:S01]  /*8470*/  ISETP.GE.U32.AND P0, PT, R194, R8, PT ;  /* 0x00000008c200720c */ /* 0x000fe20003f06070 */
[----:B------:R-:W-:Y:S01]  /*8480*/  FADD.FTZ R18, R26, R2 ;  /* 0x000000021a127221 */ /* 0x000fe20000010000 */
[----:B------:R-:W-:-:S02]  /*8490*/  PRMT R54, R4, 0x7610, R54 ;  /* 0x0000761004367816 */ /* 0x000fc40000000036 */
[----:B------:R-:W-:Y:S01]  /*84a0*/  PRMT R53, R4, 0x7632, R53 ;  /* 0x0000763204357816 */ /* 0x000fe20000000035 */
[----:B------:R-:W-:Y:S01]  /*84b0*/  FADD.FTZ R18, R172, R18 ;  /* 0x00000012ac127221 */ /* 0x000fe20000010000 */
[----:B------:R-:W1:Y:S01]  /*84c0*/  MUFU.EX2 R4, R11 ;  /* 0x0000000b00047308 */ /* 0x000e620000000800 */
[----:B------:R-:W-:Y:S01]  /*84d0*/  LOP3.LUT R5, R7, 0xff, RZ, 0xc0, !PT ;  /* 0x000000ff07057812 */ /* 0x000fe200078ec0ff */
[----:B------:R-:W-:Y:S01]  /*84e0*/  @!P3 HADD2 R87, -R54.H0_H0, -RZ.H0_H0 ;  /* 0xa00000ff3657b230 */ /* 0x000fe20000000900 */
[----:B------:R-:W-:Y:S01]  /*84f0*/  LOP3.LUT R8, R81, R153, R226, 0x96, !PT ;  /* 0x0000009951087212 */ /* 0x000fe200078e96e2 */
[----:B------:R-:W-:Y:S01]  /*8500*/  @!P2 HADD2 R91, -R53.H0_H0, -RZ.H0_H0 ;  /* 0xa00000ff355ba230 */ /* 0x000fe20000000900 */
[----:B------:R-:W-:Y:S01]  /*8510*/  ISETP.GE.U32.AND P1, PT, R194, R5, PT ;  /* 0x00000005c200720c */ /* 0x000fe20003f26070 */
[----:B------:R-:W-:Y:S01]  /*8520*/  FADD.FTZ R5, R160, R159 ;  /* 0x0000009fa0057221 */ /* 0x000fe20000010000 */
[----:B------:R-:W-:Y:S01]  /*8530*/  F2FP.PACK_AB R2, R247, R248 ;  /* 0x000000f8f702723e */ /* 0x000fe200000000ff */
[----:B------:R-:W-:Y:S01]  /*8540*/  IMAD.WIDE.U32 R8, R8, -0x326172a9, RZ ;  /* 0xcd9e8d5708087825 */ /* 0x000fe200078e00ff */
[----:B------:R-:W-:Y:S01]  /*8550*/  @!P4 PRMT R55, R84, 0x5410, RZ ;  /* 0x000054105437c816 */ /* 0x000fe200000000ff */
[----:B------:R-:W-:Y:S01]  /*8560*/  MUFU.EX2 R159, R113 ;  /* 0x00000071009f7308 */ /* 0x000fe20000000800 */
[----:B------:R-:W-:Y:S01]  /*8570*/  PRMT R52, R2, 0x7610, R52 ;  /* 0x0000761002347816 */ /* 0x000fe20000000034 */
[----:B------:R-:W-:Y:S01]  /*8580*/  FADD.FTZ R5, R156, R5 ;  /* 0x000000059c057221 */ /* 0x000fe20000010000 */
[----:B------:R-:W-:-:S02]  /*8590*/  PRMT R51, R2, 0x7632, R51 ;  /* 0x0000763202337816 */ /* 0x000fc40000000033 */
[C---:B------:R-:W-:Y:S01]  /*85a0*/  LOP3.LUT R2, R9.reuse, R220, R162, 0x96, !PT ;  /* 0x000000dc09027212 */ /* 0x040fe200078e96a2 */
[----:B-1----:R-:W-:Y:S01]  /*85b0*/  FADD.FTZ R20, R6, R4 ;  /* 0x0000000406147221 */ /* 0x002fe20000010000 */
[----:B------:R-:W-:Y:S01]  /*85c0*/  F2FP.PACK_AB R26, R4, R6 ;  /* 0x00000006041a723e */ /* 0x000fe200000000ff */
[----:B------:R-:W-:Y:S01]  /*85d0*/  IMAD.WIDE.U32 R6, R128, -0x2daee0ad, RZ ;  /* 0xd2511f5380067825 */ /* 0x000fe200078e00ff */
[----:B------:R-:W-:Y:S01]  /*85e0*/  LOP3.LUT R30, R9, R220, R30, 0x96, !PT ;  /* 0x000000dc091e7212 */ /* 0x000fe200078e961e */
[----:B------:R-:W-:Y:S01]  /*85f0*/  @!P0 HADD2 R90, -R51.H0_H0, -RZ.H0_H0 ;  /* 0xa00000ff335a8230 */ /* 0x000fe20000000900 */
[----:B------:R-:W-:Y:S01]  /*8600*/  LOP3.LUT R9, R25, R230, R28, 0x96, !PT ;  /* 0x000000e619097212 */ /* 0x000fe200078e961c */
[----:B------:R-:W-:Y:S01]  /*8610*/  FADD.FTZ R17, R154, R5 ;  /* 0x000000059a117221 */ /* 0x000fe20000010000 */
[----:B------:R-:W-:Y:S01]  /*8620*/  LOP3.LUT R4, R7, R190, R80, 0x96, !PT ;  /* 0x000000be07047212 */ /* 0x000fe200078e9650 */
[----:B------:R-:W-:Y:S01]  /*8630*/  IMAD.WIDE.U32 R38, R2, -0x2daee0ad, RZ ;  /* 0xd2511f5302267825 */ /* 0x000fe200078e00ff */
[----:B------:R-:W-:Y:S01]  /*8640*/  LOP3.LUT R25, R23, R238, R24, 0x96, !PT ;  /* 0x000000ee17197212 */ /* 0x000fe200078e9618 */
[----:B------:R-:W-:Y:S01]  /*8650*/  @!P1 HADD2 R82, -R52.H0_H0, -RZ.H0_H0 ;  /* 0xa00000ff34529230 */ /* 0x000fe20000000900 */
[----:B------:R-:W-:Y:S01]  /*8660*/  PRMT R154, R52, 0x5410, R51 ;  /* 0x00005410349a7816 */ /* 0x000fe20000000033 */
[----:B------:R-:W-:Y:S01]  /*8670*/  IMAD.WIDE.U32 R4, R4, -0x326172a9, RZ ;  /* 0xcd9e8d5704047825 */ /* 0x000fe200078e00ff */
[----:B------:R-:W-:Y:S01]  /*8680*/  LOP3.LUT R6, R39, R222, R6, 0x96, !PT ;  /* 0x000000de27067212 */ /* 0x000fe200078e9606 */
[----:B------:R-:W-:Y:S01]  /*8690*/  MUFU.EX2 R160, R95 ;  /* 0x0000005f00a07308 */ /* 0x000fe20000000800 */
[----:B------:R-:W-:Y:S01]  /*86a0*/  @!P0 PRMT R51, R90, 0x5410, RZ ;  /* 0x000054105a338816 */ /* 0x000fe200000000ff */
[----:B------:R-:W-:Y:S01]  /*86b0*/  IMAD.WIDE.U32 R14, R9, -0x2daee0ad, RZ ;  /* 0xd2511f53090e7825 */ /* 0x000fe200078e00ff */
[----:B------:R-:W-:-:S02]  /*86c0*/  LOP3.LUT R10, R5, R223, R8, 0x96, !PT ;  /* 0x000000df050a7212 */ /* 0x000fc400078e9608 */
[----:B------:R-:W-:Y:S01]  /*86d0*/  @!P1 PRMT R52, R82, 0x5410, RZ ;  /* 0x0000541052349816 */ /* 0x000fe200000000ff */
[----:B------:R-:W-:Y:S01]  /*86e0*/  IMAD.WIDE.U32 R6, R6, -0x326172a9, RZ ;  /* 0xcd9e8d5706067825 */ /* 0x000fe200078e00ff */
[----:B------:R-:W-:Y:S01]  /*86f0*/  PRMT R156, R54, 0x5410, R53 ;  /* 0x00005410369c7816 */ /* 0x000fe20000000035 */
[----:B------:R-:W-:Y:S01]  /*8700*/  MUFU.EX2 R90, R43 ;  /* 0x0000002b005a7308 */ /* 0x000fe20000000800 */
[----:B------:R-:W-:Y:S01]  /*8710*/  @!P3 PRMT R54, R87, 0x5410, RZ ;  /* 0x000054105736b816 */ /* 0x000fe200000000ff */
[----:B------:R-:W-:Y:S01]  /*8720*/  IMAD.WIDE.U32 R10, R10, -0x2daee0ad, RZ ;  /* 0xd2511f530a0a7825 */ /* 0x000fe200078e00ff */
[----:B------:R-:W-:Y:S02]  /*8730*/  LOP3.LUT R12, R7, R230, R4, 0x96, !PT ;  /* 0x000000e6070c7212 */ /* 0x000fe400078e9604 */
[----:B------:R-:W-:Y:S02]  /*8740*/  @!P2 PRMT R53, R91, 0x5410, RZ ;  /* 0x000054105b35a816 */ /* 0x000fe400000000ff */
[----:B------:R-:W-:Y:S01]  /*8750*/  LOP3.LUT R5, R11, R231, R38, 0x96, !PT ;  /* 0x000000e70b057212 */ /* 0x000fe200078e9626 */
[----:B------:R-:W-:Y:S01]  /*8760*/  IMAD.WIDE.U32 R12, R12, -0x2daee0ad, RZ ;  /* 0xd2511f530c0c7825 */ /* 0x000fe200078e00ff */
[----:B------:R-:W-:Y:S03]  /*8770*/  MUFU.EX2 R87, R85 ;  /* 0x0000005500577308 */ /* 0x000fe60000000800 */
[----:B------:R-:W-:-:S05]  /*8780*/  IMAD.WIDE.U32 R4, R5, -0x326172a9, RZ ;  /* 0xcd9e8d5705047825 */ /* 0x000fca00078e00ff */
[----:B------:R-:W-:Y:S01]  /*8790*/  LOP3.LUT R11, R5, R238, R6, 0x96, !PT ;  /* 0x000000ee050b7212 */ /* 0x000fe200078e9606 */
[----:B------:R-:W-:Y:S01]  /*87a0*/  MUFU.EX2 R162, R96 ;  /* 0x0000006000a27308 */ /* 0x000fe20000000800 */
[----:B------:R-:W-:Y:S02]  /*87b0*/  LOP3.LUT R6, R13, R232, R10, 0x96, !PT ;  /* 0x000000e80d067212 */ /* 0x000fe400078e960a */
[----:B------:R-:W-:-:S03]  /*87c0*/  LOP3.LUT R5, R29, R223, R202, 0x96, !PT ;  /* 0x000000df1d057212 */ /* 0x000fc600078e96ca */
[----:B------:R-:W-:Y:S02]  /*87d0*/  IMAD.WIDE.U32 R6, R6, -0x326172a9, RZ ;  /* 0xcd9e8d5706067825 */ /* 0x000fe400078e00ff */
[----:B------:R1:W-:Y:S03]  /*87e0*/  MUFU.EX2 R13, R21 ;  /* 0x00000015000d7308 */ /* 0x0003e60000000800 */
[----:B------:R-:W-:Y:S01]  /*87f0*/  LOP3.LUT R2, R7, R239, R4, 0x96, !PT ;  /* 0x000000ef07027212 */ /* 0x000fe200078e9604 */
[----:B------:R-:W-:-:S03]  /*8800*/  IMAD R4, R5, -0x2daee0ad, RZ ;  /* 0xd2511f5305047824 */ /* 0x000fc600078e02ff */
[C---:B------:R-:W-:Y:S01]  /*8810*/  LOP3.LUT R5, R2.reuse, 0xff, RZ, 0xc0, !PT ;  /* 0x000000ff02057812 */ /* 0x040fe200078ec0ff */
[----:B------:R-:W2:Y:S01]  /*8820*/  MUFU.EX2 R10, R32 ;  /* 0x00000020000a7308 */ /* 0x000ea20000000800 */
[----:B------:R-:W-:Y:S02]  /*8830*/  LOP3.LUT R4, R15, R232, R4, 0x96, !PT ;  /* 0x000000e80f047212 */ /* 0x000fe400078e9604 */
[----:B------:R-:W-:Y:S02]  /*8840*/  LOP3.LUT R9, R2, 0xffff, RZ, 0xc0, !PT ;  /* 0x0000ffff02097812 */ /* 0x000fe400078ec0ff */
[----:B------:R-:W-:Y:S01]  /*8850*/  ISETP.GE.U32.AND P4, PT, R194, R5, PT ;  /* 0x00000005c200720c */ /* 0x000fe20003f86070 */
[----:B------:R-:W-:Y:S01]  /*8860*/  IMAD.WIDE.U32 R4, R4, -0x326172a9, RZ ;  /* 0xcd9e8d5704047825 */ /* 0x000fe200078e00ff */
[----:B------:R-:W-:Y:S01]  /*8870*/  SHF.R.U32.HI R9, RZ, 0x8, R9 ;  /* 0x00000008ff097819 */ /* 0x000fe20000011609 */
[----:B------:R-:W-:Y:S02]  /*8880*/  MUFU.EX2 R32, R42 ;  /* 0x0000002a00207308 */ /* 0x000fe40000000800 */
[----:B-1----:R-:W-:Y:S01]  /*8890*/  FADD.FTZ R21, R164, R17 ;  /* 0x00000011a4157221 */ /* 0x002fe20000010000 */
[----:B------:R-:W-:-:S02]  /*88a0*/  LOP3.LUT R9, R9, 0xffff, RZ, 0xc0, !PT ;  /* 0x0000ffff09097812 */ /* 0x000fc400078ec0ff */
[----:B------:R-:W-:Y:S02]  /*88b0*/  LOP3.LUT R15, R5, R239, R22, 0x96, !PT ;  /* 0x000000ef050f7212 */ /* 0x000fe400078e9616 */
[----:B------:R-:W-:Y:S01]  /*88c0*/  LOP3.LUT R19, R4, 0xffff, RZ, 0xc0, !PT ;  /* 0x0000ffff04137812 */ /* 0x000fe200078ec0ff */
[----:B--2---:R-:W-:Y:S01]  /*88d0*/  FADD.FTZ R17, R16, R10 ;  /* 0x0000000a10117221 */ /* 0x004fe20000010000 */
[----:B------:R-:W-:Y:S01]  /*88e0*/  LOP3.LUT R24, R4, 0xff, RZ, 0xc0, !PT ;  /* 0x000000ff04187812 */ /* 0x000fe200078ec0ff */
[----:B------:R-:W-:Y:S01]  /*88f0*/  @!P4 HADD2 R92, -R26.H0_H0, -RZ.H0_H0 ;  /* 0xa00000ff1a5cc230 */ /* 0x000fe20000000900 */
[--C-:B------:R-:W-:Y:S02]  /*8900*/  SHF.R.U32.HI R23, RZ, 0x10, R4.reuse ;  /* 0x00000010ff177819 */ /* 0x100fe40000011604 */
[----:B------:R-:W-:Y:S02]  /*8910*/  SHF.R.U32.HI R22, RZ, 0x18, R4 ;  /* 0x00000018ff167819 */ /* 0x000fe40000011604 */
[----:B------:R-:W-:-:S02]  /*8920*/  SHF.R.U32.HI R4, RZ, 0x10, R2 ;  /* 0x00000010ff047819 */ /* 0x000fc40000011602 */
[----:B------:R-:W-:Y:S02]  /*8930*/  SHF.R.U32.HI R2, RZ, 0x18, R2 ;  /* 0x00000018ff027819 */ /* 0x000fe40000011602 */
[C---:B------:R-:W-:Y:S02]  /*8940*/  ISETP.GE.U32.AND P0, PT, R194.reuse, R9, PT ;  /* 0x00000009c200720c */ /* 0x040fe40003f06070 */
[----:B------:R-:W1:Y:S01]  /*8950*/  MUFU.EX2 R9, R36 ;  /* 0x0000002400097308 */ /* 0x000e620000000800 */
[----:B------:R-:W-:Y:S02]  /*8960*/  ISETP.GE.U32.AND P1, PT, R194, R2, PT ;  /* 0x00000002c200720c */ /* 0x000fe40003f26070 */
[----:B------:R-:W-:Y:S02]  /*8970*/  LOP3.LUT R4, R4, 0xff, RZ, 0xc0, !PT ;  /* 0x000000ff04047812 */ /* 0x000fe400078ec0ff */
[----:B------:R-:W-:Y:S02]  /*8980*/  LOP3.LUT R2, R6, 0xff, RZ, 0xc0, !PT ;  /* 0x000000ff06027812 */ /* 0x000fe400078ec0ff */
[----:B------:R-:W-:-:S02]  /*8990*/  ISETP.GE.U32.AND P2, PT, R194, R4, PT ;  /* 0x00000004c200720c */ /* 0x000fc40003f46070 */
[----:B------:R-:W-:Y:S02]  /*89a0*/  ISETP.GE.U32.AND P3, PT, R194, R2, PT ;  /* 0x00000002c200720c */ /* 0x000fe40003f66070 */
[----:B------:R-:W-:Y:S01]  /*89b0*/  LOP3.LUT R2, R6, 0xffff, RZ, 0xc0, !PT ;  /* 0x0000ffff06027812 */ /* 0x000fe200078ec0ff */
[--C-:B------:R-:W-:Y:S01]  /*89c0*/  FADD.FTZ R7, R13, R20.reuse ;  /* 0x000000140d077221 */ /* 0x100fe20000010000 */
[----:B------:R-:W-:Y:S02]  /*89d0*/  PRMT R20, R26, 0x7632, R20 ;  /* 0x000076321a147816 */ /* 0x000fe40000000014 */
[--C-:B------:R-:W-:Y:S01]  /*89e0*/  SHF.R.U32.HI R5, RZ, 0x10, R6.reuse ;  /* 0x00000010ff057819 */ /* 0x100fe20000011606 */
[----:B-1----:R-:W-:Y:S01]  /*89f0*/  FADD.FTZ R27, R9, R7 ;  /* 0x00000007091b7221 */ /* 0x002fe20000010000 */
[----:B------:R-:W-:Y:S01]  /*8a00*/  F2FP.PACK_AB R4, R10, R16 ;  /* 0x000000100a04723e */ /* 0x000fe200000000ff */
[----:B------:R-:W-:Y:S01]  /*8a10*/  @!P0 HADD2 R93, -R20.H0_H0, -RZ.H0_H0 ;  /* 0xa00000ff145d8230 */ /* 0x000fe20000000900 */
[----:B------:R-:W-:Y:S01]  /*8a20*/  SHF.R.U32.HI R6, RZ, 0x18, R6 ;  /* 0x00000018ff067819 */ /* 0x000fe20000011606 */
[----:B------:R-:W-:Y:S01]  /*8a30*/  MUFU.EX2 R10, R41 ;  /* 0x00000029000a7308 */ /* 0x000fe20000000800 */
[----:B------:R-:W-:-:S02]  /*8a40*/  PRMT R104, R26, 0x5410, R20 ;  /* 0x000054101a687816 */ /* 0x000fc40000000014 */
[----:B------:R-:W-:Y:S02]  /*8a50*/  SHF.R.U32.HI R2, RZ, 0x8, R2 ;  /* 0x00000008ff027819 */ /* 0x000fe40000011602 */
[----:B------:R-:W-:Y:S02]  /*8a60*/  @!P4 PRMT R26, R92, 0x5410, RZ ;  /* 0x000054105c1ac816 */ /* 0x000fe400000000ff */
[----:B------:R-:W-:Y:S02]  /*8a70*/  PRMT R37, R4, 0x7610, R37 ;  /* 0x0000761004257816 */ /* 0x000fe40000000025 */
[----:B------:R-:W-:Y:S02]  /*8a80*/  ISETP.GE.U32.AND P4, PT, R194, R6, PT ;  /* 0x00000006c200720c */ /* 0x000fe40003f86070 */
[----:B------:R-:W-:Y:S01]  /*8a90*/  F2FP.PACK_AB R7, R9, R13 ;  /* 0x0000000d0907723e */ /* 0x000fe200000000ff */
[----:B------:R-:W-:Y:S01]  /*8aa0*/  @!P2 HADD2 R94, -R37.H0_H0, -RZ.H0_H0 ;  /* 0xa00000ff255ea230 */ /* 0x000fe20000000900 */
[----:B------:R-:W-:Y:S01]  /*8ab0*/  PRMT R36, R4, 0x7632, R36 ;  /* 0x0000763204247816 */ /* 0x000fe20000000024 */
[----:B------:R-:W1:Y:S01]  /*8ac0*/  MUFU.EX2 R13, R40 ;  /* 0x00000028000d7308 */ /* 0x000e620000000800 */
[----:B------:R-:W-:Y:S01]  /*8ad0*/  LOP3.LUT R6, R5, 0xff, RZ, 0xc0, !PT ;  /* 0x000000ff05067812 */ /* 0x000fe200078ec0ff */
[----:B------:R-:W-:Y:S01]  /*8ae0*/  IMAD.WIDE.U32 R4, R11, -0x2daee0ad, RZ ;  /* 0xd2511f530b047825 */ /* 0x000fe200078e00ff */
[----:B------:R-:W-:Y:S01]  /*8af0*/  LOP3.LUT R2, R2, 0xffff, RZ, 0xc0, !PT ;  /* 0x0000ffff02027812 */ /* 0x000fe200078ec0ff */
[----:B------:R-:W-:Y:S01]  /*8b00*/  @!P1 HADD2 R110, -R36.H0_H0, -RZ.H0_H0 ;  /* 0xa00000ff246e9230 */ /* 0x000fe20000000900 */
[----:B------:R-:W-:-:S02]  /*8b10*/  @!P0 PRMT R20, R93, 0x5410, RZ ;  /* 0x000054105d148816 */ /* 0x000fc400000000ff */
[----:B------:R-:W-:Y:S02]  /*8b20*/  ISETP.GE.U32.AND P0, PT, R194, R2, PT ;  /* 0x00000002c200720c */ /* 0x000fe40003f06070 */
[----:B------:R-:W-:Y:S02]  /*8b30*/  LOP3.LUT R2, R5, R187, R12, 0x96, !PT ;  /* 0x000000bb05027212 */ /* 0x000fe400078e960c */
[----:B------:R-:W-:Y:S02]  /*8b40*/  PRMT R99, R37, 0x5410, R36 ;  /* 0x0000541025637816 */ /* 0x000fe40000000024 */
[----:B------:R-:W-:Y:S02]  /*8b50*/  @!P2 PRMT R37, R94, 0x5410, RZ ;  /* 0x000054105e25a816 */ /* 0x000fe400000000ff */
[----:B------:R-:W-:Y:S02]  /*8b60*/  ISETP.GE.U32.AND P2, PT, R194, R6, PT ;  /* 0x00000006c200720c */ /* 0x000fe40003f46070 */
[----:B------:R-:W-:-:S02]  /*8b70*/  SHF.R.U32.HI R6, RZ, 0x10, R2 ;  /* 0x00000010ff067819 */ /* 0x000fc40000011602 */
[C---:B------:R-:W-:Y:S02]  /*8b80*/  PRMT R48, R7.reuse, 0x7610, R48 ;  /* 0x0000761007307816 */ /* 0x040fe40000000030 */
[----:B------:R-:W-:Y:S02]  /*8b90*/  LOP3.LUT R6, R6, 0xff, RZ, 0xc0, !PT ;  /* 0x000000ff06067812 */ /* 0x000fe400078ec0ff */
[----:B------:R-:W-:Y:S01]  /*8ba0*/  PRMT R47, R7, 0x7632, R47 ;  /* 0x00007632072f7816 */ /* 0x000fe2000000002f */
[----:B------:R-:W-:Y:S01]  /*8bb0*/  @!P3 HADD2 R116, -R48.H0_H0, -RZ.H0_H0 ;  /* 0xa00000ff3074b230 */ /* 0x000fe20000000900 */
[----:B------:R-:W-:Y:S01]  /*8bc0*/  @!P1 PRMT R36, R110, 0x5410, RZ ;  /* 0x000054106e249816 */ /* 0x000fe200000000ff */
[----:B-1----:R-:W-:Y:S01]  /*8bd0*/  FADD.FTZ R7, R13, R17 ;  /* 0x000000110d077221 */ /* 0x002fe20000010000 */
[----:B------:R-:W-:Y:S01]  /*8be0*/  ISETP.GE.U32.AND P1, PT, R194, R6, PT ;  /* 0x00000006c200720c */ /* 0x000fe20003f26070 */
[----:B------:R-:W-:Y:S01]  /*8bf0*/  @!P0 HADD2 R120, -R47.H0_H0, -RZ.H0_H0 ;  /* 0xa00000ff2f788230 */ /* 0x000fe20000000900 */
[----:B------:R-:W-:Y:S01]  /*8c00*/  LOP3.LUT R6, R2, 0xff, RZ, 0xc0, !PT ;  /* 0x000000ff02067812 */ /* 0x000fe200078ec0ff */
[----:B------:R-:W-:Y:S01]  /*8c10*/  FADD.FTZ R9, R10, R7 ;  /* 0x000000070a097221 */ /* 0x000fe20000010000 */
[----:B------:R-:W-:-:S02]  /*8c20*/  PRMT R94, R48, 0x5410, R47 ;  /* 0x00005410305e7816 */ /* 0x000fc4000000002f */
[----:B------:R-:W-:Y:S01]  /*8c30*/  F2FP.PACK_AB R7, R10, R13 ;  /* 0x0000000d0a07723e */ /* 0x000fe200000000ff */
[----:B------:R-:W-:Y:S01]  /*8c40*/  IMAD.WIDE.U32 R10, R30, -0x2daee0ad, RZ ;  /* 0xd2511f531e0a7825 */ /* 0x000fe200078e00ff */
[----:B------:R-:W-:Y:S01]  /*8c50*/  @!P3 PRMT R48, R116, 0x5410, RZ ;  /* 0x000054107430b816 */ /* 0x000fe200000000ff */
[----:B------:R-:W1:Y:S01]  /*8c60*/  MUFU.EX2 R13, R45 ;  /* 0x0000002d000d7308 */ /* 0x000e620000000800 */
[----:B------:R-:W-:Y:S02]  /*8c70*/  ISETP.GE.U32.AND P3, PT, R194, R6, PT ;  /* 0x00000006c200720c */ /* 0x000fe40003f66070 */
[----:B------:R-:W-:Y:S02]  /*8c80*/  SHF.R.U32.HI R6, RZ, 0x18, R2 ;  /* 0x00000018ff067819 */ /* 0x000fe40000011602 */
[----:B------:R-:W-:Y:S02]  /*8c90*/  LOP3.LUT R2, R2, 0xffff, RZ, 0xc0, !PT ;  /* 0x0000ffff02027812 */ /* 0x000fe400078ec0ff */
[----:B------:R-:W-:Y:S01]  /*8ca0*/  PRMT R46, R7, 0x7610, R46 ;  /* 0x00007610072e7816 */ /* 0x000fe2000000002e */
[----:B------:R-:W-:Y:S01]  /*8cb0*/  MUFU.EX2 R30, R98 ;  /* 0x00000062001e7308 */ /* 0x000fe20000000800 */
[----:B------:R-:W-:-:S02]  /*8cc0*/  SHF.R.U32.HI R2, RZ, 0x8, R2 ;  /* 0x00000008ff027819 */ /* 0x000fc40000011602 */
[----:B------:R-:W-:Y:S01]  /*8cd0*/  @!P0 PRMT R47, R120, 0x5410, RZ ;  /* 0x00005410782f8816 */ /* 0x000fe200000000ff */
[----:B------:R-:W-:Y:S01]  /*8ce0*/  @!P2 HADD2 R122, -R46.H0_H0, -RZ.H0_H0 ;  /* 0xa00000ff2e7aa230 */ /* 0x000fe20000000900 */
[----:B------:R-:W-:Y:S02]  /*8cf0*/  PRMT R44, R7, 0x7632, R44 ;  /* 0x00007632072c7816 */ /* 0x000fe4000000002c */
[----:B------:R-:W-:Y:S01]  /*8d00*/  ISETP.GE.U32.AND P0, PT, R194, R6, PT ;  /* 0x00000006c200720c */ /* 0x000fe20003f06070 */
[----:B------:R-:W-:Y:S01]  /*8d10*/  IMAD.WIDE.U32 R6, R152, -0x2daee0ad, RZ ;  /* 0xd2511f5398067825 */ /* 0x000fe200078e00ff */
[----:B------:R-:W-:Y:S01]  /*8d20*/  LOP3.LUT R2, R2, 0xffff, RZ, 0xc0, !PT ;  /* 0x0000ffff02027812 */ /* 0x000fe200078ec0ff */
[----:B------:R-:W-:Y:S01]  /*8d30*/  @!P4 HADD2 R123, -R44.H0_H0, -RZ.H0_H0 ;  /* 0xa00000ff2c7bc230 */ /* 0x000fe20000000900 */
[----:B------:R-:W-:Y:S01]  /*8d40*/  PRMT R91, R46, 0x5410, R44 ;  /* 0x000054102e5b7816 */ /* 0x000fe2000000002c */
[----:B-1----:R-:W-:Y:S01]  /*8d50*/  FADD.FTZ R17, R13, R9 ;  /* 0x000000090d117221 */ /* 0x002fe20000010000 */
[----:B------:R-:W-:-:S02]  /*8d60*/  @!P2 PRMT R46, R122, 0x5410, RZ ;  /* 0x000054107a2ea816 */ /* 0x000fc400000000ff */
[----:B------:R-:W-:Y:S02]  /*8d70*/  ISETP.GE.U32.AND P2, PT, R194, R2, PT ;  /* 0x00000002c200720c */ /* 0x000fe40003f46070 */
[----:B------:R-:W-:Y:S02]  /*8d80*/  F2FP.PACK_AB R2, R90, R32 ;  /* 0x000000205a02723e */ /* 0x000fe400000000ff */
[----:B------:R-:W-:Y:S02]  /*8d90*/  LOP3.LUT R7, R7, R190, R80, 0x96, !PT ;  /* 0x000000be07077212 */ /* 0x000fe400078e9650 */
[----:B------:R-:W-:Y:S02]  /*8da0*/  LOP3.LUT R12, R11, R222, R6, 0x96, !PT ;  /* 0x000000de0b0c7212 */ /* 0x000fe400078e9606 */
[C---:B------:R-:W-:Y:S01]  /*8db0*/  PRMT R43, R2.reuse, 0x7610, R43 ;  /* 0x00007610022b7816 */ /* 0x040fe2000000002b */
[----:B------:R-:W-:Y:S01]  /*8dc0*/  IMAD.WIDE.U32 R6, R7, -0x326172a9, RZ ;  /* 0xcd9e8d5707067825 */ /* 0x000fe200078e00ff */
[----:B------:R-:W-:-:S02]  /*8dd0*/  PRMT R42, R2, 0x7632, R42 ;  /* 0x00007632022a7816 */ /* 0x000fc4000000002a */
[----:B------:R-:W-:Y:S01]  /*8de0*/  F2FP.PACK_AB R2, R79, R13 ;  /* 0x0000000d4f02723e */ /* 0x000fe200000000ff */
[----:B------:R-:W-:Y:S01]  /*8df0*/  IMAD.WIDE.U32 R12, R12, -0x326172a9, RZ ;  /* 0xcd9e8d570c0c7825 */ /* 0x000fe200078e00ff */
[----:B------:R-:W-:Y:S01]  /*8e00*/  LOP3.LUT R7, R7, R223, R8, 0x96, !PT ;  /* 0x000000df07077212 */ /* 0x000fe200078e9608 */
[----:B------:R-:W-:Y:S01]  /*8e10*/  @!P2 HADD2 R129, -R42.H0_H0, -RZ.H0_H0 ;  /* 0xa00000ff2a81a230 */ /* 0x000fe20000000900 */
[C---:B------:R-:W-:Y:S01]  /*8e20*/  PRMT R41, R2.reuse, 0x7610, R41 ;  /* 0x0000761002297816 */ /* 0x040fe20000000029 */
[----:B------:R-:W-:Y:S01]  /*8e30*/  @!P3 HADD2 R125, -R43.H0_H0, -RZ.H0_H0 ;  /* 0xa00000ff2b7db230 */ /* 0x000fe20000000900 */
[----:B------:R-:W-:Y:S01]  /*8e40*/  LOP3.LUT R8, R13, R230, R6, 0x96, !PT ;  /* 0x000000e60d087212 */ /* 0x000fe200078e9606 */
[----:B------:R-:W-:Y:S01]  /*8e50*/  IMAD.WIDE.U32 R6, R7, -0x2daee0ad, RZ ;  /* 0xd2511f5307067825 */ /* 0x000fe200078e00ff */
[----:B------:R-:W-:Y:S01]  /*8e60*/  PRMT R40, R2, 0x7632, R40 ;  /* 0x0000763202287816 */ /* 0x000fe20000000028 */
[----:B------:R-:W-:Y:S01]  /*8e70*/  @!P1 HADD2 R131, -R41.H0_H0, -RZ.H0_H0 ;  /* 0xa00000ff29839230 */ /* 0x000fe20000000900 */
[----:B------:R-:W-:Y:S01]  /*8e80*/  LOP3.LUT R2, R4, 0xff, RZ, 0xc0, !PT ;  /* 0x000000ff04027812 */ /* 0x000fe200078ec0ff */
[----:B------:R-:W-:Y:S01]  /*8e90*/  IMAD.WIDE.U32 R8, R8, -0x2daee0ad, RZ ;  /* 0xd2511f5308087825 */ /* 0x000fe200078e00ff */
[----:B------:R-:W-:Y:S01]  /*8ea0*/  LOP3.LUT R7, R7, R231, R10, 0x96, !PT ;  /* 0x000000e707077212 */ /* 0x000fe200078e960a */
[----:B------:R-:W-:Y:S01]  /*8eb0*/  @!P0 HADD2 R130, -R40.H0_H0, -RZ.H0_H0 ;  /* 0xa00000ff28828230 */ /* 0x000fe20000000900 */
[----:B------:R-:W-:-:S02]  /*8ec0*/  PRMT R124, R43, 0x5410, R42 ;  /* 0x000054102b7c7816 */ /* 0x000fc4000000002a */
[----:B------:R-:W-:Y:S01]  /*8ed0*/  LOP3.LUT R9, R9, R232, R6, 0x96, !PT ;  /* 0x000000e809097212 */ /* 0x000fe200078e9606 */
[----:B------:R-:W-:Y:S01]  /*8ee0*/  IMAD.WIDE.U32 R6, R7, -0x326172a9, RZ ;  /* 0xcd9e8d5707067825 */ /* 0x000fe200078e00ff */
[----:B------:R-:W-:Y:S02]  /*8ef0*/  @!P2 PRMT R42, R129, 0x5410, RZ ;  /* 0x00005410812aa816 */ /* 0x000fe400000000ff */
[----:B------:R-:W-:Y:S02]  /*8f00*/  ISETP.GE.U32.AND P2, PT, R194, R2, PT ;  /* 0x00000002c200720c */ /* 0x000fe40003f46070 */
[--C-:B------:R-:W-:Y:S02]  /*8f10*/  SHF.R.U32.HI R2, RZ, 0x18, R4.reuse ;  /* 0x00000018ff027819 */ /* 0x100fe40000011604 */
[----:B------:R-:W-:Y:S02]  /*8f20*/  LOP3.LUT R10, R4, 0xffff, RZ, 0xc0, !PT ;  /* 0x0000ffff040a7812 */ /* 0x000fe400078ec0ff */
[----:B------:R-:W-:Y:S01]  /*8f30*/  SHF.R.U32.HI R11, RZ, 0x10, R4 ;  /* 0x00000010ff0b7819 */ /* 0x000fe20000011604 */
[----:B------:R-:W-:Y:S01]  /*8f40*/  IMAD.WIDE.U32 R4, R9, -0x326172a9, RZ ;  /* 0xcd9e8d5709047825 */ /* 0x000fe200078e00ff */
[----:B------:R-:W-:-:S02]  /*8f50*/  PRMT R110, R41, 0x5410, R40 ;  /* 0x00005410296e7816 */ /* 0x000fc40000000028 */
[----:B------:R-:W-:Y:S02]  /*8f60*/  @!P1 PRMT R41, R131, 0x5410, RZ ;  /* 0x0000541083299816 */ /* 0x000fe400000000ff */
[----:B------:R-:W-:Y:S02]  /*8f70*/  ISETP.GE.U32.AND P1, PT, R194, R2, PT ;  /* 0x00000002c200720c */ /* 0x000fe40003f26070 */
[----:B------:R-:W-:Y:S02]  /*8f80*/  LOP3.LUT R12, R7, R238, R12, 0x96, !PT ;  /* 0x000000ee070c7212 */ /* 0x000fe400078e960c */
[----:B------:R-:W-:Y:S02]  /*8f90*/  LOP3.LUT R6, R5, R239, R6, 0x96, !PT ;  /* 0x000000ef05067212 */ /* 0x000fe400078e9606 */
[C---:B------:R-:W-:Y:S01]  /*8fa0*/  LOP3.LUT R7, R4.reuse, 0xff, RZ, 0xc0, !PT ;  /* 0x000000ff04077812 */ /* 0x040fe200078ec0ff */
[----:B------:R-:W-:Y:S01]  /*8fb0*/  MUFU.EX2 R239, R121 ;  /* 0x0000007900ef7308 */ /* 0x000fe20000000800 */
[----:B------:R-:W-:-:S02]  /*8fc0*/  LOP3.LUT R16, R4, 0xffff, RZ, 0xc0, !PT ;  /* 0x0000ffff04107812 */ /* 0x000fc400078ec0ff */
[--C-:B------:R-:W-:Y:S02]  /*8fd0*/  SHF.R.U32.HI R13, RZ, 0x10, R4.reuse ;  /* 0x00000010ff0d7819 */ /* 0x100fe40000011604 */
[----:B------:R-:W-:Y:S01]  /*8fe0*/  SHF.R.U32.HI R2, RZ, 0x18, R4 ;  /* 0x00000018ff027819 */ /* 0x000fe20000011604 */
[----:B------:R-:W-:Y:S01]  /*8ff0*/  IMAD.WIDE.U32 R4, R25, -0x2daee0ad, RZ ;  /* 0xd2511f5319047825 */ /* 0x000fe200078e00ff */
[----:B------:R-:W-:Y:S02]  /*9000*/  @!P4 PRMT R44, R123, 0x5410, RZ ;  /* 0x000054107b2cc816 */ /* 0x000fe400000000ff */
[----:B------:R-:W-:Y:S02]  /*9010*/  ISETP.GE.U32.AND P4, PT, R194, R2, PT ;  /* 0x00000002c200720c */ /* 0x000fe40003f86070 */
[----:B------:R-:W-:Y:S02]  /*9020*/  LOP3.LUT R45, R5, R187, R14, 0x96, !PT ;  /* 0x000000bb052d7212 */ /* 0x000fe400078e960e */
[C---:B------:R-:W-:Y:S01]  /*9030*/  LOP3.LUT R81, R4.reuse, 0xffff, RZ, 0xc0, !PT ;  /* 0x0000ffff04517812 */ /* 0x040fe200078ec0ff */
[----:B------:R-:W1:Y:S01]  /*9040*/  MUFU.EX2 R14, R97 ;  /* 0x00000061000e7308 */ /* 0x000e620000000800 */
[----:B------:R-:W-:-:S02]  /*9050*/  LOP3.LUT R84, R4, 0xff, RZ, 0xc0, !PT ;  /* 0x000000ff04547812 */ /* 0x000fc400078ec0ff */
[--C-:B------:R-:W-:Y:S02]  /*9060*/  SHF.R.U32.HI R82, RZ, 0x10, R4.reuse ;  /* 0x00000010ff527819 */ /* 0x100fe40000011604 */
[----:B------:R-:W-:Y:S01]  /*9070*/  SHF.R.U32.HI R83, RZ, 0x18, R4 ;  /* 0x00000018ff537819 */ /* 0x000fe20000011604 */
[----:B------:R-:W-:Y:S01]  /*9080*/  IMAD.WIDE.U32 R4, R12, -0x2daee0ad, RZ ;  /* 0xd2511f530c047825 */ /* 0x000fe200078e00ff */
[----:B------:R-:W-:Y:S02]  /*9090*/  @!P3 PRMT R43, R125, 0x5410, RZ ;  /* 0x000054107d2bb816 */ /* 0x000fe400000000ff */
[----:B------:R-:W-:Y:S02]  /*90a0*/  @!P0 PRMT R40, R130, 0x5410, RZ ;  /* 0x0000541082288816 */ /* 0x000fe400000000ff */
        /* <DEDUP_REMOVED lines=8> */
[----:B------:R-:W-:-:S02]  /*9130*/  LOP3.LUT R4, R23, 0xff, RZ, 0xc0, !PT ;  /* 0x000000ff17047812 */ /* 0x000fc400078ec0ff */
[----:B------:R-:W-:Y:S01]  /*9140*/  SHF.R.U32.HI R5, RZ, 0x8, R10 ;  /* 0x00000008ff057819 */ /* 0x000fe2000001160a */
[----:B------:R-:W-:Y:S01]  /*9150*/  FADD.FTZ R10, R175, R21 ;  /* 0x00000015af0a7221 */ /* 0x000fe20000010000 */
[----:B------:R-:W-:Y:S02]  /*9160*/  F2FP.PACK_AB R23, R178, R87 ;  /* 0x00000057b217723e */ /* 0x000fe400000000ff */
[--C-:B------:R-:W-:Y:S02]  /*9170*/  PRMT R85, R4, 0x5410, R22.reuse ;  /* 0x0000541004557816 */ /* 0x100fe40000000016 */
[----:B------:R-:W-:Y:S01]  /*9180*/  LOP3.LUT R4, R5, 0xffff, RZ, 0xc0, !PT ;  /* 0x0000ffff05047812 */ /* 0x000fe200078ec0ff */
[----:B------:R-:W-:Y:S01]  /*9190*/  @!P2 HADD2 R133, -R23.H0_H0, -RZ.H0_H0 ;  /* 0xa00000ff1785a230 */ /* 0x000fe20000000900 */
[----:B------:R-:W-:Y:S02]  /*91a0*/  PRMT R22, R23, 0x7632, R22 ;  /* 0x0000763217167816 */ /* 0x000fe40000000016 */
[----:B------:R-:W-:-:S02]  /*91b0*/  ISETP.GE.U32.AND P3, PT, R194, R4, PT ;  /* 0x00000004c200720c */ /* 0x000fc40003f66070 */
[----:B------:R-:W-:Y:S01]  /*91c0*/  LOP3.LUT R4, R11, 0xff, RZ, 0xc0, !PT ;  /* 0x000000ff0b047812 */ /* 0x000fe200078ec0ff */
[----:B------:R-:W-:Y:S01]  /*91d0*/  FADD.FTZ R11, R174, R18 ;  /* 0x00000012ae0b7221 */ /* 0x000fe20000010000 */
[----:B------:R-:W-:Y:S02]  /*91e0*/  PRMT R93, R23, 0x5410, R22 ;  /* 0x00005410175d7816 */ /* 0x000fe40000000016 */
[----:B------:R-:W-:Y:S02]  /*91f0*/  @!P2 PRMT R23, R133, 0x5410, RZ ;  /* 0x000054108517a816 */ /* 0x000fe400000000ff */
[----:B------:R-:W-:Y:S02]  /*9200*/  ISETP.GE.U32.AND P2, PT, R194, R4, PT ;  /* 0x00000004c200720c */ /* 0x000fe40003f46070 */
[----:B------:R-:W-:Y:S02]  /*9210*/  LOP3.LUT R4, R6, 0xffff, RZ, 0xc0, !PT ;  /* 0x0000ffff06047812 */ /* 0x000fe400078ec0ff */
[----:B-1----:R-:W-:Y:S01]  /*9220*/  F2FP.PACK_AB R25, R30, R14 ;  /* 0x0000000e1e19723e */ /* 0x002fe200000000ff */
        /* <DEDUP_REMOVED lines=18> */
[C---:B------:R-:W-:Y:S02]  /*9350*/  PRMT R17, R21.reuse, 0x7632, R17 ;  /* 0x0000763215117816 */ /* 0x040fe40000000011 */
[----:B------:R-:W-:Y:S02]  /*9360*/  LOP3.LUT R4, R4, 0xff, RZ, 0xc0, !PT ;  /* 0x000000ff04047812 */ /* 0x000fe400078ec0ff */
[----:B------:R-:W-:Y:S01]  /*9370*/  PRMT R152, R21, 0x5410, R17 ;  /* 0x0000541015987816 */ /* 0x000fe20000000011 */
[----:B------:R-:W-:Y:S01]  /*9380*/  @!P2 HADD2 R136, -R17.H0_H0, -RZ.H0_H0 ;  /* 0xa00000ff1188a230 */ /* 0x000fe20000000900 */
[----:B------:R-:W-:Y:S02]  /*9390*/  @!P3 PRMT R21, R137, 0x5410, RZ ;  /* 0x000054108915b816 */ /* 0x000fe400000000ff */
[----:B------:R-:W-:Y:S02]  /*93a0*/  ISETP.GE.U32.AND P3, PT, R194, R4, PT ;  /* 0x00000004c200720c */ /* 0x000fe40003f66070 */
[----:B------:R-:W-:-:S02]  /*93b0*/  F2FP.PACK_AB R19, R159, R158 ;  /* 0x0000009e9f13723e */ /* 0x000fc400000000ff */
[----:B------:R-:W-:Y:S02]  /*93c0*/  LOP3.LUT R4, R13, 0xff, RZ, 0xc0, !PT ;  /* 0x000000ff0d047812 */ /* 0x000fe400078ec0ff */
[C---:B------:R-:W-:Y:S02]  /*93d0*/  PRMT R18, R19.reuse, 0x7632, R18 ;  /* 0x0000763213127816 */ /* 0x040fe40000000012 */
[----:B------:R-:W-:Y:S02]  /*93e0*/  @!P2 PRMT R17, R136, 0x5410, RZ ;  /* 0x000054108811a816 */ /* 0x000fe400000000ff */
[----:B------:R-:W-:Y:S01]  /*93f0*/  ISETP.GE.U32.AND P2, PT, R194, R4, PT ;  /* 0x00000004c200720c */ /* 0x000fe20003f46070 */
[----:B------:R-:W-:Y:S01]  /*9400*/  @!P1 HADD2 R138, -R18.H0_H0, -RZ.H0_H0 ;  /* 0xa00000ff128a9230 */ /* 0x000fe20000000900 */
[----:B------:R-:W-:Y:S01]  /*9410*/  SHF.R.U32.HI R4, RZ, 0x8, R16 ;  /* 0x00000008ff047819 */ /* 0x000fe20000011610 */
[----:B------:R-:W-:Y:S01]  /*9420*/  @!P3 HADD2 R139, -R19.H0_H0, -RZ.H0_H0 ;  /* 0xa00000ff138bb230 */ /* 0x000fe20000000900 */
[----:B------:R-:W-:-:S02]  /*9430*/  PRMT R137, R19, 0x5410, R18 ;  /* 0x0000541013897816 */ /* 0x000fc40000000012 */
[----:B------:R-:W-:Y:S02]  /*9440*/  LOP3.LUT R4, R4, 0xffff, RZ, 0xc0, !PT ;  /* 0x0000ffff04047812 */ /* 0x000fe400078ec0ff */
[----:B------:R-:W-:Y:S02]  /*9450*/  @!P3 PRMT R19, R139, 0x5410, RZ ;  /* 0x000054108b13b816 */ /* 0x000fe400000000ff */
[----:B------:R-:W-:Y:S01]  /*9460*/  @!P1 PRMT R18, R138, 0x5410, RZ ;  /* 0x000054108a129816 */ /* 0x000fe200000000ff */
[----:B------:R-:W-:Y:S01]  /*9470*/  MUFU.EX2 R139, R117 ;  /* 0x00000075008b7308 */ /* 0x000fe20000000800 */
[C---:B------:R-:W-:Y:S02]  /*9480*/  ISETP.GE.U32.AND P1, PT, R194.reuse, R4, PT ;  /* 0x00000004c200720c */ /* 0x040fe40003f26070 */
[----:B------:R-:W-:Y:S01]  /*9490*/  ISETP.GE.U32.AND P3, PT, R194, R9, PT ;  /* 0x00000009c200720c */ /* 0x000fe20003f66070 */
[----:B------:R-:W-:Y:S01]  /*94a0*/  FADD.FTZ R9, R14, R8 ;  /* 0x000000080e097221 */ /* 0x000fe20000010000 */
[----:B------:R-:W-:Y:S01]  /*94b0*/  ISETP.GE.U32.AND P0, PT, R194, R7, PT ;  /* 0x00000007c200720c */ /* 0x000fe20003f06070 */
[----:B------:R-:W-:Y:S01]  /*94c0*/  FADD.FTZ R7, R32, R27 ;  /* 0x0000001b20077221 */ /* 0x000fe20000010000 */
[----:B------:R-:W-:Y:S01]  /*94d0*/  F2FP.PACK_AB R14, R162, R160 ;  /* 0x000000a0a20e723e */ /* 0x000fe200000000ff */
[----:B------:R-:W1:Y:S01]  /*94e0*/  MUFU.EX2 R138, R115 ;  /* 0x00000073008a7308 */ /* 0x000e620000000800 */
[----:B------:R-:W-:Y:S01]  /*94f0*/  LOP3.LUT R4, R15, 0xffff, RZ, 0xc0, !PT ;  /* 0x0000ffff0f047812 */ /* 0x000fe200078ec0ff */
[----:B------:R-:W-:Y:S01]  /*9500*/  FADD.FTZ R27, R90, R7 ;  /* 0x000000075a1b7221 */ /* 0x000fe20000010000 */
[----:B------:R-:W-:Y:S01]  /*9510*/  SHF.R.U32.HI R5, RZ, 0x10, R15 ;  /* 0x00000010ff057819 */ /* 0x000fe2000001160f */
[----:B------:R-:W-:Y:S01]  /*9520*/  IMAD.SHL.U32 R32, R186, 0x8, RZ ;  /* 0x00000008ba207824 */ /* 0x000fe200078e00ff */
[----:B------:R-:W-:Y:S01]  /*9530*/  PRMT R13, R14, 0x7632, R13 ;  /* 0x000076320e0d7816 */ /* 0x000fe2000000000d */
[----:B------:R-:W-:Y:S01]  /*9540*/  FADD.FTZ R98, R30, R9 ;  /* 0x000000091e627221 */ /* 0x000fe20000010000 */
[----:B------:R-:W-:Y:S01]  /*9550*/  SHF.R.U32.HI R6, RZ, 0x8, R4 ;  /* 0x00000008ff067819 */ /* 0x000fe20000011604 */
[----:B------:R-:W-:Y:S01]  /*9560*/  IMAD.WIDE R32, R32, 0x2, R34 ;  /* 0x0000000220207825 */ /* 0x000fe200078e0222 */
[----:B------:R-:W-:Y:S01]  /*9570*/  SHF.R.U32.HI R7, RZ, 0x18, R15 ;  /* 0x00000018ff077819 */ /* 0x000fe2000001160f */
[----:B------:R-:W-:Y:S01]  /*9580*/  @!P1 HADD2 R141, -R13.H0_H0, -RZ.H0_H0 ;  /* 0xa00000ff0d8d9230 */ /* 0x000fe20000000900 */
[----:B------:R-:W-:Y:S01]  /*9590*/  LOP3.LUT R4, R5, 0xff, RZ, 0xc0, !PT ;  /* 0x000000ff05047812 */ /* 0x000fe200078ec0ff */
[----:B------:R-:W-:Y:S01]  /*95a0*/  @!P0 HADD2 R140, -R14.H0_H0, -RZ.H0_H0 ;  /* 0xa00000ff0e8c8230 */ /* 0x000fe20000000900 */
[----:B------:R-:W-:Y:S01]  /*95b0*/  LOP3.LUT R8, R15, 0xff, RZ, 0xc0, !PT ;  /* 0x000000ff0f087812 */ /* 0x000fe200078ec0ff */
[----:B------:R-:W-:Y:S01]  /*95c0*/  FADD.FTZ R5, R177, R11 ;  /* 0x0000000bb1057221 */ /* 0x000fe20000010000 */
[----:B------:R-:W-:Y:S01]  /*95d0*/  PRMT R79, R4, 0x5410, R7 ;  /* 0x00005410044f7816 */ /* 0x000fe20000000007 */
[----:B------:R-:W-:Y:S01]  /*95e0*/  IMAD.MOV.U32 R177, RZ, RZ, R238 ;  /* 0x000000ffffb17224 */ /* 0x000fe200078e00ee */
[----:B-1----:R-:W-:Y:S01]  /*95f0*/  F2FP.PACK_AB R16, R139, R138 ;  /* 0x0000008a8b10723e */ /* 0x002fe200000000ff */
[----:B------:R-:W1:Y:S01]  /*9600*/  MUFU.EX2 R238, R118 ;  /* 0x0000007600ee7308 */ /* 0x000e620000000800 */
[----:B------:R-:W-:Y:S01]  /*9610*/  LOP3.LUT R4, R28, 0xff, RZ, 0xc0, !PT ;  /* 0x000000ff1c047812 */ /* 0x000fe200078ec0ff */
[----:B------:R-:W-:Y:S01]  /*9620*/  FADD.FTZ R95, R180, R5 ;  /* 0x00000005b45f7221 */ /* 0x000fe20000010000 */
[----:B------:R-:W-:Y:S01]  /*9630*/  PRMT R136, R14, 0x5410, R13 ;  /* 0x000054100e887816 */ /* 0x000fe2000000000d */
[----:B------:R-:W-:Y:S01]  /*9640*/  @!P2 HADD2 R142, -R16.H0_H0, -RZ.H0_H0 ;  /* 0xa00000ff108ea230 */ /* 0x000fe20000000900 */
[----:B------:R-:W-:Y:S01]  /*9650*/  @!P1 PRMT R13, R141, 0x5410, RZ ;  /* 0x000054108d0d9816 */ /* 0x000fe200000000ff */
[----:B------:R-:W-:Y:S01]  /*9660*/  IMAD.MOV.U32 R180, RZ, RZ, R222 ;  /* 0x000000ffffb47224 */ /* 0x000fe200078e00de */
[----:B------:R-:W-:Y:S01]  /*9670*/  PRMT R15, R16, 0x7632, R15 ;  /* 0x00007632100f7816 */ /* 0x000fe2000000000f */
[----:B------:R-:W-:Y:S01]  /*9680*/  IMAD.SHL.U32 R30, R186, 0x40, RZ ;  /* 0x00000040ba1e7824 */ /* 0x000fe200078e00ff */
[----:B------:R-:W-:Y:S01]  /*9690*/  ISETP.GE.U32.AND P1, PT, R194, R4, PT ;  /* 0x00000004c200720c */ /* 0x000fe20003f26070 */
[----:B------:R2:W-:Y:S01]  /*96a0*/  ST.E.U16 [R32.64], R31 ;  /* 0x0000001f20007985 */ /* 0x0005e2000c101504 */
[----:B------:R-:W-:Y:S01]  /*96b0*/  LOP3.LUT R4, R2, 0xff, RZ, 0xc0, !PT ;  /* 0x000000ff02047812 */ /* 0x000fe200078ec0ff */
[----:B------:R-:W-:Y:S01]  /*96c0*/  @!P4 HADD2 R143, -R15.H0_H0, -RZ.H0_H0 ;  /* 0xa00000ff0f8fc230 */ /* 0x000fe20000000900 */
[----:B------:R-:W-:Y:S01]  /*96d0*/  PRMT R131, R16, 0x5410, R15 ;  /* 0x0000541010837816 */ /* 0x000fe2000000000f */
[----:B------:R-:W-:Y:S01]  /*96e0*/  ST.E.U16 [R32.64+0x2], R49 ;  /* 0x0000023120007985 */ /* 0x000fe2000c101504 */
[----:B------:R-:W-:Y:S01]  /*96f0*/  @!P2 PRMT R16, R142, 0x5410, RZ ;  /* 0x000054108e10a816 */ /* 0x000fe200000000ff */
[----:B------:R-:W-:Y:S01]  /*9700*/  FADD.FTZ R97, R87, R27 ;  /* 0x0000001b57617221 */ /* 0x000fe20000010000 */
[----:B------:R-:W-:Y:S01]  /*9710*/  ISETP.GE.U32.AND P2, PT, R194, R4, PT ;  /* 0x00000004c200720c */ /* 0x000fe20003f46070 */
[----:B------:R-:W-:Y:S01]  /*9720*/  IMAD R28, R186, 0x48, RZ ;  /* 0x00000048ba1c7824 */ /* 0x000fe200078e02ff */
[----:B------:R-:W-:-:S02]  /*9730*/  LOP3.LUT R4, R2, 0xffff, RZ, 0xc0, !PT ;  /* 0x0000ffff02047812 */ /* 0x000fc400078ec0ff */
[----:B------:R-:W-:Y:S02]  /*9740*/  @!P4 PRMT R15, R143, 0x5410, RZ ;  /* 0x000054108f0fc816 */ /* 0x000fe400000000ff */
[----:B------:R-:W-:Y:S02]  /*9750*/  SHF.R.U32.HI R4, RZ, 0x8, R4 ;  /* 0x00000008ff047819 */ /* 0x000fe40000011604 */
[----:B------:R-:W-:Y:S02]  /*9760*/  @!P0 PRMT R14, R140, 0x5410, RZ ;  /* 0x000054108c0e8816 */ /* 0x000fe400000000ff */
[----:B------:R-:W-:Y:S02]  /*9770*/  LOP3.LUT R4, R4, 0xffff, RZ, 0xc0, !PT ;  /* 0x0000ffff04047812 */ /* 0x000fe400078ec0ff */
[C---:B------:R-:W-:Y:S02]  /*9780*/  ISETP.GE.U32.AND P0, PT, R194.reuse, R12, PT ;  /* 0x0000000cc200720c */ /* 0x040fe40003f06070 */
[----:B------:R-:W-:-:S02]  /*9790*/  ISETP.GE.U32.AND P4, PT, R194, R4, PT ;  /* 0x00000004c200720c */ /* 0x000fc40003f86070 */
[----:B------:R-:W-:Y:S02]  /*97a0*/  F2FP.PACK_AB R12, R243, R242 ;  /* 0x000000f2f30c723e */ /* 0x000fe400000000ff */
[----:B------:R-:W-:Y:S01]  /*97b0*/  SHF.R.U32.HI R4, RZ, 0x8, R29 ;  /* 0x00000008ff047819 */ /* 0x000fe2000001161d */
[----:B------:R-:W-:Y:S01]  /*97c0*/  IMAD.WIDE R28, R28, 0x2, R34 ;  /* 0x000000021c1c7825 */ /* 0x000fe200078e0222 */
[----:B------:R-:W-:Y:S01]  /*97d0*/  PRMT R11, R12, 0x7632, R11 ;  /* 0x000076320c0b7816 */ /* 0x000fe2000000000b */
[----:B------:R-:W-:Y:S01]  /*97e0*/  @!P2 HADD2 R145, -R12.H0_H0, -RZ.H0_H0 ;  /* 0xa00000ff0c91a230 */ /* 0x000fe20000000900 */
[----:B------:R-:W-:Y:S01]  /*97f0*/  LOP3.LUT R4, R4, 0xffff, RZ, 0xc0, !PT ;  /* 0x0000ffff04047812 */ /* 0x000fe200078ec0ff */
[----:B--2---:R-:W-:Y:S01]  /*9800*/  IMAD.WIDE R30, R30, 0x2, R34 ;  /* 0x000000021e1e7825 */ /* 0x004fe200078e0222 */
[----:B------:R-:W-:Y:S02]  /*9810*/  PRMT R130, R12, 0x5410, R11 ;  /* 0x000054100c827816 */ /* 0x000fe4000000000b */
[----:B------:R-:W-:Y:S01]  /*9820*/  @!P2 PRMT R12, R145, 0x5410, RZ ;  /* 0x00005410910ca816 */ /* 0x000fe200000000ff */
[----:B------:R-:W-:Y:S01]  /*9830*/  @!P4 HADD2 R144, -R11.H0_H0, -RZ.H0_H0 ;  /* 0xa00000ff0b90c230 */ /* 0x000fe20000000900 */
[----:B------:R-:W-:Y:S01]  /*9840*/  ISETP.GE.U32.AND P2, PT, R194, R4, PT ;  /* 0x00000004c200720c */ /* 0x000fe20003f46070 */
[----:B------:R2:W-:Y:S01]  /*9850*/  ST.E.U16 [R30.64], R26 ;  /* 0x0000001a1e007985 */ /* 0x0005e2000c101504 */
[----:B------:R-:W-:Y:S01]  /*9860*/  SHF.R.U32.HI R4, RZ, 0x18, R2 ;  /* 0x00000018ff047819 */ /* 0x000fe20000011602 */
[----:B------:R-:W-:Y:S01]  /*9870*/  IMAD.MOV.U32 R145, RZ, RZ, R232 ;  /* 0x000000ffff917224 */ /* 0x000fe200078e00e8 */
[----:B------:R-:W-:Y:S01]  /*9880*/  PRMT R80, R8, 0x5410, R6 ;  /* 0x0000541008507816 */ /* 0x000fe20000000006 */
[----:B------:R-:W-:Y:S01]  /*9890*/  FADD.FTZ R6, R181, R10 ;  /* 0x0000000ab5067221 */ /* 0x000fe20000010000 */
[----:B------:R-:W-:Y:S01]  /*98a0*/  F2FP.PACK_AB R8, R241, R240 ;  /* 0x000000f0f108723e */ /* 0x000fe200000000ff */
[----:B------:R3:W-:Y:S01]  /*98b0*/  ST.E.U16 [R30.64+0x2], R20 ;  /* 0x000002141e007985 */ /* 0x0007e2000c101504 */
[----:B------:R-:W-:Y:S01]  /*98c0*/  @!P4 PRMT R11, R144, 0x5410, RZ ;  /* 0x00005410900bc816 */ /* 0x000fe200000000ff */
[----:B------:R-:W-:Y:S01]  /*98d0*/  FADD.FTZ R96, R182, R6 ;  /* 0x00000006b6607221 */ /* 0x000fe20000010000 */
[----:B------:R-:W-:Y:S01]  /*98e0*/  ISETP.GE.U32.AND P4, PT, R194, R4, PT ;  /* 0x00000004c200720c */ /* 0x000fe20003f86070 */
[----:B------:R-:W-:Y:S01]  /*98f0*/  @!P3 HADD2 R146, -R8.H0_H0, -RZ.H0_H0 ;  /* 0xa00000ff0892b230 */ /* 0x000fe20000000900 */
[--C-:B------:R-:W-:Y:S01]  /*9900*/  SHF.R.U32.HI R4, RZ, 0x10, R2.reuse ;  /* 0x00000010ff047819 */ /* 0x100fe20000011602 */
[----:B------:R-:W-:Y:S01]  /*9910*/  IMAD.MOV.U32 R182, RZ, RZ, R223 ;  /* 0x000000ffffb67224 */ /* 0x000fe200078e00df */
[----:B-1----:R-:W-:Y:S01]  /*9920*/  F2FP.PACK_AB R10, R239, R238 ;  /* 0x000000eeef0a723e */ /* 0x002fe200000000ff */
[----:B------:R-:W-:Y:S01]  /*9930*/  IMAD.WIDE.U32 R222, R173, -0x326172a9, RZ ;  /* 0xcd9e8d57adde7825 */ /* 0x000fe200078e00ff */
[----:B------:R-:W-:Y:S01]  /*9940*/  PRMT R2, R8, 0x7632, R2 ;  /* 0x0000763208027816 */ /* 0x000fe20000000002 */
[----:B------:R-:W1:Y:S01]  /*9950*/  MUFU.EX2 R232, R126 ;  /* 0x0000007e00e87308 */ /* 0x000e620000000800 */
[----:B------:R-:W-:Y:S01]  /*9960*/  LOP3.LUT R4, R4, 0xff, RZ, 0xc0, !PT ;  /* 0x000000ff04047812 */ /* 0x000fe200078ec0ff */
[----:B------:R-:W-:Y:S01]  /*9970*/  @!P1 HADD2 R148, -R10.H0_H0, -RZ.H0_H0 ;  /* 0xa00000ff0a949230 */ /* 0x000fe20000000900 */
[----:B------:R-:W-:Y:S01]  /*9980*/  PRMT R9, R10, 0x7632, R9 ;  /* 0x000076320a097816 */ /* 0x000fe20000000009 */
[----:B------:R-:W-:Y:S01]  /*9990*/  @!P2 HADD2 R147, -R2.H0_H0, -RZ.H0_H0 ;  /* 0xa00000ff0293a230 */ /* 0x000fe20000000900 */
[----:B------:R-:W-:Y:S01]  /*99a0*/  PRMT R129, R8, 0x5410, R2 ;  /* 0x0000541008817816 */ /* 0x000fe20000000002 */
[----:B------:R-:W-:Y:S01]  /*99b0*/  IMAD.MOV.U32 R144, RZ, RZ, R231 ;  /* 0x000000ffff907224 */ /* 0x000fe200078e00e7 */
[----:B------:R-:W-:Y:S01]  /*99c0*/  @!P3 PRMT R8, R146, 0x5410, RZ ;  /* 0x000054109208b816 */ /* 0x000fe200000000ff */
[----:B------:R-:W-:Y:S01]  /*99d0*/  @!P0 HADD2 R149, -R9.H0_H0, -RZ.H0_H0 ;  /* 0xa00000ff09958230 */ /* 0x000fe20000000900 */
[----:B------:R-:W-:Y:S01]  /*99e0*/  ISETP.GE.U32.AND P3, PT, R194, R4, PT ;  /* 0x00000004c200720c */ /* 0x000fe20003f66070 */
[----:B------:R-:W-:Y:S01]  /*99f0*/  IMAD.MOV.U32 R146, RZ, RZ, R230 ;  /* 0x000000ffff927224 */ /* 0x000fe200078e00e6 */
[----:B------:R-:W-:Y:S01]  /*9a00*/  LOP3.LUT R4, R163, R221, R222, 0x96, !PT ;  /* 0x000000dda3047212 */ /* 0x000fe200078e96de */
[----:B------:R-:W-:Y:S01]  /*9a10*/  ST.E.U16 [R28.64], R37 ;  /* 0x000000251c007985 */ /* 0x000fe2000c101504 */
[----:B------:R-:W-:Y:S01]  /*9a20*/  LOP3.LUT R5, R188, R223, RZ, 0x3c, !PT ;  /* 0x000000dfbc057212 */ /* 0x000fe200078e3cff */
[----:B------:R-:W-:Y:S01]  /*9a30*/  IMAD.SHL.U32 R188, R0, 0x2, RZ ;  /* 0x0000000200bc7824 */ /* 0x000fe200078e00ff */
[----:B------:R-:W-:Y:S01]  /*9a40*/  PRMT R128, R10, 0x5410, R9 ;  /* 0x000054100a807816 */ /* 0x000fe20000000009 */
[----:B--2---:R-:W-:Y:S01]  /*9a50*/  IMAD.WIDE.U32 R26, R4, -0x2daee0ad, RZ ;  /* 0xd2511f53041a7825 */ /* 0x004fe200078e00ff */
[----:B------:R-:W-:Y:S01]  /*9a60*/  @!P2 PRMT R2, R147, 0x5410, RZ ;  /* 0x000054109302a816 */ /* 0x000fe200000000ff */
[----:B------:R2:W-:Y:S01]  /*9a70*/  ST.E.U16 [R28.64+0x2], R36 ;  /* 0x000002241c007985 */ /* 0x0005e2000c101504 */
[----:B------:R-:W-:Y:S01]  /*9a80*/  @!P1 PRMT R10, R148, 0x5410, RZ ;  /* 0x00005410940a9816 */ /* 0x000fe200000000ff */
[----:B------:R-:W-:Y:S01]  /*9a90*/  IMAD.MOV.U32 R147, RZ, RZ, R190 ;  /* 0x000000ffff937224 */ /* 0x000fe200078e00be */
[----:B------:R-:W-:Y:S01]  /*9aa0*/  @!P0 PRMT R9, R149, 0x5410, RZ ;  /* 0x0000541095098816 */ /* 0x000fe200000000ff */
[----:B------:R-:W-:Y:S01]  /*9ab0*/  IMAD.WIDE.U32 R148, R5, -0x2daee0ad, RZ ;  /* 0xd2511f5305947825 */ /* 0x000fe200078e00ff */
[----:B---3--:R-:W-:Y:S01]  /*9ac0*/  LOP3.LUT R20, R39, R180, R26, 0x96, !PT ;  /* 0x000000b427147212 */ /* 0x008fe200078e961a */
[----:B------:R-:W-:Y:S01]  /*9ad0*/  ST.E.U16 [R34.64+0x10], R73 ;  /* 0x0000104922007985 */ /* 0x000fe2000c101504 */
[----:B-1----:R-:W-:Y:S01]  /*9ae0*/  F2FP.PACK_AB R7, R232, R106 ;  /* 0x0000006ae807723e */ /* 0x002fe200000000ff */
[----:B------:R-:W-:Y:S01]  /*9af0*/  IMAD R190, R3, 0x2, R188 ;  /* 0x0000000203be7824 */ /* 0x000fe200078e02bc */
[----:B------:R-:W-:Y:S01]  /*9b00*/  LOP3.LUT R26, R27, R147, R148, 0x96, !PT ;  /* 0x000000931b1a7212 */ /* 0x000fe200078e9694 */
[----:B------:R1:W-:Y:S01]  /*9b10*/  ST.E.U16 [R34.64+0x12], R50 ;  /* 0x0000123222007985 */ /* 0x0003e2000c101504 */
[----:B------:R-:W-:Y:S01]  /*9b20*/  LOP3.LUT R4, R149, R153, R226, 0x96, !PT ;  /* 0x0000009995047212 */ /* 0x000fe200078e96e2 */
[----:B------:R-:W-:Y:S01]  /*9b30*/  @!P3 HADD2 R151, -R7.H0_H0, -RZ.H0_H0 ;  /* 0xa00000ff0797b230 */ /* 0x000fe20000000900 */
[C---:B------:R-:W-:Y:S01]  /*9b40*/  PRMT R6, R7.reuse, 0x7632, R6 ;  /* 0x0000763207067816 */ /* 0x040fe20000000006 */
[----:B------:R-:W-:Y:S01]  /*9b50*/  IMAD.WIDE.U32 R26, R26, -0x326172a9, RZ ;  /* 0xcd9e8d571a1a7825 */ /* 0x000fe200078e00ff */
[----:B------:R-:W-:Y:S02]  /*9b60*/  ST.E.U16 [R32.64+0x10], R74 ;  /* 0x0000104a20007985 */ /* 0x000fe4000c101504 */
[----:B------:R-:W-:Y:S01]  /*9b70*/  PRMT R111, R7, 0x5410, R6 ;  /* 0x00005410076f7816 */ /* 0x000fe20000000006 */
[----:B------:R-:W-:Y:S01]  /*9b80*/  IMAD.WIDE.U32 R230, R4, -0x326172a9, RZ ;  /* 0xcd9e8d5704e67825 */ /* 0x000fe200078e00ff */
[----:B------:R-:W-:Y:S01]  /*9b90*/  ST.E.U16 [R32.64+0x12], R78 ;  /* 0x0000124e20007985 */ /* 0x000fe2000c101504 */
[----:B------:R-:W-:Y:S01]  /*9ba0*/  @!P4 HADD2 R150, -R6.H0_H0, -RZ.H0_H0 ;  /* 0xa00000ff0696c230 */ /* 0x000fe20000000900 */
[----:B------:R-:W-:Y:S01]  /*9bb0*/  @!P3 PRMT R7, R151, 0x5410, RZ ;  /* 0x000054109707b816 */ /* 0x000fe200000000ff */
[----:B------:R-:W-:Y:S01]  /*9bc0*/  IMAD.MOV.U32 R181, RZ, RZ, R187 ;  /* 0x000000ffffb57224 */ /* 0x000fe200078e00bb */
[----:B------:R-:W-:Y:S01]  /*9bd0*/  LOP3.LUT R4, R27, R182, R230, 0x96, !PT ;  /* 0x000000b61b047212 */ /* 0x000fe200078e96e6 */
[----:B------:R-:W-:Y:S01]  /*9be0*/  ST.E.U16 [R30.64+0x10], R48 ;  /* 0x000010301e007985 */ /* 0x000fe2000c101504 */
[----:B------:R-:W-:Y:S01]  /*9bf0*/  @!P4 PRMT R6, R150, 0x5410, RZ ;  /* 0x000054109606c816 */ /* 0x000fe200000000ff */
[----:B------:R-:W-:-:S02]  /*9c00*/  IMAD.MOV.U32 R150, RZ, RZ, R184 ;  /* 0x000000ffff967224 */ /* 0x000fc400078e00b8 */
[----:B------:R-:W-:Y:S01]  /*9c10*/  IMAD.WIDE.U32 R4, R4, -0x2daee0ad, RZ ;  /* 0xd2511f5304047825 */ /* 0x000fe200078e00ff */
[----:B------:R-:W-:Y:S03]  /*9c20*/  ST.E.U16 [R30.64+0x12], R47 ;  /* 0x0000122f1e007985 */ /* 0x000fe6000c101504 */
[----:B--2---:R-:W-:Y:S01]  /*9c30*/  IMAD.WIDE.U32 R36, R20, -0x326172a9, RZ ;  /* 0xcd9e8d5714247825 */ /* 0x004fe200078e00ff */
[----:B------:R-:W-:Y:S01]  /*9c40*/  LOP3.LUT R27, R5, R144, R38, 0x96, !PT ;  /* 0x00000090051b7212 */ /* 0x000fe200078e9626 */
[----:B------:R-:W-:Y:S02]  /*9c50*/  ST.E.U16 [R28.64+0x10], R46 ;  /* 0x0000102e1c007985 */ /* 0x000fe4000c101504 */
[----:B------:R-:W-:Y:S01]  /*9c60*/  IMAD.MOV.U32 R151, RZ, RZ, R185 ;  /* 0x000000ffff977224 */ /* 0x000fe200078e00b9 */
        /* <DEDUP_REMOVED lines=8> */
[----:B------:R-:W-:Y:S03]  /*9cf0*/  ST.E.U16 [R32.64+0x20], R71 ;  /* 0x0000204720007985 */ /* 0x000fe6000c101504 */
[----:B------:R-:W-:Y:S01]  /*9d00*/  IMAD.WIDE.U32 R4, R4, -0x326172a9, RZ ;  /* 0xcd9e8d5704047825 */ /* 0x000fe200078e00ff */
[----:B------:R-:W-:Y:S04]  /*9d10*/  ST.E.U16 [R32.64+0x22], R72 ;  /* 0x0000224820007985 */ /* 0x000fe8000c101504 */
[----:B------:R-:W-:Y:S01]  /*9d20*/  ST.E.U16 [R30.64+0x20], R43 ;  /* 0x0000202b1e007985 */ /* 0x000fe2000c101504 */
[----:B------:R-:W-:-:S02]  /*9d30*/  LOP3.LUT R20, R5, R105, R26, 0x96, !PT ;  /* 0x0000006905147212 */ /* 0x000fc400078e961a */
[C---:B------:R-:W-:Y:S01]  /*9d40*/  LOP3.LUT R27, R4.reuse, 0xffff, RZ, 0xc0, !PT ;  /* 0x0000ffff041b7812 */ /* 0x040fe200078ec0ff */
[----:B------:R-:W-:Y:S01]  /*9d50*/  ST.E.U16 [R30.64+0x22], R42 ;  /* 0x0000222a1e007985 */ /* 0x000fe2000c101504 */
[----:B-1----:R-:W-:Y:S02]  /*9d60*/  LOP3.LUT R50, R4, 0xff, RZ, 0xc0, !PT ;  /* 0x000000ff04327812 */ /* 0x002fe400078ec0ff */
[--C-:B------:R-:W-:Y:S01]  /*9d70*/  SHF.R.U32.HI R39, RZ, 0x10, R4.reuse ;  /* 0x00000010ff277819 */ /* 0x100fe20000011604 */
[----:B------:R-:W-:Y:S01]  /*9d80*/  ST.E.U16 [R28.64+0x20], R41 ;  /* 0x000020291c007985 */ /* 0x000fe2000c101504 */
[----:B------:R-:W-:Y:S01]  /*9d90*/  SHF.R.U32.HI R49, RZ, 0x18, R4 ;  /* 0x00000018ff317819 */ /* 0x000fe20000011604 */
[----:B------:R-:W-:Y:S01]  /*9da0*/  IMAD.WIDE.U32 R4, R36, -0x2daee0ad, RZ ;  /* 0xd2511f5324047825 */ /* 0x000fe200078e00ff */
[----:B------:R-:W-:Y:S01]  /*9db0*/  SHF.R.U32.HI R3, RZ, 0x10, R20 ;  /* 0x00000010ff037819 */ /* 0x000fe20000011614 */
[----:B------:R-:W-:Y:S03]  /*9dc0*/  ST.E.U16 [R28.64+0x22], R40 ;  /* 0x000022281c007985 */ /* 0x000fe6000c101504 */
[C---:B------:R-:W-:Y:S01]  /*9dd0*/  LOP3.LUT R26, R4.reuse, 0xffff, RZ, 0xc0, !PT ;  /* 0x0000ffff041a7812 */ /* 0x040fe200078ec0ff */
[----:B------:R-:W-:Y:S01]  /*9de0*/  ST.E.U16 [R34.64+0x30], R70 ;  /* 0x0000304622007985 */ /* 0x000fe2000c101504 */
[----:B------:R-:W-:-:S02]  /*9df0*/  LOP3.LUT R37, R4, 0xff, RZ, 0xc0, !PT ;  /* 0x000000ff04257812 */ /* 0x000fc400078ec0ff */
[----:B------:R-:W-:Y:S01]  /*9e00*/  SHF.R.U32.HI R0, RZ, 0x8, R26 ;  /* 0x00000008ff007819 */ /* 0x000fe2000001161a */
[----:B------:R1:W-:Y:S01]  /*9e10*/  ST.E.U16 [R34.64+0x32], R69 ;  /* 0x0000324522007985 */ /* 0x0003e2000c101504 */
[----:B------:R-:W-:Y:S02]  /*9e20*/  LOP3.LUT R36, R5, R181, R38, 0x96, !PT ;  /* 0x000000b505247212 */ /* 0x000fe400078e9626 */
[----:B------:R-:W-:Y:S01]  /*9e30*/  LOP3.LUT R5, R82, 0xff, RZ, 0xc0, !PT ;  /* 0x000000ff52057812 */ /* 0x000fe200078ec0ff */
[----:B------:R-:W-:Y:S01]  /*9e40*/  ST.E.U16 [R32.64+0x30], R67 ;  /* 0x0000304320007985 */ /* 0x000fe2000c101504 */
[--C-:B------:R-:W-:Y:S02]  /*9e50*/  SHF.R.U32.HI R38, RZ, 0x10, R4.reuse ;  /* 0x00000010ff267819 */ /* 0x100fe40000011604 */
[----:B------:R-:W-:Y:S01]  /*9e60*/  SHF.R.U32.HI R73, RZ, 0x18, R4 ;  /* 0x00000018ff497819 */ /* 0x000fe20000011604 */
[----:B------:R-:W-:Y:S01]  /*9e70*/  ST.E.U16 [R32.64+0x32], R68 ;  /* 0x0000324420007985 */ /* 0x000fe2000c101504 */
[----:B------:R-:W-:-:S02]  /*9e80*/  SHF.R.U32.HI R4, RZ, 0x8, R27 ;  /* 0x00000008ff047819 */ /* 0x000fc4000001161b */
[----:B------:R-:W-:Y:S01]  /*9e90*/  LOP3.LUT R3, R3, 0xff, RZ, 0xc0, !PT ;  /* 0x000000ff03037812 */ /* 0x000fe200078ec0ff */
        /* <DEDUP_REMOVED lines=29> */
[----:B------:R3:W-:Y:S04]  /*a070*/  ST.E.U16 [R28.64+0x62], R6 ;  /* 0x000062061c007985 */ /* 0x0007e8000c101504 */
[----:B------:R-:W-:Y:S04]  /*a080*/  ST.E.U16 [R34.64+0x70], R54 ;  /* 0x0000703622007985 */ /* 0x000fe8000c101504 */
[----:B------:R-:W-:Y:S04]  /*a090*/  ST.E.U16 [R34.64+0x72], R53 ;  /* 0x0000723522007985 */ /* 0x000fe8000c101504 */
[----:B------:R-:W-:Y:S04]  /*a0a0*/  ST.E.U16 [R32.64+0x70], R52 ;  /* 0x0000703420007985 */ /* 0x000fe8000c101504 */
[----:B------:R-:W-:Y:S01]  /*a0b0*/  ST.E.U16 [R32.64+0x72], R51 ;  /* 0x0000723320007985 */ /* 0x000fe2000c101504 */
[----:B-1----:R-:W-:-:S03]  /*a0c0*/  PRMT R11, R37, 0x5410, R0 ;  /* 0x00005410250b7816 */ /* 0x002fc60000000000 */
[----:B------:R1:W-:Y:S01]  /*a0d0*/  ST.E.U16 [R30.64+0x70], R8 ;  /* 0x000070081e007985 */ /* 0x0003e2000c101504 */
[----:B------:R-:W-:Y:S02]  /*a0e0*/  LOP3.LUT R0, R20, 0xffff, RZ, 0xc0, !PT ;  /* 0x0000ffff14007812 */ /* 0x000fe400078ec0ff */
[----:B--2---:R-:W-:Y:S01]  /*a0f0*/  LOP3.LUT R7, R45, 0xff, RZ, 0xc0, !PT ;  /* 0x000000ff2d077812 */ /* 0x004fe200078ec0ff */
[----:B------:R2:W-:Y:S01]  /*a100*/  ST.E.U16 [R30.64+0x72], R2 ;  /* 0x000072021e007985 */ /* 0x0005e2000c101504 */
[----:B---3--:R-:W-:-:S03]  /*a110*/  SHF.R.U32.HI R6, RZ, 0x8, R81 ;  /* 0x00000008ff067819 */ /* 0x008fc60000011651 */
[----:B------:R-:W-:Y:S01]  /*a120*/  ST.E.U16 [R28.64+0x70], R10 ;  /* 0x0000700a1c007985 */ /* 0x000fe2000c101504 */
[----:B------:R-:W-:-:S03]  /*a130*/  PRMT R16, R84, 0x5410, R6 ;  /* 0x0000541054107816 */ /* 0x000fc60000000006 */
[----:B------:R3:W-:Y:S01]  /*a140*/  ST.E.U16 [R28.64+0x72], R9 ;  /* 0x000072091c007985 */ /* 0x0007e2000c101504 */
[----:B------:R-:W-:-:S03]  /*a150*/  LOP3.LUT R6, R20, 0xff, RZ, 0xc0, !PT ;  /* 0x000000ff14067812 */ /* 0x000fc600078ec0ff */
[----:B------:R-:W-:Y:S04]  /*a160*/  LDSM.16.MT88.4 R120, [R190+0x9000] ;  /* 0x00900000be78783b */ /* 0x000fe80000004200 */
[----:B------:R-:W4:Y:S04]  /*a170*/  LDSM.16.MT88.4 R116, [R188+0x9000] ;  /* 0x00900000bc74783b */ /* 0x000f280000004200 */
[----:B------:R-:W5:Y:S01]  /*a180*/  LDSM.16.MT88.4 R112, [R188+0xa000] ;  /* 0x00a00000bc70783b */ /* 0x000f620000004200 */
[----:B-1----:R-:W-:-:S03]  /*a190*/  PRMT R8, R50, 0x5410, R4 ;  /* 0x0000541032087816 */ /* 0x002fc60000000004 */
[----:B------:R-:W-:Y:S01]  /*a1a0*/  STL.64 [R1+0xb0], R222 ;  /* 0x0000b0de01007387 */ /* 0x000fe20000100a00 */
[----:B------:R-:W-:Y:S02]  /*a1b0*/  SHF.R.U32.HI R4, RZ, 0x18, R20 ;  /* 0x00000018ff047819 */ /* 0x000fe40000011614 */
[----:B--2---:R-:W-:Y:S01]  /*a1c0*/  LOP3.LUT R2, R39, 0xff, RZ, 0xc0, !PT ;  /* 0x000000ff27027812 */ /* 0x004fe200078ec0ff */
[----:B------:R-:W-:Y:S04]  /*a1d0*/  LDSM.16.MT88.4 R52, [R188+0xb000] ;  /* 0x00b00000bc34783b */ /* 0x000fe80000004200 */
[----:B------:R-:W-:Y:S01]  /*a1e0*/  STL.64 [R1+0xa8], R148 ;  /* 0x0000a89401007387 */ /* 0x000fe20000100a00 */
[----:B---3--:R-:W-:Y:S02]  /*a1f0*/  PRMT R9, R2, 0x5410, R49 ;  /* 0x0000541002097816 */ /* 0x008fe40000000031 */
[----:B------:R-:W-:-:S04]  /*a200*/  LOP3.LUT R2, R45, 0xffff, RZ, 0xc0, !PT ;  /* 0x0000ffff2d027812 */ /* 0x000fc800078ec0ff */
[----:B------:R-:W-:Y:S02]  /*a210*/  SHF.R.U32.HI R5, RZ, 0x8, R2 ;  /* 0x00000008ff057819 */ /* 0x000fe40000011602 */
[----:B------:R-:W-:Y:S01]  /*a220*/  SHF.R.U32.HI R2, RZ, 0x8, R0 ;  /* 0x00000008ff027819 */ /* 0x000fe20000011600 */
[--C-:B------:R-:W-:Y:S01]  /*a230*/  HSET2.LE.AND R0, R80, R69.reuse, PT ;  /* 0x0000004550007233 */ /* 0x100fe20003803000 */
[----:B------:R-:W-:Y:S01]  /*a240*/  PRMT R10, R7, 0x5410, R5 ;  /* 0x00005410070a7816 */ /* 0x000fe20000000005 */
[----:B------:R-:W-:Y:S01]  /*a250*/  LDSM.16.MT88.4 R80, [R190+0xa000] ;  /* 0x00a00000be50783b */ /* 0x000fe20000004200 */
[----:B------:R-:W-:Y:S01]  /*a260*/  PRMT R6, R6, 0x5410, R2 ;  /* 0x0000541006067816 */ /* 0x000fe20000000002 */
[--C-:B------:R-:W-:Y:S01]  /*a270*/  HSET2.LE.AND R2, R79, R69.reuse, PT ;  /* 0x000000454f027233 */ /* 0x100fe20003803000 */
[----:B------:R-:W-:Y:S01]  /*a280*/  LOP3.LUT R24, R171, R0, RZ, 0xc0, !PT ;  /* 0x00000000ab187212 */ /* 0x000fe200078ec0ff */
[--C-:B------:R-:W-:Y:S01]  /*a290*/  HSET2.LE.AND R0, R9, R69.reuse, PT ;  /* 0x0000004509007233 */ /* 0x100fe20003803000 */
[----:B------:R-:W-:Y:S01]  /*a2a0*/  PRMT R5, R3, 0x5410, R4 ;  /* 0x0000541003057816 */ /* 0x000fe20000000004 */
[--C-:B------:R-:W-:Y:S01]  /*a2b0*/  HSET2.LE.AND R3, R86, R69.reuse, PT ;  /* 0x0000004556037233 */ /* 0x100fe20003803000 */
[----:B------:R-:W-:Y:S01]  /*a2c0*/  LOP3.LUT R25, R168, R2, RZ, 0xc0, !PT ;  /* 0x00000002a8197212 */ /* 0x000fe200078ec0ff */
[--C-:B------:R-:W-:Y:S01]  /*a2d0*/  HSET2.LE.AND R2, R8, R69.reuse, PT ;  /* 0x0000004508027233 */ /* 0x100fe20003803000 */
[----:B------:R-:W-:Y:S01]  /*a2e0*/  LOP3.LUT R15, R91, R0, RZ, 0xc0, !PT ;  /* 0x000000005b0f7212 */ /* 0x000fe200078ec0ff */
[--C-:B------:R-:W-:Y:S01]  /*a2f0*/  HSET2.LE.AND R4, R85, R69.reuse, PT ;  /* 0x0000004555047233 */ /* 0x100fe20003803000 */
[----:B------:R-:W1:Y:S01]  /*a300*/  LDSM.16.MT88.4 R88, [R190+0x9400] ;  /* 0x00940000be58783b */ /* 0x000e620000004200 */
[----:B------:R-:W-:Y:S01]  /*a310*/  LOP3.LUT R26, R167, R3, RZ, 0xc0, !PT ;  /* 0x00000003a71a7212 */ /* 0x000fe200078ec0ff */
[--C-:B------:R-:W-:Y:S01]  /*a320*/  HSET2.LE.AND R3, R6, R69.reuse, PT ;  /* 0x0000004506037233 */ /* 0x100fe20003803000 */
[----:B------:R-:W-:Y:S01]  /*a330*/  LOP3.LUT R14, R94, R2, RZ, 0xc0, !PT ;  /* 0x000000025e0e7212 */ /* 0x000fe200078ec0ff */
[----:B------:R-:W2:Y:S01]  /*a340*/  LDSM.16.MT88.4 R84, [R188+0x9400] ;  /* 0x00940000bc54783b */ /* 0x000ea20000004200 */
[----:B------:R-:W-:Y:S01]  /*a350*/  LOP3.LUT R27, R165, R4, RZ, 0xc0, !PT ;  /* 0x00000004a51b7212 */ /* 0x000fe200078ec0ff */
[----:B------:R-:W-:Y:S01]  /*a360*/  HSET2.LE.AND R2, R5, R69, PT ;  /* 0x0000004505027233 */ /* 0x000fe20003803000 */
[----:B------:R-:W-:Y:S01]  /*a370*/  LOP3.LUT R12, R104, R3, RZ, 0xc0, !PT ;  /* 0x00000003680c7212 */ /* 0x000fe200078ec0ff */
[----:B------:R-:W3:Y:S01]  /*a380*/  LDSM.16.MT88.4 R76, [R188+0xa400] ;  /* 0x00a40000bc4c783b */ /* 0x000ee20000004200 */
[----:B------:R-:W-:-:S02]  /*a390*/  SHF.R.U32.HI R3, RZ, 0x10, R45 ;  /* 0x00000010ff037819 */ /* 0x000fc4000001162d */
[----:B------:R-:W-:Y:S01]  /*a3a0*/  LOP3.LUT R13, R99, R2, RZ, 0xc0, !PT ;  /* 0x00000002630d7212 */ /* 0x000fe200078ec0ff */
[-C--:B----4-:R-:W-:Y:S01]  /*a3b0*/  HMMA.16816.F32 R48, R24, R116.reuse, RZ ;  /* 0x000000741830723c */ /* 0x090fe200000018ff */
[----:B------:R-:W-:Y:S02]  /*a3c0*/  LOP3.LUT R5, R38, 0xff, RZ, 0xc0, !PT ;  /* 0x000000ff26057812 */ /* 0x000fe400078ec0ff */
[C---:B------:R-:W-:Y:S02]  /*a3d0*/  LOP3.LUT R0, R36.reuse, 0xffff, RZ, 0xc0, !PT ;  /* 0x0000ffff24007812 */ /* 0x040fe400078ec0ff */
[----:B------:R-:W-:Y:S02]  /*a3e0*/  LOP3.LUT R8, R36, 0xff, RZ, 0xc0, !PT ;  /* 0x000000ff24087812 */ /* 0x000fe400078ec0ff */
[--C-:B------:R-:W-:Y:S01]  /*a3f0*/  SHF.R.U32.HI R2, RZ, 0x10, R36.reuse ;  /* 0x00000010ff027819 */ /* 0x100fe20000011624 */
[----:B------:R-:W-:Y:S01]  /*a400*/  HMMA.16816.F32 R40, R12, R116, RZ ;  /* 0x000000740c28723c */ /* 0x000fe200000018ff */
[----:B------:R-:W-:-:S02]  /*a410*/  SHF.R.U32.HI R6, RZ, 0x18, R36 ;  /* 0x00000018ff067819 */ /* 0x000fc40000011624 */
[----:B------:R-:W-:Y:S02]  /*a420*/  SHF.R.U32.HI R7, RZ, 0x18, R45 ;  /* 0x00000018ff077819 */ /* 0x000fe4000001162d */
[----:B------:R-:W-:Y:S02]  /*a430*/  LOP3.LUT R3, R3, 0xff, RZ, 0xc0, !PT ;  /* 0x000000ff03037812 */ /* 0x000fe400078ec0ff */
[----:B------:R-:W-:Y:S01]  /*a440*/  SHF.R.U32.HI R4, RZ, 0x8, R0 ;  /* 0x00000008ff047819 */ /* 0x000fe20000011600 */
[-C--:B------:R-:W-:Y:S01]  /*a450*/  HMMA.16816.F32 R36, R24, R120.reuse, RZ ;  /* 0x000000781824723c */ /* 0x080fe200000018ff */
[----:B------:R-:W-:Y:S01]  /*a460*/  LOP3.LUT R2, R2, 0xff, RZ, 0xc0, !PT ;  /* 0x000000ff02027812 */ /* 0x000fe200078ec0ff */
[--C-:B------:R-:W-:Y:S01]  /*a470*/  HSET2.LE.AND R0, R10, R69.reuse, PT ;  /* 0x000000450a007233 */ /* 0x100fe20003803000 */
[----:B------:R-:W-:Y:S02]  /*a480*/  PRMT R9, R5, 0x5410, R73 ;  /* 0x0000541005097816 */ /* 0x000fe40000000049 */
[----:B------:R-:W-:Y:S01]  /*a490*/  PRMT R3, R3, 0x5410, R7 ;  /* 0x0000541003037816 */ /* 0x000fe20000000007 */
[----:B------:R-:W4:Y:S01]  /*a4a0*/  LDSM.16.MT88.4 R72, [R190+0xa400] ;  /* 0x00a40000be48783b */ /* 0x000f220000004200 */
        /* <DEDUP_REMOVED lines=16> */
[----:B-----5:R-:W-:Y:S01]  /*a5b0*/  HMMA.16816.F32 R4, R24, R112, RZ ;  /* 0x000000701804723c */ /* 0x020fe200000018ff */
[----:B------:R-:W-:-:S02]  /*a5c0*/  LOP3.LUT R11, R92, R0, RZ, 0xc0, !PT ;  /* 0x000000005c0b7212 */ /* 0x000fc400078ec0ff */
[----:B------:R-:W-:Y:S02]  /*a5d0*/  LOP3.LUT R9, R110, R2, RZ, 0xc0, !PT ;  /* 0x000000026e097212 */ /* 0x000fe400078ec0ff */
[----:B------:R-:W-:-:S03]  /*a5e0*/  LOP3.LUT R2, R155, R227, RZ, 0x3c, !PT ;  /* 0x000000e39b027212 */ /* 0x000fc600078e3cff */
[----:B-1----:R-:W-:Y:S02]  /*a5f0*/  HMMA.16816.F32 R164, R20, R88, R36 ;  /* 0x0000005814a4723c */ /* 0x002fe40000001824 */
[----:B------:R-:W-:-:S05]  /*a600*/  IMAD.WIDE.U32 R2, R2, -0x326172a9, RZ ;  /* 0xcd9e8d5702027825 */ /* 0x000fca00078e00ff */
[-C--:B------:R-:W-:Y:S01]  /*a610*/  LOP3.LUT R0, R3, R221.reuse, R224, 0x96, !PT ;  /* 0x000000dd03007212 */ /* 0x080fe200078e96e0 */
[----:B------:R-:W-:Y:S08]  /*a620*/  HMMA.16816.F32 R36, R24, R80, RZ ;  /* 0x000000501824723c */ /* 0x000ff000000018ff */
[----:B--2---:R-:W-:Y:S08]  /*a630*/  HMMA.16816.F32 R140, R8, R84, R40 ;  /* 0x00000054088c723c */ /* 0x004ff00000001828 */
[----:B------:R-:W-:Y:S08]  /*a640*/  HMMA.16816.F32 R40, R12, R80, RZ ;  /* 0x000000500c28723c */ /* 0x000ff000000018ff */
[----:B------:R-:W-:Y:S08]  /*a650*/  HMMA.16816.F32 R132, R8, R88, R16 ;  /* 0x000000580884723c */ /* 0x000ff00000001810 */
[----:B------:R-:W-:Y:S08]  /*a660*/  HMMA.16816.F32 R16, R12, R112, RZ ;  /* 0x000000700c10723c */ /* 0x000ff000000018ff */
[C---:B---3--:R-:W-:Y:S07]  /*a670*/  HMMA.16816.F32 R184, R20.reuse, R76, R4 ;  /* 0x0000004c14b8723c */ /* 0x048fee0000001804 */
[----:B------:R-:W-:Y:S01]  /*a680*/  LOP3.LUT R6, R203, R220, R2, 0x96, !PT ;  /* 0x000000dccb067212 */ /* 0x000fe200078e9602 */
[----:B----4-:R-:W-:Y:S01]  /*a690*/  HMMA.16816.F32 R224, R20, R72, R36 ;  /* 0x0000004814e0723c */ /* 0x010fe20000001824 */
        /* <DEDUP_REMOVED lines=115> */
[----:B------:R-:W-:Y:S02]  /*add0*/  LOP3.LUT R94, R129, R49, RZ, 0xc0, !PT ;  /* 0x00000031815e7212 */ /* 0x000fe400078ec0ff */
        /* <DEDUP_REMOVED lines=10> */
[----:B------:R-:W-:Y:S08]  /*ae80*/  HMMA.16816.F32 R16, R24, R44, RZ ;  /* 0x0000002c1810723c */ /* 0x000ff000000018ff */
[----:B------:R-:W-:Y:S07]  /*ae90*/  HMMA.16816.F32 R168, R8, R40, R4 ;  /* 0x0000002808a8723c */ /* 0x000fee0000001804 */
[----:B------:R-:W-:Y:S01]  /*aea0*/  FADD.FTZ R4, R246, R3 ;  /* 0x00000003f6047221 */ /* 0x000fe20000010000 */
[----:B------:R-:W-:Y:S01]  /*aeb0*/  HSET2.LE.AND R41, R60, R69, PT ;  /* 0x000000453c297233 */ /* 0x000fe20003803000 */
[----:B------:R-:W-:-:S02]  /*aec0*/  FADD.FTZ R3, R244, R37 ;  /* 0x00000025f4037221 */ /* 0x000fc40000010000 */
[----:B------:R-:W1:Y:S01]  /*aed0*/  LDSM.16.MT88.4 R36, [R190+0xb400] ;  /* 0x00b40000be24783b */ /* 0x000e620000004200 */
[----:B------:R-:W-:Y:S02]  /*aee0*/  FADD.FTZ R5, R138, R0 ;  /* 0x000000008a057221 */ /* 0x000fe40000010000 */
[----:B------:R-:W-:Y:S02]  /*aef0*/  FADD.FTZ R0, R236, R4 ;  /* 0x00000004ec007221 */ /* 0x000fe40000010000 */
[----:B------:R-:W-:Y:S02]  /*af00*/  FADD.FTZ R40, R139, R5 ;  /* 0x000000058b287221 */ /* 0x000fe40000010000 */
[C---:B------:R-:W-:Y:S01]  /*af10*/  HMMA.16816.F32 R4, R12.reuse, R44, RZ ;  /* 0x0000002c0c04723c */ /* 0x040fe200000018ff */
[----:B------:R-:W-:Y:S02]  /*af20*/  FADD.FTZ R3, R206, R3 ;  /* 0x00000003ce037221 */ /* 0x000fe40000010000 */
        /* <DEDUP_REMOVED lines=10> */
[----:B------:R-:W-:Y:S01]  /*afd0*/  LOP3.LUT R98, R156, R3, RZ, 0xc0, !PT ;  /* 0x000000039c627212 */ /* 0x000fe200078ec0ff */
[----:B------:R-:W-:-:S02]  /*afe0*/  FADD.FTZ R105, R237, R52 ;  /* 0x00000034ed697221 */ /* 0x000fc40000010000 */
[----:B------:R-:W-:Y:S01]  /*aff0*/  FADD.FTZ R3, R249, R104 ;  /* 0x00000068f9037221 */ /* 0x000fe20000010000 */
[----:B------:R-:W-:Y:S02]  /*b000*/  LOP3.LUT R92, R130, R45, RZ, 0xc0, !PT ;  /* 0x0000002d825c7212 */ /* 0x000fe400078ec0ff */
[-C--:B-1----:R-:W-:Y:S07]  /*b010*/  HMMA.16816.F32 R176, R20, R36.reuse, R16 ;  /* 0x0000002414b0723c */ /* 0x082fee0000001810 */
[----:B------:R-:W-:Y:S01]  /*b020*/  LOP3.LUT R18, R199, R0, RZ, 0xc0, !PT ;  /* 0x00000000c7127212 */ /* 0x000fe200078ec0ff */
[----:B------:R-:W-:Y:S01]  /*b030*/  HMMA.16816.F32 R160, R8, R36, R4 ;  /* 0x0000002408a0723c */ /* 0x000fe20000001804 */
[----:B------:R-:W-:Y:S01]  /*b040*/  LOP3.LUT R19, R197, R2, RZ, 0xc0, !PT ;  /* 0x00000002c5137212 */ /* 0x000fe200078ec0ff */
[----:B------:R-:W-:-:S02]  /*b050*/  FADD.FTZ R2, R242, R110 ;  /* 0x0000006ef2027221 */ /* 0x000fc40000010000 */
[----:B------:R-:W-:-:S03]  /*b060*/  FADD.FTZ R0, R232, R106 ;  /* 0x0000006ae8007221 */ /* 0x000fc60000010000 */
[--C-:B------:R-:W-:Y:S02]  /*b070*/  HSET2.LE.AND R5, R66, R69.reuse, PT ;  /* 0x0000004542057233 */ /* 0x100fe40003803000 */
[--C-:B------:R-:W-:Y:S02]  /*b080*/  HSET2.LE.AND R6, R65, R69.reuse, PT ;  /* 0x0000004541067233 */ /* 0x100fe40003803000 */
        /* <DEDUP_REMOVED lines=16> */
[----:B------:R-:W-:-:S04]  /*b190*/  IADD3 R196, P0, R34, -0x80, RZ ;  /* 0xffffff8022c47810 */ /* 0x000fc80007f1e0ff */
[----:B------:R-:W-:Y:S01]  /*b1a0*/  IADD3.X R197, R35, -0x1, RZ, P0, !PT ;  /* 0xffffffff23c57810 */ /* 0x000fe200007fe4ff */
        /* <DEDUP_REMOVED lines=43> */
[----:B------:R-:W1:Y:S07]  /*b460*/  LDSM.16.MT88.4 R168, [R188+0x9c00] ;  /* 0x009c0000bca8783b */ /* 0x000e6e0000004200 */
[C---:B------:R-:W-:Y:S08]  /*b470*/  HMMA.16816.F32 R112, R4.reuse, R22, R156 ;  /* 0x000000160470723c */ /* 0x040ff0000000189c */
[----:B------:R-:W-:Y:S01]  /*b480*/  HMMA.16816.F32 R76, R4, R14, R152 ;  /* 0x0000000e044c723c */ /* 0x000fe20000001898 */
[----:B------:R-:W-:Y:S07]  /*b490*/  LDSM.16.MT88.4 R152, [R188+0xac00] ;  /* 0x00ac0000bc98783b */ /* 0x000fee0000004200 */
[----:B------:R-:W-:Y:S08]  /*b4a0*/  HMMA.16816.F32 R68, R16, R12, R180 ;  /* 0x0000000c1044723c */ /* 0x000ff000000018b4 */
[C---:B---3--:R-:W-:Y:S01]  /*b4b0*/  HMMA.16816.F32 R88, R4.reuse, R8, R160 ;  /* 0x000000080458723c */ /* 0x048fe200000018a0 */
[----:B------:R-:W2:Y:S07]  /*b4c0*/  LDSM.16.MT88.4 R160, [R190+0x9c00] ;  /* 0x009c0000bea0783b */ /* 0x000eae0000004200 */
[----:B------:R-:W-:Y:S01]  /*b4d0*/  HMMA.16816.F32 R48, R4, R10, R148 ;  /* 0x0000000a0430723c */ /* 0x000fe20000001894 */
[----:B------:R-:W3:Y:S07]  /*b4e0*/  LDSM.16.MT88.4 R4, [R190+0xbc00] ;  /* 0x00bc0000be04783b */ /* 0x000eee0000004200 */
[C---:B------:R-:W-:Y:S08]  /*b4f0*/  HMMA.16816.F32 R148, R16.reuse, R20, R224 ;  /* 0x000000141094723c */ /* 0x040ff000000018e0 */
[C---:B------:R-:W-:Y:S08]  /*b500*/  HMMA.16816.F32 R84, R16.reuse, R8, R176 ;  /* 0x000000081054723c */ /* 0x040ff000000018b0 */
[C---:B------:R-:W-:Y:S08]  /*b510*/  HMMA.16816.F32 R20, R16.reuse, R22, R72 ;  /* 0x000000161014723c */ /* 0x040ff00000001848 */
[C---:B------:R-:W-:Y:S08]  /*b520*/  HMMA.16816.F32 R40, R16.reuse, R14, R40 ;  /* 0x0000000e1028723c */ /* 0x040ff00000001828 */
[----:B------:R-:W-:Y:S08]  /*b530*/  HMMA.16816.F32 R24, R16, R10, R24 ;  /* 0x0000000a1018723c */ /* 0x000ff00000001818 */
[-C--:B-1----:R-:W-:Y:S08]  /*b540*/  HMMA.16816.F32 R172, R96, R168.reuse, R172 ;  /* 0x000000a860ac723c */ /* 0x082ff000000018ac */
[C---:B------:R-:W-:Y:S08]  /*b550*/  HMMA.16816.F32 R140, R92.reuse, R168, R140 ;  /* 0x000000a85c8c723c */ /* 0x040ff0000000188c */
        /* <DEDUP_REMOVED lines=9> */
[----:B---3--:R-:W-:Y:S08]  /*b5f0*/  HMMA.16816.F32 R88, R92, R4, R88 ;  /* 0x000000045c58723c */ /* 0x008ff00000001858 */
[C---:B------:R-:W-:Y:S08]  /*b600*/  HMMA.16816.F32 R164, R96.reuse, R160, R164 ;  /* 0x000000a060a4723c */ /* 0x040ff000000018a4 */
[C---:B------:R-:W-:Y:S08]  /*b610*/  HMMA.16816.F32 R156, R96.reuse, R152, R60 ;  /* 0x00000098609c723c */ /* 0x040ff0000000183c */
[C---:B------:R-:W-:Y:S08]  /*b620*/  HMMA.16816.F32 R148, R96.reuse, R144, R148 ;  /* 0x000000906094723c */ /* 0x040ff00000001894 */
[C---:B------:R-:W-:Y:S08]  /*b630*/  HMMA.16816.F32 R68, R96.reuse, R80, R68 ;  /* 0x000000506044723c */ /* 0x040ff00000001844 */
[C---:B------:R-:W-:Y:S07]  /*b640*/  HMMA.16816.F32 R84, R96.reuse, R4, R84 ;  /* 0x000000046054723c */ /* 0x040fee0000001854 */
[----:B------:R-:W-:Y:S01]  /*b650*/  FADD.FTZ R4, R252, R105 ;  /* 0x00000069fc047221 */ /* 0x000fe20000010000 */
[----:B------:R-:W-:Y:S01]  /*b660*/  HMMA.16816.F32 R168, R96, R170, R36 ;  /* 0x000000aa60a8723c */ /* 0x000fe20000001824 */
[----:B------:R-:W-:-:S02]  /*b670*/  FADD.FTZ R5, R238, R0 ;  /* 0x00000000ee057221 */ /* 0x000fc40000010000 */
[----:B------:R-:W-:Y:S02]  /*b680*/  FADD.FTZ R4, R250, R4 ;  /* 0x00000004fa047221 */ /* 0x000fe40000010000 */
[----:B------:R-:W-:-:S03]  /*b690*/  FADD.FTZ R5, R239, R5 ;  /* 0x00000005ef057221 */ /* 0x000fc60000010000 */
[C---:B------:R-:W-:Y:S02]  /*b6a0*/  HMMA.16816.F32 R160, R96.reuse, R162, R56 ;  /* 0x000000a260a0723c */ /* 0x040fe40000001838 */
[----:B------:R1:W-:Y:S06]  /*b6b0*/  STL [R1+0x44], R5 ;  /* 0x0000440501007387 */ /* 0x0003ec0000100800 */
[C---:B------:R-:W-:Y:S08]  /*b6c0*/  HMMA.16816.F32 R152, R96.reuse, R154, R52 ;  /* 0x0000009a6098723c */ /* 0x040ff00000001834 */
[C---:B------:R-:W-:Y:S08]  /*b6d0*/  HMMA.16816.F32 R144, R96.reuse, R146, R20 ;  /* 0x000000926090723c */ /* 0x040ff00000001814 */
[----:B------:R-:W-:Y:S08]  /*b6e0*/  HMMA.16816.F32 R80, R96, R82, R40 ;  /* 0x000000526050723c */ /* 0x000ff00000001828 */
[-C--:B------:R-:W-:Y:S08]  /*b6f0*/  HMMA.16816.F32 R92, R92, R6.reuse, R48 ;  /* 0x000000065c5c723c */ /* 0x080ff00000001830 */
[----:B------:R-:W-:Y:S07]  /*b700*/  HMMA.16816.F32 R96, R96, R6, R24 ;  /* 0x000000066060723c */ /* 0x000fee0000001818 */
        /* <DEDUP_REMOVED lines=8> */
[----:B------:R1:W-:Y:S01]  /*b790*/  STL [R1+0x40], R0 ;  /* 0x0000400001007387 */ /* 0x0003e20000100800 */
[----:B------:R-:W-:Y:S05]  /*b7a0*/  @!P5 BRA `(.L_x_938) ;  /* 0x000134000000d947 */ /* 0x000fea0003800000 */
[----:B------:R-:W2:Y:S01]  /*b7b0*/  LDL R237, [R1+0x3c] ;  /* 0x00003c0001ed7983 */ /* 0x000ea20000100800 */
[----:B------:R-:W-:-:S04]  /*b7c0*/  DEPBAR.LE SB0, 0x0 ;  /* 0x000080000000791a */ /* 0x000fc80000000000 */
[----:B------:R-:W3:Y:S04]  /*b7d0*/  LDL R233, [R1+0x48] ;  /* 0x0000480001e97983 */ /* 0x000ee80000100800 */
[----:B------:R-:W4:Y:S04]  /*b7e0*/  LDL.LU R206, [R1+0xc] ;  /* 0x00000c0001ce7983 */ /* 0x000f280000300800 */
[----:B------:R-:W5:Y:S04]  /*b7f0*/  LDL.64 R204, [R1+0x1c8] ;  /* 0x0001c80001cc7983 */ /* 0x000f680000100a00 */
[----:B------:R-:W5:Y:S04]  /*b800*/  LDL.LU R236, [R1] ;  /* 0x0000000001ec7983 */ /* 0x000f680000300800 */
[----:B------:R-:W4:Y:S04]  /*b810*/  LDL.LU R244, [R1+0x4] ;  /* 0x0000040001f47983 */ /* 0x000f280000300800 */
[----:B------:R-:W4:Y:S04]  /*b820*/  LDL.LU R246, [R1+0x8] ;  /* 0x0000080001f67983 */ /* 0x000f280000300800 */
[----:B------:R-:W4:Y:S04]  /*b830*/  LDL R199, [R1+0xc8] ;  /* 0x0000c80001c77983 */ /* 0x000f280000100800 */
[----:B------:R-:W5:Y:S04]  /*b840*/  LDL R219, [R1+0x34] ;  /* 0x0000340001db7983 */ /* 0x000f680000100800 */
[----:B------:R-:W5:Y:S01]  /*b850*/  LDL R245, [R1+0x1b4] ;  /* 0x0001b40001f57983 */ /* 0x000f620000100800 */
[----:B------:R-:W-:Y:S03]  /*b860*/  WARPSYNC 0xffffffff ;  /* 0xffffffff00007948 */ /* 0x000fe60003800000 */
[----:B------:R-:W-:Y:S01]  /*b870*/  BAR.SYNC.DEFER_BLOCKING 0x0 ;  /* 0x0000000000007b1d */ /* 0x000fe20000010000 */
[----:B--2---:R-:W-:-:S02]  /*b880*/  ISETP.GE.AND P3, PT, R237, R200, PT ;  /* 0x000000c8ed00720c */ /* 0x004fc40003f66270 */
[-C--:B---3--:R-:W-:Y:S02]  /*b890*/  ISETP.GE.AND P2, PT, R233, R200.reuse, PT ;  /* 0x000000c8e900720c */ /* 0x088fe40003f46270 */
[----:B----4-:R-:W-:Y:S02]  /*b8a0*/  IADD3 R197, R199, -0x2, RZ ;  /* 0xfffffffec7c57810 */ /* 0x010fe40007ffe0ff */
[----:B-----5:R-:W-:-:S03]  /*b8b0*/  ISETP.GE.AND P4, PT, R219, R200, PT ;  /* 0x000000c8db00720c */ /* 0x020fc60003f86270 */
[----:B-1----:R-:W-:Y:S01]  /*b8c0*/  IMAD R0, R206, R197, RZ ;  /* 0x000000c5ce007224 */ /* 0x002fe200078e02ff */
[----:B------:R-:W-:Y:S01]  /*b8d0*/  SHF.R.S32.HI R4, RZ, 0x1f, R197 ;  /* 0x0000001fff047819 */ /* 0x000fe200000114c5 */
[----:B------:R-:W-:-:S04]  /*b8e0*/  IMAD.WIDE.U32 R2, R197, R236, R204 ;  /* 0x000000ecc5027225 */ /* 0x000fc800078e00cc */
[----:B------:R-:W-:Y:S01]  /*b8f0*/  IMAD R0, R4, R236, R0 ;  /* 0x000000ec04007224 */ /* 0x000fe200078e0200 */
[CC--:B------:R-:W-:Y:S02]  /*b900*/  @!P3 LEA R10, P1, R2.reuse, R234.reuse, 0x1 ;  /* 0x000000ea020ab211 */ /* 0x0c0fe400078208ff */
[----:B------:R-:W-:Y:S01]  /*b910*/  @!P2 LEA R8, P0, R2, R234, 0x1 ;  /* 0x000000ea0208a211 */ /* 0x000fe200078008ff */
[----:B------:R-:W-:Y:S01]  /*b920*/  IMAD.IADD R3, R3, 0x1, R0 ;  /* 0x0000000103037824 */ /* 0x000fe200078e0200 */
[----:B------:R-:W-:Y:S02]  /*b930*/  IADD3 R0, P5, R244, R2, RZ ;  /* 0x00000002f4007210 */ /* 0x000fe40007fbe0ff */
[C---:B------:R-:W-:Y:S02]  /*b940*/  @!P4 LEA R12, P6, R2.reuse, R234, 0x1 ;  /* 0x000000ea020cc211 */ /* 0x040fe400078c08ff */
[CCC-:B------:R-:W-:Y:S02]  /*b950*/  @!P3 LEA.HI.X R11, R2.reuse, R235.reuse, R3.reuse, 0x1, P1 ;  /* 0x000000eb020bb211 */ /* 0x1c0fe400008f0c03 */
[----:B------:R-:W-:-:S02]  /*b960*/  @!P4 LEA.HI.X R13, R2, R235, R3, 0x1, P6 ;  /* 0x000000eb020dc211 */ /* 0x000fc400030f0c03 */
        /* <DEDUP_REMOVED lines=41> */
[----:B------:R-:W5:Y:S04]  /*bc00*/  LDSM.16.M88.4 R48, [R189+0x6800] ;  /* 0x00680000bd30783b */ /* 0x000f680000000200 */
[----:B-1----:R-:W1:Y:S04]  /*bc10*/  LDSM.16.M88.4 R12, [R192+0x1000] ;  /* 0x00100000c00c783b */ /* 0x002e680000000200 */
[----:B------:R-:W1:Y:S04]  /*bc20*/  LDSM.16.M88.4 R44, [R189+0x6c00] ;  /* 0x006c0000bd2c783b */ /* 0x000e680000000200 */
[----:B--2---:R-:W-:Y:S04]  /*bc30*/  LDSM.16.M88.4 R8, [R193] ;  /* 0x00000000c108783b */ /* 0x004fe80000000200 */
[----:B------:R-:W2:Y:S04]  /*bc40*/  LDSM.16.M88.4 R24, [R191+0x6800] ;  /* 0x00680000bf18783b */ /* 0x000ea80000000200 */
[----:B------:R-:W2:Y:S04]  /*bc50*/  LDSM.16.M88.4 R52, [R189+0x6400] ;  /* 0x00640000bd34783b */ /* 0x000ea80000000200 */
[----:B---3--:R-:W3:Y:S04]  /*bc60*/  LDSM.16.M88.4 R4, [R193+0x1000] ;  /* 0x00100000c104783b */ /* 0x008ee80000000200 */
[----:B------:R-:W2:Y:S04]  /*bc70*/  LDSM.16.M88.4 R20, [R191+0x6c00] ;  /* 0x006c0000bf14783b */ /* 0x000ea80000000200 */
[----:B------:R-:W2:Y:S04]  /*bc80*/  LDSM.16.M88.4 R56, [R189+0x6000] ;  /* 0x00600000bd38783b */ /* 0x000ea80000000200 */
[----:B------:R-:W3:Y:S01]  /*bc90*/  LDSM.16.M88.4 R36, [R191+0x6400] ;  /* 0x00640000bf24783b */ /* 0x000ee20000000200 */
[----:B-----5:R-:W-:Y:S03]  /*bca0*/  HMMA.16816.F32 R176, R16, R48, RZ ;  /* 0x0000003010b0723c */ /* 0x020fe600000018ff */
[----:B------:R-:W5:Y:S01]  /*bcb0*/  LDSM.16.M88.4 R40, [R191+0x6000] ;  /* 0x00600000bf28783b */ /* 0x000f620000000200 */
[----:B------:R-:W-:-:S03]  /*bcc0*/  IMAD.MOV.U32 R206, RZ, RZ, R245 ;  /* 0x000000ffffce7224 */ /* 0x000fc600078e00f5 */
[----:B------:R-:W2:Y:S01]  /*bcd0*/  S2R R111, SR_TID.X ;  /* 0x00000000006f7919 */ /* 0x000ea20000002100 */
[----:B-1----:R-:W-:Y:S03]  /*bce0*/  HMMA.16816.F32 R104, R12, R48, RZ ;  /* 0x000000300c68723c */ /* 0x002fe600000018ff */
[----:B------:R-:W0:Y:S05]  /*bcf0*/  LDGDEPBAR ;  /* 0x00000000000079af */ /* 0x000e2a0000000000 */
[-C--:B------:R-:W-:Y:S08]  /*bd00*/  HMMA.16816.F32 R64, R16, R44.reuse, RZ ;  /* 0x0000002c1040723c */ /* 0x080ff000000018ff */
[----:B------:R-:W-:Y:S08]  /*bd10*/  HMMA.16816.F32 R60, R12, R44, RZ ;  /* 0x0000002c0c3c723c */ /* 0x000ff000000018ff */
[----:B--2---:R-:W-:Y:S08]  /*bd20*/  HMMA.16816.F32 R244, R8, R24, R176 ;  /* 0x0000001808f4723c */ /* 0x004ff000000018b0 */
[----:B------:R-:W-:Y:S08]  /*bd30*/  HMMA.16816.F32 R184, R16, R52, RZ ;  /* 0x0000003410b8723c */ /* 0x000ff000000018ff */
[----:B---3--:R-:W-:Y:S08]  /*bd40*/  HMMA.16816.F32 R176, R4, R24, R104 ;  /* 0x0000001804b0723c */ /* 0x008ff00000001868 */
[-C--:B------:R-:W-:Y:S08]  /*bd50*/  HMMA.16816.F32 R240, R8, R20.reuse, R64 ;  /* 0x0000001408f0723c */ /* 0x080ff00000001840 */
[----:B------:R-:W-:Y:S08]  /*bd60*/  HMMA.16816.F32 R248, R4, R20, R60 ;  /* 0x0000001404f8723c */ /* 0x000ff0000000183c */
[C---:B------:R-:W-:Y:S08]  /*bd70*/  HMMA.16816.F32 R220, R12.reuse, R56, RZ ;  /* 0x000000380cdc723c */ /* 0x040ff000000018ff */
[C---:B------:R-:W-:Y:S08]  /*bd80*/  HMMA.16816.F32 R180, R12.reuse, R52, RZ ;  /* 0x000000340cb4723c */ /* 0x040ff000000018ff */
[C---:B------:R-:W-:Y:S08]  /*bd90*/  HMMA.16816.F32 R104, R12.reuse, R58, RZ ;  /* 0x0000003a0c68723c */ /* 0x040ff000000018ff */
[C---:B------:R-:W-:Y:S08]  /*bda0*/  HMMA.16816.F32 R64, R12.reuse, R54, RZ ;  /* 0x000000360c40723c */ /* 0x040ff000000018ff */
[----:B------:R-:W-:Y:S08]  /*bdb0*/  HMMA.16816.F32 R60, R12, R50, RZ ;  /* 0x000000320c3c723c */ /* 0x000ff000000018ff */
[----:B------:R-:W-:Y:S08]  /*bdc0*/  HMMA.16816.F32 R224, R16, R56, RZ ;  /* 0x0000003810e0723c */ /* 0x000ff000000018ff */
[----:B------:R-:W-:Y:S08]  /*bdd0*/  HMMA.16816.F32 R12, R12, R46, RZ ;  /* 0x0000002e0c0c723c */ /* 0x000ff000000018ff */
[C---:B------:R-:W-:Y:S08]  /*bde0*/  HMMA.16816.F32 R56, R16.reuse, R58, RZ ;  /* 0x0000003a1038723c */ /* 0x040ff000000018ff */
[C---:B------:R-:W-:Y:S08]  /*bdf0*/  HMMA.16816.F32 R52, R16.reuse, R54, RZ ;  /* 0x000000361034723c */ /* 0x040ff000000018ff */
[C---:B------:R-:W-:Y:S08]  /*be00*/  HMMA.16816.F32 R48, R16.reuse, R50, RZ ;  /* 0x000000321030723c */ /* 0x040ff000000018ff */
[----:B------:R-:W-:Y:S01]  /*be10*/  HMMA.16816.F32 R16, R16, R46, RZ ;  /* 0x0000002e1010723c */ /* 0x000fe200000018ff */
[----:B------:R-:W-:-:S02]  /*be20*/  IMAD.MOV.U32 R24, RZ, RZ, R240 ;  /* 0x000000ffff187224 */ /* 0x000fc400078e00f0 */
[----:B----4-:R-:W-:Y:S02]  /*be30*/  IMAD.MOV.U32 R3, RZ, RZ, R241 ;  /* 0x000000ffff037224 */ /* 0x010fe400078e00f1 */
[----:B------:R-:W-:Y:S02]  /*be40*/  IMAD.MOV.U32 R2, RZ, RZ, R242 ;  /* 0x000000ffff027224 */ /* 0x000fe400078e00f2 */
[----:B------:R-:W-:Y:S01]  /*be50*/  IMAD.MOV.U32 R0, RZ, RZ, R243 ;  /* 0x000000ffff007224 */ /* 0x000fe200078e00f3 */
[-C--:B------:R-:W-:Y:S08]  /*be60*/  HMMA.16816.F32 R236, R8, R36.reuse, R184 ;  /* 0x0000002408ec723c */ /* 0x080ff000000018b8 */
[C---:B------:R-:W-:Y:S08]  /*be70*/  HMMA.16816.F32 R184, R4.reuse, R36, R180 ;  /* 0x0000002404b8723c */ /* 0x040ff000000018b4 */
[C---:B-----5:R-:W-:Y:S08]  /*be80*/  HMMA.16816.F32 R220, R4.reuse, R40, R220 ;  /* 0x0000002804dc723c */ /* 0x060ff000000018dc */
        /* <DEDUP_REMOVED lines=9> */
[C---:B------:R-:W-:Y:S08]  /*bf20*/  HMMA.16816.F32 R48, R8.reuse, R26, R48 ;  /* 0x0000001a0830723c */ /* 0x040ff00000001830 */
[----:B------:R-:W-:Y:S01]  /*bf30*/  HMMA.16816.F32 R16, R8, R22, R16 ;  /* 0x000000160810723c */ /* 0x000fe20000001810 */
[----:B------:R-:W2:Y:S07]  /*bf40*/  LDSM.16.M88.4 R8, [R192+0x2000] ;  /* 0x00200000c008783b */ /* 0x000eae0000000200 */
[----:B-1----:R-:W-:Y:S07]  /*bf50*/  HMMA.16816.F32 R40, R4, R12, R220 ;  /* 0x0000000c0428723c */ /* 0x002fee00000018dc */
[----:B------:R-:W-:-:S02]  /*bf60*/  IMAD.MOV.U32 R220, RZ, RZ, R24 ;  /* 0x000000ffffdc7224 */ /* 0x000fc400078e0018 */
[----:B------:R-:W-:Y:S08]  /*bf70*/  HMMA.16816.F32 R24, R4, R14, R104 ;  /* 0x0000000e0418723c */ /* 0x000ff00000001868 */
[C---:B--2---:R-:W-:Y:S08]  /*bf80*/  HMMA.16816.F32 R36, R8.reuse, R12, R224 ;  /* 0x0000000c0824723c */ /* 0x044ff000000018e0 */
[C---:B------:R-:W-:Y:S01]  /*bf90*/  HMMA.16816.F32 R20, R8.reuse, R14, R56 ;  /* 0x0000000e0814723c */ /* 0x040fe20000001838 */
[----:B------:R-:W1:Y:S07]  /*bfa0*/  LDSM.16.M88.4 R12, [R189+0x7400] ;  /* 0x00740000bd0c783b */ /* 0x000e6e0000000200 */
[-C--:B-1----:R-:W-:Y:S08]  /*bfb0*/  HMMA.16816.F32 R44, R8, R12.reuse, R236 ;  /* 0x0000000c082c723c */ /* 0x082ff000000018ec */
[C---:B------:R-:W-:Y:S08]  /*bfc0*/  HMMA.16816.F32 R52, R4.reuse, R12, R184 ;  /* 0x0000000c0434723c */ /* 0x040ff000000018b8 */
[-C--:B------:R-:W-:Y:S08]  /*bfd0*/  HMMA.16816.F32 R56, R4, R14.reuse, R64 ;  /* 0x0000000e0438723c */ /* 0x080ff00000001840 */
[----:B------:R-:W-:Y:S01]  /*bfe0*/  HMMA.16816.F32 R60, R8, R14, R60 ;  /* 0x0000000e083c723c */ /* 0x000fe2000000183c */
[----:B------:R-:W1:Y:S01]  /*bff0*/  LDSM.16.M88.4 R12, [R189+0x7800] ;  /* 0x00780000bd0c783b */ /* 0x000e620000000200 */
[----:B------:R-:W-:-:S02]  /*c000*/  IMAD.MOV.U32 R221, RZ, RZ, R3 ;  /* 0x000000ffffdd7224 */ /* 0x000fc400078e0003 */
[----:B------:R-:W-:Y:S02]  /*c010*/  IMAD.MOV.U32 R222, RZ, RZ, R2 ;  /* 0x000000ffffde7224 */ /* 0x000fe400078e0002 */
[----:B------:R-:W-:Y:S02]  /*c020*/  IMAD.MOV.U32 R223, RZ, RZ, R0 ;  /* 0x000000ffffdf7224 */ /* 0x000fe400078e0000 */
[-C--:B-1----:R-:W-:Y:S08]  /*c030*/  HMMA.16816.F32 R104, R4, R12.reuse, R176 ;  /* 0x0000000c0468723c */ /* 0x082ff000000018b0 */
[----:B------:R-:W-:Y:S08]  /*c040*/  HMMA.16816.F32 R64, R8, R12, R244 ;  /* 0x0000000c0840723c */ /* 0x000ff000000018f4 */
        /* <DEDUP_REMOVED lines=34> */
[----:B--2---:R-:W-:Y:S08]  /*c270*/  HMMA.16816.F32 R240, R8, R14, R20 ;  /* 0x0000000e08f0723c */ /* 0x004ff00000001814 */
[----:B------:R-:W-:-:S02]  /*c280*/  IMAD.MOV.U32 R110, RZ, RZ, R248 ;  /* 0x000000ffff6e7224 */ /* 0x000fc400078e00f8 */
[----:B------:R-:W-:Y:S02]  /*c290*/  IMAD.MOV.U32 R3, RZ, RZ, R249 ;  /* 0x000000ffff037224 */ /* 0x000fe400078e00f9 */
[----:B------:R-:W-:Y:S02]  /*c2a0*/  IMAD.MOV.U32 R2, RZ, RZ, R250 ;  /* 0x000000ffff027224 */ /* 0x000fe400078e00fa */
[----:B------:R-:W-:Y:S02]  /*c2b0*/  IMAD.MOV.U32 R0, RZ, RZ, R251 ;  /* 0x000000ffff007224 */ /* 0x000fe400078e00fb */
        /* <DEDUP_REMOVED lines=16> */
[C---:B------:R-:W-:Y:S08]  /*c3c0*/  HMMA.16816.F32 R36, R4.reuse, R12, R184 ;  /* 0x0000000c0424723c */ /* 0x040ff000000018b8 */
[-C--:B------:R-:W-:Y:S01]  /*c3d0*/  HMMA.16816.F32 R20, R4, R14.reuse, R180 ;  /* 0x0000000e0414723c */ /* 0x080fe200000018b4 */
[----:B------:R-:W-:Y:S07]  /*c3e0*/  LDSM.16.M88.4 R4, [R193+0x5000] ;  /* 0x00500000c104783b */ /* 0x000fee0000000200 */
[----:B------:R-:W-:Y:S01]  /*c3f0*/  HMMA.16816.F32 R16, R8, R14, R104 ;  /* 0x0000000e0810723c */ /* 0x000fe20000001868 */
[----:B------:R-:W1:Y:S04]  /*c400*/  LDSM.16.M88.4 R12, [R191+0x8000] ;  /* 0x00800000bf0c783b */ /* 0x000e680000000200 */
[----:B------:R-:W2:Y:S01]  /*c410*/  LDSM.16.M88.4 R8, [R193+0x4000] ;  /* 0x00400000c108783b */ /* 0x000ea20000000200 */
[----:B------:R-:W-:-:S07]  /*c420*/  IMAD.MOV.U32 R55, RZ, RZ, R0 ;  /* 0x000000ffff377224 */ /* 0x000fce00078e0000 */
        /* <DEDUP_REMOVED lines=13> */
[----:B------:R-:W-:Y:S11]  /*c500*/  HMMA.16816.F32 R12, R8, R14, R24 ;  /* 0x0000000e080c723c */ /* 0x000ff60000001818 */
[----:B------:R-:W-:Y:S11]  /*c510*/  @!UPT UIADD3 URZ, URZ, URZ, URZ ;  /* 0x0000003f3f3ff290 */ /* 0x000ff6000fffe03f */
[----:B------:R-:W-:Y:S02]  /*c520*/  @!UPT UIADD3 URZ, URZ, URZ, URZ ;  /* 0x0000003f3f3ff290 */ /* 0x000fe4000fffe03f */
[----:B------:R-:W-:Y:S02]  /*c530*/  IMAD.MOV.U32 R41, RZ, RZ, R15 ;  /* 0x000000ffff297224 */ /* 0x000fe400078e000f */
[----:B------:R-:W-:Y:S02]  /*c540*/  IMAD.MOV.U32 R40, RZ, RZ, R13 ;  /* 0x000000ffff287224 */ /* 0x000fe400078e000d */
[----:B------:R-:W-:Y:S02]  /*c550*/  IMAD.MOV.U32 R25, RZ, RZ, R14 ;  /* 0x000000ffff197224 */ /* 0x000fe400078e000e */
[----:B------:R-:W-:Y:S02]  /*c560*/  IMAD.MOV.U32 R24, RZ, RZ, R12 ;  /* 0x000000ffff187224 */ /* 0x000fe400078e000c */
[----:B------:R-:W1:Y:S01]  /*c570*/  LDSM.16.M88.4 R12, [R191+0x8c00] ;  /* 0x008c0000bf0c783b */ /* 0x000e620000000200 */
[----:B------:R-:W-:Y:S01]  /*c580*/  IMAD.SHL.U32 R111, R111, 0x2, RZ ;  /* 0x000000026f6f7824 */ /* 0x000fe200078e00ff */
[----:B------:R-:W-:-:S04]  /*c590*/  DEPBAR.LE SB0, 0x0 ;  /* 0x000080000000791a */ /* 0x000fc80000000000 */
[-C--:B-1----:R-:W-:Y:S11]  /*c5a0*/  HMMA.16816.F32 R48, R8, R12.reuse, R48 ;  /* 0x0000000c0830723c */ /* 0x082ff60000001830 */
[----:B------:R-:W-:Y:S11]  /*c5b0*/  @!UPT UIADD3 URZ, URZ, URZ, URZ ;  /* 0x0000003f3f3ff290 */ /* 0x000ff6000fffe03f */
[----:B------:R-:W-:Y:S02]  /*c5c0*/  @!UPT UIADD3 URZ, URZ, URZ, URZ ;  /* 0x0000003f3f3ff290 */ /* 0x000fe4000fffe03f */
[----:B------:R-:W-:Y:S02]  /*c5d0*/  IMAD.MOV.U32 R45, RZ, RZ, R50 ;  /* 0x000000ffff2d7224 */ /* 0x000fe400078e0032 */
[----:B------:R-:W-:Y:S02]  /*c5e0*/  IMAD.MOV.U32 R44, RZ, RZ, R48 ;  /* 0x000000ffff2c7224 */ /* 0x000fe400078e0030 */
[----:B------:R-:W-:Y:S02]  /*c5f0*/  IMAD.MOV.U32 R47, RZ, RZ, R49 ;  /* 0x000000ffff2f7224 */ /* 0x000fe400078e0031 */
[----:B------:R-:W-:Y:S02]  /*c600*/  IMAD.MOV.U32 R252, RZ, RZ, R51 ;  /* 0x000000fffffc7224 */ /* 0x000fe400078e0033 */
[C---:B------:R-:W-:Y:S08]  /*c610*/  HMMA.16816.F32 R48, R4.reuse, R12, R36 ;  /* 0x0000000c0430723c */ /* 0x040ff00000001824 */
[----:B------:R-:W-:Y:S01]  /*c620*/  HMMA.16816.F32 R4, R4, R14, R20 ;  /* 0x0000000e0404723c */ /* 0x000fe20000001814 */
[----:B------:R-:W-:Y:S01]  /*c630*/  LOP3.LUT R111, R111, 0x6, RZ, 0xc0, !PT ;  /* 0x000000066f6f7812 */ /* 0x000fe200078ec0ff */
[----:B------:R-:W-:-:S04]  /*c640*/  IMAD.MOV.U32 R2, RZ, RZ, R104 ;  /* 0x000000ffff027224 */ /* 0x000fc800078e0068 */
[----:B------:R-:W-:Y:S02]  /*c650*/  IMAD R0, R197, 0x40, R111 ;  /* 0x00000040c5007824 */ /* 0x000fe400078e026f */
[----:B------:R-:W-:Y:S11]  /*c660*/  IMAD.MOV.U32 R3, RZ, RZ, R107 ;  /* 0x000000ffff037224 */ /* 0x000ff600078e006b */
[----:B------:R-:W-:Y:S05]  /*c670*/  @!UPT UIADD3 URZ, URZ, URZ, URZ ;  /* 0x0000003f3f3ff290 */ /* 0x000fea000fffe03f */
[----:B------:R-:W-:Y:S02]  /*c680*/  IMAD.MOV.U32 R205, RZ, RZ, R4 ;  /* 0x000000ffffcd7224 */ /* 0x000fe400078e0004 */
[----:B------:R-:W-:Y:S02]  /*c690*/  IMAD.MOV.U32 R204, RZ, RZ, R6 ;  /* 0x000000ffffcc7224 */ /* 0x000fe400078e0006 */
[----:B------:R-:W-:Y:S02]  /*c6a0*/  IMAD.MOV.U32 R201, RZ, RZ, R5 ;  /* 0x000000ffffc97224 */ /* 0x000fe400078e0005 */
[----:B------:R-:W-:Y:S02]  /*c6b0*/  IMAD.MOV.U32 R196, RZ, RZ, R7 ;  /* 0x000000ffffc47224 */ /* 0x000fe400078e0007 */
[----:B------:R-:W-:Y:S07]  /*c6c0*/  HMMA.16816.F32 R4, R8, R14, R16 ;  /* 0x0000000e0804723c */ /* 0x000fee0000001810 */
[----:B------:R-:W-:-:S02]  /*c6d0*/  IMAD.MOV.U32 R16, RZ, RZ, R2 ;  /* 0x000000ffff107224 */ /* 0x000fc400078e0002 */
[----:B------:R-:W-:-:S05]  /*c6e0*/  IMAD.IADD R2, R213, 0x1, -R0 ;  /* 0x00000001d5027824 */ /* 0x000fca00078e0a00 */
[----:B------:R-:W-:Y:S01]  /*c6f0*/  IABS R2, R2 ;  /* 0x0000000200027213 */ /* 0x000fe20000000000 */
[----:B------:R-:W-:-:S04]  /*c700*/  IMAD.MOV.U32 R17, RZ, RZ, R3 ;  /* 0x000000ffff117224 */ /* 0x000fc800078e0003 */
[----:B------:R-:W-:Y:S02]  /*c710*/  IMAD.MOV.U32 R3, RZ, RZ, R2 ;  /* 0x000000ffff037224 */ /* 0x000fe400078e0002 */
[----:B------:R-:W-:-:S03]  /*c720*/  IMAD.IADD R2, R214, 0x1, -R0 ;  /* 0x00000001d6027824 */ /* 0x000fc600078e0a00 */
[----:B------:R-:W-:Y:S02]  /*c730*/  IMAD.MOV.U32 R232, RZ, RZ, R4 ;  /* 0x000000ffffe87224 */ /* 0x000fe400078e0004 */
[----:B------:R-:W-:Y:S01]  /*c740*/  IABS R2, R2 ;  /* 0x0000000200027213 */ /* 0x000fe20000000000 */
[----:B------:R-:W-:Y:S02]  /*c750*/  IMAD.IADD R4, R212, 0x1, -R0 ;  /* 0x00000001d4047824 */ /* 0x000fe400078e0a00 */
[----:B------:R-:W-:Y:S02]  /*c760*/  IMAD.MOV.U32 R219, RZ, RZ, R6 ;  /* 0x000000ffffdb7224 */ /* 0x000fe400078e0006 */
[----:B------:R1:W-:Y:S01]  /*c770*/  I2F R6, R3 ;  /* 0x0000000300067306 */ /* 0x0003e20000201400 */
[----:B------:R-:W-:Y:S02]  /*c780*/  IMAD.MOV.U32 R20, RZ, RZ, R5 ;  /* 0x000000ffff147224 */ /* 0x000fe400078e0005 */
[----:B-1----:R-:W-:Y:S01]  /*c790*/  IMAD.MOV.U32 R3, RZ, RZ, R2 ;  /* 0x000000ffff037224 */ /* 0x002fe200078e0002 */
[----:B------:R-:W-:-:S04]  /*c7a0*/  IABS R2, R4 ;  /* 0x0000000400027213 */ /* 0x000fc80000000000 */
[----:B------:R-:W-:Y:S08]  /*c7b0*/  I2F R5, R3 ;  /* 0x0000000300057306 */ /* 0x000ff00000201400 */
[----:B------:R1:W2:Y:S02]  /*c7c0*/  I2F R3, R2 ;  /* 0x0000000200037306 */ /* 0x0002a40000201400 */
[----:B-1----:R-:W-:-:S05]  /*c7d0*/  IMAD.IADD R2, R211, 0x1, -R0 ;  /* 0x00000001d3027824 */ /* 0x002fca00078e0a00 */
[----:B------:R-:W-:-:S04]  /*c7e0*/  IABS R2, R2 ;  /* 0x0000000200027213 */ /* 0x000fc80000000000 */
[----:B------:R1:W3:Y:S01]  /*c7f0*/  I2F R4, R2 ;  /* 0x0000000200047306 */ /* 0x0002e20000201400 */
[----:B--2---:R-:W-:Y:S02]  /*c800*/  FFMA.FTZ R8, R3, -R195, R64 ;  /* 0x800000c303087223 */ /* 0x004fe40000010040 */
[----:B------:R-:W-:Y:S01]  /*c810*/  IMAD.MOV.U32 R18, RZ, RZ, R7 ;  /* 0x000000ffff127224 */ /* 0x000fe200078e0007 */
[----:B-1----:R-:W-:-:S05]  /*c820*/  IADD3 R2, R0, 0x1, RZ ;  /* 0x0000000100027810 */ /* 0x002fca0007ffe0ff */
[----:B------:R-:W-:-:S05]  /*c830*/  IMAD.IADD R3, R213, 0x1, -R2 ;  /* 0x00000001d5037824 */ /* 0x000fca00078e0a02 */
[----:B------:R-:W-:Y:S01]  /*c840*/  IABS R3, R3 ;  /* 0x0000000300037213 */ /* 0x000fe20000000000 */
[----:B---3--:R-:W-:-:S04]  /*c850*/  FFMA.FTZ R7, R4, -R195, R66 ;  /* 0x800000c304077223 */ /* 0x008fc80000010042 */
[----:B------:R-:W-:Y:S02]  /*c860*/  IMAD.MOV.U32 R4, RZ, RZ, R3 ;  /* 0x000000ffff047224 */ /* 0x000fe400078e0003 */
[----:B------:R-:W-:Y:S02]  /*c870*/  IMAD.IADD R3, R214, 0x1, -R2 ;  /* 0x00000001d6037824 */ /* 0x000fe400078e0a02 */
[----:B------:R-:W-:Y:S02]  /*c880*/  FFMA.FTZ R9, R5, -R195, R54 ;  /* 0x800000c305097223 */ /* 0x000fe40000010036 */
[----:B------:R-:W-:Y:S01]  /*c890*/  IMAD.IADD R5, R212, 0x1, -R2 ;  /* 0x00000001d4057824 */ /* 0x000fe200078e0a02 */
[----:B------:R-:W-:Y:S01]  /*c8a0*/  IABS R3, R3 ;  /* 0x0000000300037213 */ /* 0x000fe20000000000 */
[----:B------:R-:W-:Y:S02]  /*c8b0*/  FFMA.FTZ R10, R6, -R195, R52 ;  /* 0x800000c3060a7223 */ /* 0x000fe40000010034 */
[----:B------:R1:W-:Y:S02]  /*c8c0*/  I2F R6, R4 ;  /* 0x0000000400067306 */ /* 0x0003e40000201400 */
[----:B-1----:R-:W-:Y:S01]  /*c8d0*/  IMAD.MOV.U32 R4, RZ, RZ, R3 ;  /* 0x000000ffff047224 */ /* 0x002fe200078e0003 */
[----:B------:R-:W-:-:S05]  /*c8e0*/  IABS R3, R5 ;  /* 0x0000000500037213 */ /* 0x000fca0000000000 */
[----:B------:R1:W-:Y:S01]  /*c8f0*/  I2F R5, R4 ;  /* 0x0000000400057306 */ /* 0x0003e20000201400 */
[C---:B------:R-:W-:Y:S02]  /*c900*/  ISETP.GE.AND P0, PT, R0.reuse, R210, PT ;  /* 0x000000d20000720c */ /* 0x040fe40003f06270 */
[C---:B------:R-:W-:Y:S02]  /*c910*/  ISETP.GE.AND P6, PT, R0.reuse, R209, PT ;  /* 0x000000d10000720c */ /* 0x040fe40003fc6270 */
[C---:B------:R-:W-:Y:S01]  /*c920*/  ISETP.GE.AND P5, PT, R0.reuse, R208, PT ;  /* 0x000000d00000720c */ /* 0x040fe20003fa6270 */
[----:B-1----:R-:W-:Y:S02]  /*c930*/  IMAD.MOV.U32 R4, RZ, RZ, R3 ;  /* 0x000000ffff047224 */ /* 0x002fe400078e0003 */
[----:B------:R-:W-:Y:S01]  /*c940*/  IMAD.IADD R3, R211, 0x1, -R2 ;  /* 0x00000001d3037824 */ /* 0x000fe200078e0a02 */
[----:B------:R-:W-:-:S04]  /*c950*/  ISETP.GE.AND P1, PT, R0, R207, PT ;  /* 0x000000cf0000720c */ /* 0x000fc80003f26270 */
[----:B------:R-:W-:Y:S02]  /*c960*/  IABS R3, R3 ;  /* 0x0000000300037213 */ /* 0x000fe40000000000 */
[C---:B------:R-:W-:Y:S02]  /*c970*/  ISETP.GE.OR P0, PT, R0.reuse, R218, !P0 ;  /* 0x000000da0000720c */ /* 0x040fe40004706670 */
[C---:B------:R-:W-:Y:S02]  /*c980*/  ISETP.GE.OR P6, PT, R0.reuse, R217, !P6 ;  /* 0x000000d90000720c */ /* 0x040fe400077c6670 */
[----:B------:R-:W1:Y:S01]  /*c990*/  I2F R3, R3 ;  /* 0x0000000300037306 */ /* 0x000e620000201400 */
[C---:B------:R-:W-:Y:S02]  /*c9a0*/  ISETP.GE.OR P5, PT, R0.reuse, R216, !P5 ;  /* 0x000000d80000720c */ /* 0x040fe40006fa6670 */
[----:B------:R-:W-:Y:S01]  /*c9b0*/  ISETP.GE.OR P1, PT, R0, R215, !P1 ;  /* 0x000000d70000720c */ /* 0x000fe20004f26670 */
[----:B------:R-:W-:Y:S01]  /*c9c0*/  IMAD.MOV.U32 R43, RZ, RZ, R106 ;  /* 0x000000ffff2b7224 */ /* 0x000fe200078e006a */
[----:B------:R-:W-:Y:S01]  /*c9d0*/  FSEL R106, R10, -INF , !P0 ;  /* 0xff8000000a6a7808 */ /* 0x000fe20004000000 */
[----:B------:R-:W-:Y:S01]  /*c9e0*/  IMAD.MOV.U32 R22, RZ, RZ, R45 ;  /* 0x000000ffff167224 */ /* 0x000fe200078e002d */
[----:B------:R-:W-:-:S02]  /*c9f0*/  FSEL R111, R9, -INF , !P6 ;  /* 0xff800000096f7808 */ /* 0x000fc40007000000 */
[----:B------:R-:W-:Y:S02]  /*ca00*/  FSEL R183, R8, -INF , !P5 ;  /* 0xff80000008b77808 */ /* 0x000fe40006800000 */
[----:B------:R-:W-:Y:S02]  /*ca10*/  FSEL R45, R7, -INF , !P1 ;  /* 0xff800000072d7808 */ /* 0x000fe40004800000 */
[C---:B------:R-:W-:Y:S02]  /*ca20*/  ISETP.GE.AND P0, PT, R2.reuse, R210, PT ;  /* 0x000000d20200720c */ /* 0x040fe40003f06270 */
[C---:B------:R-:W-:Y:S02]  /*ca30*/  ISETP.GE.AND P6, PT, R2.reuse, R209, PT ;  /* 0x000000d10200720c */ /* 0x040fe40003fc6270 */
[C---:B------:R-:W-:Y:S02]  /*ca40*/  ISETP.GE.AND P5, PT, R2.reuse, R208, PT ;  /* 0x000000d00200720c */ /* 0x040fe40003fa6270 */
[C---:B------:R-:W-:Y:S01]  /*ca50*/  ISETP.GE.AND P1, PT, R2.reuse, R207, PT ;  /* 0x000000cf0200720c */ /* 0x040fe20003f26270 */
[----:B------:R-:W2:Y:S01]  /*ca60*/  I2F R4, R4 ;  /* 0x0000000400047306 */ /* 0x000ea20000201400 */
[----:B------:R-:W-:-:S02]  /*ca70*/  ISETP.GE.OR P0, PT, R2, R218, !P0 ;  /* 0x000000da0200720c */ /* 0x000fc40004706670 */
[C---:B------:R-:W-:Y:S02]  /*ca80*/  ISETP.GE.OR P6, PT, R2.reuse, R217, !P6 ;  /* 0x000000d90200720c */ /* 0x040fe400077c6670 */
[C---:B------:R-:W-:Y:S02]  /*ca90*/  ISETP.GE.OR P5, PT, R2.reuse, R216, !P5 ;  /* 0x000000d80200720c */ /* 0x040fe40006fa6670 */
[----:B------:R-:W-:Y:S02]  /*caa0*/  ISETP.GE.OR P1, PT, R2, R215, !P1 ;  /* 0x000000d70200720c */ /* 0x000fe40004f26670 */
[----:B------:R-:W-:Y:S01]  /*cab0*/  IADD3 R2, R0, 0x8, RZ ;  /* 0x0000000800027810 */ /* 0x000fe20007ffe0ff */
[----:B-1----:R-:W-:-:S04]  /*cac0*/  FFMA.FTZ R8, R3, -R195, R67 ;  /* 0x800000c303087223 */ /* 0x002fc80000010043 */
[--C-:B------:R-:W-:Y:S02]  /*cad0*/  IMAD.IADD R3, R213, 0x1, -R2.reuse ;  /* 0x00000001d5037824 */ /* 0x100fe400078e0a02 */
[----:B------:R-:W-:Y:S02]  /*cae0*/  FFMA.FTZ R10, R5, -R195, R55 ;  /* 0x800000c3050a7223 */ /* 0x000fe40000010037 */
[----:B------:R-:W-:Y:S01]  /*caf0*/  IMAD.IADD R5, R214, 0x1, -R2 ;  /* 0x00000001d6057824 */ /* 0x000fe200078e0a02 */
[----:B------:R-:W-:Y:S01]  /*cb00*/  IABS R3, R3 ;  /* 0x0000000300037213 */ /* 0x000fe20000000000 */
[----:B--2---:R-:W-:-:S04]  /*cb10*/  FFMA.FTZ R9, R4, -R195, R65 ;  /* 0x800000c304097223 */ /* 0x004fc80000010041 */
[----:B------:R-:W-:Y:S01]  /*cb20*/  IMAD.MOV.U32 R4, RZ, RZ, R3 ;  /* 0x000000ffff047224 */ /* 0x000fe200078e0003 */
[----:B------:R-:W-:-:S03]  /*cb30*/  IABS R3, R5 ;  /* 0x0000000500037213 */ /* 0x000fc60000000000 */
[----:B------:R1:W-:Y:S01]  /*cb40*/  I2F R7, R4 ;  /* 0x0000000400077306 */ /* 0x0003e20000201400 */
[----:B------:R-:W-:Y:S02]  /*cb50*/  FFMA.FTZ R11, R6, -R195, R53 ;  /* 0x800000c3060b7223 */ /* 0x000fe40000010035 */
[----:B-1----:R-:W-:Y:S02]  /*cb60*/  IMAD.MOV.U32 R4, RZ, RZ, R3 ;  /* 0x000000ffff047224 */ /* 0x002fe400078e0003 */
[----:B------:R-:W-:-:S05]  /*cb70*/  IMAD.IADD R3, R212, 0x1, -R2 ;  /* 0x00000001d4037824 */ /* 0x000fca00078e0a02 */
[----:B------:R-:W-:-:S04]  /*cb80*/  IABS R3, R3 ;  /* 0x0000000300037213 */ /* 0x000fc80000000000 */
[----:B------:R1:W-:Y:S01]  /*cb90*/  I2F R5, R3 ;  /* 0x0000000300057306 */ /* 0x0003e20000201400 */
[----:B------:R-:W-:Y:S01]  /*cba0*/  IMAD.MOV.U32 R42, RZ, RZ, R105 ;  /* 0x000000ffff2a7224 */ /* 0x000fe200078e0069 */
[----:B------:R-:W-:Y:S01]  /*cbb0*/  FSEL R105, R11, -INF , !P0 ;  /* 0xff8000000b697808 */ /* 0x000fe20004000000 */
[----:B------:R-:W-:Y:S01]  /*cbc0*/  IMAD.MOV.U32 R21, RZ, RZ, R44 ;  /* 0x000000ffff157224 */ /* 0x000fe200078e002c */
[----:B------:R-:W-:Y:S02]  /*cbd0*/  FSEL R110, R10, -INF , !P6 ;  /* 0xff8000000a6e7808 */ /* 0x000fe40007000000 */
[----:B------:R-:W-:Y:S02]  /*cbe0*/  FSEL R182, R9, -INF , !P5 ;  /* 0xff80000009b67808 */ /* 0x000fe40006800000 */
[----:B------:R-:W-:Y:S02]  /*cbf0*/  FSEL R44, R8, -INF , !P1 ;  /* 0xff800000082c7808 */ /* 0x000fe40004800000 */
[C---:B------:R-:W-:Y:S01]  /*cc00*/  ISETP.GE.AND P0, PT, R2.reuse, R210, PT ;  /* 0x000000d20200720c */ /* 0x040fe20003f06270 */
[----:B-1----:R-:W-:Y:S01]  /*cc10*/  IMAD.IADD R3, R211, 0x1, -R2 ;  /* 0x00000001d3037824 */ /* 0x002fe200078e0a02 */
[----:B------:R-:W-:-:S02]  /*cc20*/  ISETP.GE.AND P6, PT, R2, R209, PT ;  /* 0x000000d10200720c */ /* 0x000fc40003fc6270 */
[C---:B------:R-:W-:Y:S02]  /*cc30*/  ISETP.GE.AND P5, PT, R2.reuse, R208, PT ;  /* 0x000000d00200720c */ /* 0x040fe40003fa6270 */
[C---:B------:R-:W-:Y:S02]  /*cc40*/  ISETP.GE.AND P1, PT, R2.reuse, R207, PT ;  /* 0x000000cf0200720c */ /* 0x040fe40003f26270 */
[----:B------:R-:W-:Y:S02]  /*cc50*/  IABS R3, R3 ;  /* 0x0000000300037213 */ /* 0x000fe40000000000 */
[C---:B------:R-:W-:Y:S02]  /*cc60*/  ISETP.GE.OR P0, PT, R2.reuse, R218, !P0 ;  /* 0x000000da0200720c */ /* 0x040fe40004706670 */
[C---:B------:R-:W-:Y:S02]  /*cc70*/  ISETP.GE.OR P6, PT, R2.reuse, R217, !P6 ;  /* 0x000000d90200720c */ /* 0x040fe400077c6670 */
[----:B------:R-:W-:-:S02]  /*cc80*/  ISETP.GE.OR P5, PT, R2, R216, !P5 ;  /* 0x000000d80200720c */ /* 0x000fc40006fa6670 */
[----:B------:R-:W-:Y:S01]  /*cc90*/  ISETP.GE.OR P1, PT, R2, R215, !P1 ;  /* 0x000000d70200720c */ /* 0x000fe20004f26670 */
[----:B------:R-:W-:Y:S01]  /*cca0*/  IMAD.MOV.U32 R2, RZ, RZ, R3 ;  /* 0x000000ffff027224 */ /* 0x000fe200078e0003 */
[----:B------:R-:W-:Y:S01]  /*ccb0*/  I2F R6, R4 ;  /* 0x0000000400067306 */ /* 0x000fe20000201400 */
[----:B------:R-:W-:-:S07]  /*ccc0*/  IADD3 R3, R0, 0x9, RZ ;  /* 0x0000000900037810 */ /* 0x000fce0007ffe0ff */
[----:B------:R1:W2:Y:S02]  /*ccd0*/  I2F R4, R2 ;  /* 0x0000000200047306 */ /* 0x0002a40000201400 */
[----:B-1----:R-:W-:-:S05]  /*cce0*/  IMAD.IADD R2, R213, 0x1, -R3 ;  /* 0x00000001d5027824 */ /* 0x002fca00078e0a03 */
[----:B------:R-:W-:Y:S01]  /*ccf0*/  IABS R2, R2 ;  /* 0x0000000200027213 */ /* 0x000fe20000000000 */
[----:B--2---:R-:W-:-:S04]  /*cd00*/  FFMA.FTZ R12, R4, -R195, R246 ;  /* 0x800000c3040c7223 */ /* 0x004fc800000100f6 */
[----:B------:R-:W-:Y:S02]  /*cd10*/  IMAD.MOV.U32 R4, RZ, RZ, R2 ;  /* 0x000000ffff047224 */ /* 0x000fe400078e0002 */
[--C-:B------:R-:W-:Y:S02]  /*cd20*/  IMAD.IADD R2, R214, 0x1, -R3.reuse ;  /* 0x00000001d6027824 */ /* 0x100fe400078e0a03 */
[----:B------:R-:W-:Y:S02]  /*cd30*/  FFMA.FTZ R13, R5, -R195, R244 ;  /* 0x800000c3050d7223 */ /* 0x000fe400000100f4 */
[----:B------:R-:W-:Y:S01]  /*cd40*/  IMAD.IADD R5, R212, 0x1, -R3 ;  /* 0x00000001d4057824 */ /* 0x000fe200078e0a03 */
[----:B------:R-:W-:Y:S01]  /*cd50*/  IABS R2, R2 ;  /* 0x0000000200027213 */ /* 0x000fe20000000000 */
[----:B------:R1:W-:Y:S04]  /*cd60*/  I2F R11, R4 ;  /* 0x00000004000b7306 */ /* 0x0003e80000201400 */
[----:B-1----:R-:W-:Y:S01]  /*cd70*/  IMAD.MOV.U32 R4, RZ, RZ, R2 ;  /* 0x000000ffff047224 */ /* 0x002fe200078e0002 */
[----:B------:R-:W-:-:S05]  /*cd80*/  IABS R2, R5 ;  /* 0x0000000500027213 */ /* 0x000fca0000000000 */
[----:B------:R-:W-:Y:S02]  /*cd90*/  IMAD.MOV.U32 R5, RZ, RZ, R2 ;  /* 0x000000ffff057224 */ /* 0x000fe400078e0002 */
[----:B------:R-:W-:Y:S01]  /*cda0*/  IMAD.IADD R2, R211, 0x1, -R3 ;  /* 0x00000001d3027824 */ /* 0x000fe200078e0a03 */
[----:B------:R1:W-:Y:S01]  /*cdb0*/  I2F R10, R4 ;  /* 0x00000004000a7306 */ /* 0x0003e20000201400 */
[----:B------:R-:W-:-:S07]  /*cdc0*/  FFMA.FTZ R15, R7, -R195, R240 ;  /* 0x800000c3070f7223 */ /* 0x000fce00000100f0 */
[----:B------:R2:W-:Y:S01]  /*cdd0*/  I2F R9, R5 ;  /* 0x0000000500097306 */ /* 0x0005e20000201400 */
[----:B-1----:R-:W-:Y:S02]  /*cde0*/  IABS R4, R2 ;  /* 0x0000000200047213 */ /* 0x002fe40000000000 */
[----:B------:R-:W-:-:S03]  /*cdf0*/  IADD3 R2, R0, 0x10, RZ ;  /* 0x0000001000027810 */ /* 0x000fc60007ffe0ff */
[----:B--2---:R-:W-:Y:S02]  /*ce00*/  IMAD.MOV.U32 R5, RZ, RZ, R4 ;  /* 0x000000ffff057224 */ /* 0x004fe400078e0004 */
[----:B------:R-:W-:Y:S02]  /*ce10*/  IMAD.IADD R4, R213, 0x1, -R2 ;  /* 0x00000001d5047824 */ /* 0x000fe400078e0a02 */
[----:B------:R1:W2:Y:S01]  /*ce20*/  I2F R7, R5 ;  /* 0x0000000500077306 */ /* 0x0002a20000201400 */
[----:B------:R-:W-:Y:S02]  /*ce30*/  FFMA.FTZ R14, R6, -R195, R242 ;  /* 0x800000c3060e7223 */ /* 0x000fe400000100f2 */
[----:B------:R-:W-:Y:S01]  /*ce40*/  IABS R4, R4 ;  /* 0x0000000400047213 */ /* 0x000fe20000000000 */
[----:B------:R-:W-:Y:S01]  /*ce50*/  IMAD.IADD R6, R214, 0x1, -R2 ;  /* 0x00000001d6067824 */ /* 0x000fe200078e0a02 */
[----:B------:R-:W-:Y:S01]  /*ce60*/  FSEL R65, R15, -INF , !P0 ;  /* 0xff8000000f417808 */ /* 0x000fe20004000000 */
[----:B------:R-:W-:Y:S01]  /*ce70*/  IMAD.MOV.U32 R19, RZ, RZ, R43 ;  /* 0x000000ffff137224 */ /* 0x000fe200078e002b */
[----:B------:R-:W-:-:S02]  /*ce80*/  FSEL R104, R14, -INF , !P6 ;  /* 0xff8000000e687808 */ /* 0x000fc40007000000 */
[----:B------:R-:W-:Y:S02]  /*ce90*/  FSEL R181, R13, -INF , !P5 ;  /* 0xff8000000db57808 */ /* 0x000fe40006800000 */
[----:B------:R-:W-:Y:S02]  /*cea0*/  FSEL R43, R12, -INF , !P1 ;  /* 0xff8000000c2b7808 */ /* 0x000fe40004800000 */
[C---:B------:R-:W-:Y:S01]  /*ceb0*/  ISETP.GE.AND P0, PT, R3.reuse, R210, PT ;  /* 0x000000d20300720c */ /* 0x040fe20003f06270 */
[----:B-1----:R-:W-:Y:S01]  /*cec0*/  IMAD.MOV.U32 R5, RZ, RZ, R4 ;  /* 0x000000ffff057224 */ /* 0x002fe200078e0004 */
[----:B------:R-:W-:Y:S02]  /*ced0*/  IABS R4, R6 ;  /* 0x0000000600047213 */ /* 0x000fe40000000000 */
[C---:B------:R-:W-:Y:S02]  /*cee0*/  ISETP.GE.AND P6, PT, R3.reuse, R209, PT ;  /* 0x000000d10300720c */ /* 0x040fe40003fc6270 */
[----:B------:R-:W-:-:S02]  /*cef0*/  ISETP.GE.AND P5, PT, R3, R208, PT ;  /* 0x000000d00300720c */ /* 0x000fc40003fa6270 */
[C---:B------:R-:W-:Y:S01]  /*cf00*/  ISETP.GE.AND P1, PT, R3.reuse, R207, PT ;  /* 0x000000cf0300720c */ /* 0x040fe20003f26270 */
[----:B------:R1:W3:Y:S01]  /*cf10*/  I2F R6, R4 ;  /* 0x0000000400067306 */ /* 0x0002e20000201400 */
[----:B------:R-:W-:Y:S01]  /*cf20*/  ISETP.GE.OR P0, PT, R3, R218, !P0 ;  /* 0x000000da0300720c */ /* 0x000fe20004706670 */
[----:B--2---:R-:W-:Y:S01]  /*cf30*/  FFMA.FTZ R7, R7, -R195, R247 ;  /* 0x800000c307077223 */ /* 0x004fe200000100f7 */
[C---:B------:R-:W-:Y:S02]  /*cf40*/  ISETP.GE.OR P6, PT, R3.reuse, R217, !P6 ;  /* 0x000000d90300720c */ /* 0x040fe400077c6670 */
[C---:B------:R-:W-:Y:S02]  /*cf50*/  ISETP.GE.OR P5, PT, R3.reuse, R216, !P5 ;  /* 0x000000d80300720c */ /* 0x040fe40006fa6670 */
[----:B------:R-:W-:Y:S01]  /*cf60*/  ISETP.GE.OR P1, PT, R3, R215, !P1 ;  /* 0x000000d70300720c */ /* 0x000fe20004f26670 */
[----:B------:R2:W4:Y:S01]  /*cf70*/  I2F R8, R5 ;  /* 0x0000000500087306 */ /* 0x0005220000201400 */
[----:B------:R-:W-:-:S02]  /*cf80*/  FFMA.FTZ R3, R10, -R195, R243 ;  /* 0x800000c30a037223 */ /* 0x000fc400000100f3 */
[----:B------:R-:W-:Y:S02]  /*cf90*/  IMAD.MOV.U32 R23, RZ, RZ, R42 ;  /* 0x000000ffff177224 */ /* 0x000fe400078e002a */
[-C--:B-1----:R-:W-:Y:S01]  /*cfa0*/  FFMA.FTZ R4, R11, -R195.reuse, R241 ;  /* 0x800000c30b047223 */ /* 0x082fe200000100f1 */
[----:B------:R-:W-:Y:S01]  /*cfb0*/  FSEL R66, R3, -INF , !P6 ;  /* 0xff80000003427808 */ /* 0x000fe20007000000 */
[----:B------:R-:W-:Y:S01]  /*cfc0*/  IMAD.IADD R3, R212, 0x1, -R2 ;  /* 0x00000001d4037824 */ /* 0x000fe200078e0a02 */
[----:B------:R-:W-:Y:S01]  /*cfd0*/  FSEL R42, R7, -INF , !P1 ;  /* 0xff800000072a7808 */ /* 0x000fe20004800000 */
[----:B--2---:R-:W-:Y:S01]  /*cfe0*/  FFMA.FTZ R5, R9, -R195, R245 ;  /* 0x800000c309057223 */ /* 0x004fe200000100f5 */
[----:B------:R-:W-:Y:S02]  /*cff0*/  FSEL R61, R4, -INF , !P0 ;  /* 0xff800000043d7808 */ /* 0x000fe40004000000 */
[----:B------:R-:W-:Y:S02]  /*d000*/  ISETP.GE.AND P0, PT, R2, R210, PT ;  /* 0x000000d20200720c */ /* 0x000fe40003f06270 */
[----:B------:R-:W-:-:S02]  /*d010*/  FSEL R180, R5, -INF , !P5 ;  /* 0xff80000005b47808 */ /* 0x000fc40006800000 */
[C---:B------:R-:W-:Y:S02]  /*d020*/  ISETP.GE.AND P6, PT, R2.reuse, R209, PT ;  /* 0x000000d10200720c */ /* 0x040fe40003fc6270 */
[C---:B------:R-:W-:Y:S02]  /*d030*/  ISETP.GE.AND P5, PT, R2.reuse, R208, PT ;  /* 0x000000d00200720c */ /* 0x040fe40003fa6270 */
[C---:B------:R-:W-:Y:S01]  /*d040*/  ISETP.GE.AND P1, PT, R2.reuse, R207, PT ;  /* 0x000000cf0200720c */ /* 0x040fe20003f26270 */
[----:B------:R-:W-:Y:S01]  /*d050*/  IMAD.IADD R4, R211, 0x1, -R2 ;  /* 0x00000001d3047824 */ /* 0x000fe200078e0a02 */
[C---:B------:R-:W-:Y:S02]  /*d060*/  ISETP.GE.OR P0, PT, R2.reuse, R218, !P0 ;  /* 0x000000da0200720c */ /* 0x040fe40004706670 */
[C---:B------:R-:W-:Y:S02]  /*d070*/  ISETP.GE.OR P6, PT, R2.reuse, R217, !P6 ;  /* 0x000000d90200720c */ /* 0x040fe400077c6670 */
[----:B------:R-:W-:-:S02]  /*d080*/  ISETP.GE.OR P5, PT, R2, R216, !P5 ;  /* 0x000000d80200720c */ /* 0x000fc40006fa6670 */
[----:B------:R-:W-:Y:S02]  /*d090*/  ISETP.GE.OR P1, PT, R2, R215, !P1 ;  /* 0x000000d70200720c */ /* 0x000fe40004f26670 */
[----:B------:R-:W-:Y:S02]  /*d0a0*/  IABS R3, R3 ;  /* 0x0000000300037213 */ /* 0x000fe40000000000 */
[----:B------:R-:W-:Y:S01]  /*d0b0*/  IADD3 R2, R0, 0x11, RZ ;  /* 0x0000001100027810 */ /* 0x000fe20007ffe0ff */
[----:B---3--:R-:W-:Y:S02]  /*d0c0*/  FFMA.FTZ R9, R6, -R195, R238 ;  /* 0x800000c306097223 */ /* 0x008fe400000100ee */
[----:B------:R1:W2:Y:S01]  /*d0d0*/  I2F R6, R3 ;  /* 0x0000000300067306 */ /* 0x0002a20000201400 */
[----:B------:R-:W-:Y:S01]  /*d0e0*/  IABS R4, R4 ;  /* 0x0000000400047213 */ /* 0x000fe20000000000 */
[--C-:B------:R-:W-:Y:S02]  /*d0f0*/  IMAD.IADD R5, R214, 0x1, -R2.reuse ;  /* 0x00000001d6057824 */ /* 0x100fe400078e0a02 */
[----:B-1----:R-:W-:-:S04]  /*d100*/  IMAD.IADD R3, R213, 0x1, -R2 ;  /* 0x00000001d5037824 */ /* 0x002fc800078e0a02 */
[----:B------:R1:W3:Y:S01]  /*d110*/  I2F R11, R4 ;  /* 0x00000004000b7306 */ /* 0x0002e20000201400 */
[----:B------:R-:W-:Y:S01]  /*d120*/  IABS R3, R3 ;  /* 0x0000000300037213 */ /* 0x000fe20000000000 */
[----:B----4-:R-:W-:-:S04]  /*d130*/  FFMA.FTZ R10, R8, -R195, R236 ;  /* 0x800000c3080a7223 */ /* 0x010fc800000100ec */
[----:B-1----:R-:W-:Y:S01]  /*d140*/  IMAD.MOV.U32 R4, RZ, RZ, R3 ;  /* 0x000000ffff047224 */ /* 0x002fe200078e0003 */
[----:B------:R-:W-:-:S03]  /*d150*/  IABS R3, R5 ;  /* 0x0000000500037213 */ /* 0x000fc60000000000 */
[----:B------:R1:W4:Y:S01]  /*d160*/  I2F R8, R4 ;  /* 0x0000000400087306 */ /* 0x0003220000201400 */
[--C-:B------:R-:W-:Y:S02]  /*d170*/  IMAD.IADD R5, R211, 0x1, -R2.reuse ;  /* 0x00000001d3057824 */ /* 0x100fe400078e0a02 */
[----:B-1----:R-:W-:Y:S02]  /*d180*/  IMAD.MOV.U32 R4, RZ, RZ, R3 ;  /* 0x000000ffff047224 */ /* 0x002fe400078e0003 */
[----:B------:R-:W-:-:S05]  /*d190*/  IMAD.IADD R3, R212, 0x1, -R2 ;  /* 0x00000001d4037824 */ /* 0x000fca00078e0a02 */
[----:B------:R-:W-:Y:S01]  /*d1a0*/  IABS R3, R3 ;  /* 0x0000000300037213 */ /* 0x000fe20000000000 */
[----:B------:R1:W-:Y:S01]  /*d1b0*/  I2F R7, R4 ;  /* 0x0000000400077306 */ /* 0x0003e20000201400 */
[----:B--2---:R-:W-:Y:S01]  /*d1c0*/  FFMA.FTZ R6, R6, -R195, R224 ;  /* 0x800000c306067223 */ /* 0x004fe200000100e0 */
[----:B------:R-:W-:Y:S01]  /*d1d0*/  FSEL R59, R10, -INF , !P0 ;  /* 0xff8000000a3b7808 */ /* 0x000fe20004000000 */
[----:B------:R-:W-:Y:S02]  /*d1e0*/  IMAD.MOV.U32 R37, RZ, RZ, R41 ;  /* 0x000000ffff257224 */ /* 0x000fe400078e0029 */
[----:B-1----:R-:W-:Y:S01]  /*d1f0*/  IMAD.MOV.U32 R4, RZ, RZ, R3 ;  /* 0x000000ffff047224 */ /* 0x002fe200078e0003 */
[----:B------:R-:W-:-:S03]  /*d200*/  IABS R3, R5 ;  /* 0x0000000500037213 */ /* 0x000fc60000000000 */
[----:B------:R3:W-:Y:S01]  /*d210*/  I2F R5, R4 ;  /* 0x0000000400057306 */ /* 0x0007e20000201400 */
[----:B------:R-:W-:-:S07]  /*d220*/  FSEL R63, R9, -INF , !P6 ;  /* 0xff800000093f7808 */ /* 0x000fce0007000000 */
[----:B------:R-:W1:Y:S01]  /*d230*/  I2F R3, R3 ;  /* 0x0000000300037306 */ /* 0x000e620000201400 */
[----:B------:R-:W-:Y:S01]  /*d240*/  FSEL R107, R6, -INF , !P5 ;  /* 0xff800000066b7808 */ /* 0x000fe20006800000 */
[----:B---3--:R-:W-:Y:S01]  /*d250*/  FFMA.FTZ R4, R11, -R195, R226 ;  /* 0x800000c30b047223 */ /* 0x008fe200000100e2 */
[C---:B------:R-:W-:Y:S02]  /*d260*/  ISETP.GE.AND P0, PT, R2.reuse, R210, PT ;  /* 0x000000d20200720c */ /* 0x040fe40003f06270 */
[----:B------:R-:W-:Y:S02]  /*d270*/  ISETP.GE.AND P6, PT, R2, R209, PT ;  /* 0x000000d10200720c */ /* 0x000fe40003fc6270 */
[----:B------:R-:W-:Y:S02]  /*d280*/  FSEL R41, R4, -INF , !P1 ;  /* 0xff80000004297808 */ /* 0x000fe40004800000 */
[C---:B------:R-:W-:Y:S02]  /*d290*/  ISETP.GE.AND P5, PT, R2.reuse, R208, PT ;  /* 0x000000d00200720c */ /* 0x040fe40003fa6270 */
[----:B------:R-:W-:-:S02]  /*d2a0*/  ISETP.GE.AND P1, PT, R2, R207, PT ;  /* 0x000000cf0200720c */ /* 0x000fc40003f26270 */
[C---:B------:R-:W-:Y:S02]  /*d2b0*/  ISETP.GE.OR P0, PT, R2.reuse, R218, !P0 ;  /* 0x000000da0200720c */ /* 0x040fe40004706670 */
[C---:B------:R-:W-:Y:S02]  /*d2c0*/  ISETP.GE.OR P6, PT, R2.reuse, R217, !P6 ;  /* 0x000000d90200720c */ /* 0x040fe400077c6670 */
[C---:B------:R-:W-:Y:S02]  /*d2d0*/  ISETP.GE.OR P5, PT, R2.reuse, R216, !P5 ;  /* 0x000000d80200720c */ /* 0x040fe40006fa6670 */
[----:B------:R-:W-:Y:S02]  /*d2e0*/  ISETP.GE.OR P1, PT, R2, R215, !P1 ;  /* 0x000000d70200720c */ /* 0x000fe40004f26670 */
[----:B------:R-:W-:Y:S01]  /*d2f0*/  IADD3 R2, R0, 0x18, RZ ;  /* 0x0000001800027810 */ /* 0x000fe20007ffe0ff */
[-C--:B----4-:R-:W-:Y:S02]  /*d300*/  FFMA.FTZ R11, R8, -R195.reuse, R237 ;  /* 0x800000c3080b7223 */ /* 0x090fe400000100ed */
[----:B-1----:R-:W-:-:S02]  /*d310*/  FFMA.FTZ R8, R3, -R195, R227 ;  /* 0x800000c303087223 */ /* 0x002fc400000100e3 */
[--C-:B------:R-:W-:Y:S02]  /*d320*/  IMAD.IADD R3, R213, 0x1, -R2.reuse ;  /* 0x00000001d5037824 */ /* 0x100fe400078e0a02 */
[----:B------:R-:W-:Y:S02]  /*d330*/  FFMA.FTZ R9, R5, -R195, R225 ;  /* 0x800000c305097223 */ /* 0x000fe400000100e1 */
[----:B------:R-:W-:Y:S01]  /*d340*/  IMAD.IADD R5, R214, 0x1, -R2 ;  /* 0x00000001d6057824 */ /* 0x000fe200078e0a02 */
[----:B------:R-:W-:Y:S01]  /*d350*/  IABS R3, R3 ;  /* 0x0000000300037213 */ /* 0x000fe20000000000 */
[----:B------:R-:W-:-:S04]  /*d360*/  FFMA.FTZ R10, R7, -R195, R239 ;  /* 0x800000c3070a7223 */ /* 0x000fc800000100ef */
[----:B------:R-:W-:Y:S01]  /*d370*/  IMAD.MOV.U32 R4, RZ, RZ, R3 ;  /* 0x000000ffff047224 */ /* 0x000fe200078e0003 */
[----:B------:R-:W-:-:S03]  /*d380*/  IABS R3, R5 ;  /* 0x0000000500037213 */ /* 0x000fc60000000000 */
[----:B------:R1:W-:Y:S01]  /*d390*/  I2F R7, R4 ;  /* 0x0000000400077306 */ /* 0x0003e20000201400 */
[----:B------:R-:W-:Y:S02]  /*d3a0*/  IMAD.MOV.U32 R39, RZ, RZ, R50 ;  /* 0x000000ffff277224 */ /* 0x000fe400078e0032 */
[----:B-1----:R-:W-:Y:S02]  /*d3b0*/  IMAD.MOV.U32 R4, RZ, RZ, R3 ;  /* 0x000000ffff047224 */ /* 0x002fe400078e0003 */
[----:B------:R-:W-:-:S05]  /*d3c0*/  IMAD.IADD R3, R212, 0x1, -R2 ;  /* 0x00000001d4037824 */ /* 0x000fca00078e0a02 */
[----:B------:R-:W-:-:S04]  /*d3d0*/  IABS R3, R3 ;  /* 0x0000000300037213 */ /* 0x000fc80000000000 */
[----:B------:R1:W-:Y:S01]  /*d3e0*/  I2F R5, R3 ;  /* 0x0000000300057306 */ /* 0x0003e20000201400 */
[----:B------:R-:W-:Y:S01]  /*d3f0*/  IMAD.MOV.U32 R50, RZ, RZ, R40 ;  /* 0x000000ffff327224 */ /* 0x000fe200078e0028 */
[----:B------:R-:W-:Y:S02]  /*d400*/  FSEL R56, R11, -INF , !P0 ;  /* 0xff8000000b387808 */ /* 0x000fe40004000000 */
        /* <DEDUP_REMOVED lines=112> */
[C---:B------:R-:W-:Y:S01]  /*db10*/  ISETP.GE.OR P5, PT, R2.reuse, R216, !P5 ;  /* 0x000000d80200720c */ /* 0x040fe20006fa6670 */
[----:B------:R-:W-:Y:S01]  /*db20*/  BAR.SYNC.DEFER_BLOCKING 0x0 ;  /* 0x0000000000007b1d */ /* 0x000fe20000010000 */
        /* <DEDUP_REMOVED lines=51> */
[----:B------:R2:W3:Y:S01]  /*de60*/  I2F R9, R5 ;  /* 0x0000000500097306 */ /* 0x0004e20000201400 */
[----:B-1----:R-:W-:Y:S02]  /*de70*/  IABS R4, R2 ;  /* 0x0000000200047213 */ /* 0x002fe40000000000 */
[----:B------:R-:W-:-:S03]  /*de80*/  IADD3 R2, R0, 0x30, RZ ;  /* 0x0000003000027810 */ /* 0x000fc60007ffe0ff */
[----:B--2---:R-:W-:Y:S02]  /*de90*/  IMAD.MOV.U32 R5, RZ, RZ, R4 ;  /* 0x000000ffff057224 */ /* 0x004fe400078e0004 */
[--C-:B------:R-:W-:Y:S02]  /*dea0*/  IMAD.IADD R4, R213, 0x1, -R2.reuse ;  /* 0x00000001d5047824 */ /* 0x100fe400078e0a02 */
[----:B------:R-:W-:-:S03]  /*deb0*/  IMAD.IADD R6, R214, 0x1, -R2 ;  /* 0x00000001d6067824 */ /* 0x000fc600078e0a02 */
[----:B------:R-:W-:Y:S01]  /*dec0*/  IABS R4, R4 ;  /* 0x0000000400047213 */ /* 0x000fe20000000000 */
[----:B------:R-:W-:Y:S02]  /*ded0*/  FFMA.FTZ R15, R7, -R195, R242 ;  /* 0x800000c3070f7223 */ /* 0x000fe400000100f2 */
[----:B------:R1:W2:Y:S01]  /*dee0*/  I2F R7, R5 ;  /* 0x0000000500077306 */ /* 0x0002a20000201400 */
[----:B------:R-:W-:Y:S01]  /*def0*/  IMAD.MOV.U32 R16, RZ, RZ, R23 ;  /* 0x000000ffff107224 */ /* 0x000fe200078e0017 */
[----:B------:R-:W-:Y:S01]  /*df00*/  FSEL R19, R12, -INF , !P1 ;  /* 0xff8000000c137808 */ /* 0x000fe20004800000 */
[----:B------:R-:W-:Y:S01]  /*df10*/  IMAD.MOV.U32 R240, RZ, RZ, R37 ;  /* 0x000000fffff07224 */ /* 0x000fe200078e0025 */
[----:B------:R-:W-:Y:S01]  /*df20*/  FSEL R23, R15, -INF , !P0 ;  /* 0xff8000000f177808 */ /* 0x000fe20004000000 */
[----:B------:R-:W-:Y:S02]  /*df30*/  IMAD.MOV.U32 R242, RZ, RZ, R50 ;  /* 0x000000fffff27224 */ /* 0x000fe400078e0032 */
[----:B-1----:R-:W-:Y:S01]  /*df40*/  IMAD.MOV.U32 R5, RZ, RZ, R4 ;  /* 0x000000ffff057224 */ /* 0x002fe200078e0004 */
[----:B------:R-:W-:-:S03]  /*df50*/  IABS R4, R6 ;  /* 0x0000000600047213 */ /* 0x000fc60000000000 */
[----:B------:R3:W-:Y:S01]  /*df60*/  I2F R8, R5 ;  /* 0x0000000500087306 */ /* 0x0007e20000201400 */
[----:B------:R-:W-:-:S07]  /*df70*/  FSEL R37, R14, -INF , !P6 ;  /* 0xff8000000e257808 */ /* 0x000fce0007000000 */
[----:B------:R1:W4:Y:S01]  /*df80*/  I2F R6, R4 ;  /* 0x0000000400067306 */ /* 0x0003220000201400 */
[----:B------:R-:W-:Y:S02]  /*df90*/  FSEL R50, R13, -INF , !P5 ;  /* 0xff8000000d327808 */ /* 0x000fe40006800000 */
[C---:B------:R-:W-:Y:S02]  /*dfa0*/  ISETP.GE.AND P0, PT, R3.reuse, R210, PT ;  /* 0x000000d20300720c */ /* 0x040fe40003f06270 */
[C---:B------:R-:W-:Y:S02]  /*dfb0*/  ISETP.GE.AND P6, PT, R3.reuse, R209, PT ;  /* 0x000000d10300720c */ /* 0x040fe40003fc6270 */
[C---:B------:R-:W-:Y:S02]  /*dfc0*/  ISETP.GE.AND P5, PT, R3.reuse, R208, PT ;  /* 0x000000d00300720c */ /* 0x040fe40003fa6270 */
[----:B------:R-:W-:Y:S01]  /*dfd0*/  ISETP.GE.AND P1, PT, R3, R207, PT ;  /* 0x000000cf0300720c */ /* 0x000fe20003f26270 */
[-C--:B---3--:R-:W-:Y:S01]  /*dfe0*/  FFMA.FTZ R5, R9, -R195.reuse, R16 ;  /* 0x800000c309057223 */ /* 0x088fe20000010010 */
[----:B------:R-:W-:Y:S01]  /*dff0*/  ISETP.GE.OR P0, PT, R3, R218, !P0 ;  /* 0x000000da0300720c */ /* 0x000fe20004706670 */
[----:B--2---:R-:W-:Y:S01]  /*e000*/  FFMA.FTZ R7, R7, -R195, R17 ;  /* 0x800000c307077223 */ /* 0x004fe20000010011 */
[----:B------:R-:W-:-:S02]  /*e010*/  ISETP.GE.OR P6, PT, R3, R217, !P6 ;  /* 0x000000d90300720c */ /* 0x000fc400077c6670 */
[----:B------:R-:W-:Y:S01]  /*e020*/  ISETP.GE.OR P5, PT, R3, R216, !P5 ;  /* 0x000000d80300720c */ /* 0x000fe20006fa6670 */
[----:B-1----:R-:W-:Y:S01]  /*e030*/  FFMA.FTZ R4, R11, -R195, R242 ;  /* 0x800000c30b047223 */ /* 0x002fe200000100f2 */
[----:B------:R-:W-:Y:S01]  /*e040*/  ISETP.GE.OR P1, PT, R3, R215, !P1 ;  /* 0x000000d70300720c */ /* 0x000fe20004f26670 */
[-C--:B------:R-:W-:Y:S02]  /*e050*/  FFMA.FTZ R3, R10, -R195.reuse, R240 ;  /* 0x800000c30a037223 */ /* 0x080fe400000100f0 */
[-C--:B----4-:R-:W-:Y:S01]  /*e060*/  FFMA.FTZ R9, R6, -R195.reuse, R22 ;  /* 0x800000c306097223 */ /* 0x090fe20000010016 */
[----:B------:R-:W-:Y:S01]  /*e070*/  FSEL R16, R7, -INF , !P1 ;  /* 0xff80000007107808 */ /* 0x000fe20004800000 */
[----:B------:R-:W-:Y:S01]  /*e080*/  FFMA.FTZ R10, R8, -R195, R21 ;  /* 0x800000c3080a7223 */ /* 0x000fe20000010015 */
[----:B------:R-:W-:Y:S01]  /*e090*/  FSEL R21, R4, -INF , !P0 ;  /* 0xff80000004157808 */ /* 0x000fe20004000000 */
[----:B------:R-:W-:Y:S01]  /*e0a0*/  IMAD.MOV.U32 R17, RZ, RZ, R47 ;  /* 0x000000ffff117224 */ /* 0x000fe200078e002f */
[----:B------:R-:W-:Y:S01]  /*e0b0*/  FSEL R47, R5, -INF , !P5 ;  /* 0xff800000052f7808 */ /* 0x000fe20006800000 */
[----:B------:R-:W-:Y:S01]  /*e0c0*/  IMAD.MOV.U32 R22, RZ, RZ, R27 ;  /* 0x000000ffff167224 */ /* 0x000fe200078e001b */
[----:B------:R-:W-:Y:S01]  /*e0d0*/  FSEL R27, R3, -INF , !P6 ;  /* 0xff800000031b7808 */ /* 0x000fe20007000000 */
[----:B------:R-:W-:Y:S01]  /*e0e0*/  IMAD.IADD R3, R212, 0x1, -R2 ;  /* 0x00000001d4037824 */ /* 0x000fe200078e0a02 */
[----:B------:R-:W-:-:S02]  /*e0f0*/  ISETP.GE.AND P0, PT, R2, R210, PT ;  /* 0x000000d20200720c */ /* 0x000fc40003f06270 */
        /* <DEDUP_REMOVED lines=9> */
[----:B------:R-:W-:Y:S02]  /*e190*/  IADD3 R2, R0, 0x31, RZ ;  /* 0x0000003100027810 */ /* 0x000fe40007ffe0ff */
[----:B------:R1:W2:Y:S01]  /*e1a0*/  I2F R6, R3 ;  /* 0x0000000300067306 */ /* 0x0002a20000201400 */
[----:B------:R-:W-:Y:S02]  /*e1b0*/  IABS R4, R4 ;  /* 0x0000000400047213 */ /* 0x000fe40000000000 */
[--C-:B------:R-:W-:Y:S02]  /*e1c0*/  IMAD.IADD R5, R214, 0x1, -R2.reuse ;  /* 0x00000001d6057824 */ /* 0x100fe400078e0a02 */
[----:B-1----:R-:W-:-:S03]  /*e1d0*/  IMAD.IADD R3, R213, 0x1, -R2 ;  /* 0x00000001d5037824 */ /* 0x002fc600078e0a02 */
[----:B------:R1:W3:Y:S02]  /*e1e0*/  I2F R11, R4 ;  /* 0x00000004000b7306 */ /* 0x0002e40000201400 */
[----:B------:R-:W-:-:S05]  /*e1f0*/  IABS R3, R3 ;  /* 0x0000000300037213 */ /* 0x000fca0000000000 */
[----:B-1----:R-:W-:Y:S01]  /*e200*/  IMAD.MOV.U32 R4, RZ, RZ, R3 ;  /* 0x000000ffff047224 */ /* 0x002fe200078e0003 */
[----:B------:R-:W-:-:S03]  /*e210*/  IABS R3, R5 ;  /* 0x0000000500037213 */ /* 0x000fc60000000000 */
[----:B------:R1:W-:Y:S01]  /*e220*/  I2F R8, R4 ;  /* 0x0000000400087306 */ /* 0x0003e20000201400 */
[--C-:B------:R-:W-:Y:S02]  /*e230*/  IMAD.IADD R5, R211, 0x1, -R2.reuse ;  /* 0x00000001d3057824 */ /* 0x100fe400078e0a02 */
[----:B-1----:R-:W-:Y:S02]  /*e240*/  IMAD.MOV.U32 R4, RZ, RZ, R3 ;  /* 0x000000ffff047224 */ /* 0x002fe400078e0003 */
[----:B------:R-:W-:-:S05]  /*e250*/  IMAD.IADD R3, R212, 0x1, -R2 ;  /* 0x00000001d4037824 */ /* 0x000fca00078e0a02 */
[----:B------:R-:W-:Y:S01]  /*e260*/  IABS R3, R3 ;  /* 0x0000000300037213 */ /* 0x000fe20000000000 */
[----:B------:R1:W-:Y:S01]  /*e270*/  I2F R7, R4 ;  /* 0x0000000400077306 */ /* 0x0003e20000201400 */
[----:B--2---:R-:W-:Y:S01]  /*e280*/  FFMA.FTZ R6, R6, -R195, R22 ;  /* 0x800000c306067223 */ /* 0x004fe20000010016 */
[----:B------:R-:W-:Y:S02]  /*e290*/  FSEL R15, R10, -INF , !P0 ;  /* 0xff8000000a0f7808 */ /* 0x000fe40004000000 */
[----:B-1----:R-:W-:Y:S01]  /*e2a0*/  IMAD.MOV.U32 R4, RZ, RZ, R3 ;  /* 0x000000ffff047224 */ /* 0x002fe200078e0003 */
[----:B------:R-:W-:-:S03]  /*e2b0*/  IABS R3, R5 ;  /* 0x0000000500037213 */ /* 0x000fc60000000000 */
[----:B------:R3:W-:Y:S01]  /*e2c0*/  I2F R5, R4 ;  /* 0x0000000400057306 */ /* 0x0007e20000201400 */
[----:B------:R-:W-:-:S07]  /*e2d0*/  FSEL R22, R9, -INF , !P6 ;  /* 0xff80000009167808 */ /* 0x000fce0007000000 */
[----:B------:R-:W1:Y:S01]  /*e2e0*/  I2F R3, R3 ;  /* 0x0000000300037306 */ /* 0x000e620000201400 */
[----:B------:R-:W-:Y:S01]  /*e2f0*/  ISETP.GE.AND P0, PT, R2, R210, PT ;  /* 0x000000d20200720c */ /* 0x000fe20003f06270 */
[----:B---3--:R-:W-:Y:S01]  /*e300*/  FFMA.FTZ R4, R11, -R195, R39 ;  /* 0x800000c30b047223 */ /* 0x008fe20000010027 */
[----:B------:R-:W-:Y:S02]  /*e310*/  FSEL R39, R6, -INF , !P5 ;  /* 0xff80000006277808 */ /* 0x000fe40006800000 */
        /* <DEDUP_REMOVED lines=18> */
[----:B------:R-:W-:Y:S01]  /*e440*/  IADD3 R0, R0, 0x39, RZ ;  /* 0x0000003900007810 */ /* 0x000fe20007ffe0ff */
[----:B-1----:R-:W-:Y:S02]  /*e450*/  IMAD.MOV.U32 R4, RZ, RZ, R3 ;  /* 0x000000ffff047224 */ /* 0x002fe400078e0003 */
[----:B------:R-:W-:-:S04]  /*e460*/  IMAD.IADD R3, R212, 0x1, -R2 ;  /* 0x00000001d4037824 */ /* 0x000fc800078e0a02 */
[----:B------:R1:W-:Y:S01]  /*e470*/  I2F R6, R4 ;  /* 0x0000000400067306 */ /* 0x0003e20000201400 */
[----:B------:R-:W-:-:S05]  /*e480*/  IABS R3, R3 ;  /* 0x0000000300037213 */ /* 0x000fca0000000000 */
[----:B------:R-:W-:Y:S02]  /*e490*/  IMAD.MOV.U32 R5, RZ, RZ, R3 ;  /* 0x000000ffff057224 */ /* 0x000fe400078e0003 */
[----:B-1----:R-:W-:-:S05]  /*e4a0*/  IMAD.IADD R4, R211, 0x1, -R2 ;  /* 0x00000001d3047824 */ /* 0x002fca00078e0a02 */
[----:B------:R-:W-:-:S05]  /*e4b0*/  IABS R3, R4 ;  /* 0x0000000400037213 */ /* 0x000fca0000000000 */
[----:B------:R-:W-:Y:S02]  /*e4c0*/  IMAD.MOV.U32 R4, RZ, RZ, R3 ;  /* 0x000000ffff047224 */ /* 0x000fe400078e0003 */
[----:B------:R-:W-:Y:S02]  /*e4d0*/  IMAD.IADD R3, R213, 0x1, -R0 ;  /* 0x00000001d5037824 */ /* 0x000fe400078e0a00 */
[----:B------:R-:W-:-:S03]  /*e4e0*/  FFMA.FTZ R8, R8, -R195, R17 ;  /* 0x800000c308087223 */ /* 0x000fc60000010011 */
[----:B------:R-:W-:Y:S02]  /*e4f0*/  IABS R3, R3 ;  /* 0x0000000300037213 */ /* 0x000fe40000000000 */
[----:B------:R-:W-:Y:S02]  /*e500*/  FSEL R11, R8, -INF , !P0 ;  /* 0xff800000080b7808 */ /* 0x000fe40004000000 */
[----:B------:R-:W-:Y:S02]  /*e510*/  FSEL R17, R12, -INF , !P6 ;  /* 0xff8000000c117808 */ /* 0x000fe40007000000 */
[----:B------:R-:W1:Y:S01]  /*e520*/  I2F R3, R3 ;  /* 0x0000000300037306 */ /* 0x000e620000201400 */
[----:B------:R-:W-:Y:S02]  /*e530*/  FSEL R26, R10, -INF , !P5 ;  /* 0xff8000000a1a7808 */ /* 0x000fe40006800000 */
[----:B------:R-:W-:Y:S02]  /*e540*/  FSEL R8, R9, -INF , !P1 ;  /* 0xff80000009087808 */ /* 0x000fe40004800000 */
[----:B------:R-:W-:-:S02]  /*e550*/  ISETP.GE.AND P0, PT, R2, R210, PT ;  /* 0x000000d20200720c */ /* 0x000fc40003f06270 */
[C---:B------:R-:W-:Y:S02]  /*e560*/  ISETP.GE.AND P6, PT, R2.reuse, R209, PT ;  /* 0x000000d10200720c */ /* 0x040fe40003fc6270 */
[C---:B------:R-:W-:Y:S02]  /*e570*/  ISETP.GE.AND P5, PT, R2.reuse, R208, PT ;  /* 0x000000d00200720c */ /* 0x040fe40003fa6270 */
[C---:B------:R-:W-:Y:S01]  /*e580*/  ISETP.GE.AND P1, PT, R2.reuse, R207, PT ;  /* 0x000000cf0200720c */ /* 0x040fe20003f26270 */
[----:B------:R-:W2:Y:S01]  /*e590*/  I2F R4, R4 ;  /* 0x0000000400047306 */ /* 0x000ea20000201400 */
[C---:B------:R-:W-:Y:S02]  /*e5a0*/  ISETP.GE.OR P0, PT, R2.reuse, R218, !P0 ;  /* 0x000000da0200720c */ /* 0x040fe40004706670 */
[C---:B------:R-:W-:Y:S02]  /*e5b0*/  ISETP.GE.OR P6, PT, R2.reuse, R217, !P6 ;  /* 0x000000d90200720c */ /* 0x040fe400077c6670 */
[----:B------:R-:W-:-:S02]  /*e5c0*/  ISETP.GE.OR P5, PT, R2, R216, !P5 ;  /* 0x000000d80200720c */ /* 0x000fc40006fa6670 */
[----:B------:R-:W-:Y:S01]  /*e5d0*/  ISETP.GE.OR P1, PT, R2, R215, !P1 ;  /* 0x000000d70200720c */ /* 0x000fe20004f26670 */
[----:B------:R-:W-:Y:S01]  /*e5e0*/  IMAD.IADD R2, R214, 0x1, -R0 ;  /* 0x00000001d6027824 */ /* 0x000fe200078e0a00 */
[----:B------:R-:W3:Y:S04]  /*e5f0*/  I2F R5, R5 ;  /* 0x0000000500057306 */ /* 0x000ee80000201400 */
[----:B------:R-:W-:Y:S01]  /*e600*/  IABS R2, R2 ;  /* 0x0000000200027213 */ /* 0x000fe20000000000 */
[----:B-1----:R-:W-:-:S04]  /*e610*/  FFMA.FTZ R12, R3, -R195, R20 ;  /* 0x800000c3030c7223 */ /* 0x002fc80000010014 */
[----:B------:R-:W-:Y:S02]  /*e620*/  IMAD.MOV.U32 R3, RZ, RZ, R2 ;  /* 0x000000ffff037224 */ /* 0x000fe400078e0002 */
[----:B------:R-:W-:Y:S02]  /*e630*/  IMAD.IADD R2, R212, 0x1, -R0 ;  /* 0x00000001d4027824 */ /* 0x000fe400078e0a00 */
[-C--:B------:R-:W-:Y:S02]  /*e640*/  FFMA.FTZ R10, R7, -R195.reuse, R232 ;  /* 0x800000c3070a7223 */ /* 0x080fe400000100e8 */
[-C--:B--2---:R-:W-:Y:S01]  /*e650*/  FFMA.FTZ R7, R4, -R195.reuse, R204 ;  /* 0x800000c304077223 */ /* 0x084fe200000100cc */
[----:B------:R-:W-:Y:S01]  /*e660*/  IABS R2, R2 ;  /* 0x0000000200027213 */ /* 0x000fe20000000000 */
[----:B------:R-:W-:Y:S02]  /*e670*/  IMAD.IADD R4, R211, 0x1, -R0 ;  /* 0x00000001d3047824 */ /* 0x000fe400078e0a00 */
[----:B------:R-:W-:-:S02]  /*e680*/  FFMA.FTZ R9, R6, -R195, R219 ;  /* 0x800000c306097223 */ /* 0x000fc400000100db */
[----:B---3--:R-:W-:Y:S02]  /*e690*/  FFMA.FTZ R6, R5, -R195, R205 ;  /* 0x800000c305067223 */ /* 0x008fe400000100cd */
[----:B------:R1:W2:Y:S01]  /*e6a0*/  I2F R5, R3 ;  /* 0x0000000300057306 */ /* 0x0002a20000201400 */
[----:B------:R-:W-:Y:S02]  /*e6b0*/  FSEL R10, R10, -INF , !P0 ;  /* 0xff8000000a0a7808 */ /* 0x000fe40004000000 */
[----:B------:R-:W-:-:S04]  /*e6c0*/  ISETP.GE.AND P0, PT, R0, R210, PT ;  /* 0x000000d20000720c */ /* 0x000fc80003f06270 */
[----:B------:R-:W-:Y:S01]  /*e6d0*/  ISETP.GE.OR P0, PT, R0, R218, !P0 ;  /* 0x000000da0000720c */ /* 0x000fe20004706670 */
[----:B-1----:R-:W-:Y:S01]  /*e6e0*/  IMAD.MOV.U32 R3, RZ, RZ, R2 ;  /* 0x000000ffff037224 */ /* 0x002fe200078e0002 */
[----:B------:R-:W-:-:S05]  /*e6f0*/  IABS R2, R4 ;  /* 0x0000000400027213 */ /* 0x000fca0000000000 */
[----:B------:R-:W-:Y:S01]  /*e700*/  I2F R3, R3 ;  /* 0x0000000300037306 */ /* 0x000fe20000201400 */
[----:B------:R-:W-:Y:S02]  /*e710*/  FSEL R14, R9, -INF , !P6 ;  /* 0xff800000090e7808 */ /* 0x000fe40007000000 */
[----:B------:R-:W-:-:S05]  /*e720*/  FSEL R9, R12, -INF , !P0 ;  /* 0xff8000000c097808 */ /* 0x000fca0004000000 */
[----:B------:R-:W1:Y:S01]  /*e730*/  I2F R2, R2 ;  /* 0x0000000200027306 */ /* 0x000e620000201400 */
[----:B------:R-:W-:Y:S02]  /*e740*/  ISETP.GT.AND P0, PT, R197, R206, PT ;  /* 0x000000cec500720c */ /* 0x000fe40003f04270 */
[----:B------:R-:W-:Y:S02]  /*e750*/  FSEL R20, R6, -INF , !P5 ;  /* 0xff80000006147808 */ /* 0x000fe40006800000 */
[----:B------:R-:W-:Y:S02]  /*e760*/  FSEL R7, R7, -INF , !P1 ;  /* 0xff80000007077808 */ /* 0x000fe40004800000 */
[C---:B------:R-:W-:Y:S02]  /*e770*/  ISETP.GE.AND P6, PT, R0.reuse, R209, PT ;  /* 0x000000d10000720c */ /* 0x040fe40003fc6270 */
[C---:B------:R-:W-:Y:S02]  /*e780*/  ISETP.GE.AND P5, PT, R0.reuse, R208, PT ;  /* 0x000000d00000720c */ /* 0x040fe40003fa6270 */
[C---:B------:R-:W-:Y:S01]  /*e790*/  ISETP.GE.AND P1, PT, R0.reuse, R207, PT ;  /* 0x000000cf0000720c */ /* 0x040fe20003f26270 */
[----:B--2---:R-:W-:Y:S01]  /*e7a0*/  FFMA.FTZ R4, R5, -R195, R18 ;  /* 0x800000c305047223 */ /* 0x004fe20000010012 */
[----:B------:R-:W-:-:S02]  /*e7b0*/  ISETP.GE.OR P6, PT, R0, R217, !P6 ;  /* 0x000000d90000720c */ /* 0x000fc400077c6670 */
[----:B------:R-:W-:Y:S01]  /*e7c0*/  ISETP.GE.OR P5, PT, R0, R216, !P5 ;  /* 0x000000d80000720c */ /* 0x000fe20006fa6670 */
[----:B-1----:R-:W-:Y:S01]  /*e7d0*/  FFMA.FTZ R6, R2, -R195, R196 ;  /* 0x800000c302067223 */ /* 0x002fe200000100c4 */
[----:B------:R-:W-:Y:S01]  /*e7e0*/  ISETP.GE.OR P1, PT, R0, R215, !P1 ;  /* 0x000000d70000720c */ /* 0x000fe20004f26670 */
[----:B------:R-:W-:Y:S01]  /*e7f0*/  FFMA.FTZ R0, R3, -R195, R201 ;  /* 0x800000c303007223 */ /* 0x000fe200000100c9 */
[----:B------:R-:W-:Y:S01]  /*e800*/  BSSY B1, `(.L_x_939) ;  /* 0x0000042000017945 */ /* 0x000fe20003800000 */
[----:B------:R-:W-:Y:S02]  /*e810*/  FSEL R12, R4, -INF , !P6 ;  /* 0xff800000040c7808 */ /* 0x000fe40007000000 */
[----:B------:R-:W-:Y:S02]  /*e820*/  FSEL R6, R6, -INF , !P1 ;  /* 0xff80000006067808 */ /* 0x000fe40004800000 */
[----:B------:R-:W-:Y:S01]  /*e830*/  FSEL R18, R0, -INF , !P5 ;  /* 0xff80000000127808 */ /* 0x000fe20006800000 */
[----:B------:R-:W-:Y:S05]  /*e840*/  @!P0 BRA `(.L_x_940) ;  /* 0x000003d000008947 */ /* 0x000fea0003800000 */
[----:B------:R-:W2:Y:S04]  /*e850*/  LDL R219, [R1+0x1ec] ;  /* 0x0001ec0001db7983 */ /* 0x000ea80000100800 */
[----:B------:R-:W3:Y:S04]  /*e860*/  LDL R205, [R1+0x1b8] ;  /* 0x0001b80001cd7983 */ /* 0x000ee80000100800 */
[----:B------:R-:W4:Y:S04]  /*e870*/  LDL.64 R240, [R1+0x1c0] ;  /* 0x0001c00001f07983 */ /* 0x000f280000100a00 */
[----:B------:R-:W5:Y:S04]  /*e880*/  LDL R233, [R1+0x1bc] ;  /* 0x0001bc0001e97983 */ /* 0x000f680000100800 */
[----:B------:R-:W5:Y:S01]  /*e890*/  LDL R206, [R1+0x1d8] ;  /* 0x0001d80001ce7983 */ /* 0x000f620000100800 */
[----:B------:R-:W-:-:S04]  /*e8a0*/  IADD3 R2, R199, -0x3, RZ ;  /* 0xfffffffdc7027810 */ /* 0x000fc80007ffe0ff */
[----:B------:R-:W-:Y:S01]  /*e8b0*/  SHF.R.S32.HI R3, RZ, 0x1f, R2 ;  /* 0x0000001fff037819 */ /* 0x000fe20000011402 */
[----:B------:R1:W-:Y:S04]  /*e8c0*/  @P4 STS [R198+0x6000], RZ ;  /* 0x006000ffc6004388 */ /* 0x0003e80000000800 */
[----:B------:R1:W-:Y:S04]  /*e8d0*/  @P4 STS [R198+0x6004], RZ ;  /* 0x006004ffc6004388 */ /* 0x0003e80000000800 */
[----:B------:R1:W-:Y:S01]  /*e8e0*/  @P4 STS.64 [R198+0x6008], RZ ;  /* 0x006008ffc6004388 */ /* 0x0003e20000000a00 */
[----:B------:R-:W-:Y:S01]  /*e8f0*/  BSSY B0, `(.L_x_941) ;  /* 0x0000031000007945 */ /* 0x000fe20003800000 */
[----:B--2---:R-:W-:-:S04]  /*e900*/  IMAD R0, R219, R2, RZ ;  /* 0x00000002db007224 */ /* 0x004fc800078e02ff */
[-C--:B---3--:R-:W-:Y:S02]  /*e910*/  IMAD R0, R3, R205.reuse, R0 ;  /* 0x000000cd03007224 */ /* 0x088fe400078e0200 */
[----:B----4-:R-:W-:-:S04]  /*e920*/  IMAD.WIDE.U32 R2, R2, R205, R240 ;  /* 0x000000cd02027225 */ /* 0x010fc800078e00f0 */
        /* <DEDUP_REMOVED lines=17> */
[----:B-----5:R-:W-:-:S03]  /*ea40*/  IADD3 R2, P0, R233, R2, RZ ;  /* 0x00000002e9027210 */ /* 0x020fc60007f1e0ff */
        /* <DEDUP_REMOVED lines=27> */
.L_x_942:
[----:B------:R-:W-:Y:S05]  /*ec00*/  BSYNC B0 ;  /* 0x0000000000007941 */ /* 0x000fea0003800000 */
.L_x_941:
[----:B------:R-:W0:Y:S02]  /*ec10*/  LDGDEPBAR ;  /* 0x00000000000079af */ /* 0x000e240000000000 */
.L_x_940:
[----:B------:R-:W-:Y:S05]  /*ec20*/  BSYNC B1 ;  /* 0x0000000000017941 */ /* 0x000fea0003800000 */
.L_x_939:
[----:B------:R-:W2:Y:S01]  /*ec30*/  LD.E R0, [R108.64+0xdc] ;  /* 0x0000dc046c007980 */ /* 0x000ea2000c101900 */
[----:B------:R-:W-:-:S03]  /*ec40*/  FMNMX.FTZ R2, R103, R45, !PT ;  /* 0x0000002d67027209 */ /* 0x000fc60007810000 */
[----:B------:R-:W3:Y:S01]  /*ec50*/  LDL R178, [R1+0x18] ;  /* 0x0000180001b27983 */ /* 0x000ee20000100800 */
[----:B------:R-:W-:Y:S02]  /*ec60*/  FMNMX.FTZ R2, R44, R2, !PT ;  /* 0x000000022c027209 */ /* 0x000fe40007810000 */
[----:B------:R-:W-:Y:S01]  /*ec70*/  FMNMX.FTZ R3, R102, R106, !PT ;  /* 0x0000006a66037209 */ /* 0x000fe20007810000 */
[----:B------:R-:W4:Y:S01]  /*ec80*/  LDL.LU.64 R244, [R1+0xb0] ;  /* 0x0000b00001f47983 */ /* 0x000f220000300a00 */
[----:B------:R-:W-:Y:S02]  /*ec90*/  FMNMX.FTZ R2, R43, R2, !PT ;  /* 0x000000022b027209 */ /* 0x000fe40007810000 */
[----:B------:R-:W-:Y:S01]  /*eca0*/  FMNMX.FTZ R3, R105, R3, !PT ;  /* 0x0000000369037209 */ /* 0x000fe20007810000 */
[----:B------:R-:W3:Y:S01]  /*ecb0*/  LDL R221, [R1+0x38] ;  /* 0x0000380001dd7983 */ /* 0x000ee20000100800 */
[----:B------:R-:W-:Y:S02]  /*ecc0*/  FMNMX.FTZ R2, R42, R2, !PT ;  /* 0x000000022a027209 */ /* 0x000fe40007810000 */
[----:B------:R-:W-:Y:S01]  /*ecd0*/  FMNMX.FTZ R3, R65, R3, !PT ;  /* 0x0000000341037209 */ /* 0x000fe20007810000 */
[----:B------:R-:W3:Y:S01]  /*ece0*/  LDL.LU R222, [R1+0x180] ;  /* 0x0001800001de7983 */ /* 0x000ee20000300800 */
        /* <DEDUP_REMOVED lines=11> */
[----:B------:R-:W-:Y:S01]  /*eda0*/  STL.64 [R1+0x2a0], R28 ;  /* 0x0002a01c01007387 */ /* 0x000fe20000100a00 */
        /* <DEDUP_REMOVED lines=13> */
[----:B------:R-:W-:Y:S01]  /*ee80*/  STL [R1+0x250], R229 ;  /* 0x000250e501007387 */ /* 0x000fe20000100800 */
[----:B------:R-:W-:-:S03]  /*ee90*/  FMNMX.FTZ R2, R8, R2, !PT ;  /* 0x0000000208027209 */ /* 0x000fc60007810000 */
[----:B------:R-:W-:Y:S01]  /*eea0*/  STL [R1+0x24c], R228 ;  /* 0x00024ce401007387 */ /* 0x000fe20000100800 */
[----:B------:R-:W-:-:S03]  /*eeb0*/  FMNMX.FTZ R2, R7, R2, !PT ;  /* 0x0000000207027209 */ /* 0x000fc60007810000 */
[----:B------:R-:W-:Y:S01]  /*eec0*/  STL [R1+0x248], R218 ;  /* 0x000248da01007387 */ /* 0x000fe20000100800 */
[----:B------:R-:W-:-:S03]  /*eed0*/  FMNMX.FTZ R2, R6, R2, !PT ;  /* 0x0000000206027209 */ /* 0x000fc60007810000 */
[----:B------:R-:W-:Y:S04]  /*eee0*/  STL [R1+0x244], R217 ;  /* 0x000244d901007387 */ /* 0x000fe80000100800 */
[----:B-1----:R-:W1:Y:S04]  /*eef0*/  SHFL.BFLY PT, R4, R2, 0x2, 0x1f ;  /* 0x0c401f0002047f89 */ /* 0x002e6800000e0000 */
[----:B------:R-:W-:Y:S04]  /*ef00*/  STL [R1+0x240], R216 ;  /* 0x000240d801007387 */ /* 0x000fe80000100800 */
[----:B------:R-:W-:Y:S04]  /*ef10*/  STL [R1+0x23c], R215 ;  /* 0x00023cd701007387 */ /* 0x000fe80000100800 */
[----:B------:R-:W-:Y:S04]  /*ef20*/  STL [R1+0x238], R214 ;  /* 0x000238d601007387 */ /* 0x000fe80000100800 */
[----:B------:R1:W-:Y:S02]  /*ef30*/  STL.64 [R1+0x230], R212 ;  /* 0x000230d401007387 */ /* 0x0003e40000100a00 */
[----:B-1----:R-:W-:-:S05]  /*ef40*/  FMNMX.FTZ R2, R2, R4, !PT ;  /* 0x0000000402027209 */ /* 0x002fca0007810000 */
[----:B------:R-:W1:Y:S04]  /*ef50*/  SHFL.BFLY PT, R4, R2, 0x1, 0x1f ;  /* 0x0c201f0002047f89 */ /* 0x000e6800000e0000 */
[----:B------:R-:W3:Y:S04]  /*ef60*/  LDL.64 R212, [R1+0xa0] ;  /* 0x0000a00001d47983 */ /* 0x000ee80000100a00 */
[----:B------:R1:W-:Y:S02]  /*ef70*/  STL.64 [R1+0x228], R210 ;  /* 0x000228d201007387 */ /* 0x0003e40000100a00 */
[----:B-1----:R-:W-:-:S02]  /*ef80*/  FMNMX.FTZ R250, R2, R4, !PT ;  /* 0x0000000402fa7209 */ /* 0x002fc40007810000 */
[----:B------:R-:W-:Y:S02]  /*ef90*/  FMNMX.FTZ R2, R21, R3, !PT ;  /* 0x0000000315027209 */ /* 0x000fe40007810000 */
[----:B------:R-:W-:Y:S02]  /*efa0*/  FSETP.NEU.FTZ.AND P0, PT, R250, -INF , PT ;  /* 0xff800000fa00780b */ /* 0x000fe40003f1d000 */
[----:B------:R-:W-:-:S04]  /*efb0*/  FMNMX.FTZ R3, R15, R2, !PT ;  /* 0x000000020f037209 */ /* 0x000fc80007810000 */
[----:B------:R-:W-:-:S04]  /*efc0*/  FMNMX.FTZ R3, R11, R3, !PT ;  /* 0x000000030b037209 */ /* 0x000fc80007810000 */
[----:B------:R-:W-:Y:S01]  /*efd0*/  FMNMX.FTZ R3, R10, R3, !PT ;  /* 0x000000030a037209 */ /* 0x000fe20007810000 */
[----:B------:R-:W3:Y:S04]  /*efe0*/  LDL.64 R210, [R1+0x138] ;  /* 0x0001380001d27983 */ /* 0x000ee80000100a00 */
[----:B------:R1:W-:Y:S04]  /*eff0*/  STL [R1+0x224], R207 ;  /* 0x000224cf01007387 */ /* 0x0003e80000100800 */
[----:B-1----:R-:W3:Y:S04]  /*f000*/  LDL R207, [R1+0xcc] ;  /* 0x0000cc0001cf7983 */ /* 0x002ee80000100800 */
        /* <DEDUP_REMOVED lines=15> */
[-CC-:B------:R-:W-:Y:S01]  /*f100*/  FFMA.FTZ R41, R41, R0.reuse, -R2.reuse ;  /* 0x0000000029297223 */ /* 0x180fe20000010802 */
[----:B-1----:R-:W2:Y:S01]  /*f110*/  LDL R193, [R1+0x4c] ;  /* 0x00004c0001c17983 */ /* 0x002ea20000100800 */
[----:B------:R-:W-:-:S02]  /*f120*/  FFMA.FTZ R40, R40, R0, -R2 ;  /* 0x0000000028287223 */ /* 0x000fc40000010802 */
[-CC-:B------:R-:W-:Y:S01]  /*f130*/  FFMA.FTZ R199, R48, R0.reuse, -R2.reuse ;  /* 0x0000000030c77223 */ /* 0x180fe20000010802 */
[----:B------:R1:W-:Y:S01]  /*f140*/  STL [R1+0x208], R192 ;  /* 0x000208c001007387 */ /* 0x0003e20000100800 */
        /* <DEDUP_REMOVED lines=9> */
[----:B------:R-:W-:Y:S02]  /*f1e0*/  FMNMX.FTZ R2, R9, R3, !PT ;  /* 0x0000000309027209 */ /* 0x000fe40007810000 */
[----:B------:R-:W-:-:S05]  /*f1f0*/  FSEL R3, R250, RZ, P0 ;  /* 0x000000fffa037208 */ /* 0x000fca0000000000 */
[----:B------:R-:W-:Y:S01]  /*f200*/  FADD.FTZ R36, R103, -R3 ;  /* 0x8000000367247221 */ /* 0x000fe20000010000 */
[----:B-1----:R-:W2:Y:S04]  /*f210*/  LDL R192, [R1+0x58] ;  /* 0x0000580001c07983 */ /* 0x002ea80000100800 */
[----:B------:R-:W1:Y:S04]  /*f220*/  SHFL.BFLY PT, R3, R2, 0x2, 0x1f ;  /* 0x0c401f0002037f89 */ /* 0x000e6800000e0000 */
[----:B------:R1:W-:Y:S02]  /*f230*/  STL [R1+0x204], R191 ;  /* 0x000204bf01007387 */ /* 0x0003e40000100800 */
[----:B-1----:R-:W-:-:S05]  /*f240*/  FMNMX.FTZ R2, R2, R3, !PT ;  /* 0x0000000302027209 */ /* 0x002fca0007810000 */
[----:B------:R-:W1:Y:S04]  /*f250*/  SHFL.BFLY PT, R3, R2, 0x1, 0x1f ;  /* 0x0c201f0002037f89 */ /* 0x000e6800000e0000 */
[----:B------:R-:W2:Y:S04]  /*f260*/  LDL R191, [R1+0xbc] ;  /* 0x0000bc0001bf7983 */ /* 0x000ea80000100800 */
[----:B------:R1:W-:Y:S02]  /*f270*/  STL [R1+0x200], R189 ;  /* 0x000200bd01007387 */ /* 0x0003e40000100800 */
[----:B-1----:R-:W-:-:S02]  /*f280*/  FMNMX.FTZ R252, R2, R3, !PT ;  /* 0x0000000302fc7209 */ /* 0x002fc40007810000 */
[----:B------:R-:W2:Y:S04]  /*f290*/  LDL R189, [R1+0x54] ;  /* 0x0000540001bd7983 */ /* 0x000ea80000100800 */
[----:B------:R-:W-:Y:S04]  /*f2a0*/  STL [R1+0x260], R108 ;  /* 0x0002606c01007387 */ /* 0x000fe80000100800 */
[----:B------:R-:W-:Y:S04]  /*f2b0*/  STL [R1+0x25c], R109 ;  /* 0x00025c6d01007387 */ /* 0x000fe80000100800 */
[----:B------:R-:W-:Y:S04]  /*f2c0*/  STL [R1+0x1c], R250 ;  /* 0x00001cfa01007387 */ /* 0x000fe80000100800 */
        /* <DEDUP_REMOVED lines=54> */
[----:B------:R-:W-:Y:S01]  /*f630*/  FSEL R2, R2, RZ, P0 ;  /* 0x000000ff02027208 */ /* 0x000fe20000000000 */
[----:B------:R-:W-:-:S04]  /*f640*/  IMAD.MOV.U32 R246, RZ, RZ, R178 ;  /* 0x000000fffff67224 */ /* 0x000fc800078e00b2 */
        /* <DEDUP_REMOVED lines=9> */
[-CC-:B------:R-:W-:Y:S01]  /*f6e0*/  FFMA.FTZ R6, R110, R0.reuse, -R2.reuse ;  /* 0x000000006e067223 */ /* 0x180fe20000010802 */
[----:B------:R-:W-:Y:S01]  /*f6f0*/  MUFU.EX2 R102, R16 ;  /* 0x0000001000667308 */ /* 0x000fe20000000800 */
[-CC-:B------:R-:W-:Y:S01]  /*f700*/  FFMA.FTZ R9, R104, R0.reuse, -R2.reuse ;  /* 0x0000000068097223 */ /* 0x180fe20000010802 */
[----:B------:R-:W2:Y:S01]  /*f710*/  LDL R31, [R1+0x50] ;  /* 0x00005000011f7983 */ /* 0x000ea20000100800 */
        /* <DEDUP_REMOVED lines=42> */
[----:B------:R1:W-:Y:S01]  /*f9c0*/  MUFU.EX2 R16, R5 ;  /* 0x0000000500107308 */ /* 0x0003e20000000800 */
[----:B------:R-:W-:Y:S02]  /*f9d0*/  FMUL.FTZ R6, R0, R6 ;  /* 0x0000000600067220 */ /* 0x000fe40000410000 */
[----:B-1----:R-:W-:-:S05]  /*f9e0*/  FFMA.FTZ R5, R182, R0, -R2 ;  /* 0x00000000b6057223 */ /* 0x002fca0000010802 */
[----:B------:R1:W-:Y:S08]  /*f9f0*/  MUFU.EX2 R15, R5 ;  /* 0x00000005000f7308 */ /* 0x0003f00000000800 */
[----:B------:R-:W-:Y:S01]  /*fa00*/  MUFU.EX2 R45, R45 ;  /* 0x0000002d002d7308 */ /* 0x000fe20000000800 */
[----:B-1----:R-:W-:-:S07]  /*fa10*/  FMUL.FTZ R5, R0, R36 ;  /* 0x0000002400057220 */ /* 0x002fce0000410000 */
[----:B------:R-:W3:Y:S08]  /*fa20*/  MUFU.EX2 R6, R6 ;  /* 0x0000000600067308 */ /* 0x000ef00000000800 */
[----:B------:R-:W2:Y:S01]  /*fa30*/  MUFU.EX2 R5, R5 ;  /* 0x0000000500057308 */ /* 0x000ea20000000800 */
[-CC-:B------:R-:W-:Y:S01]  /*fa40*/  FFMA.FTZ R12, R62, R0.reuse, -R2.reuse ;  /* 0x000000003e0c7223 */ /* 0x180fe20000010802 */
[----:B------:R-:W-:Y:S01]  /*fa50*/  STL [R1+0x14], R30 ;  /* 0x0000141e01007387 */ /* 0x000fe20000100800 */
[----:B------:R-:W-:-:S02]  /*fa60*/  FFMA.FTZ R17, R58, R0, -R2 ;  /* 0x000000003a117223 */ /* 0x000fc40000010802 */
[----:B------:R-:W-:-:S03]  /*fa70*/  FFMA.FTZ R22, R50, R0, -R2 ;  /* 0x0000000032167223 */ /* 0x000fc60000010802 */
[----:B------:R-:W-:Y:S01]  /*fa80*/  MUFU.EX2 R53, R43 ;  /* 0x0000002b00357308 */ /* 0x000fe20000000800 */
[-CC-:B------:R-:W-:Y:S02]  /*fa90*/  FFMA.FTZ R21, R47, R0.reuse, -R2.reuse ;  /* 0x000000002f157223 */ /* 0x180fe40000010802 */
[-CC-:B------:R-:W-:Y:S02]  /*faa0*/  FFMA.FTZ R39, R39, R0.reuse, -R2.reuse ;  /* 0x0000000027277223 */ /* 0x180fe40000010802 */
[----:B------:R-:W-:-:S03]  /*fab0*/  FFMA.FTZ R26, R26, R0, -R2 ;  /* 0x000000001a1a7223 */ /* 0x000fc60000010802 */
[----:B------:R-:W-:Y:S01]  /*fac0*/  MUFU.EX2 R43, R42 ;  /* 0x0000002a002b7308 */ /* 0x000fe20000000800 */
[----:B------:R-:W-:-:S07]  /*fad0*/  FFMA.FTZ R23, R18, R0, -R2 ;  /* 0x0000000012177223 */ /* 0x000fce0000010802 */
[----:B------:R-:W-:Y:S08]  /*fae0*/  MUFU.EX2 R63, R41 ;  /* 0x00000029003f7308 */ /* 0x000ff00000000800 */
[----:B------:R1:W-:Y:S08]  /*faf0*/  MUFU.EX2 R110, R24 ;  /* 0x00000018006e7308 */ /* 0x0003f00000000800 */
[----:B------:R3:W-:Y:S08]  /*fb00*/  MUFU.EX2 R42, R19 ;  /* 0x00000013002a7308 */ /* 0x0007f00000000800 */
[----:B------:R4:W-:Y:S01]  /*fb10*/  MUFU.EX2 R38, R9 ;  /* 0x0000000900267308 */ /* 0x0009e20000000800 */
[----:B-1----:R-:W-:-:S07]  /*fb20*/  FFMA.FTZ R24, R20, R0, -R2 ;  /* 0x0000000014187223 */ /* 0x002fce0000010802 */
[----:B------:R1:W-:Y:S01]  /*fb30*/  MUFU.EX2 R105, R8 ;  /* 0x0000000800697308 */ /* 0x0003e20000000800 */
[----:B---3--:R-:W-:-:S07]  /*fb40*/  FFMA.FTZ R19, R55, R0, -R2 ;  /* 0x0000000037137223 */ /* 0x008fce0000010802 */
[----:B------:R3:W-:Y:S01]  /*fb50*/  MUFU.EX2 R41, R7 ;  /* 0x0000000700297308 */ /* 0x0007e20000000800 */
[----:B----4-:R-:W-:-:S07]  /*fb60*/  FFMA.FTZ R9, R67, R0, -R2 ;  /* 0x0000000043097223 */ /* 0x010fce0000010802 */
[----:B------:R4:W-:Y:S01]  /*fb70*/  MUFU.EX2 R104, R10 ;  /* 0x0000000a00687308 */ /* 0x0009e20000000800 */
[----:B-1----:R-:W-:-:S07]  /*fb80*/  FFMA.FTZ R8, R180, R0, -R2 ;  /* 0x00000000b4087223 */ /* 0x002fce0000010802 */
[----:B------:R1:W-:Y:S01]  /*fb90*/  MUFU.EX2 R54, R11 ;  /* 0x0000000b00367308 */ /* 0x0003e20000000800 */
[-CC-:B---3--:R-:W-:Y:S02]  /*fba0*/  FFMA.FTZ R7, R181, R0.reuse, -R2.reuse ;  /* 0x00000000b5077223 */ /* 0x188fe40000010802 */
[-CC-:B----4-:R-:W-:Y:S02]  /*fbb0*/  FFMA.FTZ R10, R107, R0.reuse, -R2.reuse ;  /* 0x000000006b0a7223 */ /* 0x190fe40000010802 */
[----:B-1----:R-:W-:Y:S02]  /*fbc0*/  FFMA.FTZ R11, R64, R0, -R2 ;  /* 0x00000000400b7223 */ /* 0x002fe40000010802 */
[----:B------:R-:W-:Y:S02]  /*fbd0*/  FFMA.FTZ R2, R249, R6, R16 ;  /* 0x00000006f9027223 */ /* 0x000fe40000010010 */
[----:B--2---:R-:W-:Y:S02]  /*fbe0*/  FFMA.FTZ R0, R248, R5, R45 ;  /* 0x00000005f8007223 */ /* 0x004fe4000001002d */
[----:B------:R-:W2:Y:S01]  /*fbf0*/  LDL.64 R248, [R1+0x178] ;  /* 0x0001780001f87983 */ /* 0x000ea20000100a00 */
[----:B------:R-:W-:Y:S08]  /*fc00*/  MUFU.EX2 R44, R44 ;  /* 0x0000002c002c7308 */ /* 0x000ff00000000800 */
[----:B------:R-:W-:Y:S08]  /*fc10*/  MUFU.EX2 R60, R40 ;  /* 0x00000028003c7308 */ /* 0x000ff00000000800 */
[----:B------:R-:W1:Y:S08]  /*fc20*/  MUFU.EX2 R40, R25 ;  /* 0x0000001900287308 */ /* 0x000e700000000800 */
[----:B------:R3:W4:Y:S08]  /*fc30*/  MUFU.EX2 R25, R7 ;  /* 0x0000000700197308 */ /* 0x0007300000000800 */
[----:B------:R4:W4:Y:S08]  /*fc40*/  MUFU.EX2 R14, R8 ;  /* 0x00000008000e7308 */ /* 0x0009300000000800 */
[----:B------:R-:W4:Y:S01]  /*fc50*/  MUFU.EX2 R10, R10 ;  /* 0x0000000a000a7308 */ /* 0x000f220000000800 */
[----:B---3--:R-:W-:-:S02]  /*fc60*/  FADD.FTZ R7, R15, R2 ;  /* 0x000000020f077221 */ /* 0x008fc40000010000 */
[----:B-1----:R-:W-:Y:S02]  /*fc70*/  FADD.FTZ R2, R40, R106 ;  /* 0x0000006a28027221 */ /* 0x002fe40000010000 */
[----:B----4-:R-:W-:Y:S02]  /*fc80*/  FADD.FTZ R8, R44, R0 ;  /* 0x000000002c087221 */ /* 0x010fe40000010000 */
[----:B------:R-:W-:Y:S01]  /*fc90*/  FADD.FTZ R0, R38, R46 ;  /* 0x0000002e26007221 */ /* 0x000fe20000010000 */
[----:B------:R-:W1:Y:S01]  /*fca0*/  MUFU.EX2 R13, R13 ;  /* 0x0000000d000d7308 */ /* 0x000e620000000800 */
        /* <DEDUP_REMOVED lines=13> */
[----:B------:R-:W-:Y:S02]  /*fd80*/  IMAD.SHL.U32 R33, R197, 0x2, RZ ;  /* 0x00000002c5217824 */ /* 0x000fe400078e00ff */
[----:B------:R-:W-:-:S02]  /*fd90*/  FADD.FTZ R18, R60, R7 ;  /* 0x000000073c127221 */ /* 0x000fc40000010000 */
[----:B-1----:R-:W-:Y:S01]  /*fda0*/  FADD.FTZ R7, R13, R0 ;  /* 0x000000000d077221 */ /* 0x002fe20000010000 */
[----:B------:R-:W1:Y:S08]  /*fdb0*/  MUFU.EX2 R9, R9 ;  /* 0x0000000900097308 */ /* 0x000e700000000800 */
[----:B------:R-:W3:Y:S01]  /*fdc0*/  MUFU.EX2 R11, R11 ;  /* 0x0000000b000b7308 */ /* 0x000ee20000000800 */
[----:B------:R-:W-:-:S07]  /*fdd0*/  F2FP.PACK_AB R236, R44, R45 ;  /* 0x0000002d2cec723e */ /* 0x000fce00000000ff */
[----:B------:R-:W4:Y:S01]  /*fde0*/  MUFU.EX2 R12, R12 ;  /* 0x0000000c000c7308 */ /* 0x000f220000000800 */
[C---:B-1----:R-:W-:Y:S01]  /*fdf0*/  FADD.FTZ R2, R9.reuse, R2 ;  /* 0x0000000209027221 */ /* 0x042fe20000010000 */
[----:B------:R-:W-:Y:S02]  /*fe00*/  F2FP.PACK_AB R44, R9, R10 ;  /* 0x0000000a092c723e */ /* 0x000fe400000000ff */
[----:B------:R-:W-:Y:S01]  /*fe10*/  F2FP.PACK_AB R36, R14, R25 ;  /* 0x000000190e24723e */ /* 0x000fe200000000ff */
[----:B---3--:R-:W-:Y:S01]  /*fe20*/  FADD.FTZ R2, R11, R2 ;  /* 0x000000020b027221 */ /* 0x008fe20000010000 */
[----:B------:R-:W-:Y:S02]  /*fe30*/  F2FP.PACK_AB R227, R15, R16 ;  /* 0x000000100fe3723e */ /* 0x000fe400000000ff */
[----:B------:R-:W-:Y:S01]  /*fe40*/  F2FP.PACK_AB R67, R13, R54 ;  /* 0x000000360d43723e */ /* 0x000fe200000000ff */
[C---:B----4-:R-:W-:Y:S01]  /*fe50*/  FADD.FTZ R16, R12.reuse, R2 ;  /* 0x000000020c107221 */ /* 0x050fe20000010000 */
[----:B------:R-:W-:Y:S01]  /*fe60*/  F2FP.PACK_AB R45, R12, R11 ;  /* 0x0000000b0c2d723e */ /* 0x000fe200000000ff */
[----:B------:R-:W-:Y:S01]  /*fe70*/  IMAD.MOV.U32 R29, RZ, RZ, R247 ;  /* 0x000000ffff1d7224 */ /* 0x000fe200078e00f7 */
[----:B------:R-:W1:Y:S08]  /*fe80*/  MUFU.EX2 R52, R52 ;  /* 0x0000003400347308 */ /* 0x000e700000000800 */
[----:B------:R-:W3:Y:S08]  /*fe90*/  MUFU.EX2 R49, R49 ;  /* 0x0000003100317308 */ /* 0x000ef00000000800 */
[----:B------:R-:W4:Y:S01]  /*fea0*/  MUFU.EX2 R17, R17 ;  /* 0x0000001100117308 */ /* 0x000f220000000800 */
[----:B------:R-:W-:Y:S01]  /*feb0*/  PRMT R111, R176, 0x7632, R111 ;  /* 0x00007632b06f7816 */ /* 0x000fe2000000006f */
[----:B------:R-:W-:Y:S01]  /*fec0*/  STL [R1+0x268], R197 ;  /* 0x000268c501007387 */ /* 0x000fe20000100800 */
[----:B------:R-:W-:-:S03]  /*fed0*/  PRMT R177, R178, 0x7632, R177 ;  /* 0x00007632b2b17816 */ /* 0x000fc600000000b1 */
[----:B------:R-:W-:Y:S02]  /*fee0*/  STL [R1+0x128], R33 ;  /* 0x0001282101007387 */ /* 0x000fe40000100800 */
[----:B------:R-:W-:Y:S01]  /*fef0*/  MUFU.EX2 R25, R27 ;  /* 0x0000001b00197308 */ /* 0x000fe20000000800 */
[----:B------:R-:W-:Y:S02]  /*ff00*/  F2FP.PACK_AB R110, R110, R40 ;  /* 0x000000286e6e723e */ /* 0x000fe400000000ff */
        /* <DEDUP_REMOVED lines=27> */
[----:B------:R-:W-:-:S04]  /*100c0*/  SHF.R.U32.HI R2, RZ, 0x10, R0 ;  /* 0x00000010ff027819 */ /* 0x000fc80000011600 */
[----:B------:R-:W-:-:S04]  /*100d0*/  LOP3.LUT R2, R2, 0xff, RZ, 0xc0, !PT ;  /* 0x000000ff02027812 */ /* 0x000fc800078ec0ff */
[----:B------:R-:W-:Y:S02]  /*100e0*/  ISETP.GE.U32.AND P1, PT, R194, R2, PT ;  /* 0x00000002c200720c */ /* 0x000fe40003f26070 */
[----:B------:R-:W2:Y:S01]  /*100f0*/  MUFU.EX2 R2, R19 ;  /* 0x0000001300027308 */ /* 0x000ea20000000800 */
[----:B------:R-:W-:-:S04]  /*10100*/  SHF.R.U32.HI R0, RZ, 0x18, R0 ;  /* 0x00000018ff007819 */ /* 0x000fc80000011600 */
[----:B------:R-:W-:Y:S01]  /*10110*/  ISETP.GE.U32.AND P0, PT, R194, R0, PT ;  /* 0x00000000c200720c */ /* 0x000fe20003f06070 */
[----:B-1----:R-:W-:-:S04]  /*10120*/  FADD.FTZ R0, R52, R7 ;  /* 0x0000000734007221 */ /* 0x002fc80000010000 */
[----:B---3--:R-:W-:Y:S02]  /*10130*/  FADD.FTZ R7, R49, R0 ;  /* 0x0000000031077221 */ /* 0x008fe40000010000 */
[----:B----4-:R-:W-:-:S04]  /*10140*/  FADD.FTZ R0, R17, R16 ;  /* 0x0000001011007221 */ /* 0x010fc80000010000 */
[----:B--2---:R-:W-:Y:S01]  /*10150*/  FADD.FTZ R10, R2, R0 ;  /* 0x00000000020a7221 */ /* 0x004fe20000010000 */
[----:B------:R-:W-:Y:S01]  /*10160*/  PRMT R0, R176, 0x5410, R111 ;  /* 0x00005410b0007816 */ /* 0x000fe2000000006f */
[----:B------:R-:W-:Y:S04]  /*10170*/  STL [R1+0x294], R181 ;  /* 0x000294b501007387 */ /* 0x000fe80000100800 */
[----:B------:R-:W-:Y:S04]  /*10180*/  STL.64 [R1+0x298], R182 ;  /* 0x000298b601007387 */ /* 0x000fe80000100a00 */
[----:B------:R1:W-:Y:S01]  /*10190*/  STL [R1+0x9c], R0 ;  /* 0x00009c0001007387 */ /* 0x0003e20000100800 */
[----:B------:R-:W-:Y:S01]  /*101a0*/  @!P5 HADD2 R56, -R111.H0_H0, -RZ.H0_H0 ;  /* 0xa00000ff6f38d230 */ /* 0x000fe20000000900 */
[----:B------:R-:W2:Y:S01]  /*101b0*/  MUFU.EX2 R13, R37 ;  /* 0x00000025000d7308 */ /* 0x000ea20000000800 */
[----:B------:R-:W-:Y:S01]  /*101c0*/  @!P0 HADD2 R50, -R177.H0_H0, -RZ.H0_H0 ;  /* 0xa00000ffb1328230 */ /* 0x000fe20000000900 */
[----:B------:R-:W-:-:S02]  /*101d0*/  F2FP.PACK_AB R232, R2, R17 ;  /* 0x0000001102e8723e */ /* 0x000fc400000000ff */
[----:B------:R-:W-:Y:S02]  /*101e0*/  @!P5 PRMT R111, R56, 0x5410, RZ ;  /* 0x00005410386fd816 */ /* 0x000fe400000000ff */
[----:B------:R-:W-:Y:S02]  /*101f0*/  SHF.R.U32.HI R2, RZ, 0x10, R8 ;  /* 0x00000010ff027819 */ /* 0x000fe40000011608 */
[----:B-1----:R-:W-:-:S05]  /*10200*/  PRMT R0, R178, 0x5410, R177 ;  /* 0x00005410b2007816 */ /* 0x002fca00000000b1 */
[----:B------:R1:W-:Y:S01]  /*10210*/  STL [R1+0x98], R0 ;  /* 0x0000980001007387 */ /* 0x0003e20000100800 */
[----:B------:R-:W-:Y:S01]  /*10220*/  @!P0 PRMT R177, R50, 0x5410, RZ ;  /* 0x0000541032b18816 */ /* 0x000fe200000000ff */
[----:B------:R-:W-:Y:S01]  /*10230*/  @!P1 HADD2 R55, -R178.H0_H0, -RZ.H0_H0 ;  /* 0xa00000ffb2379230 */ /* 0x000fe20000000900 */
[----:B------:R-:W-:Y:S01]  /*10240*/  LOP3.LUT R2, R2, 0xff, RZ, 0xc0, !PT ;  /* 0x000000ff02027812 */ /* 0x000fe200078ec0ff */
[----:B------:R-:W-:Y:S01]  /*10250*/  @!P6 HADD2 R57, -R176.H0_H0, -RZ.H0_H0 ;  /* 0xa00000ffb039e230 */ /* 0x000fe20000000900 */
[----:B------:R-:W-:Y:S02]  /*10260*/  IMAD.MOV.U32 R15, RZ, RZ, R246 ;  /* 0x000000ffff0f7224 */ /* 0x000fe400078e00f6 */
[----:B------:R-:W-:Y:S02]  /*10270*/  @!P1 PRMT R178, R55, 0x5410, RZ ;  /* 0x0000541037b29816 */ /* 0x000fe400000000ff */
[----:B-1----:R-:W-:-:S04]  /*10280*/  LOP3.LUT R0, R8, 0xff, RZ, 0xc0, !PT ;  /* 0x000000ff08007812 */ /* 0x002fc800078ec0ff */
[----:B------:R-:W-:Y:S02]  /*10290*/  ISETP.GE.U32.AND P5, PT, R194, R0, PT ;  /* 0x00000000c200720c */ /* 0x000fe40003fa6070 */
[----:B------:R-:W-:Y:S02]  /*102a0*/  SHF.R.U32.HI R0, RZ, 0x18, R8 ;  /* 0x00000018ff007819 */ /* 0x000fe40000011608 */
[----:B------:R-:W-:Y:S02]  /*102b0*/  LOP3.LUT R8, R8, 0xffff, RZ, 0xc0, !PT ;  /* 0x0000ffff08087812 */ /* 0x000fe400078ec0ff */
[----:B------:R-:W-:Y:S02]  /*102c0*/  ISETP.GE.U32.AND P0, PT, R194, R0, PT ;  /* 0x00000000c200720c */ /* 0x000fe40003f06070 */
[----:B------:R-:W-:Y:S01]  /*102d0*/  SHF.R.U32.HI R0, RZ, 0x8, R8 ;  /* 0x00000008ff007819 */ /* 0x000fe20000011608 */
[----:B------:R-:W-:-:S03]  /*102e0*/  IMAD.WIDE.U32 R8, R11, -0x2daee0ad, RZ ;  /* 0xd2511f530b087825 */ /* 0x000fc600078e00ff */
[----:B------:R-:W-:Y:S02]  /*102f0*/  LOP3.LUT R0, R0, 0xffff, RZ, 0xc0, !PT ;  /* 0x0000ffff00007812 */ /* 0x000fe400078ec0ff */
[----:B------:R-:W-:Y:S02]  /*10300*/  @!P6 PRMT R176, R57, 0x5410, RZ ;  /* 0x0000541039b0e816 */ /* 0x000fe400000000ff */
[C---:B------:R-:W-:Y:S01]  /*10310*/  ISETP.GE.U32.AND P1, PT, R194.reuse, R2, PT ;  /* 0x00000002c200720c */ /* 0x040fe20003f26070 */
[----:B--2---:R-:W-:Y:S01]  /*10320*/  FADD.FTZ R2, R13, R7 ;  /* 0x000000070d027221 */ /* 0x004fe20000010000 */
[----:B------:R-:W-:Y:S02]  /*10330*/  ISETP.GE.U32.AND P6, PT, R194, R0, PT ;  /* 0x00000000c200720c */ /* 0x000fe40003fc6070 */
[----:B------:R-:W-:Y:S01]  /*10340*/  LOP3.LUT R0, R9, R15, R12, 0x96, !PT ;  /* 0x0000000f09007212 */ /* 0x000fe200078e960c */
[----:B------:R-:W-:-:S03]  /*10350*/  FADD.FTZ R7, R25, R2 ;  /* 0x0000000219077221 */ /* 0x000fc60000010000 */
        /* <DEDUP_REMOVED lines=10> */
[----:B------:R-:W-:Y:S02]  /*10400*/  F2FP.PACK_AB R105, R105, R38 ;  /* 0x000000266969723e */ /* 0x000fe400000000ff */
[----:B------:R-:W-:Y:S02]  /*10410*/  @!P6 PRMT R107, R59, 0x5410, RZ ;  /* 0x000054103b6be816 */ /* 0x000fe400000000ff */
[----:B------:R-:W-:Y:S02]  /*10420*/  ISETP.GE.U32.AND P6, PT, R194, R2, PT ;  /* 0x00000002c200720c */ /* 0x000fe40003fc6070 */
[----:B------:R-:W-:-:S02]  /*10430*/  PRMT R106, R105, 0x7632, R106 ;  /* 0x00007632696a7816 */ /* 0x000fc4000000006a */
[--C-:B------:R-:W-:Y:S02]  /*10440*/  SHF.R.U32.HI R2, RZ, 0x18, R0.reuse ;  /* 0x00000018ff027819 */ /* 0x100fe40000011600 */
[----:B------:R-:W-:Y:S01]  /*10450*/  SHF.R.U32.HI R0, RZ, 0x10, R0 ;  /* 0x00000010ff007819 */ /* 0x000fe20000011600 */
[----:B------:R-:W-:Y:S01]  /*10460*/  @!P0 HADD2 R61, -R106.H0_H0, -RZ.H0_H0 ;  /* 0xa00000ff6a3d8230 */ /* 0x000fe20000000900 */
[----:B------:R-:W-:Y:S01]  /*10470*/  F2FP.PACK_AB R102, R102, R42 ;  /* 0x0000002a6666723e */ /* 0x000fe200000000ff */
[----:B------:R-:W-:Y:S01]  /*10480*/  @!P1 HADD2 R62, -R105.H0_H0, -RZ.H0_H0 ;  /* 0xa00000ff693e9230 */ /* 0x000fe20000000900 */
[----:B------:R-:W-:Y:S02]  /*10490*/  LOP3.LUT R0, R0, 0xff, RZ, 0xc0, !PT ;  /* 0x000000ff00007812 */ /* 0x000fe400078ec0ff */
[----:B------:R-:W-:Y:S01]  /*104a0*/  PRMT R197, R105, 0x5410, R106 ;  /* 0x0000541069c57816 */ /* 0x000fe2000000006a */
[----:B------:R-:W-:Y:S01]  /*104b0*/  @!P6 HADD2 R100, -R102.H0_H0, -RZ.H0_H0 ;  /* 0xa00000ff6664e230 */ /* 0x000fe20000000900 */
[----:B------:R-:W-:-:S02]  /*104c0*/  @!P0 PRMT R106, R61, 0x5410, RZ ;  /* 0x000054103d6a8816 */ /* 0x000fc400000000ff */
[----:B------:R-:W-:Y:S02]  /*104d0*/  ISETP.GE.U32.AND P0, PT, R194, R2, PT ;  /* 0x00000002c200720c */ /* 0x000fe40003f06070 */
[----:B------:R-:W-:Y:S02]  /*104e0*/  @!P1 PRMT R105, R62, 0x5410, RZ ;  /* 0x000054103e699816 */ /* 0x000fe400000000ff */
[----:B------:R-:W-:Y:S02]  /*104f0*/  PRMT R101, R102, 0x7632, R101 ;  /* 0x0000763266657816 */ /* 0x000fe40000000065 */
[----:B------:R-:W-:Y:S01]  /*10500*/  ISETP.GE.U32.AND P1, PT, R194, R0, PT ;  /* 0x00000000c200720c */ /* 0x000fe20003f26070 */
[----:B------:R1:W-:Y:S01]  /*10510*/  STL [R1+0x5c], R11 ;  /* 0x00005c0b01007387 */ /* 0x0003e20000100800 */
[----:B------:R-:W-:Y:S01]  /*10520*/  LOP3.LUT R0, R8, 0xff, RZ, 0xc0, !PT ;  /* 0x000000ff08007812 */ /* 0x000fe200078ec0ff */
[----:B------:R-:W-:Y:S01]  /*10530*/  MUFU.EX2 R22, R22 ;  /* 0x0000001600167308 */ /* 0x000fe20000000800 */
[----:B------:R-:W-:-:S02]  /*10540*/  F2FP.PACK_AB R104, R104, R41 ;  /* 0x000000296868723e */ /* 0x000fc400000000ff */
[----:B------:R-:W-:Y:S02]  /*10550*/  PRMT R217, R102, 0x5410, R101 ;  /* 0x0000541066d97816 */ /* 0x000fe40000000065 */
[----:B------:R-:W-:Y:S02]  /*10560*/  @!P6 PRMT R102, R100, 0x5410, RZ ;  /* 0x000054106466e816 */ /* 0x000fe400000000ff */
[----:B------:R-:W-:Y:S01]  /*10570*/  ISETP.GE.U32.AND P6, PT, R194, R0, PT ;  /* 0x00000000c200720c */ /* 0x000fe20003fc6070 */
[----:B------:R2:W-:Y:S01]  /*10580*/  MUFU.EX2 R12, R103 ;  /* 0x00000067000c7308 */ /* 0x0005e20000000800 */
[----:B------:R-:W-:Y:S02]  /*10590*/  LOP3.LUT R0, R8, 0xffff, RZ, 0xc0, !PT ;  /* 0x0000ffff08007812 */ /* 0x000fe400078ec0ff */
[----:B------:R-:W-:Y:S02]  /*105a0*/  SHF.R.U32.HI R2, RZ, 0x18, R8 ;  /* 0x00000018ff027819 */ /* 0x000fe40000011608 */
[----:B------:R-:W-:-:S03]  /*105b0*/  SHF.R.U32.HI R0, RZ, 0x8, R0 ;  /* 0x00000008ff007819 */ /* 0x000fc60000011600 */
[----:B------:R-:W-:Y:S08]  /*105c0*/  MUFU.EX2 R21, R21 ;  /* 0x0000001500157308 */ /* 0x000ff00000000800 */
[----:B-1----:R-:W1:Y:S01]  /*105d0*/  MUFU.EX2 R11, R48 ;  /* 0x00000030000b7308 */ /* 0x002e620000000800 */
[----:B--2---:R-:W-:Y:S01]  /*105e0*/  PRMT R103, R104, 0x7632, R103 ;  /* 0x0000763268677816 */ /* 0x004fe20000000067 */
[----:B------:R-:W-:Y:S01]  /*105f0*/  @!P5 HADD2 R66, -R101.H0_H0, -RZ.H0_H0 ;  /* 0xa00000ff6542d230 */ /* 0x000fe20000000900 */
[----:B------:R-:W-:-:S05]  /*10600*/  SHF.R.U32.HI R8, RZ, 0x10, R8 ;  /* 0x00000010ff087819 */ /* 0x000fca0000011608 */
[----:B------:R-:W2:Y:S01]  /*10610*/  MUFU.EX2 R17, R51 ;  /* 0x0000003300117308 */ /* 0x000ea20000000800 */
[----:B------:R-:W-:Y:S01]  /*10620*/  @!P0 HADD2 R64, -R103.H0_H0, -RZ.H0_H0 ;  /* 0xa00000ff67408230 */ /* 0x000fe20000000900 */
[----:B------:R-:W-:-:S06]  /*10630*/  LOP3.LUT R0, R0, 0xffff, RZ, 0xc0, !PT ;  /* 0x0000ffff00007812 */ /* 0x000fcc00078ec0ff */
[----:B------:R3:W4:Y:S01]  /*10640*/  MUFU.EX2 R9, R187 ;  /* 0x000000bb00097308 */ /* 0x0007220000000800 */
[----:B------:R-:W-:Y:S01]  /*10650*/  @!P1 HADD2 R65, -R104.H0_H0, -RZ.H0_H0 ;  /* 0xa00000ff68419230 */ /* 0x000fe20000000900 */
[----:B------:R-:W-:Y:S02]  /*10660*/  LOP3.LUT R8, R8, 0xff, RZ, 0xc0, !PT ;  /* 0x000000ff08087812 */ /* 0x000fe400078ec0ff */
[----:B------:R-:W-:-:S04]  /*10670*/  PRMT R216, R104, 0x5410, R103 ;  /* 0x0000541068d87816 */ /* 0x000fc80000000067 */
[----:B------:R-:W2:Y:S01]  /*10680*/  MUFU.EX2 R39, R39 ;  /* 0x0000002700277308 */ /* 0x000ea20000000800 */
[----:B------:R-:W-:Y:S02]  /*10690*/  @!P5 PRMT R101, R66, 0x5410, RZ ;  /* 0x000054104265d816 */ /* 0x000fe400000000ff */
[----:B------:R-:W-:Y:S02]  /*106a0*/  @!P0 PRMT R103, R64, 0x5410, RZ ;  /* 0x0000541040678816 */ /* 0x000fe400000000ff */
[C---:B------:R-:W-:Y:S01]  /*106b0*/  ISETP.GE.U32.AND P0, PT, R194.reuse, R2, PT ;  /* 0x00000002c200720c */ /* 0x040fe20003f06070 */
[----:B-1----:R-:W-:Y:S01]  /*106c0*/  FADD.FTZ R2, R11, R7 ;  /* 0x000000070b027221 */ /* 0x002fe20000010000 */
[----:B------:R-:W-:Y:S01]  /*106d0*/  ISETP.GE.U32.AND P5, PT, R194, R0, PT ;  /* 0x00000000c200720c */ /* 0x000fe20003fa6070 */
[----:B------:R-:W1:Y:S01]  /*106e0*/  MUFU.EX2 R26, R26 ;  /* 0x0000001a001a7308 */ /* 0x000e620000000800 */
[----:B------:R-:W-:Y:S01]  /*106f0*/  @!P1 PRMT R104, R65, 0x5410, RZ ;  /* 0x0000541041689816 */ /* 0x000fe200000000ff */
[----:B------:R-:W-:Y:S01]  /*10700*/  FADD.FTZ R0, R22, R10 ;  /* 0x0000000a16007221 */ /* 0x000fe20000010000 */
[----:B------:R-:W-:-:S02]  /*10710*/  ISETP.GE.U32.AND P1, PT, R194, R8, PT ;  /* 0x00000008c200720c */ /* 0x000fc40003f26070 */
[C---:B---3--:R-:W-:Y:S01]  /*10720*/  F2FP.PACK_AB R187, R21.reuse, R22 ;  /* 0x0000001615bb723e */ /* 0x048fe200000000ff */
[----:B------:R-:W-:Y:S02]  /*10730*/  FADD.FTZ R7, R21, R0 ;  /* 0x0000000015077221 */ /* 0x000fe40000010000 */
[----:B------:R-:W3:Y:S01]  /*10740*/  MUFU.EX2 R8, R24 ;  /* 0x0000001800087308 */ /* 0x000ee20000000800 */
[----:B--2---:R-:W-:Y:S01]  /*10750*/  FADD.FTZ R21, R17, R2 ;  /* 0x0000000211157221 */ /* 0x004fe20000010000 */
[----:B----4-:R-:W-:Y:S02]  /*10760*/  F2FP.PACK_AB R0, R9, R12 ;  /* 0x0000000c0900723e */ /* 0x010fe400000000ff */
[----:B------:R-:W-:-:S04]  /*10770*/  F2FP.PACK_AB R19, R49, R52 ;  /* 0x000000343113723e */ /* 0x000fc800000000ff */
[----:B------:R-:W2:Y:S01]  /*10780*/  MUFU.EX2 R2, R23 ;  /* 0x0000001700027308 */ /* 0x000ea20000000800 */
[C---:B------:R-:W-:Y:S02]  /*10790*/  PRMT R49, R0.reuse, 0x7610, R49 ;  /* 0x0000761000317816 */ /* 0x040fe40000000031 */
[----:B------:R-:W-:Y:S01]  /*107a0*/  PRMT R66, R0, 0x7632, R66 ;  /* 0x0000763200427816 */ /* 0x000fe20000000042 */
[----:B------:R-:W-:Y:S01]  /*107b0*/  FADD.FTZ R0, R39, R7 ;  /* 0x0000000727007221 */ /* 0x000fe20000010000 */
[----:B------:R-:W-:-:S03]  /*107c0*/  PRMT R100, R67, 0x7632, R100 ;  /* 0x0000763243647816 */ /* 0x000fc60000000064 */
[----:B-1----:R-:W-:Y:S01]  /*107d0*/  FADD.FTZ R0, R26, R0 ;  /* 0x000000001a007221 */ /* 0x002fe20000010000 */
[----:B------:R-:W-:-:S03]  /*107e0*/  PRMT R215, R49, 0x5410, R66 ;  /* 0x0000541031d77816 */ /* 0x000fc60000000042 */
[----:B---3--:R-:W-:Y:S01]  /*107f0*/  FADD.FTZ R0, R8, R0 ;  /* 0x0000000008007221 */ /* 0x008fe20000010000 */
[----:B------:R-:W-:Y:S01]  /*10800*/  PRMT R214, R67, 0x5410, R100 ;  /* 0x0000541043d67816 */ /* 0x000fe20000000064 */
[----:B------:R-:W-:Y:S02]  /*10810*/  STL [R1+0x26c], R197 ;  /* 0x00026cc501007387 */ /* 0x000fe40000100800 */
[----:B--2---:R-:W-:Y:S02]  /*10820*/  FADD.FTZ R0, R2, R0 ;  /* 0x0000000002007221 */ /* 0x004fe40000010000 */
[----:B------:R-:W-:Y:S01]  /*10830*/  STL [R1+0x270], R217 ;  /* 0x000270d901007387 */ /* 0x000fe20000100800 */
[----:B------:R-:W-:-:S03]  /*10840*/  FMUL.FTZ R172, R172, R4 ;  /* 0x00000004acac7220 */ /* 0x000fc60000410000 */
[----:B------:R-:W-:Y:S01]  /*10850*/  STL [R1+0x274], R216 ;  /* 0x000274d801007387 */ /* 0x000fe20000100800 */
[----:B------:R-:W-:Y:S02]  /*10860*/  IMAD.MOV.U32 R246, RZ, RZ, R244 ;  /* 0x000000fffff67224 */ /* 0x000fe400078e00f4 */
[-C--:B------:R-:W-:Y:S01]  /*10870*/  FMUL.FTZ R173, R173, R4.reuse ;  /* 0x00000004adad7220 */ /* 0x080fe20000410000 */
[----:B------:R-:W-:Y:S01]  /*10880*/  STL [R1+0x278], R215 ;  /* 0x000278d701007387 */ /* 0x000fe20000100800 */
[----:B------:R-:W-:-:S03]  /*10890*/  FMUL.FTZ R244, R168, R4 ;  /* 0x00000004a8f47220 */ /* 0x000fc60000410000 */
[----:B------:R-:W-:Y:S04]  /*108a0*/  STL [R1+0x27c], R214 ;  /* 0x00027cd601007387 */ /* 0x000fe80000100800 */
[----:B------:R1:W-:Y:S04]  /*108b0*/  STL [R1+0x40], R0 ;  /* 0x0000400001007387 */ /* 0x0003e80000100800 */
[----:B------:R-:W-:Y:S04]  /*108c0*/  STL [R1+0x280], R172 ;  /* 0x000280ac01007387 */ /* 0x000fe80000100800 */
[----:B------:R-:W-:Y:S04]  /*108d0*/  STL [R1+0x284], R173 ;  /* 0x000284ad01007387 */ /* 0x000fe80000100800 */
[----:B------:R-:W-:Y:S01]  /*108e0*/  STL [R1+0x288], R244 ;  /* 0x000288f401007387 */ /* 0x000fe20000100800 */
[----:B-1----:R-:W-:-:S05]  /*108f0*/  FMUL.FTZ R0, R156, R4 ;  /* 0x000000049c007220 */ /* 0x002fca0000410000 */
[----:B------:R1:W-:Y:S04]  /*10900*/  STL [R1+0x20], R0 ;  /* 0x0000200001007387 */ /* 0x0003e80000100800 */
[----:B------:R-:W2:Y:S01]  /*10910*/  LDL.64 R182, [R1+0x178] ;  /* 0x0001780001b67983 */ /* 0x000ea20000100a00 */
[----:B------:R-:W-:-:S05]  /*10920*/  @!P6 HADD2 R184, -R49.H0_H0, -RZ.H0_H0 ;  /* 0xa00000ff31b8e230 */ /* 0x000fca0000000900 */
[----:B------:R-:W-:Y:S02]  /*10930*/  @!P6 PRMT R49, R184, 0x5410, RZ ;  /* 0x00005410b831e816 */ /* 0x000fe400000000ff */
[----:B------:R-:W-:Y:S02]  /*10940*/  F2FP.PACK_AB R184, R2, R8 ;  /* 0x0000000802b8723e */ /* 0x000fe400000000ff */
[----:B------:R-:W1:Y:S08]  /*10950*/  MUFU.EX2 R8, R199 ;  /* 0x000000c700087308 */ /* 0x000e700000000800 */
[----:B------:R-:W3:Y:S01]  /*10960*/  MUFU.EX2 R7, R196 ;  /* 0x000000c400077308 */ /* 0x000ee20000000800 */
[----:B------:R-:W-:Y:S01]  /*10970*/  FMUL.FTZ R190, R83, R3 ;  /* 0x0000000353be7220 */ /* 0x000fe20000410000 */
[----:B------:R-:W-:Y:S01]  /*10980*/  @!P0 HADD2 R185, -R100.H0_H0, -RZ.H0_H0 ;  /* 0xa00000ff64b98230 */ /* 0x000fe20000000900 */
[----:B-1----:R-:W-:-:S04]  /*10990*/  FADD.FTZ R0, R8, R18 ;  /* 0x0000001208007221 */ /* 0x002fc80000010000 */
[----:B------:R-:W-:Y:S02]  /*109a0*/  @!P0 PRMT R100, R185, 0x5410, RZ ;  /* 0x00005410b9648816 */ /* 0x000fe400000000ff */
[C---:B---3--:R-:W-:Y:S01]  /*109b0*/  F2FP.PACK_AB R83, R7.reuse, R8 ;  /* 0x000000080753723e */ /* 0x048fe200000000ff */
[----:B------:R-:W-:Y:S01]  /*109c0*/  FADD.FTZ R7, R7, R0 ;  /* 0x0000000007077221 */ /* 0x000fe20000010000 */
[----:B------:R-:W-:Y:S01]  /*109d0*/  IADD3 R0, R33, 0x1, RZ ;  /* 0x0000000121007810 */ /* 0x000fe20007ffe0ff */
[----:B------:R-:W-:Y:S02]  /*109e0*/  IMAD.MOV.U32 R14, RZ, RZ, R30 ;  /* 0x000000ffff0e7224 */ /* 0x000fe400078e001e */
[----:B------:R-:W-:Y:S02]  /*109f0*/  FMUL.FTZ R248, R164, R4 ;  /* 0x00000004a4f87220 */ /* 0x000fe40000410000 */
[----:B------:R-:W-:Y:S02]  /*10a00*/  IMAD.MOV.U32 R16, RZ, RZ, R28 ;  /* 0x000000ffff107224 */ /* 0x000fe400078e001c */
[----:B------:R-:W-:Y:S01]  /*10a10*/  IMAD.MOV.U32 R247, RZ, RZ, R245 ;  /* 0x000000fffff77224 */ /* 0x000fe200078e00f5 */
[----:B------:R-:W-:Y:S01]  /*10a20*/  F2FP.PACK_AB R25, R25, R13 ;  /* 0x0000000d1919723e */ /* 0x000fe200000000ff */
[----:B------:R-:W-:Y:S01]  /*10a30*/  FMUL.FTZ R217, R162, R3 ;  /* 0x00000003a2d97220 */ /* 0x000fe20000410000 */
[----:B------:R-:W-:Y:S01]  /*10a40*/  F2FP.PACK_AB R17, R17, R11 ;  /* 0x0000000b1111723e */ /* 0x000fe200000000ff */
        /* <DEDUP_REMOVED lines=13> */
[-C--:B------:R-:W-:Y:S01]  /*10b20*/  FMUL.FTZ R249, R165, R4.reuse ;  /* 0x00000004a5f97220 */ /* 0x080fe20000410000 */
[----:B------:R-:W-:Y:S01]  /*10b30*/  @!P1 HADD2 R186, -R67.H0_H0, -RZ.H0_H0 ;  /* 0xa00000ff43ba9230 */ /* 0x000fe20000000900 */
        /* <DEDUP_REMOVED lines=9> */
[-C--:B------:R-:W-:Y:S01]  /*10bd0*/  FMUL.FTZ R229, R97, R4.reuse ;  /* 0x0000000461e57220 */ /* 0x080fe20000410000 */
[----:B------:R-:W-:Y:S01]  /*10be0*/  @!P5 HADD2 R179, -R66.H0_H0, -RZ.H0_H0 ;  /* 0xa00000ff42b3d230 */ /* 0x000fe20000000900 */
[----:B------:R-:W-:Y:S01]  /*10bf0*/  FADD.FTZ R2, R12, R20 ;  /* 0x000000140c027221 */ /* 0x000fe20000010000 */
[----:B------:R-:W-:Y:S01]  /*10c00*/  F2FP.PACK_AB R237, R60, R63 ;  /* 0x0000003f3ced723e */ /* 0x000fe200000000ff */
[----:B------:R-:W-:Y:S01]  /*10c10*/  IMAD.MOV.U32 R199, RZ, RZ, R16 ;  /* 0x000000ffffc77224 */ /* 0x000fe200078e0010 */
[----:B------:R-:W-:Y:S01]  /*10c20*/  PRMT R64, R19, 0x7610, R64 ;  /* 0x0000761013407816 */ /* 0x000fe20000000040 */
[----:B------:R-:W-:Y:S01]  /*10c30*/  FADD.FTZ R16, R9, R2 ;  /* 0x0000000209107221 */ /* 0x000fe20000010000 */
[----:B------:R-:W3:Y:S01]  /*10c40*/  LDL.LU R33, [R1+0x2b0] ;  /* 0x0002b00001217983 */ /* 0x000ee20000300800 */
[----:B------:R-:W-:-:S02]  /*10c50*/  FMUL.FTZ R216, R161, R4 ;  /* 0x00000004a1d87220 */ /* 0x000fc40000410000 */
        /* <DEDUP_REMOVED lines=13> */
[----:B------:R-:W-:Y:S02]  /*10d30*/  IMAD.MOV.U32 R165, RZ, RZ, R13 ;  /* 0x000000ffffa57224 */ /* 0x000fe400078e000d */
[----:B------:R-:W-:Y:S02]  /*10d40*/  IMAD.MOV.U32 R166, RZ, RZ, R10 ;  /* 0x000000ffffa67224 */ /* 0x000fe400078e000a */
[----:B------:R-:W-:Y:S01]  /*10d50*/  IMAD.MOV.U32 R167, RZ, RZ, R11 ;  /* 0x000000ffffa77224 */ /* 0x000fe200078e000b */
[----:B------:R-:W-:Y:S01]  /*10d60*/  @!P1 PRMT R67, R186, 0x5410, RZ ;  /* 0x00005410ba439816 */ /* 0x000fe200000000ff */
[-C--:B------:R-:W-:Y:S02]  /*10d70*/  FMUL.FTZ R215, R160, R4.reuse ;  /* 0x00000004a0d77220 */ /* 0x080fe40000410000 */
[----:B------:R-:W-:-:S02]  /*10d80*/  FMUL.FTZ R173, R157, R4 ;  /* 0x000000049dad7220 */ /* 0x000fc40000410000 */
[-C--:B------:R-:W-:Y:S02]  /*10d90*/  FMUL.FTZ R245, R169, R4.reuse ;  /* 0x00000004a9f57220 */ /* 0x080fe40000410000 */
[-C--:B------:R-:W-:Y:S02]  /*10da0*/  FMUL.FTZ R156, R144, R4.reuse ;  /* 0x00000004909c7220 */ /* 0x080fe40000410000 */
[-C--:B------:R-:W-:Y:S02]  /*10db0*/  FMUL.FTZ R30, R145, R4.reuse ;  /* 0x00000004911e7220 */ /* 0x080fe40000410000 */
[-C--:B------:R-:W-:Y:S02]  /*10dc0*/  FMUL.FTZ R157, R68, R4.reuse ;  /* 0x00000004449d7220 */ /* 0x080fe40000410000 */
[-C--:B------:R-:W-:Y:S02]  /*10dd0*/  FMUL.FTZ R160, R69, R4.reuse ;  /* 0x0000000445a07220 */ /* 0x080fe40000410000 */
[----:B------:R-:W-:Y:S01]  /*10de0*/  FMUL.FTZ R186, R80, R4 ;  /* 0x0000000450ba7220 */ /* 0x000fe20000410000 */
[----:B------:R-:W-:-:S02]  /*10df0*/  @!P5 PRMT R66, R179, 0x5410, RZ ;  /* 0x00005410b342d816 */ /* 0x000fc400000000ff */
[----:B------:R-:W-:Y:S01]  /*10e00*/  PRMT R63, R19, 0x7632, R63 ;  /* 0x00007632133f7816 */ /* 0x000fe2000000003f */
[----:B------:R-:W-:Y:S01]  /*10e10*/  IMAD.MOV.U32 R20, RZ, RZ, R28 ;  /* 0x000000ffff147224 */ /* 0x000fe200078e001c */
[----:B--2---:R-:W-:-:S04]  /*10e20*/  LOP3.LUT R185, R183, R0, RZ, 0x3c, !PT ;  /* 0x00000000b7b97212 */ /* 0x004fc800078e3cff */
        /* <DEDUP_REMOVED lines=26> */
[----:B------:R-:W2:Y:S01]  /*10fd0*/  MUFU.EX2 R8, R206 ;  /* 0x000000ce00087308 */ /* 0x000ea20000000800 */
[----:B------:R-:W-:Y:S02]  /*10fe0*/  ISETP.GE.U32.AND P5, PT, R194, R4, PT ;  /* 0x00000004c200720c */ /* 0x000fe40003fa6070 */
[----:B------:R-:W-:-:S05]  /*10ff0*/  SHF.R.U32.HI R4, RZ, 0x10, R0 ;  /* 0x00000010ff047819 */ /* 0x000fca0000011600 */
[----:B------:R-:W4:Y:S01]  /*11000*/  MUFU.EX2 R13, R201 ;  /* 0x000000c9000d7308 */ /* 0x000f220000000800 */
[----:B------:R-:W-:-:S07]  /*11010*/  SHF.R.U32.HI R0, RZ, 0x18, R0 ;  /* 0x00000018ff007819 */ /* 0x000fce0000011600 */
[----:B------:R-:W3:Y:S01]  /*11020*/  MUFU.EX2 R11, R204 ;  /* 0x000000cc000b7308 */ /* 0x000ee20000000800 */
[----:B------:R-:W-:Y:S01]  /*11030*/  ISETP.GE.U32.AND P0, PT, R194, R0, PT ;  /* 0x00000000c200720c */ /* 0x000fe20003f06070 */
[----:B-1----:R-:W-:Y:S01]  /*11040*/  FADD.FTZ R0, R9, R7 ;  /* 0x0000000709007221 */ /* 0x002fe20000010000 */
[----:B------:R-:W-:-:S03]  /*11050*/  LOP3.LUT R4, R4, 0xff, RZ, 0xc0, !PT ;  /* 0x000000ff04047812 */ /* 0x000fc600078ec0ff */
[----:B--2---:R-:W-:Y:S01]  /*11060*/  FADD.FTZ R7, R8, R0 ;  /* 0x0000000008077221 */ /* 0x004fe20000010000 */
[----:B------:R-:W-:Y:S01]  /*11070*/  ISETP.GE.U32.AND P1, PT, R194, R4, PT ;  /* 0x00000004c200720c */ /* 0x000fe20003f26070 */
[----:B----4-:R-:W-:Y:S01]  /*11080*/  FADD.FTZ R4, R13, R16 ;  /* 0x000000100d047221 */ /* 0x010fe20000010000 */
[----:B---3--:R-:W-:-:S04]  /*11090*/  F2FP.PACK_AB R0, R11, R13 ;  /* 0x0000000d0b00723e */ /* 0x008fc800000000ff */
[C---:B------:R-:W-:Y:S02]  /*110a0*/  PRMT R65, R0.reuse, 0x7610, R65 ;  /* 0x0000761000417816 */ /* 0x040fe40000000041 */
[----:B------:R-:W-:Y:S02]  /*110b0*/  PRMT R62, R0, 0x7632, R62 ;  /* 0x00007632003e7816 */ /* 0x000fe4000000003e */
[----:B------:R-:W-:Y:S01]  /*110c0*/  F2FP.PACK_AB R82, R8, R9 ;  /* 0x000000090852723e */ /* 0x000fe200000000ff */
[----:B------:R-:W-:Y:S01]  /*110d0*/  @!P6 HADD2 R69, -R65.H0_H0, -RZ.H0_H0 ;  /* 0xa00000ff4145e230 */ /* 0x000fe20000000900 */
[----:B------:R-:W-:Y:S01]  /*110e0*/  FADD.FTZ R8, R11, R4 ;  /* 0x000000040b087221 */ /* 0x000fe20000010000 */
[----:B------:R-:W-:Y:S01]  /*110f0*/  LOP3.LUT R0, R2, 0xff, RZ, 0xc0, !PT ;  /* 0x000000ff02007812 */ /* 0x000fe200078ec0ff */
[----:B------:R1:W2:Y:S08]  /*11100*/  MUFU.EX2 R11, R223 ;  /* 0x000000df000b7308 */ /* 0x0002b00000000800 */
[----:B------:R-:W3:Y:S01]  /*11110*/  MUFU.EX2 R13, R219 ;  /* 0x000000db000d7308 */ /* 0x000ee20000000800 */
[----:B-1----:R-:W-:-:S02]  /*11120*/  PRMT R223, R65, 0x5410, R62 ;  /* 0x0000541041df7816 */ /* 0x002fc4000000003e */
[----:B------:R-:W-:Y:S02]  /*11130*/  @!P6 PRMT R65, R69, 0x5410, RZ ;  /* 0x000054104541e816 */ /* 0x000fe400000000ff */
[----:B------:R-:W-:Y:S02]  /*11140*/  ISETP.GE.U32.AND P6, PT, R194, R0, PT ;  /* 0x00000000c200720c */ /* 0x000fe40003fc6070 */
[----:B------:R-:W-:Y:S01]  /*11150*/  LOP3.LUT R0, R2, 0xffff, RZ, 0xc0, !PT ;  /* 0x0000ffff02007812 */ /* 0x000fe200078ec0ff */
[----:B------:R-:W1:Y:S01]  /*11160*/  MUFU.EX2 R16, R220 ;  /* 0x000000dc00107308 */ /* 0x000e620000000800 */
[----:B------:R-:W-:Y:S02]  /*11170*/  @!P0 HADD2 R70, -R63.H0_H0, -RZ.H0_H0 ;  /* 0xa00000ff3f468230 */ /* 0x000fe40000000900 */
[----:B------:R-:W-:Y:S01]  /*11180*/  SHF.R.U32.HI R0, RZ, 0x8, R0 ;  /* 0x00000008ff007819 */ /* 0x000fe20000011600 */
[----:B------:R-:W-:-:S03]  /*11190*/  @!P1 HADD2 R71, -R64.H0_H0, -RZ.H0_H0 ;  /* 0xa00000ff40479230 */ /* 0x000fc60000000900 */
[----:B------:R-:W-:Y:S01]  /*111a0*/  LOP3.LUT R0, R0, 0xffff, RZ, 0xc0, !PT ;  /* 0x0000ffff00007812 */ /* 0x000fe200078ec0ff */
[----:B------:R4:W1:Y:S01]  /*111b0*/  MUFU.EX2 R9, R225 ;  /* 0x000000e100097308 */ /* 0x0008620000000800 */
[----:B------:R-:W-:Y:S02]  /*111c0*/  SHF.R.U32.HI R4, RZ, 0x18, R2 ;  /* 0x00000018ff047819 */ /* 0x000fe40000011602 */
[----:B----4-:R-:W-:Y:S02]  /*111d0*/  PRMT R225, R64, 0x5410, R63 ;  /* 0x0000541040e17816 */ /* 0x010fe4000000003f */
[----:B------:R-:W-:Y:S02]  /*111e0*/  @!P0 PRMT R63, R70, 0x5410, RZ ;  /* 0x00005410463f8816 */ /* 0x000fe400000000ff */
[----:B------:R-:W-:Y:S01]  /*111f0*/  ISETP.GE.U32.AND P0, PT, R194, R0, PT ;  /* 0x00000000c200720c */ /* 0x000fe20003f06070 */
[----:B--2---:R-:W-:Y:S02]  /*11200*/  FADD.FTZ R0, R11, R7 ;  /* 0x000000070b007221 */ /* 0x004fe40000010000 */
[----:B---3--:R-:W-:Y:S01]  /*11210*/  FADD.FTZ R7, R13, R8 ;  /* 0x000000080d077221 */ /* 0x008fe20000010000 */
[----:B------:R-:W-:-:S02]  /*11220*/  @!P1 PRMT R64, R71, 0x5410, RZ ;  /* 0x0000541047409816 */ /* 0x000fc400000000ff */
[----:B------:R-:W-:Y:S01]  /*11230*/  ISETP.GE.U32.AND P1, PT, R194, R4, PT ;  /* 0x00000004c200720c */ /* 0x000fe20003f26070 */
[C---:B-1----:R-:W-:Y:S01]  /*11240*/  FADD.FTZ R7, R16.reuse, R7 ;  /* 0x0000000710077221 */ /* 0x042fe20000010000 */
[----:B------:R-:W-:Y:S02]  /*11250*/  F2FP.PACK_AB R4, R16, R13 ;  /* 0x0000000d1004723e */ /* 0x000fe400000000ff */
[----:B------:R1:W-:Y:S02]  /*11260*/  MUFU.EX2 R16, R238 ;  /* 0x000000ee00107308 */ /* 0x0003e40000000800 */
[----:B-1----:R-:W-:Y:S02]  /*11270*/  IMAD.MOV.U32 R238, RZ, RZ, R29 ;  /* 0x000000ffffee7224 */ /* 0x002fe400078e001d */
[----:B------:R-:W2:Y:S01]  /*11280*/  LDL.LU.64 R28, [R1+0xa8] ;  /* 0x0000a800011c7983 */ /* 0x000ea20000300a00 */
[----:B------:R-:W-:Y:S01]  /*11290*/  SHF.R.U32.HI R2, RZ, 0x10, R2 ;  /* 0x00000010ff027819 */ /* 0x000fe20000011602 */
[----:B------:R-:W-:-:S03]  /*112a0*/  @!P5 HADD2 R68, -R62.H0_H0, -RZ.H0_H0 ;  /* 0xa00000ff3e44d230 */ /* 0x000fc60000000900 */
[----:B------:R-:W-:Y:S02]  /*112b0*/  LOP3.LUT R2, R2, 0xff, RZ, 0xc0, !PT ;  /* 0x000000ff02027812 */ /* 0x000fe400078ec0ff */
[----:B------:R-:W-:Y:S01]  /*112c0*/  @!P5 PRMT R62, R68, 0x5410, RZ ;  /* 0x00005410443ed816 */ /* 0x000fe200000000ff */
[----:B------:R-:W-:Y:S01]  /*112d0*/  IMAD.MOV.U32 R70, RZ, RZ, R162 ;  /* 0x000000ffff467224 */ /* 0x000fe200078e00a2 */
[----:B------:R-:W-:Y:S01]  /*112e0*/  ISETP.GE.U32.AND P5, PT, R194, R2, PT ;  /* 0x00000002c200720c */ /* 0x000fe20003fa6070 */
[----:B------:R-:W-:Y:S01]  /*112f0*/  IMAD.WIDE.U32 R2, R10, -0x2daee0ad, RZ ;  /* 0xd2511f530a027825 */ /* 0x000fe200078e00ff */
[C---:B------:R-:W-:Y:S02]  /*11300*/  PRMT R61, R4.reuse, 0x7610, R61 ;  /* 0x00007610043d7816 */ /* 0x040fe4000000003d */
[C---:B------:R-:W-:Y:S01]  /*11310*/  F2FP.PACK_AB R81, R9.reuse, R11 ;  /* 0x0000000b0951723e */ /* 0x040fe200000000ff */
        /* <DEDUP_REMOVED lines=30> */
[----:B------:R-:W-:Y:S01]  /*11500*/  @!P6 HADD2 R98, -R57.H0_H0, -RZ.H0_H0 ;  /* 0xa00000ff3962e230 */ /* 0x000fe20000000900 */
[----:B------:R-:W-:Y:S01]  /*11510*/  PRMT R54, R0, 0x7632, R54 ;  /* 0x0000763200367816 */ /* 0x000fe20000000036 */
        /* <DEDUP_REMOVED lines=16> */
[----:B------:R-:W4:Y:S01]  /*11620*/  MUFU.EX2 R8, R241 ;  /* 0x000000f100087308 */ /* 0x000f220000000800 */
[----:B------:R-:W-:Y:S02]  /*11630*/  ISETP.GE.U32.AND P1, PT, R194, R2, PT ;  /* 0x00000002c200720c */ /* 0x000fe40003f26070 */
[----:B------:R-:W-:Y:S02]  /*11640*/  SHF.R.U32.HI R0, RZ, 0x8, R0 ;  /* 0x00000008ff007819 */ /* 0x000fe40000011600 */
[----:B-1----:R-:W-:-:S03]  /*11650*/  F2FP.PACK_AB R2, R16, R13 ;  /* 0x0000000d1002723e */ /* 0x002fc600000000ff */
[----:B------:R-:W-:Y:S01]  /*11660*/  MUFU.EX2 R11, R221 ;  /* 0x000000dd000b7308 */ /* 0x000fe20000000800 */
[----:B------:R-:W-:Y:S01]  /*11670*/  @!P5 HADD2 R97, -R54.H0_H0, -RZ.H0_H0 ;  /* 0xa00000ff3661d230 */ /* 0x000fe20000000900 */
[----:B------:R-:W-:-:S06]  /*11680*/  F2FP.PACK_AB R233, R43, R53 ;  /* 0x000000352be9723e */ /* 0x000fcc00000000ff */
[----:B------:R-:W1:Y:S01]  /*11690*/  MUFU.EX2 R12, R222 ;  /* 0x000000de000c7308 */ /* 0x000e620000000800 */
[----:B------:R-:W-:Y:S02]  /*116a0*/  LOP3.LUT R0, R0, 0xffff, RZ, 0xc0, !PT ;  /* 0x0000ffff00007812 */ /* 0x000fe400078ec0ff */
[C---:B------:R-:W-:Y:S02]  /*116b0*/  PRMT R53, R2.reuse, 0x7610, R53 ;  /* 0x0000761002357816 */ /* 0x040fe40000000035 */
[----:B------:R-:W-:Y:S01]  /*116c0*/  PRMT R52, R2, 0x7632, R52 ;  /* 0x0000763202347816 */ /* 0x000fe20000000034 */
[----:B------:R-:W-:Y:S02]  /*116d0*/  FADD.FTZ R2, R18, R3 ;  /* 0x0000000312027221 */ /* 0x000fe40000010000 */
[----:B------:R-:W1:Y:S01]  /*116e0*/  MUFU.EX2 R7, R242 ;  /* 0x000000f200077308 */ /* 0x000e620000000800 */
[----:B------:R-:W-:Y:S01]  /*116f0*/  @!P0 HADD2 R87, -R55.H0_H0, -RZ.H0_H0 ;  /* 0xa00000ff37578230 */ /* 0x000fe20000000900 */
[----:B------:R-:W-:-:S02]  /*11700*/  @!P5 PRMT R54, R97, 0x5410, RZ ;  /* 0x000054106136d816 */ /* 0x000fc400000000ff */
[----:B------:R-:W-:Y:S01]  /*11710*/  ISETP.GE.U32.AND P5, PT, R194, R0, PT ;  /* 0x00000000c200720c */ /* 0x000fe20003fa6070 */
[----:B---3--:R-:W-:-:S03]  /*11720*/  FADD.FTZ R0, R10, R9 ;  /* 0x000000090a007221 */ /* 0x008fc60000010000 */
[----:B------:R-:W3:Y:S01]  /*11730*/  MUFU.EX2 R3, R243 ;  /* 0x000000f300037308 */ /* 0x000ee20000000800 */
[----:B------:R-:W-:Y:S02]  /*11740*/  @!P0 PRMT R55, R87, 0x5410, RZ ;  /* 0x0000541057378816 */ /* 0x000fe400000000ff */
[----:B------:R-:W-:Y:S01]  /*11750*/  ISETP.GE.U32.AND P0, PT, R194, R4, PT ;  /* 0x00000004c200720c */ /* 0x000fe20003f06070 */
[----:B----4-:R-:W-:Y:S01]  /*11760*/  FADD.FTZ R4, R8, R0 ;  /* 0x0000000008047221 */ /* 0x010fe20000010000 */
[----:B-1----:R-:W-:Y:S01]  /*11770*/  F2FP.PACK_AB R0, R12, R11 ;  /* 0x0000000b0c00723e */ /* 0x002fe200000000ff */
[----:B------:R-:W-:-:S03]  /*11780*/  IMAD.MOV.U32 R162, RZ, RZ, R166 ;  /* 0x000000ffffa27224 */ /* 0x000fc600078e00a6 */
[C---:B------:R-:W-:Y:S02]  /*11790*/  PRMT R51, R0.reuse, 0x7610, R51 ;  /* 0x0000761000337816 */ /* 0x040fe40000000033 */
[----:B------:R-:W-:Y:S01]  /*117a0*/  PRMT R50, R0, 0x7632, R50 ;  /* 0x0000763200327816 */ /* 0x000fe20000000032 */
[----:B------:R-:W-:Y:S02]  /*117b0*/  FADD.FTZ R0, R7, R4 ;  /* 0x0000000407007221 */ /* 0x000fe40000010000 */
[----:B------:R-:W-:Y:S01]  /*117c0*/  FADD.FTZ R2, R13, R2 ;  /* 0x000000020d027221 */ /* 0x000fe20000010000 */
[C---:B---3--:R-:W-:Y:S01]  /*117d0*/  F2FP.PACK_AB R48, R3.reuse, R7 ;  /* 0x000000070330723e */ /* 0x048fe200000000ff */
[----:B------:R-:W-:Y:S02]  /*117e0*/  FADD.FTZ R3, R3, R0 ;  /* 0x0000000003037221 */ /* 0x000fe40000010000 */
[----:B------:R-:W-:Y:S01]  /*117f0*/  FADD.FTZ R0, R16, R2 ;  /* 0x0000000210007221 */ /* 0x000fe20000010000 */
[----:B------:R-:W-:-:S02]  /*11800*/  LOP3.LUT R2, R47, R207, R162, 0x96, !PT ;  /* 0x000000cf2f027212 */ /* 0x000fc400078e96a2 */
[----:B------:R1:W-:Y:S01]  /*11810*/  STL [R1+0x44], R3 ;  /* 0x0000440301007387 */ /* 0x0003e20000100800 */
[----:B------:R-:W-:Y:S02]  /*11820*/  @!P1 HADD2 R145, -R51.H0_H0, -RZ.H0_H0 ;  /* 0xa00000ff33919230 */ /* 0x000fe40000000900 */
[----:B------:R-:W-:Y:S01]  /*11830*/  @!P0 HADD2 R144, -R50.H0_H0, -RZ.H0_H0 ;  /* 0xa00000ff32908230 */ /* 0x000fe20000000900 */
[----:B------:R2:W-:Y:S01]  /*11840*/  STL [R1+0x180], R0 ;  /* 0x0001800001007387 */ /* 0x0005e20000100800 */
[----:B------:R-:W-:Y:S01]  /*11850*/  IMAD.MOV.U32 R222, RZ, RZ, R147 ;  /* 0x000000ffffde7224 */ /* 0x000fe200078e0093 */
[----:B------:R-:W-:Y:S01]  /*11860*/  F2FP.PACK_AB R80, R8, R10 ;  /* 0x0000000a0850723e */ /* 0x000fe200000000ff */
[----:B------:R-:W-:Y:S01]  /*11870*/  IMAD.MOV.U32 R71, RZ, RZ, R157 ;  /* 0x000000ffff477224 */ /* 0x000fe200078e009d */
[----:B------:R-:W-:Y:S01]  /*11880*/  PRMT R220, R51, 0x5410, R50 ;  /* 0x0000541033dc7816 */ /* 0x000fe20000000032 */
[----:B------:R-:W-:Y:S01]  /*11890*/  IMAD.MOV.U32 R9, RZ, RZ, R196 ;  /* 0x000000ffff097224 */ /* 0x000fe200078e00c4 */
[----:B------:R-:W-:Y:S01]  /*118a0*/  @!P1 PRMT R51, R145, 0x5410, RZ ;  /* 0x0000541091339816 */ /* 0x000fe200000000ff */
[----:B------:R-:W-:Y:S01]  /*118b0*/  IMAD.MOV.U32 R8, RZ, RZ, R161 ;  /* 0x000000ffff087224 */ /* 0x000fe200078e00a1 */
[----:B------:R-:W-:Y:S01]  /*118c0*/  @!P0 PRMT R50, R144, 0x5410, RZ ;  /* 0x0000541090328816 */ /* 0x000fe200000000ff */
[----:B------:R-:W-:-:S02]  /*118d0*/  IMAD.MOV.U32 R239, RZ, RZ, R156 ;  /* 0x000000ffffef7224 */ /* 0x000fc400078e009c */
[----:B------:R-:W-:Y:S02]  /*118e0*/  IMAD.MOV.U32 R69, RZ, RZ, R148 ;  /* 0x000000ffff457224 */ /* 0x000fe400078e0094 */
[----:B------:R-:W-:Y:S02]  /*118f0*/  IMAD.MOV.U32 R241, RZ, RZ, R149 ;  /* 0x000000fffff17224 */ /* 0x000fe400078e0095 */
[----:B-1----:R-:W-:-:S04]  /*11900*/  IMAD.WIDE.U32 R2, R2, -0x2daee0ad, RZ ;  /* 0xd2511f5302027825 */ /* 0x002fc800078e00ff */
[----:B------:R-:W-:Y:S02]  /*11910*/  IMAD.MOV.U32 R196, RZ, RZ, R165 ;  /* 0x000000ffffc47224 */ /* 0x000fe400078e00a5 */
[----:B------:R-:W-:Y:S02]  /*11920*/  IMAD.MOV.U32 R161, RZ, RZ, R164 ;  /* 0x000000ffffa17224 */ /* 0x000fe400078e00a4 */
[----:B------:R-:W-:Y:S02]  /*11930*/  IMAD.MOV.U32 R201, RZ, RZ, R153 ;  /* 0x000000ffffc97224 */ /* 0x000fe400078e0099 */
[----:B------:R-:W-:Y:S02]  /*11940*/  IMAD.MOV.U32 R205, RZ, RZ, R152 ;  /* 0x000000ffffcd7224 */ /* 0x000fe400078e0098 */
        /* <DEDUP_REMOVED lines=24> */
[----:B------:R-:W-:Y:S02]  /*11ad0*/  IMAD.MOV.U32 R242, RZ, RZ, R222 ;  /* 0x000000fffff27224 */ /* 0x000fe400078e00de */
[----:B------:R-:W-:-:S02]  /*11ae0*/  IMAD.MOV.U32 R222, RZ, RZ, R71 ;  /* 0x000000ffffde7224 */ /* 0x000fc400078e0047 */
[----:B------:R-:W-:Y:S02]  /*11af0*/  FADD.FTZ R10, R11, R21 ;  /* 0x000000150b0a7221 */ /* 0x000fe40000010000 */
[----:B------:R-:W-:Y:S01]  /*11b00*/  IMAD.MOV.U32 R71, RZ, RZ, R20 ;  /* 0x000000ffff477224 */ /* 0x000fe200078e0014 */
[----:B------:R-:W-:Y:S02]  /*11b10*/  @!P6 HADD2 R99, -R53.H0_H0, -RZ.H0_H0 ;  /* 0xa00000ff3563e230 */ /* 0x000fe40000000900 */
[----:B------:R-:W-:Y:S01]  /*11b20*/  @!P5 HADD2 R146, -R52.H0_H0, -RZ.H0_H0 ;  /* 0xa00000ff3492d230 */ /* 0x000fe20000000900 */
[----:B------:R-:W-:Y:S01]  /*11b30*/  PRMT R221, R53, 0x5410, R52 ;  /* 0x0000541035dd7816 */ /* 0x000fe20000000034 */
[----:B------:R-:W-:Y:S01]  /*11b40*/  IMAD.MOV.U32 R163, RZ, RZ, R167 ;  /* 0x000000ffffa37224 */ /* 0x000fe200078e00a7 */
[----:B------:R-:W-:Y:S01]  /*11b50*/  @!P6 PRMT R53, R99, 0x5410, RZ ;  /* 0x000054106335e816 */ /* 0x000fe200000000ff */
[----:B------:R-:W-:Y:S01]  /*11b60*/  IMAD.MOV.U32 R240, RZ, RZ, R150 ;  /* 0x000000fffff07224 */ /* 0x000fe200078e0096 */
[----:B------:R-:W-:Y:S01]  /*11b70*/  @!P5 PRMT R52, R146, 0x5410, RZ ;  /* 0x000054109234d816 */ /* 0x000fe200000000ff */
        /* <DEDUP_REMOVED lines=22> */
[----:B------:R-:W-:Y:S01]  /*11ce0*/  FMUL.FTZ R158, R90, R5 ;  /* 0x000000055a9e7220 */ /* 0x000fe20000410000 */
[----:B--2---:R-:W-:Y:S02]  /*11cf0*/  LOP3.LUT R0, R3, R198, R28, 0x96, !PT ;  /* 0x000000c603007212 */ /* 0x004fe400078e961c */
[----:B------:R-:W-:-:S03]  /*11d00*/  LOP3.LUT R3, R231, R200, R46, 0x96, !PT ;  /* 0x000000c8e7037212 */ /* 0x000fc600078e962e */
[----:B------:R-:W-:-:S04]  /*11d10*/  IMAD.WIDE.U32 R6, R0, -0x326172a9, RZ ;  /* 0xcd9e8d5700067825 */ /* 0x000fc800078e00ff */
[----:B------:R-:W-:Y:S01]  /*11d20*/  IMAD.WIDE.U32 R20, R3, -0x2daee0ad, RZ ;  /* 0xd2511f5303147825 */ /* 0x000fe200078e00ff */
[----:B------:R-:W-:-:S04]  /*11d30*/  LOP3.LUT R0, R7, R193, R230, 0x96, !PT ;  /* 0x000000c107007212 */ /* 0x000fc800078e96e6 */
[----:B------:R-:W-:Y:S01]  /*11d40*/  LOP3.LUT R2, R21, R195, R2, 0x96, !PT ;  /* 0x000000c315027212 */ /* 0x000fe200078e9602 */
[-C--:B------:R-:W-:Y:S02]  /*11d50*/  FMUL.FTZ R159, R91, R5.reuse ;  /* 0x000000055b9f7220 */ /* 0x080fe40000410000 */
[-C--:B------:R-:W-:Y:S02]  /*11d60*/  FMUL.FTZ R166, R94, R5.reuse ;  /* 0x000000055ea67220 */ /* 0x080fe40000410000 */
[----:B------:R-:W-:Y:S02]  /*11d70*/  FMUL.FTZ R167, R95, R5 ;  /* 0x000000055fa77220 */ /* 0x000fe40000410000 */
[----:B------:R-:W-:-:S04]  /*11d80*/  IMAD.WIDE.U32 R4, R0, -0x2daee0ad, RZ ;  /* 0xd2511f5300047825 */ /* 0x000fc800078e00ff */
[----:B------:R-:W-:Y:S01]  /*11d90*/  IMAD.WIDE.U32 R2, R2, -0x326172a9, RZ ;  /* 0xcd9e8d5702027825 */ /* 0x000fe200078e00ff */
[----:B------:R-:W-:-:S04]  /*11da0*/  LOP3.LUT R0, R5, R191, R20, 0x96, !PT ;  /* 0x000000bf05007212 */ /* 0x000fc800078e9614 */
[----:B------:R-:W-:Y:S01]  /*11db0*/  LOP3.LUT R3, R3, R192, R6, 0x96, !PT ;  /* 0x000000c003037212 */ /* 0x000fe200078e9606 */
[----:B------:R-:W-:-:S04]  /*11dc0*/  IMAD.WIDE.U32 R6, R0, -0x326172a9, RZ ;  /* 0xcd9e8d5700067825 */ /* 0x000fc800078e00ff */
[----:B------:R-:W-:Y:S02]  /*11dd0*/  IMAD.MOV.U32 R243, RZ, RZ, R8 ;  /* 0x000000fffff37224 */ /* 0x000fe400078e0008 */
[----:B------:R-:W-:Y:S02]  /*11de0*/  IMAD.MOV.U32 R0, RZ, RZ, R9 ;  /* 0x000000ffff007224 */ /* 0x000fe400078e0009 */
[----:B------:R-:W-:Y:S01]  /*11df0*/  IMAD.WIDE.U32 R8, R3, -0x2daee0ad, RZ ;  /* 0xd2511f5303087825 */ /* 0x000fe200078e00ff */
[----:B------:R-:W-:-:S04]  /*11e00*/  LOP3.LUT R5, R7, R31, R2, 0x96, !PT ;  /* 0x0000001f07057212 */ /* 0x000fc800078e9602 */
[----:B------:R-:W-:Y:S01]  /*11e10*/  LOP3.LUT R2, R9, R189, R4, 0x96, !PT ;  /* 0x000000bd09027212 */ /* 0x000fe200078e9604 */
[----:B------:R-:W-:-:S04]  /*11e20*/  IMAD.MOV.U32 R4, RZ, RZ, R0 ;  /* 0x000000ffff047224 */ /* 0x000fc800078e0000 */
[----:B------:R-:W-:-:S05]  /*11e30*/  IMAD.WIDE.U32 R2, R2, -0x326172a9, RZ ;  /* 0xcd9e8d5702027825 */ /* 0x000fca00078e00ff */
[----:B------:R-:W-:Y:S01]  /*11e40*/  LOP3.LUT R0, R3, R238, R6, 0x96, !PT ;  /* 0x000000ee03007212 */ /* 0x000fe200078e9606 */
[----:B------:R-:W-:-:S03]  /*11e50*/  IMAD.MOV.U32 R7, RZ, RZ, R4 ;  /* 0x000000ffff077224 */ /* 0x000fc600078e0004 */
[----:B------:R-:W-:-:S04]  /*11e60*/  LOP3.LUT R4, R0, 0xff, RZ, 0xc0, !PT ;  /* 0x000000ff00047812 */ /* 0x000fc800078ec0ff */
[----:B------:R-:W-:Y:S02]  /*11e70*/  ISETP.GE.U32.AND P0, PT, R194, R4, PT ;  /* 0x00000004c200720c */ /* 0x000fe40003f06070 */
[C---:B------:R-:W-:Y:S02]  /*11e80*/  PRMT R43, R227.reuse, 0x7610, R43 ;  /* 0x00007610e32b7816 */ /* 0x040fe4000000002b */
[----:B------:R-:W-:Y:S01]  /*11e90*/  PRMT R42, R227, 0x7632, R42 ;  /* 0x00007632e32a7816 */ /* 0x000fe2000000002a */
[----:B------:R-:W-:Y:S02]  /*11ea0*/  FADD.FTZ R227, R12, R10 ;  /* 0x0000000a0ce37221 */ /* 0x000fe40000010000 */
[----:B------:R-:W-:Y:S02]  /*11eb0*/  IMAD.MOV.U32 R6, RZ, RZ, R30 ;  /* 0x000000ffff067224 */ /* 0x000fe400078e001e */
[----:B------:R-:W2:Y:S01]  /*11ec0*/  LDL.LU R30, [R1+0x2ac] ;  /* 0x0002ac00011e7983 */ /* 0x000ea20000300800 */
[----:B------:R-:W-:-:S03]  /*11ed0*/  IMAD.MOV.U32 R4, RZ, RZ, R31 ;  /* 0x000000ffff047224 */ /* 0x000fc600078e001f */
[----:B------:R-:W2:Y:S01]  /*11ee0*/  LDL.LU R31, [R1+0x2a8] ;  /* 0x0002a800011f7983 */ /* 0x000ea20000300800 */
[----:B------:R-:W-:-:S03]  /*11ef0*/  @!P0 HADD2 R88, -R43.H0_H0, -RZ.H0_H0 ;  /* 0xa00000ff2b588230 */ /* 0x000fc60000000900 */
[----:B------:R1:W-:Y:S02]  /*11f00*/  STL [R1+0x184], R227 ;  /* 0x000184e301007387 */ /* 0x0003e40000100800 */
[----:B-1----:R-:W-:Y:S02]  /*11f10*/  IMAD.MOV.U32 R227, RZ, RZ, R6 ;  /* 0x000000ffffe37224 */ /* 0x002fe400078e0006 */
[----:B------:R-:W-:Y:S02]  /*11f20*/  IMAD.MOV.U32 R6, RZ, RZ, R7 ;  /* 0x000000ffff067224 */ /* 0x000fe400078e0007 */
[----:B------:R-:W-:Y:S01]  /*11f30*/  IMAD.MOV.U32 R7, RZ, RZ, R71 ;  /* 0x000000ffff077224 */ /* 0x000fe200078e0047 */
[----:B------:R-:W-:Y:S02]  /*11f40*/  PRMT R71, R43, 0x5410, R42 ;  /* 0x000054102b477816 */ /* 0x000fe4000000002a */
[----:B------:R-:W-:Y:S01]  /*11f50*/  @!P0 PRMT R43, R88, 0x5410, RZ ;  /* 0x00005410582b8816 */ /* 0x000fe200000000ff */
[----:B------:R-:W-:Y:S01]  /*11f60*/  IMAD.MOV.U32 R88, RZ, RZ, R4 ;  /* 0x000000ffff587224 */ /* 0x000fe200078e0004 */
[----:B------:R-:W-:-:S04]  /*11f70*/  LOP3.LUT R4, R0, 0xffff, RZ, 0xc0, !PT ;  /* 0x0000ffff00047812 */ /* 0x000fc800078ec0ff */
        /* <DEDUP_REMOVED lines=9> */
[----:B------:R-:W-:Y:S02]  /*12010*/  LOP3.LUT R0, R0, 0xff, RZ, 0xc0, !PT ;  /* 0x000000ff00007812 */ /* 0x000fe400078ec0ff */
[----:B------:R-:W-:-:S02]  /*12020*/  PRMT R41, R236, 0x7610, R41 ;  /* 0x00007610ec297816 */ /* 0x000fc40000000029 */
[----:B------:R-:W-:-:S03]  /*12030*/  ISETP.GE.U32.AND P1, PT, R194, R0, PT ;  /* 0x00000000c200720c */ /* 0x000fc60003f26070 */
[----:B------:R-:W-:Y:S01]  /*12040*/  @!P0 HADD2 R90, -R40.H0_H0, -RZ.H0_H0 ;  /* 0xa00000ff285a8230 */ /* 0x000fe20000000900 */
[----:B------:R-:W-:Y:S01]  /*12050*/  LOP3.LUT R0, R2, 0xff, RZ, 0xc0, !PT ;  /* 0x000000ff02007812 */ /* 0x000fe200078ec0ff */
[----:B------:R-:W-:Y:S01]  /*12060*/  IMAD.MOV.U32 R89, RZ, RZ, R70 ;  /* 0x000000ffff597224 */ /* 0x000fe200078e0046 */
[----:B------:R-:W-:Y:S02]  /*12070*/  PRMT R70, R41, 0x5410, R40 ;  /* 0x0000541029467816 */ /* 0x000fe40000000028 */
[----:B------:R-:W-:Y:S02]  /*12080*/  @!P0 PRMT R40, R90, 0x5410, RZ ;  /* 0x000054105a288816 */ /* 0x000fe400000000ff */
[----:B------:R-:W-:Y:S02]  /*12090*/  ISETP.GE.U32.AND P0, PT, R194, R0, PT ;  /* 0x00000000c200720c */ /* 0x000fe40003f06070 */
[----:B------:R-:W-:Y:S02]  /*120a0*/  F2FP.PACK_AB R179, R26, R39 ;  /* 0x000000271ab3723e */ /* 0x000fe400000000ff */
[----:B------:R-:W-:-:S02]  /*120b0*/  LOP3.LUT R0, R2, 0xffff, RZ, 0xc0, !PT ;  /* 0x0000ffff02007812 */ /* 0x000fc400078ec0ff */
[C---:B------:R-:W-:Y:S02]  /*120c0*/  PRMT R39, R36.reuse, 0x7610, R39 ;  /* 0x0000761024277816 */ /* 0x040fe40000000027 */
[----:B------:R-:W-:Y:S01]  /*120d0*/  SHF.R.U32.HI R0, RZ, 0x8, R0 ;  /* 0x00000008ff007819 */ /* 0x000fe20000011600 */
[----:B------:R-:W-:Y:S01]  /*120e0*/  IMAD.MOV.U32 R4, RZ, RZ, R89 ;  /* 0x000000ffff047224 */ /* 0x000fe200078e0059 */
[----:B------:R-:W-:Y:S01]  /*120f0*/  PRMT R38, R36, 0x7632, R38 ;  /* 0x0000763224267816 */ /* 0x000fe20000000026 */
[----:B------:R-:W-:Y:S02]  /*12100*/  IMAD.MOV.U32 R89, RZ, RZ, R88 ;  /* 0x000000ffff597224 */ /* 0x000fe400078e0058 */
[----:B------:R-:W-:Y:S01]  /*12110*/  @!P0 HADD2 R92, -R39.H0_H0, -RZ.H0_H0 ;  /* 0xa00000ff275c8230 */ /* 0x000fe20000000900 */
[----:B------:R-:W-:Y:S01]  /*12120*/  IMAD.MOV.U32 R88, RZ, RZ, R239 ;  /* 0x000000ffff587224 */ /* 0x000fe200078e00ef */
[----:B------:R-:W-:Y:S01]  /*12130*/  LOP3.LUT R0, R0, 0xffff, RZ, 0xc0, !PT ;  /* 0x0000ffff00007812 */ /* 0x000fe200078ec0ff */
[----:B------:R-:W-:Y:S01]  /*12140*/  IMAD.MOV.U32 R239, RZ, RZ, R69 ;  /* 0x000000ffffef7224 */ /* 0x000fe200078e0045 */
[----:B------:R-:W-:-:S02]  /*12150*/  PRMT R69, R39, 0x5410, R38 ;  /* 0x0000541027457816 */ /* 0x000fc40000000026 */
        /* <DEDUP_REMOVED lines=8> */
[----:B------:R-:W-:Y:S01]  /*121e0*/  IMAD.MOV.U32 R93, RZ, RZ, R4 ;  /* 0x000000ffff5d7224 */ /* 0x000fe200078e0004 */
[----:B------:R-:W-:Y:S01]  /*121f0*/  LOP3.LUT R0, R0, 0xff, RZ, 0xc0, !PT ;  /* 0x000000ff00007812 */ /* 0x000fe200078ec0ff */
[----:B------:R-:W-:Y:S01]  /*12200*/  IMAD.WIDE.U32 R2, R5, -0x2daee0ad, RZ ;  /* 0xd2511f5305027825 */ /* 0x000fe200078e00ff */
[----:B------:R-:W-:Y:S02]  /*12210*/  PRMT R36, R233, 0x7632, R36 ;  /* 0x00007632e9247816 */ /* 0x000fe40000000024 */
[----:B------:R-:W-:Y:S02]  /*12220*/  @!P1 PRMT R41, R91, 0x5410, RZ ;  /* 0x000054105b299816 */ /* 0x000fe400000000ff */
[----:B------:R-:W-:-:S02]  /*12230*/  ISETP.GE.U32.AND P1, PT, R194, R0, PT ;  /* 0x00000000c200720c */ /* 0x000fc40003f26070 */
[----:B------:R-:W-:Y:S02]  /*12240*/  LOP3.LUT R0, R3, R93, R8, 0x96, !PT ;  /* 0x0000005d03007212 */ /* 0x000fe400078e9608 */
[----:B------:R-:W-:Y:S01]  /*12250*/  PRMT R37, R233, 0x7610, R37 ;  /* 0x00007610e9257816 */ /* 0x000fe20000000025 */
[----:B------:R-:W-:Y:S01]  /*12260*/  @!P0 HADD2 R95, -R36.H0_H0, -RZ.H0_H0 ;  /* 0xa00000ff245f8230 */ /* 0x000fe20000000900 */
[----:B------:R-:W-:Y:S01]  /*12270*/  IMAD.MOV.U32 R233, RZ, RZ, R89 ;  /* 0x000000ffffe97224 */ /* 0x000fe200078e0059 */
[----:B------:R-:W-:Y:S01]  /*12280*/  LOP3.LUT R4, R0, 0xff, RZ, 0xc0, !PT ;  /* 0x000000ff00047812 */ /* 0x000fe200078ec0ff */
[----:B------:R-:W-:Y:S02]  /*12290*/  IMAD.MOV.U32 R89, RZ, RZ, R242 ;  /* 0x000000ffff597224 */ /* 0x000fe400078e00f2 */
[----:B------:R-:W-:Y:S01]  /*122a0*/  IMAD.MOV.U32 R242, RZ, RZ, R68 ;  /* 0x000000fffff27224 */ /* 0x000fe200078e0044 */
[----:B------:R-:W-:Y:S02]  /*122b0*/  PRMT R68, R37, 0x5410, R36 ;  /* 0x0000541025447816 */ /* 0x000fe40000000024 */
[----:B------:R-:W-:-:S02]  /*122c0*/  @!P0 PRMT R36, R95, 0x5410, RZ ;  /* 0x000054105f248816 */ /* 0x000fc400000000ff */
[----:B------:R-:W-:Y:S02]  /*122d0*/  ISETP.GE.U32.AND P0, PT, R194, R4, PT ;  /* 0x00000004c200720c */ /* 0x000fe40003f06070 */
        /* <DEDUP_REMOVED lines=10> */
[--C-:B------:R-:W-:Y:S02]  /*12380*/  SHF.R.U32.HI R4, RZ, 0x10, R0.reuse ;  /* 0x00000010ff047819 */ /* 0x100fe40000011600 */
[----:B------:R-:W-:-:S09]  /*12390*/  SHF.R.U32.HI R0, RZ, 0x18, R0 ;  /* 0x00000018ff007819 */ /* 0x000fd20000011600 */
[----:B------:R-:W-:-:S05]  /*123a0*/  @!P0 HADD2 R113, -R26.H0_H0, -RZ.H0_H0 ;  /* 0xa00000ff1a718230 */ /* 0x000fca0000000900 */
[----:B------:R-:W-:Y:S02]  /*123b0*/  @!P0 PRMT R26, R113, 0x5410, RZ ;  /* 0x00005410711a8816 */ /* 0x000fe400000000ff */
[----:B------:R-:W-:Y:S02]  /*123c0*/  ISETP.GE.U32.AND P0, PT, R194, R0, PT ;  /* 0x00000000c200720c */ /* 0x000fe40003f06070 */
[C---:B------:R-:W-:Y:S01]  /*123d0*/  PRMT R24, R237.reuse, 0x7632, R24 ;  /* 0x00007632ed187816 */ /* 0x040fe20000000018 */
[----:B------:R-:W-:Y:S01]  /*123e0*/  @!P1 HADD2 R94, -R37.H0_H0, -RZ.H0_H0 ;  /* 0xa00000ff255e9230 */ /* 0x000fe20000000900 */
[----:B------:R-:W-:Y:S02]  /*123f0*/  PRMT R25, R237, 0x7610, R25 ;  /* 0x00007610ed197816 */ /* 0x000fe40000000019 */
[----:B------:R-:W-:Y:S02]  /*12400*/  LOP3.LUT R0, R2, 0xff, RZ, 0xc0, !PT ;  /* 0x000000ff02007812 */ /* 0x000fe400078ec0ff */
[----:B------:R-:W-:Y:S01]  /*12410*/  @!P1 PRMT R37, R94, 0x5410, RZ ;  /* 0x000054105e259816 */ /* 0x000fe200000000ff */
[----:B------:R-:W-:-:S04]  /*12420*/  IMAD.MOV.U32 R94, RZ, RZ, R162 ;  /* 0x000000ffff5e7224 */ /* 0x000fc800078e00a2 */
[----:B------:R-:W-:Y:S01]  /*12430*/  @!P0 HADD2 R115, -R24.H0_H0, -RZ.H0_H0 ;  /* 0xa00000ff18738230 */ /* 0x000fe20000000900 */
[----:B------:R-:W-:-:S04]  /*12440*/  PRMT R162, R25, 0x5410, R24 ;  /* 0x0000541019a27816 */ /* 0x000fc80000000018 */
[----:B------:R-:W-:Y:S02]  /*12450*/  @!P0 PRMT R24, R115, 0x5410, RZ ;  /* 0x0000541073188816 */ /* 0x000fe400000000ff */
[----:B------:R-:W-:Y:S02]  /*12460*/  ISETP.GE.U32.AND P0, PT, R194, R0, PT ;  /* 0x00000000c200720c */ /* 0x000fe40003f06070 */
[----:B------:R-:W-:Y:S02]  /*12470*/  LOP3.LUT R0, R2, 0xffff, RZ, 0xc0, !PT ;  /* 0x0000ffff02007812 */ /* 0x000fe400078ec0ff */
[C---:B------:R-:W-:Y:S01]  /*12480*/  PRMT R23, R45.reuse, 0x7610, R23 ;  /* 0x000076102d177816 */ /* 0x040fe20000000017 */
[----:B------:R-:W-:Y:S01]  /*12490*/  IMAD.MOV.U32 R236, RZ, RZ, R243 ;  /* 0x000000ffffec7224 */ /* 0x000fe200078e00f3 */
[----:B------:R-:W-:Y:S01]  /*124a0*/  SHF.R.U32.HI R0, RZ, 0x8, R0 ;  /* 0x00000008ff007819 */ /* 0x000fe20000011600 */
[----:B------:R-:W-:Y:S01]  /*124b0*/  IMAD.MOV.U32 R243, RZ, RZ, R240 ;  /* 0x000000fffff37224 */ /* 0x000fe200078e00f0 */
[----:B------:R-:W-:Y:S01]  /*124c0*/  PRMT R22, R45, 0x7632, R22 ;  /* 0x000076322d167816 */ /* 0x000fe20000000016 */
[----:B------:R-:W-:Y:S01]  /*124d0*/  IMAD.MOV.U32 R240, RZ, RZ, R204 ;  /* 0x000000fffff07224 */ /* 0x000fe200078e00cc */
[C---:B------:R-:W-:Y:S01]  /*124e0*/  PRMT R17, R232.reuse, 0x7610, R17 ;  /* 0x00007610e8117816 */ /* 0x040fe20000000011 */
[----:B------:R-:W-:Y:S01]  /*124f0*/  IMAD.MOV.U32 R204, RZ, RZ, R205 ;  /* 0x000000ffffcc7224 */ /* 0x000fe200078e00cd */
[----:B------:R-:W-:Y:S01]  /*12500*/  PRMT R16, R232, 0x7632, R16 ;  /* 0x00007632e8107816 */ /* 0x000fe20000000010 */
[----:B------:R-:W-:Y:S01]  /*12510*/  @!P0 HADD2 R116, -R23.H0_H0, -RZ.H0_H0 ;  /* 0xa00000ff17748230 */ /* 0x000fe20000000900 */
[----:B------:R-:W-:Y:S01]  /*12520*/  IMAD.MOV.U32 R90, RZ, RZ, R28 ;  /* 0x000000ffff5a7224 */ /* 0x000fe200078e001c */
[----:B------:R-:W-:Y:S01]  /*12530*/  LOP3.LUT R0, R0, 0xffff, RZ, 0xc0, !PT ;  /* 0x0000ffff00007812 */ /* 0x000fe200078ec0ff */
[----:B------:R-:W-:-:S02]  /*12540*/  IMAD.MOV.U32 R91, RZ, RZ, R29 ;  /* 0x000000ffff5b7224 */ /* 0x000fc400078e001d */
[----:B------:R-:W-:Y:S01]  /*12550*/  IMAD.MOV.U32 R205, RZ, RZ, R196 ;  /* 0x000000ffffcd7224 */ /* 0x000fe200078e00c4 */
[----:B------:R-:W3:Y:S01]  /*12560*/  LDL.LU.64 R28, [R1+0x2a0] ;  /* 0x0002a000011c7983 */ /* 0x000ee20000300a00 */
[----:B------:R-:W-:Y:S02]  /*12570*/  IMAD.MOV.U32 R232, RZ, RZ, R93 ;  /* 0x000000ffffe87224 */ /* 0x000fe400078e005d */
[----:B------:R-:W-:Y:S01]  /*12580*/  IMAD.MOV.U32 R196, RZ, RZ, R161 ;  /* 0x000000ffffc47224 */ /* 0x000fe200078e00a1 */
[----:B------:R-:W-:Y:S01]  /*12590*/  PRMT R161, R23, 0x5410, R22 ;  /* 0x0000541017a17816 */ /* 0x000fe20000000016 */
[----:B------:R-:W-:Y:S01]  /*125a0*/  IMAD.MOV.U32 R93, RZ, RZ, R236 ;  /* 0x000000ffff5d7224 */ /* 0x000fe200078e00ec */
[----:B------:R-:W-:Y:S01]  /*125b0*/  @!P0 PRMT R23, R116, 0x5410, RZ ;  /* 0x0000541074178816 */ /* 0x000fe200000000ff */
[----:B------:R-:W4:Y:S01]  /*125c0*/  LDL R236, [R1+0x1a0] ;  /* 0x0001a00001ec7983 */ /* 0x000f220000100800 */
[----:B------:R-:W-:Y:S02]  /*125d0*/  ISETP.GE.U32.AND P0, PT, R194, R0, PT ;  /* 0x00000000c200720c */ /* 0x000fe40003f06070 */
[----:B------:R-:W-:Y:S01]  /*125e0*/  SHF.R.U32.HI R0, RZ, 0x10, R2 ;  /* 0x00000010ff007819 */ /* 0x000fe20000011602 */
[----:B------:R-:W2:Y:S03]  /*125f0*/  LDL R116, [R1+0x1b0] ;  /* 0x0001b00001747983 */ /* 0x000ea60000100800 */
[----:B------:R-:W-:-:S02]  /*12600*/  LOP3.LUT R0, R0, 0xff, RZ, 0xc0, !PT ;  /* 0x000000ff00007812 */ /* 0x000fc400078ec0ff */
[----:B------:R-:W-:Y:S02]  /*12610*/  LOP3.LUT R4, R4, 0xff, RZ, 0xc0, !PT ;  /* 0x000000ff04047812 */ /* 0x000fe400078ec0ff */
[C---:B------:R-:W-:Y:S02]  /*12620*/  ISETP.GE.U32.AND P5, PT, R194.reuse, R0, PT ;  /* 0x00000000c200720c */ /* 0x040fe40003fa6070 */
[----:B------:R-:W-:Y:S02]  /*12630*/  LOP3.LUT R0, R15, R207, R94, 0x96, !PT ;  /* 0x000000cf0f007212 */ /* 0x000fe400078e965e */
[----:B------:R-:W-:-:S03]  /*12640*/  ISETP.GE.U32.AND P1, PT, R194, R4, PT ;  /* 0x00000004c200720c */ /* 0x000fc60003f26070 */
[----:B------:R-:W-:Y:S01]  /*12650*/  IMAD.WIDE.U32 R4, R0, -0x2daee0ad, RZ ;  /* 0xd2511f5300047825 */ /* 0x000fe200078e00ff */
[----:B------:R-:W-:-:S04]  /*12660*/  LOP3.LUT R3, R231, R200, R14, 0x96, !PT ;  /* 0x000000c8e7037212 */ /* 0x000fc800078e960e */
[----:B------:R-:W-:Y:S01]  /*12670*/  LOP3.LUT R0, R5, R198, R90, 0x96, !PT ;  /* 0x000000c605007212 */ /* 0x000fe200078e965a */
[----:B------:R-:W-:Y:S02]  /*12680*/  IMAD.MOV.U32 R92, RZ, RZ, R6 ;  /* 0x000000ffff5c7224 */ /* 0x000fe400078e0006 */
[----:B------:R-:W-:Y:S02]  /*12690*/  IMAD.MOV.U32 R91, RZ, RZ, R7 ;  /* 0x000000ffff5b7224 */ /* 0x000fe400078e0007 */
        /* <DEDUP_REMOVED lines=18> */
[----:B------:R-:W-:Y:S01]  /*127c0*/  LOP3.LUT R4, R0, 0xffff, RZ, 0xc0, !PT ;  /* 0x0000ffff00047812 */ /* 0x000fe200078ec0ff */
[----:B------:R-:W-:-:S03]  /*127d0*/  IMAD.MOV.U32 R112, RZ, RZ, R91 ;  /* 0x000000ffff707224 */ /* 0x000fc600078e005b */
        /* <DEDUP_REMOVED lines=14> */
[----:B------:R-:W-:Y:S01]  /*128c0*/  IMAD.MOV.U32 R95, RZ, RZ, R88 ;  /* 0x000000ffff5f7224 */ /* 0x000fe200078e0058 */
[----:B------:R-:W-:Y:S01]  /*128d0*/  PRMT R15, R82, 0x7610, R15 ;  /* 0x00007610520f7816 */ /* 0x000fe2000000000f */
[----:B------:R-:W-:Y:S01]  /*128e0*/  IMAD.MOV.U32 R88, RZ, RZ, R242 ;  /* 0x000000ffff587224 */ /* 0x000fe200078e00f2 */
[----:B------:R-:W-:Y:S01]  /*128f0*/  LOP3.LUT R0, R2, 0xff, RZ, 0xc0, !PT ;  /* 0x000000ff02007812 */ /* 0x000fe200078ec0ff */
[----:B------:R-:W-:Y:S02]  /*12900*/  IMAD.MOV.U32 R242, RZ, RZ, R240 ;  /* 0x000000fffff27224 */ /* 0x000fe400078e00f0 */
[----:B------:R-:W-:-:S04]  /*12910*/  IMAD.MOV.U32 R240, RZ, RZ, R196 ;  /* 0x000000fffff07224 */ /* 0x000fc800078e00c4 */
[----:B------:R-:W-:Y:S01]  /*12920*/  @!P0 HADD2 R122, -R14.H0_H0, -RZ.H0_H0 ;  /* 0xa00000ff0e7a8230 */ /* 0x000fe20000000900 */
[----:B------:R-:W-:-:S04]  /*12930*/  PRMT R196, R15, 0x5410, R14 ;  /* 0x000054100fc47816 */ /* 0x000fc8000000000e */
[----:B------:R-:W-:Y:S02]  /*12940*/  @!P0 PRMT R14, R122, 0x5410, RZ ;  /* 0x000054107a0e8816 */ /* 0x000fe400000000ff */
[----:B------:R-:W-:Y:S01]  /*12950*/  ISETP.GE.U32.AND P0, PT, R194, R0, PT ;  /* 0x00000000c200720c */ /* 0x000fe20003f06070 */
[----:B------:R-:W-:Y:S01]  /*12960*/  @!P1 HADD2 R114, -R25.H0_H0, -RZ.H0_H0 ;  /* 0xa00000ff19729230 */ /* 0x000fe20000000900 */
[----:B------:R-:W-:Y:S02]  /*12970*/  LOP3.LUT R0, R2, 0xffff, RZ, 0xc0, !PT ;  /* 0x0000ffff02007812 */ /* 0x000fe400078ec0ff */
[----:B------:R-:W-:Y:S02]  /*12980*/  PRMT R13, R187, 0x7610, R13 ;  /* 0x00007610bb0d7816 */ /* 0x000fe4000000000d */
[----:B------:R-:W-:Y:S02]  /*12990*/  @!P1 PRMT R25, R114, 0x5410, RZ ;  /* 0x0000541072199816 */ /* 0x000fe400000000ff */
[----:B------:R-:W-:-:S02]  /*129a0*/  ISETP.GE.U32.AND P1, PT, R194, R6, PT ;  /* 0x00000006c200720c */ /* 0x000fc40003f26070 */
[----:B------:R-:W-:Y:S02]  /*129b0*/  SHF.R.U32.HI R0, RZ, 0x8, R0 ;  /* 0x00000008ff007819 */ /* 0x000fe40000011600 */
[----:B------:R-:W-:Y:S01]  /*129c0*/  PRMT R12, R187, 0x7632, R12 ;  /* 0x00007632bb0c7816 */ /* 0x000fe2000000000c */
[----:B------:R-:W-:Y:S01]  /*129d0*/  @!P0 HADD2 R124, -R13.H0_H0, -RZ.H0_H0 ;  /* 0xa00000ff0d7c8230 */ /* 0x000fe20000000900 */
[----:B------:R-:W-:Y:S02]  /*129e0*/  LOP3.LUT R0, R0, 0xffff, RZ, 0xc0, !PT ;  /* 0x0000ffff00007812 */ /* 0x000fe400078ec0ff */
[----:B------:R-:W-:Y:S02]  /*129f0*/  PRMT R187, R13, 0x5410, R12 ;  /* 0x000054100dbb7816 */ /* 0x000fe4000000000c */
[----:B------:R-:W-:Y:S02]  /*12a00*/  PRMT R18, R83, 0x7632, R18 ;  /* 0x0000763253127816 */ /* 0x000fe40000000012 */
[----:B------:R-:W-:-:S02]  /*12a10*/  @!P0 PRMT R13, R124, 0x5410, RZ ;  /* 0x000054107c0d8816 */ /* 0x000fc400000000ff */
[----:B------:R-:W-:Y:S01]  /*12a20*/  ISETP.GE.U32.AND P0, PT, R194, R0, PT ;  /* 0x00000000c200720c */ /* 0x000fe20003f06070 */
[----:B------:R-:W-:Y:S01]  /*12a30*/  @!P1 HADD2 R120, -R18.H0_H0, -RZ.H0_H0 ;  /* 0xa00000ff12789230 */ /* 0x000fe20000000900 */
[----:B------:R-:W-:Y:S01]  /*12a40*/  PRMT R19, R83, 0x7610, R19 ;  /* 0x0000761053137816 */ /* 0x000fe20000000013 */
[----:B------:R-:W-:Y:S01]  /*12a50*/  IMAD.MOV.U32 R90, RZ, RZ, R160 ;  /* 0x000000ffff5a7224 */ /* 0x000fe200078e00a0 */
[----:B------:R-:W-:Y:S02]  /*12a60*/  LOP3.LUT R4, R4, 0xff, RZ, 0xc0, !PT ;  /* 0x000000ff04047812 */ /* 0x000fe400078ec0ff */
[----:B------:R-:W-:Y:S02]  /*12a70*/  PRMT R160, R19, 0x5410, R18 ;  /* 0x0000541013a07816 */ /* 0x000fe40000000012 */
[----:B------:R-:W-:Y:S02]  /*12a80*/  @!P1 PRMT R18, R120, 0x5410, RZ ;  /* 0x0000541078129816 */ /* 0x000fe400000000ff */
[----:B------:R-:W-:-:S02]  /*12a90*/  ISETP.GE.U32.AND P1, PT, R194, R4, PT ;  /* 0x00000004c200720c */ /* 0x000fc40003f26070 */
[--C-:B------:R-:W-:Y:S01]  /*12aa0*/  SHF.R.U32.HI R0, RZ, 0x10, R2.reuse ;  /* 0x00000010ff007819 */ /* 0x100fe20000011602 */
[----:B------:R-:W-:Y:S01]  /*12ab0*/  @!P0 HADD2 R125, -R12.H0_H0, -RZ.H0_H0 ;  /* 0xa00000ff0c7d8230 */ /* 0x000fe20000000900 */
[----:B------:R-:W-:Y:S02]  /*12ac0*/  SHF.R.U32.HI R2, RZ, 0x18, R2 ;  /* 0x00000018ff027819 */ /* 0x000fe40000011602 */
[----:B------:R-:W-:Y:S02]  /*12ad0*/  LOP3.LUT R5, R5, R233, R8, 0x96, !PT ;  /* 0x000000e905057212 */ /* 0x000fe400078e9608 */
[----:B------:R-:W-:Y:S02]  /*12ae0*/  @!P0 PRMT R12, R125, 0x5410, RZ ;  /* 0x000054107d0c8816 */ /* 0x000fe400000000ff */
[----:B------:R-:W-:Y:S01]  /*12af0*/  ISETP.GE.U32.AND P0, PT, R194, R2, PT ;  /* 0x00000002c200720c */ /* 0x000fe20003f06070 */
[----:B------:R-:W-:Y:S02]  /*12b00*/  IMAD.WIDE.U32 R2, R5, -0x2daee0ad, RZ ;  /* 0xd2511f5305027825 */ /* 0x000fe400078e00ff */
[----:B------:R-:W-:Y:S01]  /*12b10*/  @!P1 HADD2 R123, -R15.H0_H0, -RZ.H0_H0 ;  /* 0xa00000ff0f7b9230 */ /* 0x000fe20000000900 */
[----:B------:R-:W-:-:S02]  /*12b20*/  LOP3.LUT R0, R0, 0xff, RZ, 0xc0, !PT ;  /* 0x000000ff00007812 */ /* 0x000fc400078ec0ff */
[----:B------:R-:W-:Y:S02]  /*12b30*/  PRMT R10, R81, 0x7632, R10 ;  /* 0x00007632510a7816 */ /* 0x000fe4000000000a */
[----:B------:R-:W-:Y:S02]  /*12b40*/  @!P1 PRMT R15, R123, 0x5410, RZ ;  /* 0x000054107b0f9816 */ /* 0x000fe400000000ff */
[----:B------:R-:W-:Y:S02]  /*12b50*/  ISETP.GE.U32.AND P1, PT, R194, R0, PT ;  /* 0x00000000c200720c */ /* 0x000fe40003f26070 */
[----:B------:R-:W-:Y:S01]  /*12b60*/  LOP3.LUT R0, R3, R232, R44, 0x96, !PT ;  /* 0x000000e803007212 */ /* 0x000fe200078e962c */
[----:B------:R-:W-:Y:S01]  /*12b70*/  @!P0 HADD2 R127, -R10.H0_H0, -RZ.H0_H0 ;  /* 0xa00000ff0a7f8230 */ /* 0x000fe20000000900 */
[----:B------:R-:W-:Y:S01]  /*12b80*/  PRMT R11, R81, 0x7610, R11 ;  /* 0x00007610510b7816 */ /* 0x000fe2000000000b */
[----:B------:R-:W-:Y:S01]  /*12b90*/  IMAD.MOV.U32 R115, RZ, RZ, R186 ;  /* 0x000000ffff737224 */ /* 0x000fe200078e00ba */
[----:B------:R-:W-:-:S02]  /*12ba0*/  LOP3.LUT R4, R0, 0xff, RZ, 0xc0, !PT ;  /* 0x000000ff00047812 */ /* 0x000fc400078ec0ff */
[----:B------:R-:W-:Y:S02]  /*12bb0*/  PRMT R186, R11, 0x5410, R10 ;  /* 0x000054100bba7816 */ /* 0x000fe4000000000a */
[----:B------:R-:W-:Y:S02]  /*12bc0*/  @!P0 PRMT R10, R127, 0x5410, RZ ;  /* 0x000054107f0a8816 */ /* 0x000fe400000000ff */
[----:B------:R-:W-:Y:S02]  /*12bd0*/  ISETP.GE.U32.AND P0, PT, R194, R4, PT ;  /* 0x00000004c200720c */ /* 0x000fe40003f06070 */
        /* <DEDUP_REMOVED lines=31> */
[----:B------:R-:W-:Y:S01]  /*12dd0*/  SHF.R.U32.HI R0, RZ, 0x8, R0 ;  /* 0x00000008ff007819 */ /* 0x000fe20000011600 */
[----:B------:R-:W-:Y:S01]  /*12de0*/  IMAD.MOV.U32 R113, RZ, RZ, R92 ;  /* 0x000000ffff717224 */ /* 0x000fe200078e005c */
        /* <DEDUP_REMOVED lines=15> */
[----:B------:R-:W-:Y:S01]  /*12ee0*/  ST.E.U16 [R34.64+-0x80], R176 ;  /* 0xffff80b022007985 */ /* 0x000fe2000c101504 */
[----:B------:R-:W-:-:S03]  /*12ef0*/  SHF.R.U32.HI R2, RZ, 0x18, R2 ;  /* 0x00000018ff027819 */ /* 0x000fc60000011602 */
[----:B------:R-:W-:Y:S01]  /*12f00*/  ST.E.U16 [R34.64+-0x7e], R111 ;  /* 0xffff826f22007985 */ /* 0x000fe2000c101504 */
[----:B----4-:R-:W-:-:S03]  /*12f10*/  IADD3 R83, R236, 0x4, RZ ;  /* 0x00000004ec537810 */ /* 0x010fc60007ffe0ff */
[----:B------:R-:W-:Y:S04]  /*12f20*/  ST.E.U16 [R32.64+-0x80], R178 ;  /* 0xffff80b220007985 */ /* 0x000fe8000c101504 */
[----:B------:R-:W-:Y:S01]  /*12f30*/  @!P0 HADD2 R170, -R48.H0_H0, -RZ.H0_H0 ;  /* 0xa00000ff30aa8230 */ /* 0x000fe20000000900 */
[----:B------:R-:W-:Y:S01]  /*12f40*/  ST.E.U16 [R32.64+-0x7e], R177 ;  /* 0xffff82b120007985 */ /* 0x000fe2000c101504 */
[----:B------:R-:W-:-:S03]  /*12f50*/  @P0 PRMT R44, R48, 0x7610, R44 ;  /* 0x00007610302c0816 */ /* 0x000fc6000000002c */
[----:B--2---:R-:W-:Y:S01]  /*12f60*/  ST.E.U16 [R30.64+-0x80], R43 ;  /* 0xffff802b1e007985 */ /* 0x004fe2000c101504 */
[----:B------:R-:W-:-:S03]  /*12f70*/  @!P0 PRMT R44, R170, 0x5410, RZ ;  /* 0x00005410aa2c8816 */ /* 0x000fc600000000ff */
[----:B------:R-:W-:Y:S01]  /*12f80*/  ST.E.U16 [R30.64+-0x7e], R42 ;  /* 0xffff822a1e007985 */ /* 0x000fe2000c101504 */
[----:B------:R-:W-:-:S03]  /*12f90*/  ISETP.GE.U32.AND P0, PT, R194, R2, PT ;  /* 0x00000002c200720c */ /* 0x000fc60003f06070 */
[----:B---3--:R-:W-:Y:S04]  /*12fa0*/  ST.E.U16 [R28.64+-0x80], R41 ;  /* 0xffff80291c007985 */ /* 0x008fe8000c101504 */
[----:B------:R-:W-:Y:S01]  /*12fb0*/  ST.E.U16 [R28.64+-0x7e], R40 ;  /* 0xffff82281c007985 */ /* 0x000fe2000c101504 */
        /* <DEDUP_REMOVED lines=16> */
[----:B------:R1:W-:Y:S02]  /*130c0*/  ST.E.U16 [R28.64+-0x60], R25 ;  /* 0xffffa0191c007985 */ /* 0x0003e4000c101504 */
[----:B------:R-:W-:Y:S02]  /*130d0*/  @!P0 HADD2 R171, -R0.H0_H0, -RZ.H0_H0 ;  /* 0xa00000ff00ab8230 */ /* 0x000fe40000000900 */
[----:B------:R-:W-:Y:S01]  /*130e0*/  STL [R1+0x134], R83 ;  /* 0x0001345301007387 */ /* 0x000fe20000100800 */
[----:B------:R-:W-:-:S03]  /*130f0*/  PRMT R184, R48, 0x5410, R0 ;  /* 0x0000541030b87816 */ /* 0x000fc60000000000 */
[----:B------:R-:W-:Y:S01]  /*13100*/  STL.64 [R1+0x120], R236 ;  /* 0x000120ec01007387 */ /* 0x000fe20000100a00 */
[----:B------:R-:W-:Y:S01]  /*13110*/  IMAD.MOV.U32 R169, RZ, RZ, R181 ;  /* 0x000000ffffa97224 */ /* 0x000fe200078e00b5 */
[----:B------:R-:W-:Y:S01]  /*13120*/  @!P0 PRMT R0, R171, 0x5410, RZ ;  /* 0x00005410ab008816 */ /* 0x000fe200000000ff */
[----:B------:R-:W-:Y:S02]  /*13130*/  IMAD.MOV.U32 R170, RZ, RZ, R188 ;  /* 0x000000ffffaa7224 */ /* 0x000fe400078e00bc */
[----:B------:R-:W-:Y:S01]  /*13140*/  IMAD.MOV.U32 R171, RZ, RZ, R190 ;  /* 0x000000ffffab7224 */ /* 0x000fe200078e00be */
[----:B-1----:R-:W-:Y:S02]  /*13150*/  LOP3.LUT R25, R116, R237, RZ, 0x3c, !PT ;  /* 0x000000ed74197212 */ /* 0x002fe400078e3cff */
[----:B------:R-:W-:Y:S02]  /*13160*/  IADD3 R26, R183, -0x4498517b, RZ ;  /* 0xbb67ae85b71a7810 */ /* 0x000fe40007ffe0ff */
[----:B------:R-:W2:Y:S01]  /*13170*/  LDL.LU.64 R182, [R1+0x298] ;  /* 0x0002980001b67983 */ /* 0x000ea20000300a00 */
[----:B------:R-:W-:-:S05]  /*13180*/  IMAD.WIDE.U32 R110, R25, -0x2daee0ad, RZ ;  /* 0xd2511f53196e7825 */ /* 0x000fca00078e00ff */
[----:B------:R-:W-:Y:S04]  /*13190*/  STL.64 [R1+0x90], R110 ;  /* 0x0000906e01007387 */ /* 0x000fe80000100a00 */
[----:B------:R-:W-:Y:S04]  /*131a0*/  STL [R1+0x12c], R26 ;  /* 0x00012c1a01007387 */ /* 0x000fe80000100800 */
[----:B------:R-:W3:Y:S04]  /*131b0*/  LDL.LU R181, [R1+0x294] ;  /* 0x0002940001b57983 */ /* 0x000ee80000300800 */
[----:B------:R-:W4:Y:S04]  /*131c0*/  LDL.LU R188, [R1+0x290] ;  /* 0x0002900001bc7983 */ /* 0x000f280000300800 */
[----:B------:R-:W2:Y:S01]  /*131d0*/  LDL.LU R190, [R1+0x28c] ;  /* 0x00028c0001be7983 */ /* 0x000ea20000300800 */
[----:B------:R-:W-:Y:S01]  /*131e0*/  LOP3.LUT R2, R47, R207, R236, 0x96, !PT ;  /* 0x000000cf2f027212 */ /* 0x000fe200078e96ec */
[----:B------:R-:W-:-:S04]  /*131f0*/  @!P5 HADD2 R118, -R19.H0_H0, -RZ.H0_H0 ;  /* 0xa00000ff1376d230 */ /* 0x000fc80000000900 */
[----:B------:R-:W-:Y:S01]  /*13200*/  IMAD.WIDE.U32 R2, R2, -0x2daee0ad, RZ ;  /* 0xd2511f5302027825 */ /* 0x000fe200078e00ff */
[----:B------:R-:W-:-:S04]  /*13210*/  @!P5 PRMT R19, R118, 0x5410, RZ ;  /* 0x000054107613d816 */ /* 0x000fc800000000ff */
[----:B------:R-:W-:Y:S02]  /*13220*/  LOP3.LUT R21, R21, R195, R2, 0x96, !PT ;  /* 0x000000c315157212 */ /* 0x000fe400078e9602 */
[----:B------:R-:W-:Y:S02]  /*13230*/  LOP3.LUT R2, R3, R198, R110, 0x96, !PT ;  /* 0x000000c603027212 */ /* 0x000fe400078e966e */
[----:B------:R-:W-:Y:S01]  /*13240*/  LOP3.LUT R3, R111, R26, R212, 0x96, !PT ;  /* 0x0000001a6f037212 */ /* 0x000fe200078e96d4 */
[----:B------:R-:W-:Y:S04]  /*13250*/  ST.E.U16 [R28.64+-0x5e], R24 ;  /* 0xffffa2181c007985 */ /* 0x000fe8000c101504 */
[----:B------:R1:W-:Y:S01]  /*13260*/  ST.E.U16 [R34.64+-0x50], R49 ;  /* 0xffffb03122007985 */ /* 0x0003e2000c101504 */
[----:B------:R-:W-:-:S03]  /*13270*/  IMAD.WIDE.U32 R230, R3, -0x326172a9, RZ ;  /* 0xcd9e8d5703e67825 */ /* 0x000fc600078e00ff */
[----:B------:R-:W-:Y:S01]  /*13280*/  ST.E.U16 [R34.64+-0x4e], R66 ;  /* 0xffffb24222007985 */ /* 0x000fe2000c101504 */
[----:B------:R-:W-:-:S03]  /*13290*/  IMAD.WIDE.U32 R2, R2, -0x326172a9, RZ ;  /* 0xcd9e8d5702027825 */ /* 0x000fc600078e00ff */
[----:B------:R-:W-:Y:S01]  /*132a0*/  ST.E.U16 [R32.64+-0x50], R67 ;  /* 0xffffb04320007985 */ /* 0x000fe2000c101504 */
[----:B------:R-:W-:-:S03]  /*132b0*/  IMAD.WIDE.U32 R46, R21, -0x326172a9, RZ ;  /* 0xcd9e8d57152e7825 */ /* 0x000fc600078e00ff */
[----:B------:R-:W-:Y:S01]  /*132c0*/  ST.E.U16 [R32.64+-0x4e], R100 ;  /* 0xffffb26420007985 */ /* 0x000fe2000c101504 */
[----:B------:R-:W-:-:S03]  /*132d0*/  @!P1 HADD2 R131, -R7.H0_H0, -RZ.H0_H0 ;  /* 0xa00000ff07839230 */ /* 0x000fc60000000900 */
[----:B------:R-:W-:Y:S04]  /*132e0*/  ST.E.U16 [R30.64+-0x50], R23 ;  /* 0xffffb0171e007985 */ /* 0x000fe8000c101504 */
[----:B------:R1:W-:Y:S04]  /*132f0*/  ST.E.U16 [R30.64+-0x4e], R22 ;  /* 0xffffb2161e007985 */ /* 0x0003e8000c101504 */
[----:B------:R-:W-:Y:S04]  /*13300*/  ST.E.U16 [R28.64+-0x50], R19 ;  /* 0xffffb0131c007985 */ /* 0x000fe8000c101504 */
[----:B------:R-:W-:Y:S04]  /*13310*/  ST.E.U16 [R28.64+-0x4e], R18 ;  /* 0xffffb2121c007985 */ /* 0x000fe8000c101504 */
[----:B------:R-:W-:Y:S04]  /*13320*/  ST.E.U16 [R34.64+-0x40], R65 ;  /* 0xffffc04122007985 */ /* 0x000fe8000c101504 */
[----:B------:R-:W-:Y:S01]  /*13330*/  ST.E.U16 [R34.64+-0x3e], R62 ;  /* 0xffffc23e22007985 */ /* 0x000fe2000c101504 */
[----:B------:R-:W-:-:S03]  /*13340*/  LOP3.LUT R3, R3, R193, R230, 0x96, !PT ;  /* 0x000000c103037212 */ /* 0x000fc600078e96e6 */
[----:B------:R-:W-:Y:S04]  /*13350*/  ST.E.U16 [R32.64+-0x40], R64 ;  /* 0xffffc04020007985 */ /* 0x000fe8000c101504 */
[----:B------:R-:W-:Y:S01]  /*13360*/  ST.E.U16 [R32.64+-0x3e], R63 ;  /* 0xffffc23f20007985 */ /* 0x000fe2000c101504 */
[----:B------:R-:W-:-:S03]  /*13370*/  LOP3.LUT R21, R47, R192, R2, 0x96, !PT ;  /* 0x000000c02f157212 */ /* 0x000fc600078e9602 */
        /* <DEDUP_REMOVED lines=8> */
[----:B------:R-:W-:Y:S01]  /*13400*/  ST.E.U16 [R32.64+-0x2e], R59 ;  /* 0xffffd23b20007985 */ /* 0x000fe2000c101504 */
[----:B------:R-:W-:-:S03]  /*13410*/  IMAD.WIDE.U32 R2, R3, -0x2daee0ad, RZ ;  /* 0xd2511f5303027825 */ /* 0x000fc600078e00ff */
[----:B------:R-:W-:Y:S04]  /*13420*/  ST.E.U16 [R30.64+-0x30], R13 ;  /* 0xffffd00d1e007985 */ /* 0x000fe8000c101504 */
[----:B------:R-:W-:Y:S01]  /*13430*/  ST.E.U16 [R30.64+-0x2e], R12 ;  /* 0xffffd20c1e007985 */ /* 0x000fe2000c101504 */
[----:B-1----:R-:W-:-:S03]  /*13440*/  IMAD.WIDE.U32 R48, R21, -0x2daee0ad, RZ ;  /* 0xd2511f5315307825 */ /* 0x002fc600078e00ff */
[----:B------:R-:W-:Y:S04]  /*13450*/  ST.E.U16 [R28.64+-0x30], R11 ;  /* 0xffffd00b1c007985 */ /* 0x000fe8000c101504 */
[----:B------:R1:W-:Y:S04]  /*13460*/  ST.E.U16 [R28.64+-0x2e], R10 ;  /* 0xffffd20a1c007985 */ /* 0x0003e8000c101504 */
[----:B------:R-:W-:Y:S04]  /*13470*/  ST.E.U16 [R34.64+-0x20], R57 ;  /* 0xffffe03922007985 */ /* 0x000fe8000c101504 */
[----:B------:R-:W-:Y:S04]  /*13480*/  ST.E.U16 [R34.64+-0x1e], R54 ;  /* 0xffffe23622007985 */ /* 0x000fe8000c101504 */
[----:B------:R-:W-:Y:S04]  /*13490*/  ST.E.U16 [R32.64+-0x20], R56 ;  /* 0xffffe03820007985 */ /* 0x000fe8000c101504 */
[----:B------:R-:W-:Y:S04]  /*134a0*/  ST.E.U16 [R32.64+-0x1e], R55 ;  /* 0xffffe23720007985 */ /* 0x000fe8000c101504 */
[----:B------:R1:W-:Y:S04]  /*134b0*/  ST.E.U16 [R30.64+-0x20], R9 ;  /* 0xffffe0091e007985 */ /* 0x0003e8000c101504 */
[----:B------:R-:W-:Y:S01]  /*134c0*/  ST.E.U16 [R30.64+-0x1e], R8 ;  /* 0xffffe2081e007985 */ /* 0x000fe2000c101504 */
[----:B------:R-:W-:-:S03]  /*134d0*/  LOP3.LUT R3, R3, R191, R20, 0x96, !PT ;  /* 0x000000bf03037212 */ /* 0x000fc600078e9614 */
        /* <DEDUP_REMOVED lines=8> */
[----:B------:R1:W-:Y:S04]  /*13560*/  ST.E.U16 [R30.64+-0xe], R4 ;  /* 0xfffff2041e007985 */ /* 0x0003e8000c101504 */
[----:B------:R-:W-:Y:S04]  /*13570*/  ST.E.U16 [R28.64+-0x10], R44 ;  /* 0xfffff02c1c007985 */ /* 0x000fe8000c101504 */
[----:B------:R1:W-:Y:S01]  /*13580*/  ST.E.U16 [R28.64+-0xe], R0 ;  /* 0xfffff2001c007985 */ /* 0x0003e2000c101504 */
[----:B------:R-:W-:-:S04]  /*13590*/  IMAD.WIDE.U32 R22, R3, -0x326172a9, RZ ;  /* 0xcd9e8d5703167825 */ /* 0x000fc800078e00ff */
[----:B------:R-:W-:-:S05]  /*135a0*/  IMAD.WIDE.U32 R2, R2, -0x326172a9, RZ ;  /* 0xcd9e8d5702027825 */ /* 0x000fca00078e00ff */
[C---:B-1----:R-:W-:Y:S02]  /*135b0*/  LOP3.LUT R10, R2.reuse, 0xff, RZ, 0xc0, !PT ;  /* 0x000000ff020a7812 */ /* 0x042fe400078ec0ff */
[--C-:B------:R-:W-:Y:S02]  /*135c0*/  SHF.R.U32.HI R9, RZ, 0x18, R2.reuse ;  /* 0x00000018ff097819 */ /* 0x100fe40000011602 */
[----:B------:R-:W-:Y:S02]  /*135d0*/  SHF.R.U32.HI R4, RZ, 0x10, R2 ;  /* 0x00000010ff047819 */ /* 0x000fe40000011602 */
[----:B------:R-:W-:Y:S02]  /*135e0*/  LOP3.LUT R0, R3, R238, R22, 0x96, !PT ;  /* 0x000000ee03007212 */ /* 0x000fe400078e9616 */
[----:B------:R-:W-:Y:S02]  /*135f0*/  LOP3.LUT R3, R2, 0xffff, RZ, 0xc0, !PT ;  /* 0x0000ffff02037812 */ /* 0x000fe400078ec0ff */
[----:B------:R-:W-:-:S02]  /*13600*/  LOP3.LUT R2, R0, 0xffff, RZ, 0xc0, !PT ;  /* 0x0000ffff00027812 */ /* 0x000fc400078ec0ff */
[----:B------:R-:W-:Y:S02]  /*13610*/  SHF.R.U32.HI R6, RZ, 0x8, R3 ;  /* 0x00000008ff067819 */ /* 0x000fe40000011603 */
[----:B------:R-:W-:Y:S02]  /*13620*/  SHF.R.U32.HI R3, RZ, 0x10, R0 ;  /* 0x00000010ff037819 */ /* 0x000fe40000011600 */
[----:B------:R-:W-:Y:S02]  /*13630*/  LOP3.LUT R5, R4, 0xff, RZ, 0xc0, !PT ;  /* 0x000000ff04057812 */ /* 0x000fe400078ec0ff */
[----:B------:R-:W-:Y:S01]  /*13640*/  SHF.R.U32.HI R4, RZ, 0x8, R2 ;  /* 0x00000008ff047819 */ /* 0x000fe20000011602 */
[----:B------:R-:W-:Y:S01]  /*13650*/  IMAD.MOV.U32 R168, RZ, RZ, R115 ;  /* 0x000000ffffa87224 */ /* 0x000fe200078e0073 */
[----:B------:R-:W-:Y:S02]  /*13660*/  LOP3.LUT R8, R0, 0xff, RZ, 0xc0, !PT ;  /* 0x000000ff00087812 */ /* 0x000fe400078ec0ff */
[----:B------:R-:W-:-:S02]  /*13670*/  SHF.R.U32.HI R7, RZ, 0x18, R0 ;  /* 0x00000018ff077819 */ /* 0x000fc40000011600 */
[----:B------:R-:W-:Y:S01]  /*13680*/  LOP3.LUT R2, R3, 0xff, RZ, 0xc0, !PT ;  /* 0x000000ff03027812 */ /* 0x000fe200078ec0ff */
[----:B------:R-:W-:Y:S01]  /*13690*/  IMAD.MOV.U32 R115, RZ, RZ, R222 ;  /* 0x000000ffff737224 */ /* 0x000fe200078e00de */
[----:B------:R-:W-:Y:S02]  /*136a0*/  PRMT R222, R194, 0x7054, R194 ;  /* 0x00007054c2de7816 */ /* 0x000fe400000000c2 */
[----:B------:R-:W-:Y:S02]  /*136b0*/  PRMT R3, R5, 0x5410, R9 ;  /* 0x0000541005037816 */ /* 0x000fe40000000009 */
[----:B------:R-:W-:Y:S02]  /*136c0*/  PRMT R0, R10, 0x5410, R6 ;  /* 0x000054100a007816 */ /* 0x000fe40000000006 */
[----:B------:R-:W-:Y:S02]  /*136d0*/  PRMT R4, R8, 0x5410, R4 ;  /* 0x0000541008047816 */ /* 0x000fe40000000004 */
[----:B------:R-:W-:Y:S01]  /*136e0*/  PRMT R5, R2, 0x5410, R7 ;  /* 0x0000541002057816 */ /* 0x000fe20000000007 */
[----:B------:R-:W-:-:S02]  /*136f0*/  HSET2.LE.AND R2, R3, R222, PT ;  /* 0x000000de03027233 */ /* 0x000fc40003803000 */
[--C-:B------:R-:W-:Y:S02]  /*13700*/  HSET2.LE.AND R0, R0, R222.reuse, PT ;  /* 0x000000de00007233 */ /* 0x100fe40003803000 */
[--C-:B------:R-:W-:Y:S02]  /*13710*/  HSET2.LE.AND R3, R4, R222.reuse, PT ;  /* 0x000000de04037233 */ /* 0x100fe40003803000 */
[----:B------:R-:W-:Y:S01]  /*13720*/  HSET2.LE.AND R5, R5, R222, PT ;  /* 0x000000de05057233 */ /* 0x000fe20003803000 */
[----:B------:R-:W-:Y:S02]  /*13730*/  LOP3.LUT R6, R69, R0, RZ, 0xc0, !PT ;  /* 0x0000000045067212 */ /* 0x000fe400078ec0ff */
[----:B------:R-:W-:Y:S02]  /*13740*/  LOP3.LUT R7, R68, R2, RZ, 0xc0, !PT ;  /* 0x0000000244077212 */ /* 0x000fe400078ec0ff */
[----:B------:R-:W-:Y:S02]  /*13750*/  LOP3.LUT R4, R71, R3, RZ, 0xc0, !PT ;  /* 0x0000000347047212 */ /* 0x000fe400078ec0ff */
[----:B------:R-:W-:Y:S01]  /*13760*/  LOP3.LUT R5, R70, R5, RZ, 0xc0, !PT ;  /* 0x0000000546057212 */ /* 0x000fe200078ec0ff */
[----:B------:R-:W-:-:S02]  /*13770*/  IMAD.MOV.U32 R60, RZ, RZ, R215 ;  /* 0x000000ffff3c7224 */ /* 0x000fc400078e00d7 */
[----:B------:R-:W-:Y:S02]  /*13780*/  IMAD.MOV.U32 R61, RZ, RZ, R216 ;  /* 0x000000ffff3d7224 */ /* 0x000fe400078e00d8 */
[----:B------:R-:W-:Y:S01]  /*13790*/  IMAD.MOV.U32 R62, RZ, RZ, R217 ;  /* 0x000000ffff3e7224 */ /* 0x000fe200078e00d9 */
[----:B----4-:R-:W1:Y:S04]  /*137a0*/  LDSM.16.MT88.4 R24, [R188+0xa000] ;  /* 0x00a00000bc18783b */ /* 0x010e680000004200 */
[----:B--2---:R-:W2:Y:S01]  /*137b0*/  LDSM.16.MT88.4 R36, [R190+0x9000] ;  /* 0x00900000be24783b */ /* 0x004ea20000004200 */
[----:B------:R-:W-:-:S03]  /*137c0*/  IMAD.MOV.U32 R63, RZ, RZ, R197 ;  /* 0x000000ffff3f7224 */ /* 0x000fc600078e00c5 */
[----:B------:R-:W4:Y:S04]  /*137d0*/  LDSM.16.MT88.4 R40, [R188+0x9000] ;  /* 0x00900000bc28783b */ /* 0x000f280000004200 */
[----:B------:R-:W3:Y:S04]  /*137e0*/  LDSM.16.MT88.4 R16, [R190+0xa000] ;  /* 0x00a00000be10783b */ /* 0x000ee80000004200 */
[----:B------:R-:W3:Y:S04]  /*137f0*/  LDSM.16.MT88.4 R12, [R188+0xb000] ;  /* 0x00b00000bc0c783b */ /* 0x000ee80000004200 */
[----:B------:R-:W3:Y:S01]  /*13800*/  LDSM.16.MT88.4 R56, [R190+0xb000] ;  /* 0x00b00000be38783b */ /* 0x000ee20000004200 */
[C---:B-1----:R-:W-:Y:S08]  /*13810*/  HMMA.16816.F32 R100, R4.reuse, R26, R144 ;  /* 0x0000001a0464723c */ /* 0x042ff00000001890 */
[----:B--2---:R-:W-:Y:S01]  /*13820*/  HMMA.16816.F32 R128, R4, R36, R132 ;  /* 0x000000240480723c */ /* 0x004fe20000001884 */
[----:B------:R-:W-:-:S02]  /*13830*/  IMAD.MOV.U32 R145, RZ, RZ, R173 ;  /* 0x000000ffff917224 */ /* 0x000fc400078e00ad */
[----:B------:R-:W-:-:S04]  /*13840*/  IMAD.MOV.U32 R146, RZ, RZ, R172 ;  /* 0x000000ffff927224 */ /* 0x000fc800078e00ac */
[----:B------:R-:W-:Y:S02]  /*13850*/  IMAD.MOV.U32 R135, RZ, RZ, R244 ;  /* 0x000000ffff877224 */ /* 0x000fe400078e00f4 */
[----:B------:R-:W2:Y:S01]  /*13860*/  LDL.LU R244, [R1+0x288] ;  /* 0x0002880001f47983 */ /* 0x000ea20000300800 */
[----:B------:R-:W-:-:S03]  /*13870*/  IMAD.MOV.U32 R147, RZ, RZ, R214 ;  /* 0x000000ffff937224 */ /* 0x000fc600078e00d6 */
[----:B------:R-:W2:Y:S04]  /*13880*/  LDL.LU R144, [R1+0x20] ;  /* 0x0000200001907983 */ /* 0x000ea80000300800 */
[----:B------:R-:W2:Y:S04]  /*13890*/  LDL.LU R173, [R1+0x284] ;  /* 0x0002840001ad7983 */ /* 0x000ea80000300800 */
[----:B------:R-:W2:Y:S04]  /*138a0*/  LDL.LU R172, [R1+0x280] ;  /* 0x0002800001ac7983 */ /* 0x000ea80000300800 */
        /* <DEDUP_REMOVED lines=8> */
[----:B------:R-:W2:Y:S01]  /*13930*/  LDL.LU R243, [R1+0x98] ;  /* 0x0000980001f37983 */ /* 0x000ea20000300800 */
[----:B------:R-:W-:-:S03]  /*13940*/  IMAD.MOV.U32 R134, RZ, RZ, R242 ;  /* 0x000000ffff867224 */ /* 0x000fc600078e00f2 */
[----:B------:R-:W2:Y:S01]  /*13950*/  LDL.LU R242, [R1+0x5c] ;  /* 0x00005c0001f27983 */ /* 0x000ea20000300800 */
[----:B---3--:R-:W-:Y:S02]  /*13960*/  LOP3.LUT R2, R181, R198, R208, 0x96, !PT ;  /* 0x000000c6b5027212 */ /* 0x008fe400078e96d0 */
        /* <DEDUP_REMOVED lines=17> */
[--C-:B------:R-:W-:Y:S02]  /*13a80*/  SHF.R.U32.HI R8, RZ, 0x10, R0.reuse ;  /* 0x00000010ff087819 */ /* 0x100fe40000011600 */
[----:B------:R-:W-:Y:S02]  /*13a90*/  LOP3.LUT R10, R0, 0xff, RZ, 0xc0, !PT ;  /* 0x000000ff000a7812 */ /* 0x000fe400078ec0ff */
[----:B------:R-:W-:Y:S02]  /*13aa0*/  SHF.R.U32.HI R9, RZ, 0x18, R0 ;  /* 0x00000018ff097819 */ /* 0x000fe40000011600 */
[----:B------:R-:W-:Y:S02]  /*13ab0*/  SHF.R.U32.HI R0, RZ, 0x8, R2 ;  /* 0x00000008ff007819 */ /* 0x000fe40000011602 */
[----:B------:R-:W-:Y:S02]  /*13ac0*/  LOP3.LUT R2, R8, 0xff, RZ, 0xc0, !PT ;  /* 0x000000ff08027812 */ /* 0x000fe400078ec0ff */
        /* <DEDUP_REMOVED lines=10> */
[----:B----4-:R-:W-:Y:S01]  /*13b70*/  HMMA.16816.F32 R124, R4, R40, R140 ;  /* 0x00000028047c723c */ /* 0x010fe2000000188c */
        /* <DEDUP_REMOVED lines=15> */
[C---:B------:R-:W-:Y:S08]  /*13c70*/  HMMA.16816.F32 R88, R4.reuse, R16, R148 ;  /* 0x000000100458723c */ /* 0x040ff00000001894 */
[C---:B------:R-:W-:Y:S08]  /*13c80*/  HMMA.16816.F32 R84, R4.reuse, R18, R152 ;  /* 0x000000120454723c */ /* 0x040ff00000001898 */
[C---:B------:R-:W-:Y:S08]  /*13c90*/  HMMA.16816.F32 R92, R4.reuse, R12, R72 ;  /* 0x0000000c045c723c */ /* 0x040ff00000001848 */
[C---:B------:R-:W-:Y:S08]  /*13ca0*/  HMMA.16816.F32 R104, R4.reuse, R14, R76 ;  /* 0x0000000e0468723c */ /* 0x040ff0000000184c */
[C---:B------:R-:W-:Y:S08]  /*13cb0*/  HMMA.16816.F32 R96, R4.reuse, R56, R156 ;  /* 0x000000380460723c */ /* 0x040ff0000000189c */
[----:B------:R-:W-:Y:S01]  /*13cc0*/  HMMA.16816.F32 R80, R4, R58, R164 ;  /* 0x0000003a0450723c */ /* 0x000fe200000018a4 */
[----:B--2---:R-:W-:-:S02]  /*13cd0*/  LOP3.LUT R9, R243, R2, RZ, 0xc0, !PT ;  /* 0x00000002f3097212 */ /* 0x004fc400078ec0ff */
[----:B------:R-:W-:Y:S02]  /*13ce0*/  LOP3.LUT R2, R23, R233, R46, 0x96, !PT ;  /* 0x000000e917027212 */ /* 0x000fe400078e962e */
[----:B------:R-:W-:Y:S01]  /*13cf0*/  LOP3.LUT R10, R242, R3, RZ, 0xc0, !PT ;  /* 0x00000003f20a7212 */ /* 0x000fe200078ec0ff */
[----:B------:R-:W-:Y:S02]  /*13d00*/  LDSM.16.MT88.4 R44, [R190+0xa400] ;  /* 0x00a40000be2c783b */ /* 0x000fe40000004200 */
[----:B------:R-:W-:Y:S01]  /*13d10*/  IMAD.WIDE.U32 R2, R2, -0x2daee0ad, RZ ;  /* 0xd2511f5302027825 */ /* 0x000fe200078e00ff */
[----:B------:R-:W-:Y:S02]  /*13d20*/  LOP3.LUT R8, R227, R0, RZ, 0xc0, !PT ;  /* 0x00000000e3087212 */ /* 0x000fe400078ec0ff */
[----:B------:R-:W-:Y:S02]  /*13d30*/  LOP3.LUT R11, R197, R11, RZ, 0xc0, !PT ;  /* 0x0000000bc50b7212 */ /* 0x000fe400078ec0ff */
[----:B------:R-:W-:Y:S01]  /*13d40*/  LOP3.LUT R0, R3, R232, R48, 0x96, !PT ;  /* 0x000000e803007212 */ /* 0x000fe200078e9630 */
[----:B------:R-:W2:Y:S03]  /*13d50*/  LDL.LU R197, [R1+0x268] ;  /* 0x0002680001c57983 */ /* 0x000ea60000300800 */
[----:B------:R-:W-:Y:S01]  /*13d60*/  LOP3.LUT R4, R0, 0xffff, RZ, 0xc0, !PT ;  /* 0x0000ffff00047812 */ /* 0x000fe200078ec0ff */
[----:B------:R-:W-:Y:S01]  /*13d70*/  HMMA.16816.F32 R140, R8, R12, R140 ;  /* 0x0000000c088c723c */ /* 0x000fe2000000188c */
[--C-:B------:R-:W-:Y:S01]  /*13d80*/  SHF.R.U32.HI R5, RZ, 0x10, R0.reuse ;  /* 0x00000010ff057819 */ /* 0x100fe20000011600 */
[----:B------:R-:W-:Y:S01]  /*13d90*/  LDSM.16.MT88.4 R48, [R188+0xb400] ;  /* 0x00b40000bc30783b */ /* 0x000fe20000004200 */
[----:B------:R-:W-:-:S04]  /*13da0*/  SHF.R.U32.HI R7, RZ, 0x18, R0 ;  /* 0x00000018ff077819 */ /* 0x000fc80000011600 */
[----:B------:R-:W-:Y:S02]  /*13db0*/  LOP3.LUT R12, R0, 0xff, RZ, 0xc0, !PT ;  /* 0x000000ff000c7812 */ /* 0x000fe400078ec0ff */
[----:B------:R-:W-:Y:S02]  /*13dc0*/  SHF.R.U32.HI R0, RZ, 0x8, R4 ;  /* 0x00000008ff007819 */ /* 0x000fe40000011604 */
[----:B------:R-:W-:Y:S02]  /*13dd0*/  LOP3.LUT R4, R5, 0xff, RZ, 0xc0, !PT ;  /* 0x000000ff05047812 */ /* 0x000fe400078ec0ff */
[C---:B------:R-:W-:Y:S02]  /*13de0*/  LOP3.LUT R3, R2.reuse, 0xffff, RZ, 0xc0, !PT ;  /* 0x0000ffff02037812 */ /* 0x040fe400078ec0ff */
[----:B------:R-:W-:Y:S02]  /*13df0*/  LOP3.LUT R6, R2, 0xff, RZ, 0xc0, !PT ;  /* 0x000000ff02067812 */ /* 0x000fe400078ec0ff */
[----:B------:R-:W-:-:S02]  /*13e00*/  SHF.R.U32.HI R13, RZ, 0x10, R2 ;  /* 0x00000010ff0d7819 */ /* 0x000fc40000011602 */
[----:B------:R-:W-:Y:S02]  /*13e10*/  SHF.R.U32.HI R5, RZ, 0x18, R2 ;  /* 0x00000018ff057819 */ /* 0x000fe40000011602 */
[----:B------:R-:W-:Y:S02]  /*13e20*/  PRMT R2, R4, 0x5410, R7 ;  /* 0x0000541004027816 */ /* 0x000fe40000000007 */
[----:B------:R-:W-:Y:S02]  /*13e30*/  SHF.R.U32.HI R3, RZ, 0x8, R3 ;  /* 0x00000008ff037819 */ /* 0x000fe40000011603 */
[----:B------:R-:W-:Y:S01]  /*13e40*/  LOP3.LUT R7, R13, 0xff, RZ, 0xc0, !PT ;  /* 0x000000ff0d077812 */ /* 0x000fe200078ec0ff */
[----:B------:R-:W-:Y:S01]  /*13e50*/  HSET2.LE.AND R2, R2, R222, PT ;  /* 0x000000de02027233 */ /* 0x000fe20003803000 */
[----:B------:R-:W-:Y:S01]  /*13e60*/  PRMT R3, R6, 0x5410, R3 ;  /* 0x0000541006037816 */ /* 0x000fe20000000003 */
[----:B------:R-:W-:Y:S01]  /*13e70*/  HMMA.16816.F32 R72, R8, R40, R172 ;  /* 0x000000280848723c */ /* 0x000fe200000018ac */
[----:B------:R-:W-:-:S02]  /*13e80*/  PRMT R7, R7, 0x5410, R5 ;  /* 0x0000541007077816 */ /* 0x000fc40000000005 */
[----:B------:R-:W-:Y:S01]  /*13e90*/  PRMT R0, R12, 0x5410, R0 ;  /* 0x000054100c007816 */ /* 0x000fe20000000000 */
[----:B------:R-:W-:Y:S01]  /*13ea0*/  HSET2.LE.AND R3, R3, R222, PT ;  /* 0x000000de03037233 */ /* 0x000fe20003803000 */
[----:B------:R-:W-:-:S03]  /*13eb0*/  LOP3.LUT R5, R162, R2, RZ, 0xc0, !PT ;  /* 0x00000002a2057212 */ /* 0x000fc600078ec0ff */
[----:B------:R-:W-:Y:S01]  /*13ec0*/  HMMA.16816.F32 R68, R8, R42, R244 ;  /* 0x0000002a0844723c */ /* 0x000fe200000018f4 */
[----:B------:R-:W-:-:S07]  /*13ed0*/  LOP3.LUT R2, R21, R233, R54, 0x96, !PT ;  /* 0x000000e915027212 */ /* 0x000fce00078e9636 */
[----:B------:R-:W-:Y:S01]  /*13ee0*/  HMMA.16816.F32 R76, R8, R26, R132 ;  /* 0x0000001a084c723c */ /* 0x000fe20000001884 */
[----:B------:R-:W-:Y:S01]  /*13ef0*/  HSET2.LE.AND R0, R0, R222, PT ;  /* 0x000000de00007233 */ /* 0x000fe20003803000 */
[----:B------:R-:W-:-:S06]  /*13f00*/  LOP3.LUT R6, R161, R3, RZ, 0xc0, !PT ;  /* 0x00000003a1067212 */ /* 0x000fcc00078ec0ff */
[C---:B------:R-:W-:Y:S08]  /*13f10*/  HMMA.16816.F32 R64, R8.reuse, R36, R248 ;  /* 0x000000240840723c */ /* 0x040ff000000018f8 */
[C---:B------:R-:W-:Y:S01]  /*13f20*/  HMMA.16816.F32 R60, R8.reuse, R38, R60 ;  /* 0x00000026083c723c */ /* 0x040fe2000000183c */
[----:B------:R-:W-:Y:S01]  /*13f30*/  HSET2.LE.AND R7, R7, R222, PT ;  /* 0x000000de07077233 */ /* 0x000fe20003803000 */
[----:B------:R-:W-:Y:S06]  /*13f40*/  LDSM.16.MT88.4 R20, [R188+0xa800] ;  /* 0x00a80000bc14783b */ /* 0x000fec0000004200 */
[C---:B------:R-:W-:Y:S08]  /*13f50*/  HMMA.16816.F32 R40, R8.reuse, R24, R144 ;  /* 0x000000180828723c */ /* 0x040ff00000001890 */
[----:B------:R-:W-:Y:S01]  /*13f60*/  HMMA.16816.F32 R132, R8, R16, R136 ;  /* 0x000000100884723c */ /* 0x000fe20000001888 */
[----:B------:R-:W-:Y:S01]  /*13f70*/  IMAD.WIDE.U32 R2, R2, -0x2daee0ad, RZ ;  /* 0xd2511f5302027825 */ /* 0x000fe200078e00ff */
[----:B------:R-:W1:Y:S01]  /*13f80*/  LDSM.16.MT88.4 R36, [R188+0xa400] ;  /* 0x00a40000bc24783b */ /* 0x000e620000004200 */
[----:B------:R-:W-:-:S03]  /*13f90*/  LOP3.LUT R4, R163, R0, RZ, 0xc0, !PT ;  /* 0x00000000a3047212 */ /* 0x000fc600078ec0ff */
[----:B------:R-:W3:Y:S02]  /*13fa0*/  LDSM.16.MT88.4 R24, [R188+0x9400] ;  /* 0x00940000bc18783b */ /* 0x000ee40000004200 */
[C---:B------:R-:W-:Y:S02]  /*13fb0*/  HMMA.16816.F32 R136, R8.reuse, R18, R176 ;  /* 0x000000120888723c */ /* 0x040fe400000018b0 */
[----:B------:R-:W4:Y:S05]  /*13fc0*/  LDSM.16.MT88.4 R16, [R190+0x9400] ;  /* 0x00940000be10783b */ /* 0x000f2a0000004200 */
[----:B------:R-:W-:Y:S01]  /*13fd0*/  IMAD.MOV.U32 R176, RZ, RZ, R252 ;  /* 0x000000ffffb07224 */ /* 0x000fe200078e00fc */
[----:B------:R-:W-:Y:S01]  /*13fe0*/  HMMA.16816.F32 R144, R8, R14, R168 ;  /* 0x0000000e0890723c */ /* 0x000fe200000018a8 */
[----:B------:R-:W-:Y:S01]  /*13ff0*/  IMAD.MOV.U32 R177, RZ, RZ, R108 ;  /* 0x000000ffffb17224 */ /* 0x000fe200078e006c */
[----:B------:R-:W-:Y:S01]  /*14000*/  LOP3.LUT R0, R3, R232, R52, 0x96, !PT ;  /* 0x000000e803007212 */ /* 0x000fe200078e9634 */
[----:B------:R-:W-:Y:S01]  /*14010*/  IMAD.MOV.U32 R178, RZ, RZ, R109 ;  /* 0x000000ffffb27224 */ /* 0x000fe200078e006d */
[----:B------:R-:W-:Y:S01]  /*14020*/  SHF.R.U32.HI R12, RZ, 0x18, R2 ;  /* 0x00000018ff0c7819 */ /* 0x000fe20000011602 */
[----:B------:R-:W-:Y:S01]  /*14030*/  IMAD.MOV.U32 R179, RZ, RZ, R235 ;  /* 0x000000ffffb37224 */ /* 0x000fe200078e00eb */
[----:B------:R-:W-:Y:S01]  /*14040*/  LOP3.LUT R7, R160, R7, RZ, 0xc0, !PT ;  /* 0x00000007a0077212 */ /* 0x000fe200078ec0ff */
[----:B------:R-:W-:Y:S01]  /*14050*/  IMAD.MOV.U32 R168, RZ, RZ, R234 ;  /* 0x000000ffffa87224 */ /* 0x000fe200078e00ea */
[----:B------:R-:W2:Y:S01]  /*14060*/  LDL.LU R252, [R1+0x264] ;  /* 0x0002640001fc7983 */ /* 0x000ea20000300800 */
[----:B------:R-:W-:-:S02]  /*14070*/  IMAD.MOV.U32 R169, RZ, RZ, R229 ;  /* 0x000000ffffa97224 */ /* 0x000fc400078e00e5 */
[----:B------:R-:W-:Y:S02]  /*14080*/  IMAD.MOV.U32 R170, RZ, RZ, R228 ;  /* 0x000000ffffaa7224 */ /* 0x000fe400078e00e4 */
[----:B------:R-:W-:Y:S01]  /*14090*/  IMAD.MOV.U32 R171, RZ, RZ, R218 ;  /* 0x000000ffffab7224 */ /* 0x000fe200078e00da */
[C---:B------:R-:W-:Y:S01]  /*140a0*/  HMMA.16816.F32 R152, R8.reuse, R56, R176 ;  /* 0x000000380898723c */ /* 0x040fe200000018b0 */
[----:B------:R-:W-:Y:S01]  /*140b0*/  LOP3.LUT R3, R2, 0xffff, RZ, 0xc0, !PT ;  /* 0x0000ffff02037812 */ /* 0x000fe200078ec0ff */
[----:B------:R2:W5:Y:S01]  /*140c0*/  LDL.LU R108, [R1+0x260] ;  /* 0x00026000016c7983 */ /* 0x0005620000300800 */
[C---:B------:R-:W-:Y:S02]  /*140d0*/  LOP3.LUT R14, R0.reuse, 0xff, RZ, 0xc0, !PT ;  /* 0x000000ff000e7812 */ /* 0x040fe400078ec0ff */
[----:B------:R-:W-:Y:S01]  /*140e0*/  SHF.R.U32.HI R13, RZ, 0x18, R0 ;  /* 0x00000018ff0d7819 */ /* 0x000fe20000011600 */
[----:B------:R2:W5:Y:S02]  /*140f0*/  LDL.LU R109, [R1+0x25c] ;  /* 0x00025c00016d7983 */ /* 0x0005640000300800 */
[----:B------:R-:W-:Y:S02]  /*14100*/  HMMA.16816.F32 R148, R8, R58, R168 ;  /* 0x0000003a0894723c */ /* 0x000fe400000018a8 */
[----:B------:R-:W4:Y:S04]  /*14110*/  LDSM.16.MT88.4 R56, [R190+0xb400] ;  /* 0x00b40000be38783b */ /* 0x000f280000004200 */
[----:B------:R2:W5:Y:S01]  /*14120*/  LDL.LU R235, [R1+0x258] ;  /* 0x0002580001eb7983 */ /* 0x0005620000300800 */
[----:B------:R-:W-:-:S02]  /*14130*/  LOP3.LUT R8, R0, 0xffff, RZ, 0xc0, !PT ;  /* 0x0000ffff00087812 */ /* 0x000fc400078ec0ff */
[----:B------:R-:W-:Y:S01]  /*14140*/  SHF.R.U32.HI R9, RZ, 0x10, R0 ;  /* 0x00000010ff097819 */ /* 0x000fe20000011600 */
[----:B------:R-:W-:Y:S01]  /*14150*/  LDSM.16.MT88.4 R52, [R188+0x9800] ;  /* 0x00980000bc34783b */ /* 0x000fe20000004200 */
[----:B------:R-:W-:Y:S02]  /*14160*/  LOP3.LUT R10, R2, 0xff, RZ, 0xc0, !PT ;  /* 0x000000ff020a7812 */ /* 0x000fe400078ec0ff */
[----:B------:R-:W-:Y:S02]  /*14170*/  SHF.R.U32.HI R0, RZ, 0x8, R3 ;  /* 0x00000008ff007819 */ /* 0x000fe40000011603 */
[----:B------:R-:W-:Y:S01]  /*14180*/  SHF.R.U32.HI R11, RZ, 0x10, R2 ;  /* 0x00000010ff0b7819 */ /* 0x000fe20000011602 */
[----:B-1----:R-:W-:Y:S01]  /*14190*/  HMMA.16816.F32 R160, R4, R36, R112 ;  /* 0x0000002404a0723c */ /* 0x002fe20000001870 */
[----:B------:R-:W-:Y:S01]  /*141a0*/  SHF.R.U32.HI R3, RZ, 0x8, R8 ;  /* 0x00000008ff037819 */ /* 0x000fe20000011608 */
[----:B------:R1:W5:Y:S01]  /*141b0*/  LDL.LU R234, [R1+0x254] ;  /* 0x0002540001ea7983 */ /* 0x0003620000300800 */
[----:B------:R-:W-:-:S02]  /*141c0*/  LOP3.LUT R8, R9, 0xff, RZ, 0xc0, !PT ;  /* 0x000000ff09087812 */ /* 0x000fc400078ec0ff */
[----:B------:R-:W-:Y:S01]  /*141d0*/  PRMT R9, R10, 0x5410, R0 ;  /* 0x000054100a097816 */ /* 0x000fe20000000000 */
[----:B------:R1:W5:Y:S01]  /*141e0*/  LDL.LU R229, [R1+0x250] ;  /* 0x0002500001e57983 */ /* 0x0003620000300800 */
[----:B------:R-:W-:Y:S02]  /*141f0*/  PRMT R0, R14, 0x5410, R3 ;  /* 0x000054100e007816 */ /* 0x000fe40000000003 */
[----:B------:R-:W-:Y:S02]  /*14200*/  PRMT R2, R8, 0x5410, R13 ;  /* 0x0000541008027816 */ /* 0x000fe4000000000d */
[----:B------:R-:W-:Y:S01]  /*14210*/  LOP3.LUT R11, R11, 0xff, RZ, 0xc0, !PT ;  /* 0x000000ff0b0b7812 */ /* 0x000fe200078ec0ff */
[--C-:B------:R-:W-:Y:S01]  /*14220*/  HSET2.LE.AND R0, R0, R222.reuse, PT ;  /* 0x000000de00007233 */ /* 0x100fe20003803000 */
[C---:B---3--:R-:W-:Y:S01]  /*14230*/  HMMA.16816.F32 R124, R4.reuse, R24, R124 ;  /* 0x00000018047c723c */ /* 0x048fe2000000187c */
[----:B------:R1:W5:Y:S03]  /*14240*/  LDL.LU R228, [R1+0x24c] ;  /* 0x00024c0001e47983 */ /* 0x0003660000300800 */
[----:B------:R-:W-:Y:S01]  /*14250*/  LOP3.LUT R8, R217, R0, RZ, 0xc0, !PT ;  /* 0x00000000d9087212 */ /* 0x000fe200078ec0ff */
[--C-:B------:R-:W-:Y:S01]  /*14260*/  HSET2.LE.AND R2, R2, R222.reuse, PT ;  /* 0x000000de02027233 */ /* 0x100fe20003803000 */
[----:B------:R-:W-:Y:S01]  /*14270*/  LOP3.LUT R0, R185, R213, RZ, 0x3c, !PT ;  /* 0x000000d5b9007212 */ /* 0x000fe200078e3cff */
[--C-:B------:R-:W-:Y:S01]  /*14280*/  HSET2.LE.AND R3, R9, R222.reuse, PT ;  /* 0x000000de09037233 */ /* 0x100fe20003803000 */
[----:B------:R-:W-:Y:S01]  /*14290*/  PRMT R11, R11, 0x5410, R12 ;  /* 0x000054100b0b7816 */ /* 0x000fe2000000000c */
[----:B------:R-:W-:Y:S01]  /*142a0*/  HMMA.16816.F32 R120, R4, R26, R120 ;  /* 0x0000001a0478723c */ /* 0x000fe20000001878 */
[----:B------:R1:W5:Y:S01]  /*142b0*/  LDL.LU R218, [R1+0x248] ;  /* 0x0002480001da7983 */ /* 0x0003620000300800 */
[----:B------:R-:W-:Y:S01]  /*142c0*/  IMAD.WIDE.U32 R12, R0, -0x326172a9, RZ ;  /* 0xcd9e8d57000c7825 */ /* 0x000fe200078e00ff */
[----:B------:R-:W-:Y:S01]  /*142d0*/  LOP3.LUT R9, R216, R2, RZ, 0xc0, !PT ;  /* 0x00000002d8097212 */ /* 0x000fe200078ec0ff */
[----:B------:R-:W-:Y:S01]  /*142e0*/  HSET2.LE.AND R11, R11, R222, PT ;  /* 0x000000de0b0b7233 */ /* 0x000fe20003803000 */
[----:B------:R-:W-:Y:S01]  /*142f0*/  LOP3.LUT R10, R215, R3, RZ, 0xc0, !PT ;  /* 0x00000003d70a7212 */ /* 0x000fe200078ec0ff */
[----:B------:R1:W5:Y:S01]  /*14300*/  LDL.LU R217, [R1+0x244] ;  /* 0x0002440001d97983 */ /* 0x0003620000300800 */
[----:B------:R-:W-:-:S02]  /*14310*/  LOP3.LUT R2, R13, R207, R236, 0x96, !PT ;  /* 0x000000cf0d027212 */ /* 0x000fc400078e96ec */
[----:B------:R-:W-:Y:S01]  /*14320*/  LOP3.LUT R0, R231, R200, R12, 0x96, !PT ;  /* 0x000000c8e7007212 */ /* 0x000fe200078e960c */
[C---:B----4-:R-:W-:Y:S01]  /*14330*/  HMMA.16816.F32 R128, R4.reuse, R16, R128 ;  /* 0x000000100480723c */ /* 0x050fe20000001880 */
[----:B------:R-:W-:Y:S01]  /*14340*/  LOP3.LUT R11, R214, R11, RZ, 0xc0, !PT ;  /* 0x0000000bd60b7212 */ /* 0x000fe200078ec0ff */
[----:B------:R-:W-:Y:S01]  /*14350*/  IMAD.WIDE.U32 R2, R2, -0x2daee0ad, RZ ;  /* 0xd2511f5302027825 */ /* 0x000fe200078e00ff */
[----:B------:R1:W5:Y:S05]  /*14360*/  LDL.LU R216, [R1+0x240] ;  /* 0x0002400001d87983 */ /* 0x00036a0000300800 */
[C---:B------:R-:W-:Y:S01]  /*14370*/  HMMA.16816.F32 R116, R4.reuse, R18, R116 ;  /* 0x000000120474723c */ /* 0x040fe20000001874 */
[----:B------:R-:W-:Y:S01]  /*14380*/  LOP3.LUT R3, R3, R198, R110, 0x96, !PT ;  /* 0x000000c603037212 */ /* 0x000fe200078e966e */
[----:B------:R1:W5:Y:S04]  /*14390*/  LDL.LU R215, [R1+0x23c] ;  /* 0x00023c0001d77983 */ /* 0x0003680000300800 */
[----:B------:R1:W5:Y:S02]  /*143a0*/  LDL.LU R214, [R1+0x238] ;  /* 0x0002380001d67983 */ /* 0x0003640000300800 */
[C---:B------:R-:W-:Y:S02]  /*143b0*/  HMMA.16816.F32 R164, R4.reuse, R38, R100 ;  /* 0x0000002604a4723c */ /* 0x040fe40000001864 */
[----:B------:R1:W5:Y:S06]  /*143c0*/  LDL.LU.64 R212, [R1+0x230] ;  /* 0x0002300001d47983 */ /* 0x00036c0000300a00 */
        /* <DEDUP_REMOVED lines=18> */
[----:B------:R-:W-:Y:S04]  /*144f0*/  HMMA.16816.F32 R100, R8, R24, R72 ;  /* 0x000000180864723c */ /* 0x000fe80000001848 */
[----:B------:R-:W-:-:S04]  /*14500*/  IMAD.WIDE.U32 R2, R2, -0x326172a9, RZ ;  /* 0xcd9e8d5702027825 */ /* 0x000fc800078e00ff */
[----:B------:R-:W-:Y:S01]  /*14510*/  IMAD.WIDE.U32 R24, R0, -0x326172a9, RZ ;  /* 0xcd9e8d5700187825 */ /* 0x000fe200078e00ff */
[----:B------:R-:W-:Y:S01]  /*14520*/  HMMA.16816.F32 R88, R8, R16, R64 ;  /* 0x000000100858723c */ /* 0x000fe20000001840 */
[----:B------:R-:W-:-:S03]  /*14530*/  SHF.R.U32.HI R4, RZ, 0x10, R2 ;  /* 0x00000010ff047819 */ /* 0x000fc60000011602 */
[----:B------:R-:W-:Y:S02]  /*14540*/  LOP3.LUT R0, R3, R238, R24, 0x96, !PT ;  /* 0x000000ee03007212 */ /* 0x000fe400078e9618 */
[C---:B------:R-:W-:Y:S02]  /*14550*/  LOP3.LUT R3, R2.reuse, 0xffff, RZ, 0xc0, !PT ;  /* 0x0000ffff02037812 */ /* 0x040fe400078ec0ff */
[----:B------:R-:W-:Y:S02]  /*14560*/  LOP3.LUT R16, R2, 0xff, RZ, 0xc0, !PT ;  /* 0x000000ff02107812 */ /* 0x000fe400078ec0ff */
[----:B------:R-:W-:Y:S02]  /*14570*/  SHF.R.U32.HI R15, RZ, 0x18, R2 ;  /* 0x00000018ff0f7819 */ /* 0x000fe40000011602 */
[----:B------:R-:W-:Y:S02]  /*14580*/  SHF.R.U32.HI R6, RZ, 0x8, R3 ;  /* 0x00000008ff067819 */ /* 0x000fe40000011603 */
[----:B------:R-:W-:-:S02]  /*14590*/  LOP3.LUT R2, R0, 0xffff, RZ, 0xc0, !PT ;  /* 0x0000ffff00027812 */ /* 0x000fc400078ec0ff */
[----:B------:R-:W-:Y:S02]  /*145a0*/  SHF.R.U32.HI R3, RZ, 0x10, R0 ;  /* 0x00000010ff037819 */ /* 0x000fe40000011600 */
[----:B------:R-:W-:Y:S02]  /*145b0*/  LOP3.LUT R5, R4, 0xff, RZ, 0xc0, !PT ;  /* 0x000000ff04057812 */ /* 0x000fe400078ec0ff */
[----:B------:R-:W-:Y:S02]  /*145c0*/  SHF.R.U32.HI R4, RZ, 0x8, R2 ;  /* 0x00000008ff047819 */ /* 0x000fe40000011602 */
[----:B------:R-:W-:Y:S02]  /*145d0*/  LOP3.LUT R14, R0, 0xff, RZ, 0xc0, !PT ;  /* 0x000000ff000e7812 */ /* 0x000fe400078ec0ff */
[----:B------:R-:W-:Y:S02]  /*145e0*/  SHF.R.U32.HI R7, RZ, 0x18, R0 ;  /* 0x00000018ff077819 */ /* 0x000fe40000011600 */
[----:B------:R-:W-:-:S02]  /*145f0*/  LOP3.LUT R2, R3, 0xff, RZ, 0xc0, !PT ;  /* 0x000000ff03027812 */ /* 0x000fc400078ec0ff */
[----:B------:R-:W-:Y:S02]  /*14600*/  PRMT R0, R16, 0x5410, R6 ;  /* 0x0000541010007816 */ /* 0x000fe40000000006 */
[----:B------:R-:W-:Y:S02]  /*14610*/  PRMT R3, R5, 0x5410, R15 ;  /* 0x0000541005037816 */ /* 0x000fe4000000000f */
[----:B------:R-:W-:Y:S01]  /*14620*/  PRMT R5, R2, 0x5410, R7 ;  /* 0x0000541002057816 */ /* 0x000fe20000000007 */
[--C-:B------:R-:W-:Y:S01]  /*14630*/  HSET2.LE.AND R0, R0, R222.reuse, PT ;  /* 0x000000de00007233 */ /* 0x100fe20003803000 */
[----:B------:R-:W-:Y:S01]  /*14640*/  PRMT R4, R14, 0x5410, R4 ;  /* 0x000054100e047816 */ /* 0x000fe20000000004 */
[--C-:B------:R-:W-:Y:S01]  /*14650*/  HSET2.LE.AND R2, R3, R222.reuse, PT ;  /* 0x000000de03027233 */ /* 0x100fe20003803000 */
[----:B------:R-:W-:Y:S01]  /*14660*/  HMMA.16816.F32 R84, R8, R18, R60 ;  /* 0x000000120854723c */ /* 0x000fe2000000183c */
[----:B------:R-:W-:Y:S01]  /*14670*/  LDSM.16.MT88.4 R16, [R190+0xa800] ;  /* 0x00a80000be10783b */ /* 0x000fe20000004200 */
[----:B------:R-:W-:Y:S01]  /*14680*/  LOP3.LUT R6, R187, R0, RZ, 0xc0, !PT ;  /* 0x00000000bb067212 */ /* 0x000fe200078ec0ff */
[----:B------:R-:W-:Y:S01]  /*14690*/  HSET2.LE.AND R3, R4, R222, PT ;  /* 0x000000de04037233 */ /* 0x000fe20003803000 */
[----:B------:R-:W-:-:S02]  /*146a0*/  LOP3.LUT R7, R186, R2, RZ, 0xc0, !PT ;  /* 0x00000002ba077212 */ /* 0x000fc400078ec0ff */
[----:B------:R-:W-:Y:S02]  /*146b0*/  LOP3.LUT R2, R13, R207, R210, 0x96, !PT ;  /* 0x000000cf0d027212 */ /* 0x000fe400078e96d2 */
[----:B------:R-:W-:Y:S01]  /*146c0*/  LOP3.LUT R0, R203, R200, R12, 0x96, !PT ;  /* 0x000000c8cb007212 */ /* 0x000fe200078e960c */
[C---:B------:R-:W-:Y:S01]  /*146d0*/  HMMA.16816.F32 R60, R8.reuse, R48, R140 ;  /* 0x00000030083c723c */ /* 0x040fe2000000188c */
[----:B------:R-:W-:Y:S01]  /*146e0*/  LOP3.LUT R4, R199, R3, RZ, 0xc0, !PT ;  /* 0x00000003c7047212 */ /* 0x000fe200078ec0ff */
[----:B------:R-:W-:Y:S01]  /*146f0*/  IMAD.WIDE.U32 R2, R2, -0x2daee0ad, RZ ;  /* 0xd2511f5302027825 */ /* 0x000fe200078e00ff */
[----:B------:R1:W5:Y:S05]  /*14700*/  LDL.LU.64 R210, [R1+0x228] ;  /* 0x0002280001d27983 */ /* 0x00036a0000300a00 */
[----:B------:R-:W-:Y:S01]  /*14710*/  HMMA.16816.F32 R72, R8, R50, R144 ;  /* 0x000000320848723c */ /* 0x000fe20000001890 */
[----:B------:R-:W-:-:S07]  /*14720*/  LOP3.LUT R3, R3, R198, R208, 0x96, !PT ;  /* 0x000000c603037212 */ /* 0x000fce00078e96d0 */
[C---:B------:R-:W-:Y:S08]  /*14730*/  HMMA.16816.F32 R76, R8.reuse, R38, R76 ;  /* 0x00000026084c723c */ /* 0x040ff0000000184c */
[C---:B------:R-:W-:Y:S08]  /*14740*/  HMMA.16816.F32 R68, R8.reuse, R44, R132 ;  /* 0x0000002c0844723c */ /* 0x040ff00000001884 */
[C---:B------:R-:W-:Y:S01]  /*14750*/  HMMA.16816.F32 R64, R8.reuse, R46, R136 ;  /* 0x0000002e0840723c */ /* 0x040fe20000001888 */
[----:B------:R-:W-:Y:S01]  /*14760*/  IMAD.MOV.U32 R199, RZ, RZ, R238 ;  /* 0x000000ffffc77224 */ /* 0x000fe200078e00ee */
[----:B------:R1:W5:Y:S04]  /*14770*/  LDL.LU R207, [R1+0x224] ;  /* 0x0002240001cf7983 */ /* 0x0003680000300800 */
[----:B------:R1:W5:Y:S02]  /*14780*/  LDL.LU R200, [R1+0x220] ;  /* 0x0002200001c87983 */ /* 0x0003640000300800 */
[C---:B------:R-:W-:Y:S02]  /*14790*/  HMMA.16816.F32 R48, R8.reuse, R56, R152 ;  /* 0x000000380830723c */ /* 0x040fe40000001898 */
[----:B------:R1:W5:Y:S04]  /*147a0*/  LDL.LU.64 R208, [R1+0x218] ;  /* 0x0002180001d07983 */ /* 0x0003680000300a00 */
[----:B------:R1:W5:Y:S02]  /*147b0*/  LDL.LU R198, [R1+0x214] ;  /* 0x0002140001c67983 */ /* 0x0003640000300800 */
[----:B------:R-:W-:Y:S02]  /*147c0*/  HMMA.16816.F32 R56, R8, R58, R148 ;  /* 0x0000003a0838723c */ /* 0x000fe40000001894 */
[----:B------:R-:W3:Y:S04]  /*147d0*/  LDSM.16.MT88.4 R44, [R190+0x9800] ;  /* 0x00980000be2c783b */ /* 0x000ee80000004200 */
[----:B------:R-:W4:Y:S01]  /*147e0*/  LDSM.16.MT88.4 R12, [R188+0xb800] ;  /* 0x00b80000bc0c783b */ /* 0x000f220000004200 */
[----:B------:R-:W-:-:S03]  /*147f0*/  IMAD.WIDE.U32 R8, R0, -0x2daee0ad, RZ ;  /* 0xd2511f5300087825 */ /* 0x000fc600078e00ff */
[----:B------:R-:W1:Y:S02]  /*14800*/  LDSM.16.MT88.4 R36, [R190+0xb800] ;  /* 0x00b80000be24783b */ /* 0x000e640000004200 */
[----:B------:R-:W-:Y:S01]  /*14810*/  LOP3.LUT R0, R9, R195, R2, 0x96, !PT ;  /* 0x000000c309007212 */ /* 0x000fe200078e9602 */
[----:B------:R-:W-:Y:S01]  /*14820*/  IMAD.WIDE.U32 R2, R3, -0x326172a9, RZ ;  /* 0xcd9e8d5703027825 */ /* 0x000fe200078e00ff */
[----:B------:R1:W5:Y:S03]  /*14830*/  LDL.LU R195, [R1+0x210] ;  /* 0x0002100001c37983 */ /* 0x0003660000300800 */
[----:B------:R-:W-:Y:S01]  /*14840*/  IMAD.WIDE.U32 R180, R0, -0x326172a9, RZ ;  /* 0xcd9e8d5700b47825 */ /* 0x000fe200078e00ff */
[----:B------:R-:W-:Y:S01]  /*14850*/  LOP3.LUT R3, R3, R193, R202, 0x96, !PT ;  /* 0x000000c103037212 */ /* 0x000fe200078e96ca */
[----:B------:R-:W-:Y:S01]  /*14860*/  HSET2.LE.AND R5, R5, R222, PT ;  /* 0x000000de05057233 */ /* 0x000fe20003803000 */
[----:B------:R1:W5:Y:S02]  /*14870*/  LDL.LU R193, [R1+0x20c] ;  /* 0x00020c0001c17983 */ /* 0x0003640000300800 */
[----:B------:R-:W-:Y:S01]  /*14880*/  LOP3.LUT R0, R181, R192, R2, 0x96, !PT ;  /* 0x000000c0b5007212 */ /* 0x000fe200078e9602 */
[----:B------:R-:W-:Y:S01]  /*14890*/  IMAD.WIDE.U32 R2, R3, -0x2daee0ad, RZ ;  /* 0xd2511f5303027825 */ /* 0x000fe200078e00ff */
[----:B------:R1:W5:Y:S03]  /*148a0*/  LDL.LU R192, [R1+0x208] ;  /* 0x0002080001c07983 */ /* 0x0003660000300800 */
[----:B------:R-:W-:Y:S01]  /*148b0*/  IMAD.WIDE.U32 R110, R0, -0x2daee0ad, RZ ;  /* 0xd2511f53006e7825 */ /* 0x000fe200078e00ff */
[----:B------:R-:W-:Y:S01]  /*148c0*/  LOP3.LUT R0, R3, R191, R8, 0x96, !PT ;  /* 0x000000bf03007212 */ /* 0x000fe200078e9608 */
[----:B------:R-:W-:Y:S03]  /*148d0*/  LDSM.16.MT88.4 R152, [R188+0xac00] ;  /* 0x00ac0000bc98783b */ /* 0x000fe60000004200 */
[----:B------:R-:W-:Y:S01]  /*148e0*/  LOP3.LUT R2, R111, R189, R2, 0x96, !PT ;  /* 0x000000bd6f027212 */ /* 0x000fe200078e9602 */
[----:B------:R-:W-:Y:S01]  /*148f0*/  IMAD.WIDE.U32 R42, R0, -0x326172a9, RZ ;  /* 0xcd9e8d57002a7825 */ /* 0x000fe200078e00ff */
[----:B------:R1:W5:Y:S03]  /*14900*/  LDL.LU R191, [R1+0x204] ;  /* 0x0002040001bf7983 */ /* 0x0003660000300800 */
[----:B------:R-:W-:Y:S01]  /*14910*/  IMAD.WIDE.U32 R2, R2, -0x326172a9, RZ ;  /* 0xcd9e8d5702027825 */ /* 0x000fe200078e00ff */
[----:B------:R1:W5:Y:S04]  /*14920*/  LDL.LU R189, [R1+0x200] ;  /* 0x0002000001bd7983 */ /* 0x0003680000300800 */
[----:B------:R-:W-:Y:S01]  /*14930*/  LOP3.LUT R0, R3, R199, R42, 0x96, !PT ;  /* 0x000000c703007212 */ /* 0x000fe200078e962a */
[----:B------:R-:W-:Y:S01]  /*14940*/  LDSM.16.MT88.4 R144, [R190+0xac00] ;  /* 0x00ac0000be90783b */ /* 0x000fe20000004200 */
[----:B------:R-:W-:-:S02]  /*14950*/  LOP3.LUT R3, R2, 0xffff, RZ, 0xc0, !PT ;  /* 0x0000ffff02037812 */ /* 0x000fc400078ec0ff */
[----:B------:R-:W-:Y:S02]  /*14960*/  LOP3.LUT R24, R2, 0xff, RZ, 0xc0, !PT ;  /* 0x000000ff02187812 */ /* 0x000fe400078ec0ff */
[--C-:B------:R-:W-:Y:S02]  /*14970*/  SHF.R.U32.HI R11, RZ, 0x10, R2.reuse ;  /* 0x00000010ff0b7819 */ /* 0x100fe40000011602 */
[----:B------:R-:W-:Y:S02]  /*14980*/  SHF.R.U32.HI R10, RZ, 0x18, R2 ;  /* 0x00000018ff0a7819 */ /* 0x000fe40000011602 */
[----:B------:R-:W-:Y:S02]  /*14990*/  LOP3.LUT R2, R0, 0xffff, RZ, 0xc0, !PT ;  /* 0x0000ffff00027812 */ /* 0x000fe400078ec0ff */
[----:B------:R-:W-:Y:S02]  /*149a0*/  SHF.R.U32.HI R3, RZ, 0x8, R3 ;  /* 0x00000008ff037819 */ /* 0x000fe40000011603 */
[----:B------:R-:W-:-:S02]  /*149b0*/  LOP3.LUT R11, R11, 0xff, RZ, 0xc0, !PT ;  /* 0x000000ff0b0b7812 */ /* 0x000fc400078ec0ff */
[----:B------:R-:W-:Y:S02]  /*149c0*/  SHF.R.U32.HI R8, RZ, 0x8, R2 ;  /* 0x00000008ff087819 */ /* 0x000fe40000011602 */
[----:B------:R-:W-:Y:S02]  /*149d0*/  LOP3.LUT R9, R0, 0xff, RZ, 0xc0, !PT ;  /* 0x000000ff00097812 */ /* 0x000fe400078ec0ff */
[----:B------:R-:W-:Y:S02]  /*149e0*/  PRMT R2, R24, 0x5410, R3 ;  /* 0x0000541018027816 */ /* 0x000fe40000000003 */
[----:B------:R-:W-:Y:S02]  /*149f0*/  SHF.R.U32.HI R3, RZ, 0x10, R0 ;  /* 0x00000010ff037819 */ /* 0x000fe40000011600 */
[----:B------:R-:W-:Y:S02]  /*14a00*/  PRMT R11, R11, 0x5410, R10 ;  /* 0x000054100b0b7816 */ /* 0x000fe4000000000a */
[----:B------:R-:W-:-:S02]  /*14a10*/  PRMT R8, R9, 0x5410, R8 ;  /* 0x0000541009087816 */ /* 0x000fc40000000008 */
[----:B------:R-:W-:Y:S01]  /*14a20*/  SHF.R.U32.HI R10, RZ, 0x18, R0 ;  /* 0x00000018ff0a7819 */ /* 0x000fe20000011600 */
[----:B------:R-:W-:Y:S01]  /*14a30*/  HSET2.LE.AND R0, R2, R222, PT ;  /* 0x000000de02007233 */ /* 0x000fe20003803000 */
[----:B------:R-:W-:-:S04]  /*14a40*/  LOP3.LUT R9, R3, 0xff, RZ, 0xc0, !PT ;  /* 0x000000ff03097812 */ /* 0x000fc800078ec0ff */
[----:B------:R-:W-:Y:S02]  /*14a50*/  PRMT R9, R9, 0x5410, R10 ;  /* 0x0000541009097816 */ /* 0x000fe4000000000a */
[----:B------:R-:W-:Y:S02]  /*14a60*/  LOP3.LUT R10, R219, R0, RZ, 0xc0, !PT ;  /* 0x00000000db0a7212 */ /* 0x000fe400078ec0ff */
[----:B------:R-:W2:Y:S01]  /*14a70*/  LDL R219, [R1+0x1b4] ;  /* 0x0001b40001db7983 */ /* 0x000ea20000100800 */
[--C-:B------:R-:W-:Y:S02]  /*14a80*/  HSET2.LE.AND R2, R11, R222.reuse, PT ;  /* 0x000000de0b027233 */ /* 0x100fe40003803000 */
[--C-:B------:R-:W-:Y:S01]  /*14a90*/  HSET2.LE.AND R3, R8, R222.reuse, PT ;  /* 0x000000de08037233 */ /* 0x100fe20003803000 */
[----:B------:R-:W-:Y:S02]  /*14aa0*/  LOP3.LUT R5, R196, R5, RZ, 0xc0, !PT ;  /* 0x00000005c4057212 */ /* 0x000fe400078ec0ff */
[----:B------:R-:W-:Y:S01]  /*14ab0*/  LOP3.LUT R11, R206, R2, RZ, 0xc0, !PT ;  /* 0x00000002ce0b7212 */ /* 0x000fe200078ec0ff */
[----:B------:R-:W-:Y:S01]  /*14ac0*/  HSET2.LE.AND R9, R9, R222, PT ;  /* 0x000000de09097233 */ /* 0x000fe20003803000 */
[----:B------:R-:W-:-:S02]  /*14ad0*/  LOP3.LUT R2, R25, R233, R40, 0x96, !PT ;  /* 0x000000e919027212 */ /* 0x000fc400078e9628 */
[----:B------:R-:W-:Y:S02]  /*14ae0*/  LOP3.LUT R8, R223, R3, RZ, 0xc0, !PT ;  /* 0x00000003df087212 */ /* 0x000fe400078ec0ff */
[----:B------:R-:W-:Y:S01]  /*14af0*/  LOP3.LUT R9, R225, R9, RZ, 0xc0, !PT ;  /* 0x00000009e1097212 */ /* 0x000fe200078ec0ff */
[----:B------:R-:W-:Y:S01]  /*14b00*/  IMAD.WIDE.U32 R2, R2, -0x2daee0ad, RZ ;  /* 0xd2511f5302027825 */ /* 0x000fe200078e00ff */
[----:B---3--:R-:W-:Y:S04]  /*14b10*/  HMMA.16816.F32 R132, R4, R44, R128 ;  /* 0x0000002c0484723c */ /* 0x008fe80000001880 */
[----:B------:R-:W-:Y:S02]  /*14b20*/  LOP3.LUT R0, R3, R232, R26, 0x96, !PT ;  /* 0x000000e803007212 */ /* 0x000fe400078e961a */
[----:B------:R-:W-:-:S02]  /*14b30*/  LOP3.LUT R3, R2, 0xffff, RZ, 0xc0, !PT ;  /* 0x0000ffff02037812 */ /* 0x000fc400078ec0ff */
        /* <DEDUP_REMOVED lines=9> */
[C---:B----4-:R-:W-:Y:S08]  /*14bd0*/  HMMA.16816.F32 R96, R4.reuse, R12, R176 ;  /* 0x0000000c0460723c */ /* 0x050ff000000018b0 */
[C---:B------:R-:W-:Y:S08]  /*14be0*/  HMMA.16816.F32 R104, R4.reuse, R14, R104 ;  /* 0x0000000e0468723c */ /* 0x040ff00000001868 */
[C---:B-1----:R-:W-:Y:S08]  /*14bf0*/  HMMA.16816.F32 R172, R4.reuse, R36, R172 ;  /* 0x0000002404ac723c */ /* 0x042ff000000018ac */
        /* <DEDUP_REMOVED lines=17> */
[----:B------:R-:W1:Y:S01]  /*14d10*/  LDSM.16.MT88.4 R80, [R188+0xbc00] ;  /* 0x00bc0000bc50783b */ /* 0x000e620000004200 */
        /* <DEDUP_REMOVED lines=14> */
[----:B------:R-:W3:Y:S01]  /*14e00*/  LDSM.16.MT88.4 R12, [R190+0xbc00] ;  /* 0x00bc0000be0c783b */ /* 0x000ee20000004200 */
        /* <DEDUP_REMOVED lines=22> */
[----:B------:R-:W-:-:S04]  /*14f70*/  LOP3.LUT R4, R3, 0xff, RZ, 0xc0, !PT ;  /* 0x000000ff03047812 */ /* 0x000fc800078ec0ff */
        /* <DEDUP_REMOVED lines=14> */
[----:B------:R-:W-:Y:S01]  /*15060*/  HMMA.16816.F32 R128, R92, R162, R128 ;  /* 0x000000a25c80723c */ /* 0x000fe20000001880 */
[----:B--2---:R-:W-:-:S07]  /*15070*/  ISETP.GT.AND P1, PT, R197, R219, PT ;  /* 0x000000dbc500720c */ /* 0x004fce0003f24270 */
[C---:B------:R-:W-:Y:S08]  /*15080*/  HMMA.16816.F32 R124, R92.reuse, R152, R124 ;  /* 0x000000985c7c723c */ /* 0x040ff0000000187c */
[C---:B------:R-:W-:Y:S08]  /*15090*/  HMMA.16816.F32 R120, R92.reuse, R154, R120 ;  /* 0x0000009a5c78723c */ /* 0x040ff00000001878 */
[C---:B------:R-:W-:Y:S08]  /*150a0*/  HMMA.16816.F32 R116, R92.reuse, R144, R116 ;  /* 0x000000905c74723c */ /* 0x040ff00000001874 */
[C---:B------:R-:W-:Y:S08]  /*150b0*/  HMMA.16816.F32 R112, R92.reuse, R146, R112 ;  /* 0x000000925c70723c */ /* 0x040ff00000001870 */
[C---:B------:R-:W-:Y:S08]  /*150c0*/  HMMA.16816.F32 R76, R92.reuse, R82, R104 ;  /* 0x000000525c4c723c */ /* 0x040ff00000001868 */
[----:B---3--:R-:W-:Y:S01]  /*150d0*/  HMMA.16816.F32 R88, R92, R12, R172 ;  /* 0x0000000c5c58723c */ /* 0x008fe200000018ac */
[----:B------:R-:W-:-:S07]  /*150e0*/  IMAD.MOV.U32 R107, RZ, RZ, R197 ;  /* 0x000000ffff6b7224 */ /* 0x000fce00078e00c5 */
[----:B------:R-:W-:Y:S01]  /*150f0*/  HMMA.16816.F32 R92, R92, R14, R148 ;  /* 0x0000000e5c5c723c */ /* 0x000fe20000001894 */
[----:B------:R-:W-:-:S07]  /*15100*/  IADD3.X R197, R35, -0x1, RZ, P0, !PT ;  /* 0xffffffff23c57810 */ /* 0x000fce00007fe4ff */
[C---:B------:R-:W-:Y:S08]  /*15110*/  HMMA.16816.F32 R164, R96.reuse, R160, R164 ;  /* 0x000000a060a4723c */ /* 0x040ff000000018a4 */
[C---:B------:R-:W-:Y:S08]  /*15120*/  HMMA.16816.F32 R148, R96.reuse, R144, R68 ;  /* 0x000000906094723c */ /* 0x040ff00000001844 */
[C---:B------:R-:W-:Y:S08]  /*15130*/  HMMA.16816.F32 R172, R96.reuse, R168, R100 ;  /* 0x000000a860ac723c */ /* 0x040ff00000001864 */
[----:B------:R-:W-:Y:S01]  /*15140*/  HMMA.16816.F32 R160, R96, R162, R84 ;  /* 0x000000a260a0723c */ /* 0x000fe20000001854 */
[----:B------:R-:W-:-:S02]  /*15150*/  IMAD.MOV.U32 R101, RZ, RZ, R239 ;  /* 0x000000ffff657224 */ /* 0x000fc400078e00ef */
        /* <DEDUP_REMOVED lines=76> */
[----:B------:R-:W4:Y:S04]  /*15620*/  LDSM.16.M88.4 R48, [R189+0x6800] ;  /* 0x00680000bd30783b */ /* 0x000f280000000200 */
        /* <DEDUP_REMOVED lines=9> */
[-C--:B----4-:R-:W-:Y:S03]  /*156c0*/  HMMA.16816.F32 R104, R16, R48.reuse, RZ ;  /* 0x000000301068723c */ /* 0x090fe600000018ff */
[----:B------:R-:W4:Y:S04]  /*156d0*/  LDSM.16.M88.4 R40, [R191+0x6000] ;  /* 0x00600000bf28783b */ /* 0x000f280000000200 */
[----:B------:R-:W0:Y:S01]  /*156e0*/  LDGDEPBAR ;  /* 0x00000000000079af */ /* 0x000e220000000000 */
[----:B-1----:R-:W-:Y:S08]  /*156f0*/  HMMA.16816.F32 R100, R12, R48, RZ ;  /* 0x000000300c64723c */ /* 0x002ff000000018ff */
[-C--:B------:R-:W-:Y:S08]  /*15700*/  HMMA.16816.F32 R64, R16, R44.reuse, RZ ;  /* 0x0000002c1040723c */ /* 0x080ff000000018ff */
[----:B------:R-:W-:Y:S08]  /*15710*/  HMMA.16816.F32 R60, R12, R44, RZ ;  /* 0x0000002c0c3c723c */ /* 0x000ff000000018ff */
[----:B--2---:R-:W-:Y:S08]  /*15720*/  HMMA.16816.F32 R236, R8, R24, R104 ;  /* 0x0000001808ec723c */ /* 0x004ff00000001868 */
[----:B------:R-:W-:Y:S08]  /*15730*/  HMMA.16816.F32 R180, R16, R52, RZ ;  /* 0x0000003410b4723c */ /* 0x000ff000000018ff */
[----:B---3--:R-:W-:Y:S08]  /*15740*/  HMMA.16816.F32 R104, R4, R24, R100 ;  /* 0x000000180468723c */ /* 0x008ff00000001864 */
[-C--:B------:R-:W-:Y:S08]  /*15750*/  HMMA.16816.F32 R248, R8, R20.reuse, R64 ;  /* 0x0000001408f8723c */ /* 0x080ff00000001840 */
[----:B------:R-:W-:Y:S08]  /*15760*/  HMMA.16816.F32 R244, R4, R20, R60 ;  /* 0x0000001404f4723c */ /* 0x000ff0000000183c */
[-C--:B------:R-:W-:Y:S08]  /*15770*/  HMMA.16816.F32 R220, R16, R56.reuse, RZ ;  /* 0x0000003810dc723c */ /* 0x080ff000000018ff */
[C---:B------:R-:W-:Y:S08]  /*15780*/  HMMA.16816.F32 R184, R12.reuse, R56, RZ ;  /* 0x000000380cb8723c */ /* 0x040ff000000018ff */
[C---:B------:R-:W-:Y:S08]  /*15790*/  HMMA.16816.F32 R176, R12.reuse, R52, RZ ;  /* 0x000000340cb0723c */ /* 0x040ff000000018ff */
        /* <DEDUP_REMOVED lines=8> */
[-C--:B------:R-:W-:Y:S08]  /*15820*/  HMMA.16816.F32 R224, R8, R36.reuse, R180 ;  /* 0x0000002408e0723c */ /* 0x080ff000000018b4 */
[C---:B------:R-:W-:Y:S08]  /*15830*/  HMMA.16816.F32 R180, R4.reuse, R36, R176 ;  /* 0x0000002404b4723c */ /* 0x040ff000000018b0 */
[----:B------:R-:W-:Y:S08]  /*15840*/  HMMA.16816.F32 R176, R4, R26, R60 ;  /* 0x0000001a04b0723c */ /* 0x000ff0000000183c */
[-C--:B----4-:R-:W-:Y:S08]  /*15850*/  HMMA.16816.F32 R220, R8, R40.reuse, R220 ;  /* 0x0000002808dc723c */ /* 0x090ff000000018dc */
        /* <DEDUP_REMOVED lines=20> */
[----:B------:R-:W1:Y:S07]  /*159a0*/  LDSM.16.M88.4 R12, [R189+0x7800] ;  /* 0x00780000bd0c783b */ /* 0x000e6e0000000200 */
        /* <DEDUP_REMOVED lines=59> */
[----:B------:R-:W-:Y:S01]  /*15d60*/  HMMA.16816.F32 R236, R8, R14, R236 ;  /* 0x0000000e08ec723c */ /* 0x000fe200000018ec */
[----:B------:R-:W1:Y:S07]  /*15d70*/  LDSM.16.M88.4 R12, [R191+0x8400] ;  /* 0x00840000bf0c783b */ /* 0x000e6e0000000200 */
[----:B-1----:R-:W-:Y:S08]  /*15d80*/  HMMA.16816.F32 R176, R4, R14, R100 ;  /* 0x0000000e04b0723c */ /* 0x002ff00000001864 */
[-C--:B------:R-:W-:Y:S08]  /*15d90*/  HMMA.16816.F32 R224, R8, R12.reuse, R224 ;  /* 0x0000000c08e0723c */ /* 0x080ff000000018e0 */
[----:B------:R-:W-:Y:S08]  /*15da0*/  HMMA.16816.F32 R220, R4, R12, R220 ;  /* 0x0000000c04dc723c */ /* 0x000ff000000018dc */
[C---:B------:R-:W-:Y:S01]  /*15db0*/  HMMA.16816.F32 R100, R8.reuse, R14, R60 ;  /* 0x0000000e0864723c */ /* 0x040fe2000000183c */
[----:B------:R-:W1:Y:S07]  /*15dc0*/  LDSM.16.M88.4 R12, [R191+0x8800] ;  /* 0x00880000bf0c783b */ /* 0x000e6e0000000200 */
[-C--:B-1----:R-:W-:Y:S08]  /*15dd0*/  HMMA.16816.F32 R184, R8, R12.reuse, R56 ;  /* 0x0000000c08b8723c */ /* 0x082ff00000001838 */
[C---:B------:R-:W-:Y:S08]  /*15de0*/  HMMA.16816.F32 R244, R4.reuse, R12, R44 ;  /* 0x0000000c04f4723c */ /* 0x040ff0000000182c */
[-C--:B------:R-:W-:Y:S08]  /*15df0*/  HMMA.16816.F32 R40, R4, R14.reuse, R40 ;  /* 0x0000000e0428723c */ /* 0x080ff00000001828 */
[----:B------:R-:W-:Y:S01]  /*15e00*/  HMMA.16816.F32 R248, R8, R14, R24 ;  /* 0x0000000e08f8723c */ /* 0x000fe20000001818 */
[----:B------:R-:W1:Y:S01]  /*15e10*/  LDSM.16.M88.4 R12, [R191+0x8c00] ;  /* 0x008c0000bf0c783b */ /* 0x000e620000000200 */
[----:B------:R-:W-:Y:S01]  /*15e20*/  ISETP.GT.AND P0, PT, R205, R219, PT ;  /* 0x000000dbcd00720c */ /* 0x000fe20003f04270 */
[----:B------:R-:W-:Y:S11]  /*15e30*/  DEPBAR.LE SB0, 0x0 ;  /* 0x000080000000791a */ /* 0x000ff60000000000 */
[----:B------:R-:W-:Y:S01]  /*15e40*/  @!UPT UIADD3 URZ, URZ, URZ, URZ ;  /* 0x0000003f3f3ff290 */ /* 0x000fe2000fffe03f */
[----:B------:R-:W-:Y:S04]  /*15e50*/  STL.64 [R1], R40 ;  /* 0x0000002801007387 */ /* 0x000fe80000100a00 */
[----:B------:R2:W-:Y:S01]  /*15e60*/  STL.64 [R1+0x8], R42 ;  /* 0x0000082a01007387 */ /* 0x0005e20000100a00 */
[-C--:B-1----:R-:W-:Y:S08]  /*15e70*/  HMMA.16816.F32 R24, R4, R12.reuse, R36 ;  /* 0x0000000c0418723c */ /* 0x082ff00000001824 */
[----:B--2---:R-:W-:Y:S08]  /*15e80*/  HMMA.16816.F32 R40, R8, R12, R48 ;  /* 0x0000000c0828723c */ /* 0x004ff00000001830 */
[-C--:B------:R-:W-:Y:S08]  /*15e90*/  HMMA.16816.F32 R20, R4, R14.reuse, R20 ;  /* 0x0000000e0414723c */ /* 0x080ff00000001814 */
[----:B------:R-:W-:Y:S07]  /*15ea0*/  HMMA.16816.F32 R4, R8, R14, R16 ;  /* 0x0000000e0804723c */ /* 0x000fee0000001810 */
[----:B------:R1:W-:Y:S04]  /*15eb0*/  STL.64 [R1+0x20], R40 ;  /* 0x0000202801007387 */ /* 0x0003e80000100a00 */
[----:B------:R1:W-:Y:S04]  /*15ec0*/  STL.64 [R1+0x28], R42 ;  /* 0x0000282a01007387 */ /* 0x0003e80000100a00 */
[----:B------:R1:W-:Y:S04]  /*15ed0*/  STL.64 [R1+0x60], R24 ;  /* 0x0000601801007387 */ /* 0x0003e80000100a00 */
[----:B------:R1:W-:Y:S04]  /*15ee0*/  STL.64 [R1+0x68], R26 ;  /* 0x0000681a01007387 */ /* 0x0003e80000100a00 */
[----:B------:R1:W-:Y:S04]  /*15ef0*/  STL.64 [R1+0x80], R20 ;  /* 0x0000801401007387 */ /* 0x0003e80000100a00 */
[----:B------:R1:W-:Y:S04]  /*15f00*/  STL.64 [R1+0x88], R22 ;  /* 0x0000881601007387 */ /* 0x0003e80000100a00 */
[----:B------:R1:W-:Y:S04]  /*15f10*/  STL.64 [R1+0x70], R4 ;  /* 0x0000700401007387 */ /* 0x0003e80000100a00 */
[----:B------:R1:W-:Y:S01]  /*15f20*/  STL.64 [R1+0x78], R6 ;  /* 0x0000780601007387 */ /* 0x0003e20000100a00 */
[----:B------:R-:W-:Y:S03]  /*15f30*/  BSSY B1, `(.L_x_943) ;  /* 0x0000040000017945 */ /* 0x000fe60003800000 */
[----:B------:R-:W-:Y:S06]  /*15f40*/  BAR.SYNC.DEFER_BLOCKING 0x0 ;  /* 0x0000000000007b1d */ /* 0x000fec0000010000 */
[----:B------:R-:W-:Y:S05]  /*15f50*/  @!P0 BRA `(.L_x_944) ;  /* 0x000003d000008947 */ /* 0x000fea0003800000 */
[----:B------:R-:W2:Y:S04]  /*15f60*/  LDL.64 R110, [R1+0x1c0] ;  /* 0x0001c000016e7983 */ /* 0x000ea80000100a00 */
[----:B------:R-:W2:Y:S04]  /*15f70*/  LDL R201, [R1+0x1b8] ;  /* 0x0001b80001c97983 */ /* 0x000ea80000100800 */
[----:B------:R-:W3:Y:S04]  /*15f80*/  LDL R204, [R1+0x1ec] ;  /* 0x0001ec0001cc7983 */ /* 0x000ee80000100800 */
[----:B------:R-:W4:Y:S04]  /*15f90*/  LDL R206, [R1+0x1bc] ;  /* 0x0001bc0001ce7983 */ /* 0x000f280000100800 */
[----:B------:R-:W5:Y:S01]  /*15fa0*/  LDL R219, [R1+0x1d8] ;  /* 0x0001d80001db7983 */ /* 0x000f620000100800 */
[----:B------:R-:W-:-:S04]  /*15fb0*/  IADD3 R0, R197, -0x4, RZ ;  /* 0xfffffffcc5007810 */ /* 0x000fc80007ffe0ff */
[----:B-1----:R-:W-:Y:S01]  /*15fc0*/  SHF.R.S32.HI R4, RZ, 0x1f, R0 ;  /* 0x0000001fff047819 */ /* 0x002fe20000011400 */
        /* <DEDUP_REMOVED lines=52> */
.L_x_946:
[----:B------:R-:W-:Y:S05]  /*16310*/  BSYNC B0 ;  /* 0x0000000000007941 */ /* 0x000fea0003800000 */
.L_x_945:
[----:B------:R-:W0:Y:S02]  /*16320*/  LDGDEPBAR ;  /* 0x00000000000079af */ /* 0x000e240000000000 */
.L_x_944:
[----:B------:R-:W-:Y:S05]  /*16330*/  BSYNC B1 ;  /* 0x0000000000017941 */ /* 0x000fea0003800000 */
.L_x_943:
[----:B------:R-:W2:Y:S04]  /*16340*/  LDL.64 R10, [R1+0x178] ;  /* 0x00017800010a7983 */ /* 0x000ea80000100a00 */
[----:B-1----:R-:W3:Y:S04]  /*16350*/  LDL R5, [R1+0x54] ;  /* 0x0000540001057983 */ /* 0x002ee80000100800 */
[----:B------:R-:W4:Y:S04]  /*16360*/  LDL R6, [R1+0xbc] ;  /* 0x0000bc0001067983 */ /* 0x000f280000100800 */
[----:B------:R-:W4:Y:S04]  /*16370*/  LDL.LU R36, [R1+0x64] ;  /* 0x0000640001247983 */ /* 0x000f280000300800 */
        /* <DEDUP_REMOVED lines=9> */
[----:B------:R-:W4:Y:S04]  /*16410*/  LDL.LU.64 R18, [R1+0xa0] ;  /* 0x0000a00001127983 */ /* 0x000f280000300a00 */
[----:B------:R-:W4:Y:S04]  /*16420*/  LDL.LU R8, [R1+0x8] ;  /* 0x0000080001087983 */ /* 0x000f280000300800 */
[----:B------:R-:W4:Y:S04]  /*16430*/  LDL.LU R7, [R1] ;  /* 0x0000000001077983 */ /* 0x000f280000300800 */
[----:B------:R-:W4:Y:S04]  /*16440*/  LDL R16, [R1+0x58] ;  /* 0x0000580001107983 */ /* 0x000f280000100800 */
[----:B------:R-:W4:Y:S04]  /*16450*/  LDL.LU R15, [R1+0x88] ;  /* 0x00008800010f7983 */ /* 0x000f280000300800 */
[----:B------:R-:W4:Y:S04]  /*16460*/  LDL.LU R14, [R1+0x8c] ;  /* 0x00008c00010e7983 */ /* 0x000f280000300800 */
[----:B------:R-:W4:Y:S04]  /*16470*/  LDL.LU R13, [R1+0x7c] ;  /* 0x00007c00010d7983 */ /* 0x000f280000300800 */
[----:B------:R-:W4:Y:S04]  /*16480*/  LDL.LU R12, [R1+0x70] ;  /* 0x00007000010c7983 */ /* 0x000f280000300800 */
[----:B------:R-:W4:Y:S04]  /*16490*/  LDL.LU R9, [R1+0x80] ;  /* 0x0000800001097983 */ /* 0x000f280000300800 */
[----:B------:R-:W4:Y:S04]  /*164a0*/  LDL.LU R4, [R1+0x4] ;  /* 0x0000040001047983 */ /* 0x000f280000300800 */
[----:B------:R-:W4:Y:S01]  /*164b0*/  LDL.LU R3, [R1+0xc] ;  /* 0x00000c0001037983 */ /* 0x000f220000300800 */
[----:B------:R-:W-:-:S03]  /*164c0*/  LOP3.LUT R2, R2, 0xffffffef, RZ, 0xc0, !PT ;  /* 0xffffffef02027812 */ /* 0x000fc600078ec0ff */
[----:B------:R-:W1:Y:S04]  /*164d0*/  S2R R0, SR_TID.X ;  /* 0x0000000000007919 */ /* 0x000e680000002100 */
[----:B------:R2:W-:Y:S04]  /*164e0*/  STL [R1+0x228], R229 ;  /* 0x000228e501007387 */ /* 0x0005e80000100800 */
[----:B------:R-:W-:Y:S04]  /*164f0*/  STL.64 [R1+0x220], R234 ;  /* 0x000220ea01007387 */ /* 0x000fe80000100a00 */
[----:B------:R2:W-:Y:S04]  /*16500*/  STL [R1+0x218], R228 ;  /* 0x000218e401007387 */ /* 0x0005e80000100800 */
[----:B------:R-:W-:Y:S04]  /*16510*/  STL [R1+0x214], R200 ;  /* 0x000214c801007387 */ /* 0x000fe80000100800 */
[----:B------:R-:W-:Y:S01]  /*16520*/  STL [R1+0x210], R198 ;  /* 0x000210c601007387 */ /* 0x000fe20000100800 */
[----:B-1----:R-:W-:-:S03]  /*16530*/  IMAD.SHL.U32 R0, R0, 0x2, RZ ;  /* 0x0000000200007824 */ /* 0x002fc600078e00ff */
[----:B------:R-:W-:Y:S02]  /*16540*/  STL [R1+0x20c], R193 ;  /* 0x00020cc101007387 */ /* 0x000fe40000100800 */
[----:B------:R-:W-:Y:S02]  /*16550*/  LOP3.LUT R0, R0, 0x6, RZ, 0xc0, !PT ;  /* 0x0000000600007812 */ /* 0x000fe400078ec0ff */
[----:B------:R-:W-:Y:S03]  /*16560*/  STL [R1+0x208], R192 ;  /* 0x000208c001007387 */ /* 0x000fe60000100800 */
[----:B------:R-:W-:Y:S01]  /*16570*/  IMAD R0, R205, 0x40, R0 ;  /* 0x00000040cd007824 */ /* 0x000fe200078e0200 */
[----:B------:R1:W-:Y:S04]  /*16580*/  STL [R1+0x204], R191 ;  /* 0x000204bf01007387 */ /* 0x0003e80000100800 */
[----:B------:R1:W-:Y:S01]  /*16590*/  STL [R1+0x200], R189 ;  /* 0x000200bd01007387 */ /* 0x0003e20000100800 */
[----:B------:R-:W-:-:S02]  /*165a0*/  ISETP.GE.AND P4, PT, R0, R210, PT ;  /* 0x000000d20000720c */ /* 0x000fc40003f86270 */
[C---:B------:R-:W-:Y:S02]  /*165b0*/  ISETP.GE.AND P6, PT, R0.reuse, R209, PT ;  /* 0x000000d10000720c */ /* 0x040fe40003fc6270 */
[C---:B------:R-:W-:Y:S02]  /*165c0*/  ISETP.GE.OR P4, PT, R0.reuse, R218, !P4 ;  /* 0x000000da0000720c */ /* 0x040fe40006786670 */
[C---:B------:R-:W-:Y:S02]  /*165d0*/  ISETP.GE.AND P3, PT, R0.reuse, R208, PT ;  /* 0x000000d00000720c */ /* 0x040fe40003f66270 */
[C---:B------:R-:W-:Y:S02]  /*165e0*/  ISETP.GE.OR P6, PT, R0.reuse, R217, !P6 ;  /* 0x000000d90000720c */ /* 0x040fe400077c6670 */
[----:B------:R-:W-:Y:S01]  /*165f0*/  ISETP.GE.OR P3, PT, R0, R216, !P3 ;  /* 0x000000d80000720c */ /* 0x000fe20005f66670 */
[----:B--2---:R-:W-:Y:S02]  /*16600*/  IMAD.MOV.U32 R229, RZ, RZ, R11 ;  /* 0x000000ffffe57224 */ /* 0x004fe400078e000b */
[----:B------:R-:W-:-:S02]  /*16610*/  IMAD.MOV.U32 R228, RZ, RZ, R10 ;  /* 0x000000ffffe47224 */ /* 0x000fc400078e000a */
[----:B---3--:R-:W-:Y:S02]  /*16620*/  IMAD.MOV.U32 R111, RZ, RZ, R5 ;  /* 0x000000ffff6f7224 */ /* 0x008fe400078e0005 */
[----:B------:R-:W-:Y:S02]  /*16630*/  IMAD.IADD R5, R212, 0x1, -R0 ;  /* 0x00000001d4057824 */ /* 0x000fe400078e0a00 */
[----:B----4-:R-:W-:Y:S02]  /*16640*/  IMAD.MOV.U32 R182, RZ, RZ, R6 ;  /* 0x000000ffffb67224 */ /* 0x010fe400078e0006 */
[----:B------:R-:W-:Y:S02]  /*16650*/  IMAD.MOV.U32 R183, RZ, RZ, R36 ;  /* 0x000000ffffb77224 */ /* 0x000fe400078e0024 */
[----:B------:R-:W-:Y:S02]  /*16660*/  IMAD.MOV.U32 R197, RZ, RZ, R27 ;  /* 0x000000ffffc57224 */ /* 0x000fe400078e001b */
[----:B------:R-:W-:-:S02]  /*16670*/  IMAD.MOV.U32 R219, RZ, RZ, R26 ;  /* 0x000000ffffdb7224 */ /* 0x000fc400078e001a */
[----:B------:R-:W-:Y:S02]  /*16680*/  IMAD.MOV.U32 R234, RZ, RZ, R25 ;  /* 0x000000ffffea7224 */ /* 0x000fe400078e0019 */
[----:B------:R-:W-:Y:S02]  /*16690*/  IMAD.MOV.U32 R45, RZ, RZ, R24 ;  /* 0x000000ffff2d7224 */ /* 0x000fe400078e0018 */
[----:B------:R-:W-:Y:S02]  /*166a0*/  IMAD.MOV.U32 R27, RZ, RZ, R23 ;  /* 0x000000ffff1b7224 */ /* 0x000fe400078e0017 */
[----:B-1----:R-:W-:Y:S02]  /*166b0*/  IMAD.MOV.U32 R191, RZ, RZ, R22 ;  /* 0x000000ffffbf7224 */ /* 0x002fe400078e0016 */
[----:B------:R-:W-:Y:S02]  /*166c0*/  IMAD.MOV.U32 R24, RZ, RZ, R21 ;  /* 0x000000ffff187224 */ /* 0x000fe400078e0015 */
        /* <DEDUP_REMOVED lines=13> */
[----:B------:R-:W-:-:S05]  /*167a0*/  IMAD.IADD R3, R213, 0x1, -R0 ;  /* 0x00000001d5037824 */ /* 0x000fca00078e0a00 */
[----:B------:R-:W-:-:S05]  /*167b0*/  IABS R3, R3 ;  /* 0x0000000300037213 */ /* 0x000fca0000000000 */
[----:B------:R-:W-:Y:S02]  /*167c0*/  IMAD.MOV.U32 R4, RZ, RZ, R3 ;  /* 0x000000ffff047224 */ /* 0x000fe400078e0003 */
[----:B------:R-:W-:Y:S02]  /*167d0*/  IMAD.IADD R3, R214, 0x1, -R0 ;  /* 0x00000001d6037824 */ /* 0x000fe400078e0a00 */
[----:B------:R1:W2:Y:S03]  /*167e0*/  I2F R6, R4 ;  /* 0x0000000400067306 */ /* 0x0002a60000201400 */
[----:B------:R-:W-:-:S05]  /*167f0*/  IABS R3, R3 ;  /* 0x0000000300037213 */ /* 0x000fca0000000000 */
[----:B-1----:R-:W-:Y:S01]  /*16800*/  IMAD.MOV.U32 R4, RZ, RZ, R3 ;  /* 0x000000ffff047224 */ /* 0x002fe200078e0003 */
[----:B------:R-:W-:Y:S01]  /*16810*/  IABS R3, R5 ;  /* 0x0000000500037213 */ /* 0x000fe20000000000 */
[----:B--2---:R-:W-:Y:S02]  /*16820*/  FFMA.FTZ R14, R6, -R195, R52 ;  /* 0x800000c3060e7223 */ /* 0x004fe40000010034 */
[----:B------:R-:W1:Y:S03]  /*16830*/  I2F R5, R4 ;  /* 0x0000000400057306 */ /* 0x000e660000201400 */
[----:B------:R-:W-:Y:S02]  /*16840*/  FSEL R61, R14, -INF , !P4 ;  /* 0xff8000000e3d7808 */ /* 0x000fe40006000000 */
[----:B------:R-:W-:-:S03]  /*16850*/  ISETP.GE.AND P4, PT, R0, R207, PT ;  /* 0x000000cf0000720c */ /* 0x000fc60003f86270 */
[----:B------:R2:W3:Y:S01]  /*16860*/  I2F R4, R3 ;  /* 0x0000000300047306 */ /* 0x0004e20000201400 */
[----:B------:R-:W-:Y:S01]  /*16870*/  ISETP.GE.OR P4, PT, R0, R215, !P4 ;  /* 0x000000d70000720c */ /* 0x000fe20006786670 */
[-C--:B-1----:R-:W-:Y:S02]  /*16880*/  FFMA.FTZ R12, R5, -R195.reuse, R54 ;  /* 0x800000c3050c7223 */ /* 0x082fe40000010036 */
[----:B--2---:R-:W-:Y:S02]  /*16890*/  IMAD.IADD R3, R211, 0x1, -R0 ;  /* 0x00000001d3037824 */ /* 0x004fe400078e0a00 */
[----:B---3--:R-:W-:Y:S02]  /*168a0*/  FFMA.FTZ R11, R4, -R195, R64 ;  /* 0x800000c3040b7223 */ /* 0x008fe40000010040 */
[----:B------:R-:W-:Y:S01]  /*168b0*/  IMAD.MOV.U32 R64, RZ, RZ, R8 ;  /* 0x000000ffff407224 */ /* 0x000fe200078e0008 */
[----:B------:R-:W-:Y:S02]  /*168c0*/  IABS R3, R3 ;  /* 0x0000000300037213 */ /* 0x000fe40000000000 */
[----:B------:R-:W-:-:S02]  /*168d0*/  FSEL R180, R11, -INF , !P3 ;  /* 0xff8000000bb47808 */ /* 0x000fc40005800000 */
[----:B------:R1:W2:Y:S02]  /*168e0*/  I2F R5, R3 ;  /* 0x0000000300057306 */ /* 0x0002a40000201400 */
[----:B-1----:R-:W-:Y:S01]  /*168f0*/  IADD3 R3, R0, 0x1, RZ ;  /* 0x0000000100037810 */ /* 0x002fe20007ffe0ff */
[----:B--2---:R-:W-:Y:S01]  /*16900*/  FFMA.FTZ R8, R5, -R195, R66 ;  /* 0x800000c305087223 */ /* 0x004fe20000010042 */
[----:B------:R-:W-:Y:S02]  /*16910*/  FSEL R66, R12, -INF , !P6 ;  /* 0xff8000000c427808 */ /* 0x000fe40007000000 */
[----:B------:R-:W-:Y:S01]  /*16920*/  ISETP.GE.AND P2, PT, R3, R210, PT ;  /* 0x000000d20300720c */ /* 0x000fe20003f46270 */
[----:B------:R-:W-:Y:S01]  /*16930*/  IMAD.IADD R4, R213, 0x1, -R3 ;  /* 0x00000001d5047824 */ /* 0x000fe200078e0a03 */
[C---:B------:R-:W-:Y:S02]  /*16940*/  ISETP.GE.AND P5, PT, R3.reuse, R209, PT ;  /* 0x000000d10300720c */ /* 0x040fe40003fa6270 */
[----:B------:R-:W-:-:S02]  /*16950*/  ISETP.GE.AND P0, PT, R3, R208, PT ;  /* 0x000000d00300720c */ /* 0x000fc40003f06270 */
[----:B------:R-:W-:Y:S02]  /*16960*/  IABS R4, R4 ;  /* 0x0000000400047213 */ /* 0x000fe40000000000 */
[C---:B------:R-:W-:Y:S02]  /*16970*/  ISETP.GE.AND P1, PT, R3.reuse, R207, PT ;  /* 0x000000cf0300720c */ /* 0x040fe40003f26270 */
[----:B------:R1:W2:Y:S01]  /*16980*/  I2F R6, R4 ;  /* 0x0000000400067306 */ /* 0x0002a20000201400 */
[C---:B------:R-:W-:Y:S02]  /*16990*/  ISETP.GE.OR P2, PT, R3.reuse, R218, !P2 ;  /* 0x000000da0300720c */ /* 0x040fe40005746670 */
[C---:B------:R-:W-:Y:S02]  /*169a0*/  ISETP.GE.OR P5, PT, R3.reuse, R217, !P5 ;  /* 0x000000d90300720c */ /* 0x040fe40006fa6670 */
[C---:B------:R-:W-:Y:S02]  /*169b0*/  ISETP.GE.OR P0, PT, R3.reuse, R216, !P0 ;  /* 0x000000d80300720c */ /* 0x040fe40004706670 */
[----:B------:R-:W-:-:S02]  /*169c0*/  ISETP.GE.OR P1, PT, R3, R215, !P1 ;  /* 0x000000d70300720c */ /* 0x000fc40004f26670 */
[----:B------:R-:W-:Y:S01]  /*169d0*/  FSEL R56, R8, -INF , !P4 ;  /* 0xff80000008387808 */ /* 0x000fe20006000000 */
[----:B-1----:R-:W-:Y:S02]  /*169e0*/  IMAD.IADD R4, R214, 0x1, -R3 ;  /* 0x00000001d6047824 */ /* 0x002fe400078e0a03 */
[----:B--2---:R-:W-:-:S03]  /*169f0*/  FFMA.FTZ R7, R6, -R195, R53 ;  /* 0x800000c306077223 */ /* 0x004fc60000010035 */
[----:B------:R-:W-:Y:S02]  /*16a00*/  IABS R4, R4 ;  /* 0x0000000400047213 */ /* 0x000fe40000000000 */
[----:B------:R-:W-:Y:S02]  /*16a10*/  FSEL R60, R7, -INF , !P2 ;  /* 0xff800000073c7808 */ /* 0x000fe40005000000 */
[----:B------:R1:W2:Y:S02]  /*16a20*/  I2F R5, R4 ;  /* 0x0000000400057306 */ /* 0x0002a40000201400 */
[----:B-1----:R-:W-:Y:S02]  /*16a30*/  IMAD.IADD R4, R212, 0x1, -R3 ;  /* 0x00000001d4047824 */ /* 0x002fe400078e0a03 */
[----:B--2---:R-:W-:-:S03]  /*16a40*/  FFMA.FTZ R15, R5, -R195, R55 ;  /* 0x800000c3050f7223 */ /* 0x004fc60000010037 */
[----:B------:R-:W-:Y:S02]  /*16a50*/  IABS R4, R4 ;  /* 0x0000000400047213 */ /* 0x000fe40000000000 */
[----:B------:R-:W-:Y:S02]  /*16a60*/  FSEL R63, R15, -INF , !P5 ;  /* 0xff8000000f3f7808 */ /* 0x000fe40006800000 */
[----:B------:R1:W2:Y:S02]  /*16a70*/  I2F R6, R4 ;  /* 0x0000000400067306 */ /* 0x0002a40000201400 */
[----:B-1----:R-:W-:Y:S01]  /*16a80*/  IMAD.IADD R4, R211, 0x1, -R3 ;  /* 0x00000001d3047824 */ /* 0x002fe200078e0a03 */
[----:B------:R-:W-:Y:S01]  /*16a90*/  IADD3 R3, R0, 0x8, RZ ;  /* 0x0000000800037810 */ /* 0x000fe20007ffe0ff */
[----:B--2---:R-:W-:-:S03]  /*16aa0*/  FFMA.FTZ R13, R6, -R195, R65 ;  /* 0x800000c3060d7223 */ /* 0x004fc60000010041 */
[----:B------:R-:W-:Y:S02]  /*16ab0*/  IABS R4, R4 ;  /* 0x0000000400047213 */ /* 0x000fe40000000000 */
[C---:B------:R-:W-:Y:S02]  /*16ac0*/  ISETP.GE.AND P6, PT, R3.reuse, R210, PT ;  /* 0x000000d20300720c */ /* 0x040fe40003fc6270 */
[----:B------:R1:W2:Y:S01]  /*16ad0*/  I2F R5, R4 ;  /* 0x0000000400057306 */ /* 0x0002a20000201400 */
[C---:B------:R-:W-:Y:S02]  /*16ae0*/  ISETP.GE.AND P3, PT, R3.reuse, R209, PT ;  /* 0x000000d10300720c */ /* 0x040fe40003f66270 */
[C---:B------:R-:W-:Y:S02]  /*16af0*/  ISETP.GE.AND P4, PT, R3.reuse, R208, PT ;  /* 0x000000d00300720c */ /* 0x040fe40003f86270 */
[C---:B------:R-:W-:Y:S02]  /*16b00*/  ISETP.GE.AND P2, PT, R3.reuse, R207, PT ;  /* 0x000000cf0300720c */ /* 0x040fe40003f46270 */
[----:B------:R-:W-:-:S02]  /*16b10*/  ISETP.GE.OR P6, PT, R3, R218, !P6 ;  /* 0x000000da0300720c */ /* 0x000fc400077c6670 */
[C---:B------:R-:W-:Y:S02]  /*16b20*/  ISETP.GE.OR P3, PT, R3.reuse, R217, !P3 ;  /* 0x000000d90300720c */ /* 0x040fe40005f66670 */
[C---:B------:R-:W-:Y:S02]  /*16b30*/  ISETP.GE.OR P4, PT, R3.reuse, R216, !P4 ;  /* 0x000000d80300720c */ /* 0x040fe40006786670 */
[----:B------:R-:W-:Y:S02]  /*16b40*/  ISETP.GE.OR P2, PT, R3, R215, !P2 ;  /* 0x000000d70300720c */ /* 0x000fe40005746670 */
[----:B------:R-:W-:Y:S01]  /*16b50*/  FSEL R107, R13, -INF , !P0 ;  /* 0xff8000000d6b7808 */ /* 0x000fe20004000000 */
[----:B-1----:R-:W-:Y:S02]  /*16b60*/  IMAD.IADD R4, R213, 0x1, -R3 ;  /* 0x00000001d5047824 */ /* 0x002fe400078e0a03 */
[----:B--2---:R-:W-:-:S03]  /*16b70*/  FFMA.FTZ R10, R5, -R195, R67 ;  /* 0x800000c3050a7223 */ /* 0x004fc60000010043 */
[----:B------:R-:W-:Y:S02]  /*16b80*/  IABS R4, R4 ;  /* 0x0000000400047213 */ /* 0x000fe40000000000 */
[----:B------:R-:W-:-:S03]  /*16b90*/  FSEL R52, R10, -INF , !P1 ;  /* 0xff8000000a347808 */ /* 0x000fc60004800000 */
[----:B------:R-:W-:Y:S02]  /*16ba0*/  IMAD.MOV.U32 R5, RZ, RZ, R4 ;  /* 0x000000ffff057224 */ /* 0x000fe400078e0004 */
[----:B------:R-:W-:Y:S02]  /*16bb0*/  IMAD.IADD R4, R214, 0x1, -R3 ;  /* 0x00000001d6047824 */ /* 0x000fe400078e0a03 */
[----:B------:R-:W1:Y:S03]  /*16bc0*/  I2F R6, R5 ;  /* 0x0000000500067306 */ /* 0x000e660000201400 */
[----:B------:R-:W-:-:S05]  /*16bd0*/  IABS R4, R4 ;  /* 0x0000000400047213 */ /* 0x000fca0000000000 */
[----:B------:R2:W3:Y:S01]  /*16be0*/  I2F R5, R4 ;  /* 0x0000000400057306 */ /* 0x0004e20000201400 */
[----:B-1----:R-:W-:-:S05]  /*16bf0*/  FFMA.FTZ R9, R6, -R195, R236 ;  /* 0x800000c306097223 */ /* 0x002fca00000100ec */
[----:B------:R-:W-:Y:S01]  /*16c00*/  FSEL R58, R9, -INF , !P6 ;  /* 0xff800000093a7808 */ /* 0x000fe20007000000 */
[----:B--2---:R-:W-:Y:S02]  /*16c10*/  IMAD.IADD R4, R212, 0x1, -R3 ;  /* 0x00000001d4047824 */ /* 0x004fe400078e0a03 */
[----:B---3--:R-:W-:-:S03]  /*16c20*/  FFMA.FTZ R17, R5, -R195, R238 ;  /* 0x800000c305117223 */ /* 0x008fc600000100ee */
[----:B------:R-:W-:Y:S02]  /*16c30*/  IABS R4, R4 ;  /* 0x0000000400047213 */ /* 0x000fe40000000000 */
[----:B------:R-:W-:-:S03]  /*16c40*/  FSEL R59, R17, -INF , !P3 ;  /* 0xff800000113b7808 */ /* 0x000fc60005800000 */
[----:B------:R-:W-:Y:S02]  /*16c50*/  IMAD.MOV.U32 R5, RZ, RZ, R4 ;  /* 0x000000ffff057224 */ /* 0x000fe400078e0004 */
[----:B------:R-:W-:Y:S01]  /*16c60*/  IMAD.IADD R4, R211, 0x1, -R3 ;  /* 0x00000001d3047824 */ /* 0x000fe200078e0a03 */
[----:B------:R-:W-:-:S03]  /*16c70*/  IADD3 R3, R0, 0x9, RZ ;  /* 0x0000000900037810 */ /* 0x000fc60007ffe0ff */
[----:B------:R-:W1:Y:S01]  /*16c80*/  I2F R5, R5 ;  /* 0x0000000500057306 */ /* 0x000e620000201400 */
[----:B------:R-:W-:Y:S01]  /*16c90*/  IABS R4, R4 ;  /* 0x0000000400047213 */ /* 0x000fe20000000000 */
[----:B------:R-:W-:Y:S01]  /*16ca0*/  IMAD.IADD R6, R214, 0x1, -R3 ;  /* 0x00000001d6067824 */ /* 0x000fe200078e0a03 */
[C---:B------:R-:W-:Y:S02]  /*16cb0*/  ISETP.GE.AND P5, PT, R3.reuse, R210, PT ;  /* 0x000000d20300720c */ /* 0x040fe40003fa6270 */
[C---:B------:R-:W-:Y:S02]  /*16cc0*/  ISETP.GE.AND P0, PT, R3.reuse, R209, PT ;  /* 0x000000d10300720c */ /* 0x040fe40003f06270 */
[C---:B------:R-:W-:Y:S01]  /*16cd0*/  ISETP.GE.AND P1, PT, R3.reuse, R208, PT ;  /* 0x000000d00300720c */ /* 0x040fe20003f26270 */
[----:B------:R-:W2:Y:S01]  /*16ce0*/  I2F R4, R4 ;  /* 0x0000000400047306 */ /* 0x000ea20000201400 */
[C---:B------:R-:W-:Y:S02]  /*16cf0*/  ISETP.GE.AND P6, PT, R3.reuse, R207, PT ;  /* 0x000000cf0300720c */ /* 0x040fe40003fc6270 */
[----:B------:R-:W-:-:S02]  /*16d00*/  ISETP.GE.OR P5, PT, R3, R218, !P5 ;  /* 0x000000da0300720c */ /* 0x000fc40006fa6670 */
[C---:B------:R-:W-:Y:S02]  /*16d10*/  ISETP.GE.OR P0, PT, R3.reuse, R217, !P0 ;  /* 0x000000d90300720c */ /* 0x040fe40004706670 */
[----:B------:R-:W-:Y:S01]  /*16d20*/  ISETP.GE.OR P1, PT, R3, R216, !P1 ;  /* 0x000000d80300720c */ /* 0x000fe20004f26670 */
[----:B-1----:R-:W-:Y:S01]  /*16d30*/  FFMA.FTZ R12, R5, -R195, R240 ;  /* 0x800000c3050c7223 */ /* 0x002fe200000100f0 */
[----:B------:R-:W-:-:S04]  /*16d40*/  ISETP.GE.OR P6, PT, R3, R215, !P6 ;  /* 0x000000d70300720c */ /* 0x000fc800077c6670 */
[----:B------:R-:W-:Y:S01]  /*16d50*/  FSEL R67, R12, -INF , !P4 ;  /* 0xff8000000c437808 */ /* 0x000fe20006000000 */
[----:B--2---:R-:W-:Y:S02]  /*16d60*/  FFMA.FTZ R11, R4, -R195, R242 ;  /* 0x800000c3040b7223 */ /* 0x004fe400000100f2 */
[----:B------:R-:W-:-:S03]  /*16d70*/  IMAD.IADD R4, R213, 0x1, -R3 ;  /* 0x00000001d5047824 */ /* 0x000fc600078e0a03 */
[----:B------:R-:W-:Y:S02]  /*16d80*/  FSEL R47, R11, -INF , !P2 ;  /* 0xff8000000b2f7808 */ /* 0x000fe40005000000 */
[----:B------:R-:W-:-:S05]  /*16d90*/  IABS R4, R4 ;  /* 0x0000000400047213 */ /* 0x000fca0000000000 */
[----:B------:R-:W-:Y:S01]  /*16da0*/  IMAD.MOV.U32 R5, RZ, RZ, R4 ;  /* 0x000000ffff057224 */ /* 0x000fe200078e0004 */
[----:B------:R-:W-:Y:S01]  /*16db0*/  IABS R4, R6 ;  /* 0x0000000600047213 */ /* 0x000fe20000000000 */
[----:B------:R-:W-:-:S04]  /*16dc0*/  IMAD.IADD R6, R211, 0x1, -R3 ;  /* 0x00000001d3067824 */ /* 0x000fc800078e0a03 */
[----:B------:R-:W1:Y:S08]  /*16dd0*/  I2F R5, R5 ;  /* 0x0000000500057306 */ /* 0x000e700000201400 */
[----:B------:R-:W2:Y:S01]  /*16de0*/  I2F R4, R4 ;  /* 0x0000000400047306 */ /* 0x000ea20000201400 */
[----:B-1----:R-:W-:-:S05]  /*16df0*/  FFMA.FTZ R8, R5, -R195, R237 ;  /* 0x800000c305087223 */ /* 0x002fca00000100ed */
[----:B------:R-:W-:Y:S01]  /*16e00*/  FSEL R54, R8, -INF , !P5 ;  /* 0xff80000008367808 */ /* 0x000fe20006800000 */
[----:B--2---:R-:W-:Y:S02]  /*16e10*/  FFMA.FTZ R16, R4, -R195, R239 ;  /* 0x800000c304107223 */ /* 0x004fe400000100ef */
[----:B------:R-:W-:Y:S01]  /*16e20*/  IMAD.IADD R4, R212, 0x1, -R3 ;  /* 0x00000001d4047824 */ /* 0x000fe200078e0a03 */
[----:B------:R-:W-:Y:S02]  /*16e30*/  IADD3 R3, R0, 0x10, RZ ;  /* 0x0000001000037810 */ /* 0x000fe40007ffe0ff */
[----:B------:R-:W-:Y:S02]  /*16e40*/  FSEL R57, R16, -INF , !P0 ;  /* 0xff80000010397808 */ /* 0x000fe40004000000 */
[----:B------:R-:W-:Y:S02]  /*16e50*/  IABS R4, R4 ;  /* 0x0000000400047213 */ /* 0x000fe40000000000 */
[----:B------:R-:W-:-:S02]  /*16e60*/  ISETP.GE.AND P3, PT, R3, R210, PT ;  /* 0x000000d20300720c */ /* 0x000fc40003f66270 */
[C---:B------:R-:W-:Y:S01]  /*16e70*/  ISETP.GE.AND P4, PT, R3.reuse, R209, PT ;  /* 0x000000d10300720c */ /* 0x040fe20003f86270 */
[----:B------:R-:W-:Y:S01]  /*16e80*/  IMAD.MOV.U32 R5, RZ, RZ, R4 ;  /* 0x000000ffff057224 */ /* 0x000fe200078e0004 */
[----:B------:R-:W-:Y:S01]  /*16e90*/  IABS R4, R6 ;  /* 0x0000000600047213 */ /* 0x000fe20000000000 */
[----:B------:R-:W-:Y:S01]  /*16ea0*/  IMAD.IADD R6, R214, 0x1, -R3 ;  /* 0x00000001d6067824 */ /* 0x000fe200078e0a03 */
[C---:B------:R-:W-:Y:S02]  /*16eb0*/  ISETP.GE.AND P2, PT, R3.reuse, R208, PT ;  /* 0x000000d00300720c */ /* 0x040fe40003f46270 */
[C---:B------:R-:W-:Y:S01]  /*16ec0*/  ISETP.GE.AND P5, PT, R3.reuse, R207, PT ;  /* 0x000000cf0300720c */ /* 0x040fe20003fa6270 */
[----:B------:R-:W1:Y:S01]  /*16ed0*/  I2F R5, R5 ;  /* 0x0000000500057306 */ /* 0x000e620000201400 */
[C---:B------:R-:W-:Y:S02]  /*16ee0*/  ISETP.GE.OR P3, PT, R3.reuse, R218, !P3 ;  /* 0x000000da0300720c */ /* 0x040fe40005f66670 */
[----:B------:R-:W-:-:S02]  /*16ef0*/  ISETP.GE.OR P4, PT, R3, R217, !P4 ;  /* 0x000000d90300720c */ /* 0x000fc40006786670 */
[C---:B------:R-:W-:Y:S02]  /*16f00*/  ISETP.GE.OR P2, PT, R3.reuse, R216, !P2 ;  /* 0x000000d80300720c */ /* 0x040fe40005746670 */
[----:B------:R-:W-:Y:S01]  /*16f10*/  ISETP.GE.OR P5, PT, R3, R215, !P5 ;  /* 0x000000d70300720c */ /* 0x000fe20006fa6670 */
[----:B------:R-:W2:Y:S01]  /*16f20*/  I2F R4, R4 ;  /* 0x0000000400047306 */ /* 0x000ea20000201400 */
[----:B-1----:R-:W-:-:S05]  /*16f30*/  FFMA.FTZ R13, R5, -R195, R241 ;  /* 0x800000c3050d7223 */ /* 0x002fca00000100f1 */
        /* <DEDUP_REMOVED lines=30> */
[----:B-1----:R-:W-:-:S09]  /*17120*/  FFMA.FTZ R12, R5, -R195, R220 ;  /* 0x800000c3050c7223 */ /* 0x002fd200000100dc */
[----:B------:R-:W-:Y:S02]  /*17130*/  @P6 LOP3.LUT R2, R2, 0x10, RZ, 0xfc, !PT ;  /* 0x0000001002026812 */ /* 0x000fe400078efcff */
[----:B------:R-:W-:Y:S02]  /*17140*/  FSEL R62, R12, -INF , !P2 ;  /* 0xff8000000c3e7808 */ /* 0x000fe40005000000 */
[----:B------:R-:W-:Y:S01]  /*17150*/  LOP3.LUT R2, R2, 0xfffffff7, RZ, 0xc0, !PT ;  /* 0xfffffff702027812 */ /* 0x000fe200078ec0ff */
        /* <DEDUP_REMOVED lines=30> */
[----:B------:R-:W-:-:S04]  /*17340*/  @P5 LOP3.LUT R2, R2, 0x8, RZ, 0xfc, !PT ;  /* 0x0000000802025812 */ /* 0x000fc800078efcff */
        /* <DEDUP_REMOVED lines=55> */
[C---:B------:R-:W-:Y:S01]  /*176c0*/  ISETP.GE.OR P0, PT, R3.reuse, R218, !P0 ;  /* 0x000000da0300720c */ /* 0x040fe20004706670 */
[----:B------:R-:W1:Y:S01]  /*176d0*/  I2F R5, R5 ;  /* 0x0000000500057306 */ /* 0x000e620000201400 */
[C---:B------:R-:W-:Y:S02]  /*176e0*/  ISETP.GE.OR P1, PT, R3.reuse, R217, !P1 ;  /* 0x000000d90300720c */ /* 0x040fe40004f26670 */
[----:B------:R-:W-:-:S05]  /*176f0*/  ISETP.GE.OR P3, PT, R3, R216, !P3 ;  /* 0x000000d80300720c */ /* 0x000fca0005f66670 */
[----:B------:R-:W2:Y:S01]  /*17700*/  I2F R4, R4 ;  /* 0x0000000400047306 */ /* 0x000ea20000201400 */
[----:B-1----:R-:W-:-:S07]  /*17710*/  FFMA.FTZ R196, R5, -R195, R177 ;  /* 0x800000c305c47223 */ /* 0x002fce00000100b1 */
[----:B------:R-:W-:-:S04]  /*17720*/  @P3 LOP3.LUT R2, R2, 0x2, RZ, 0xfc, !PT ;  /* 0x0000000202023812 */ /* 0x000fc800078efcff */
[----:B------:R-:W-:Y:S01]  /*17730*/  LOP3.LUT R2, R2, 0xfffffffe, RZ, 0xc0, !PT ;  /* 0xfffffffe02027812 */ /* 0x000fe200078ec0ff */
[----:B--2---:R-:W-:Y:S02]  /*17740*/  FFMA.FTZ R7, R4, -R195, R179 ;  /* 0x800000c304077223 */ /* 0x004fe400000100b3 */
[----:B------:R-:W-:-:S03]  /*17750*/  IMAD.IADD R4, R213, 0x1, -R3 ;  /* 0x00000001d5047824 */ /* 0x000fc600078e0a03 */
[----:B------:R-:W-:Y:S02]  /*17760*/  FSEL R21, R7, -INF , !P2 ;  /* 0xff80000007157808 */ /* 0x000fe40005000000 */
[----:B------:R-:W-:Y:S02]  /*17770*/  IABS R4, R4 ;  /* 0x0000000400047213 */ /* 0x000fe40000000000 */
[----:B------:R-:W-:-:S03]  /*17780*/  ISETP.GE.AND P2, PT, R3, R207, PT ;  /* 0x000000cf0300720c */ /* 0x000fc60003f46270 */
[----:B------:R-:W-:Y:S01]  /*17790*/  IMAD.MOV.U32 R5, RZ, RZ, R4 ;  /* 0x000000ffff057224 */ /* 0x000fe200078e0004 */
[----:B------:R-:W-:Y:S01]  /*177a0*/  IABS R4, R6 ;  /* 0x0000000600047213 */ /* 0x000fe20000000000 */
[----:B------:R-:W-:Y:S01]  /*177b0*/  IMAD.IADD R6, R211, 0x1, -R3 ;  /* 0x00000001d3067824 */ /* 0x000fe200078e0a03 */
[----:B------:R-:W-:-:S03]  /*177c0*/  ISETP.GE.OR P2, PT, R3, R215, !P2 ;  /* 0x000000d70300720c */ /* 0x000fc60005746670 */
        /* <DEDUP_REMOVED lines=14> */
[C---:B------:R-:W-:Y:S02]  /*178b0*/  ISETP.GE.OR P0, PT, R3.reuse, R218, !P0 ;  /* 0x000000da0300720c */ /* 0x040fe40004706670 */
[----:B------:R-:W-:Y:S01]  /*178c0*/  ISETP.GE.OR P1, PT, R3, R217, !P1 ;  /* 0x000000d90300720c */ /* 0x000fe20004f26670 */
[----:B------:R-:W1:Y:S08]  /*178d0*/  I2F R5, R5 ;  /* 0x0000000500057306 */ /* 0x000e700000201400 */
[----:B------:R-:W2:Y:S01]  /*178e0*/  I2F R4, R4 ;  /* 0x0000000400047306 */ /* 0x000ea20000201400 */
[----:B-1----:R-:W-:-:S02]  /*178f0*/  FFMA.FTZ R179, R5, -R195, R244 ;  /* 0x800000c305b37223 */ /* 0x002fc400000100f4 */
        /* <DEDUP_REMOVED lines=10> */
[----:B------:R-:W2:Y:S02]  /*179a0*/  I2F R4, R4 ;  /* 0x0000000400047306 */ /* 0x000ea40000201400 */
[----:B------:R-:W-:-:S04]  /*179b0*/  @P2 LOP3.LUT R2, R2, 0x1, RZ, 0xfc, !PT ;  /* 0x0000000102022812 */ /* 0x000fc800078efcff */
[----:B------:R-:W-:Y:S01]  /*179c0*/  LOP3.LUT R2, R2, 0xfffffdff, RZ, 0xc0, !PT ;  /* 0xfffffdff02027812 */ /* 0x000fe200078ec0ff */
[----:B-1----:R-:W-:-:S05]  /*179d0*/  FFMA.FTZ R7, R5, -R195, R185 ;  /* 0x800000c305077223 */ /* 0x002fca00000100b9 */
[----:B------:R-:W-:Y:S02]  /*179e0*/  FSEL R23, R7, -INF , !P0 ;  /* 0xff80000007177808 */ /* 0x000fe40004000000 */
[C---:B------:R-:W-:Y:S01]  /*179f0*/  ISETP.GE.AND P0, PT, R3.reuse, R207, PT ;  /* 0x000000cf0300720c */ /* 0x040fe20003f06270 */
[----:B--2---:R-:W-:Y:S02]  /*17a00*/  FFMA.FTZ R10, R4, -R195, R187 ;  /* 0x800000c3040a7223 */ /* 0x004fe400000100bb */
[----:B------:R-:W-:Y:S01]  /*17a10*/  IMAD.IADD R4, R212, 0x1, -R3 ;  /* 0x00000001d4047824 */ /* 0x000fe200078e0a03 */
[----:B------:R-:W-:Y:S02]  /*17a20*/  ISETP.GE.OR P0, PT, R3, R215, !P0 ;  /* 0x000000d70300720c */ /* 0x000fe40004706670 */
[----:B------:R-:W-:Y:S02]  /*17a30*/  IADD3 R3, R0, 0x28, RZ ;  /* 0x0000002800037810 */ /* 0x000fe40007ffe0ff */
[----:B------:R-:W-:-:S02]  /*17a40*/  IABS R4, R4 ;  /* 0x0000000400047213 */ /* 0x000fc40000000000 */
[----:B------:R-:W-:Y:S02]  /*17a50*/  FSEL R39, R10, -INF , !P1 ;  /* 0xff8000000a277808 */ /* 0x000fe40004800000 */
[C---:B------:R-:W-:Y:S01]  /*17a60*/  ISETP.GE.AND P1, PT, R3.reuse, R210, PT ;  /* 0x000000d20300720c */ /* 0x040fe20003f26270 */
[----:B------:R-:W-:Y:S01]  /*17a70*/  IMAD.MOV.U32 R5, RZ, RZ, R4 ;  /* 0x000000ffff057224 */ /* 0x000fe200078e0004 */
[----:B------:R-:W-:Y:S01]  /*17a80*/  IABS R4, R6 ;  /* 0x0000000600047213 */ /* 0x000fe20000000000 */
[----:B------:R-:W-:Y:S01]  /*17a90*/  IMAD.IADD R6, R214, 0x1, -R3 ;  /* 0x00000001d6067824 */ /* 0x000fe200078e0a03 */
[C---:B------:R-:W-:Y:S02]  /*17aa0*/  ISETP.GE.AND P6, PT, R3.reuse, R208, PT ;  /* 0x000000d00300720c */ /* 0x040fe40003fc6270 */
[C---:B------:R-:W-:Y:S01]  /*17ab0*/  ISETP.GE.OR P1, PT, R3.reuse, R218, !P1 ;  /* 0x000000da0300720c */ /* 0x040fe20004f26670 */
[----:B------:R-:W1:Y:S01]  /*17ac0*/  I2F R5, R5 ;  /* 0x0000000500057306 */ /* 0x000e620000201400 */
[----:B------:R-:W-:-:S07]  /*17ad0*/  ISETP.GE.OR P6, PT, R3, R216, !P6 ;  /* 0x000000d80300720c */ /* 0x000fce00077c6670 */
[----:B------:R-:W2:Y:S06]  /*17ae0*/  I2F R4, R4 ;  /* 0x0000000400047306 */ /* 0x000eac0000201400 */
[----:B------:R-:W-:Y:S01]  /*17af0*/  @P6 LOP3.LUT R2, R2, 0x200, RZ, 0xfc, !PT ;  /* 0x0000020002026812 */ /* 0x000fe200078efcff */
[-C--:B-1----:R-:W-:Y:S02]  /*17b00*/  FFMA.FTZ R181, R5, -R195.reuse, R245 ;  /* 0x800000c305b57223 */ /* 0x082fe400000100f5 */
        /* <DEDUP_REMOVED lines=14> */
[----:B------:R-:W-:-:S03]  /*17bf0*/  IMAD.IADD R4, R212, 0x1, -R3 ;  /* 0x00000001d4047824 */ /* 0x000fc600078e0a03 */
[----:B------:R-:W-:Y:S02]  /*17c00*/  FSEL R38, R7, -INF , !P0 ;  /* 0xff80000007267808 */ /* 0x000fe40004000000 */
[----:B------:R-:W-:Y:S02]  /*17c10*/  IABS R4, R4 ;  /* 0x0000000400047213 */ /* 0x000fe40000000000 */
[----:B------:R-:W-:-:S03]  /*17c20*/  ISETP.GE.AND P0, PT, R3, R207, PT ;  /* 0x000000cf0300720c */ /* 0x000fc60003f06270 */
[----:B------:R-:W-:Y:S01]  /*17c30*/  IMAD.MOV.U32 R5, RZ, RZ, R4 ;  /* 0x000000ffff057224 */ /* 0x000fe200078e0004 */
[----:B------:R-:W-:Y:S02]  /*17c40*/  IABS R4, R6 ;  /* 0x0000000600047213 */ /* 0x000fe40000000000 */
[----:B------:R-:W-:Y:S02]  /*17c50*/  ISETP.GE.OR P0, PT, R3, R215, !P0 ;  /* 0x000000d70300720c */ /* 0x000fe40004706670 */
[----:B------:R-:W-:Y:S01]  /*17c60*/  IADD3 R3, R0, 0x29, RZ ;  /* 0x0000002900037810 */ /* 0x000fe20007ffe0ff */
[----:B------:R-:W1:Y:S04]  /*17c70*/  I2F R5, R5 ;  /* 0x0000000500057306 */ /* 0x000e680000201400 */
[----:B------:R-:W-:-:S04]  /*17c80*/  IMAD.IADD R6, R214, 0x1, -R3 ;  /* 0x00000001d6067824 */ /* 0x000fc800078e0a03 */
[----:B------:R-:W2:Y:S01]  /*17c90*/  I2F R4, R4 ;  /* 0x0000000400047306 */ /* 0x000ea20000201400 */
[-C--:B-1----:R-:W-:Y:S02]  /*17ca0*/  FFMA.FTZ R110, R5, -R195.reuse, R110 ;  /* 0x800000c3056e7223 */ /* 0x082fe4000001006e */
[----:B--2---:R-:W-:Y:S02]  /*17cb0*/  FFMA.FTZ R12, R4, -R195, R64 ;  /* 0x800000c3040c7223 */ /* 0x004fe40000010040 */
[----:B------:R-:W-:-:S05]  /*17cc0*/  IMAD.IADD R4, R213, 0x1, -R3 ;  /* 0x00000001d5047824 */ /* 0x000fca00078e0a03 */
[----:B------:R-:W-:-:S05]  /*17cd0*/  IABS R4, R4 ;  /* 0x0000000400047213 */ /* 0x000fca0000000000 */
[----:B------:R-:W-:Y:S01]  /*17ce0*/  IMAD.MOV.U32 R5, RZ, RZ, R4 ;  /* 0x000000ffff057224 */ /* 0x000fe200078e0004 */
[----:B------:R-:W-:Y:S01]  /*17cf0*/  IABS R4, R6 ;  /* 0x0000000600047213 */ /* 0x000fe20000000000 */
[----:B------:R-:W-:-:S04]  /*17d00*/  IMAD.IADD R6, R211, 0x1, -R3 ;  /* 0x00000001d3067824 */ /* 0x000fc800078e0a03 */
[----:B------:R-:W1:Y:S08]  /*17d10*/  I2F R5, R5 ;  /* 0x0000000500057306 */ /* 0x000e700000201400 */
[----:B------:R-:W2:Y:S01]  /*17d20*/  I2F R4, R4 ;  /* 0x0000000400047306 */ /* 0x000ea20000201400 */
[-C--:B-1----:R-:W-:Y:S02]  /*17d30*/  FFMA.FTZ R9, R5, -R195.reuse, R249 ;  /* 0x800000c305097223 */ /* 0x082fe400000100f9 */
[----:B--2---:R-:W-:-:S02]  /*17d40*/  FFMA.FTZ R7, R4, -R195, R251 ;  /* 0x800000c304077223 */ /* 0x004fc400000100fb */
[----:B------:R-:W-:-:S05]  /*17d50*/  IMAD.IADD R4, R212, 0x1, -R3 ;  /* 0x00000001d4047824 */ /* 0x000fca00078e0a03 */
[----:B------:R-:W-:-:S05]  /*17d60*/  IABS R4, R4 ;  /* 0x0000000400047213 */ /* 0x000fca0000000000 */
[----:B------:R-:W-:Y:S01]  /*17d70*/  IMAD.MOV.U32 R5, RZ, RZ, R4 ;  /* 0x000000ffff057224 */ /* 0x000fe200078e0004 */
[----:B------:R-:W-:-:S05]  /*17d80*/  IABS R4, R6 ;  /* 0x0000000600047213 */ /* 0x000fca0000000000 */
[----:B------:R-:W1:Y:S08]  /*17d90*/  I2F R5, R5 ;  /* 0x0000000500057306 */ /* 0x000e700000201400 */
[----:B------:R-:W2:Y:S01]  /*17da0*/  I2F R4, R4 ;  /* 0x0000000400047306 */ /* 0x000ea20000201400 */
[----:B------:R-:W-:Y:S02]  /*17db0*/  IADD3 R6, R0, 0x30, RZ ;  /* 0x0000003000067810 */ /* 0x000fe40007ffe0ff */
[----:B------:R-:W-:Y:S01]  /*17dc0*/  FSEL R12, R12, -INF , !P0 ;  /* 0xff8000000c0c7808 */ /* 0x000fe20004000000 */
[----:B-1----:R-:W-:-:S02]  /*17dd0*/  FFMA.FTZ R100, R5, -R195, R189 ;  /* 0x800000c305647223 */ /* 0x002fc400000100bd */
[----:B--2---:R-:W-:Y:S02]  /*17de0*/  FFMA.FTZ R11, R4, -R195, R192 ;  /* 0x800000c3040b7223 */ /* 0x004fe400000100c0 */
[----:B------:R-:W-:Y:S02]  /*17df0*/  IMAD.MOV.U32 R192, RZ, RZ, R193 ;  /* 0x000000ffffc07224 */ /* 0x000fe400078e00c1 */
[----:B------:R-:W-:Y:S02]  /*17e00*/  IMAD.MOV.U32 R193, RZ, RZ, R234 ;  /* 0x000000ffffc17224 */ /* 0x000fe400078e00ea */
[----:B------:R-:W2:Y:S01]  /*17e10*/  LDL R234, [R1+0x1c] ;  /* 0x00001c0001ea7983 */ /* 0x000ea20000100800 */
[----:B------:R-:W-:Y:S01]  /*17e20*/  IMAD.IADD R4, R213, 0x1, -R6 ;  /* 0x00000001d5047824 */ /* 0x000fe200078e0a06 */
[----:B------:R-:W-:Y:S02]  /*17e30*/  ISETP.GE.AND P0, PT, R3, R210, PT ;  /* 0x000000d20300720c */ /* 0x000fe40003f06270 */
[----:B------:R-:W-:Y:S01]  /*17e40*/  IADD3 R5, R0, 0x31, RZ ;  /* 0x0000003100057810 */ /* 0x000fe20007ffe0ff */
[----:B------:R-:W-:Y:S01]  /*17e50*/  STL [R1+0x22c], R213 ;  /* 0x00022cd501007387 */ /* 0x000fe20000100800 */
[----:B------:R-:W-:-:S02]  /*17e60*/  IABS R4, R4 ;  /* 0x0000000400047213 */ /* 0x000fc40000000000 */
[C---:B------:R-:W-:Y:S01]  /*17e70*/  ISETP.GE.OR P0, PT, R3.reuse, R218, !P0 ;  /* 0x000000da0300720c */ /* 0x040fe20004706670 */
[----:B------:R-:W-:Y:S01]  /*17e80*/  STL [R1+0x238], R218 ;  /* 0x000238da01007387 */ /* 0x000fe20000100800 */
[----:B------:R-:W-:Y:S02]  /*17e90*/  ISETP.GE.AND P5, PT, R3, R208, PT ;  /* 0x000000d00300720c */ /* 0x000fe40003fa6270 */
[----:B------:R-:W1:Y:S01]  /*17ea0*/  I2F R4, R4 ;  /* 0x0000000400047306 */ /* 0x000e620000201400 */
[----:B------:R-:W-:Y:S01]  /*17eb0*/  FSEL R17, R9, -INF , !P0 ;  /* 0xff80000009117808 */ /* 0x000fe20004000000 */
[----:B------:R-:W-:Y:S01]  /*17ec0*/  STL.64 [R1+0x230], R210 ;  /* 0x000230d201007387 */ /* 0x000fe20000100a00 */
[C---:B------:R-:W-:Y:S02]  /*17ed0*/  ISETP.GE.AND P0, PT, R3.reuse, R209, PT ;  /* 0x000000d10300720c */ /* 0x040fe40003f06270 */
[C---:B------:R-:W-:Y:S01]  /*17ee0*/  ISETP.GE.OR P5, PT, R3.reuse, R216, !P5 ;  /* 0x000000d80300720c */ /* 0x040fe20006fa6670 */
[----:B------:R-:W-:Y:S01]  /*17ef0*/  STL [R1+0x23c], R207 ;  /* 0x00023ccf01007387 */ /* 0x000fe20000100800 */
[----:B------:R-:W-:-:S02]  /*17f00*/  ISETP.GE.OR P0, PT, R3, R217, !P0 ;  /* 0x000000d90300720c */ /* 0x000fc40004706670 */
[----:B------:R-:W-:Y:S01]  /*17f10*/  LOP3.LUT R2, R2, 0xfffffbff, RZ, 0xc0, !PT ;  /* 0xfffffbff02027812 */ /* 0x000fe200078ec0ff */
[----:B------:R-:W-:Y:S01]  /*17f20*/  STL [R1+0x240], R215 ;  /* 0x000240d701007387 */ /* 0x000fe20000100800 */
[CC--:B------:R-:W-:Y:S02]  /*17f30*/  ISETP.GE.AND P4, PT, R6.reuse, R208.reuse, PT ;  /* 0x000000d00600720c */ /* 0x0c0fe40003f86270 */
[C---:B------:R-:W-:Y:S02]  /*17f40*/  ISETP.GE.AND P3, PT, R5.reuse, R208, PT ;  /* 0x000000d00500720c */ /* 0x040fe40003f66270 */
[-C--:B------:R-:W-:Y:S01]  /*17f50*/  ISETP.GE.OR P4, PT, R6, R216.reuse, !P4 ;  /* 0x000000d80600720c */ /* 0x080fe20006786670 */
[----:B-1----:R-:W-:Y:S01]  /*17f60*/  FFMA.FTZ R8, R4, -R195, R191 ;  /* 0x800000c304087223 */ /* 0x002fe200000100bf */
[----:B------:R-:W-:Y:S01]  /*17f70*/  ISETP.GE.OR P3, PT, R5, R216, !P3 ;  /* 0x000000d80500720c */ /* 0x000fe20005f66670 */
[----:B------:R-:W-:Y:S01]  /*17f80*/  IMAD.IADD R4, R211, 0x1, -R6 ;  /* 0x00000001d3047824 */ /* 0x000fe200078e0a06 */
[----:B------:R-:W-:-:S04]  /*17f90*/  @P5 LOP3.LUT R2, R2, 0x400, RZ, 0xfc, !PT ;  /* 0x0000040002025812 */ /* 0x000fc800078efcff */
[----:B------:R-:W-:Y:S02]  /*17fa0*/  IABS R4, R4 ;  /* 0x0000000400047213 */ /* 0x000fe40000000000 */
[----:B------:R-:W-:-:S04]  /*17fb0*/  LOP3.LUT R2, R2, 0xfffffeff, RZ, 0xc0, !PT ;  /* 0xfffffeff02027812 */ /* 0x000fc800078ec0ff */
[----:B------:R-:W1:Y:S02]  /*17fc0*/  I2F R4, R4 ;  /* 0x0000000400047306 */ /* 0x000e640000201400 */
[----:B-1----:R-:W-:Y:S01]  /*17fd0*/  FFMA.FTZ R10, R4, -R195, R24 ;  /* 0x800000c3040a7223 */ /* 0x002fe20000010018 */
[----:B------:R-:W-:Y:S01]  /*17fe0*/  FSEL R24, R7, -INF , !P0 ;  /* 0xff80000007187808 */ /* 0x000fe20004000000 */
[----:B------:R-:W-:Y:S01]  /*17ff0*/  IMAD.IADD R4, R213, 0x1, -R5 ;  /* 0x00000001d5047824 */ /* 0x000fe200078e0a05 */
[----:B------:R-:W-:-:S04]  /*18000*/  ISETP.GE.AND P0, PT, R3, R207, PT ;  /* 0x000000cf0300720c */ /* 0x000fc80003f06270 */
[----:B------:R-:W-:Y:S02]  /*18010*/  IABS R4, R4 ;  /* 0x0000000400047213 */ /* 0x000fe40000000000 */
[----:B------:R-:W-:Y:S01]  /*18020*/  ISETP.GE.OR P0, PT, R3, R215, !P0 ;  /* 0x000000d70300720c */ /* 0x000fe20004706670 */
[----:B------:R-:W-:-:S03]  /*18030*/  IMAD.IADD R3, R214, 0x1, -R6 ;  /* 0x00000001d6037824 */ /* 0x000fc600078e0a06 */
[----:B------:R-:W1:Y:S01]  /*18040*/  I2F R4, R4 ;  /* 0x0000000400047306 */ /* 0x000e620000201400 */
[----:B------:R-:W-:Y:S02]  /*18050*/  FSEL R11, R11, -INF , !P0 ;  /* 0xff8000000b0b7808 */ /* 0x000fe40004000000 */
[----:B------:R-:W-:Y:S02]  /*18060*/  IABS R3, R3 ;  /* 0x0000000300037213 */ /* 0x000fe40000000000 */
[----:B------:R-:W-:-:S04]  /*18070*/  ISETP.GE.AND P0, PT, R6, R210, PT ;  /* 0x000000d20600720c */ /* 0x000fc80003f06270 */
[----:B------:R-:W3:Y:S01]  /*18080*/  I2F R3, R3 ;  /* 0x0000000300037306 */ /* 0x000ee20000201400 */
[----:B------:R-:W-:-:S04]  /*18090*/  ISETP.GE.OR P0, PT, R6, R218, !P0 ;  /* 0x000000da0600720c */ /* 0x000fc80004706670 */
[----:B------:R-:W-:Y:S01]  /*180a0*/  FSEL R16, R8, -INF , !P0 ;  /* 0xff80000008107808 */ /* 0x000fe20004000000 */
[----:B-1----:R-:W-:Y:S01]  /*180b0*/  FFMA.FTZ R7, R4, -R195, R192 ;  /* 0x800000c304077223 */ /* 0x002fe200000100c0 */
[----:B------:R-:W-:Y:S01]  /*180c0*/  ISETP.GE.AND P0, PT, R6, R207, PT ;  /* 0x000000cf0600720c */ /* 0x000fe20003f06270 */
[----:B------:R-:W-:-:S03]  /*180d0*/  IMAD.IADD R4, R211, 0x1, -R5 ;  /* 0x00000001d3047824 */ /* 0x000fc600078e0a05 */
[----:B------:R-:W-:Y:S02]  /*180e0*/  ISETP.GE.OR P0, PT, R6, R215, !P0 ;  /* 0x000000d70600720c */ /* 0x000fe40004706670 */
[----:B------:R-:W-:Y:S01]  /*180f0*/  IABS R4, R4 ;  /* 0x0000000400047213 */ /* 0x000fe20000000000 */
[----:B---3--:R-:W-:Y:S01]  /*18100*/  FFMA.FTZ R45, R3, -R195, R45 ;  /* 0x800000c3032d7223 */ /* 0x008fe2000001002d */
[----:B------:R-:W-:Y:S01]  /*18110*/  FSEL R10, R10, -INF , !P0 ;  /* 0xff8000000a0a7808 */ /* 0x000fe20004000000 */
[----:B------:R-:W-:Y:S01]  /*18120*/  IMAD.IADD R3, R212, 0x1, -R6 ;  /* 0x00000001d4037824 */ /* 0x000fe200078e0a06 */
[----:B------:R-:W-:Y:S02]  /*18130*/  ISETP.GE.AND P0, PT, R5, R210, PT ;  /* 0x000000d20500720c */ /* 0x000fe40003f06270 */
[----:B------:R-:W1:Y:S02]  /*18140*/  I2F R4, R4 ;  /* 0x0000000400047306 */ /* 0x000e640000201400 */
[----:B------:R-:W-:-:S02]  /*18150*/  IABS R3, R3 ;  /* 0x0000000300037213 */ /* 0x000fc40000000000 */
[----:B------:R-:W-:-:S04]  /*18160*/  ISETP.GE.OR P0, PT, R5, R218, !P0 ;  /* 0x000000da0500720c */ /* 0x000fc80004706670 */
[----:B------:R-:W3:Y:S01]  /*18170*/  I2F R3, R3 ;  /* 0x0000000300037306 */ /* 0x000ee20000201400 */
[----:B------:R-:W-:Y:S02]  /*18180*/  FSEL R15, R7, -INF , !P0 ;  /* 0xff800000070f7808 */ /* 0x000fe40004000000 */
[----:B------:R-:W-:Y:S01]  /*18190*/  ISETP.GE.AND P0, PT, R5, R207, PT ;  /* 0x000000cf0500720c */ /* 0x000fe20003f06270 */
[----:B-1----:R-:W-:-:S03]  /*181a0*/  FFMA.FTZ R4, R4, -R195, R193 ;  /* 0x800000c304047223 */ /* 0x002fc600000100c1 */
[----:B------:R-:W-:-:S04]  /*181b0*/  ISETP.GE.OR P0, PT, R5, R215, !P0 ;  /* 0x000000d70500720c */ /* 0x000fc80004706670 */
[----:B------:R-:W-:Y:S02]  /*181c0*/  FSEL R9, R4, -INF , !P0 ;  /* 0xff80000004097808 */ /* 0x000fe40004000000 */
[----:B------:R-:W-:Y:S01]  /*181d0*/  IADD3 R4, R0, 0x38, RZ ;  /* 0x0000003800047810 */ /* 0x000fe20007ffe0ff */
[----:B---3--:R-:W-:-:S03]  /*181e0*/  FFMA.FTZ R64, R3, -R195, R198 ;  /* 0x800000c303407223 */ /* 0x008fc600000100c6 */
[----:B------:R-:W-:Y:S01]  /*181f0*/  ISETP.GE.AND P0, PT, R4, R210, PT ;  /* 0x000000d20400720c */ /* 0x000fe20003f06270 */
[----:B------:R-:W-:-:S03]  /*18200*/  IMAD.IADD R3, R213, 0x1, -R4 ;  /* 0x00000001d5037824 */ /* 0x000fc600078e0a04 */
[----:B------:R-:W-:Y:S02]  /*18210*/  ISETP.GE.OR P0, PT, R4, R218, !P0 ;  /* 0x000000da0400720c */ /* 0x000fe40004706670 */
[----:B------:R-:W-:-:S06]  /*18220*/  IABS R3, R3 ;  /* 0x0000000300037213 */ /* 0x000fcc0000000000 */
[----:B------:R-:W1:Y:S02]  /*18230*/  I2F R3, R3 ;  /* 0x0000000300037306 */ /* 0x000e640000201400 */
[----:B-1----:R-:W-:-:S05]  /*18240*/  FFMA.FTZ R3, R3, -R195, R200 ;  /* 0x800000c303037223 */ /* 0x002fca00000100c8 */
[----:B------:R-:W-:Y:S01]  /*18250*/  FSEL R14, R3, -INF , !P0 ;  /* 0xff800000030e7808 */ /* 0x000fe20004000000 */
[----:B------:R-:W-:Y:S01]  /*18260*/  IMAD.IADD R3, R211, 0x1, -R4 ;  /* 0x00000001d3037824 */ /* 0x000fe200078e0a04 */
[----:B------:R-:W-:-:S04]  /*18270*/  ISETP.GE.AND P0, PT, R4, R207, PT ;  /* 0x000000cf0400720c */ /* 0x000fc80003f06270 */
[----:B------:R-:W-:Y:S02]  /*18280*/  IABS R3, R3 ;  /* 0x0000000300037213 */ /* 0x000fe40000000000 */
[----:B------:R-:W-:-:S04]  /*18290*/  ISETP.GE.OR P0, PT, R4, R215, !P0 ;  /* 0x000000d70400720c */ /* 0x000fc80004706670 */
[----:B------:R-:W1:Y:S02]  /*182a0*/  I2F R3, R3 ;  /* 0x0000000300037306 */ /* 0x000e640000201400 */
[----:B-1----:R-:W-:-:S05]  /*182b0*/  FFMA.FTZ R3, R3, -R195, R235 ;  /* 0x800000c303037223 */ /* 0x002fca00000100eb */
[----:B------:R-:W-:Y:S02]  /*182c0*/  FSEL R8, R3, -INF , !P0 ;  /* 0xff80000003087808 */ /* 0x000fe40004000000 */
[----:B------:R-:W-:-:S04]  /*182d0*/  IADD3 R3, R0, 0x39, RZ ;  /* 0x0000003900037810 */ /* 0x000fc80007ffe0ff */
        /* <DEDUP_REMOVED lines=13> */
[----:B------:R-:W-:Y:S01]  /*183b0*/  FSEL R7, R0, -INF , !P0 ;  /* 0xff80000000077808 */ /* 0x000fe20004000000 */
[----:B------:R-:W-:Y:S01]  /*183c0*/  IMAD.IADD R0, R214, 0x1, -R5 ;  /* 0x00000001d6007824 */ /* 0x000fe200078e0a05 */
[----:B------:R-:W-:-:S04]  /*183d0*/  ISETP.GE.AND P0, PT, R6, R209, PT ;  /* 0x000000d10600720c */ /* 0x000fc80003f06270 */
[----:B------:R-:W-:Y:S02]  /*183e0*/  IABS R0, R0 ;  /* 0x0000000000007213 */ /* 0x000fe40000000000 */
[----:B------:R-:W-:-:S04]  /*183f0*/  ISETP.GE.OR P0, PT, R6, R217, !P0 ;  /* 0x000000d90600720c */ /* 0x000fc80004706670 */
[----:B------:R-:W1:Y:S09]  /*18400*/  I2F R0, R0 ;  /* 0x0000000000007306 */ /* 0x000e720000201400 */
[----:B------:R-:W-:Y:S02]  /*18410*/  @P0 LOP3.LUT R2, R2, 0x100, RZ, 0xfc, !PT ;  /* 0x0000010002020812 */ /* 0x000fe400078efcff */
[----:B------:R-:W-:-:S02]  /*18420*/  ISETP.GE.AND P0, PT, R5, R209, PT ;  /* 0x000000d10500720c */ /* 0x000fc40003f06270 */
[----:B------:R-:W-:Y:S01]  /*18430*/  LOP3.LUT R2, R2, 0xfffff7ff, RZ, 0xc0, !PT ;  /* 0xfffff7ff02027812 */ /* 0x000fe200078ec0ff */
[----:B-1----:R-:W-:-:S03]  /*18440*/  FFMA.FTZ R27, R0, -R195, R27 ;  /* 0x800000c3001b7223 */ /* 0x002fc6000001001b */
[----:B------:R-:W-:Y:S02]  /*18450*/  @P4 LOP3.LUT R2, R2, 0x800, RZ, 0xfc, !PT ;  /* 0x0000080002024812 */ /* 0x000fe400078efcff */
[----:B------:R-:W-:Y:S01]  /*18460*/  ISETP.GE.OR P4, PT, R5, R217, !P0 ;  /* 0x000000d90500720c */ /* 0x000fe20004786670 */
[----:B------:R-:W-:Y:S01]  /*18470*/  IMAD.IADD R5, R212, 0x1, -R5 ;  /* 0x00000001d4057824 */ /* 0x000fe200078e0a05 */
[----:B------:R-:W-:Y:S02]  /*18480*/  ISETP.GE.AND P2, PT, R4, R208, PT ;  /* 0x000000d00400720c */ /* 0x000fe40003f46270 */
[----:B------:R-:W-:Y:S02]  /*18490*/  FMNMX.FTZ R102, R252, R61, !PT ;  /* 0x0000003dfc667209 */ /* 0x000fe40007810000 */
[----:B--2---:R-:W-:Y:S02]  /*184a0*/  FMNMX.FTZ R0, R234, R56, !PT ;  /* 0x00000038ea007209 */ /* 0x004fe40007810000 */
[----:B------:R-:W-:-:S02]  /*184b0*/  IABS R5, R5 ;  /* 0x0000000500057213 */ /* 0x000fc40000000000 */
[----:B------:R-:W-:Y:S02]  /*184c0*/  FMNMX.FTZ R0, R52, R0, !PT ;  /* 0x0000000034007209 */ /* 0x000fe40007810000 */
[----:B------:R-:W-:Y:S02]  /*184d0*/  ISETP.GE.AND P1, PT, R3, R208, PT ;  /* 0x000000d00300720c */ /* 0x000fe40003f26270 */
[----:B------:R-:W-:Y:S01]  /*184e0*/  FMNMX.FTZ R0, R47, R0, !PT ;  /* 0x000000002f007209 */ /* 0x000fe20007810000 */
[----:B------:R-:W1:Y:S01]  /*184f0*/  I2F R5, R5 ;  /* 0x0000000500057306 */ /* 0x000e620000201400 */
[----:B------:R-:W-:Y:S01]  /*18500*/  IMAD.MOV.U32 R193, RZ, RZ, R229 ;  /* 0x000000ffffc17224 */ /* 0x000fe200078e00e5 */
[----:B------:R-:W-:Y:S02]  /*18510*/  LOP3.LUT R2, R2, 0xffffefff, RZ, 0xc0, !PT ;  /* 0xffffefff02027812 */ /* 0x000fe400078ec0ff */
[----:B------:R-:W-:Y:S01]  /*18520*/  FMNMX.FTZ R0, R42, R0, !PT ;  /* 0x000000002a007209 */ /* 0x000fe20007810000 */
[----:B-1----:R-:W-:-:S03]  /*18530*/  FFMA.FTZ R55, R5, -R195, R183 ;  /* 0x800000c305377223 */ /* 0x002fc600000100b7 */
[----:B------:R-:W-:Y:S01]  /*18540*/  FMNMX.FTZ R0, R37, R0, !PT ;  /* 0x0000000025007209 */ /* 0x000fe20007810000 */
[----:B------:R-:W2:Y:S01]  /*18550*/  LDL.LU R183, [R1+0x84] ;  /* 0x0000840001b77983 */ /* 0x000ea20000300800 */
[----:B------:R-:W-:Y:S02]  /*18560*/  ISETP.GE.AND P0, PT, R4, R209, PT ;  /* 0x000000d10400720c */ /* 0x000fe40003f06270 */
[----:B------:R-:W-:Y:S02]  /*18570*/  FMNMX.FTZ R0, R26, R0, !PT ;  /* 0x000000001a007209 */ /* 0x000fe40007810000 */
[----:B------:R-:W-:Y:S02]  /*18580*/  ISETP.GE.OR P2, PT, R4, R216, !P2 ;  /* 0x000000d80400720c */ /* 0x000fe40005746670 */
[----:B------:R-:W-:Y:S02]  /*18590*/  FMNMX.FTZ R0, R22, R0, !PT ;  /* 0x0000000016007209 */ /* 0x000fe40007810000 */
[----:B------:R-:W-:-:S02]  /*185a0*/  FMNMX.FTZ R102, R60, R102, !PT ;  /* 0x000000663c667209 */ /* 0x000fc40007810000 */
[----:B------:R-:W-:Y:S02]  /*185b0*/  FMNMX.FTZ R0, R21, R0, !PT ;  /* 0x0000000015007209 */ /* 0x000fe40007810000 */
[----:B------:R-:W-:Y:S02]  /*185c0*/  ISETP.GE.OR P1, PT, R3, R216, !P1 ;  /* 0x000000d80300720c */ /* 0x000fe40004f26670 */
[----:B------:R-:W-:Y:S01]  /*185d0*/  FMNMX.FTZ R0, R19, R0, !PT ;  /* 0x0000000013007209 */ /* 0x000fe20007810000 */
[----:B------:R-:W-:Y:S01]  /*185e0*/  IMAD.MOV.U32 R200, RZ, RZ, R104 ;  /* 0x000000ffffc87224 */ /* 0x000fe200078e0068 */
[----:B------:R-:W-:Y:S02]  /*185f0*/  @P3 LOP3.LUT R2, R2, 0x1000, RZ, 0xfc, !PT ;  /* 0x0000100002023812 */ /* 0x000fe400078efcff */
[----:B------:R-:W-:Y:S01]  /*18600*/  FMNMX.FTZ R5, R18, R0, !PT ;  /* 0x0000000012057209 */ /* 0x000fe20007810000 */
[----:B------:R-:W-:Y:S01]  /*18610*/  IMAD.IADD R0, R214, 0x1, -R4 ;  /* 0x00000001d6007824 */ /* 0x000fe200078e0a04 */
[----:B------:R-:W-:Y:S01]  /*18620*/  STL [R1+0x248], R108 ;  /* 0x0002486c01007387 */ /* 0x000fe20000100800 */
[----:B------:R-:W-:-:S02]  /*18630*/  ISETP.GE.OR P5, PT, R4, R217, !P0 ;  /* 0x000000d90400720c */ /* 0x000fc400047a6670 */
[----:B------:R-:W-:Y:S02]  /*18640*/  FMNMX.FTZ R5, R12, R5, !PT ;  /* 0x000000050c057209 */ /* 0x000fe40007810000 */
[----:B------:R-:W-:Y:S02]  /*18650*/  IABS R0, R0 ;  /* 0x0000000000007213 */ /* 0x000fe40000000000 */
[----:B------:R-:W-:Y:S02]  /*18660*/  FMNMX.FTZ R5, R11, R5, !PT ;  /* 0x000000050b057209 */ /* 0x000fe40007810000 */
[----:B------:R1:W3:Y:S01]  /*18670*/  I2F R6, R0 ;  /* 0x0000000000067306 */ /* 0x0002e20000201400 */
[----:B------:R-:W-:Y:S01]  /*18680*/  FMNMX.FTZ R102, R58, R102, !PT ;  /* 0x000000663a667209 */ /* 0x000fe20007810000 */
[----:B------:R-:W-:Y:S01]  /*18690*/  IMAD.MOV.U32 R201, RZ, RZ, R105 ;  /* 0x000000ffffc97224 */ /* 0x000fe200078e0069 */
[----:B------:R-:W-:Y:S02]  /*186a0*/  LOP3.LUT P3, RZ, R2, 0x100, RZ, 0xc0, !PT ;  /* 0x0000010002ff7812 */ /* 0x000fe4000786c0ff */
[----:B-1----:R-:W-:-:S04]  /*186b0*/  FMNMX.FTZ R0, R10, R5, !PT ;  /* 0x000000050a007209 */ /* 0x002fc80007810000 */
[----:B------:R-:W-:-:S04]  /*186c0*/  FMNMX.FTZ R0, R9, R0, !PT ;  /* 0x0000000009007209 */ /* 0x000fc80007810000 */
[----:B------:R-:W-:-:S04]  /*186d0*/  FMNMX.FTZ R0, R8, R0, !PT ;  /* 0x0000000008007209 */ /* 0x000fc80007810000 */
[----:B------:R-:W-:-:S05]  /*186e0*/  FMNMX.FTZ R0, R7, R0, !PT ;  /* 0x0000000007007209 */ /* 0x000fca0007810000 */
[----:B------:R-:W1:Y:S02]  /*186f0*/  SHFL.BFLY PT, R5, R0, 0x2, 0x1f ;  /* 0x0c401f0000057f89 */ /* 0x000e6400000e0000 */
[----:B-1----:R-:W-:Y:S02]  /*18700*/  FMNMX.FTZ R5, R0, R5, !PT ;  /* 0x0000000500057209 */ /* 0x002fe40007810000 */
[----:B------:R-:W4:Y:S04]  /*18710*/  LD.E R0, [R108.64+0xdc] ;  /* 0x0000dc046c007980 */ /* 0x000f28000c101900 */
[----:B------:R-:W1:Y:S04]  /*18720*/  SHFL.BFLY PT, R103, R5, 0x1, 0x1f ;  /* 0x0c201f0005677f89 */ /* 0x000e6800000e0000 */
[----:B------:R-:W-:Y:S04]  /*18730*/  STL [R1+0x244], R109 ;  /* 0x0002446d01007387 */ /* 0x000fe80000100800 */
[----:B------:R-:W-:Y:S04]  /*18740*/  STL [R1+0x24c], R214 ;  /* 0x00024cd601007387 */ /* 0x000fe80000100800 */
[----:B------:R-:W-:Y:S04]  /*18750*/  STL [R1+0x250], R209 ;  /* 0x000250d101007387 */ /* 0x000fe80000100800 */
[----:B------:R-:W-:Y:S04]  /*18760*/  STL [R1+0x254], R217 ;  /* 0x000254d901007387 */ /* 0x000fe80000100800 */
[----:B------:R-:W-:Y:S01]  /*18770*/  STL [R1+0x258], R208 ;  /* 0x000258d001007387 */ /* 0x000fe20000100800 */
[----:B-1----:R-:W-:-:S03]  /*18780*/  FMNMX.FTZ R103, R5, R103, !PT ;  /* 0x0000006705677209 */ /* 0x002fc60007810000 */
[----:B------:R-:W-:Y:S04]  /*18790*/  STL [R1+0x25c], R216 ;  /* 0x00025cd801007387 */ /* 0x000fe80000100800 */
[----:B------:R-:W-:Y:S04]  /*187a0*/  STL [R1+0x260], R212 ;  /* 0x000260d401007387 */ /* 0x000fe80000100800 */
[----:B------:R-:W-:Y:S04]  /*187b0*/  STL [R1+0x264], R195 ;  /* 0x000264c301007387 */ /* 0x000fe80000100800 */
[----:B------:R-:W-:Y:S04]  /*187c0*/  STL [R1+0x268], R103 ;  /* 0x0002686701007387 */ /* 0x000fe80000100800 */
[----:B------:R-:W4:Y:S04]  /*187d0*/  LDL.LU R189, [R1+0x180] ;  /* 0x0001800001bd7983 */ /* 0x000f280000300800 */
[----:B------:R-:W4:Y:S01]  /*187e0*/  LDL R191, [R1+0x10] ;  /* 0x0000100001bf7983 */ /* 0x000f220000100800 */
[----:B------:R-:W-:-:S05]  /*187f0*/  IMAD.IADD R4, R212, 0x1, -R4 ;  /* 0x00000001d4047824 */ /* 0x000fca00078e0a04 */
[----:B------:R-:W-:Y:S02]  /*18800*/  IABS R4, R4 ;  /* 0x0000000400047213 */ /* 0x000fe40000000000 */
[----:B------:R-:W-:-:S04]  /*18810*/  FMNMX.FTZ R102, R54, R102, !PT ;  /* 0x0000006636667209 */ /* 0x000fc80007810000 */
[----:B------:R-:W1:Y:S01]  /*18820*/  I2F R4, R4 ;  /* 0x0000000400047306 */ /* 0x000e620000201400 */
[----:B------:R-:W-:-:S04]  /*18830*/  FMNMX.FTZ R102, R50, R102, !PT ;  /* 0x0000006632667209 */ /* 0x000fc80007810000 */
[----:B------:R-:W-:Y:S01]  /*18840*/  FMNMX.FTZ R102, R44, R102, !PT ;  /* 0x000000662c667209 */ /* 0x000fe20007810000 */
[----:B---3--:R-:W-:-:S03]  /*18850*/  FFMA.FTZ R6, R6, -R195, R197 ;  /* 0x800000c306067223 */ /* 0x008fc600000100c5 */
[----:B------:R-:W-:Y:S01]  /*18860*/  FMNMX.FTZ R102, R41, R102, !PT ;  /* 0x0000006629667209 */ /* 0x000fe20007810000 */
[----:B------:R-:W-:-:S03]  /*18870*/  IMAD.MOV.U32 R197, RZ, RZ, R51 ;  /* 0x000000ffffc57224 */ /* 0x000fc600078e0033 */
[----:B------:R-:W-:Y:S01]  /*18880*/  FMNMX.FTZ R102, R36, R102, !PT ;  /* 0x0000006624667209 */ /* 0x000fe20007810000 */
[----:B-1----:R-:W-:Y:S02]  /*18890*/  FFMA.FTZ R51, R4, -R195, R46 ;  /* 0x800000c304337223 */ /* 0x002fe4000001002e */
[--C-:B------:R-:W-:Y:S01]  /*188a0*/  IMAD.IADD R4, R214, 0x1, -R3.reuse ;  /* 0x00000001d6047824 */ /* 0x100fe200078e0a03 */
[----:B------:R-:W-:Y:S01]  /*188b0*/  ISETP.GE.AND P0, PT, R3, R209, PT ;  /* 0x000000d10300720c */ /* 0x000fe20003f06270 */
[----:B------:R-:W-:Y:S01]  /*188c0*/  IMAD.IADD R5, R212, 0x1, -R3 ;  /* 0x00000001d4057824 */ /* 0x000fe200078e0a03 */
[----:B------:R-:W-:Y:S02]  /*188d0*/  FMNMX.FTZ R102, R25, R102, !PT ;  /* 0x0000006619667209 */ /* 0x000fe40007810000 */
[----:B------:R-:W-:Y:S02]  /*188e0*/  IABS R4, R4 ;  /* 0x0000000400047213 */ /* 0x000fe40000000000 */
[----:B------:R-:W-:-:S02]  /*188f0*/  ISETP.GE.OR P6, PT, R3, R217, !P0 ;  /* 0x000000d90300720c */ /* 0x000fc400047c6670 */
[----:B------:R-:W-:Y:S01]  /*18900*/  IABS R5, R5 ;  /* 0x0000000500057213 */ /* 0x000fe20000000000 */
[----:B------:R-:W1:Y:S01]  /*18910*/  I2F R3, R4 ;  /* 0x0000000400037306 */ /* 0x000e620000201400 */
[----:B------:R-:W-:-:S03]  /*18920*/  FMNMX.FTZ R102, R23, R102, !PT ;  /* 0x0000006617667209 */ /* 0x000fc60007810000 */
[----:B------:R-:W-:Y:S01]  /*18930*/  IMAD.MOV.U32 R46, RZ, RZ, R5 ;  /* 0x000000ffff2e7224 */ /* 0x000fe200078e0005 */
[----:B------:R-:W-:-:S04]  /*18940*/  FMNMX.FTZ R102, R20, R102, !PT ;  /* 0x0000006614667209 */ /* 0x000fc80007810000 */
[----:B------:R-:W-:Y:S01]  /*18950*/  FMNMX.FTZ R102, R17, R102, !PT ;  /* 0x0000006611667209 */ /* 0x000fe20007810000 */
[----:B------:R-:W2:Y:S03]  /*18960*/  I2F R46, R46 ;  /* 0x0000002e002e7306 */ /* 0x000ea60000201400 */
[----:B------:R-:W-:Y:S01]  /*18970*/  FMNMX.FTZ R102, R16, R102, !PT ;  /* 0x0000006610667209 */ /* 0x000fe20007810000 */
[----:B-1----:R-:W-:-:S03]  /*18980*/  FFMA.FTZ R5, R3, -R195, R197 ;  /* 0x800000c303057223 */ /* 0x002fc600000100c5 */
[----:B------:R-:W-:Y:S02]  /*18990*/  FMNMX.FTZ R102, R15, R102, !PT ;  /* 0x000000660f667209 */ /* 0x000fe40007810000 */
[----:B------:R-:W-:Y:S02]  /*189a0*/  FSETP.NEU.FTZ.AND P0, PT, R103, -INF , PT ;  /* 0xff8000006700780b */ /* 0x000fe40003f1d000 */
[----:B------:R-:W-:Y:S01]  /*189b0*/  FMNMX.FTZ R102, R14, R102, !PT ;  /* 0x000000660e667209 */ /* 0x000fe20007810000 */
[----:B------:R-:W-:-:S03]  /*189c0*/  IMAD.MOV.U32 R197, RZ, RZ, R106 ;  /* 0x000000ffffc57224 */ /* 0x000fc600078e006a */
[----:B------:R-:W-:Y:S01]  /*189d0*/  FMNMX.FTZ R102, R13, R102, !PT ;  /* 0x000000660d667209 */ /* 0x000fe20007810000 */
[----:B------:R-:W-:Y:S02]  /*189e0*/  IMAD.MOV.U32 R235, RZ, RZ, R232 ;  /* 0x000000ffffeb7224 */ /* 0x000fe400078e00e8 */
[----:B------:R-:W-:Y:S01]  /*189f0*/  IMAD.MOV.U32 R229, RZ, RZ, R233 ;  /* 0x000000ffffe57224 */ /* 0x000fe200078e00e9 */
[----:B------:R-:W-:Y:S01]  /*18a00*/  FSEL R4, R103, RZ, P0 ;  /* 0x000000ff67047208 */ /* 0x000fe20000000000 */
[----:B------:R-:W-:Y:S02]  /*18a10*/  IMAD.MOV.U32 R242, RZ, RZ, R200 ;  /* 0x000000fffff27224 */ /* 0x000fe400078e00c8 */
[----:B------:R-:W-:Y:S02]  /*18a20*/  IMAD.MOV.U32 R192, RZ, RZ, R228 ;  /* 0x000000ffffc07224 */ /* 0x000fe400078e00e4 */
[----:B------:R-:W-:Y:S02]  /*18a30*/  IMAD.MOV.U32 R200, RZ, RZ, R111 ;  /* 0x000000ffffc87224 */ /* 0x000fe400078e006f */
[----:B------:R-:W-:-:S02]  /*18a40*/  IMAD.MOV.U32 R243, RZ, RZ, R201 ;  /* 0x000000fffff37224 */ /* 0x000fc400078e00c9 */
[----:B------:R-:W-:Y:S02]  /*18a50*/  IMAD.MOV.U32 R228, RZ, RZ, R182 ;  /* 0x000000ffffe47224 */ /* 0x000fe400078e00b6 */
[----:B------:R-:W-:Y:S02]  /*18a60*/  IMAD.MOV.U32 R198, RZ, RZ, R199 ;  /* 0x000000ffffc67224 */ /* 0x000fe400078e00c7 */
[----:B--2---:R-:W-:Y:S02]  /*18a70*/  FFMA.FTZ R46, R46, -R195, R183 ;  /* 0x800000c32e2e7223 */ /* 0x004fe400000100b7 */
[----:B----4-:R-:W-:-:S05]  /*18a80*/  FMUL.FTZ R3, R0, R103 ;  /* 0x0000006700037220 */ /* 0x010fca0000410000 */
        /* <DEDUP_REMOVED lines=17> */
[----:B------:R-:W1:Y:S02]  /*18ba0*/  SHFL.BFLY PT, R3, R102, 0x2, 0x1f ;  /* 0x0c401f0066037f89 */ /* 0x000e6400000e0000 */
[----:B-1----:R-:W-:-:S05]  /*18bb0*/  FMNMX.FTZ R102, R102, R3, !PT ;  /* 0x0000000366667209 */ /* 0x002fca0007810000 */
[----:B------:R-:W1:Y:S01]  /*18bc0*/  SHFL.BFLY PT, R3, R102, 0x1, 0x1f ;  /* 0x0c201f0066037f89 */ /* 0x000e6200000e0000 */
[----:B------:R-:W-:Y:S01]  /*18bd0*/  FADD.FTZ R52, R234, -R4 ;  /* 0x80000004ea347221 */ /* 0x000fe20000010000 */
[----:B-1----:R-:W-:-:S04]  /*18be0*/  FMNMX.FTZ R102, R102, R3, !PT ;  /* 0x0000000366667209 */ /* 0x002fc80007810000 */
[----:B------:R-:W-:-:S04]  /*18bf0*/  FSETP.NEU.FTZ.AND P0, PT, R102, -INF , PT ;  /* 0xff8000006600780b */ /* 0x000fc80003f1d000 */
[----:B------:R-:W-:-:S05]  /*18c00*/  FSEL R3, R102, RZ, P0 ;  /* 0x000000ff66037208 */ /* 0x000fca0000000000 */
[----:B------:R-:W-:Y:S02]  /*18c10*/  FADD.FTZ R9, R252, -R3 ;  /* 0x80000003fc097221 */ /* 0x000fe40000010000 */
[----:B------:R-:W-:-:S05]  /*18c20*/  FMUL.FTZ R3, R0, R102 ;  /* 0x0000006600037220 */ /* 0x000fca0000410000 */
[----:B------:R-:W-:Y:S01]  /*18c30*/  FSEL R3, R3, RZ, P0 ;  /* 0x000000ff03037208 */ /* 0x000fe20000000000 */
[----:B------:R-:W-:-:S04]  /*18c40*/  IMAD.MOV.U32 R234, RZ, RZ, R197 ;  /* 0x000000ffffea7224 */ /* 0x000fc800078e00c5 */
        /* <DEDUP_REMOVED lines=31> */
[----:B------:R-:W-:Y:S01]  /*18e40*/  FSEL R8, R45, -INF , !P3 ;  /* 0xff8000002d087808 */ /* 0x000fe20005800000 */
[----:B------:R2:W-:Y:S01]  /*18e50*/  STL [R1+0x26c], R102 ;  /* 0x00026c6601007387 */ /* 0x0005e20000100800 */
[----:B------:R-:W-:Y:S02]  /*18e60*/  FSEL R7, R27, -INF , !P4 ;  /* 0xff8000001b077808 */ /* 0x000fe40006000000 */
[----:B------:R-:W-:Y:S01]  /*18e70*/  FMNMX.FTZ R4, R8, R4, !PT ;  /* 0x0000000408047209 */ /* 0x000fe20007810000 */
[-C--:B-1----:R-:W-:Y:S02]  /*18e80*/  FMUL.FTZ R240, R172, R3.reuse ;  /* 0x00000003acf07220 */ /* 0x082fe40000410000 */
[-C--:B------:R-:W-:Y:S02]  /*18e90*/  FMUL.FTZ R241, R173, R3.reuse ;  /* 0x00000003adf17220 */ /* 0x080fe40000410000 */
[----:B------:R-:W-:-:S02]  /*18ea0*/  FMUL.FTZ R244, R168, R3 ;  /* 0x00000003a8f47220 */ /* 0x000fc40000410000 */
[-C--:B------:R-:W-:Y:S01]  /*18eb0*/  FMUL.FTZ R245, R169, R3.reuse ;  /* 0x00000003a9f57220 */ /* 0x080fe20000410000 */
[----:B------:R-:W-:Y:S01]  /*18ec0*/  STL [R1+0x270], R240 ;  /* 0x000270f001007387 */ /* 0x000fe20000100800 */
[-C--:B------:R-:W-:Y:S02]  /*18ed0*/  FMUL.FTZ R248, R164, R3.reuse ;  /* 0x00000003a4f87220 */ /* 0x080fe40000410000 */
[-C--:B------:R-:W-:Y:S01]  /*18ee0*/  FMUL.FTZ R249, R165, R3.reuse ;  /* 0x00000003a5f97220 */ /* 0x080fe20000410000 */
[----:B------:R-:W-:Y:S01]  /*18ef0*/  STL [R1+0x274], R241 ;  /* 0x000274f101007387 */ /* 0x000fe20000100800 */
[-C--:B------:R-:W-:Y:S02]  /*18f00*/  FMUL.FTZ R9, R160, R3.reuse ;  /* 0x00000003a0097220 */ /* 0x080fe40000410000 */
[-C--:B--2---:R-:W-:Y:S01]  /*18f10*/  FMUL.FTZ R102, R161, R3.reuse ;  /* 0x00000003a1667220 */ /* 0x084fe20000410000 */
[----:B------:R1:W-:Y:S01]  /*18f20*/  STL [R1+0x278], R244 ;  /* 0x000278f401007387 */ /* 0x0003e20000100800 */
[----:B------:R-:W-:-:S02]  /*18f30*/  FMUL.FTZ R212, R156, R3 ;  /* 0x000000039cd47220 */ /* 0x000fc40000410000 */
[----:B------:R-:W-:Y:S01]  /*18f40*/  FMUL.FTZ R216, R157, R3 ;  /* 0x000000039dd87220 */ /* 0x000fe20000410000 */
[----:B------:R2:W-:Y:S01]  /*18f50*/  STL [R1+0x27c], R245 ;  /* 0x00027cf501007387 */ /* 0x0005e20000100800 */
[----:B------:R-:W-:-:S03]  /*18f60*/  FSEL R6, R6, -INF , !P5 ;  /* 0xff80000006067808 */ /* 0x000fc60006800000 */
[----:B------:R-:W-:Y:S01]  /*18f70*/  STL [R1+0x280], R248 ;  /* 0x000280f801007387 */ /* 0x000fe20000100800 */
[----:B------:R-:W-:-:S03]  /*18f80*/  FMNMX.FTZ R4, R7, R4, !PT ;  /* 0x0000000407047209 */ /* 0x000fc60007810000 */
[----:B------:R-:W-:Y:S04]  /*18f90*/  STL [R1+0x284], R249 ;  /* 0x000284f901007387 */ /* 0x000fe80000100800 */
[----:B------:R3:W-:Y:S01]  /*18fa0*/  STL [R1], R9 ;  /* 0x0000000901007387 */ /* 0x0007e20000100800 */
[----:B------:R-:W-:-:S03]  /*18fb0*/  FSEL R5, R5, -INF , !P6 ;  /* 0xff80000005057808 */ /* 0x000fc60007000000 */
[----:B------:R4:W-:Y:S01]  /*18fc0*/  STL [R1+0x288], R102 ;  /* 0x0002886601007387 */ /* 0x0009e20000100800 */
[----:B------:R-:W-:Y:S01]  /*18fd0*/  FMNMX.FTZ R4, R6, R4, !PT ;  /* 0x0000000406047209 */ /* 0x000fe20007810000 */
[-C--:B-1----:R-:W-:Y:S02]  /*18fe0*/  FMUL.FTZ R244, R153, R3.reuse ;  /* 0x0000000399f47220 */ /* 0x082fe40000410000 */
[----:B------:R-:W-:Y:S01]  /*18ff0*/  STL [R1+0x28c], R212 ;  /* 0x00028cd401007387 */ /* 0x000fe20000100800 */
[----:B--2---:R-:W-:-:S03]  /*19000*/  FMUL.FTZ R245, R152, R3 ;  /* 0x0000000398f57220 */ /* 0x004fc60000410000 */
[----:B------:R-:W-:Y:S04]  /*19010*/  STL [R1+0x290], R216 ;  /* 0x000290d801007387 */ /* 0x000fe80000100800 */
[----:B------:R-:W-:Y:S01]  /*19020*/  STL [R1+0x294], R245 ;  /* 0x000294f501007387 */ /* 0x000fe20000100800 */
[----:B------:R-:W-:-:S03]  /*19030*/  FMNMX.FTZ R4, R5, R4, !PT ;  /* 0x0000000405047209 */ /* 0x000fc60007810000 */
[----:B------:R1:W-:Y:S01]  /*19040*/  STL [R1+0x298], R244 ;  /* 0x000298f401007387 */ /* 0x0003e20000100800 */
[-C--:B---3--:R-:W-:Y:S02]  /*19050*/  FMUL.FTZ R9, R148, R3.reuse ;  /* 0x0000000394097220 */ /* 0x088fe40000410000 */
[----:B----4-:R-:W-:-:S03]  /*19060*/  FMUL.FTZ R102, R149, R3 ;  /* 0x0000000395667220 */ /* 0x010fc60000410000 */
[----:B------:R-:W-:Y:S01]  /*19070*/  STL [R1+0x70], R9 ;  /* 0x0000700901007387 */ /* 0x000fe20000100800 */
[----:B------:R-:W-:-:S03]  /*19080*/  FFMA.FTZ R176, R189, R3, R41 ;  /* 0x00000003bdb07223 */ /* 0x000fc60000010029 */
[----:B------:R-:W-:Y:S01]  /*19090*/  STL [R1+0x29c], R102 ;  /* 0x00029c6601007387 */ /* 0x000fe20000100800 */
[-C--:B------:R-:W-:Y:S02]  /*190a0*/  FMUL.FTZ R103, R68, R3.reuse ;  /* 0x0000000344677220 */ /* 0x080fe40000410000 */
[-C--:B------:R-:W-:Y:S02]  /*190b0*/  FMUL.FTZ R109, R80, R3.reuse ;  /* 0x00000003506d7220 */ /* 0x080fe40000410000 */
[-C--:B------:R-:W-:Y:S02]  /*190c0*/  FMUL.FTZ R108, R81, R3.reuse ;  /* 0x00000003516c7220 */ /* 0x080fe40000410000 */
[-C--:B------:R-:W-:Y:S02]  /*190d0*/  FMUL.FTZ R209, R84, R3.reuse ;  /* 0x0000000354d17220 */ /* 0x080fe40000410000 */
[-C--:B-1----:R-:W-:Y:S02]  /*190e0*/  FMUL.FTZ R244, R144, R3.reuse ;  /* 0x0000000390f47220 */ /* 0x082fe40000410000 */
[----:B------:R-:W-:-:S02]  /*190f0*/  FMUL.FTZ R245, R145, R3 ;  /* 0x0000000391f57220 */ /* 0x000fc40000410000 */
[-C--:B------:R-:W-:Y:S01]  /*19100*/  FMUL.FTZ R214, R85, R3.reuse ;  /* 0x0000000355d67220 */ /* 0x080fe20000410000 */
[----:B------:R1:W-:Y:S01]  /*19110*/  STL [R1+0x2a4], R244 ;  /* 0x0002a4f401007387 */ /* 0x0003e20000100800 */
[-C--:B------:R-:W-:Y:S02]  /*19120*/  FMUL.FTZ R215, R96, R3.reuse ;  /* 0x0000000360d77220 */ /* 0x080fe40000410000 */
[-C--:B------:R-:W-:Y:S02]  /*19130*/  FMUL.FTZ R207, R97, R3.reuse ;  /* 0x0000000361cf7220 */ /* 0x080fe40000410000 */
[----:B-1----:R-:W-:Y:S02]  /*19140*/  FMUL.FTZ R244, R69, R3 ;  /* 0x0000000345f47220 */ /* 0x002fe40000410000 */
[----:B------:R-:W1:Y:S02]  /*19150*/  SHFL.BFLY PT, R3, R4, 0x2, 0x1f ;  /* 0x0c401f0004037f89 */ /* 0x000e6400000e0000 */
[----:B-1----:R-:W-:-:S05]  /*19160*/  FMNMX.FTZ R3, R4, R3, !PT ;  /* 0x0000000304037209 */ /* 0x002fca0007810000 */
[----:B------:R-:W1:Y:S04]  /*19170*/  SHFL.BFLY PT, R4, R3, 0x1, 0x1f ;  /* 0x0c201f0003047f89 */ /* 0x000e6800000e0000 */
[----:B------:R-:W-:Y:S04]  /*19180*/  STL [R1+0x2a0], R245 ;  /* 0x0002a0f501007387 */ /* 0x000fe80000100800 */
[----:B------:R-:W-:Y:S01]  /*19190*/  STL [R1+0x2a8], R244 ;  /* 0x0002a8f401007387 */ /* 0x000fe20000100800 */
[----:B-1----:R-:W-:-:S04]  /*191a0*/  FMNMX.FTZ R101, R3, R4, !PT ;  /* 0x0000000403657209 */ /* 0x002fc80007810000 */
[----:B------:R-:W-:-:S04]  /*191b0*/  FSETP.NEU.FTZ.AND P0, PT, R101, -INF , PT ;  /* 0xff8000006500780b */ /* 0x000fc80003f1d000 */
[----:B------:R-:W-:-:S05]  /*191c0*/  FSEL R3, R101, RZ, P0 ;  /* 0x000000ff65037208 */ /* 0x000fca0000000000 */
[----:B------:R-:W-:Y:S02]  /*191d0*/  FADD.FTZ R9, R191, -R3 ;  /* 0x80000003bf097221 */ /* 0x000fe40000010000 */
[----:B------:R-:W2:Y:S04]  /*191e0*/  LDL R191, [R1+0x14] ;  /* 0x0000140001bf7983 */ /* 0x000ea80000100800 */
[----:B------:R-:W3:Y:S01]  /*191f0*/  LDL.LU R189, [R1+0x184] ;  /* 0x0001840001bd7983 */ /* 0x000ee20000300800 */
[----:B------:R-:W-:Y:S01]  /*19200*/  FMUL.FTZ R3, R0, R101 ;  /* 0x0000006500037220 */ /* 0x000fe20000410000 */
[C---:B------:R-:W-:Y:S02]  /*19210*/  LOP3.LUT P3, RZ, R2.reuse, 0x10, RZ, 0xc0, !PT ;  /* 0x0000001002ff7812 */ /* 0x040fe4000786c0ff */
[----:B------:R-:W-:-:S02]  /*19220*/  LOP3.LUT P4, RZ, R2, 0x8, RZ, 0xc0, !PT ;  /* 0x0000000802ff7812 */ /* 0x000fc4000788c0ff */
[C---:B------:R-:W-:Y:S02]  /*19230*/  LOP3.LUT P5, RZ, R2.reuse, 0x4, RZ, 0xc0, !PT ;  /* 0x0000000402ff7812 */ /* 0x040fe400078ac0ff */
[----:B------:R-:W-:Y:S02]  /*19240*/  LOP3.LUT P6, RZ, R2, 0x2, RZ, 0xc0, !PT ;  /* 0x0000000202ff7812 */ /* 0x000fe400078cc0ff */
[----:B------:R-:W-:Y:S02]  /*19250*/  FSEL R3, R3, RZ, P0 ;  /* 0x000000ff03037208 */ /* 0x000fe40000000000 */
[----:B------:R-:W-:Y:S02]  /*19260*/  FSEL R23, R206, -INF , !P3 ;  /* 0xff800000ce177808 */ /* 0x000fe40005800000 */
        /* <DEDUP_REMOVED lines=31> */
[----:B------:R-:W3:Y:S01]  /*19460*/  MUFU.EX2 R3, R3 ;  /* 0x0000000300037308 */ /* 0x000ee20000000800 */
[----:B------:R-:W-:Y:S02]  /*19470*/  FSEL R25, R51, -INF , !P2 ;  /* 0xff80000033197808 */ /* 0x000fe40005000000 */
[----:B------:R-:W-:Y:S01]  /*19480*/  FSEL R24, R46, -INF , !P1 ;  /* 0xff8000002e187808 */ /* 0x000fe20004800000 */
        /* <DEDUP_REMOVED lines=11> */
[----:B------:R-:W-:Y:S01]  /*19540*/  IMAD.MOV.U32 R243, RZ, RZ, R192 ;  /* 0x000000fffff37224 */ /* 0x000fe200078e00c0 */
[----:B--2---:R-:W-:-:S04]  /*19550*/  FMNMX.FTZ R2, R191, R180, !PT ;  /* 0x000000b4bf027209 */ /* 0x004fc80007810000 */
        /* <DEDUP_REMOVED lines=15> */
[----:B---3--:R-:W-:-:S03]  /*19650*/  FFMA.FTZ R6, R189, R3, R4 ;  /* 0x00000003bd067223 */ /* 0x008fc60000010004 */
[----:B------:R-:W-:Y:S01]  /*19660*/  FMNMX.FTZ R5, R24, R5, !PT ;  /* 0x0000000518057209 */ /* 0x000fe20007810000 */
[C---:B-1----:R-:W-:Y:S01]  /*19670*/  FADD.FTZ R27, R2.reuse, R6 ;  /* 0x00000006021b7221 */ /* 0x042fe20000010000 */
[----:B------:R-:W-:-:S03]  /*19680*/  F2FP.PACK_AB R55, R2, R4 ;  /* 0x000000040237723e */ /* 0x000fc600000000ff */
[----:B------:R-:W1:Y:S02]  /*19690*/  SHFL.BFLY PT, R2, R5, 0x2, 0x1f ;  /* 0x0c401f0005027f89 */ /* 0x000e6400000e0000 */
[----:B-1----:R-:W-:-:S05]  /*196a0*/  FMNMX.FTZ R2, R5, R2, !PT ;  /* 0x0000000205027209 */ /* 0x002fca0007810000 */
[----:B------:R-:W1:Y:S02]  /*196b0*/  SHFL.BFLY PT, R4, R2, 0x1, 0x1f ;  /* 0x0c201f0002047f89 */ /* 0x000e6400000e0000 */
[----:B-1----:R-:W-:-:S04]  /*196c0*/  FMNMX.FTZ R100, R2, R4, !PT ;  /* 0x0000000402647209 */ /* 0x002fc80007810000 */
[----:B------:R-:W-:-:S04]  /*196d0*/  FSETP.NEU.FTZ.AND P0, PT, R100, -INF , PT ;  /* 0xff8000006400780b */ /* 0x000fc80003f1d000 */
[----:B------:R-:W-:-:S05]  /*196e0*/  FSEL R2, R100, RZ, P0 ;  /* 0x000000ff64027208 */ /* 0x000fca0000000000 */
[----:B------:R-:W-:Y:S02]  /*196f0*/  FADD.FTZ R5, R191, -R2 ;  /* 0x80000002bf057221 */ /* 0x000fe40000010000 */
[----:B------:R-:W2:Y:S01]  /*19700*/  LDL.LU R191, [R1+0x40] ;  /* 0x0000400001bf7983 */ /* 0x000ea20000300800 */
[----:B------:R-:W-:-:S03]  /*19710*/  IMAD.MOV.U32 R189, RZ, RZ, R228 ;  /* 0x000000ffffbd7224 */ /* 0x000fc600078e00e4 */
[----:B------:R-:W3:Y:S04]  /*19720*/  LDL.LU.64 R210, [R1+0x138] ;  /* 0x0001380001d27983 */ /* 0x000ee80000300a00 */
[----:B------:R-:W3:Y:S04]  /*19730*/  LDL R213, [R1+0xcc] ;  /* 0x0000cc0001d57983 */ /* 0x000ee80000100800 */
[----:B------:R-:W4:Y:S04]  /*19740*/  LDL R229, [R1+0x16c] ;  /* 0x00016c0001e57983 */ /* 0x000f280000100800 */
[----:B------:R-:W3:Y:S04]  /*19750*/  LDL.LU.64 R234, [R1+0xd0] ;  /* 0x0000d00001ea7983 */ /* 0x000ee80000300a00 */
[----:B------:R-:W3:Y:S04]  /*19760*/  LDL R228, [R1+0xc4] ;  /* 0x0000c40001e47983 */ /* 0x000ee80000100800 */
[----:B------:R-:W3:Y:S04]  /*19770*/  LDL R200, [R1+0xdc] ;  /* 0x0000dc0001c87983 */ /* 0x000ee80000100800 */
[----:B------:R-:W3:Y:S04]  /*19780*/  LDL R198, [R1+0x4c] ;  /* 0x00004c0001c67983 */ /* 0x000ee80000100800 */
[----:B------:R-:W3:Y:S01]  /*19790*/  LDL.LU R192, [R1+0x128] ;  /* 0x0001280001c07983 */ /* 0x000ee20000300800 */
[----:B------:R-:W-:-:S05]  /*197a0*/  FMUL.FTZ R2, R0, R100 ;  /* 0x0000006400027220 */ /* 0x000fca0000410000 */
[----:B------:R-:W-:-:S05]  /*197b0*/  FSEL R2, R2, RZ, P0 ;  /* 0x000000ff02027208 */ /* 0x000fca0000000000 */
[----:B------:R-:W-:-:S04]  /*197c0*/  FFMA.FTZ R4, R180, R0, -R2 ;  /* 0x00000000b4047223 */ /* 0x000fc80000010802 */
[----:B------:R1:W-:Y:S01]  /*197d0*/  MUFU.EX2 R9, R4 ;  /* 0x0000000400097308 */ /* 0x0003e20000000800 */
[-CC-:B------:R-:W-:Y:S02]  /*197e0*/  FFMA.FTZ R7, R67, R0.reuse, -R2.reuse ;  /* 0x0000000043077223 */ /* 0x180fe40000010802 */
[----:B-1----:R-:W-:-:S05]  /*197f0*/  FFMA.FTZ R4, R107, R0, -R2 ;  /* 0x000000006b047223 */ /* 0x002fca0000010802 */
[----:B------:R1:W-:Y:S01]  /*19800*/  MUFU.EX2 R8, R4 ;  /* 0x0000000400087308 */ /* 0x0003e20000000800 */
[----:B------:R-:W-:Y:S02]  /*19810*/  FFMA.FTZ R6, R65, R0, -R2 ;  /* 0x0000000041067223 */ /* 0x000fe40000010802 */
[----:B-1----:R-:W-:-:S05]  /*19820*/  FMUL.FTZ R4, R0, R5 ;  /* 0x0000000500047220 */ /* 0x002fca0000410000 */
[----:B------:R-:W1:Y:S08]  /*19830*/  MUFU.EX2 R15, R11 ;  /* 0x0000000b000f7308 */ /* 0x000e700000000800 */
        /* <DEDUP_REMOVED lines=13> */
[----:B------:R-:W-:Y:S02]  /*19910*/  FFMA.FTZ R44, R24, R0, -R2 ;  /* 0x00000000182c7223 */ /* 0x000fe40000010802 */
[----:B------:R-:W-:-:S03]  /*19920*/  FMUL.FTZ R52, R0, R52 ;  /* 0x0000003400347220 */ /* 0x000fc60000410000 */
[----:B------:R1:W-:Y:S08]  /*19930*/  MUFU.EX2 R11, R36 ;  /* 0x00000024000b7308 */ /* 0x0003f00000000800 */
[----:B------:R1:W-:Y:S02]  /*19940*/  MUFU.EX2 R10, R37 ;  /* 0x00000025000a7308 */ /* 0x0003e40000000800 */
[----:B-1----:R-:W-:-:S06]  /*19950*/  FFMA.FTZ R36, R20, R0, -R2 ;  /* 0x0000000014247223 */ /* 0x002fcc0000010802 */
[----:B------:R-:W1:Y:S01]  /*19960*/  MUFU.EX2 R12, R12 ;  /* 0x0000000c000c7308 */ /* 0x000e620000000800 */
[-CC-:B------:R-:W-:Y:S02]  /*19970*/  FFMA.FTZ R20, R16, R0.reuse, -R2.reuse ;  /* 0x0000000010147223 */ /* 0x180fe40000010802 */
[----:B------:R-:W-:-:S05]  /*19980*/  FFMA.FTZ R37, R19, R0, -R2 ;  /* 0x0000000013257223 */ /* 0x000fca0000010802 */
[----:B------:R-:W-:Y:S01]  /*19990*/  MUFU.EX2 R5, R5 ;  /* 0x0000000500057308 */ /* 0x000fe20000000800 */
[----:B------:R-:W-:-:S04]  /*199a0*/  FADD.FTZ R2, R15, R27 ;  /* 0x0000001b0f027221 */ /* 0x000fc80000010000 */
[----:B------:R-:W-:-:S03]  /*199b0*/  FADD.FTZ R2, R14, R2 ;  /* 0x000000020e027221 */ /* 0x000fc60000010000 */
[----:B------:R-:W1:Y:S01]  /*199c0*/  MUFU.EX2 R16, R23 ;  /* 0x0000001700107308 */ /* 0x000e620000000800 */
[----:B------:R-:W-:Y:S01]  /*199d0*/  FADD.FTZ R2, R13, R2 ;  /* 0x000000020d027221 */ /* 0x000fe20000010000 */
[----:B------:R-:W-:-:S03]  /*199e0*/  F2FP.PACK_AB R165, R6, R7 ;  /* 0x0000000706a5723e */ /* 0x000fc600000000ff */
[----:B-1----:R-:W-:Y:S01]  /*199f0*/  FADD.FTZ R2, R12, R2 ;  /* 0x000000020c027221 */ /* 0x002fe20000010000 */
[----:B------:R-:W-:Y:S02]  /*19a00*/  F2FP.PACK_AB R164, R8, R9 ;  /* 0x0000000908a4723e */ /* 0x000fe400000000ff */
[----:B------:R-:W-:Y:S02]  /*19a10*/  F2FP.PACK_AB R179, R16, R5 ;  /* 0x0000000510b3723e */ /* 0x000fe400000000ff */
[----:B------:R-:W-:Y:S02]  /*19a20*/  F2FP.PACK_AB R51, R12, R13 ;  /* 0x0000000d0c33723e */ /* 0x000fe400000000ff */
[----:B------:R-:W-:Y:S01]  /*19a30*/  F2FP.PACK_AB R57, R10, R11 ;  /* 0x0000000b0a39723e */ /* 0x000fe200000000ff */
[----:B------:R-:W-:Y:S02]  /*19a40*/  IMAD.MOV.U32 R240, RZ, RZ, R250 ;  /* 0x000000fffff07224 */ /* 0x000fe400078e00fa */
[----:B------:R-:W-:-:S02]  /*19a50*/  IMAD.MOV.U32 R250, RZ, RZ, R242 ;  /* 0x000000fffffa7224 */ /* 0x000fc400078e00f2 */
[----:B------:R-:W-:Y:S02]  /*19a60*/  IMAD.MOV.U32 R242, RZ, RZ, R189 ;  /* 0x000000fffff27224 */ /* 0x000fe400078e00bd */
[----:B------:R-:W-:Y:S02]  /*19a70*/  IMAD.MOV.U32 R62, RZ, RZ, R247 ;  /* 0x000000ffff3e7224 */ /* 0x000fe400078e00f7 */
[----:B--2---:R-:W-:-:S04]  /*19a80*/  FFMA.FTZ R0, R191, R4, R9 ;  /* 0x00000004bf007223 */ /* 0x004fc80000010009 */
[----:B------:R-:W-:-:S04]  /*19a90*/  FADD.FTZ R0, R8, R0 ;  /* 0x0000000008007221 */ /* 0x000fc80000010000 */
[----:B------:R-:W-:-:S04]  /*19aa0*/  FADD.FTZ R0, R7, R0 ;  /* 0x0000000007007221 */ /* 0x000fc80000010000 */
[----:B------:R-:W-:-:S04]  /*19ab0*/  FADD.FTZ R0, R6, R0 ;  /* 0x0000000006007221 */ /* 0x000fc80000010000 */
[----:B------:R-:W-:Y:S02]  /*19ac0*/  FADD.FTZ R0, R5, R0 ;  /* 0x0000000005007221 */ /* 0x000fe40000010000 */
[----:B------:R-:W-:Y:S02]  /*19ad0*/  FADD.FTZ R6, R11, R2 ;  /* 0x000000020b067221 */ /* 0x000fe40000010000 */
[----:B------:R-:W-:Y:S01]  /*19ae0*/  FADD.FTZ R2, R16, R0 ;  /* 0x0000000010027221 */ /* 0x000fe20000010000 */
[----:B------:R-:W1:Y:S01]  /*19af0*/  MUFU.EX2 R8, R22 ;  /* 0x0000001600087308 */ /* 0x000e620000000800 */
[----:B---3--:R-:W-:-:S07]  /*19b00*/  IADD3 R0, R192, -0x1, RZ ;  /* 0xffffffffc0007810 */ /* 0x008fce0007ffe0ff */
[----:B------:R-:W2:Y:S01]  /*19b10*/  MUFU.EX2 R7, R21 ;  /* 0x0000001500077308 */ /* 0x000ea20000000800 */
[----:B------:R-:W-:-:S04]  /*19b20*/  LOP3.LUT R204, R251, R0, RZ, 0x3c, !PT ;  /* 0x00000000fbcc7212 */ /* 0x000fc800078e3cff */
[----:B------:R-:W-:-:S05]  /*19b30*/  LOP3.LUT R0, R204, R241, RZ, 0x3c, !PT ;  /* 0x000000f1cc007212 */ /* 0x000fca00078e3cff */
[----:B------:R-:W-:-:S04]  /*19b40*/  IMAD.WIDE.U32 R64, R0, -0x326172a9, RZ ;  /* 0xcd9e8d5700407825 */ /* 0x000fc800078e00ff */
[----:B-1----:R-:W-:Y:S01]  /*19b50*/  FADD.FTZ R2, R8, R2 ;  /* 0x0000000208027221 */ /* 0x002fe20000010000 */
[----:B------:R-:W-:Y:S01]  /*19b60*/  LOP3.LUT R0, R65, R213, R210, 0x96, !PT ;  /* 0x000000d541007212 */ /* 0x000fe200078e96d2 */
[----:B------:R-:W-:Y:S01]  /*19b70*/  FADD.FTZ R16, R10, R6 ;  /* 0x000000060a107221 */ /* 0x000fe20000010000 */
[C---:B--2---:R-:W-:Y:S01]  /*19b80*/  F2FP.PACK_AB R180, R7.reuse, R8 ;  /* 0x0000000807b4723e */ /* 0x044fe200000000ff */
[----:B------:R-:W-:Y:S01]  /*19b90*/  FADD.FTZ R17, R7, R2 ;  /* 0x0000000207117221 */ /* 0x000fe20000010000 */
[----:B----4-:R-:W-:Y:S01]  /*19ba0*/  LOP3.LUT R2, R203, R229, R64, 0x96, !PT ;  /* 0x000000e5cb027212 */ /* 0x010fe200078e9640 */
[----:B------:R-:W-:-:S04]  /*19bb0*/  IMAD.WIDE.U32 R6, R0, -0x2daee0ad, RZ ;  /* 0xd2511f5300067825 */ /* 0x000fc800078e00ff */
[----:B------:R-:W-:Y:S01]  /*19bc0*/  IMAD.WIDE.U32 R8, R2, -0x2daee0ad, RZ ;  /* 0xd2511f5302087825 */ /* 0x000fe200078e00ff */
[----:B------:R-:W-:-:S05]  /*19bd0*/  LOP3.LUT R0, R7, R228, R234, 0x96, !PT ;  /* 0x000000e407007212 */ /* 0x000fca00078e96ea */
        /* <DEDUP_REMOVED lines=19> */
[----:B------:R-:W-:Y:S02]  /*19d10*/  F2FP.PACK_AB R46, R14, R15 ;  /* 0x0000000f0e2e723e */ /* 0x000fe400000000ff */
[----:B------:R-:W-:Y:S02]  /*19d20*/  LOP3.LUT R2, R2, 0xff, RZ, 0xc0, !PT ;  /* 0x000000ff02027812 */ /* 0x000fe400078ec0ff */
[----:B------:R-:W-:Y:S02]  /*19d30*/  LOP3.LUT R14, R9, R63, R10, 0x96, !PT ;  /* 0x0000003f090e7212 */ /* 0x000fe400078e960a */
[----:B------:R-:W-:Y:S01]  /*19d40*/  SHF.R.U32.HI R0, RZ, 0x18, R0 ;  /* 0x00000018ff007819 */ /* 0x000fe20000011600 */
[----:B------:R-:W1:Y:S01]  /*19d50*/  MUFU.EX2 R9, R40 ;  /* 0x0000002800097308 */ /* 0x000e620000000800 */
[----:B------:R-:W-:-:S02]  /*19d60*/  ISETP.GE.U32.AND P5, PT, R194, R2, PT ;  /* 0x00000002c200720c */ /* 0x000fc40003fa6070 */
[----:B------:R-:W-:Y:S02]  /*19d70*/  ISETP.GE.U32.AND P0, PT, R194, R0, PT ;  /* 0x00000000c200720c */ /* 0x000fe40003f06070 */
[----:B------:R-:W-:-:S03]  /*19d80*/  LOP3.LUT R0, R6, 0xff, RZ, 0xc0, !PT ;  /* 0x000000ff06007812 */ /* 0x000fc600078ec0ff */
[----:B------:R-:W2:Y:S01]  /*19d90*/  MUFU.EX2 R2, R39 ;  /* 0x0000002700027308 */ /* 0x000ea20000000800 */
[--C-:B------:R-:W-:Y:S02]  /*19da0*/  SHF.R.U32.HI R5, RZ, 0x10, R6.reuse ;  /* 0x00000010ff057819 */ /* 0x100fe40000011606 */
[----:B------:R-:W-:Y:S02]  /*19db0*/  ISETP.GE.U32.AND P2, PT, R194, R0, PT ;  /* 0x00000000c200720c */ /* 0x000fe40003f46070 */
[----:B------:R-:W-:Y:S02]  /*19dc0*/  LOP3.LUT R22, R6, 0xffff, RZ, 0xc0, !PT ;  /* 0x0000ffff06167812 */ /* 0x000fe400078ec0ff */
[----:B------:R-:W-:Y:S01]  /*19dd0*/  SHF.R.U32.HI R0, RZ, 0x18, R6 ;  /* 0x00000018ff007819 */ /* 0x000fe20000011606 */
[----:B------:R-:W-:Y:S01]  /*19de0*/  IMAD.WIDE.U32 R6, R14, -0x2daee0ad, RZ ;  /* 0xd2511f530e067825 */ /* 0x000fe200078e00ff */
[----:B------:R-:W-:Y:S01]  /*19df0*/  LOP3.LUT R5, R5, 0xff, RZ, 0xc0, !PT ;  /* 0x000000ff05057812 */ /* 0x000fe200078ec0ff */
[----:B------:R-:W3:Y:S02]  /*19e00*/  MUFU.EX2 R25, R36 ;  /* 0x0000002400197308 */ /* 0x000ee40000000800 */
[----:B------:R-:W-:Y:S01]  /*19e10*/  IMAD.MOV.U32 R247, RZ, RZ, R193 ;  /* 0x000000fffff77224 */ /* 0x000fe200078e00c1 */
[----:B------:R-:W-:-:S02]  /*19e20*/  LOP3.LUT R21, R6, 0xff, RZ, 0xc0, !PT ;  /* 0x000000ff06157812 */ /* 0x000fc400078ec0ff */
[----:B------:R-:W-:Y:S02]  /*19e30*/  LOP3.LUT R24, R6, 0xffff, RZ, 0xc0, !PT ;  /* 0x0000ffff06187812 */ /* 0x000fe400078ec0ff */
[--C-:B------:R-:W-:Y:S01]  /*19e40*/  SHF.R.U32.HI R23, RZ, 0x10, R6.reuse ;  /* 0x00000010ff177819 */ /* 0x100fe20000011606 */
[----:B------:R-:W-:Y:S01]  /*19e50*/  MUFU.EX2 R15, R50 ;  /* 0x00000032000f7308 */ /* 0x000fe20000000800 */
[----:B------:R-:W-:Y:S01]  /*19e60*/  SHF.R.U32.HI R19, RZ, 0x18, R6 ;  /* 0x00000018ff137819 */ /* 0x000fe20000011606 */
[----:B-1----:R-:W-:Y:S01]  /*19e70*/  FADD.FTZ R6, R9, R16 ;  /* 0x0000001009067221 */ /* 0x002fe20000010000 */
[C---:B------:R-:W-:Y:S02]  /*19e80*/  ISETP.GE.U32.AND P6, PT, R194.reuse, R5, PT ;  /* 0x00000005c200720c */ /* 0x040fe40003fc6070 */
[----:B------:R-:W-:-:S03]  /*19e90*/  ISETP.GE.U32.AND P1, PT, R194, R0, PT ;  /* 0x00000000c200720c */ /* 0x000fc60003f26070 */
[----:B------:R-:W1:Y:S01]  /*19ea0*/  MUFU.EX2 R8, R20 ;  /* 0x0000001400087308 */ /* 0x000e620000000800 */
[----:B------:R-:W-:Y:S01]  /*19eb0*/  LOP3.LUT R0, R7, R247, R12, 0x96, !PT ;  /* 0x000000f707007212 */ /* 0x000fe200078e960c */
[C---:B--2---:R-:W-:Y:S01]  /*19ec0*/  FADD.FTZ R12, R2.reuse, R6 ;  /* 0x00000006020c7221 */ /* 0x044fe20000010000 */
[----:B------:R-:W-:-:S05]  /*19ed0*/  F2FP.PACK_AB R16, R2, R9 ;  /* 0x000000090210723e */ /* 0x000fca00000000ff */
[----:B------:R-:W2:Y:S08]  /*19ee0*/  MUFU.EX2 R14, R54 ;  /* 0x00000036000e7308 */ /* 0x000eb00000000800 */
[----:B------:R-:W4:Y:S01]  /*19ef0*/  MUFU.EX2 R5, R45 ;  /* 0x0000002d00057308 */ /* 0x000f220000000800 */
[----:B---3--:R-:W-:-:S07]  /*19f00*/  FADD.FTZ R6, R25, R17 ;  /* 0x0000001119067221 */ /* 0x008fce0000010000 */
[----:B------:R-:W3:Y:S01]  /*19f10*/  MUFU.EX2 R2, R47 ;  /* 0x0000002f00027308 */ /* 0x000ee20000000800 */
[----:B-1----:R-:W-:Y:S01]  /*19f20*/  FADD.FTZ R18, R8, R6 ;  /* 0x0000000608127221 */ /* 0x002fe20000010000 */
[----:B--2---:R-:W-:Y:S01]  /*19f30*/  F2FP.PACK_AB R7, R14, R15 ;  /* 0x0000000f0e07723e */ /* 0x004fe200000000ff */
[----:B----4-:R-:W-:-:S05]  /*19f40*/  FADD.FTZ R6, R5, R12 ;  /* 0x0000000c05067221 */ /* 0x010fca0000010000 */
[----:B------:R1:W-:Y:S01]  /*19f50*/  MUFU.EX2 R13, R106 ;  /* 0x0000006a000d7308 */ /* 0x0003e20000000800 */
[C---:B------:R-:W-:Y:S02]  /*19f60*/  PRMT R110, R7.reuse, 0x7610, R110 ;  /* 0x00007610076e7816 */ /* 0x040fe4000000006e */
[----:B------:R-:W-:Y:S01]  /*19f70*/  PRMT R107, R7, 0x7632, R107 ;  /* 0x00007632076b7816 */ /* 0x000fe2000000006b */
[C---:B---3--:R-:W-:Y:S01]  /*19f80*/  FADD.FTZ R7, R2.reuse, R6 ;  /* 0x0000000602077221 */ /* 0x048fe20000010000 */
[----:B------:R-:W-:Y:S02]  /*19f90*/  F2FP.PACK_AB R20, R2, R5 ;  /* 0x000000050214723e */ /* 0x000fe400000000ff */
[----:B------:R-:W-:Y:S01]  /*19fa0*/  SHF.R.U32.HI R2, RZ, 0x8, R22 ;  /* 0x00000008ff027819 */ /* 0x000fe20000011616 */
[----:B------:R2:W-:Y:S01]  /*19fb0*/  MUFU.EX2 R10, R105 ;  /* 0x00000069000a7308 */ /* 0x0005e20000000800 */
[----:B------:R-:W-:Y:S01]  /*19fc0*/  @!P4 HADD2 R68, -R110.H0_H0, -RZ.H0_H0 ;  /* 0xa00000ff6e44c230 */ /* 0x000fe20000000900 */
[----:B-1----:R-:W-:-:S02]  /*19fd0*/  PRMT R106, R16, 0x7632, R106 ;  /* 0x00007632106a7816 */ /* 0x002fc4000000006a */
[----:B------:R-:W-:-:S04]  /*19fe0*/  LOP3.LUT R2, R2, 0xffff, RZ, 0xc0, !PT ;  /* 0x0000ffff02027812 */ /* 0x000fc800078ec0ff */
[----:B------:R-:W1:Y:S01]  /*19ff0*/  MUFU.EX2 R5, R37 ;  /* 0x0000002500057308 */ /* 0x000e620000000800 */
[----:B------:R-:W-:Y:S01]  /*1a000*/  @!P0 HADD2 R69, -R106.H0_H0, -RZ.H0_H0 ;  /* 0xa00000ff6a458230 */ /* 0x000fe20000000900 */
[----:B------:R-:W-:Y:S02]  /*1a010*/  PRMT R193, R110, 0x5410, R107 ;  /* 0x000054106ec17816 */ /* 0x000fe4000000006b */
[----:B--2---:R-:W-:Y:S02]  /*1a020*/  PRMT R105, R16, 0x7610, R105 ;  /* 0x0000761010697816 */ /* 0x004fe40000000069 */
[----:B------:R-:W-:Y:S02]  /*1a030*/  @!P4 PRMT R110, R68, 0x5410, RZ ;  /* 0x00005410446ec816 */ /* 0x000fe400000000ff */
[----:B------:R-:W-:Y:S02]  /*1a040*/  PRMT R192, R105, 0x5410, R106 ;  /* 0x0000541069c07816 */ /* 0x000fe4000000006a */
[----:B------:R-:W-:-:S02]  /*1a050*/  ISETP.GE.U32.AND P4, PT, R194, R2, PT ;  /* 0x00000002c200720c */ /* 0x000fc40003f86070 */
[----:B------:R-:W-:Y:S01]  /*1a060*/  @!P0 PRMT R106, R69, 0x5410, RZ ;  /* 0x00005410456a8816 */ /* 0x000fe200000000ff */
[----:B------:R-:W2:Y:S01]  /*1a070*/  MUFU.EX2 R2, R38 ;  /* 0x0000002600027308 */ /* 0x000ea20000000800 */
[----:B------:R-:W-:Y:S02]  /*1a080*/  ISETP.GE.U32.AND P0, PT, R194, R19, PT ;  /* 0x00000013c200720c */ /* 0x000fe40003f06070 */
[----:B------:R-:W-:Y:S01]  /*1a090*/  SHF.R.U32.HI R6, RZ, 0x10, R0 ;  /* 0x00000010ff067819 */ /* 0x000fe20000011600 */
[----:B------:R-:W-:-:S04]  /*1a0a0*/  @!P5 HADD2 R81, -R105.H0_H0, -RZ.H0_H0 ;  /* 0xa00000ff6951d230 */ /* 0x000fc80000000900 */
[----:B------:R-:W-:Y:S01]  /*1a0b0*/  MUFU.EX2 R17, R58 ;  /* 0x0000003a00117308 */ /* 0x000fe20000000800 */
[----:B------:R-:W-:Y:S01]  /*1a0c0*/  @!P3 HADD2 R80, -R107.H0_H0, -RZ.H0_H0 ;  /* 0xa00000ff6b50b230 */ /* 0x000fe20000000900 */
[----:B------:R-:W-:-:S06]  /*1a0d0*/  LOP3.LUT R6, R6, 0xff, RZ, 0xc0, !PT ;  /* 0x000000ff06067812 */ /* 0x000fcc00078ec0ff */
[----:B------:R-:W3:Y:S01]  /*1a0e0*/  MUFU.EX2 R19, R60 ;  /* 0x0000003c00137308 */ /* 0x000ee20000000800 */
[----:B------:R-:W-:Y:S02]  /*1a0f0*/  @!P5 PRMT R105, R81, 0x5410, RZ ;  /* 0x000054105169d816 */ /* 0x000fe400000000ff */
[----:B------:R-:W-:Y:S02]  /*1a100*/  @!P3 PRMT R107, R80, 0x5410, RZ ;  /* 0x00005410506bb816 */ /* 0x000fe400000000ff */
[C---:B------:R-:W-:Y:S01]  /*1a110*/  ISETP.GE.U32.AND P5, PT, R194.reuse, R6, PT ;  /* 0x00000006c200720c */ /* 0x040fe20003fa6070 */
[----:B-1----:R-:W-:Y:S01]  /*1a120*/  FADD.FTZ R6, R5, R18 ;  /* 0x0000001205067221 */ /* 0x002fe20000010000 */
[----:B------:R-:W-:Y:S02]  /*1a130*/  ISETP.GE.U32.AND P3, PT, R194, R21, PT ;  /* 0x00000015c200720c */ /* 0x000fe40003f66070 */
[----:B------:R-:W1:Y:S01]  /*1a140*/  MUFU.EX2 R21, R48 ;  /* 0x0000003000157308 */ /* 0x000e620000000800 */
[C---:B--2---:R-:W-:Y:S01]  /*1a150*/  FADD.FTZ R12, R2.reuse, R6 ;  /* 0x00000006020c7221 */ /* 0x044fe20000010000 */
[----:B------:R-:W-:-:S02]  /*1a160*/  F2FP.PACK_AB R172, R2, R5 ;  /* 0x0000000502ac723e */ /* 0x000fc400000000ff */
[----:B---3--:R-:W-:-:S04]  /*1a170*/  F2FP.PACK_AB R2, R19, R17 ;  /* 0x000000111302723e */ /* 0x008fc800000000ff */
[----:B------:R-:W2:Y:S08]  /*1a180*/  MUFU.EX2 R16, R49 ;  /* 0x0000003100107308 */ /* 0x000eb00000000800 */
[----:B------:R3:W-:Y:S01]  /*1a190*/  MUFU.EX2 R11, R104 ;  /* 0x00000068000b7308 */ /* 0x0007e20000000800 */
[C---:B------:R-:W-:Y:S01]  /*1a1a0*/  PRMT R97, R2.reuse, 0x7632, R97 ;  /* 0x0000763202617816 */ /* 0x040fe20000000061 */
[----:B-1----:R-:W-:Y:S01]  /*1a1b0*/  FADD.FTZ R5, R21, R7 ;  /* 0x0000000715057221 */ /* 0x002fe20000010000 */
[----:B---3--:R-:W-:-:S02]  /*1a1c0*/  PRMT R104, R2, 0x7610, R104 ;  /* 0x0000761002687816 */ /* 0x008fc40000000068 */
[----:B------:R-:W-:-:S03]  /*1a1d0*/  LOP3.LUT R2, R0, 0xff, RZ, 0xc0, !PT ;  /* 0x000000ff00027812 */ /* 0x000fc600078ec0ff */
[----:B------:R-:W-:Y:S01]  /*1a1e0*/  @!P2 HADD2 R84, -R104.H0_H0, -RZ.H0_H0 ;  /* 0xa00000ff6854a230 */ /* 0x000fe20000000900 */
[----:B------:R-:W-:Y:S01]  /*1a1f0*/  PRMT R191, R104, 0x5410, R97 ;  /* 0x0000541068bf7816 */ /* 0x000fe20000000061 */
[----:B------:R-:W-:-:S03]  /*1a200*/  @!P4 HADD2 R85, -R97.H0_H0, -RZ.H0_H0 ;  /* 0xa00000ff6155c230 */ /* 0x000fc60000000900 */
[----:B------:R-:W-:Y:S02]  /*1a210*/  @!P2 PRMT R104, R84, 0x5410, RZ ;  /* 0x000054105468a816 */ /* 0x000fe400000000ff */
[----:B------:R-:W-:Y:S01]  /*1a220*/  ISETP.GE.U32.AND P2, PT, R194, R2, PT ;  /* 0x00000002c200720c */ /* 0x000fe20003f46070 */
[----:B--2---:R-:W-:Y:S01]  /*1a230*/  FADD.FTZ R27, R16, R5 ;  /* 0x00000005101b7221 */ /* 0x004fe20000010000 */
[----:B------:R-:W-:Y:S01]  /*1a240*/  SHF.R.U32.HI R2, RZ, 0x18, R0 ;  /* 0x00000018ff027819 */ /* 0x000fe20000011600 */
[----:B------:R-:W1:Y:S01]  /*1a250*/  MUFU.EX2 R5, R42 ;  /* 0x0000002a00057308 */ /* 0x000e620000000800 */
[----:B------:R-:W-:Y:S02]  /*1a260*/  @!P4 PRMT R97, R85, 0x5410, RZ ;  /* 0x000054105561c816 */ /* 0x000fe400000000ff */
[----:B------:R-:W-:Y:S02]  /*1a270*/  ISETP.GE.U32.AND P4, PT, R194, R2, PT ;  /* 0x00000002c200720c */ /* 0x000fe40003f86070 */
[----:B------:R-:W-:-:S02]  /*1a280*/  LOP3.LUT R0, R0, 0xffff, RZ, 0xc0, !PT ;  /* 0x0000ffff00007812 */ /* 0x000fc400078ec0ff */
[C---:B------:R-:W-:Y:S01]  /*1a290*/  PRMT R85, R20.reuse, 0x7610, R85 ;  /* 0x0000761014557816 */ /* 0x040fe20000000055 */
[----:B------:R-:W2:Y:S01]  /*1a2a0*/  MUFU.EX2 R2, R26 ;  /* 0x0000001a00027308 */ /* 0x000ea20000000800 */
[----:B------:R-:W-:Y:S02]  /*1a2b0*/  SHF.R.U32.HI R0, RZ, 0x8, R0 ;  /* 0x00000008ff007819 */ /* 0x000fe40000011600 */
[----:B------:R-:W-:Y:S01]  /*1a2c0*/  PRMT R96, R20, 0x7632, R96 ;  /* 0x0000763214607816 */ /* 0x000fe20000000060 */
[----:B------:R-:W-:-:S04]  /*1a2d0*/  @!P6 HADD2 R145, -R85.H0_H0, -RZ.H0_H0 ;  /* 0xa00000ff5591e230 */ /* 0x000fc80000000900 */
[----:B------:R-:W-:Y:S01]  /*1a2e0*/  MUFU.EX2 R18, R61 ;  /* 0x0000003d00127308 */ /* 0x000fe20000000800 */
[----:B------:R-:W-:-:S07]  /*1a2f0*/  LOP3.LUT R0, R0, 0xffff, RZ, 0xc0, !PT ;  /* 0x0000ffff00007812 */ /* 0x000fce00078ec0ff */
        /* <DEDUP_REMOVED lines=14> */
[----:B------:R-:W-:Y:S02]  /*1a3e0*/  F2FP.PACK_AB R173, R8, R25 ;  /* 0x0000001908ad723e */ /* 0x000fe400000000ff */
[----:B------:R-:W-:Y:S02]  /*1a3f0*/  F2FP.PACK_AB R16, R16, R21 ;  /* 0x000000151010723e */ /* 0x000fe400000000ff */
[----:B------:R-:W-:Y:S01]  /*1a400*/  LOP3.LUT R5, R5, 0xffff, RZ, 0xc0, !PT ;  /* 0x0000ffff05057812 */ /* 0x000fe200078ec0ff */
[----:B------:R3:W-:Y:S01]  /*1a410*/  MUFU.EX2 R8, R186 ;  /* 0x000000ba00087308 */ /* 0x0007e20000000800 */
[----:B------:R-:W-:-:S02]  /*1a420*/  PRMT R80, R16, 0x7610, R80 ;  /* 0x0000761010507816 */ /* 0x000fc40000000050 */
[----:B------:R-:W-:-:S03]  /*1a430*/  PRMT R69, R16, 0x7632, R69 ;  /* 0x0000763210457816 */ /* 0x000fc60000000045 */
[----:B------:R-:W-:Y:S01]  /*1a440*/  @!P5 HADD2 R153, -R80.H0_H0, -RZ.H0_H0 ;  /* 0xa00000ff5099d230 */ /* 0x000fe20000000900 */
[----:B---3--:R-:W-:Y:S02]  /*1a450*/  PRMT R186, R84, 0x5410, R81 ;  /* 0x0000541054ba7816 */ /* 0x008fe40000000051 */
[----:B------:R-:W-:Y:S02]  /*1a460*/  @!P2 PRMT R84, R148, 0x5410, RZ ;  /* 0x000054109454a816 */ /* 0x000fe400000000ff */
[----:B------:R-:W-:Y:S01]  /*1a470*/  ISETP.GE.U32.AND P2, PT, R194, R5, PT ;  /* 0x00000005c200720c */ /* 0x000fe20003f46070 */
[----:B-1----:R-:W-:-:S04]  /*1a480*/  FADD.FTZ R5, R2, R12 ;  /* 0x0000000c02057221 */ /* 0x002fc80000010000 */
[----:B--2---:R-:W-:Y:S01]  /*1a490*/  FADD.FTZ R5, R0, R5 ;  /* 0x0000000500057221 */ /* 0x004fe20000010000 */
[----:B------:R-:W-:Y:S02]  /*1a4a0*/  PRMT R181, R80, 0x5410, R69 ;  /* 0x0000541050b57816 */ /* 0x000fe40000000045 */
[----:B------:R-:W-:Y:S02]  /*1a4b0*/  @!P5 PRMT R80, R153, 0x5410, RZ ;  /* 0x000054109950d816 */ /* 0x000fe400000000ff */
[----:B------:R1:W-:Y:S04]  /*1a4c0*/  STL [R1+0x40], R5 ;  /* 0x0000400501007387 */ /* 0x0003e80000100800 */
[----:B------:R-:W2:Y:S01]  /*1a4d0*/  LDL.LU R153, [R1+0x44] ;  /* 0x0000440001997983 */ /* 0x000ea20000300800 */
[----:B------:R-:W-:Y:S08]  /*1a4e0*/  MUFU.EX2 R21, R178 ;  /* 0x000000b200157308 */ /* 0x000ff00000000800 */
[----:B------:R-:W3:Y:S01]  /*1a4f0*/  MUFU.EX2 R20, R182 ;  /* 0x000000b600147308 */ /* 0x000ee20000000800 */
[----:B------:R-:W-:Y:S01]  /*1a500*/  @!P1 HADD2 R144, -R96.H0_H0, -RZ.H0_H0 ;  /* 0xa00000ff60909230 */ /* 0x000fe20000000900 */
[----:B------:R-:W-:-:S06]  /*1a510*/  LOP3.LUT R7, R23, 0xff, RZ, 0xc0, !PT ;  /* 0x000000ff17077812 */ /* 0x000fcc00078ec0ff */
[----:B------:R-:W-:Y:S01]  /*1a520*/  MUFU.EX2 R26, R56 ;  /* 0x00000038001a7308 */ /* 0x000fe20000000800 */
[----:B------:R-:W-:Y:S02]  /*1a530*/  @!P1 PRMT R96, R144, 0x5410, RZ ;  /* 0x0000541090609816 */ /* 0x000fe400000000ff */
[----:B------:R-:W-:-:S05]  /*1a540*/  F2FP.PACK_AB R168, R0, R2 ;  /* 0x0000000200a8723e */ /* 0x000fca00000000ff */
[----:B------:R-:W4:Y:S01]  /*1a550*/  MUFU.EX2 R36, R53 ;  /* 0x0000003500247308 */ /* 0x000f220000000800 */
[----:B------:R-:W-:Y:S01]  /*1a560*/  ISETP.GE.U32.AND P1, PT, R194, R7, PT ;  /* 0x00000007c200720c */ /* 0x000fe20003f26070 */
[----:B------:R-:W-:Y:S01]  /*1a570*/  @!P6 HADD2 R149, -R81.H0_H0, -RZ.H0_H0 ;  /* 0xa00000ff5195e230 */ /* 0x000fe20000000900 */
[----:B---3--:R-:W-:-:S05]  /*1a580*/  F2FP.PACK_AB R0, R20, R21 ;  /* 0x000000151400723e */ /* 0x008fca00000000ff */
[----:B------:R-:W3:Y:S01]  /*1a590*/  MUFU.EX2 R6, R111 ;  /* 0x0000006f00067308 */ /* 0x000ee20000000800 */
[C---:B------:R-:W-:Y:S01]  /*1a5a0*/  PRMT R68, R0.reuse, 0x7610, R68 ;  /* 0x0000761000447816 */ /* 0x040fe20000000044 */
[----:B------:R-:W-:Y:S01]  /*1a5b0*/  IMAD.MOV.U32 R148, RZ, RZ, R243 ;  /* 0x000000ffff947224 */ /* 0x000fe200078e00f3 */
[----:B------:R-:W-:-:S05]  /*1a5c0*/  PRMT R67, R0, 0x7632, R67 ;  /* 0x0000763200437816 */ /* 0x000fca0000000043 */
[----:B------:R-:W3:Y:S01]  /*1a5d0*/  MUFU.EX2 R7, R184 ;  /* 0x000000b800077308 */ /* 0x000ee20000000800 */
[----:B------:R-:W-:Y:S01]  /*1a5e0*/  @!P6 PRMT R81, R149, 0x5410, RZ ;  /* 0x000054109551e816 */ /* 0x000fe200000000ff */
[----:B------:R-:W-:Y:S02]  /*1a5f0*/  IMAD.MOV.U32 R149, RZ, RZ, R242 ;  /* 0x000000ffff957224 */ /* 0x000fe400078e00f2 */
[----:B------:R-:W-:-:S04]  /*1a600*/  FMUL.FTZ R243, R175, R3 ;  /* 0x00000003aff37220 */ /* 0x000fc80000410000 */
[----:B-1----:R-:W1:Y:S01]  /*1a610*/  MUFU.EX2 R5, R185 ;  /* 0x000000b900057308 */ /* 0x002e620000000800 */
[----:B------:R-:W-:Y:S02]  /*1a620*/  FMUL.FTZ R242, R174, R3 ;  /* 0x00000003aef27220 */ /* 0x000fe40000410000 */
[----:B------:R-:W-:Y:S01]  /*1a630*/  IMAD.MOV.U32 R175, RZ, RZ, R251 ;  /* 0x000000ffffaf7224 */ /* 0x000fe200078e00fb */
[----:B----4-:R-:W-:Y:S01]  /*1a640*/  F2FP.PACK_AB R2, R36, R26 ;  /* 0x0000001a2402723e */ /* 0x010fe200000000ff */
[----:B------:R-:W-:-:S03]  /*1a650*/  IMAD.MOV.U32 R182, RZ, RZ, R240 ;  /* 0x000000ffffb67224 */ /* 0x000fc600078e00f0 */
[----:B------:R-:W-:Y:S01]  /*1a660*/  MUFU.EX2 R0, R52 ;  /* 0x0000003400007308 */ /* 0x000fe20000000800 */
[----:B------:R-:W-:Y:S02]  /*1a670*/  IMAD.MOV.U32 R174, RZ, RZ, R250 ;  /* 0x000000ffffae7224 */ /* 0x000fe400078e00fa */
[----:B------:R-:W-:Y:S02]  /*1a680*/  IMAD.MOV.U32 R177, RZ, RZ, R247 ;  /* 0x000000ffffb17224 */ /* 0x000fe400078e00f7 */
[----:B------:R-:W-:Y:S02]  /*1a690*/  IMAD.MOV.U32 R206, RZ, RZ, R109 ;  /* 0x000000ffffce7224 */ /* 0x000fe400078e006d */
[----:B------:R-:W-:Y:S01]  /*1a6a0*/  IMAD.MOV.U32 R144, RZ, RZ, R108 ;  /* 0x000000ffff907224 */ /* 0x000fe200078e006c */
[----:B------:R4:W-:Y:S01]  /*1a6b0*/  MUFU.EX2 R9, R183 ;  /* 0x000000b700097308 */ /* 0x0009e20000000800 */
        /* <DEDUP_REMOVED lines=8> */
[----:B----4-:R-:W-:Y:S02]  /*1a740*/  IMAD.MOV.U32 R183, RZ, RZ, R241 ;  /* 0x000000ffffb77224 */ /* 0x010fe400078e00f1 */
        /* <DEDUP_REMOVED lines=15> */
[----:B------:R-:W-:Y:S01]  /*1a840*/  FMUL.FTZ R184, R99, R3 ;  /* 0x0000000363b87220 */ /* 0x000fe20000410000 */
[C---:B---3--:R-:W-:Y:S01]  /*1a850*/  F2FP.PACK_AB R16, R6.reuse, R41 ;  /* 0x000000290610723e */ /* 0x048fe200000000ff */
[----:B------:R-:W-:Y:S01]  /*1a860*/  MUFU.EX2 R3, R197 ;  /* 0x000000c500037308 */ /* 0x000fe20000000800 */
[----:B------:R-:W-:Y:S01]  /*1a870*/  FADD.FTZ R6, R6, R176 ;  /* 0x000000b006067221 */ /* 0x000fe20000010000 */
[----:B------:R-:W-:-:S02]  /*1a880*/  PRMT R66, R2, 0x7610, R66 ;  /* 0x0000761002427816 */ /* 0x000fc40000000042 */
[----:B------:R-:W-:Y:S01]  /*1a890*/  PRMT R61, R2, 0x7632, R61 ;  /* 0x00007632023d7816 */ /* 0x000fe2000000003d */
[----:B------:R-:W-:-:S03]  /*1a8a0*/  FADD.FTZ R6, R7, R6 ;  /* 0x0000000607067221 */ /* 0x000fc60000010000 */
[----:B------:R-:W3:Y:S01]  /*1a8b0*/  MUFU.EX2 R2, R187 ;  /* 0x000000bb00027308 */ /* 0x000ee20000000800 */
[C---:B-1----:R-:W-:Y:S01]  /*1a8c0*/  F2FP.PACK_AB R23, R5.reuse, R7 ;  /* 0x000000070517723e */ /* 0x042fe200000000ff */
[----:B------:R-:W-:Y:S01]  /*1a8d0*/  FADD.FTZ R12, R5, R6 ;  /* 0x00000006050c7221 */ /* 0x000fe20000010000 */
[----:B------:R-:W-:-:S05]  /*1a8e0*/  F2FP.PACK_AB R25, R10, R11 ;  /* 0x0000000b0a19723e */ /* 0x000fca00000000ff */
[----:B------:R-:W1:Y:S08]  /*1a8f0*/  MUFU.EX2 R7, R199 ;  /* 0x000000c700077308 */ /* 0x000e700000000800 */
[----:B------:R-:W4:Y:S01]  /*1a900*/  MUFU.EX2 R6, R201 ;  /* 0x000000c900067308 */ /* 0x000f220000000800 */
[----:B---3--:R-:W-:Y:S01]  /*1a910*/  F2FP.PACK_AB R24, R2, R3 ;  /* 0x000000030218723e */ /* 0x008fe200000000ff */
[----:B------:R-:W-:-:S02]  /*1a920*/  IMAD.MOV.U32 R197, RZ, RZ, R145 ;  /* 0x000000ffffc57224 */ /* 0x000fc400078e0091 */
[----:B------:R-:W-:-:S04]  /*1a930*/  IMAD.MOV.U32 R145, RZ, RZ, R177 ;  /* 0x000000ffff917224 */ /* 0x000fc800078e00b1 */
[----:B------:R-:W-:Y:S02]  /*1a940*/  IMAD.MOV.U32 R187, RZ, RZ, R145 ;  /* 0x000000ffffbb7224 */ /* 0x000fe400078e0091 */
[----:B--2---:R-:W-:-:S04]  /*1a950*/  FFMA.FTZ R5, R153, R0, R11 ;  /* 0x0000000099057223 */ /* 0x004fc8000001000b */
[----:B------:R-:W-:Y:S02]  /*1a960*/  FADD.FTZ R10, R10, R5 ;  /* 0x000000050a0a7221 */ /* 0x000fe40000010000 */
[----:B------:R-:W-:-:S04]  /*1a970*/  FADD.FTZ R5, R3, R12 ;  /* 0x0000000c03057221 */ /* 0x000fc80000010000 */
[----:B------:R-:W-:Y:S02]  /*1a980*/  FADD.FTZ R11, R2, R5 ;  /* 0x00000005020b7221 */ /* 0x000fe40000010000 */
[----:B------:R-:W2:Y:S01]  /*1a990*/  MUFU.EX2 R5, R219 ;  /* 0x000000db00057308 */ /* 0x000ea20000000800 */
[----:B------:R-:W-:Y:S01]  /*1a9a0*/  FADD.FTZ R2, R13, R10 ;  /* 0x0000000a0d027221 */ /* 0x000fe20000010000 */
[----:B------:R-:W-:-:S03]  /*1a9b0*/  F2FP.PACK_AB R13, R9, R13 ;  /* 0x0000000d090d723e */ /* 0x000fc600000000ff */
[----:B------:R-:W-:Y:S02]  /*1a9c0*/  FADD.FTZ R9, R9, R2 ;  /* 0x0000000209097221 */ /* 0x000fe40000010000 */
[----:B-1----:R-:W-:Y:S01]  /*1a9d0*/  FADD.FTZ R2, R7, R11 ;  /* 0x0000000b07027221 */ /* 0x002fe20000010000 */
[----:B----4-:R-:W-:-:S03]  /*1a9e0*/  F2FP.PACK_AB R12, R6, R7 ;  /* 0x00000007060c723e */ /* 0x010fc600000000ff */
[----:B------:R-:W-:Y:S02]  /*1a9f0*/  FADD.FTZ R7, R6, R2 ;  /* 0x0000000206077221 */ /* 0x000fe40000010000 */
[----:B------:R-:W-:Y:S01]  /*1aa00*/  FADD.FTZ R6, R8, R9 ;  /* 0x0000000908067221 */ /* 0x000fe20000010000 */
[----:B--2---:R-:W-:-:S03]  /*1aa10*/  F2FP.PACK_AB R43, R5, R8 ;  /* 0x00000008052b723e */ /* 0x004fc600000000ff */
[----:B------:R-:W-:Y:S02]  /*1aa20*/  FADD.FTZ R6, R5, R6 ;  /* 0x0000000605067221 */ /* 0x000fe40000010000 */
[----:B------:R-:W-:-:S05]  /*1aa30*/  IMAD.SHL.U32 R5, R205, 0x2, RZ ;  /* 0x00000002cd057824 */ /* 0x000fca00078e00ff */
[----:B------:R-:W-:Y:S01]  /*1aa40*/  LOP3.LUT R5, R175, R5, RZ, 0x3c, !PT ;  /* 0x00000005af057212 */ /* 0x000fe200078e3cff */
[----:B------:R-:W-:-:S03]  /*1aa50*/  IMAD.MOV.U32 R153, RZ, RZ, R149 ;  /* 0x000000ffff997224 */ /* 0x000fc600078e0095 */
[----:B------:R-:W-:Y:S01]  /*1aa60*/  LOP3.LUT R5, R5, R183, RZ, 0x3c, !PT ;  /* 0x000000b705057212 */ /* 0x000fe200078e3cff */
[----:B------:R-:W-:Y:S02]  /*1aa70*/  IMAD.MOV.U32 R149, RZ, RZ, R148 ;  /* 0x000000ffff957224 */ /* 0x000fe400078e0094 */
[----:B------:R-:W-:Y:S01]  /*1aa80*/  IMAD.MOV.U32 R148, RZ, RZ, R144 ;  /* 0x000000ffff947224 */ /* 0x000fe200078e0090 */
[----:B------:R-:W-:Y:S01]  /*1aa90*/  MUFU.EX2 R8, R222 ;  /* 0x000000de00087308 */ /* 0x000fe20000000800 */
[----:B------:R-:W-:-:S07]  /*1aaa0*/  IMAD.WIDE.U32 R144, R5, -0x326172a9, RZ ;  /* 0xcd9e8d5705907825 */ /* 0x000fce00078e00ff */
[----:B------:R1:W-:Y:S02]  /*1aab0*/  MUFU.EX2 R5, R223 ;  /* 0x000000df00057308 */ /* 0x0003e40000000800 */
[----:B-1----:R-:W2:Y:S06]  /*1aac0*/  LDL.LU.64 R222, [R1+0x120] ;  /* 0x0001200001de7983 */ /* 0x002eac0000300a00 */
[----:B------:R-:W1:Y:S08]  /*1aad0*/  MUFU.EX2 R3, R220 ;  /* 0x000000dc00037308 */ /* 0x000e700000000800 */
[----:B------:R3:W4:Y:S02]  /*1aae0*/  MUFU.EX2 R2, R221 ;  /* 0x000000dd00027308 */ /* 0x0007240000000800 */
[----:B---3--:R-:W3:Y:S01]  /*1aaf0*/  LDL.64 R220, [R1+0x90] ;  /* 0x0000900001dc7983 */ /* 0x008ee20000100a00 */
[----:B-1----:R-:W-:-:S02]  /*1ab00*/  FADD.FTZ R6, R3, R6 ;  /* 0x0000000603067221 */ /* 0x002fc40000010000 */
[----:B------:R-:W-:Y:S01]  /*1ab10*/  FADD.FTZ R7, R15, R7 ;  /* 0x000000070f077221 */ /* 0x000fe20000010000 */
[C---:B----4-:R-:W-:Y:S01]  /*1ab20*/  F2FP.PACK_AB R15, R2.reuse, R3 ;  /* 0x00000003020f723e */ /* 0x050fe200000000ff */
[----:B------:R-:W-:Y:S01]  /*1ab30*/  FADD.FTZ R10, R2, R6 ;  /* 0x00000006020a7221 */ /* 0x000fe20000010000 */
[----:B------:R-:W-:Y:S02]  /*1ab40*/  LOP3.LUT R2, R145, R213, R210, 0x96, !PT ;  /* 0x000000d591027212 */ /* 0x000fe400078e96d2 */
[----:B------:R-:W-:-:S03]  /*1ab50*/  LOP3.LUT R6, R203, R229, R144, 0x96, !PT ;  /* 0x000000e5cb067212 */ /* 0x000fc600078e9690 */
[----:B------:R-:W-:Y:S01]  /*1ab60*/  IMAD.WIDE.U32 R2, R2, -0x2daee0ad, RZ ;  /* 0xd2511f5302027825 */ /* 0x000fe200078e00ff */
[----:B------:R-:W-:-:S03]  /*1ab70*/  @!P4 HADD2 R152, -R69.H0_H0, -RZ.H0_H0 ;  /* 0xa00000ff4598c230 */ /* 0x000fc60000000900 */
[----:B------:R-:W-:Y:S01]  /*1ab80*/  FADD.FTZ R11, R14, R7 ;  /* 0x000000070e0b7221 */ /* 0x000fe20000010000 */
[----:B------:R-:W-:Y:S01]  /*1ab90*/  LOP3.LUT R3, R3, R228, R234, 0x96, !PT ;  /* 0x000000e403037212 */ /* 0x000fe200078e96ea */
[----:B------:R-:W-:Y:S01]  /*1aba0*/  IMAD.WIDE.U32 R6, R6, -0x2daee0ad, RZ ;  /* 0xd2511f5306067825 */ /* 0x000fe200078e00ff */
[----:B------:R-:W-:-:S03]  /*1abb0*/  @!P4 PRMT R69, R152, 0x5410, RZ ;  /* 0x000054109845c816 */ /* 0x000fc600000000ff */
[----:B------:R-:W-:Y:S02]  /*1abc0*/  IMAD.MOV.U32 R174, RZ, RZ, R62 ;  /* 0x000000ffffae7224 */ /* 0x000fe400078e003e */
[----:B------:R-:W-:Y:S01]  /*1abd0*/  IMAD.MOV.U32 R152, RZ, RZ, R63 ;  /* 0x000000ffff987224 */ /* 0x000fe200078e003f */
[----:B------:R-:W-:Y:S01]  /*1abe0*/  LOP3.LUT R2, R7, R200, R2, 0x96, !PT ;  /* 0x000000c807027212 */ /* 0x000fe200078e9602 */
[----:B------:R-:W-:-:S04]  /*1abf0*/  IMAD.WIDE.U32 R62, R3, -0x326172a9, RZ ;  /* 0xcd9e8d57033e7825 */ /* 0x000fc800078e00ff */
[----:B------:R-:W-:Y:S01]  /*1ac00*/  IMAD.WIDE.U32 R86, R2, -0x326172a9, RZ ;  /* 0xcd9e8d5702567825 */ /* 0x000fe200078e00ff */
[----:B------:R-:W-:-:S04]  /*1ac10*/  LOP3.LUT R3, R63, R198, R202, 0x96, !PT ;  /* 0x000000c63f037212 */ /* 0x000fc800078e96ca */
[----:B------:R-:W-:Y:S01]  /*1ac20*/  LOP3.LUT R7, R87, R149, R62, 0x96, !PT ;  /* 0x0000009557077212 */ /* 0x000fe200078e963e */
[----:B------:R-:W-:-:S05]  /*1ac30*/  IMAD.WIDE.U32 R2, R3, -0x2daee0ad, RZ ;  /* 0xd2511f5303027825 */ /* 0x000fca00078e00ff */
[----:B------:R-:W-:Y:S01]  /*1ac40*/  LOP3.LUT R9, R3, R153, R6, 0x96, !PT ;  /* 0x0000009903097212 */ /* 0x000fe200078e9606 */
[----:B------:R-:W-:Y:S01]  /*1ac50*/  IMAD.WIDE.U32 R6, R7, -0x2daee0ad, RZ ;  /* 0xd2511f5307067825 */ /* 0x000fe200078e00ff */
[----:B------:R-:W-:Y:S02]  /*1ac60*/  @!P3 HADD2 R83, -R68.H0_H0, -RZ.H0_H0 ;  /* 0xa00000ff4453b230 */ /* 0x000fe40000000900 */
[----:B------:R-:W-:Y:S01]  /*1ac70*/  @!P2 HADD2 R82, -R67.H0_H0, -RZ.H0_H0 ;  /* 0xa00000ff4352a230 */ /* 0x000fe20000000900 */
[----:B------:R-:W-:Y:S01]  /*1ac80*/  FADD.FTZ R3, R8, R10 ;  /* 0x0000000a08037221 */ /* 0x000fe20000010000 */
[----:B------:R-:W-:Y:S02]  /*1ac90*/  LOP3.LUT R2, R7, R197, R2, 0x96, !PT ;  /* 0x000000c507027212 */ /* 0x000fe400078e9602 */
[----:B------:R-:W-:Y:S01]  /*1aca0*/  PRMT R177, R68, 0x5410, R67 ;  /* 0x0000541044b17816 */ /* 0x000fe20000000043 */
[----:B------:R-:W-:Y:S01]  /*1acb0*/  FADD.FTZ R10, R5, R3 ;  /* 0x00000003050a7221 */ /* 0x000fe20000010000 */
[----:B------:R-:W-:Y:S01]  /*1acc0*/  @!P3 PRMT R68, R83, 0x5410, RZ ;  /* 0x000054105344b816 */ /* 0x000fe200000000ff */
[----:B------:R-:W-:Y:S01]  /*1acd0*/  IMAD.WIDE.U32 R2, R2, -0x326172a9, RZ ;  /* 0xcd9e8d5702027825 */ /* 0x000fe200078e00ff */
[----:B------:R-:W-:-:S03]  /*1ace0*/  @!P2 PRMT R67, R82, 0x5410, RZ ;  /* 0x000054105243a816 */ /* 0x000fc600000000ff */
        /* <DEDUP_REMOVED lines=16> */
[----:B------:R-:W4:Y:S01]  /*1adf0*/  MUFU.EX2 R5, R225 ;  /* 0x000000e100057308 */ /* 0x000f220000000800 */
[----:B------:R-:W-:Y:S01]  /*1ae00*/  @!P0 HADD2 R70, -R61.H0_H0, -RZ.H0_H0 ;  /* 0xa00000ff3d468230 */ /* 0x000fe20000000900 */
[----:B------:R-:W-:Y:S02]  /*1ae10*/  LOP3.LUT R9, R2, 0xffff, RZ, 0xc0, !PT ;  /* 0x0000ffff02097812 */ /* 0x000fe400078ec0ff */
[----:B------:R-:W-:Y:S02]  /*1ae20*/  ISETP.GE.U32.AND P3, PT, R194, R8, PT ;  /* 0x00000008c200720c */ /* 0x000fe40003f66070 */
[----:B------:R-:W-:-:S02]  /*1ae30*/  SHF.R.U32.HI R8, RZ, 0x10, R2 ;  /* 0x00000010ff087819 */ /* 0x000fc40000011602 */
[----:B------:R-:W-:Y:S02]  /*1ae40*/  SHF.R.U32.HI R2, RZ, 0x18, R2 ;  /* 0x00000018ff027819 */ /* 0x000fe40000011602 */
[----:B------:R-:W-:Y:S02]  /*1ae50*/  PRMT R178, R66, 0x5410, R61 ;  /* 0x0000541042b27816 */ /* 0x000fe4000000003d */
[----:B------:R-:W-:Y:S02]  /*1ae60*/  @!P0 PRMT R61, R70, 0x5410, RZ ;  /* 0x00005410463d8816 */ /* 0x000fe400000000ff */
[----:B------:R-:W-:Y:S01]  /*1ae70*/  ISETP.GE.U32.AND P0, PT, R194, R2, PT ;  /* 0x00000002c200720c */ /* 0x000fe20003f06070 */
[----:B-1----:R-:W-:Y:S01]  /*1ae80*/  FADD.FTZ R2, R7, R10 ;  /* 0x0000000a07027221 */ /* 0x002fe20000010000 */
[----:B------:R-:W-:-:S03]  /*1ae90*/  PRMT R48, R16, 0x7610, R48 ;  /* 0x0000761010307816 */ /* 0x000fc60000000030 */
[----:B----4-:R-:W-:Y:S01]  /*1aea0*/  FADD.FTZ R10, R5, R2 ;  /* 0x00000002050a7221 */ /* 0x010fe20000010000 */
[----:B------:R-:W-:Y:S01]  /*1aeb0*/  SHF.R.U32.HI R2, RZ, 0x8, R9 ;  /* 0x00000008ff027819 */ /* 0x000fe20000011609 */
[----:B------:R-:W-:Y:S01]  /*1aec0*/  @!P2 HADD2 R98, -R48.H0_H0, -RZ.H0_H0 ;  /* 0xa00000ff3062a230 */ /* 0x000fe20000000900 */
[----:B------:R-:W-:Y:S02]  /*1aed0*/  PRMT R59, R16, 0x7632, R59 ;  /* 0x00007632103b7816 */ /* 0x000fe4000000003b */
[----:B------:R-:W-:Y:S01]  /*1aee0*/  LOP3.LUT R2, R2, 0xffff, RZ, 0xc0, !PT ;  /* 0x0000ffff02027812 */ /* 0x000fe200078ec0ff */
[----:B------:R-:W-:Y:S01]  /*1aef0*/  @!P1 HADD2 R71, -R66.H0_H0, -RZ.H0_H0 ;  /* 0xa00000ff42479230 */ /* 0x000fe20000000900 */
[----:B------:R-:W-:Y:S02]  /*1af00*/  PRMT R171, R48, 0x5410, R59 ;  /* 0x0000541030ab7816 */ /* 0x000fe4000000003b */
[----:B------:R-:W-:Y:S02]  /*1af10*/  @!P2 PRMT R48, R98, 0x5410, RZ ;  /* 0x000054106230a816 */ /* 0x000fe400000000ff */
[----:B------:R-:W-:-:S02]  /*1af20*/  ISETP.GE.U32.AND P2, PT, R194, R2, PT ;  /* 0x00000002c200720c */ /* 0x000fc40003f46070 */
[----:B------:R-:W-:Y:S02]  /*1af30*/  LOP3.LUT R3, R8, 0xff, RZ, 0xc0, !PT ;  /* 0x000000ff08037812 */ /* 0x000fe400078ec0ff */
[----:B------:R-:W-:Y:S02]  /*1af40*/  LOP3.LUT R2, R83, R152, R86, 0x96, !PT ;  /* 0x0000009853027212 */ /* 0x000fe400078e9656 */
[----:B------:R-:W-:Y:S02]  /*1af50*/  @!P1 PRMT R66, R71, 0x5410, RZ ;  /* 0x0000541047429816 */ /* 0x000fe400000000ff */
[----:B------:R-:W-:Y:S01]  /*1af60*/  ISETP.GE.U32.AND P1, PT, R194, R3, PT ;  /* 0x00000003c200720c */ /* 0x000fe20003f26070 */
[----:B------:R-:W-:Y:S01]  /*1af70*/  IMAD.WIDE.U32 R2, R2, -0x2daee0ad, RZ ;  /* 0xd2511f5302027825 */ /* 0x000fe200078e00ff */
[----:B------:R-:W-:Y:S02]  /*1af80*/  F2FP.PACK_AB R99, R5, R7 ;  /* 0x000000070563723e */ /* 0x000fe400000000ff */
[----:B------:R-:W-:-:S02]  /*1af90*/  PRMT R58, R55, 0x7610, R58 ;  /* 0x00007610373a7816 */ /* 0x000fc4000000003a */
[----:B------:R-:W-:Y:S02]  /*1afa0*/  LOP3.LUT R5, R3, R187, R6, 0x96, !PT ;  /* 0x000000bb03057212 */ /* 0x000fe400078e9606 */
[----:B------:R-:W-:Y:S02]  /*1afb0*/  PRMT R55, R55, 0x7632, R55 ;  /* 0x0000763237377816 */ /* 0x000fe40000000037 */
[----:B------:R-:W-:Y:S01]  /*1afc0*/  SHF.R.U32.HI R6, RZ, 0x10, R5 ;  /* 0x00000010ff067819 */ /* 0x000fe20000011605 */
[----:B------:R-:W-:Y:S01]  /*1afd0*/  @!P5 HADD2 R147, -R58.H0_H0, -RZ.H0_H0 ;  /* 0xa00000ff3a93d230 */ /* 0x000fe20000000900 */
[----:B------:R-:W-:Y:S01]  /*1afe0*/  PRMT R54, R23, 0x7610, R54 ;  /* 0x0000761017367816 */ /* 0x000fe20000000036 */
[----:B------:R-:W-:Y:S01]  /*1aff0*/  @!P6 HADD2 R146, -R59.H0_H0, -RZ.H0_H0 ;  /* 0xa00000ff3b92e230 */ /* 0x000fe20000000900 */
[----:B------:R-:W-:Y:S02]  /*1b000*/  LOP3.LUT R6, R6, 0xff, RZ, 0xc0, !PT ;  /* 0x000000ff06067812 */ /* 0x000fe400078ec0ff */
[----:B------:R-:W-:Y:S01]  /*1b010*/  PRMT R170, R58, 0x5410, R55 ;  /* 0x000054103aaa7816 */ /* 0x000fe20000000037 */
[----:B------:R-:W-:Y:S01]  /*1b020*/  @!P3 HADD2 R156, -R54.H0_H0, -RZ.H0_H0 ;  /* 0xa00000ff369cb230 */ /* 0x000fe20000000900 */
[----:B------:R-:W-:Y:S01]  /*1b030*/  @!P5 PRMT R58, R147, 0x5410, RZ ;  /* 0x00005410933ad816 */ /* 0x000fe200000000ff */
[----:B------:R-:W-:Y:S01]  /*1b040*/  FADD.FTZ R11, R17, R11 ;  /* 0x0000000b110b7221 */ /* 0x000fe20000010000 */
[----:B------:R-:W-:-:S02]  /*1b050*/  PRMT R49, R23, 0x7632, R49 ;  /* 0x0000763217317816 */ /* 0x000fc40000000031 */
[----:B------:R-:W-:Y:S02]  /*1b060*/  ISETP.GE.U32.AND P5, PT, R194, R6, PT ;  /* 0x00000006c200720c */ /* 0x000fe40003fa6070 */
[----:B------:R-:W-:Y:S02]  /*1b070*/  LOP3.LUT R6, R2, 0xff, RZ, 0xc0, !PT ;  /* 0x000000ff02067812 */ /* 0x000fe400078ec0ff */
[----:B------:R-:W-:Y:S01]  /*1b080*/  @!P6 PRMT R59, R146, 0x5410, RZ ;  /* 0x00005410923be816 */ /* 0x000fe200000000ff */
[----:B------:R-:W-:Y:S01]  /*1b090*/  FADD.FTZ R7, R19, R11 ;  /* 0x0000000b13077221 */ /* 0x000fe20000010000 */
[----:B------:R-:W-:Y:S01]  /*1b0a0*/  PRMT R146, R54, 0x5410, R49 ;  /* 0x0000541036927816 */ /* 0x000fe20000000031 */
[----:B------:R-:W-:Y:S01]  /*1b0b0*/  @!P2 HADD2 R155, -R49.H0_H0, -RZ.H0_H0 ;  /* 0xa00000ff319ba230 */ /* 0x000fe20000000900 */
[----:B------:R-:W-:Y:S02]  /*1b0c0*/  @!P3 PRMT R54, R156, 0x5410, RZ ;  /* 0x000054109c36b816 */ /* 0x000fe400000000ff */
[----:B------:R-:W-:Y:S01]  /*1b0d0*/  ISETP.GE.U32.AND P3, PT, R194, R6, PT ;  /* 0x00000006c200720c */ /* 0x000fe20003f66070 */
[----:B------:R-:W-:Y:S01]  /*1b0e0*/  @!P4 HADD2 R150, -R55.H0_H0, -RZ.H0_H0 ;  /* 0xa00000ff3796c230 */ /* 0x000fe20000000900 */
[----:B------:R-:W-:Y:S01]  /*1b0f0*/  LOP3.LUT R6, R5, 0xff, RZ, 0xc0, !PT ;  /* 0x000000ff05067812 */ /* 0x000fe200078ec0ff */
[----:B------:R-:W-:Y:S01]  /*1b100*/  FADD.FTZ R11, R18, R7 ;  /* 0x00000007120b7221 */ /* 0x000fe20000010000 */
[----:B------:R-:W-:-:S02]  /*1b110*/  SHF.R.U32.HI R7, RZ, 0x18, R5 ;  /* 0x00000018ff077819 */ /* 0x000fc40000011605 */
[----:B------:R-:W-:Y:S02]  /*1b120*/  @!P2 PRMT R49, R155, 0x5410, RZ ;  /* 0x000054109b31a816 */ /* 0x000fe400000000ff */
[----:B------:R-:W-:Y:S02]  /*1b130*/  ISETP.GE.U32.AND P2, PT, R194, R6, PT ;  /* 0x00000006c200720c */ /* 0x000fe40003f46070 */
[----:B------:R-:W-:Y:S01]  /*1b140*/  @!P4 PRMT R55, R150, 0x5410, RZ ;  /* 0x000054109637c816 */ /* 0x000fe200000000ff */
[----:B------:R-:W1:Y:S01]  /*1b150*/  MUFU.EX2 R6, R226 ;  /* 0x000000e200067308 */ /* 0x000e620000000800 */
[----:B------:R-:W-:Y:S02]  /*1b160*/  ISETP.GE.U32.AND P4, PT, R194, R7, PT ;  /* 0x00000007c200720c */ /* 0x000fe40003f86070 */
[----:B------:R-:W-:Y:S02]  /*1b170*/  LOP3.LUT R9, R2, 0xffff, RZ, 0xc0, !PT ;  /* 0x0000ffff02097812 */ /* 0x000fe400078ec0ff */
[----:B------:R-:W-:-:S02]  /*1b180*/  SHF.R.U32.HI R8, RZ, 0x10, R2 ;  /* 0x00000010ff087819 */ /* 0x000fc40000011602 */
[----:B------:R-:W-:Y:S02]  /*1b190*/  SHF.R.U32.HI R7, RZ, 0x18, R2 ;  /* 0x00000018ff077819 */ /* 0x000fe40000011602 */
[----:B------:R-:W-:Y:S01]  /*1b1a0*/  LOP3.LUT R3, R5, 0xffff, RZ, 0xc0, !PT ;  /* 0x0000ffff05037812 */ /* 0x000fe200078ec0ff */
[----:B------:R-:W4:Y:S03]  /*1b1b0*/  MUFU.EX2 R2, R227 ;  /* 0x000000e300027308 */ /* 0x000f260000000800 */
[----:B------:R-:W-:-:S04]  /*1b1c0*/  SHF.R.U32.HI R3, RZ, 0x8, R3 ;  /* 0x00000008ff037819 */ /* 0x000fc80000011603 */
[----:B------:R-:W-:-:S04]  /*1b1d0*/  LOP3.LUT R3, R3, 0xffff, RZ, 0xc0, !PT ;  /* 0x0000ffff03037812 */ /* 0x000fc800078ec0ff */
[----:B------:R-:W-:Y:S01]  /*1b1e0*/  ISETP.GE.U32.AND P6, PT, R194, R3, PT ;  /* 0x00000003c200720c */ /* 0x000fe20003fc6070 */
[----:B-1----:R-:W-:Y:S01]  /*1b1f0*/  FADD.FTZ R3, R6, R10 ;  /* 0x0000000a06037221 */ /* 0x002fe20000010000 */
[----:B------:R-:W-:Y:S02]  /*1b200*/  PRMT R53, R46, 0x7610, R53 ;  /* 0x000076102e357816 */ /* 0x000fe40000000035 */
[----:B------:R-:W-:Y:S02]  /*1b210*/  PRMT R47, R24, 0x7610, R47 ;  /* 0x00007610182f7816 */ /* 0x000fe4000000002f */
[C---:B----4-:R-:W-:Y:S01]  /*1b220*/  F2FP.PACK_AB R98, R2.reuse, R6 ;  /* 0x000000060262723e */ /* 0x050fe200000000ff */
[----:B------:R-:W-:Y:S01]  /*1b230*/  FADD.FTZ R6, R2, R3 ;  /* 0x0000000302067221 */ /* 0x000fe20000010000 */
[----:B------:R-:W-:Y:S01]  /*1b240*/  SHF.R.U32.HI R2, RZ, 0x8, R9 ;  /* 0x00000008ff027819 */ /* 0x000fe20000011609 */
[----:B------:R-:W-:Y:S01]  /*1b250*/  @!P1 HADD2 R154, -R53.H0_H0, -RZ.H0_H0 ;  /* 0xa00000ff359a9230 */ /* 0x000fe20000000900 */
[----:B------:R-:W-:Y:S01]  /*1b260*/  PRMT R52, R46, 0x7632, R52 ;  /* 0x000076322e347816 */ /* 0x000fe20000000034 */
[----:B------:R-:W-:Y:S01]  /*1b270*/  @!P2 HADD2 R157, -R47.H0_H0, -RZ.H0_H0 ;  /* 0xa00000ff2f9da230 */ /* 0x000fe20000000900 */
[----:B------:R-:W-:Y:S01]  /*1b280*/  PRMT R46, R24, 0x7632, R46 ;  /* 0x00007632182e7816 */ /* 0x000fe2000000002e */
[----:B------:R-:W-:Y:S01]  /*1b290*/  IMAD.MOV.U32 R225, RZ, RZ, R149 ;  /* 0x000000ffffe17224 */ /* 0x000fe200078e0095 */
[----:B------:R-:W-:Y:S01]  /*1b2a0*/  LOP3.LUT R5, R8, 0xff, RZ, 0xc0, !PT ;  /* 0x000000ff08057812 */ /* 0x000fe200078ec0ff */
[----:B------:R-:W-:Y:S01]  /*1b2b0*/  IMAD.MOV.U32 R149, RZ, RZ, R206 ;  /* 0x000000ffff957224 */ /* 0x000fe200078e00ce */
[----:B------:R-:W-:-:S02]  /*1b2c0*/  LOP3.LUT R2, R2, 0xffff, RZ, 0xc0, !PT ;  /* 0x0000ffff02027812 */ /* 0x000fc400078ec0ff */
[----:B------:R-:W-:Y:S02]  /*1b2d0*/  PRMT R147, R53, 0x5410, R52 ;  /* 0x0000541035937816 */ /* 0x000fe40000000034 */
[----:B------:R-:W-:Y:S02]  /*1b2e0*/  PRMT R206, R47, 0x5410, R46 ;  /* 0x000054102fce7816 */ /* 0x000fe4000000002e */
[----:B------:R-:W-:Y:S02]  /*1b2f0*/  @!P1 PRMT R53, R154, 0x5410, RZ ;  /* 0x000054109a359816 */ /* 0x000fe400000000ff */
[----:B------:R-:W-:Y:S02]  /*1b300*/  @!P2 PRMT R47, R157, 0x5410, RZ ;  /* 0x000054109d2fa816 */ /* 0x000fe400000000ff */
[C---:B------:R-:W-:Y:S02]  /*1b310*/  ISETP.GE.U32.AND P1, PT, R194.reuse, R5, PT ;  /* 0x00000005c200720c */ /* 0x040fe40003f26070 */
[----:B------:R-:W-:Y:S01]  /*1b320*/  ISETP.GE.U32.AND P2, PT, R194, R2, PT ;  /* 0x00000002c200720c */ /* 0x000fe20003f46070 */
[----:B------:R-:W1:Y:S01]  /*1b330*/  MUFU.EX2 R5, R232 ;  /* 0x000000e800057308 */ /* 0x000e620000000800 */
[----:B------:R-:W-:-:S02]  /*1b340*/  PRMT R44, R51, 0x7632, R44 ;  /* 0x00007632332c7816 */ /* 0x000fc4000000002c */
[----:B------:R-:W-:-:S05]  /*1b350*/  PRMT R50, R12, 0x7632, R50 ;  /* 0x000076320c327816 */ /* 0x000fca0000000032 */
[----:B------:R-:W4:Y:S01]  /*1b360*/  MUFU.EX2 R3, R233 ;  /* 0x000000e900037308 */ /* 0x000f220000000800 */
[----:B------:R-:W-:Y:S01]  /*1b370*/  PRMT R45, R51, 0x7610, R45 ;  /* 0x00007610332d7816 */ /* 0x000fe2000000002d */
[----:B------:R-:W-:Y:S01]  /*1b380*/  @!P0 HADD2 R151, -R52.H0_H0, -RZ.H0_H0 ;  /* 0xa00000ff34978230 */ /* 0x000fe20000000900 */
[----:B------:R-:W-:Y:S01]  /*1b390*/  PRMT R51, R12, 0x7610, R51 ;  /* 0x000076100c337816 */ /* 0x000fe20000000033 */
[----:B------:R-:W-:Y:S01]  /*1b3a0*/  @!P6 HADD2 R158, -R46.H0_H0, -RZ.H0_H0 ;  /* 0xa00000ff2e9ee230 */ /* 0x000fe20000000900 */
[----:B------:R-:W-:Y:S01]  /*1b3b0*/  PRMT R56, R57, 0x7632, R56 ;  /* 0x0000763239387816 */ /* 0x000fe20000000038 */
[----:B------:R-:W-:Y:S02]  /*1b3c0*/  @!P4 HADD2 R159, -R44.H0_H0, -RZ.H0_H0 ;  /* 0xa00000ff2c9fc230 */ /* 0x000fe40000000900 */
[----:B------:R-:W-:Y:S02]  /*1b3d0*/  @!P2 HADD2 R163, -R50.H0_H0, -RZ.H0_H0 ;  /* 0xa00000ff32a3a230 */ /* 0x000fe40000000900 */
[----:B------:R-:W-:Y:S01]  /*1b3e0*/  @!P1 HADD2 R162, -R57.H0_H0, -RZ.H0_H0 ;  /* 0xa00000ff39a29230 */ /* 0x000fe20000000900 */
[----:B------:R-:W-:Y:S01]  /*1b3f0*/  IMAD.MOV.U32 R226, RZ, RZ, R174 ;  /* 0x000000ffffe27224 */ /* 0x000fe200078e00ae */
[----:B------:R-:W-:Y:S01]  /*1b400*/  PRMT R201, R45, 0x5410, R44 ;  /* 0x000054102dc97816 */ /* 0x000fe2000000002c */
[----:B------:R-:W-:Y:S01]  /*1b410*/  FADD.FTZ R2, R22, R11 ;  /* 0x0000000b16027221 */ /* 0x000fe20000010000 */
[----:B------:R-:W-:-:S02]  /*1b420*/  PRMT R174, R51, 0x5410, R50 ;  /* 0x0000541033ae7816 */ /* 0x000fc40000000032 */
[----:B------:R-:W-:Y:S01]  /*1b430*/  PRMT R175, R57, 0x5410, R56 ;  /* 0x0000541039af7816 */ /* 0x000fe20000000038 */
        /* <DEDUP_REMOVED lines=29> */
[----:B-1----:R-:W-:Y:S02]  /*1b610*/  FADD.FTZ R0, R5, R6 ;  /* 0x0000000605007221 */ /* 0x002fe40000010000 */
[----:B------:R-:W-:Y:S01]  /*1b620*/  FADD.FTZ R2, R21, R2 ;  /* 0x0000000215027221 */ /* 0x000fe20000010000 */
[C---:B----4-:R-:W-:Y:S01]  /*1b630*/  F2FP.PACK_AB R60, R3.reuse, R5 ;  /* 0x00000005033c723e */ /* 0x050fe200000000ff */
[----:B------:R-:W-:Y:S02]  /*1b640*/  FADD.FTZ R3, R3, R0 ;  /* 0x0000000003037221 */ /* 0x000fe40000010000 */
[----:B------:R-:W-:Y:S01]  /*1b650*/  FADD.FTZ R0, R20, R2 ;  /* 0x0000000214007221 */ /* 0x000fe20000010000 */
[----:B--2---:R-:W-:Y:S02]  /*1b660*/  LOP3.LUT R2, R145, R213, R222, 0x96, !PT ;  /* 0x000000d591027212 */ /* 0x004fe400078e96de */
[----:B------:R1:W-:Y:S01]  /*1b670*/  STL [R1+0x44], R3 ;  /* 0x0000440301007387 */ /* 0x0003e20000100800 */
[----:B------:R-:W-:-:S03]  /*1b680*/  ISETP.GE.U32.AND P0, PT, R194, R7, PT ;  /* 0x00000007c200720c */ /* 0x000fc60003f06070 */
[----:B------:R3:W-:Y:S01]  /*1b690*/  STL [R1+0x180], R0 ;  /* 0x0001800001007387 */ /* 0x0007e20000100800 */
[----:B------:R-:W-:Y:S01]  /*1b6a0*/  @!P5 HADD2 R160, -R45.H0_H0, -RZ.H0_H0 ;  /* 0xa00000ff2da0d230 */ /* 0x000fe20000000900 */
[----:B------:R-:W-:Y:S02]  /*1b6b0*/  IMAD.MOV.U32 R227, RZ, RZ, R152 ;  /* 0x000000ffffe37224 */ /* 0x000fe400078e0098 */
        /* <DEDUP_REMOVED lines=50> */
[----:B------:R-:W-:Y:S01]  /*1b9e0*/  FADD.FTZ R4, R36, R10 ;  /* 0x0000000a24047221 */ /* 0x000fe20000010000 */
[----:B------:R-:W-:-:S04]  /*1b9f0*/  PRMT R42, R164, 0x7610, R42 ;  /* 0x00007610a42a7816 */ /* 0x000fc8000000002a */
[----:B------:R1:W-:Y:S01]  /*1ba00*/  STL [R1+0x184], R4 ;  /* 0x0001840401007387 */ /* 0x0003e20000100800 */
[----:B------:R-:W-:-:S06]  /*1ba10*/  PRMT R41, R164, 0x7632, R41 ;  /* 0x00007632a4297816 */ /* 0x000fcc0000000029 */
[----:B------:R-:W-:Y:S01]  /*1ba20*/  @!P0 HADD2 R72, -R42.H0_H0, -RZ.H0_H0 ;  /* 0xa00000ff2a488230 */ /* 0x000fe20000000900 */
[----:B------:R-:W-:-:S04]  /*1ba30*/  PRMT R73, R42, 0x5410, R41 ;  /* 0x000054102a497816 */ /* 0x000fc80000000029 */
        /* <DEDUP_REMOVED lines=10> */
[C---:B------:R-:W-:Y:S02]  /*1bae0*/  PRMT R39, R25.reuse, 0x7632, R39 ;  /* 0x0000763219277816 */ /* 0x040fe40000000027 */
[----:B------:R-:W-:Y:S02]  /*1baf0*/  LOP3.LUT R0, R0, 0xff, RZ, 0xc0, !PT ;  /* 0x000000ff00007812 */ /* 0x000fe400078ec0ff */
[----:B------:R-:W-:-:S02]  /*1bb00*/  PRMT R40, R25, 0x7610, R40 ;  /* 0x0000761019287816 */ /* 0x000fc40000000028 */
[----:B------:R-:W-:-:S03]  /*1bb10*/  ISETP.GE.U32.AND P1, PT, R194, R0, PT ;  /* 0x00000000c200720c */ /* 0x000fc60003f26070 */
        /* <DEDUP_REMOVED lines=15> */
[----:B------:R-:W-:Y:S02]  /*1bc10*/  @!P0 PRMT R37, R90, 0x5410, RZ ;  /* 0x000054105a258816 */ /* 0x000fe400000000ff */
[----:B------:R1:W2:Y:S01]  /*1bc20*/  LDL.LU.S16 R90, [R1+0x10] ;  /* 0x00001000015a7983 */ /* 0x0002a20000300600 */
[--C-:B------:R-:W-:Y:S02]  /*1bc30*/  SHF.R.U32.HI R0, RZ, 0x10, R2.reuse ;  /* 0x00000010ff007819 */ /* 0x100fe40000011602 */
[----:B------:R-:W-:Y:S01]  /*1bc40*/  SHF.R.U32.HI R2, RZ, 0x18, R2 ;  /* 0x00000018ff027819 */ /* 0x000fe20000011602 */
[----:B------:R-:W-:Y:S01]  /*1bc50*/  @!P1 HADD2 R88, -R40.H0_H0, -RZ.H0_H0 ;  /* 0xa00000ff28589230 */ /* 0x000fe20000000900 */
[C---:B------:R-:W-:Y:S02]  /*1bc60*/  PRMT R27, R13.reuse, 0x7632, R27 ;  /* 0x000076320d1b7816 */ /* 0x040fe4000000001b */
[----:B------:R-:W-:Y:S02]  /*1bc70*/  PRMT R36, R13, 0x7610, R36 ;  /* 0x000076100d247816 */ /* 0x000fe40000000024 */
[----:B------:R-:W-:Y:S01]  /*1bc80*/  PRMT R26, R179, 0x7610, R26 ;  /* 0x00007610b31a7816 */ /* 0x000fe2000000001a */
[----:B------:R-:W-:Y:S01]  /*1bc90*/  IMAD.MOV.U32 R74, RZ, RZ, R197 ;  /* 0x000000ffff4a7224 */ /* 0x000fe200078e00c5 */
[----:B------:R-:W-:Y:S01]  /*1bca0*/  ISETP.GE.U32.AND P0, PT, R194, R2, PT ;  /* 0x00000002c200720c */ /* 0x000fe20003f06070 */
[----:B------:R-:W-:Y:S01]  /*1bcb0*/  IMAD.WIDE.U32 R2, R5, -0x2daee0ad, RZ ;  /* 0xd2511f5305027825 */ /* 0x000fe200078e00ff */
[----:B------:R-:W-:-:S02]  /*1bcc0*/  LOP3.LUT R0, R0, 0xff, RZ, 0xc0, !PT ;  /* 0x000000ff00007812 */ /* 0x000fc400078ec0ff */
[----:B------:R-:W-:Y:S01]  /*1bcd0*/  PRMT R23, R43, 0x7632, R23 ;  /* 0x000076322b177816 */ /* 0x000fe20000000017 */
[----:B------:R-:W-:Y:S01]  /*1bce0*/  @!P3 HADD2 R166, -R51.H0_H0, -RZ.H0_H0 ;  /* 0xa00000ff33a6b230 */ /* 0x000fe20000000900 */
[----:B------:R-:W-:Y:S01]  /*1bcf0*/  @!P1 PRMT R40, R88, 0x5410, RZ ;  /* 0x0000541058289816 */ /* 0x000fe200000000ff */
[----:B------:R1:W3:Y:S01]  /*1bd00*/  LDL.LU.S16 R89, [R1+0x14] ;  /* 0x0000140001597983 */ /* 0x0002e20000300600 */
        /* <DEDUP_REMOVED lines=22> */
[----:B------:R-:W-:Y:S02]  /*1be70*/  PRMT R24, R43, 0x7610, R24 ;  /* 0x000076102b187816 */ /* 0x000fe40000000018 */
[----:B------:R-:W-:Y:S02]  /*1be80*/  LOP3.LUT R0, R2, 0xff, RZ, 0xc0, !PT ;  /* 0x000000ff02007812 */ /* 0x000fe400078ec0ff */
[----:B------:R-:W-:Y:S02]  /*1be90*/  @!P3 PRMT R51, R166, 0x5410, RZ ;  /* 0x00005410a633b816 */ /* 0x000fe400000000ff */
        /* <DEDUP_REMOVED lines=14> */
[----:B------:R-:W-:-:S03]  /*1bf80*/  @!P1 HADD2 R92, -R36.H0_H0, -RZ.H0_H0 ;  /* 0xa00000ff245c9230 */ /* 0x000fc60000000900 */
[----:B------:R-:W-:Y:S02]  /*1bf90*/  LOP3.LUT R0, R0, 0xff, RZ, 0xc0, !PT ;  /* 0x000000ff00007812 */ /* 0x000fe400078ec0ff */
[----:B------:R-:W-:Y:S02]  /*1bfa0*/  LOP3.LUT R4, R4, 0xff, RZ, 0xc0, !PT ;  /* 0x000000ff04047812 */ /* 0x000fe400078ec0ff */
[----:B------:R-:W-:Y:S02]  /*1bfb0*/  ISETP.GE.U32.AND P2, PT, R194, R0, PT ;  /* 0x00000000c200720c */ /* 0x000fe40003f46070 */
[----:B------:R-:W-:Y:S02]  /*1bfc0*/  LOP3.LUT R0, R65, R213, R222, 0x96, !PT ;  /* 0x000000d541007212 */ /* 0x000fe400078e96de */
[----:B------:R-:W-:Y:S02]  /*1bfd0*/  @!P1 PRMT R36, R92, 0x5410, RZ ;  /* 0x000054105c249816 */ /* 0x000fe400000000ff */
[----:B------:R-:W-:Y:S01]  /*1bfe0*/  ISETP.GE.U32.AND P1, PT, R194, R4, PT ;  /* 0x00000004c200720c */ /* 0x000fe20003f26070 */
[----:B------:R-:W-:Y:S01]  /*1bff0*/  IMAD.WIDE.U32 R4, R0, -0x2daee0ad, RZ ;  /* 0xd2511f5300047825 */ /* 0x000fe200078e00ff */
[----:B------:R-:W-:Y:S01]  /*1c000*/  LOP3.LUT R3, R231, R229, R64, 0x96, !PT ;  /* 0x000000e5e7037212 */ /* 0x000fe200078e9640 */
[----:B------:R-:W-:Y:S01]  /*1c010*/  @!P0 HADD2 R118, -R19.H0_H0, -RZ.H0_H0 ;  /* 0xa00000ff13768230 */ /* 0x000fe20000000900 */
[----:B------:R-:W-:-:S02]  /*1c020*/  PRMT R16, R173, 0x7610, R16 ;  /* 0x00007610ad107816 */ /* 0x000fc40000000010 */
[C---:B------:R-:W-:Y:S02]  /*1c030*/  PRMT R18, R15.reuse, 0x7610, R18 ;  /* 0x000076100f127816 */ /* 0x040fe40000000012 */
[----:B------:R-:W-:Y:S02]  /*1c040*/  PRMT R17, R15, 0x7632, R17 ;  /* 0x000076320f117816 */ /* 0x000fe40000000011 */
[C---:B------:R-:W-:Y:S02]  /*1c050*/  PRMT R14, R172.reuse, 0x7610, R14 ;  /* 0x00007610ac0e7816 */ /* 0x040fe4000000000e */
[----:B------:R-:W-:Y:S01]  /*1c060*/  PRMT R13, R172, 0x7632, R13 ;  /* 0x00007632ac0d7816 */ /* 0x000fe2000000000d */
[----:B------:R-:W-:Y:S01]  /*1c070*/  IMAD.MOV.U32 R219, RZ, RZ, R197 ;  /* 0x000000ffffdb7224 */ /* 0x000fe200078e00c5 */
[----:B------:R-:W-:Y:S01]  /*1c080*/  LOP3.LUT R0, R5, R228, R220, 0x96, !PT ;  /* 0x000000e405007212 */ /* 0x000fe200078e96dc */
[----:B------:R-:W-:Y:S01]  /*1c090*/  IMAD.WIDE.U32 R8, R3, -0x2daee0ad, RZ ;  /* 0xd2511f5303087825 */ /* 0x000fe200078e00ff */
[----:B------:R1:W4:Y:S03]  /*1c0a0*/  LDL.LU.S16 R92, [R1+0x1c] ;  /* 0x00001c00015c7983 */ /* 0x0003260000300600 */
[----:B------:R-:W-:Y:S01]  /*1c0b0*/  IMAD.WIDE.U32 R6, R0, -0x326172a9, RZ ;  /* 0xcd9e8d5700067825 */ /* 0x000fe200078e00ff */
[----:B------:R-:W-:Y:S01]  /*1c0c0*/  LOP3.LUT R3, R9, R200, R4, 0x96, !PT ;  /* 0x000000c809037212 */ /* 0x000fe200078e9604 */
[----:B------:R-:W-:Y:S01]  /*1c0d0*/  @!P1 HADD2 R95, -R24.H0_H0, -RZ.H0_H0 ;  /* 0xa00000ff185f9230 */ /* 0x000fe20000000900 */
[----:B------:R-:W-:Y:S01]  /*1c0e0*/  @!P0 PRMT R19, R118, 0x5410, RZ ;  /* 0x0000541076138816 */ /* 0x000fe200000000ff */
[----:B------:R1:W4:Y:S01]  /*1c0f0*/  LDL.LU.S16 R91, [R1+0x30] ;  /* 0x00003000015b7983 */ /* 0x0003220000300600 */
[----:B------:R-:W-:-:S05]  /*1c100*/  LOP3.LUT R0, R7, R198, R230, 0x96, !PT ;  /* 0x000000c607007212 */ /* 0x000fca00078e96e6 */
        /* <DEDUP_REMOVED lines=8> */
[----:B------:R-:W-:-:S05]  /*1c190*/  IMAD.WIDE.U32 R2, R3, -0x326172a9, RZ ;  /* 0xcd9e8d5703027825 */ /* 0x000fca00078e00ff */
[----:B------:R-:W-:-:S04]  /*1c1a0*/  LOP3.LUT R0, R3, R226, R4, 0x96, !PT ;  /* 0x000000e203007212 */ /* 0x000fc800078e9604 */
[----:B------:R-:W-:-:S04]  /*1c1b0*/  LOP3.LUT R4, R0, 0xff, RZ, 0xc0, !PT ;  /* 0x000000ff00047812 */ /* 0x000fc800078ec0ff */
[----:B------:R-:W-:Y:S02]  /*1c1c0*/  ISETP.GE.U32.AND P0, PT, R194, R4, PT ;  /* 0x00000004c200720c */ /* 0x000fe40003f06070 */
[----:B------:R-:W-:Y:S02]  /*1c1d0*/  LOP3.LUT R4, R0, 0xffff, RZ, 0xc0, !PT ;  /* 0x0000ffff00047812 */ /* 0x000fe400078ec0ff */
[----:B------:R-:W-:Y:S02]  /*1c1e0*/  PRMT R15, R173, 0x7632, R15 ;  /* 0x00007632ad0f7816 */ /* 0x000fe4000000000f */
[----:B------:R-:W-:Y:S02]  /*1c1f0*/  SHF.R.U32.HI R4, RZ, 0x8, R4 ;  /* 0x00000008ff047819 */ /* 0x000fe40000011604 */
[----:B------:R-:W-:Y:S02]  /*1c200*/  PRMT R199, R16, 0x5410, R15 ;  /* 0x0000541010c77816 */ /* 0x000fe4000000000f */
[----:B------:R-:W-:-:S03]  /*1c210*/  LOP3.LUT R4, R4, 0xffff, RZ, 0xc0, !PT ;  /* 0x0000ffff04047812 */ /* 0x000fc600078ec0ff */
[----:B------:R-:W-:-:S05]  /*1c220*/  @!P0 HADD2 R231, -R16.H0_H0, -RZ.H0_H0 ;  /* 0xa00000ff10e78230 */ /* 0x000fca0000000900 */
        /* <DEDUP_REMOVED lines=24> */
[----:B------:R-:W-:Y:S01]  /*1c3b0*/  @!P1 PRMT R17, R230, 0x5410, RZ ;  /* 0x00005410e6119816 */ /* 0x000fe200000000ff */
[----:B------:R-:W-:Y:S01]  /*1c3c0*/  IMAD.MOV.U32 R230, RZ, RZ, R187 ;  /* 0x000000ffffe67224 */ /* 0x000fe200078e00bb */
[----:B------:R-:W-:Y:S01]  /*1c3d0*/  ISETP.GE.U32.AND P1, PT, R194, R3, PT ;  /* 0x00000003c200720c */ /* 0x000fe20003f26070 */
[----:B------:R-:W-:Y:S01]  /*1c3e0*/  IMAD.WIDE.U32 R2, R5, -0x2daee0ad, RZ ;  /* 0xd2511f5305027825 */ /* 0x000fe200078e00ff */
[----:B------:R-:W-:-:S02]  /*1c3f0*/  PRMT R11, R99, 0x7632, R11 ;  /* 0x00007632630b7816 */ /* 0x000fc4000000000b */
[----:B------:R-:W-:Y:S02]  /*1c400*/  PRMT R12, R99, 0x7610, R12 ;  /* 0x00007610630c7816 */ /* 0x000fe4000000000c */
[----:B------:R-:W-:Y:S01]  /*1c410*/  LOP3.LUT R5, R3, R230, R10, 0x96, !PT ;  /* 0x000000e603057212 */ /* 0x000fe200078e960a */
[----:B------:R-:W-:Y:S01]  /*1c420*/  @!P0 HADD2 R252, -R11.H0_H0, -RZ.H0_H0 ;  /* 0xa00000ff0bfc8230 */ /* 0x000fe20000000900 */
[----:B------:R-:W-:Y:S02]  /*1c430*/  IMAD.MOV.U32 R187, RZ, RZ, R176 ;  /* 0x000000ffffbb7224 */ /* 0x000fe400078e00b0 */
[----:B------:R-:W-:Y:S01]  /*1c440*/  LOP3.LUT R4, R5, 0xff, RZ, 0xc0, !PT ;  /* 0x000000ff05047812 */ /* 0x000fe200078ec0ff */
[----:B------:R-:W-:Y:S01]  /*1c450*/  IMAD.MOV.U32 R176, RZ, RZ, R196 ;  /* 0x000000ffffb07224 */ /* 0x000fe200078e00c4 */
[----:B------:R-:W-:Y:S02]  /*1c460*/  PRMT R196, R12, 0x5410, R11 ;  /* 0x000054100cc47816 */ /* 0x000fe4000000000b */
[----:B------:R-:W-:-:S02]  /*1c470*/  @!P0 PRMT R11, R252, 0x5410, RZ ;  /* 0x00005410fc0b8816 */ /* 0x000fc400000000ff */
[----:B------:R-:W-:Y:S02]  /*1c480*/  ISETP.GE.U32.AND P0, PT, R194, R4, PT ;  /* 0x00000004c200720c */ /* 0x000fe40003f06070 */
[----:B------:R-:W-:-:S11]  /*1c490*/  PRMT R10, R169, 0x7610, R10 ;  /* 0x00007610a90a7816 */ /* 0x000fd6000000000a */
[----:B--2---:R-:W-:-:S05]  /*1c4a0*/  @!P0 HADD2 R90, -R10.H0_H0, -RZ.H0_H0 ;  /* 0xa00000ff0a5a8230 */ /* 0x004fca0000000900 */
[----:B------:R-:W-:Y:S02]  /*1c4b0*/  PRMT R4, R90, 0x7610, R4 ;  /* 0x000076105a047816 */ /* 0x000fe40000000004 */
[----:B------:R1:W2:Y:S01]  /*1c4c0*/  LDL.LU.S16 R90, [R1+0x5c] ;  /* 0x00005c00015a7983 */ /* 0x0002a20000300600 */
[----:B------:R-:W-:-:S04]  /*1c4d0*/  PRMT R9, R169, 0x7632, R9 ;  /* 0x00007632a9097816 */ /* 0x000fc80000000009 */
[----:B------:R-:W-:Y:S02]  /*1c4e0*/  PRMT R222, R10, 0x5410, R9 ;  /* 0x000054100ade7816 */ /* 0x000fe40000000009 */
[----:B------:R-:W-:Y:S02]  /*1c4f0*/  @!P0 PRMT R10, R4, 0x5410, RZ ;  /* 0x00005410040a8816 */ /* 0x000fe400000000ff */
[----:B------:R-:W-:-:S04]  /*1c500*/  LOP3.LUT R4, R5, 0xffff, RZ, 0xc0, !PT ;  /* 0x0000ffff05047812 */ /* 0x000fc800078ec0ff */
[----:B------:R-:W-:-:S04]  /*1c510*/  SHF.R.U32.HI R4, RZ, 0x8, R4 ;  /* 0x00000008ff047819 */ /* 0x000fc80000011604 */
[----:B------:R-:W-:-:S04]  /*1c520*/  LOP3.LUT R4, R4, 0xffff, RZ, 0xc0, !PT ;  /* 0x0000ffff04047812 */ /* 0x000fc800078ec0ff */
[----:B------:R-:W-:-:S13]  /*1c530*/  ISETP.GE.U32.AND P0, PT, R194, R4, PT ;  /* 0x00000004c200720c */ /* 0x000fda0003f06070 */
[----:B---3--:R-:W-:-:S05]  /*1c540*/  @!P0 HADD2 R89, -R9.H0_H0, -RZ.H0_H0 ;  /* 0xa00000ff09598230 */ /* 0x008fca0000000900 */
[----:B------:R-:W-:Y:S02]  /*1c550*/  PRMT R4, R89, 0x7610, R4 ;  /* 0x0000761059047816 */ /* 0x000fe40000000004 */
[----:B------:R-:W-:Y:S01]  /*1c560*/  PRMT R8, R168, 0x7610, R8 ;  /* 0x00007610a8087816 */ /* 0x000fe20000000008 */
[----:B------:R1:W3:Y:S01]  /*1c570*/  LDL.LU.S16 R89, [R1+0x90] ;  /* 0x0000900001597983 */ /* 0x0002e20000300600 */
[----:B------:R-:W-:Y:S02]  /*1c580*/  @!P0 PRMT R9, R4, 0x5410, RZ ;  /* 0x0000541004098816 */ /* 0x000fe400000000ff */
[----:B------:R-:W-:-:S04]  /*1c590*/  LOP3.LUT R4, R2, 0xff, RZ, 0xc0, !PT ;  /* 0x000000ff02047812 */ /* 0x000fc800078ec0ff */
[----:B------:R-:W-:Y:S02]  /*1c5a0*/  ISETP.GE.U32.AND P0, PT, R194, R4, PT ;  /* 0x00000004c200720c */ /* 0x000fe40003f06070 */
[----:B------:R-:W-:Y:S02]  /*1c5b0*/  LOP3.LUT R3, R2, 0xffff, RZ, 0xc0, !PT ;  /* 0x0000ffff02037812 */ /* 0x000fe400078ec0ff */
[----:B------:R-:W-:Y:S02]  /*1c5c0*/  PRMT R7, R168, 0x7632, R7 ;  /* 0x00007632a8077816 */ /* 0x000fe40000000007 */
[----:B------:R-:W-:Y:S02]  /*1c5d0*/  SHF.R.U32.HI R3, RZ, 0x8, R3 ;  /* 0x00000008ff037819 */ /* 0x000fe40000011603 */
[----:B------:R-:W-:Y:S02]  /*1c5e0*/  PRMT R221, R8, 0x5410, R7 ;  /* 0x0000541008dd7816 */ /* 0x000fe40000000007 */
[----:B------:R-:W-:-:S03]  /*1c5f0*/  LOP3.LUT R3, R3, 0xffff, RZ, 0xc0, !PT ;  /* 0x0000ffff03037812 */ /* 0x000fc600078ec0ff */
[----:B----4-:R-:W-:-:S05]  /*1c600*/  @!P0 HADD2 R92, -R8.H0_H0, -RZ.H0_H0 ;  /* 0xa00000ff085c8230 */ /* 0x010fca0000000900 */
[----:B------:R-:W-:-:S04]  /*1c610*/  PRMT R88, R92, 0x7610, R88 ;  /* 0x000076105c587816 */ /* 0x000fc80000000058 */
[----:B------:R-:W-:Y:S02]  /*1c620*/  @!P0 PRMT R8, R88, 0x5410, RZ ;  /* 0x0000541058088816 */ /* 0x000fe400000000ff */
[----:B------:R-:W-:Y:S01]  /*1c630*/  ISETP.GE.U32.AND P0, PT, R194, R3, PT ;  /* 0x00000003c200720c */ /* 0x000fe20003f06070 */
[----:B------:R1:W4:-:S12]  /*1c640*/  LDL.LU.S16 R88, [R1+0x94] ;  /* 0x0000940001587983 */ /* 0x0003180000300600 */
[----:B------:R-:W-:-:S05]  /*1c650*/  @!P0 HADD2 R91, -R7.H0_H0, -RZ.H0_H0 ;  /* 0xa00000ff075b8230 */ /* 0x000fca0000000900 */
[----:B------:R-:W-:-:S04]  /*1c660*/  PRMT R65, R91, 0x7610, R65 ;  /* 0x000076105b417816 */ /* 0x000fc80000000041 */
[----:B------:R-:W-:Y:S02]  /*1c670*/  @!P0 PRMT R7, R65, 0x5410, RZ ;  /* 0x0000541041078816 */ /* 0x000fe400000000ff */
[----:B------:R1:W4:Y:S01]  /*1c680*/  LDL.LU.S16 R65, [R1+0x98] ;  /* 0x0000980001417983 */ /* 0x0003220000300600 */
[----:B------:R-:W-:-:S04]  /*1c690*/  SHF.R.U32.HI R3, RZ, 0x10, R2 ;  /* 0x00000010ff037819 */ /* 0x000fc80000011602 */
[----:B------:R-:W-:-:S04]  /*1c6a0*/  LOP3.LUT R3, R3, 0xff, RZ, 0xc0, !PT ;  /* 0x000000ff03037812 */ /* 0x000fc800078ec0ff */
[----:B------:R-:W-:Y:S02]  /*1c6b0*/  ISETP.GE.U32.AND P0, PT, R194, R3, PT ;  /* 0x00000003c200720c */ /* 0x000fe40003f06070 */
[----:B------:R-:W-:-:S04]  /*1c6c0*/  PRMT R6, R60, 0x7632, R6 ;  /* 0x000076323c067816 */ /* 0x000fc80000000006 */
[----:B------:R-:W-:-:S07]  /*1c6d0*/  PRMT R220, R60, 0x5410, R6 ;  /* 0x000054103cdc7816 */ /* 0x000fce0000000006 */
[----:B------:R-:W-:Y:S01]  /*1c6e0*/  @P0 PRMT R43, R60, 0x7610, R43 ;  /* 0x000076103c2b0816 */ /* 0x000fe2000000002b */
[----:B--2---:R-:W-:-:S05]  /*1c6f0*/  @!P0 HADD2 R90, -R60.H0_H0, -RZ.H0_H0 ;  /* 0xa00000ff3c5a8230 */ /* 0x004fca0000000900 */
[----:B------:R-:W-:-:S04]  /*1c700*/  PRMT R64, R90, 0x7610, R64 ;  /* 0x000076105a407816 */ /* 0x000fc80000000040 */
[----:B------:R-:W-:Y:S02]  /*1c710*/  @!P0 PRMT R43, R64, 0x5410, RZ ;  /* 0x00005410402b8816 */ /* 0x000fe400000000ff */
[----:B------:R1:W2:Y:S04]  /*1c720*/  LDL.LU.S16 R64, [R1+0x9c] ;  /* 0x00009c0001407983 */ /* 0x0002a80000300600 */
[----:B------:R1:W2:Y:S01]  /*1c730*/  LDL.LU.S16 R60, [R1+0xa8] ;  /* 0x0000a800013c7983 */ /* 0x0002a20000300600 */
[----:B------:R-:W-:-:S03]  /*1c740*/  SHF.R.U32.HI R2, RZ, 0x18, R2 ;  /* 0x00000018ff027819 */ /* 0x000fc60000011602 */
[----:B------:R-:W2:Y:S01]  /*1c750*/  LDL.LU R224, [R1+0x134] ;  /* 0x0001340001e07983 */ /* 0x000ea20000300800 */
[----:B------:R-:W-:-:S03]  /*1c760*/  ISETP.GE.U32.AND P0, PT, R194, R2, PT ;  /* 0x00000002c200720c */ /* 0x000fc60003f06070 */
[----:B------:R-:W2:Y:S01]  /*1c770*/  LDL R233, [R1+0x1b0] ;  /* 0x0001b00001e97983 */ /* 0x000ea20000100800 */
[----:B------:R-:W-:Y:S01]  /*1c780*/  IMAD.MOV.U32 R238, RZ, RZ, R232 ;  /* 0x000000ffffee7224 */ /* 0x000fe200078e00e8 */
[----:B------:R-:W-:Y:S02]  /*1c790*/  @!P1 HADD2 R239, -R12.H0_H0, -RZ.H0_H0 ;  /* 0xa00000ff0cef9230 */ /* 0x000fe40000000900 */
[----:B------:R-:W2:Y:S06]  /*1c7a0*/  LDL.LU R232, [R1+0x12c] ;  /* 0x00012c0001e87983 */ /* 0x000eac0000300800 */
[----:B---3--:R-:W-:-:S05]  /*1c7b0*/  @!P0 HADD2 R89, -R6.H0_H0, -RZ.H0_H0 ;  /* 0xa00000ff06598230 */ /* 0x008fca0000000900 */
[----:B------:R-:W-:-:S04]  /*1c7c0*/  PRMT R2, R89, 0x7610, R2 ;  /* 0x0000761059027816 */ /* 0x000fc80000000002 */
[----:B------:R-:W-:Y:S02]  /*1c7d0*/  @!P0 PRMT R6, R2, 0x5410, RZ ;  /* 0x0000541002068816 */ /* 0x000fe400000000ff */
[--C-:B------:R-:W-:Y:S02]  /*1c7e0*/  SHF.R.U32.HI R2, RZ, 0x10, R0.reuse ;  /* 0x00000010ff027819 */ /* 0x100fe40000011600 */
[----:B------:R-:W-:-:S04]  /*1c7f0*/  SHF.R.U32.HI R0, RZ, 0x18, R0 ;  /* 0x00000018ff007819 */ /* 0x000fc80000011600 */
[----:B------:R-:W-:Y:S02]  /*1c800*/  ISETP.GE.U32.AND P0, PT, R194, R0, PT ;  /* 0x00000000c200720c */ /* 0x000fe40003f06070 */
[----:B------:R-:W-:Y:S02]  /*1c810*/  LOP3.LUT R2, R2, 0xff, RZ, 0xc0, !PT ;  /* 0x000000ff02027812 */ /* 0x000fe400078ec0ff */
[----:B------:R-:W-:Y:S02]  /*1c820*/  @!P1 PRMT R12, R239, 0x5410, RZ ;  /* 0x00005410ef0c9816 */ /* 0x000fe400000000ff */
[----:B------:R-:W-:Y:S02]  /*1c830*/  ISETP.GE.U32.AND P1, PT, R194, R2, PT ;  /* 0x00000002c200720c */ /* 0x000fe40003f26070 */
[C---:B------:R-:W-:Y:S02]  /*1c840*/  PRMT R3, R111.reuse, 0x7632, R3 ;  /* 0x000076326f037816 */ /* 0x040fe40000000003 */
[----:B------:R-:W-:-:S04]  /*1c850*/  PRMT R4, R111, 0x7610, R4 ;  /* 0x000076106f047816 */ /* 0x000fc80000000004 */
[----:B------:R-:W-:Y:S01]  /*1c860*/  PRMT R111, R4, 0x5410, R3 ;  /* 0x00005410046f7816 */ /* 0x000fe20000000003 */
[----:B------:R3:W-:Y:S04]  /*1c870*/  ST.E.U16 [R34.64+-0x100], R48 ;  /* 0xffff003022007985 */ /* 0x0007e8000c101504 */
[----:B------:R-:W-:Y:S04]  /*1c880*/  ST.E.U16 [R34.64+-0xfe], R59 ;  /* 0xffff023b22007985 */ /* 0x000fe8000c101504 */
[----:B------:R-:W-:Y:S04]  /*1c890*/  ST.E.U16 [R32.64+-0x100], R58 ;  /* 0xffff003a20007985 */ /* 0x000fe8000c101504 */
[----:B------:R-:W-:Y:S01]  /*1c8a0*/  ST.E.U16 [R32.64+-0xfe], R55 ;  /* 0xffff023720007985 */ /* 0x000fe2000c101504 */
[----:B------:R-:W-:-:S03]  /*1c8b0*/  @!P2 HADD2 R119, -R18.H0_H0, -RZ.H0_H0 ;  /* 0xa00000ff1277a230 */ /* 0x000fc60000000900 */
[----:B------:R-:W-:Y:S04]  /*1c8c0*/  ST.E.U16 [R30.64+-0x100], R42 ;  /* 0xffff002a1e007985 */ /* 0x000fe8000c101504 */
[----:B------:R-:W-:Y:S04]  /*1c8d0*/  ST.E.U16 [R30.64+-0xfe], R41 ;  /* 0xffff02291e007985 */ /* 0x000fe8000c101504 */
[----:B------:R-:W-:Y:S04]  /*1c8e0*/  ST.E.U16 [R28.64+-0x100], R40 ;  /* 0xffff00281c007985 */ /* 0x000fe8000c101504 */
[----:B------:R-:W-:Y:S04]  /*1c8f0*/  ST.E.U16 [R28.64+-0xfe], R39 ;  /* 0xffff02271c007985 */ /* 0x000fe8000c101504 */
[----:B------:R-:W-:Y:S04]  /*1c900*/  ST.E.U16 [R34.64+-0xf0], R54 ;  /* 0xffff103622007985 */ /* 0x000fe8000c101504 */
[----:B------:R-:W-:Y:S01]  /*1c910*/  ST.E.U16 [R34.64+-0xee], R49 ;  /* 0xffff123122007985 */ /* 0x000fe2000c101504 */
[----:B------:R-:W-:-:S03]  /*1c920*/  PRMT R2, R98, 0x7610, R2 ;  /* 0x0000761062027816 */ /* 0x000fc60000000002 */
[----:B------:R-:W-:Y:S01]  /*1c930*/  ST.E.U16 [R32.64+-0xf0], R53 ;  /* 0xffff103520007985 */ /* 0x000fe2000c101504 */
[----:B----4-:R-:W-:-:S05]  /*1c940*/  @!P1 HADD2 R88, -R4.H0_H0, -RZ.H0_H0 ;  /* 0xa00000ff04589230 */ /* 0x010fca0000000900 */
[----:B------:R-:W-:Y:S01]  /*1c950*/  PRMT R75, R88, 0x7610, R75 ;  /* 0x00007610584b7816 */ /* 0x000fe2000000004b */
[----:B------:R-:W-:-:S05]  /*1c960*/  @!P0 HADD2 R65, -R3.H0_H0, -RZ.H0_H0 ;  /* 0xa00000ff03418230 */ /* 0x000fca0000000900 */
[----:B------:R-:W-:-:S04]  /*1c970*/  PRMT R0, R65, 0x7610, R0 ;  /* 0x0000761041007816 */ /* 0x000fc80000000000 */
[----:B------:R-:W-:Y:S02]  /*1c980*/  @!P0 PRMT R3, R0, 0x5410, RZ ;  /* 0x0000541000038816 */ /* 0x000fe400000000ff */
[----:B------:R-:W-:-:S04]  /*1c990*/  SHF.R.U32.HI R0, RZ, 0x10, R5 ;  /* 0x00000010ff007819 */ /* 0x000fc80000011605 */
[----:B------:R-:W-:Y:S02]  /*1c9a0*/  LOP3.LUT R0, R0, 0xff, RZ, 0xc0, !PT ;  /* 0x000000ff00007812 */ /* 0x000fe400078ec0ff */
[----:B------:R-:W-:Y:S02]  /*1c9b0*/  @!P1 PRMT R4, R75, 0x5410, RZ ;  /* 0x000054104b049816 */ /* 0x000fe400000000ff */
[----:B------:R-:W-:Y:S02]  /*1c9c0*/  ISETP.GE.U32.AND P1, PT, R194, R0, PT ;  /* 0x00000000c200720c */ /* 0x000fe40003f26070 */
[----:B------:R-:W-:-:S04]  /*1c9d0*/  SHF.R.U32.HI R0, RZ, 0x18, R5 ;  /* 0x00000018ff007819 */ /* 0x000fc80000011605 */
[----:B------:R-:W-:Y:S01]  /*1c9e0*/  ISETP.GE.U32.AND P0, PT, R194, R0, PT ;  /* 0x00000000c200720c */ /* 0x000fe20003f06070 */
[----:B------:R-:W-:Y:S01]  /*1c9f0*/  ST.E.U16 [R32.64+-0xee], R52 ;  /* 0xffff123420007985 */ /* 0x000fe2000c101504 */
[----:B------:R-:W-:-:S03]  /*1ca00*/  PRMT R0, R98, 0x7632, R0 ;  /* 0x0000763262007816 */ /* 0x000fc60000000000 */
        /* <DEDUP_REMOVED lines=23> */
[----:B------:R-:W-:-:S03]  /*1cb80*/  IMAD.MOV.U32 R223, RZ, RZ, R219 ;  /* 0x000000ffffdf7224 */ /* 0x000fc600078e00db */
[----:B------:R-:W-:Y:S04]  /*1cb90*/  ST.E.U16 [R32.64+-0xc0], R105 ;  /* 0xffff406920007985 */ /* 0x000fe8000c101504 */
[----:B------:R-:W-:Y:S01]  /*1cba0*/  ST.E.U16 [R32.64+-0xbe], R106 ;  /* 0xffff426a20007985 */ /* 0x000fe2000c101504 */
[----:B------:R-:W-:-:S03]  /*1cbb0*/  PRMT R219, R2, 0x5410, R0 ;  /* 0x0000541002db7816 */ /* 0x000fc60000000000 */
[----:B------:R-:W-:Y:S04]  /*1cbc0*/  ST.E.U16 [R30.64+-0xc0], R16 ;  /* 0xffff40101e007985 */ /* 0x000fe8000c101504 */
[----:B------:R-:W-:Y:S04]  /*1cbd0*/  ST.E.U16 [R30.64+-0xbe], R15 ;  /* 0xffff420f1e007985 */ /* 0x000fe8000c101504 */
[----:B------:R-:W-:Y:S04]  /*1cbe0*/  ST.E.U16 [R28.64+-0xc0], R4 ;  /* 0xffff40041c007985 */ /* 0x000fe8000c101504 */
[----:B------:R-:W-:Y:S04]  /*1cbf0*/  ST.E.U16 [R28.64+-0xbe], R3 ;  /* 0xffff42031c007985 */ /* 0x000fe8000c101504 */
[----:B------:R-:W-:Y:S01]  /*1cc00*/  ST.E.U16 [R34.64+-0xb0], R104 ;  /* 0xffff506822007985 */ /* 0x000fe2000c101504 */
[----:B--2---:R-:W-:-:S02]  /*1cc10*/  @!P1 HADD2 R64, -R2.H0_H0, -RZ.H0_H0 ;  /* 0xa00000ff02409230 */ /* 0x004fc40000000900 */
[----:B------:R-:W-:-:S03]  /*1cc20*/  @!P0 HADD2 R60, -R0.H0_H0, -RZ.H0_H0 ;  /* 0xa00000ff003c8230 */ /* 0x000fc60000000900 */
[----:B---3--:R-:W-:Y:S01]  /*1cc30*/  PRMT R48, R64, 0x7610, R48 ;  /* 0x0000761040307816 */ /* 0x008fe20000000030 */
[----:B------:R-:W-:Y:S01]  /*1cc40*/  ST.E.U16 [R34.64+-0xae], R97 ;  /* 0xffff526122007985 */ /* 0x000fe2000c101504 */
[----:B------:R-:W-:-:S03]  /*1cc50*/  PRMT R5, R60, 0x7610, R5 ;  /* 0x000076103c057816 */ /* 0x000fc60000000005 */
[----:B------:R-:W-:Y:S01]  /*1cc60*/  ST.E.U16 [R32.64+-0xb0], R85 ;  /* 0xffff505520007985 */ /* 0x000fe2000c101504 */
[----:B------:R-:W-:Y:S02]  /*1cc70*/  @!P1 PRMT R2, R48, 0x5410, RZ ;  /* 0x0000541030029816 */ /* 0x000fe400000000ff */
[----:B------:R-:W-:Y:S01]  /*1cc80*/  @!P0 PRMT R0, R5, 0x5410, RZ ;  /* 0x0000541005008816 */ /* 0x000fe200000000ff */
        /* <DEDUP_REMOVED lines=18> */
[----:B------:R2:W-:Y:S02]  /*1cdb0*/  ST.E.U16 [R30.64+-0x8e], R7 ;  /* 0xffff72071e007985 */ /* 0x0005e4000c101504 */
[----:B--2---:R-:W-:-:S02]  /*1cdc0*/  IMAD.MOV.U32 R31, RZ, RZ, R244 ;  /* 0x000000ffff1f7224 */ /* 0x004fc400078e00f4 */
[----:B------:R-:W2:Y:S01]  /*1cdd0*/  LDL.LU R244, [R1+0x2a8] ;  /* 0x0002a80001f47983 */ /* 0x000ea20000300800 */
[----:B------:R-:W-:Y:S02]  /*1cde0*/  IMAD.MOV.U32 R239, RZ, RZ, R225 ;  /* 0x000000ffffef7224 */ /* 0x000fe400078e00e1 */
[----:B------:R-:W-:-:S05]  /*1cdf0*/  IMAD.WIDE.U32 R224, R224, -0x326172a9, RZ ;  /* 0xcd9e8d57e0e07825 */ /* 0x000fca00078e00ff */
[----:B------:R-:W-:Y:S02]  /*1ce00*/  LOP3.LUT R5, R145, R213, R224, 0x96, !PT ;  /* 0x000000d591057212 */ /* 0x000fe400078e96e0 */
[----:B------:R-:W-:-:S03]  /*1ce10*/  LOP3.LUT R27, R233, R225, RZ, 0x3c, !PT ;  /* 0x000000e1e91b7212 */ /* 0x000fc600078e3cff */
[----:B------:R-:W-:-:S04]  /*1ce20*/  IMAD.WIDE.U32 R36, R5, -0x2daee0ad, RZ ;  /* 0xd2511f5305247825 */ /* 0x000fc800078e00ff */
[----:B------:R-:W-:Y:S01]  /*1ce30*/  IMAD.WIDE.U32 R54, R27, -0x2daee0ad, RZ ;  /* 0xd2511f531b367825 */ /* 0x000fe200078e00ff */
[----:B------:R-:W-:-:S04]  /*1ce40*/  LOP3.LUT R26, R21, R200, R36, 0x96, !PT ;  /* 0x000000c8151a7212 */ /* 0x000fc800078e9624 */
[----:B------:R-:W-:Y:S02]  /*1ce50*/  LOP3.LUT R5, R37, R228, R54, 0x96, !PT ;  /* 0x000000e425057212 */ /* 0x000fe400078e9636 */
[----:B------:R-:W-:-:S03]  /*1ce60*/  LOP3.LUT R21, R55, R232, R182, 0x96, !PT ;  /* 0x000000e837157212 */ /* 0x000fc600078e96b6 */
[----:B------:R-:W-:-:S04]  /*1ce70*/  IMAD.WIDE.U32 R24, R5, -0x326172a9, RZ ;  /* 0xcd9e8d5705187825 */ /* 0x000fc800078e00ff */
[----:B------:R-:W-:-:S04]  /*1ce80*/  IMAD.WIDE.U32 R52, R21, -0x326172a9, RZ ;  /* 0xcd9e8d5715347825 */ /* 0x000fc800078e00ff */
[----:B------:R-:W-:Y:S01]  /*1ce90*/  IMAD.WIDE.U32 R48, R26, -0x326172a9, RZ ;  /* 0xcd9e8d571a307825 */ /* 0x000fe200078e00ff */
[----:B------:R-:W-:-:S04]  /*1cea0*/  LOP3.LUT R21, R25, R198, R52, 0x96, !PT ;  /* 0x000000c619157212 */ /* 0x000fc800078e9634 */
[----:B------:R-:W-:Y:S01]  /*1ceb0*/  LOP3.LUT R5, R49, R239, R24, 0x96, !PT ;  /* 0x000000ef31057212 */ /* 0x000fe200078e9618 */
[----:B------:R-:W-:-:S04]  /*1cec0*/  IMAD.WIDE.U32 R24, R21, -0x2daee0ad, RZ ;  /* 0xd2511f5315187825 */ /* 0x000fc800078e00ff */
[----:B------:R-:W-:Y:S01]  /*1ced0*/  IMAD.MOV.U32 R237, RZ, RZ, R74 ;  /* 0x000000ffffed7224 */ /* 0x000fe200078e004a */
[----:B------:R-:W-:Y:S01]  /*1cee0*/  LOP3.LUT R20, R25, R238, R20, 0x96, !PT ;  /* 0x000000ee19147212 */ /* 0x000fe200078e9614 */
[----:B------:R-:W-:Y:S01]  /*1cef0*/  IMAD.WIDE.U32 R50, R5, -0x2daee0ad, RZ ;  /* 0xd2511f5305327825 */ /* 0x000fe200078e00ff */
[----:B------:R-:W-:Y:S03]  /*1cf00*/  ST.E.U16 [R28.64+-0x90], R43 ;  /* 0xffff702b1c007985 */ /* 0x000fe6000c101504 */
[----:B------:R-:W-:Y:S01]  /*1cf10*/  IMAD.WIDE.U32 R18, R20, -0x326172a9, RZ ;  /* 0xcd9e8d5714127825 */ /* 0x000fe200078e00ff */
[----:B------:R-:W-:Y:S01]  /*1cf20*/  LOP3.LUT R5, R51, R237, R24, 0x96, !PT ;  /* 0x000000ed33057212 */ /* 0x000fe200078e9618 */
[----:B------:R3:W-:Y:S04]  /*1cf30*/  ST.E.U16 [R28.64+-0x8e], R6 ;  /* 0xffff72061c007985 */ /* 0x0007e8000c101504 */
[----:B------:R-:W4:Y:S01]  /*1cf40*/  LDSM.16.MT88.4 R20, [R190+0xa000] ;  /* 0x00a00000be14783b */ /* 0x000f220000004200 */
[----:B------:R-:W-:-:S02]  /*1cf50*/  IMAD.MOV.U32 R236, RZ, RZ, R226 ;  /* 0x000000ffffec7224 */ /* 0x000fc400078e00e2 */
[----:B------:R-:W-:Y:S01]  /*1cf60*/  IMAD.WIDE.U32 R2, R5, -0x326172a9, RZ ;  /* 0xcd9e8d5705027825 */ /* 0x000fe200078e00ff */
[----:B------:R-:W-:Y:S01]  /*1cf70*/  PRMT R233, R194, 0x7054, R194 ;  /* 0x00007054c2e97816 */ /* 0x000fe200000000c2 */
[----:B------:R-:W1:Y:S03]  /*1cf80*/  LDSM.16.MT88.4 R24, [R188+0xa000] ;  /* 0x00a00000bc18783b */ /* 0x000e660000004200 */
[----:B------:R-:W-:Y:S01]  /*1cf90*/  LOP3.LUT R0, R3, R236, R18, 0x96, !PT ;  /* 0x000000ec03007212 */ /* 0x000fe200078e9612 */
[----:B------:R-:W1:Y:S01]  /*1cfa0*/  LDSM.16.MT88.4 R12, [R188+0xb000] ;  /* 0x00b00000bc0c783b */ /* 0x000e620000004200 */
[C---:B------:R-:W-:Y:S02]  /*1cfb0*/  LOP3.LUT R3, R2.reuse, 0xffff, RZ, 0xc0, !PT ;  /* 0x0000ffff02037812 */ /* 0x040fe400078ec0ff */
[----:B------:R-:W-:Y:S01]  /*1cfc0*/  SHF.R.U32.HI R4, RZ, 0x10, R2 ;  /* 0x00000010ff047819 */ /* 0x000fe20000011602 */
[----:B------:R-:W1:Y:S01]  /*1cfd0*/  LDSM.16.MT88.4 R44, [R188+0x9000] ;  /* 0x00900000bc2c783b */ /* 0x000e620000004200 */
[----:B------:R-:W-:-:S02]  /*1cfe0*/  LOP3.LUT R10, R2, 0xff, RZ, 0xc0, !PT ;  /* 0x000000ff020a7812 */ /* 0x000fc400078ec0ff */
[----:B------:R-:W-:Y:S01]  /*1cff0*/  SHF.R.U32.HI R9, RZ, 0x18, R2 ;  /* 0x00000018ff097819 */ /* 0x000fe20000011602 */
[----:B------:R-:W-:Y:S01]  /*1d000*/  IMAD.MOV.U32 R74, RZ, RZ, R241 ;  /* 0x000000ffff4a7224 */ /* 0x000fe200078e00f1 */
[----:B------:R-:W-:Y:S01]  /*1d010*/  LOP3.LUT R2, R0, 0xffff, RZ, 0xc0, !PT ;  /* 0x0000ffff00027812 */ /* 0x000fe200078ec0ff */
[----:B------:R-:W-:Y:S01]  /*1d020*/  IMAD.MOV.U32 R75, RZ, RZ, R240 ;  /* 0x000000ffff4b7224 */ /* 0x000fe200078e00f0 */
[----:B------:R-:W-:Y:S01]  /*1d030*/  LOP3.LUT R5, R4, 0xff, RZ, 0xc0, !PT ;  /* 0x000000ff04057812 */ /* 0x000fe200078ec0ff */
[----:B------:R-:W1:Y:S01]  /*1d040*/  LDSM.16.MT88.4 R36, [R190+0x9000] ;  /* 0x00900000be24783b */ /* 0x000e620000004200 */
[----:B---3--:R-:W-:Y:S02]  /*1d050*/  SHF.R.U32.HI R6, RZ, 0x8, R3 ;  /* 0x00000008ff067819 */ /* 0x008fe40000011603 */
[----:B------:R-:W-:Y:S01]  /*1d060*/  SHF.R.U32.HI R3, RZ, 0x10, R0 ;  /* 0x00000010ff037819 */ /* 0x000fe20000011600 */
[----:B------:R-:W3:Y:S01]  /*1d070*/  LDSM.16.MT88.4 R40, [R190+0xb000] ;  /* 0x00b00000be28783b */ /* 0x000ee20000004200 */
[----:B------:R-:W-:-:S02]  /*1d080*/  SHF.R.U32.HI R4, RZ, 0x8, R2 ;  /* 0x00000008ff047819 */ /* 0x000fc40000011602 */
[----:B------:R-:W-:Y:S02]  /*1d090*/  LOP3.LUT R8, R0, 0xff, RZ, 0xc0, !PT ;  /* 0x000000ff00087812 */ /* 0x000fe400078ec0ff */
[----:B------:R-:W-:Y:S02]  /*1d0a0*/  SHF.R.U32.HI R7, RZ, 0x18, R0 ;  /* 0x00000018ff077819 */ /* 0x000fe40000011600 */
[----:B------:R-:W-:Y:S02]  /*1d0b0*/  LOP3.LUT R2, R3, 0xff, RZ, 0xc0, !PT ;  /* 0x000000ff03027812 */ /* 0x000fe400078ec0ff */
[----:B------:R-:W-:Y:S02]  /*1d0c0*/  PRMT R3, R5, 0x5410, R9 ;  /* 0x0000541005037816 */ /* 0x000fe40000000009 */
[----:B------:R-:W-:Y:S02]  /*1d0d0*/  PRMT R0, R10, 0x5410, R6 ;  /* 0x000054100a007816 */ /* 0x000fe40000000006 */
[----:B------:R-:W-:-:S02]  /*1d0e0*/  PRMT R4, R8, 0x5410, R4 ;  /* 0x0000541008047816 */ /* 0x000fc40000000004 */
[----:B------:R-:W-:Y:S01]  /*1d0f0*/  PRMT R5, R2, 0x5410, R7 ;  /* 0x0000541002057816 */ /* 0x000fe20000000007 */
[--C-:B------:R-:W-:Y:S02]  /*1d100*/  HSET2.LE.AND R2, R3, R233.reuse, PT ;  /* 0x000000e903027233 */ /* 0x100fe40003803000 */
[--C-:B------:R-:W-:Y:S02]  /*1d110*/  HSET2.LE.AND R0, R0, R233.reuse, PT ;  /* 0x000000e900007233 */ /* 0x100fe40003803000 */
[--C-:B------:R-:W-:Y:S02]  /*1d120*/  HSET2.LE.AND R3, R4, R233.reuse, PT ;  /* 0x000000e904037233 */ /* 0x100fe40003803000 */
[----:B------:R-:W-:Y:S01]  /*1d130*/  HSET2.LE.AND R5, R5, R233, PT ;  /* 0x000000e905057233 */ /* 0x000fe20003803000 */
[----:B------:R-:W-:Y:S02]  /*1d140*/  LOP3.LUT R6, R71, R0, RZ, 0xc0, !PT ;  /* 0x0000000047067212 */ /* 0x000fe400078ec0ff */
[----:B------:R-:W-:-:S02]  /*1d150*/  LOP3.LUT R7, R70, R2, RZ, 0xc0, !PT ;  /* 0x0000000246077212 */ /* 0x000fc400078ec0ff */
[----:B------:R-:W-:Y:S02]  /*1d160*/  LOP3.LUT R4, R73, R3, RZ, 0xc0, !PT ;  /* 0x0000000349047212 */ /* 0x000fe400078ec0ff */
[----:B------:R-:W-:-:S07]  /*1d170*/  LOP3.LUT R5, R72, R5, RZ, 0xc0, !PT ;  /* 0x0000000548057212 */ /* 0x000fce00078ec0ff */
[C---:B----4-:R-:W-:Y:S07]  /*1d180*/  HMMA.16816.F32 R88, R4.reuse, R20, R148 ;  /* 0x000000140458723c */ /* 0x050fee0000001894 */
[----:B------:R-:W-:Y:S02]  /*1d190*/  IMAD.MOV.U32 R150, RZ, RZ, R245 ;  /* 0x000000ffff967224 */ /* 0x000fe400078e00f5 */
[----:B--2---:R-:W-:Y:S02]  /*1d1a0*/  IMAD.MOV.U32 R149, RZ, RZ, R244 ;  /* 0x000000ffff957224 */ /* 0x004fe400078e00f4 */
[----:B------:R-:W2:Y:S04]  /*1d1b0*/  LDL.LU R244, [R1+0x2a4] ;  /* 0x0002a40001f47983 */ /* 0x000ea80000300800 */
[----:B------:R-:W4:Y:S01]  /*1d1c0*/  LDL.LU R245, [R1+0x2a0] ;  /* 0x0002a00001f57983 */ /* 0x000f220000300800 */
[----:B-1----:R-:W-:Y:S01]  /*1d1d0*/  HMMA.16816.F32 R116, R4, R24, R124 ;  /* 0x000000180474723c */ /* 0x002fe2000000187c */
[----:B------:R-:W-:-:S02]  /*1d1e0*/  IMAD.MOV.U32 R151, RZ, RZ, R102 ;  /* 0x000000ffff977224 */ /* 0x000fc400078e0066 */
[----:B------:R-:W3:Y:S05]  /*1d1f0*/  LDL.LU R102, [R1+0x29c] ;  /* 0x00029c0001667983 */ /* 0x000eea0000300800 */
[----:B------:R-:W-:Y:S07]  /*1d200*/  HMMA.16816.F32 R124, R4, R12, R152 ;  /* 0x0000000c047c723c */ /* 0x000fee0000001898 */
[----:B--2---:R-:W-:-:S02]  /*1d210*/  IMAD.MOV.U32 R152, RZ, RZ, R244 ;  /* 0x000000ffff987224 */ /* 0x004fc400078e00f4 */
[----:B------:R-:W2:Y:S01]  /*1d220*/  LDL.LU R244, [R1+0x298] ;  /* 0x0002980001f47983 */ /* 0x000ea20000300800 */
[----:B----4-:R-:W-:-:S03]  /*1d230*/  IMAD.MOV.U32 R153, RZ, RZ, R245 ;  /* 0x000000ffff997224 */ /* 0x010fc600078e00f5 */
[----:B------:R-:W4:Y:S01]  /*1d240*/  LDL.LU R245, [R1+0x294] ;  /* 0x0002940001f57983 */ /* 0x000f220000300800 */
[----:B------:R-:W-:Y:S01]  /*1d250*/  IMAD.MOV.U32 R154, RZ, RZ, R216 ;  /* 0x000000ffff9a7224 */ /* 0x000fe200078e00d8 */
[----:B------:R-:W-:Y:S01]  /*1d260*/  HMMA.16816.F32 R104, R4, R44, R140 ;  /* 0x0000002c0468723c */ /* 0x000fe2000000188c */
[----:B------:R-:W-:Y:S01]  /*1d270*/  IMAD.MOV.U32 R155, RZ, RZ, R212 ;  /* 0x000000ffff9b7224 */ /* 0x000fe200078e00d4 */
[----:B------:R-:W4:Y:S04]  /*1d280*/  LDL.LU R216, [R1+0x290] ;  /* 0x0002900001d87983 */ /* 0x000f280000300800 */
[----:B------:R-:W4:Y:S01]  /*1d290*/  LDL.LU R212, [R1+0x28c] ;  /* 0x00028c0001d47983 */ /* 0x000f220000300800 */
[----:B---3--:R-:W-:Y:S02]  /*1d2a0*/  IMAD.MOV.U32 R141, RZ, RZ, R102 ;  /* 0x000000ffff8d7224 */ /* 0x008fe400078e0066 */
[----:B------:R-:W-:Y:S01]  /*1d2b0*/  IMAD.MOV.U32 R142, RZ, RZ, R249 ;  /* 0x000000ffff8e7224 */ /* 0x000fe200078e00f9 */
[----:B------:R-:W3:Y:S01]  /*1d2c0*/  LDL.LU R140, [R1+0x70] ;  /* 0x00007000018c7983 */ /* 0x000ee20000300800 */
[----:B------:R-:W-:-:S03]  /*1d2d0*/  IMAD.MOV.U32 R143, RZ, RZ, R248 ;  /* 0x000000ffff8f7224 */ /* 0x000fc600078e00f8 */
[----:B------:R-:W3:Y:S04]  /*1d2e0*/  LDL.LU R102, [R1+0x288] ;  /* 0x0002880001667983 */ /* 0x000ee80000300800 */
[----:B------:R-:W3:Y:S04]  /*1d2f0*/  LDL.LU R249, [R1+0x284] ;  /* 0x0002840001f97983 */ /* 0x000ee80000300800 */
[----:B------:R-:W3:Y:S01]  /*1d300*/  LDL.LU R248, [R1+0x280] ;  /* 0x0002800001f87983 */ /* 0x000ee20000300800 */
[----:B------:R-:W-:Y:S02]  /*1d310*/  LOP3.LUT R2, R63, R198, R202, 0x96, !PT ;  /* 0x000000c63f027212 */ /* 0x000fe400078e96ca */
[----:B------:R-:W-:-:S03]  /*1d320*/  LOP3.LUT R0, R87, R239, R62, 0x96, !PT ;  /* 0x000000ef57007212 */ /* 0x000fc600078e963e */
[----:B------:R-:W-:Y:S02]  /*1d330*/  IMAD R2, R2, -0x2daee0ad, RZ ;  /* 0xd2511f5302027824 */ /* 0x000fe400078e02ff */
[----:B------:R-:W-:-:S05]  /*1d340*/  IMAD.WIDE.U32 R32, R0, -0x2daee0ad, RZ ;  /* 0xd2511f5300207825 */ /* 0x000fca00078e00ff */
[----:B------:R-:W-:-:S05]  /*1d350*/  LOP3.LUT R2, R33, R237, R2, 0x96, !PT ;  /* 0x000000ed21027212 */ /* 0x000fca00078e9602 */
[----:B------:R-:W-:-:S05]  /*1d360*/  IMAD.WIDE.U32 R2, R2, -0x326172a9, RZ ;  /* 0xcd9e8d5702027825 */ /* 0x000fca00078e00ff */
[----:B------:R-:W-:Y:S02]  /*1d370*/  LOP3.LUT R0, R3, R236, R82, 0x96, !PT ;  /* 0x000000ec03007212 */ /* 0x000fe400078e9652 */
[----:B------:R-:W-:Y:S02]  /*1d380*/  LOP3.LUT R3, R2, 0xffff, RZ, 0xc0, !PT ;  /* 0x0000ffff02037812 */ /* 0x000fe400078ec0ff */
[----:B------:R-:W-:Y:S01]  /*1d390*/  LOP3.LUT R8, R0, 0xffff, RZ, 0xc0, !PT ;  /* 0x0000ffff00087812 */ /* 0x000fe200078ec0ff */
[----:B--2---:R-:W-:Y:S02]  /*1d3a0*/  IMAD.MOV.U32 R73, RZ, RZ, R244 ;  /* 0x000000ffff497224 */ /* 0x004fe400078e00f4 */
[----:B----4-:R-:W-:Y:S02]  /*1d3b0*/  IMAD.MOV.U32 R72, RZ, RZ, R245 ;  /* 0x000000ffff487224 */ /* 0x010fe400078e00f5 */
[----:B------:R-:W2:Y:S04]  /*1d3c0*/  LDL.LU R245, [R1+0x27c] ;  /* 0x00027c0001f57983 */ /* 0x000ea80000300800 */
[----:B------:R-:W2:Y:S04]  /*1d3d0*/  LDL.LU R244, [R1+0x278] ;  /* 0x0002780001f47983 */ /* 0x000ea80000300800 */
[----:B------:R-:W4:Y:S04]  /*1d3e0*/  LDL.LU R241, [R1+0x274] ;  /* 0x0002740001f17983 */ /* 0x000f280000300800 */
[----:B------:R-:W4:Y:S04]  /*1d3f0*/  LDL.LU R240, [R1+0x270] ;  /* 0x0002700001f07983 */ /* 0x000f280000300800 */
[----:B------:R-:W4:Y:S01]  /*1d400*/  LDL.LU R56, [R1] ;  /* 0x0000000001387983 */ /* 0x000f220000300800 */
[----:B------:R-:W-:-:S02]  /*1d410*/  SHF.R.U32.HI R9, RZ, 0x10, R0 ;  /* 0x00000010ff097819 */ /* 0x000fc40000011600 */
[----:B------:R-:W-:Y:S02]  /*1d420*/  LOP3.LUT R18, R0, 0xff, RZ, 0xc0, !PT ;  /* 0x000000ff00127812 */ /* 0x000fe400078ec0ff */
[----:B------:R-:W-:Y:S02]  /*1d430*/  SHF.R.U32.HI R17, RZ, 0x18, R0 ;  /* 0x00000018ff117819 */ /* 0x000fe40000011600 */
[----:B------:R-:W-:Y:S02]  /*1d440*/  SHF.R.U32.HI R0, RZ, 0x8, R3 ;  /* 0x00000008ff007819 */ /* 0x000fe40000011603 */
[----:B------:R-:W-:Y:S02]  /*1d450*/  SHF.R.U32.HI R3, RZ, 0x8, R8 ;  /* 0x00000008ff037819 */ /* 0x000fe40000011608 */
[----:B------:R-:W-:Y:S02]  /*1d460*/  LOP3.LUT R8, R9, 0xff, RZ, 0xc0, !PT ;  /* 0x000000ff09087812 */ /* 0x000fe400078ec0ff */
[----:B------:R-:W-:-:S02]  /*1d470*/  LOP3.LUT R10, R2, 0xff, RZ, 0xc0, !PT ;  /* 0x000000ff020a7812 */ /* 0x000fc400078ec0ff */
[--C-:B------:R-:W-:Y:S02]  /*1d480*/  SHF.R.U32.HI R11, RZ, 0x10, R2.reuse ;  /* 0x00000010ff0b7819 */ /* 0x100fe40000011602 */
[----:B------:R-:W-:Y:S02]  /*1d490*/  SHF.R.U32.HI R16, RZ, 0x18, R2 ;  /* 0x00000018ff107819 */ /* 0x000fe40000011602 */
[----:B------:R-:W-:Y:S02]  /*1d4a0*/  PRMT R2, R8, 0x5410, R17 ;  /* 0x0000541008027816 */ /* 0x000fe40000000011 */
[----:B------:R-:W-:Y:S01]  /*1d4b0*/  PRMT R9, R10, 0x5410, R0 ;  /* 0x000054100a097816 */ /* 0x000fe20000000000 */
[----:B------:R-:W-:Y:S02]  /*1d4c0*/  IMAD.MOV.U32 R231, RZ, RZ, R227 ;  /* 0x000000ffffe77224 */ /* 0x000fe400078e00e3 */
[--C-:B------:R-:W-:Y:S01]  /*1d4d0*/  HSET2.LE.AND R2, R2, R233.reuse, PT ;  /* 0x000000e902027233 */ /* 0x100fe20003803000 */
[----:B------:R-:W-:Y:S01]  /*1d4e0*/  PRMT R0, R18, 0x5410, R3 ;  /* 0x0000541012007816 */ /* 0x000fe20000000003 */
[----:B------:R-:W-:Y:S01]  /*1d4f0*/  HSET2.LE.AND R3, R9, R233, PT ;  /* 0x000000e909037233 */ /* 0x000fe20003803000 */
[----:B------:R-:W-:-:S02]  /*1d500*/  LOP3.LUT R11, R11, 0xff, RZ, 0xc0, !PT ;  /* 0x000000ff0b0b7812 */ /* 0x000fc400078ec0ff */
        /* <DEDUP_REMOVED lines=8> */
[----:B------:R-:W-:Y:S01]  /*1d590*/  HMMA.16816.F32 R96, R4, R46, R136 ;  /* 0x0000002e0460723c */ /* 0x000fe20000001888 */
[----:B------:R-:W-:Y:S01]  /*1d5a0*/  IMAD.MOV.U32 R148, RZ, RZ, R176 ;  /* 0x000000ffff947224 */ /* 0x000fe200078e00b0 */
[----:B------:R-:W-:-:S06]  /*1d5b0*/  LOP3.LUT R0, R3, R230, R50, 0x96, !PT ;  /* 0x000000e603007212 */ /* 0x000fcc00078e9632 */
[----:B------:R-:W-:Y:S01]  /*1d5c0*/  HMMA.16816.F32 R92, R4, R26, R120 ;  /* 0x0000001a045c723c */ /* 0x000fe20000001878 */
[----:B------:R-:W-:-:S07]  /*1d5d0*/  LOP3.LUT R11, R147, R11, RZ, 0xc0, !PT ;  /* 0x0000000b930b7212 */ /* 0x000fce00078ec0ff */
[C---:B------:R-:W-:Y:S08]  /*1d5e0*/  HMMA.16816.F32 R132, R4.reuse, R36, R132 ;  /* 0x000000240484723c */ /* 0x040ff00000001884 */
[C---:B------:R-:W-:Y:S08]  /*1d5f0*/  HMMA.16816.F32 R128, R4.reuse, R38, R128 ;  /* 0x000000260480723c */ /* 0x040ff00000001880 */
        /* <DEDUP_REMOVED lines=25> */
[----:B------:R-:W-:-:S02]  /*1d790*/  IMAD.MOV.U32 R156, RZ, RZ, R212 ;  /* 0x000000ffff9c7224 */ /* 0x000fc400078e00d4 */
[----:B------:R-:W-:Y:S01]  /*1d7a0*/  IMAD.MOV.U32 R157, RZ, RZ, R216 ;  /* 0x000000ffff9d7224 */ /* 0x000fe200078e00d8 */
[----:B------:R-:W-:Y:S01]  /*1d7b0*/  PRMT R7, R7, 0x5410, R5 ;  /* 0x0000541007077816 */ /* 0x000fe20000000005 */
[----:B------:R-:W-:Y:S01]  /*1d7c0*/  IMAD.MOV.U32 R158, RZ, RZ, R208 ;  /* 0x000000ffff9e7224 */ /* 0x000fe200078e00d0 */
[----:B------:R-:W-:Y:S01]  /*1d7d0*/  HSET2.LE.AND R3, R3, R233, PT ;  /* 0x000000e903037233 */ /* 0x000fe20003803000 */
[----:B------:R-:W-:Y:S01]  /*1d7e0*/  IMAD.MOV.U32 R159, RZ, RZ, R217 ;  /* 0x000000ffff9f7224 */ /* 0x000fe200078e00d9 */
[----:B------:R-:W-:Y:S01]  /*1d7f0*/  LOP3.LUT R5, R166, R2, RZ, 0xc0, !PT ;  /* 0x00000002a6057212 */ /* 0x000fe200078ec0ff */
[----:B------:R-:W-:Y:S01]  /*1d800*/  IMAD.MOV.U32 R30, RZ, RZ, R185 ;  /* 0x000000ffff1e7224 */ /* 0x000fe200078e00b9 */
[----:B------:R-:W-:Y:S01]  /*1d810*/  LOP3.LUT R2, R83, R231, R86, 0x96, !PT ;  /* 0x000000e753027212 */ /* 0x000fe200078e9656 */
[----:B---3--:R-:W-:Y:S02]  /*1d820*/  IMAD.MOV.U32 R57, RZ, RZ, R102 ;  /* 0x000000ffff397224 */ /* 0x008fe400078e0066 */
[----:B------:R-:W-:-:S02]  /*1d830*/  IMAD.MOV.U32 R58, RZ, RZ, R103 ;  /* 0x000000ffff3a7224 */ /* 0x000fc400078e0067 */
[----:B------:R-:W-:Y:S01]  /*1d840*/  IMAD.MOV.U32 R59, RZ, RZ, R195 ;  /* 0x000000ffff3b7224 */ /* 0x000fe200078e00c3 */
[----:B------:R-:W-:Y:S01]  /*1d850*/  HSET2.LE.AND R0, R0, R233, PT ;  /* 0x000000e900007233 */ /* 0x000fe20003803000 */
[----:B------:R-:W-:Y:S01]  /*1d860*/  LOP3.LUT R6, R165, R3, RZ, 0xc0, !PT ;  /* 0x00000003a5067212 */ /* 0x000fe200078ec0ff */
[----:B------:R-:W-:Y:S01]  /*1d870*/  HMMA.16816.F32 R144, R8, R22, R152 ;  /* 0x000000160890723c */ /* 0x000fe20000001898 */
[----:B------:R-:W-:-:S04]  /*1d880*/  IMAD.WIDE.U32 R2, R2, -0x2daee0ad, RZ ;  /* 0xd2511f5302027825 */ /* 0x000fc800078e00ff */
[----:B------:R-:W-:Y:S02]  /*1d890*/  IMAD.MOV.U32 R168, RZ, RZ, R209 ;  /* 0x000000ffffa87224 */ /* 0x000fe400078e00d1 */
[----:B------:R-:W-:Y:S01]  /*1d8a0*/  IMAD.MOV.U32 R169, RZ, RZ, R214 ;  /* 0x000000ffffa97224 */ /* 0x000fe200078e00d6 */
[----:B------:R-:W-:Y:S01]  /*1d8b0*/  HMMA.16816.F32 R60, R8, R36, R248 ;  /* 0x00000024083c723c */ /* 0x000fe200000018f8 */
[----:B------:R-:W-:Y:S02]  /*1d8c0*/  IMAD.MOV.U32 R170, RZ, RZ, R108 ;  /* 0x000000ffffaa7224 */ /* 0x000fe400078e006c */
[----:B------:R-:W-:Y:S01]  /*1d8d0*/  IMAD.MOV.U32 R171, RZ, RZ, R109 ;  /* 0x000000ffffab7224 */ /* 0x000fe200078e006d */
[----:B------:R-:W-:-:S04]  /*1d8e0*/  LOP3.LUT R4, R167, R0, RZ, 0xc0, !PT ;  /* 0x00000000a7047212 */ /* 0x000fc800078ec0ff */
[----:B------:R-:W-:Y:S01]  /*1d8f0*/  HMMA.16816.F32 R72, R8, R26, R72 ;  /* 0x0000001a0848723c */ /* 0x000fe20000001848 */
[----:B------:R-:W-:-:S07]  /*1d900*/  LOP3.LUT R0, R3, R230, R32, 0x96, !PT ;  /* 0x000000e603007212 */ /* 0x000fce00078e9620 */
[C---:B------:R-:W-:Y:S01]  /*1d910*/  HMMA.16816.F32 R140, R8.reuse, R20, R140 ;  /* 0x00000014088c723c */ /* 0x040fe2000000188c */
[----:B------:R-:W3:Y:S01]  /*1d920*/  LDSM.16.MT88.4 R20, [R188+0x9400] ;  /* 0x00940000bc14783b */ /* 0x000ee20000004200 */
[----:B------:R-:W-:Y:S01]  /*1d930*/  IMAD.MOV.U32 R85, RZ, RZ, R183 ;  /* 0x000000ffff557224 */ /* 0x000fe200078e00b7 */
[----:B------:R-:W-:Y:S01]  /*1d940*/  HSET2.LE.AND R7, R7, R233, PT ;  /* 0x000000e907077233 */ /* 0x000fe20003803000 */
[----:B------:R-:W-:Y:S01]  /*1d950*/  IMAD.MOV.U32 R232, RZ, RZ, R186 ;  /* 0x000000ffffe87224 */ /* 0x000fe200078e00ba */
[----:B------:R1:W5:Y:S03]  /*1d960*/  LDL.LU R102, [R1+0x26c] ;  /* 0x00026c0001667983 */ /* 0x0003660000300800 */
[----:B------:R-:W-:Y:S01]  /*1d970*/  HMMA.16816.F32 R152, R8, R14, R28 ;  /* 0x0000000e0898723c */ /* 0x000fe2000000181c */
[----:B------:R-:W3:Y:S01]  /*1d980*/  LDSM.16.MT88.4 R28, [R190+0xa400] ;  /* 0x00a40000be1c783b */ /* 0x000ee20000004200 */
[----:B------:R-:W-:-:S02]  /*1d990*/  LOP3.LUT R3, R2, 0xffff, RZ, 0xc0, !PT ;  /* 0x0000ffff02037812 */ /* 0x000fc400078ec0ff */
[----:B------:R-:W-:Y:S01]  /*1d9a0*/  SHF.R.U32.HI R13, RZ, 0x18, R0 ;  /* 0x00000018ff0d7819 */ /* 0x000fe20000011600 */
[----:B------:R-:W-:-:S03]  /*1d9b0*/  IMAD.MOV.U32 R223, RZ, RZ, R178 ;  /* 0x000000ffffdf7224 */ /* 0x000fc600078e00b2 */
[----:B------:R-:W-:Y:S01]  /*1d9c0*/  HMMA.16816.F32 R160, R8, R40, R168 ;  /* 0x0000002808a0723c */ /* 0x000fe200000018a8 */
[----:B------:R-:W-:Y:S01]  /*1d9d0*/  LOP3.LUT R14, R0, 0xff, RZ, 0xc0, !PT ;  /* 0x000000ff000e7812 */ /* 0x000fe200078ec0ff */
[----:B------:R-:W-:Y:S01]  /*1d9e0*/  IMAD.MOV.U32 R226, RZ, RZ, R177 ;  /* 0x000000ffffe27224 */ /* 0x000fe200078e00b1 */
[----:B------:R-:W-:Y:S01]  /*1d9f0*/  SHF.R.U32.HI R12, RZ, 0x18, R2 ;  /* 0x00000018ff0c7819 */ /* 0x000fe20000011602 */
[----:B------:R-:W-:Y:S01]  /*1da00*/  IMAD.MOV.U32 R227, RZ, RZ, R181 ;  /* 0x000000ffffe37224 */ /* 0x000fe200078e00b5 */
[----:B------:R-:W-:Y:S01]  /*1da10*/  LOP3.LUT R7, R164, R7, RZ, 0xc0, !PT ;  /* 0x00000007a4077212 */ /* 0x000fe200078ec0ff */
[----:B------:R-:W-:Y:S01]  /*1da20*/  IMAD.MOV.U32 R84, RZ, RZ, R182 ;  /* 0x000000ffff547224 */ /* 0x000fe200078e00b6 */
[----:B------:R2:W5:Y:S04]  /*1da30*/  LDL.LU R103, [R1+0x268] ;  /* 0x0002680001677983 */ /* 0x0005680000300800 */
[----:B------:R2:W5:Y:S01]  /*1da40*/  LDL.LU R195, [R1+0x264] ;  /* 0x0002640001c37983 */ /* 0x0005620000300800 */
[C---:B-1----:R-:W-:Y:S03]  /*1da50*/  HMMA.16816.F32 R132, R4.reuse, R16, R132 ;  /* 0x000000100484723c */ /* 0x042fe60000001884 */
[----:B------:R1:W5:Y:S04]  /*1da60*/  LDL.LU R212, [R1+0x260] ;  /* 0x0002600001d47983 */ /* 0x0003680000300800 */
[----:B------:R1:W5:Y:S01]  /*1da70*/  LDL.LU R216, [R1+0x25c] ;  /* 0x00025c0001d87983 */ /* 0x0003620000300800 */
[C---:B------:R-:W-:Y:S03]  /*1da80*/  HMMA.16816.F32 R128, R4.reuse, R18, R128 ;  /* 0x000000120480723c */ /* 0x040fe60000001880 */
[----:B------:R1:W5:Y:S04]  /*1da90*/  LDL.LU R208, [R1+0x258] ;  /* 0x0002580001d07983 */ /* 0x0003680000300800 */
[----:B------:R1:W5:Y:S01]  /*1daa0*/  LDL.LU R217, [R1+0x254] ;  /* 0x0002540001d97983 */ /* 0x0003620000300800 */
[C---:B---3--:R-:W-:Y:S03]  /*1dab0*/  HMMA.16816.F32 R104, R4.reuse, R20, R104 ;  /* 0x000000140468723c */ /* 0x048fe60000001868 */
[----:B------:R1:W5:Y:S04]  /*1dac0*/  LDL.LU R209, [R1+0x250] ;  /* 0x0002500001d17983 */ /* 0x0003680000300800 */
[----:B------:R1:W5:Y:S01]  /*1dad0*/  LDL.LU R214, [R1+0x24c] ;  /* 0x00024c0001d67983 */ /* 0x0003620000300800 */
[C---:B------:R-:W-:Y:S03]  /*1dae0*/  HMMA.16816.F32 R96, R4.reuse, R22, R96 ;  /* 0x000000160460723c */ /* 0x040fe60000001860 */
[----:B------:R1:W5:Y:S04]  /*1daf0*/  LDL.LU R108, [R1+0x248] ;  /* 0x00024800016c7983 */ /* 0x0003680000300800 */
[----:B------:R1:W5:Y:S01]  /*1db00*/  LDL.LU R109, [R1+0x244] ;  /* 0x00024400016d7983 */ /* 0x0003620000300800 */
[C---:B------:R-:W-:Y:S08]  /*1db10*/  HMMA.16816.F32 R88, R4.reuse, R28, R88 ;  /* 0x0000001c0458723c */ /* 0x040ff00000001858 */
[----:B------:R-:W-:Y:S08]  /*1db20*/  HMMA.16816.F32 R112, R4, R30, R112 ;  /* 0x0000001e0470723c */ /* 0x000ff00000001870 */
[C---:B--2---:R-:W-:Y:S08]  /*1db30*/  HMMA.16816.F32 R64, R8.reuse, R46, R244 ;  /* 0x0000002e0840723c */ /* 0x044ff000000018f4 */
[C---:B----4-:R-:W-:Y:S08]  /*1db40*/  HMMA.16816.F32 R68, R8.reuse, R44, R240 ;  /* 0x0000002c0844723c */ /* 0x050ff000000018f0 */
[C---:B------:R-:W-:Y:S01]  /*1db50*/  HMMA.16816.F32 R44, R8.reuse, R24, R156 ;  /* 0x00000018082c723c */ /* 0x040fe2000000189c */
[----:B------:R-:W2:Y:S06]  /*1db60*/  LDSM.16.MT88.4 R24, [R188+0xa400] ;  /* 0x00a40000bc18783b */ /* 0x000eac0000004200 */
[----:B------:R-:W-:Y:S01]  /*1db70*/  IMAD.MOV.U32 R156, RZ, RZ, R215 ;  /* 0x000000ffff9c7224 */ /* 0x000fe200078e00d7 */
[----:B------:R-:W-:Y:S01]  /*1db80*/  HMMA.16816.F32 R56, R8, R38, R56 ;  /* 0x000000260838723c */ /* 0x000fe20000001838 */
[----:B------:R-:W-:Y:S01]  /*1db90*/  IMAD.MOV.U32 R157, RZ, RZ, R207 ;  /* 0x000000ffff9d7224 */ /* 0x000fe200078e00cf */
[----:B------:R-:W3:Y:S01]  /*1dba0*/  LDSM.16.MT88.4 R36, [R188+0xb400] ;  /* 0x00b40000bc24783b */ /* 0x000ee20000004200 */
[----:B------:R-:W-:-:S02]  /*1dbb0*/  IMAD.MOV.U32 R158, RZ, RZ, R218 ;  /* 0x000000ffff9e7224 */ /* 0x000fc400078e00da */
[----:B------:R-:W-:Y:S01]  /*1dbc0*/  IMAD.MOV.U32 R159, RZ, RZ, R184 ;  /* 0x000000ffff9f7224 */ /* 0x000fe200078e00b8 */
[----:B------:R1:W5:Y:S02]  /*1dbd0*/  LDL.LU R215, [R1+0x240] ;  /* 0x0002400001d77983 */ /* 0x0003640000300800 */
[----:B------:R-:W-:Y:S02]  /*1dbe0*/  HMMA.16816.F32 R176, R4, R48, R120 ;  /* 0x0000003004b0723c */ /* 0x000fe40000001878 */
[----:B------:R1:W5:Y:S04]  /*1dbf0*/  LDL.LU R207, [R1+0x23c] ;  /* 0x00023c0001cf7983 */ /* 0x0003680000300800 */
[----:B------:R1:W5:Y:S02]  /*1dc00*/  LDL.LU R218, [R1+0x238] ;  /* 0x0002380001da7983 */ /* 0x0003640000300800 */
[----:B------:R-:W-:Y:S07]  /*1dc10*/  HMMA.16816.F32 R156, R8, R42, R156 ;  /* 0x0000002a089c723c */ /* 0x000fee000000189c */
[----:B------:R-:W-:-:S02]  /*1dc20*/  LOP3.LUT R8, R0, 0xffff, RZ, 0xc0, !PT ;  /* 0x0000ffff00087812 */ /* 0x000fc400078ec0ff */
[----:B------:R-:W-:Y:S02]  /*1dc30*/  SHF.R.U32.HI R9, RZ, 0x10, R0 ;  /* 0x00000010ff097819 */ /* 0x000fe40000011600 */
[----:B------:R-:W-:Y:S02]  /*1dc40*/  LOP3.LUT R10, R2, 0xff, RZ, 0xc0, !PT ;  /* 0x000000ff020a7812 */ /* 0x000fe400078ec0ff */
[----:B------:R-:W-:Y:S02]  /*1dc50*/  SHF.R.U32.HI R0, RZ, 0x8, R3 ;  /* 0x00000008ff007819 */ /* 0x000fe40000011603 */
[----:B------:R-:W-:Y:S02]  /*1dc60*/  SHF.R.U32.HI R3, RZ, 0x8, R8 ;  /* 0x00000008ff037819 */ /* 0x000fe40000011608 */
[----:B------:R-:W-:Y:S02]  /*1dc70*/  LOP3.LUT R8, R9, 0xff, RZ, 0xc0, !PT ;  /* 0x000000ff09087812 */ /* 0x000fe400078ec0ff */
[----:B------:R-:W-:-:S02]  /*1dc80*/  PRMT R9, R10, 0x5410, R0 ;  /* 0x000054100a097816 */ /* 0x000fc40000000000 */
[----:B------:R-:W-:Y:S02]  /*1dc90*/  PRMT R0, R14, 0x5410, R3 ;  /* 0x000054100e007816 */ /* 0x000fe40000000003 */
[----:B------:R-:W-:-:S03]  /*1dca0*/  SHF.R.U32.HI R11, RZ, 0x10, R2 ;  /* 0x00000010ff0b7819 */ /* 0x000fc60000011602 */
[--C-:B------:R-:W-:Y:S01]  /*1dcb0*/  HSET2.LE.AND R0, R0, R233.reuse, PT ;  /* 0x000000e900007233 */ /* 0x100fe20003803000 */
[----:B------:R-:W-:Y:S02]  /*1dcc0*/  PRMT R2, R8, 0x5410, R13 ;  /* 0x0000541008027816 */ /* 0x000fe4000000000d */
[----:B------:R-:W-:Y:S02]  /*1dcd0*/  LOP3.LUT R11, R11, 0xff, RZ, 0xc0, !PT ;  /* 0x000000ff0b0b7812 */ /* 0x000fe400078ec0ff */
[----:B------:R-:W-:Y:S02]  /*1dce0*/  LOP3.LUT R8, R206, R0, RZ, 0xc0, !PT ;  /* 0x00000000ce087212 */ /* 0x000fe400078ec0ff */
[----:B------:R-:W-:Y:S01]  /*1dcf0*/  LOP3.LUT R0, R204, R85, RZ, 0x3c, !PT ;  /* 0x00000055cc007212 */ /* 0x000fe200078e3cff */
[----:B------:R-:W-:Y:S01]  /*1dd00*/  HSET2.LE.AND R2, R2, R233, PT ;  /* 0x000000e902027233 */ /* 0x000fe20003803000 */
[----:B------:R-:W-:-:S03]  /*1dd10*/  PRMT R11, R11, 0x5410, R12 ;  /* 0x000054100b0b7816 */ /* 0x000fc6000000000c */
[----:B------:R-:W-:Y:S01]  /*1dd20*/  IMAD.WIDE.U32 R12, R0, -0x326172a9, RZ ;  /* 0xcd9e8d57000c7825 */ /* 0x000fe200078e00ff */
[----:B------:R-:W-:Y:S01]  /*1dd30*/  HSET2.LE.AND R3, R9, R233, PT ;  /* 0x000000e909037233 */ /* 0x000fe20003803000 */
[----:B------:R-:W-:-:S03]  /*1dd40*/  LOP3.LUT R9, R201, R2, RZ, 0xc0, !PT ;  /* 0x00000002c9097212 */ /* 0x000fc600078ec0ff */
[----:B------:R-:W-:Y:S02]  /*1dd50*/  LOP3.LUT R2, R13, R213, R224, 0x96, !PT ;  /* 0x000000d50d027212 */ /* 0x000fe400078e96e0 */
[----:B------:R-:W-:Y:S01]  /*1dd60*/  LOP3.LUT R0, R53, R229, R12, 0x96, !PT ;  /* 0x000000e535007212 */ /* 0x000fe200078e960c */
[----:B--2---:R-:W-:Y:S01]  /*1dd70*/  HMMA.16816.F32 R116, R4, R24, R116 ;  /* 0x000000180474723c */ /* 0x004fe20000001874 */
[----:B------:R-:W-:Y:S01]  /*1dd80*/  LOP3.LUT R10, R174, R3, RZ, 0xc0, !PT ;  /* 0x00000003ae0a7212 */ /* 0x000fe200078ec0ff */
[----:B------:R-:W-:-:S06]  /*1dd90*/  IMAD.WIDE.U32 R2, R2, -0x2daee0ad, RZ ;  /* 0xd2511f5302027825 */ /* 0x000fcc00078e00ff */
[----:B------:R-:W-:Y:S01]  /*1dda0*/  HMMA.16816.F32 R168, R4, R26, R92 ;  /* 0x0000001a04a8723c */ /* 0x000fe2000000185c */
[----:B------:R-:W-:-:S07]  /*1ddb0*/  LOP3.LUT R3, R3, R228, R54, 0x96, !PT ;  /* 0x000000e403037212 */ /* 0x000fce00078e9636 */
[C---:B---3--:R-:W-:Y:S08]  /*1ddc0*/  HMMA.16816.F32 R180, R4.reuse, R36, R124 ;  /* 0x0000002404b4723c */ /* 0x048ff0000000187c */
        /* <DEDUP_REMOVED lines=16> */
[----:B------:R-:W-:Y:S07]  /*1ded0*/  HMMA.16816.F32 R64, R8, R28, R140 ;  /* 0x0000001c0840723c */ /* 0x000fee000000188c */
[----:B------:R-:W-:Y:S01]  /*1dee0*/  IMAD.WIDE.U32 R28, R0, -0x326172a9, RZ ;  /* 0xcd9e8d57001c7825 */ /* 0x000fe200078e00ff */
[----:B------:R-:W-:-:S04]  /*1def0*/  SHF.R.U32.HI R5, RZ, 0x10, R2 ;  /* 0x00000010ff057819 */ /* 0x000fc80000011602 */
[----:B------:R-:W-:Y:S02]  /*1df00*/  LOP3.LUT R0, R3, R236, R28, 0x96, !PT ;  /* 0x000000ec03007212 */ /* 0x000fe400078e961c */
[----:B------:R-:W-:Y:S02]  /*1df10*/  LOP3.LUT R3, R2, 0xffff, RZ, 0xc0, !PT ;  /* 0x0000ffff02037812 */ /* 0x000fe400078ec0ff */
[----:B------:R-:W-:Y:S01]  /*1df20*/  LOP3.LUT R4, R0, 0xffff, RZ, 0xc0, !PT ;  /* 0x0000ffff00047812 */ /* 0x000fe200078ec0ff */
[----:B------:R-:W-:Y:S01]  /*1df30*/  HMMA.16816.F32 R84, R8, R16, R60 ;  /* 0x000000100854723c */ /* 0x000fe2000000183c */
        /* <DEDUP_REMOVED lines=15> */
[----:B------:R-:W-:Y:S01]  /*1e030*/  HSET2.LE.AND R3, R5, R233, PT ;  /* 0x000000e905037233 */ /* 0x000fe20003803000 */
        /* <DEDUP_REMOVED lines=8> */
[----:B------:R-:W2:Y:S01]  /*1e0c0*/  LDSM.16.MT88.4 R20, [R188+0xa800] ;  /* 0x00a80000bc14783b */ /* 0x000ea20000004200 */
[----:B------:R-:W-:Y:S01]  /*1e0d0*/  HMMA.16816.F32 R80, R8, R18, R56 ;  /* 0x000000120850723c */ /* 0x000fe20000001838 */
[----:B------:R-:W-:-:S02]  /*1e0e0*/  LOP3.LUT R3, R3, R228, R234, 0x96, !PT ;  /* 0x000000e403037212 */ /* 0x000fc400078e96ea */
[----:B------:R1:W5:Y:S04]  /*1e0f0*/  LDL.LU R213, [R1+0x22c] ;  /* 0x00022c0001d57983 */ /* 0x0003680000300800 */
[----:B------:R1:W5:Y:S01]  /*1e100*/  LDL.LU R229, [R1+0x228] ;  /* 0x0002280001e57983 */ /* 0x0003620000300800 */
[C---:B------:R-:W-:Y:S03]  /*1e110*/  HMMA.16816.F32 R68, R8.reuse, R48, R160 ;  /* 0x000000300844723c */ /* 0x040fe600000018a0 */
[----:B------:R1:W5:Y:S04]  /*1e120*/  LDL.LU.64 R234, [R1+0x220] ;  /* 0x0002200001ea7983 */ /* 0x0003680000300a00 */
[----:B------:R1:W5:Y:S01]  /*1e130*/  LDL.LU R228, [R1+0x218] ;  /* 0x0002180001e47983 */ /* 0x0003620000300800 */
[C---:B------:R-:W-:Y:S03]  /*1e140*/  HMMA.16816.F32 R76, R8.reuse, R24, R44 ;  /* 0x00000018084c723c */ /* 0x040fe6000000182c */
[----:B------:R-:W3:Y:S04]  /*1e150*/  LDSM.16.MT88.4 R44, [R188+0x9800] ;  /* 0x00980000bc2c783b */ /* 0x000ee80000004200 */
[----:B------:R-:W4:Y:S01]  /*1e160*/  LDSM.16.MT88.4 R16, [R190+0xa800] ;  /* 0x00a80000be10783b */ /* 0x000f220000004200 */
[C---:B------:R-:W-:Y:S03]  /*1e170*/  HMMA.16816.F32 R72, R8.reuse, R26, R72 ;  /* 0x0000001a0848723c */ /* 0x040fe60000001848 */
[----:B------:R-:W-:Y:S04]  /*1e180*/  LDSM.16.MT88.4 R12, [R188+0xb800] ;  /* 0x00b80000bc0c783b */ /* 0x000fe80000004200 */
[----:B------:R-:W-:Y:S01]  /*1e190*/  LDSM.16.MT88.4 R24, [R190+0xb800] ;  /* 0x00b80000be18783b */ /* 0x000fe20000004200 */
[C---:B------:R-:W-:Y:S08]  /*1e1a0*/  HMMA.16816.F32 R60, R8.reuse, R30, R144 ;  /* 0x0000001e083c723c */ /* 0x040ff00000001890 */
[C---:B------:R-:W-:Y:S01]  /*1e1b0*/  HMMA.16816.F32 R52, R8.reuse, R36, R148 ;  /* 0x000000240834723c */ /* 0x040fe20000001894 */
[----:B------:R-:W-:Y:S01]  /*1e1c0*/  HSET2.LE.AND R7, R7, R233, PT ;  /* 0x000000e907077233 */ /* 0x000fe20003803000 */
[----:B------:R-:W-:Y:S06]  /*1e1d0*/  LDSM.16.MT88.4 R160, [R190+0x9c00] ;  /* 0x009c0000bea0783b */ /* 0x000fec0000004200 */
[C---:B------:R-:W-:Y:S01]  /*1e1e0*/  HMMA.16816.F32 R56, R8.reuse, R38, R152 ;  /* 0x000000260838723c */ /* 0x040fe20000001898 */
[----:B------:R-:W1:Y:S07]  /*1e1f0*/  LDSM.16.MT88.4 R36, [R190+0x9800] ;  /* 0x00980000be24783b */ /* 0x000e6e0000004200 */
[----:B------:R-:W-:Y:S01]  /*1e200*/  HMMA.16816.F32 R48, R8, R50, R156 ;  /* 0x000000320830723c */ /* 0x000fe2000000189c */
[----:B------:R-:W-:Y:S01]  /*1e210*/  LOP3.LUT R7, R196, R7, RZ, 0xc0, !PT ;  /* 0x00000007c4077212 */ /* 0x000fe200078ec0ff */
[----:B------:R-:W-:Y:S04]  /*1e220*/  LDSM.16.MT88.4 R152, [R188+0xac00] ;  /* 0x00ac0000bc98783b */ /* 0x000fe80000004200 */
[----:B------:R-:W-:Y:S01]  /*1e230*/  LDSM.16.MT88.4 R144, [R190+0xac00] ;  /* 0x00ac0000be90783b */ /* 0x000fe20000004200 */
[----:B------:R-:W-:-:S05]  /*1e240*/  IMAD.WIDE.U32 R8, R0, -0x2daee0ad, RZ ;  /* 0xd2511f5300087825 */ /* 0x000fca00078e00ff */
[----:B------:R-:W-:Y:S01]  /*1e250*/  LOP3.LUT R0, R9, R200, R2, 0x96, !PT ;  /* 0x000000c809007212 */ /* 0x000fe200078e9602 */
[----:B------:R-:W-:Y:S01]  /*1e260*/  IMAD.WIDE.U32 R2, R3, -0x326172a9, RZ ;  /* 0xcd9e8d5703027825 */ /* 0x000fe200078e00ff */
[----:B------:R1:W5:Y:S03]  /*1e270*/  LDL.LU R200, [R1+0x214] ;  /* 0x0002140001c87983 */ /* 0x0003660000300800 */
[----:B------:R-:W-:Y:S01]  /*1e280*/  IMAD.WIDE.U32 R110, R0, -0x326172a9, RZ ;  /* 0xcd9e8d57006e7825 */ /* 0x000fe200078e00ff */
[----:B------:R-:W-:Y:S02]  /*1e290*/  LOP3.LUT R3, R3, R198, R202, 0x96, !PT ;  /* 0x000000c603037212 */ /* 0x000fe400078e96ca */
[----:B------:R1:W5:Y:S02]  /*1e2a0*/  LDL.LU R198, [R1+0x210] ;  /* 0x0002100001c67983 */ /* 0x0003640000300800 */
        /* <DEDUP_REMOVED lines=16> */
[----:B------:R-:W-:Y:S02]  /*1e3b0*/  SHF.R.U32.HI R0, RZ, 0x8, R3 ;  /* 0x00000008ff007819 */ /* 0x000fe40000011603 */
[----:B------:R-:W-:Y:S02]  /*1e3c0*/  LOP3.LUT R3, R8, 0xff, RZ, 0xc0, !PT ;  /* 0x000000ff08037812 */ /* 0x000fe400078ec0ff */
[----:B------:R-:W-:-:S02]  /*1e3d0*/  PRMT R8, R30, 0x5410, R11 ;  /* 0x000054101e087816 */ /* 0x000fc4000000000b */
[----:B------:R-:W-:Y:S02]  /*1e3e0*/  SHF.R.U32.HI R33, RZ, 0x18, R2 ;  /* 0x00000018ff217819 */ /* 0x000fe40000011602 */
[----:B------:R-:W-:Y:S02]  /*1e3f0*/  LOP3.LUT R11, R28, 0xff, RZ, 0xc0, !PT ;  /* 0x000000ff1c0b7812 */ /* 0x000fe400078ec0ff */
[----:B------:R-:W-:Y:S02]  /*1e400*/  PRMT R0, R10, 0x5410, R0 ;  /* 0x000054100a007816 */ /* 0x000fe40000000000 */
[----:B------:R-:W-:Y:S02]  /*1e410*/  PRMT R2, R3, 0x5410, R9 ;  /* 0x0000541003027816 */ /* 0x000fe40000000009 */
[----:B------:R-:W-:Y:S01]  /*1e420*/  PRMT R11, R11, 0x5410, R33 ;  /* 0x000054100b0b7816 */ /* 0x000fe20000000021 */
[--C-:B------:R-:W-:Y:S02]  /*1e430*/  HSET2.LE.AND R0, R0, R233.reuse, PT ;  /* 0x000000e900007233 */ /* 0x100fe40003803000 */
[----:B------:R-:W-:-:S02]  /*1e440*/  HSET2.LE.AND R2, R2, R233, PT ;  /* 0x000000e902027233 */ /* 0x000fc40003803000 */
[--C-:B------:R-:W-:Y:S02]  /*1e450*/  HSET2.LE.AND R3, R8, R233.reuse, PT ;  /* 0x000000e908037233 */ /* 0x100fe40003803000 */
[----:B------:R-:W-:Y:S01]  /*1e460*/  HSET2.LE.AND R11, R11, R233, PT ;  /* 0x000000e90b0b7233 */ /* 0x000fe20003803000 */
[----:B------:R-:W-:Y:S02]  /*1e470*/  LOP3.LUT R8, R193, R0, RZ, 0xc0, !PT ;  /* 0x00000000c1087212 */ /* 0x000fe400078ec0ff */
[----:B------:R1:W5:Y:S01]  /*1e480*/  LDL.LU R193, [R1+0x20c] ;  /* 0x00020c0001c17983 */ /* 0x0003620000300800 */
[----:B------:R-:W-:Y:S02]  /*1e490*/  LOP3.LUT R9, R192, R2, RZ, 0xc0, !PT ;  /* 0x00000002c0097212 */ /* 0x000fe400078ec0ff */
[----:B------:R-:W-:Y:S01]  /*1e4a0*/  LOP3.LUT R10, R191, R3, RZ, 0xc0, !PT ;  /* 0x00000003bf0a7212 */ /* 0x000fe200078ec0ff */
[----:B------:R1:W5:Y:S01]  /*1e4b0*/  LDL.LU R192, [R1+0x208] ;  /* 0x0002080001c07983 */ /* 0x0003620000300800 */
[----:B------:R-:W-:-:S03]  /*1e4c0*/  LOP3.LUT R11, R189, R11, RZ, 0xc0, !PT ;  /* 0x0000000bbd0b7212 */ /* 0x000fc600078ec0ff */
[----:B------:R1:W5:Y:S04]  /*1e4d0*/  LDL.LU R191, [R1+0x204] ;  /* 0x0002040001bf7983 */ /* 0x0003680000300800 */
[----:B------:R1:W5:Y:S01]  /*1e4e0*/  LDL.LU R189, [R1+0x200] ;  /* 0x0002000001bd7983 */ /* 0x0003620000300800 */
[----:B------:R-:W-:-:S05]  /*1e4f0*/  LOP3.LUT R2, R29, R231, R40, 0x96, !PT ;  /* 0x000000e71d027212 */ /* 0x000fca00078e9628 */
[----:B------:R-:W-:Y:S01]  /*1e500*/  IMAD.WIDE.U32 R2, R2, -0x2daee0ad, RZ ;  /* 0xd2511f5302027825 */ /* 0x000fe200078e00ff */
[----:B--2---:R-:W-:Y:S04]  /*1e510*/  HMMA.16816.F32 R124, R4, R20, R116 ;  /* 0x00000014047c723c */ /* 0x004fe80000001874 */
[----:B------:R-:W-:-:S04]  /*1e520*/  LOP3.LUT R0, R3, R230, R32, 0x96, !PT ;  /* 0x000000e603007212 */ /* 0x000fc800078e9620 */
[C---:B---3--:R-:W-:Y:S08]  /*1e530*/  HMMA.16816.F32 R140, R4.reuse, R44, R104 ;  /* 0x0000002c048c723c */ /* 0x048ff00000001868 */
[C---:B------:R-:W-:Y:S08]  /*1e540*/  HMMA.16816.F32 R136, R4.reuse, R46, R96 ;  /* 0x0000002e0488723c */ /* 0x040ff00000001860 */
[----:B----4-:R-:W-:Y:S01]  /*1e550*/  HMMA.16816.F32 R116, R4, R16, R88 ;  /* 0x000000100474723c */ /* 0x010fe20000001858 */
[----:B------:R-:W-:-:S07]  /*1e560*/  LOP3.LUT R3, R2, 0xffff, RZ, 0xc0, !PT ;  /* 0x0000ffff02037812 */ /* 0x000fce00078ec0ff */
        /* <DEDUP_REMOVED lines=96> */
[----:B------:R-:W-:-:S04]  /*1eb70*/  IADD3 R196, P0, R34, -0x180, RZ ;  /* 0xfffffe8022c47810 */ /* 0x000fc80007f1e0ff */
[----:B------:R-:W-:-:S03]  /*1eb80*/  IADD3.X R197, R35, -0x1, RZ, P0, !PT ;  /* 0xffffffff23c57810 */ /* 0x000fc600007fe4ff */
[----:B------:R-:W-:Y:S07]  /*1eb90*/  HMMA.16816.F32 R92, R92, R14, R104 ;  /* 0x0000000e5c5c723c */ /* 0x000fee0000001868 */
[----:B------:R-:W-:-:S03]  /*1eba0*/  IMAD.MOV.U32 R107, RZ, RZ, R205 ;  /* 0x000000ffff6b7224 */ /* 0x000fc600078e00cd */
.L_x_938:
[----:B-1----:R-:W2:Y:S02]  /*1ebb0*/  LDL R0, [R1+0x1b4] ;  /* 0x0001b40001007983 */ /* 0x002ea40000100800 */
[----:B--2---:R-:W-:-:S13]  /*1ebc0*/  ISETP.GT.AND P0, PT, R107, R0, PT ;  /* 0x000000006b00720c */ /* 0x004fda0003f04270 */
[----:B------:R-:W-:Y:S05]  /*1ebd0*/  @!P0 BRA `(.L_x_947) ;  /* 0x0000945000008947 */ /* 0x000fea0003800000 */
[----:B------:R-:W2:Y:S01]  /*1ebe0*/  LDL.LU R6, [R1+0xd8] ;  /* 0x0000d80001067983 */ /* 0x000ea20000300800 */
[----:B------:R-:W-:Y:S01]  /*1ebf0*/  IMAD.MOV.U32 R106, RZ, RZ, R101 ;  /* 0x000000ffff6a7224 */ /* 0x000fe200078e0065 */
[----:B-----5:R-:W-:Y:S01]  /*1ec00*/  MOV R105, R102 ;  /* 0x0000006600697202 */ /* 0x020fe20000000f00 */
        /* <DEDUP_REMOVED lines=27> */
.L_x_950:
[----:B--2---:R-:W2:Y:S01]  /*1edc0*/  LDL R2, [R1+0x34] ;  /* 0x0000340001027983 */ /* 0x004ea20000100800 */
        /* <DEDUP_REMOVED lines=14> */
[-C--:B----4-:R-:W-:Y:S02]  /*1eeb0*/  ISETP.GE.AND P3, PT, R0, R200.reuse, PT ;  /* 0x000000c80000720c */ /* 0x090fe40003f66270 */
        /* <DEDUP_REMOVED lines=252> */
.L_x_949:
[----:B------:R-:W-:Y:S05]  /*1fe80*/  BSYNC B0 ;  /* 0x0000000000007941 */ /* 0x000fea0003800000 */
.L_x_948:
[----:B------:R-:W2:Y:S08]  /*1fe90*/  S2R R0, SR_TID.X ;  /* 0x0000000000007919 */ /* 0x000eb00000002100 */
[----:B------:R-:W-:Y:S04]  /*1fea0*/  STL [R1+0x20c], R193 ;  /* 0x00020cc101007387 */ /* 0x000fe80000100800 */
[----:B------:R-:W-:Y:S04]  /*1feb0*/  STL [R1+0x208], R192 ;  /* 0x000208c001007387 */ /* 0x000fe80000100800 */
[----:B------:R-:W-:Y:S04]  /*1fec0*/  STL [R1+0x204], R191 ;  /* 0x000204bf01007387 */ /* 0x000fe80000100800 */
[----:B------:R-:W-:Y:S01]  /*1fed0*/  STL [R1+0x200], R189 ;  /* 0x000200bd01007387 */ /* 0x000fe20000100800 */
[----:B--2---:R-:W-:Y:S05]  /*1fee0*/  IMAD.SHL.U32 R0, R0, 0x2, RZ ;  /* 0x0000000200007824 */ /* 0x004fea00078e00ff */
[----:B------:R-:W-:Y:S05]  /*1fef0*/  LOP3.LUT R0, R0, 0x6, RZ, 0xc0, !PT ;  /* 0x0000000600007812 */ /* 0x000fea00078ec0ff */
[----:B------:R-:W-:Y:S04]  /*1ff00*/  IMAD R2, R245, 0x40, R0 ;  /* 0x00000040f5027824 */ /* 0x000fe800078e0200 */
[--C-:B------:R-:W-:Y:S01]  /*1ff10*/  IMAD.IADD R0, R211, 0x1, -R2.reuse ;  /* 0x00000001d3007824 */ /* 0x100fe200078e0a02 */
[----:B-1----:R-:W-:Y:S01]  /*1ff20*/  IADD3 R110, R2, 0x8, RZ ;  /* 0x00000008026e7810 */ /* 0x002fe20007ffe0ff */
[--C-:B------:R-:W-:Y:S01]  /*1ff30*/  IMAD.IADD R100, R212, 0x1, -R2.reuse ;  /* 0x00000001d4647824 */ /* 0x100fe200078e0a02 */
[C---:B------:R-:W-:Y:S02]  /*1ff40*/  IADD3 R107, R2.reuse, 0x9, RZ ;  /* 0x00000009026b7810 */ /* 0x040fe40007ffe0ff */
[----:B------:R-:W-:Y:S02]  /*1ff50*/  IABS R0, R0 ;  /* 0x0000000000007213 */ /* 0x000fe40000000000 */
[C---:B------:R-:W-:Y:S02]  /*1ff60*/  ISETP.GE.AND P3, PT, R2.reuse, R207, PT ;  /* 0x000000cf0200720c */ /* 0x040fe40003f66270 */
[C---:B------:R-:W-:Y:S01]  /*1ff70*/  ISETP.GE.AND P6, PT, R2.reuse, R208, PT ;  /* 0x000000d00200720c */ /* 0x040fe20003fc6270 */
[----:B------:R1:W2:Y:S01]  /*1ff80*/  I2F R103, R0 ;  /* 0x0000000000677306 */ /* 0x0002a20000201400 */
[C---:B------:R-:W-:Y:S02]  /*1ff90*/  ISETP.GE.OR P3, PT, R2.reuse, R215, !P3 ;  /* 0x000000d70200720c */ /* 0x040fe40005f66670 */
[C---:B------:R-:W-:Y:S02]  /*1ffa0*/  ISETP.GE.OR P6, PT, R2.reuse, R216, !P6 ;  /* 0x000000d80200720c */ /* 0x040fe400077c6670 */
[C---:B------:R-:W-:Y:S04]  /*1ffb0*/  ISETP.GE.AND P2, PT, R2.reuse, R210, PT ;  /* 0x000000d20200720c */ /* 0x040fe80003f46270 */
[C---:B------:R-:W-:Y:S02]  /*1ffc0*/  ISETP.GE.OR P2, PT, R2.reuse, R218, !P2 ;  /* 0x000000da0200720c */ /* 0x040fe40005746670 */
[----:B-1----:R-:W-:Y:S01]  /*1ffd0*/  IABS R0, R100 ;  /* 0x0000006400007213 */ /* 0x002fe20000000000 */
[----:B------:R-:W-:Y:S02]  /*1ffe0*/  IMAD.IADD R100, R213, 0x1, -R2 ;  /* 0x00000001d5647824 */ /* 0x000fe400078e0a02 */
[-C--:B--2---:R-:W-:Y:S01]  /*1fff0*/  FFMA.FTZ R10, R103, -R195.reuse, R10 ;  /* 0x800000c3670a7223 */ /* 0x084fe2000001000a */
[----:B------:R-:W-:Y:S01]  /*20000*/  IADD3 R103, R2, 0x10, RZ ;  /* 0x0000001002677810 */ /* 0x000fe20007ffe0ff */
[----:B------:R1:W2:Y:S02]  /*20010*/  I2F R102, R0 ;  /* 0x0000000000667306 */ /* 0x0002a40000201400 */
[----:B-1----:R-:W-:Y:S01]  /*20020*/  IABS R0, R100 ;  /* 0x0000006400007213 */ /* 0x002fe20000000000 */
[----:B------:R-:W-:Y:S02]  /*20030*/  IMAD.IADD R100, R214, 0x1, -R2 ;  /* 0x00000001d6647824 */ /* 0x000fe400078e0a02 */
[-C--:B--2---:R-:W-:Y:S05]  /*20040*/  FFMA.FTZ R8, R102, -R195.reuse, R8 ;  /* 0x800000c366087223 */ /* 0x084fea0000010008 */
[----:B------:R1:W2:Y:S01]  /*20050*/  I2F R179, R0 ;  /* 0x0000000000b37306 */ /* 0x0002a20000201400 */
[----:B------:R-:W-:Y:S09]  /*20060*/  IABS R100, R100 ;  /* 0x0000006400647213 */ /* 0x000ff20000000000 */
[----:B------:R3:W4:Y:S01]  /*20070*/  I2F R176, R100 ;  /* 0x0000006400b07306 */ /* 0x0007220000201400 */
[----:B-1----:R-:W-:Y:S01]  /*20080*/  IADD3 R0, R2, 0x1, RZ ;  /* 0x0000000102007810 */ /* 0x002fe20007ffe0ff */
[----:B--2---:R-:W-:Y:S03]  /*20090*/  FFMA.FTZ R4, R179, -R195, R4 ;  /* 0x800000c3b3047223 */ /* 0x004fe60000010004 */
[C---:B------:R-:W-:Y:S01]  /*200a0*/  ISETP.GE.AND P5, PT, R0.reuse, R207, PT ;  /* 0x000000cf0000720c */ /* 0x040fe20003fa6270 */
[C---:B------:R-:W-:Y:S01]  /*200b0*/  IMAD.IADD R101, R211.reuse, 0x1, -R0 ;  /* 0x00000001d3657824 */ /* 0x040fe200078e0a00 */
[C---:B------:R-:W-:Y:S02]  /*200c0*/  ISETP.GE.AND P4, PT, R0.reuse, R208, PT ;  /* 0x000000d00000720c */ /* 0x040fe40003f86270 */
[C---:B------:R-:W-:Y:S02]  /*200d0*/  ISETP.GE.AND P0, PT, R0.reuse, R210, PT ;  /* 0x000000d20000720c */ /* 0x040fe40003f06270 */
[----:B---3--:R-:W-:Y:S01]  /*200e0*/  IABS R100, R101 ;  /* 0x0000006500647213 */ /* 0x008fe20000000000 */
[----:B------:R-:W-:Y:S01]  /*200f0*/  IMAD.IADD R101, R211, 0x1, -R110 ;  /* 0x00000001d3657824 */ /* 0x000fe200078e0a6e */
[----:B------:R-:W-:Y:S01]  /*20100*/  ISETP.GE.AND P1, PT, R0, R209, PT ;  /* 0x000000d10000720c */ /* 0x000fe20003f26270 */
[----:B----4-:R-:W-:Y:S01]  /*20110*/  FFMA.FTZ R6, R176, -R195, R6 ;  /* 0x800000c3b0067223 */ /* 0x010fe20000010006 */
[C---:B------:R-:W-:Y:S01]  /*20120*/  ISETP.GE.OR P5, PT, R0.reuse, R215, !P5 ;  /* 0x000000d70000720c */ /* 0x040fe20006fa6670 */
[----:B------:R1:W2:Y:S01]  /*20130*/  I2F R111, R100 ;  /* 0x00000064006f7306 */ /* 0x0002a20000201400 */
[C---:B------:R-:W-:Y:S02]  /*20140*/  ISETP.GE.OR P4, PT, R0.reuse, R216, !P4 ;  /* 0x000000d80000720c */ /* 0x040fe40006786670 */
[C---:B------:R-:W-:Y:S02]  /*20150*/  ISETP.GE.OR P0, PT, R0.reuse, R218, !P0 ;  /* 0x000000da0000720c */ /* 0x040fe40004706670 */
[----:B------:R-:W-:Y:S02]  /*20160*/  ISETP.GE.OR P1, PT, R0, R217, !P1 ;  /* 0x000000d90000720c */ /* 0x000fe40004f26670 */
[----:B-1----:R-:W-:Y:S01]  /*20170*/  IABS R100, R101 ;  /* 0x0000006500647213 */ /* 0x002fe20000000000 */
[----:B------:R-:W-:Y:S02]  /*20180*/  IMAD.IADD R101, R212, 0x1, -R0 ;  /* 0x00000001d4657824 */ /* 0x000fe400078e0a00 */
[----:B--2---:R-:W-:Y:S01]  /*20190*/  FFMA.FTZ R11, R111, -R195, R11 ;  /* 0x800000c36f0b7223 */ /* 0x004fe2000001000b */
[----:B------:R1:W2:Y:S04]  /*201a0*/  I2F R178, R100 ;  /* 0x0000006400b27306 */ /* 0x0002a80000201400 */
[----:B------:R-:W-:Y:S02]  /*201b0*/  FSEL R183, R11, -INF , !P5 ;  /* 0xff8000000bb77808 */ /* 0x000fe40006800000 */
[C---:B------:R-:W-:Y:S04]  /*201c0*/  ISETP.GE.AND P5, PT, R110.reuse, R209, PT ;  /* 0x000000d16e00720c */ /* 0x040fe80003fa6270 */
[----:B------:R-:W-:Y:S02]  /*201d0*/  ISETP.GE.OR P5, PT, R110, R217, !P5 ;  /* 0x000000d96e00720c */ /* 0x000fe40006fa6670 */
[----:B-1----:R-:W-:Y:S01]  /*201e0*/  IABS R100, R101 ;  /* 0x0000006500647213 */ /* 0x002fe20000000000 */
[----:B------:R-:W-:Y:S02]  /*201f0*/  IMAD.IADD R101, R211, 0x1, -R107 ;  /* 0x00000001d3657824 */ /* 0x000fe400078e0a6b */
[----:B--2---:R-:W-:Y:S01]  /*20200*/  FFMA.FTZ R14, R178, -R195, R14 ;  /* 0x800000c3b20e7223 */ /* 0x004fe2000001000e */
[----:B------:R1:W2:Y:S02]  /*20210*/  I2F R177, R100 ;  /* 0x0000006400b17306 */ /* 0x0002a40000201400 */
[----:B-1----:R-:W-:Y:S01]  /*20220*/  IABS R100, R101 ;  /* 0x0000006500647213 */ /* 0x002fe20000000000 */
[----:B--2---:R-:W-:Y:S04]  /*20230*/  FFMA.FTZ R9, R177, -R195, R9 ;  /* 0x800000c3b1097223 */ /* 0x004fe80000010009 */
[----:B------:R-:W-:Y:S01]  /*20240*/  IMAD.MOV.U32 R101, RZ, RZ, R100 ;  /* 0x000000ffff657224 */ /* 0x000fe200078e0064 */
[----:B------:R-:W-:Y:S01]  /*20250*/  FSEL R180, R9, -INF , !P4 ;  /* 0xff80000009b47808 */ /* 0x000fe20006000000 */
[----:B------:R-:W-:Y:S01]  /*20260*/  IMAD.IADD R100, R212, 0x1, -R110 ;  /* 0x00000001d4647824 */ /* 0x000fe200078e0a6e */
[C---:B------:R-:W-:Y:S01]  /*20270*/  ISETP.GE.AND P4, PT, R103.reuse, R207, PT ;  /* 0x000000cf6700720c */ /* 0x040fe20003f86270 */
[----:B------:R1:W2:Y:S03]  /*20280*/  I2F R102, R101 ;  /* 0x0000006500667306 */ /* 0x0002a60000201400 */
[----:B------:R-:W-:Y:S02]  /*20290*/  IABS R100, R100 ;  /* 0x0000006400647213 */ /* 0x000fe40000000000 */
[----:B------:R-:W-:Y:S05]  /*202a0*/  ISETP.GE.OR P4, PT, R103, R215, !P4 ;  /* 0x000000d76700720c */ /* 0x000fea0006786670 */
[----:B------:R3:W4:Y:S01]  /*202b0*/  I2F R176, R100 ;  /* 0x0000006400b07306 */ /* 0x0007220000201400 */
[----:B-1----:R-:W-:Y:S02]  /*202c0*/  IMAD.IADD R101, R211, 0x1, -R103 ;  /* 0x00000001d3657824 */ /* 0x002fe400078e0a67 */
[----:B--2---:R-:W-:Y:S01]  /*202d0*/  FFMA.FTZ R15, R102, -R195, R15 ;  /* 0x800000c3660f7223 */ /* 0x004fe2000001000f */
[----:B------:R-:W-:Y:S02]  /*202e0*/  IADD3 R102, R2, 0x11, RZ ;  /* 0x0000001102667810 */ /* 0x000fe40007ffe0ff */
[----:B---3--:R-:W-:Y:S01]  /*202f0*/  IABS R100, R101 ;  /* 0x0000006500647213 */ /* 0x008fe20000000000 */
[----:B------:R-:W-:Y:S02]  /*20300*/  IMAD.IADD R101, R213, 0x1, -R0 ;  /* 0x00000001d5657824 */ /* 0x000fe400078e0a00 */
[----:B----4-:R-:W-:Y:S01]  /*20310*/  FFMA.FTZ R12, R176, -R195, R12 ;  /* 0x800000c3b00c7223 */ /* 0x010fe2000001000c */
        /* <DEDUP_REMOVED lines=12> */
[----:B--2---:R-:W-:Y:S03]  /*203e0*/  FFMA.FTZ R5, R179, -R195, R5 ;  /* 0x800000c3b3057223 */ /* 0x004fe60000010005 */
[----:B---3--:R-:W-:Y:S01]  /*203f0*/  IABS R100, R101 ;  /* 0x0000006500647213 */ /* 0x008fe20000000000 */
[----:B------:R-:W-:Y:S02]  /*20400*/  IMAD.IADD R101, R213, 0x1, -R110 ;  /* 0x00000001d5657824 */ /* 0x000fe400078e0a6e */
[----:B----4-:R-:W-:Y:S01]  /*20410*/  FFMA.FTZ R13, R178, -R195, R13 ;  /* 0x800000c3b20d7223 */ /* 0x010fe2000001000d */
[----:B------:R-:W-:Y:S01]  /*20420*/  FSEL R178, R4, -INF , !P2 ;  /* 0xff80000004b27808 */ /* 0x000fe20005000000 */
[----:B------:R1:W2:Y:S01]  /*20430*/  I2F R177, R100 ;  /* 0x0000006400b17306 */ /* 0x0002a20000201400 */
[C---:B------:R-:W-:Y:S04]  /*20440*/  ISETP.GE.AND P2, PT, R110.reuse, R208, PT ;  /* 0x000000d06e00720c */ /* 0x040fe80003f46270 */
[----:B------:R-:W-:Y:S04]  /*20450*/  ISETP.GE.OR P2, PT, R110, R216, !P2 ;  /* 0x000000d86e00720c */ /* 0x000fe80005746670 */
        /* <DEDUP_REMOVED lines=8> */
[-C--:B--2---:R-:W-:Y:S01]  /*204e0*/  FFMA.FTZ R16, R111, -R195.reuse, R16 ;  /* 0x800000c36f107223 */ /* 0x084fe20000010010 */
[----:B------:R-:W-:Y:S01]  /*204f0*/  IADD3 R101, R2, 0x18, RZ ;  /* 0x0000001802657810 */ /* 0x000fe20007ffe0ff */
[----:B------:R-:W-:Y:S05]  /*20500*/  IMAD.IADD R111, R213, 0x1, -R107 ;  /* 0x00000001d56f7824 */ /* 0x000fea00078e0a6b */
[----:B------:R1:W2:Y:S01]  /*20510*/  I2F R176, R100 ;  /* 0x0000006400b07306 */ /* 0x0002a20000201400 */
[--C-:B------:R-:W-:Y:S02]  /*20520*/  IMAD.IADD R4, R212, 0x1, -R101.reuse ;  /* 0x00000001d4047824 */ /* 0x100fe400078e0a65 */
[----:B-1----:R-:W-:Y:S02]  /*20530*/  IMAD.IADD R100, R211, 0x1, -R101 ;  /* 0x00000001d3647824 */ /* 0x002fe400078e0a65 */
[----:B--2---:R-:W-:Y:S03]  /*20540*/  FFMA.FTZ R24, R176, -R195, R24 ;  /* 0x800000c3b0187223 */ /* 0x004fe60000010018 */
[----:B------:R-:W-:Y:S04]  /*20550*/  IABS R100, R100 ;  /* 0x0000006400647213 */ /* 0x000fe80000000000 */
[----:B------:R1:W2:Y:S02]  /*20560*/  I2F R177, R100 ;  /* 0x0000006400b17306 */ /* 0x0002a40000201400 */
[----:B-1----:R-:W-:Y:S01]  /*20570*/  IABS R100, R111 ;  /* 0x0000006f00647213 */ /* 0x002fe20000000000 */
[----:B------:R-:W-:Y:S02]  /*20580*/  IMAD.IADD R111, R212, 0x1, -R102 ;  /* 0x00000001d46f7824 */ /* 0x000fe400078e0a66 */
[----:B--2---:R-:W-:Y:S01]  /*20590*/  FFMA.FTZ R30, R177, -R195, R30 ;  /* 0x800000c3b11e7223 */ /* 0x004fe2000001001e */
[----:B------:R-:W-:Y:S04]  /*205a0*/  FSEL R177, R8, -INF , !P6 ;  /* 0xff80000008b17808 */ /* 0x000fe80007000000 */
        /* <DEDUP_REMOVED lines=9> */
[----:B------:R-:W-:Y:S01]  /*20640*/  FSEL R176, R10, -INF , !P3 ;  /* 0xff8000000ab07808 */ /* 0x000fe20005800000 */
[----:B------:R-:W1:Y:S01]  /*20650*/  I2F R0, R100 ;  /* 0x0000006400007306 */ /* 0x000e620000201400 */
[----:B------:R-:W-:Y:S01]  /*20660*/  IABS R111, R111 ;  /* 0x0000006f006f7213 */ /* 0x000fe20000000000 */
[----:B------:R-:W-:Y:S01]  /*20670*/  IMAD.IADD R10, R213, 0x1, -R103 ;  /* 0x00000001d50a7824 */ /* 0x000fe200078e0a67 */
[C---:B------:R-:W-:Y:S02]  /*20680*/  ISETP.GE.AND P3, PT, R2.reuse, R209, PT ;  /* 0x000000d10200720c */ /* 0x040fe40003f66270 */
[----:B------:R-:W-:Y:S02]  /*20690*/  FSEL R17, R17, -INF , !P2 ;  /* 0xff80000011117808 */ /* 0x000fe40005000000 */
[----:B------:R-:W-:Y:S03]  /*206a0*/  ISETP.GE.OR P3, PT, R2, R217, !P3 ;  /* 0x000000d90200720c */ /* 0x000fe60005f66670 */
[----:B------:R-:W2:Y:S01]  /*206b0*/  I2F R111, R111 ;  /* 0x0000006f006f7306 */ /* 0x000ea20000201400 */
[----:B------:R-:W-:Y:S02]  /*206c0*/  FSEL R179, R6, -INF , !P3 ;  /* 0xff80000006b37808 */ /* 0x000fe40005800000 */
[C---:B------:R-:W-:Y:S04]  /*206d0*/  ISETP.GE.AND P3, PT, R110.reuse, R210, PT ;  /* 0x000000d26e00720c */ /* 0x040fe80003f66270 */
[----:B------:R-:W-:Y:S01]  /*206e0*/  ISETP.GE.OR P3, PT, R110, R218, !P3 ;  /* 0x000000da6e00720c */ /* 0x000fe20005f66670 */
[----:B------:R-:W-:Y:S03]  /*206f0*/  IMAD.IADD R110, R214, 0x1, -R110 ;  /* 0x00000001d66e7824 */ /* 0x000fe600078e0a6e */
[----:B------:R-:W-:Y:S02]  /*20700*/  FSEL R16, R16, -INF , !P3 ;  /* 0xff80000010107808 */ /* 0x000fe40005800000 */
[C---:B------:R-:W-:Y:S01]  /*20710*/  ISETP.GE.AND P3, PT, R103.reuse, R209, PT ;  /* 0x000000d16700720c */ /* 0x040fe20003f66270 */
[----:B-1----:R-:W-:Y:S01]  /*20720*/  FFMA.FTZ R25, R0, -R195, R25 ;  /* 0x800000c300197223 */ /* 0x002fe20000010019 */
[----:B------:R-:W-:Y:S02]  /*20730*/  IADD3 R100, R2, 0x19, RZ ;  /* 0x0000001902647810 */ /* 0x000fe40007ffe0ff */
[----:B------:R-:W-:Y:S02]  /*20740*/  ISETP.GE.OR P3, PT, R103, R217, !P3 ;  /* 0x000000d96700720c */ /* 0x000fe40005f66670 */
[C---:B------:R-:W-:Y:S01]  /*20750*/  ISETP.GE.AND P2, PT, R100.reuse, R207, PT ;  /* 0x000000cf6400720c */ /* 0x040fe20003f46270 */
[----:B------:R-:W-:Y:S03]  /*20760*/  IMAD.IADD R0, R211, 0x1, -R100 ;  /* 0x00000001d3007824 */ /* 0x000fe600078e0a64 */
[----:B------:R-:W-:Y:S01]  /*20770*/  ISETP.GE.OR P2, PT, R100, R215, !P2 ;  /* 0x000000d76400720c */ /* 0x000fe20005746670 */
[-C--:B--2---:R-:W-:Y:S01]  /*20780*/  FFMA.FTZ R7, R111, -R195.reuse, R7 ;  /* 0x800000c36f077223 */ /* 0x084fe20000010007 */
[----:B------:R-:W-:Y:S04]  /*20790*/  IABS R0, R0 ;  /* 0x0000000000007213 */ /* 0x000fe80000000000 */
[----:B------:R-:W-:Y:S01]  /*207a0*/  FSEL R14, R7, -INF , !P1 ;  /* 0xff800000070e7808 */ /* 0x000fe20004800000 */
[----:B------:R1:W2:Y:S01]  /*207b0*/  I2F R111, R0 ;  /* 0x00000000006f7306 */ /* 0x0002a20000201400 */
[C---:B------:R-:W-:Y:S04]  /*207c0*/  ISETP.GE.AND P1, PT, R101.reuse, R208, PT ;  /* 0x000000d06500720c */ /* 0x040fe80003f26270 */
[----:B------:R-:W-:Y:S02]  /*207d0*/  ISETP.GE.OR P1, PT, R101, R216, !P1 ;  /* 0x000000d86500720c */ /* 0x000fe40004f26670 */
[----:B-1----:R-:W-:Y:S01]  /*207e0*/  IABS R0, R10 ;  /* 0x0000000a00007213 */ /* 0x002fe20000000000 */
[----:B--2---:R-:W-:Y:S01]  /*207f0*/  FFMA.FTZ R31, R111, -R195, R31 ;  /* 0x800000c36f1f7223 */ /* 0x004fe2000001001f */
[----:B------:R-:W-:Y:S02]  /*20800*/  IABS R10, R110 ;  /* 0x0000006e000a7213 */ /* 0x000fe40000000000 */
[----:B------:R-:W-:Y:S01]  /*20810*/  FSEL R110, R15, -INF , !P6 ;  /* 0xff8000000f6e7808 */ /* 0x000fe20007000000 */
[----:B------:R-:W1:Y:S01]  /*20820*/  I2F R8, R0 ;  /* 0x0000000000087306 */ /* 0x000e620000201400 */
[----:B------:R-:W-:Y:S02]  /*20830*/  ISETP.GE.AND P6, PT, R107, R208, PT ;  /* 0x000000d06b00720c */ /* 0x000fe40003fc6270 */
[----:B------:R-:W-:Y:S02]  /*20840*/  FSEL R15, R5, -INF , !P0 ;  /* 0xff800000050f7808 */ /* 0x000fe40004000000 */
[----:B------:R-:W-:Y:S01]  /*20850*/  ISETP.GE.OR P6, PT, R107, R216, !P6 ;  /* 0x000000d86b00720c */ /* 0x000fe200077c6670 */
[----:B------:R-:W-:Y:S01]  /*20860*/  IMAD.IADD R107, R214, 0x1, -R107 ;  /* 0x00000001d66b7824 */ /* 0x000fe200078e0a6b */
[C---:B------:R-:W-:Y:S02]  /*20870*/  ISETP.GE.AND P0, PT, R102.reuse, R207, PT ;  /* 0x000000cf6600720c */ /* 0x040fe40003f06270 */
[----:B------:R-:W-:Y:S01]  /*20880*/  FSEL R26, R13, -INF , !P6 ;  /* 0xff8000000d1a7808 */ /* 0x000fe20007000000 */
[----:B------:R-:W2:Y:S01]  /*20890*/  I2F R10, R10 ;  /* 0x0000000a000a7306 */ /* 0x000ea20000201400 */
[----:B------:R-:W-:Y:S02]  /*208a0*/  IABS R9, R107 ;  /* 0x0000006b00097213 */ /* 0x000fe40000000000 */
[----:B------:R-:W-:Y:S02]  /*208b0*/  ISETP.GE.OR P0, PT, R102, R215, !P0 ;  /* 0x000000d76600720c */ /* 0x000fe40004706670 */
[----:B------:R-:W-:Y:S02]  /*208c0*/  ISETP.GE.AND P6, PT, R103, R208, PT ;  /* 0x000000d06700720c */ /* 0x000fe40003fc6270 */
[----:B------:R-:W-:Y:S02]  /*208d0*/  FSEL R27, R27, -INF , !P0 ;  /* 0xff8000001b1b7808 */ /* 0x000fe40004000000 */
[C---:B------:R-:W-:Y:S01]  /*208e0*/  ISETP.GE.AND P0, PT, R103.reuse, R210, PT ;  /* 0x000000d26700720c */ /* 0x040fe20003f06270 */
[----:B------:R-:W3:Y:S01]  /*208f0*/  I2F R9, R9 ;  /* 0x0000000900097306 */ /* 0x000ee20000201400 */
[C---:B------:R-:W-:Y:S02]  /*20900*/  ISETP.GE.OR P6, PT, R103.reuse, R216, !P6 ;  /* 0x000000d86700720c */ /* 0x040fe400077c6670 */
[----:B------:R-:W-:Y:S01]  /*20910*/  ISETP.GE.OR P0, PT, R103, R218, !P0 ;  /* 0x000000da6700720c */ /* 0x000fe20004706670 */
[----:B-1----:R-:W-:Y:S01]  /*20920*/  FFMA.FTZ R20, R8, -R195, R20 ;  /* 0x800000c308147223 */ /* 0x002fe20000010014 */
[----:B------:R-:W-:Y:S01]  /*20930*/  IABS R0, R4 ;  /* 0x0000000400007213 */ /* 0x000fe20000000000 */
[----:B------:R-:W-:Y:S01]  /*20940*/  IMAD.IADD R103, R214, 0x1, -R103 ;  /* 0x00000001d6677824 */ /* 0x000fe200078e0a67 */
[----:B------:R-:W-:Y:S02]  /*20950*/  FSEL R24, R24, -INF , !P6 ;  /* 0xff80000018187808 */ /* 0x000fe40007000000 */
[C---:B------:R-:W-:Y:S01]  /*20960*/  ISETP.GE.AND P6, PT, R101.reuse, R207, PT ;  /* 0x000000cf6500720c */ /* 0x040fe20003fc6270 */
[----:B------:R-:W1:Y:S01]  /*20970*/  I2F R6, R0 ;  /* 0x0000000000067306 */ /* 0x000e620000201400 */
[----:B------:R-:W-:Y:S02]  /*20980*/  IABS R11, R103 ;  /* 0x00000067000b7213 */ /* 0x000fe40000000000 */
[----:B------:R-:W-:Y:S01]  /*20990*/  ISETP.GE.OR P6, PT, R101, R215, !P6 ;  /* 0x000000d76500720c */ /* 0x000fe200077c6670 */
[----:B--2---:R-:W-:Y:S01]  /*209a0*/  FFMA.FTZ R18, R10, -R195, R18 ;  /* 0x800000c30a127223 */ /* 0x004fe20000010012 */
[----:B------:R-:W-:Y:S02]  /*209b0*/  FSEL R31, R31, -INF , !P2 ;  /* 0xff8000001f1f7808 */ /* 0x000fe40005000000 */
[----:B------:R-:W-:Y:S02]  /*209c0*/  FSEL R30, R30, -INF , !P6 ;  /* 0xff8000001e1e7808 */ /* 0x000fe40007000000 */
[C---:B------:R-:W-:Y:S01]  /*209d0*/  ISETP.GE.AND P6, PT, R102.reuse, R208, PT ;  /* 0x000000d06600720c */ /* 0x040fe20003fc6270 */
[----:B------:R-:W2:Y:S01]  /*209e0*/  I2F R11, R11 ;  /* 0x0000000b000b7306 */ /* 0x000ea20000201400 */
[C---:B------:R-:W-:Y:S02]  /*209f0*/  ISETP.GE.AND P2, PT, R102.reuse, R209, PT ;  /* 0x000000d16600720c */ /* 0x040fe40003f46270 */
[----:B------:R-:W-:Y:S01]  /*20a00*/  ISETP.GE.OR P6, PT, R102, R216, !P6 ;  /* 0x000000d86600720c */ /* 0x000fe200077c6670 */
[----:B---3--:R-:W-:Y:S01]  /*20a10*/  FFMA.FTZ R19, R9, -R195, R19 ;  /* 0x800000c309137223 */ /* 0x008fe20000010013 */
[----:B------:R-:W-:Y:S02]  /*20a20*/  IADD3 R9, R2, 0x28, RZ ;  /* 0x0000002802097810 */ /* 0x000fe40007ffe0ff */
[----:B------:R-:W-:Y:S02]  /*20a30*/  FSEL R25, R25, -INF , !P6 ;  /* 0xff80000019197808 */ /* 0x000fe40007000000 */
[C---:B------:R-:W-:Y:S02]  /*20a40*/  ISETP.GE.AND P6, PT, R102.reuse, R210, PT ;  /* 0x000000d26600720c */ /* 0x040fe40003fc6270 */
[C---:B------:R-:W-:Y:S02]  /*20a50*/  ISETP.GE.OR P2, PT, R102.reuse, R217, !P2 ;  /* 0x000000d96600720c */ /* 0x040fe40005746670 */
[----:B------:R-:W-:Y:S01]  /*20a60*/  ISETP.GE.OR P6, PT, R102, R218, !P6 ;  /* 0x000000da6600720c */ /* 0x000fe200077c6670 */
[----:B-1----:R-:W-:Y:S01]  /*20a70*/  FFMA.FTZ R28, R6, -R195, R28 ;  /* 0x800000c3061c7223 */ /* 0x002fe2000001001c */
[----:B------:R-:W-:Y:S02]  /*20a80*/  IADD3 R0, R2, 0x20, RZ ;  /* 0x0000002002007810 */ /* 0x000fe40007ffe0ff */
[----:B------:R-:W-:Y:S02]  /*20a90*/  FSEL R20, R20, -INF , !P0 ;  /* 0xff80000014147808 */ /* 0x000fe40004000000 */
[----:B------:R-:W-:Y:S01]  /*20aa0*/  ISETP.GE.AND P0, PT, R0, R207, PT ;  /* 0x000000cf0000720c */ /* 0x000fe20003f06270 */
[--C-:B------:R-:W-:Y:S01]  /*20ab0*/  IMAD.IADD R4, R211, 0x1, -R0.reuse ;  /* 0x00000001d3047824 */ /* 0x100fe200078e0a00 */
[----:B------:R-:W-:Y:S01]  /*20ac0*/  FSEL R28, R28, -INF , !P1 ;  /* 0xff8000001c1c7808 */ /* 0x000fe20004800000 */
[----:B------:R-:W-:Y:S01]  /*20ad0*/  IMAD.IADD R5, R212, 0x1, -R0 ;  /* 0x00000001d4057824 */ /* 0x000fe200078e0a00 */
[----:B------:R-:W-:Y:S01]  /*20ae0*/  ISETP.GE.OR P0, PT, R0, R215, !P0 ;  /* 0x000000d70000720c */ /* 0x000fe20004706670 */
[-C--:B--2---:R-:W-:Y:S01]  /*20af0*/  FFMA.FTZ R22, R11, -R195.reuse, R22 ;  /* 0x800000c30b167223 */ /* 0x084fe20000010016 */
[----:B------:R-:W-:Y:S02]  /*20b00*/  IABS R4, R4 ;  /* 0x0000000400047213 */ /* 0x000fe40000000000 */
[C---:B------:R-:W-:Y:S02]  /*20b10*/  ISETP.GE.AND P1, PT, R101.reuse, R210, PT ;  /* 0x000000d26500720c */ /* 0x040fe40003f26270 */
[----:B------:R-:W-:Y:S01]  /*20b20*/  FSEL R18, R18, -INF , !P5 ;  /* 0xff80000012127808 */ /* 0x000fe20006800000 */
[----:B------:R-:W-:Y:S01]  /*20b30*/  IMAD.MOV.U32 R6, RZ, RZ, R4 ;  /* 0x000000ffff067224 */ /* 0x000fe200078e0004 */
[----:B------:R-:W-:Y:S01]  /*20b40*/  ISETP.GE.OR P1, PT, R101, R218, !P1 ;  /* 0x000000da6500720c */ /* 0x000fe20004f26670 */
[--C-:B------:R-:W-:Y:S01]  /*20b50*/  IMAD.IADD R4, R213, 0x1, -R102.reuse ;  /* 0x00000001d5047824 */ /* 0x100fe200078e0a66 */
[----:B------:R-:W-:Y:S01]  /*20b60*/  ISETP.GE.AND P5, PT, R100, R208, PT ;  /* 0x000000d06400720c */ /* 0x000fe20003fa6270 */
[----:B------:R1:W2:Y:S01]  /*20b70*/  I2F R10, R6 ;  /* 0x00000006000a7306 */ /* 0x0002a20000201400 */
[----:B------:R-:W-:Y:S01]  /*20b80*/  FSEL R19, R19, -INF , !P4 ;  /* 0xff80000013137808 */ /* 0x000fe20006000000 */
[----:B------:R-:W-:Y:S01]  /*20b90*/  IMAD.IADD R102, R214, 0x1, -R102 ;  /* 0x00000001d6667824 */ /* 0x000fe200078e0a66 */
[----:B------:R-:W-:Y:S02]  /*20ba0*/  IABS R4, R4 ;  /* 0x0000000400047213 */ /* 0x000fe40000000000 */
[----:B------:R-:W-:Y:S02]  /*20bb0*/  ISETP.GE.OR P5, PT, R100, R216, !P5 ;  /* 0x000000d86400720c */ /* 0x000fe40006fa6670 */
[----:B------:R-:W-:Y:S02]  /*20bc0*/  IABS R11, R102 ;  /* 0x00000066000b7213 */ /* 0x000fe40000000000 */
[----:B------:R-:W-:Y:S01]  /*20bd0*/  ISETP.GE.AND P4, PT, R0, R208, PT ;  /* 0x000000d00000720c */ /* 0x000fe20003f86270 */
[----:B------:R-:W3:Y:S01]  /*20be0*/  I2F R8, R4 ;  /* 0x0000000400087306 */ /* 0x000ee20000201400 */
[----:B------:R-:W-:Y:S02]  /*20bf0*/  FSEL R22, R22, -INF , !P3 ;  /* 0xff80000016167808 */ /* 0x000fe40005800000 */
[----:B------:R-:W-:Y:S07]  /*20c00*/  ISETP.GE.OR P4, PT, R0, R216, !P4 ;  /* 0x000000d80000720c */ /* 0x000fee0006786670 */
[----:B------:R-:W4:Y:S01]  /*20c10*/  I2F R11, R11 ;  /* 0x0000000b000b7306 */ /* 0x000f220000201400 */
[----:B-1----:R-:W-:Y:S02]  /*20c20*/  IMAD.IADD R6, R212, 0x1, -R100 ;  /* 0x00000001d4067824 */ /* 0x002fe400078e0a64 */
[----:B--2---:R-:W-:Y:S01]  /*20c30*/  FFMA.FTZ R42, R10, -R195, R42 ;  /* 0x800000c30a2a7223 */ /* 0x004fe2000001002a */
[----:B------:R-:W-:Y:S04]  /*20c40*/  IADD3 R10, R2, 0x21, RZ ;  /* 0x00000021020a7810 */ /* 0x000fe80007ffe0ff */
[----:B------:R-:W-:Y:S02]  /*20c50*/  FSEL R42, R42, -INF , !P0 ;  /* 0xff8000002a2a7808 */ /* 0x000fe40004000000 */
[C---:B------:R-:W-:Y:S01]  /*20c60*/  ISETP.GE.AND P0, PT, R101.reuse, R209, PT ;  /* 0x000000d16500720c */ /* 0x040fe20003f06270 */
[----:B---3--:R-:W-:Y:S01]  /*20c70*/  FFMA.FTZ R21, R8, -R195, R21 ;  /* 0x800000c308157223 */ /* 0x008fe20000010015 */
[----:B------:R-:W-:Y:S02]  /*20c80*/  IABS R4, R6 ;  /* 0x0000000600047213 */ /* 0x000fe40000000000 */
[----:B------:R-:W-:Y:S02]  /*20c90*/  ISETP.GE.OR P0, PT, R101, R217, !P0 ;  /* 0x000000d96500720c */ /* 0x000fe40004706670 */
[----:B------:R-:W-:Y:S01]  /*20ca0*/  FSEL R21, R21, -INF , !P6 ;  /* 0xff80000015157808 */ /* 0x000fe20007000000 */
[----:B------:R1:W2:Y:S01]  /*20cb0*/  I2F R6, R4 ;  /* 0x0000000400067306 */ /* 0x0002a20000201400 */
[C---:B------:R-:W-:Y:S02]  /*20cc0*/  ISETP.GE.AND P6, PT, R10.reuse, R207, PT ;  /* 0x000000cf0a00720c */ /* 0x040fe40003fc6270 */
[C---:B------:R-:W-:Y:S01]  /*20cd0*/  ISETP.GE.AND P3, PT, R10.reuse, R208, PT ;  /* 0x000000d00a00720c */ /* 0x040fe20003f66270 */
[----:B----4-:R-:W-:Y:S01]  /*20ce0*/  FFMA.FTZ R23, R11, -R195, R23 ;  /* 0x800000c30b177223 */ /* 0x010fe20000010017 */
[C---:B------:R-:W-:Y:S02]  /*20cf0*/  ISETP.GE.OR P6, PT, R10.reuse, R215, !P6 ;  /* 0x000000d70a00720c */ /* 0x040fe400077c6670 */
[----:B------:R-:W-:Y:S02]  /*20d00*/  ISETP.GE.OR P3, PT, R10, R216, !P3 ;  /* 0x000000d80a00720c */ /* 0x000fe40005f66670 */
[----:B------:R-:W-:Y:S02]  /*20d10*/  FSEL R23, R23, -INF , !P2 ;  /* 0xff80000017177808 */ /* 0x000fe40005000000 */
[C---:B------:R-:W-:Y:S04]  /*20d20*/  ISETP.GE.AND P2, PT, R9.reuse, R208, PT ;  /* 0x000000d00900720c */ /* 0x040fe80003f46270 */
[----:B------:R-:W-:Y:S01]  /*20d30*/  ISETP.GE.OR P2, PT, R9, R216, !P2 ;  /* 0x000000d80900720c */ /* 0x000fe20005746670 */
[----:B-1----:R-:W-:Y:S02]  /*20d40*/  IMAD.IADD R4, R211, 0x1, -R10 ;  /* 0x00000001d3047824 */ /* 0x002fe400078e0a0a */
[-C--:B--2---:R-:W-:Y:S02]  /*20d50*/  FFMA.FTZ R29, R6, -R195.reuse, R29 ;  /* 0x800000c3061d7223 */ /* 0x084fe4000001001d */
[--C-:B------:R-:W-:Y:S01]  /*20d60*/  IMAD.IADD R6, R213, 0x1, -R101.reuse ;  /* 0x00000001d5067824 */ /* 0x100fe200078e0a65 */
[----:B------:R-:W-:Y:S01]  /*20d70*/  IABS R4, R4 ;  /* 0x0000000400047213 */ /* 0x000fe20000000000 */
[----:B------:R-:W-:Y:S01]  /*20d80*/  IMAD.IADD R101, R214, 0x1, -R101 ;  /* 0x00000001d6657824 */ /* 0x000fe200078e0a65 */
[----:B------:R-:W-:Y:S02]  /*20d90*/  FSEL R29, R29, -INF , !P5 ;  /* 0xff8000001d1d7808 */ /* 0x000fe40006800000 */
[C---:B------:R-:W-:Y:S01]  /*20da0*/  ISETP.GE.AND P5, PT, R100.reuse, R210, PT ;  /* 0x000000d26400720c */ /* 0x040fe20003fa6270 */
[----:B------:R1:W2:Y:S03]  /*20db0*/  I2F R8, R4 ;  /* 0x0000000400087306 */ /* 0x0002a60000201400 */
[----:B------:R-:W-:Y:S02]  /*20dc0*/  ISETP.GE.OR P5, PT, R100, R218, !P5 ;  /* 0x000000da6400720c */ /* 0x000fe40006fa6670 */
[----:B-1----:R-:W-:Y:S01]  /*20dd0*/  IABS R4, R6 ;  /* 0x0000000600047213 */ /* 0x002fe20000000000 */
[----:B--2---:R-:W-:Y:S04]  /*20de0*/  FFMA.FTZ R43, R8, -R195, R43 ;  /* 0x800000c3082b7223 */ /* 0x004fe8000001002b */
[----:B------:R1:W2:Y:S01]  /*20df0*/  I2F R6, R4 ;  /* 0x0000000400067306 */ /* 0x0002a20000201400 */
[----:B------:R-:W-:Y:S02]  /*20e00*/  FSEL R43, R43, -INF , !P6 ;  /* 0xff8000002b2b7808 */ /* 0x000fe40007000000 */
[C---:B------:R-:W-:Y:S04]  /*20e10*/  ISETP.GE.AND P6, PT, R100.reuse, R209, PT ;  /* 0x000000d16400720c */ /* 0x040fe80003fc6270 */
[----:B------:R-:W-:Y:S02]  /*20e20*/  ISETP.GE.OR P6, PT, R100, R217, !P6 ;  /* 0x000000d96400720c */ /* 0x000fe400077c6670 */
[----:B-1----:R-:W-:Y:S01]  /*20e30*/  IABS R4, R5 ;  /* 0x0000000500047213 */ /* 0x002fe20000000000 */
[----:B--2---:R-:W-:Y:S03]  /*20e40*/  FFMA.FTZ R32, R6, -R195, R32 ;  /* 0x800000c306207223 */ /* 0x004fe60000010020 */
[----:B------:R1:W2:Y:S02]  /*20e50*/  I2F R5, R4 ;  /* 0x0000000400057306 */ /* 0x0002a40000201400 */
[----:B------:R-:W-:Y:S02]  /*20e60*/  FSEL R32, R32, -INF , !P1 ;  /* 0xff80000020207808 */ /* 0x000fe40004800000 */
[C---:B------:R-:W-:Y:S04]  /*20e70*/  ISETP.GE.AND P1, PT, R9.reuse, R207, PT ;  /* 0x000000cf0900720c */ /* 0x040fe80003f26270 */
[----:B------:R-:W-:Y:S01]  /*20e80*/  ISETP.GE.OR P1, PT, R9, R215, !P1 ;  /* 0x000000d70900720c */ /* 0x000fe20004f26670 */
[----:B-1----:R-:W-:Y:S02]  /*20e90*/  IMAD.IADD R4, R211, 0x1, -R9 ;  /* 0x00000001d3047824 */ /* 0x002fe400078e0a09 */
[----:B--2---:R-:W-:Y:S02]  /*20ea0*/  FFMA.FTZ R40, R5, -R195, R40 ;  /* 0x800000c305287223 */ /* 0x004fe40000010028 */
        /* <DEDUP_REMOVED lines=8> */
[----:B------:R-:W-:Y:S02]  /*20f30*/  IMAD.IADD R5, R212, 0x1, -R10 ;  /* 0x00000001d4057824 */ /* 0x000fe400078e0a0a */
[----:B--2---:R-:W-:Y:S01]  /*20f40*/  FFMA.FTZ R46, R8, -R195, R46 ;  /* 0x800000c3082e7223 */ /* 0x004fe2000001002e */
[----:B------:R-:W-:Y:S01]  /*20f50*/  IADD3 R8, R2, 0x29, RZ ;  /* 0x0000002902087810 */ /* 0x000fe20007ffe0ff */
[----:B------:R1:W2:Y:S03]  /*20f60*/  I2F R6, R4 ;  /* 0x0000000400067306 */ /* 0x0002a60000201400 */
        /* <DEDUP_REMOVED lines=31> */
[----:B------:R-:W-:Y:S02]  /*21160*/  ISETP.GE.OR P4, PT, R6, R215, !P4 ;  /* 0x000000d70600720c */ /* 0x000fe40006786670 */
[----:B-1----:R-:W-:Y:S01]  /*21170*/  IABS R4, R101 ;  /* 0x0000006500047213 */ /* 0x002fe20000000000 */
[-C--:B--2---:R-:W-:Y:S02]  /*21180*/  FFMA.FTZ R44, R5, -R195.reuse, R44 ;  /* 0x800000c3052c7223 */ /* 0x084fe4000001002c */
[--C-:B------:R-:W-:Y:S01]  /*21190*/  IMAD.IADD R5, R213, 0x1, -R10.reuse ;  /* 0x00000001d5057824 */ /* 0x100fe200078e0a0a */
[----:B------:R1:W2:Y:S01]  /*211a0*/  I2F R11, R4 ;  /* 0x00000004000b7306 */ /* 0x0002a20000201400 */
[----:B------:R-:W-:Y:S01]  /*211b0*/  IMAD.IADD R10, R214, 0x1, -R10 ;  /* 0x00000001d60a7824 */ /* 0x000fe200078e0a0a */
[----:B------:R-:W-:Y:S02]  /*211c0*/  FSEL R44, R44, -INF , !P2 ;  /* 0xff8000002c2c7808 */ /* 0x000fe40005000000 */
[C---:B------:R-:W-:Y:S02]  /*211d0*/  ISETP.GE.AND P2, PT, R9.reuse, R210, PT ;  /* 0x000000d20900720c */ /* 0x040fe40003f46270 */
[----:B------:R-:W-:Y:S02]  /*211e0*/  IABS R10, R10 ;  /* 0x0000000a000a7213 */ /* 0x000fe40000000000 */
[----:B------:R-:W-:Y:S01]  /*211f0*/  ISETP.GE.OR P2, PT, R9, R218, !P2 ;  /* 0x000000da0900720c */ /* 0x000fe20005746670 */
[----:B-1----:R-:W-:Y:S02]  /*21200*/  IMAD.IADD R4, R211, 0x1, -R6 ;  /* 0x00000001d3047824 */ /* 0x002fe400078e0a06 */
[----:B--2---:R-:W-:Y:S03]  /*21210*/  FFMA.FTZ R34, R11, -R195, R34 ;  /* 0x800000c30b227223 */ /* 0x004fe60000010022 */
[----:B------:R-:W-:Y:S02]  /*21220*/  IABS R4, R4 ;  /* 0x0000000400047213 */ /* 0x000fe40000000000 */
[----:B------:R-:W-:Y:S02]  /*21230*/  FSEL R34, R34, -INF , !P0 ;  /* 0xff80000022227808 */ /* 0x000fe40004000000 */
[C---:B------:R-:W-:Y:S01]  /*21240*/  ISETP.GE.AND P0, PT, R8.reuse, R208, PT ;  /* 0x000000d00800720c */ /* 0x040fe20003f06270 */
[----:B------:R1:W2:Y:S03]  /*21250*/  I2F R12, R4 ;  /* 0x00000004000c7306 */ /* 0x0002a60000201400 */
[----:B------:R-:W-:Y:S02]  /*21260*/  ISETP.GE.OR P0, PT, R8, R216, !P0 ;  /* 0x000000d80800720c */ /* 0x000fe40004706670 */
[----:B-1----:R-:W-:Y:S01]  /*21270*/  IABS R4, R5 ;  /* 0x0000000500047213 */ /* 0x002fe20000000000 */
[----:B------:R-:W-:Y:S02]  /*21280*/  IMAD.IADD R5, R212, 0x1, -R8 ;  /* 0x00000001d4057824 */ /* 0x000fe400078e0a08 */
[----:B--2---:R-:W-:Y:S01]  /*21290*/  FFMA.FTZ R58, R12, -R195, R58 ;  /* 0x800000c30c3a7223 */ /* 0x004fe2000001003a */
[----:B------:R-:W-:Y:S01]  /*212a0*/  IABS R12, R100 ;  /* 0x00000064000c7213 */ /* 0x000fe20000000000 */
[----:B------:R1:W2:Y:S03]  /*212b0*/  I2F R11, R4 ;  /* 0x00000004000b7306 */ /* 0x0002a60000201400 */
[----:B------:R-:W-:Y:S02]  /*212c0*/  FSEL R58, R58, -INF , !P4 ;  /* 0xff8000003a3a7808 */ /* 0x000fe40006000000 */
[C---:B------:R-:W-:Y:S04]  /*212d0*/  ISETP.GE.AND P4, PT, R9.reuse, R209, PT ;  /* 0x000000d10900720c */ /* 0x040fe80003f86270 */
[----:B------:R-:W-:Y:S01]  /*212e0*/  ISETP.GE.OR P4, PT, R9, R217, !P4 ;  /* 0x000000d90900720c */ /* 0x000fe20006786670 */
[----:B------:R-:W3:Y:S01]  /*212f0*/  I2F R12, R12 ;  /* 0x0000000c000c7306 */ /* 0x000ee20000201400 */
[----:B-1----:R-:W-:Y:S01]  /*21300*/  IABS R4, R5 ;  /* 0x0000000500047213 */ /* 0x002fe20000000000 */
[----:B--2---:R-:W-:Y:S01]  /*21310*/  FFMA.FTZ R37, R11, -R195, R37 ;  /* 0x800000c30b257223 */ /* 0x004fe20000010025 */
[----:B------:R-:W-:Y:S07]  /*21320*/  IADD3 R5, R2, 0x31, RZ ;  /* 0x0000003102057810 */ /* 0x000fee0007ffe0ff */
[----:B------:R1:W2:Y:S01]  /*21330*/  I2F R7, R4 ;  /* 0x0000000400077306 */ /* 0x0002a20000201400 */
[----:B------:R-:W-:Y:S02]  /*21340*/  FSEL R37, R37, -INF , !P3 ;  /* 0xff80000025257808 */ /* 0x000fe40005800000 */
[----:B------:R-:W-:Y:S01]  /*21350*/  ISETP.GE.AND P3, PT, R5, R207, PT ;  /* 0x000000cf0500720c */ /* 0x000fe20003f66270 */
[----:B---3--:R-:W-:Y:S01]  /*21360*/  FFMA.FTZ R35, R12, -R195, R35 ;  /* 0x800000c30c237223 */ /* 0x008fe20000010023 */
[----:B------:R-:W-:Y:S01]  /*21370*/  IABS R12, R0 ;  /* 0x00000000000c7213 */ /* 0x000fe20000000000 */
[----:B------:R-:W-:Y:S01]  /*21380*/  IMAD.IADD R0, R213, 0x1, -R8 ;  /* 0x00000001d5007824 */ /* 0x000fe200078e0a08 */
[----:B------:R-:W-:Y:S02]  /*21390*/  ISETP.GE.OR P3, PT, R5, R215, !P3 ;  /* 0x000000d70500720c */ /* 0x000fe40005f66670 */
[----:B------:R-:W-:Y:S02]  /*213a0*/  FSEL R35, R35, -INF , !P6 ;  /* 0xff80000023237808 */ /* 0x000fe40007000000 */
[----:B------:R-:W-:Y:S01]  /*213b0*/  IABS R0, R0 ;  /* 0x0000000000007213 */ /* 0x000fe20000000000 */
[----:B------:R-:W3:Y:S01]  /*213c0*/  I2F R12, R12 ;  /* 0x0000000c000c7306 */ /* 0x000ee20000201400 */
        /* <DEDUP_REMOVED lines=9> */
[----:B------:R1:W2:Y:S01]  /*21460*/  I2F R11, R4 ;  /* 0x00000004000b7306 */ /* 0x0002a20000201400 */
[----:B------:R-:W-:Y:S02]  /*21470*/  IABS R9, R9 ;  /* 0x0000000900097213 */ /* 0x000fe40000000000 */
[----:B------:R-:W-:Y:S01]  /*21480*/  ISETP.GE.OR P0, PT, R8, R218, !P0 ;  /* 0x000000da0800720c */ /* 0x000fe20004706670 */
[----:B---3--:R-:W-:Y:S05]  /*21490*/  FFMA.FTZ R38, R12, -R195, R38 ;  /* 0x800000c30c267223 */ /* 0x008fea0000010026 */
[----:B------:R-:W-:Y:S01]  /*214a0*/  FSEL R38, R38, -INF , !P1 ;  /* 0xff80000026267808 */ /* 0x000fe20004800000 */
[----:B------:R-:W3:Y:S01]  /*214b0*/  I2F R13, R9 ;  /* 0x00000009000d7306 */ /* 0x000ee20000201400 */
[C---:B------:R-:W-:Y:S04]  /*214c0*/  ISETP.GE.AND P1, PT, R5.reuse, R208, PT ;  /* 0x000000d00500720c */ /* 0x040fe80003f26270 */
[----:B------:R-:W-:Y:S02]  /*214d0*/  ISETP.GE.OR P1, PT, R5, R216, !P1 ;  /* 0x000000d80500720c */ /* 0x000fe40004f26670 */
[----:B-1----:R-:W-:Y:S01]  /*214e0*/  IABS R4, R7 ;  /* 0x0000000700047213 */ /* 0x002fe20000000000 */
[----:B--2---:R-:W-:Y:S03]  /*214f0*/  FFMA.FTZ R59, R11, -R195, R59 ;  /* 0x800000c30b3b7223 */ /* 0x004fe6000001003b */
[----:B------:R1:W2:Y:S02]  /*21500*/  I2F R7, R4 ;  /* 0x0000000400077306 */ /* 0x0002a40000201400 */
[----:B------:R-:W-:Y:S02]  /*21510*/  FSEL R59, R59, -INF , !P3 ;  /* 0xff8000003b3b7808 */ /* 0x000fe40005800000 */
[C---:B------:R-:W-:Y:S01]  /*21520*/  ISETP.GE.AND P3, PT, R8.reuse, R209, PT ;  /* 0x000000d10800720c */ /* 0x040fe20003f66270 */
[----:B---3--:R-:W-:Y:S03]  /*21530*/  FFMA.FTZ R50, R13, -R195, R50 ;  /* 0x800000c30d327223 */ /* 0x008fe60000010032 */
[----:B------:R-:W-:Y:S01]  /*21540*/  ISETP.GE.OR P3, PT, R8, R217, !P3 ;  /* 0x000000d90800720c */ /* 0x000fe20005f66670 */
[----:B------:R-:W-:Y:S01]  /*21550*/  IMAD.IADD R8, R214, 0x1, -R8 ;  /* 0x00000001d6087824 */ /* 0x000fe200078e0a08 */
[----:B------:R-:W3:Y:S01]  /*21560*/  LDL.LU R13, [R1+0x40] ;  /* 0x00004000010d7983 */ /* 0x000ee20000300800 */
[----:B------:R-:W-:Y:S03]  /*21570*/  FSEL R50, R50, -INF , !P4 ;  /* 0xff80000032327808 */ /* 0x000fe60006000000 */
[----:B------:R-:W-:Y:S01]  /*21580*/  IABS R8, R8 ;  /* 0x0000000800087213 */ /* 0x000fe20000000000 */
[----:B-1----:R-:W-:Y:S02]  /*21590*/  IMAD.IADD R4, R212, 0x1, -R6 ;  /* 0x00000001d4047824 */ /* 0x002fe400078e0a06 */
[-C--:B--2---:R-:W-:Y:S03]  /*215a0*/  FFMA.FTZ R48, R7, -R195.reuse, R48 ;  /* 0x800000c307307223 */ /* 0x084fe60000010030 */
[----:B------:R-:W-:Y:S02]  /*215b0*/  IABS R4, R4 ;  /* 0x0000000400047213 */ /* 0x000fe40000000000 */
[----:B------:R-:W-:Y:S02]  /*215c0*/  FSEL R48, R48, -INF , !P2 ;  /* 0xff80000030307808 */ /* 0x000fe40005000000 */
[----:B------:R1:W2:Y:S02]  /*215d0*/  I2F R11, R4 ;  /* 0x00000004000b7306 */ /* 0x0002a40000201400 */
[C---:B-1----:R-:W-:Y:S01]  /*215e0*/  IADD3 R4, R2.reuse, 0x38, RZ ;  /* 0x0000003802047810 */ /* 0x042fe20007ffe0ff */
[----:B--2---:R-:W-:Y:S01]  /*215f0*/  FFMA.FTZ R56, R11, -R195, R56 ;  /* 0x800000c30b387223 */ /* 0x004fe20000010038 */
[----:B------:R-:W-:Y:S06]  /*21600*/  IADD3 R2, R2, 0x39, RZ ;  /* 0x0000003902027810 */ /* 0x000fec0007ffe0ff */
[----:B------:R-:W1:Y:S01]  /*21610*/  I2F R11, R0 ;  /* 0x00000000000b7306 */ /* 0x000e620000201400 */
[----:B------:R-:W-:Y:S01]  /*21620*/  ISETP.GE.AND P2, PT, R4, R207, PT ;  /* 0x000000cf0400720c */ /* 0x000fe20003f46270 */
[----:B------:R-:W-:Y:S01]  /*21630*/  IMAD.IADD R7, R211, 0x1, -R4 ;  /* 0x00000001d3077824 */ /* 0x000fe200078e0a04 */
[----:B------:R-:W-:Y:S01]  /*21640*/  FSEL R56, R56, -INF , !P6 ;  /* 0xff80000038387808 */ /* 0x000fe20007000000 */
[--C-:B------:R-:W-:Y:S01]  /*21650*/  IMAD.IADD R9, R212, 0x1, -R2.reuse ;  /* 0x00000001d4097824 */ /* 0x100fe200078e0a02 */
[----:B------:R-:W-:Y:S02]  /*21660*/  ISETP.GE.OR P2, PT, R4, R215, !P2 ;  /* 0x000000d70400720c */ /* 0x000fe40005746670 */
[----:B------:R-:W-:Y:S02]  /*21670*/  IABS R7, R7 ;  /* 0x0000000700077213 */ /* 0x000fe40000000000 */
[----:B------:R-:W-:Y:S02]  /*21680*/  ISETP.GE.AND P6, PT, R6, R210, PT ;  /* 0x000000d20600720c */ /* 0x000fe40003fc6270 */
[----:B------:R-:W-:Y:S02]  /*21690*/  ISETP.GE.AND P4, PT, R2, R208, PT ;  /* 0x000000d00200720c */ /* 0x000fe40003f86270 */
[----:B------:R-:W-:Y:S01]  /*216a0*/  ISETP.GE.OR P6, PT, R6, R218, !P6 ;  /* 0x000000da0600720c */ /* 0x000fe200077c6670 */
[----:B------:R-:W2:Y:S01]  /*216b0*/  I2F R7, R7 ;  /* 0x0000000700077306 */ /* 0x000ea20000201400 */
[C---:B------:R-:W-:Y:S01]  /*216c0*/  ISETP.GE.OR P4, PT, R2.reuse, R216, !P4 ;  /* 0x000000d80200720c */ /* 0x040fe20006786670 */
[----:B-1----:R-:W-:Y:S01]  /*216d0*/  FFMA.FTZ R49, R11, -R195, R49 ;  /* 0x800000c30b317223 */ /* 0x002fe20000010031 */
[----:B------:R-:W4:Y:S01]  /*216e0*/  LD.E R0, [R108.64+0xdc] ;  /* 0x0000dc046c007980 */ /* 0x000f22000c101900 */
[----:B------:R-:W-:Y:S03]  /*216f0*/  IMAD.IADD R11, R211, 0x1, -R2 ;  /* 0x00000001d30b7824 */ /* 0x000fe600078e0a02 */
[----:B------:R-:W-:Y:S02]  /*21700*/  FSEL R49, R49, -INF , !P0 ;  /* 0xff80000031317808 */ /* 0x000fe40004000000 */
[C---:B------:R-:W-:Y:S04]  /*21710*/  ISETP.GE.AND P0, PT, R2.reuse, R207, PT ;  /* 0x000000cf0200720c */ /* 0x040fe80003f06270 */
[----:B------:R-:W-:Y:S01]  /*21720*/  ISETP.GE.OR P0, PT, R2, R215, !P0 ;  /* 0x000000d70200720c */ /* 0x000fe20004706670 */
[----:B--2---:R-:W-:Y:S02]  /*21730*/  FFMA.FTZ R62, R7, -R195, R62 ;  /* 0x800000c3073e7223 */ /* 0x004fe4000001003e */
[----:B------:R-:W-:Y:S03]  /*21740*/  IMAD.IADD R7, R212, 0x1, -R5 ;  /* 0x00000001d4077824 */ /* 0x000fe600078e0a05 */
[----:B------:R-:W-:Y:S02]  /*21750*/  FSEL R62, R62, -INF , !P2 ;  /* 0xff8000003e3e7808 */ /* 0x000fe40005000000 */
[----:B------:R-:W-:Y:S02]  /*21760*/  IABS R7, R7 ;  /* 0x0000000700077213 */ /* 0x000fe40000000000 */
[C---:B------:R-:W-:Y:S02]  /*21770*/  ISETP.GE.AND P2, PT, R6.reuse, R209, PT ;  /* 0x000000d10600720c */ /* 0x040fe40003f46270 */
[----:B------:R1:W2:Y:S02]  /*21780*/  I2F R12, R7 ;  /* 0x00000007000c7306 */ /* 0x0002a40000201400 */
[----:B------:R-:W-:Y:S02]  /*21790*/  ISETP.GE.OR P2, PT, R6, R217, !P2 ;  /* 0x000000d90600720c */ /* 0x000fe40005746670 */
[----:B-1----:R-:W-:Y:S01]  /*217a0*/  IABS R7, R11 ;  /* 0x0000000b00077213 */ /* 0x002fe20000000000 */
[-C--:B--2---:R-:W-:Y:S05]  /*217b0*/  FFMA.FTZ R57, R12, -R195.reuse, R57 ;  /* 0x800000c30c397223 */ /* 0x084fea0000010039 */
[----:B------:R1:W2:Y:S01]  /*217c0*/  I2F R12, R10 ;  /* 0x0000000a000c7306 */ /* 0x0002a20000201400 */
[----:B------:R-:W-:Y:S02]  /*217d0*/  FSEL R57, R57, -INF , !P1 ;  /* 0xff80000039397808 */ /* 0x000fe40004800000 */
[C---:B------:R-:W-:Y:S04]  /*217e0*/  ISETP.GE.AND P1, PT, R5.reuse, R210, PT ;  /* 0x000000d20500720c */ /* 0x040fe80003f26270 */
[----:B------:R-:W-:Y:S03]  /*217f0*/  ISETP.GE.OR P1, PT, R5, R218, !P1 ;  /* 0x000000da0500720c */ /* 0x000fe60004f26670 */
[----:B------:R2:W2:Y:S01]  /*21800*/  I2F R11, R7 ;  /* 0x00000007000b7306 */ /* 0x0004a20000201400 */
[----:B-1----:R-:W-:Y:S02]  /*21810*/  IMAD.IADD R10, R212, 0x1, -R4 ;  /* 0x00000001d40a7824 */ /* 0x002fe400078e0a04 */
[-C--:B--2---:R-:W-:Y:S05]  /*21820*/  FFMA.FTZ R39, R12, -R195.reuse, R39 ;  /* 0x800000c30c277223 */ /* 0x084fea0000010027 */
[----:B------:R-:W-:Y:S02]  /*21830*/  FSEL R39, R39, -INF , !P5 ;  /* 0xff80000027277808 */ /* 0x000fe40006800000 */
[C---:B------:R-:W-:Y:S01]  /*21840*/  ISETP.GE.AND P5, PT, R4.reuse, R208, PT ;  /* 0x000000d00400720c */ /* 0x040fe20003fa6270 */
[----:B------:R-:W-:Y:S02]  /*21850*/  IMAD.IADD R7, R213, 0x1, -R6 ;  /* 0x00000001d5077824 */ /* 0x000fe400078e0a06 */
[----:B------:R-:W-:Y:S01]  /*21860*/  FFMA.FTZ R63, R11, -R195, R63 ;  /* 0x800000c30b3f7223 */ /* 0x000fe2000001003f */
[----:B------:R-:W-:Y:S02]  /*21870*/  ISETP.GE.OR P5, PT, R4, R216, !P5 ;  /* 0x000000d80400720c */ /* 0x000fe40006fa6670 */
[----:B------:R-:W-:Y:S02]  /*21880*/  IABS R7, R7 ;  /* 0x0000000700077213 */ /* 0x000fe40000000000 */
[----:B------:R-:W-:Y:S02]  /*21890*/  FSEL R63, R63, -INF , !P0 ;  /* 0xff8000003f3f7808 */ /* 0x000fe40004000000 */
[C---:B------:R-:W-:Y:S01]  /*218a0*/  ISETP.GE.AND P0, PT, R5.reuse, R209, PT ;  /* 0x000000d10500720c */ /* 0x040fe20003f06270 */
[----:B------:R1:W2:Y:S03]  /*218b0*/  I2F R11, R7 ;  /* 0x00000007000b7306 */ /* 0x0002a60000201400 */
[----:B------:R-:W-:Y:S02]  /*218c0*/  ISETP.GE.OR P0, PT, R5, R217, !P0 ;  /* 0x000000d90500720c */ /* 0x000fe40004706670 */
[----:B-1----:R-:W-:Y:S01]  /*218d0*/  IABS R7, R10 ;  /* 0x0000000a00077213 */ /* 0x002fe20000000000 */
[-C--:B--2---:R-:W-:Y:S04]  /*218e0*/  FFMA.FTZ R52, R11, -R195.reuse, R52 ;  /* 0x800000c30b347223 */ /* 0x084fe80000010034 */
[----:B------:R1:W2:Y:S01]  /*218f0*/  I2F R10, R7 ;  /* 0x00000007000a7306 */ /* 0x0002a20000201400 */
[----:B------:R-:W-:Y:S02]  /*21900*/  FSEL R52, R52, -INF , !P6 ;  /* 0xff80000034347808 */ /* 0x000fe40007000000 */
[C---:B------:R-:W-:Y:S04]  /*21910*/  ISETP.GE.AND P6, PT, R4.reuse, R210, PT ;  /* 0x000000d20400720c */ /* 0x040fe80003fc6270 */
[----:B------:R-:W-:Y:S01]  /*21920*/  ISETP.GE.OR P6, PT, R4, R218, !P6 ;  /* 0x000000da0400720c */ /* 0x000fe200077c6670 */
[----:B-1----:R-:W-:Y:S02]  /*21930*/  IMAD.IADD R7, R213, 0x1, -R5 ;  /* 0x00000001d5077824 */ /* 0x002fe400078e0a05 */
[----:B--2---:R-:W-:Y:S02]  /*21940*/  FFMA.FTZ R60, R10, -R195, R60 ;  /* 0x800000c30a3c7223 */ /* 0x004fe4000001003c */
[----:B------:R-:W1:Y:S01]  /*21950*/  I2F R10, R8 ;  /* 0x00000008000a7306 */ /* 0x000e620000201400 */
[----:B------:R-:W-:Y:S02]  /*21960*/  IABS R7, R7 ;  /* 0x0000000700077213 */ /* 0x000fe40000000000 */
[----:B------:R-:W-:Y:S02]  /*21970*/  FSEL R60, R60, -INF , !P5 ;  /* 0xff8000003c3c7808 */ /* 0x000fe40006800000 */
[C---:B------:R-:W-:Y:S04]  /*21980*/  ISETP.GE.AND P5, PT, R4.reuse, R209, PT ;  /* 0x000000d10400720c */ /* 0x040fe80003fa6270 */
[----:B------:R-:W-:Y:S01]  /*21990*/  ISETP.GE.OR P5, PT, R4, R217, !P5 ;  /* 0x000000d90400720c */ /* 0x000fe20006fa6670 */
[----:B------:R2:W2:Y:S01]  /*219a0*/  I2F R12, R7 ;  /* 0x00000007000c7306 */ /* 0x0004a20000201400 */
[----:B-1----:R-:W-:Y:S02]  /*219b0*/  FFMA.FTZ R51, R10, -R195, R51 ;  /* 0x800000c30a337223 */ /* 0x002fe40000010033 */
[----:B------:R-:W-:Y:S03]  /*219c0*/  IMAD.IADD R8, R214, 0x1, -R6 ;  /* 0x00000001d6087824 */ /* 0x000fe600078e0a06 */
[----:B------:R-:W-:Y:S02]  /*219d0*/  FSEL R51, R51, -INF , !P3 ;  /* 0xff80000033337808 */ /* 0x000fe40005800000 */
[----:B--2---:R-:W-:Y:S01]  /*219e0*/  IABS R7, R9 ;  /* 0x0000000900077213 */ /* 0x004fe20000000000 */
[-C--:B------:R-:W-:Y:S02]  /*219f0*/  FFMA.FTZ R53, R12, -R195.reuse, R53 ;  /* 0x800000c30c357223 */ /* 0x080fe40000010035 */
[----:B------:R-:W2:Y:S01]  /*21a00*/  LDL.LU R12, [R1+0x44] ;  /* 0x00004400010c7983 */ /* 0x000ea20000300800 */
[----:B------:R1:W1:Y:S02]  /*21a10*/  I2F R11, R7 ;  /* 0x00000007000b7306 */ /* 0x0002640000201400 */
[----:B------:R-:W-:Y:S02]  /*21a20*/  FSEL R53, R53, -INF , !P1 ;  /* 0xff80000035357808 */ /* 0x000fe40004800000 */
[C---:B------:R-:W-:Y:S04]  /*21a30*/  ISETP.GE.AND P1, PT, R2.reuse, R210, PT ;  /* 0x000000d20200720c */ /* 0x040fe80003f26270 */
[----:B------:R-:W-:Y:S01]  /*21a40*/  ISETP.GE.OR P1, PT, R2, R218, !P1 ;  /* 0x000000da0200720c */ /* 0x000fe20004f26670 */
[--C-:B-1----:R-:W-:Y:S02]  /*21a50*/  IMAD.IADD R7, R213, 0x1, -R4.reuse ;  /* 0x00000001d5077824 */ /* 0x102fe400078e0a04 */
[----:B------:R-:W-:Y:S02]  /*21a60*/  FFMA.FTZ R61, R11, -R195, R61 ;  /* 0x800000c30b3d7223 */ /* 0x000fe4000001003d */
[----:B------:R-:W-:Y:S01]  /*21a70*/  IMAD.IADD R4, R214, 0x1, -R4 ;  /* 0x00000001d6047824 */ /* 0x000fe200078e0a04 */
[----:B------:R-:W-:Y:S02]  /*21a80*/  IABS R7, R7 ;  /* 0x0000000700077213 */ /* 0x000fe40000000000 */
[----:B------:R-:W-:Y:S02]  /*21a90*/  FSEL R61, R61, -INF , !P4 ;  /* 0xff8000003d3d7808 */ /* 0x000fe40006000000 */
[----:B------:R-:W-:Y:S01]  /*21aa0*/  IABS R4, R4 ;  /* 0x0000000400047213 */ /* 0x000fe20000000000 */
[----:B------:R-:W-:Y:S01]  /*21ab0*/  IMAD.MOV.U32 R6, RZ, RZ, R7 ;  /* 0x000000ffff067224 */ /* 0x000fe200078e0007 */
[----:B------:R-:W-:Y:S02]  /*21ac0*/  IABS R7, R8 ;  /* 0x0000000800077213 */ /* 0x000fe40000000000 */
[C---:B------:R-:W-:Y:S01]  /*21ad0*/  ISETP.GE.AND P4, PT, R2.reuse, R209, PT ;  /* 0x000000d10200720c */ /* 0x040fe20003f86270 */
[----:B------:R1:W1:Y:S03]  /*21ae0*/  I2F R9, R6 ;  /* 0x0000000600097306 */ /* 0x0002660000201400 */
[----:B------:R-:W-:Y:S07]  /*21af0*/  ISETP.GE.OR P4, PT, R2, R217, !P4 ;  /* 0x000000d90200720c */ /* 0x000fee0006786670 */
[----:B------:R3:W3:Y:S01]  /*21b00*/  I2F R8, R7 ;  /* 0x0000000700087306 */ /* 0x0006e20000201400 */
[----:B-1----:R-:W-:Y:S02]  /*21b10*/  IMAD.IADD R6, R213, 0x1, -R2 ;  /* 0x00000001d5067824 */ /* 0x002fe400078e0a02 */
[-C--:B------:R-:W-:Y:S03]  /*21b20*/  FFMA.FTZ R64, R9, -R195.reuse, R64 ;  /* 0x800000c309407223 */ /* 0x080fe60000010040 */
[----:B------:R-:W-:Y:S02]  /*21b30*/  IABS R6, R6 ;  /* 0x0000000600067213 */ /* 0x000fe40000000000 */
[----:B------:R-:W-:Y:S01]  /*21b40*/  FSEL R64, R64, -INF , !P6 ;  /* 0xff80000040407808 */ /* 0x000fe20007000000 */
[----:B---3--:R-:W-:Y:S02]  /*21b50*/  IMAD.IADD R7, R214, 0x1, -R5 ;  /* 0x00000001d6077824 */ /* 0x008fe400078e0a05 */
[----:B------:R-:W-:Y:S02]  /*21b60*/  IMAD.MOV.U32 R5, RZ, RZ, R6 ;  /* 0x000000ffff057224 */ /* 0x000fe400078e0006 */
[----:B------:R-:W-:Y:S01]  /*21b70*/  FFMA.FTZ R54, R8, -R195, R54 ;  /* 0x800000c308367223 */ /* 0x000fe20000010036 */
[----:B------:R-:W-:Y:S02]  /*21b80*/  IABS R6, R7 ;  /* 0x0000000700067213 */ /* 0x000fe40000000000 */
[----:B------:R1:W3:Y:S02]  /*21b90*/  I2F R7, R4 ;  /* 0x0000000400077306 */ /* 0x0002e40000201400 */
[----:B------:R-:W-:Y:S08]  /*21ba0*/  FSEL R54, R54, -INF , !P2 ;  /* 0xff80000036367808 */ /* 0x000ff00005000000 */
[----:B------:R-:W4:Y:S10]  /*21bb0*/  I2F R5, R5 ;  /* 0x0000000500057306 */ /* 0x000f340000201400 */
[----:B------:R-:W4:Y:S01]  /*21bc0*/  I2F R6, R6 ;  /* 0x0000000600067306 */ /* 0x000f220000201400 */
[----:B-1----:R-:W-:Y:S01]  /*21bd0*/  FMNMX.FTZ R4, R176, R3, !PT ;  /* 0x00000003b0047209 */ /* 0x002fe20007810000 */
[-C--:B---3--:R-:W-:Y:S03]  /*21be0*/  FFMA.FTZ R66, R7, -R195.reuse, R66 ;  /* 0x800000c307427223 */ /* 0x088fe60000010042 */
[----:B------:R-:W-:Y:S02]  /*21bf0*/  FMNMX.FTZ R4, R183, R4, !PT ;  /* 0x00000004b7047209 */ /* 0x000fe40007810000 */
[----:B------:R-:W-:Y:S02]  /*21c00*/  FSEL R66, R66, -INF , !P5 ;  /* 0xff80000042427808 */ /* 0x000fe40006800000 */
[----:B------:R-:W-:Y:S01]  /*21c10*/  FMNMX.FTZ R4, R182, R4, !PT ;  /* 0x00000004b6047209 */ /* 0x000fe20007810000 */
[----:B----4-:R-:W-:Y:S01]  /*21c20*/  FFMA.FTZ R65, R5, -R195, R65 ;  /* 0x800000c305417223 */ /* 0x010fe20000010041 */
[----:B------:R-:W-:Y:S02]  /*21c30*/  FMNMX.FTZ R5, R177, R104, !PT ;  /* 0x00000068b1057209 */ /* 0x000fe40007810000 */
[----:B------:R-:W-:Y:S02]  /*21c40*/  FMNMX.FTZ R103, R110, R4, !PT ;  /* 0x000000046e677209 */ /* 0x000fe40007810000 */
[----:B------:R-:W-:Y:S02]  /*21c50*/  FMNMX.FTZ R4, R178, R105, !PT ;  /* 0x00000069b2047209 */ /* 0x000fe40007810000 */
[----:B------:R-:W-:Y:S02]  /*21c60*/  FSEL R65, R65, -INF , !P1 ;  /* 0xff80000041417808 */ /* 0x000fe40004800000 */
[----:B------:R-:W-:Y:S01]  /*21c70*/  FMNMX.FTZ R4, R15, R4, !PT ;  /* 0x000000040f047209 */ /* 0x000fe20007810000 */
[----:B------:R-:W-:Y:S01]  /*21c80*/  FFMA.FTZ R55, R6, -R195, R55 ;  /* 0x800000c306377223 */ /* 0x000fe20000010037 */
[----:B------:R-:W-:Y:S01]  /*21c90*/  FMNMX.FTZ R103, R201, R103, !PT ;  /* 0x00000067c9677209 */ /* 0x000fe20007810000 */
[----:B------:R-:W-:Y:S01]  /*21ca0*/  IMAD.IADD R6, R214, 0x1, -R2 ;  /* 0x00000001d6067824 */ /* 0x000fe200078e0a02 */
        /* <DEDUP_REMOVED lines=38> */
[----:B------:R-:W3:Y:S01]  /*21f10*/  SHFL.BFLY PT, R8, R100, 0x2, 0x1f ;  /* 0x0c401f0064087f89 */ /* 0x000ee200000e0000 */
[----:B------:R-:W-:Y:S01]  /*21f20*/  FMNMX.FTZ R2, R50, R2, !PT ;  /* 0x0000000232027209 */ /* 0x000fe20007810000 */
[----:B-1----:R-:W-:Y:S01]  /*21f30*/  FFMA.FTZ R67, R7, -R195, R67 ;  /* 0x800000c307437223 */ /* 0x002fe20000010043 */
[----:B------:R-:W-:Y:S02]  /*21f40*/  FMNMX.FTZ R4, R53, R4, !PT ;  /* 0x0000000435047209 */ /* 0x000fe40007810000 */
[----:B------:R-:W-:Y:S02]  /*21f50*/  FMNMX.FTZ R2, R51, R2, !PT ;  /* 0x0000000233027209 */ /* 0x000fe40007810000 */
[----:B------:R-:W-:Y:S02]  /*21f60*/  FMNMX.FTZ R4, R64, R4, !PT ;  /* 0x0000000440047209 */ /* 0x000fe40007810000 */
[----:B------:R-:W-:Y:S02]  /*21f70*/  FMNMX.FTZ R5, R54, R2, !PT ;  /* 0x0000000236057209 */ /* 0x000fe40007810000 */
[----:B------:R-:W-:Y:S02]  /*21f80*/  FMNMX.FTZ R2, R65, R4, !PT ;  /* 0x0000000441027209 */ /* 0x000fe40007810000 */
[----:B------:R-:W-:Y:S02]  /*21f90*/  FMNMX.FTZ R103, R27, R103, !PT ;  /* 0x000000671b677209 */ /* 0x000fe40007810000 */
[----:B------:R-:W-:Y:S01]  /*21fa0*/  FSEL R55, R55, -INF , !P0 ;  /* 0xff80000037377808 */ /* 0x000fe20004000000 */
[----:B------:R-:W1:Y:S01]  /*21fb0*/  SHFL.BFLY PT, R7, R2, 0x2, 0x1f ;  /* 0x0c401f0002077f89 */ /* 0x000e6200000e0000 */
[----:B------:R-:W-:Y:S02]  /*21fc0*/  FMNMX.FTZ R103, R30, R103, !PT ;  /* 0x000000671e677209 */ /* 0x000fe40007810000 */
[----:B------:R-:W-:Y:S02]  /*21fd0*/  FMNMX.FTZ R4, R55, R5, !PT ;  /* 0x0000000537047209 */ /* 0x000fe40007810000 */
[----:B------:R-:W-:Y:S02]  /*21fe0*/  FMNMX.FTZ R103, R31, R103, !PT ;  /* 0x000000671f677209 */ /* 0x000fe40007810000 */
[----:B------:R-:W-:Y:S02]  /*21ff0*/  FSEL R67, R67, -INF , !P4 ;  /* 0xff80000043437808 */ /* 0x000fe40006000000 */
[----:B---3--:R-:W-:Y:S02]  /*22000*/  FMNMX.FTZ R100, R100, R8, !PT ;  /* 0x0000000864647209 */ /* 0x008fe40007810000 */
[----:B------:R-:W-:Y:S02]  /*22010*/  FMNMX.FTZ R4, R66, R4, !PT ;  /* 0x0000000442047209 */ /* 0x000fe40007810000 */
[----:B------:R-:W-:Y:S01]  /*22020*/  FMNMX.FTZ R103, R42, R103, !PT ;  /* 0x000000672a677209 */ /* 0x000fe20007810000 */
[----:B------:R-:W3:Y:S01]  /*22030*/  SHFL.BFLY PT, R8, R100, 0x1, 0x1f ;  /* 0x0c201f0064087f89 */ /* 0x000ee200000e0000 */
[----:B------:R-:W-:Y:S02]  /*22040*/  FMNMX.FTZ R4, R67, R4, !PT ;  /* 0x0000000443047209 */ /* 0x000fe40007810000 */
[----:B------:R-:W-:Y:S04]  /*22050*/  FMNMX.FTZ R103, R43, R103, !PT ;  /* 0x000000672b677209 */ /* 0x000fe80007810000 */
[----:B------:R-:W-:Y:S01]  /*22060*/  FMNMX.FTZ R103, R46, R103, !PT ;  /* 0x000000672e677209 */ /* 0x000fe20007810000 */
[----:B------:R-:W4:Y:S01]  /*22070*/  SHFL.BFLY PT, R5, R4, 0x2, 0x1f ;  /* 0x0c401f0004057f89 */ /* 0x000f2200000e0000 */
[----:B-1----:R-:W-:Y:S02]  /*22080*/  FMNMX.FTZ R2, R2, R7, !PT ;  /* 0x0000000702027209 */ /* 0x002fe40007810000 */
[----:B------:R-:W-:Y:S04]  /*22090*/  FMNMX.FTZ R103, R47, R103, !PT ;  /* 0x000000672f677209 */ /* 0x000fe80007810000 */
[----:B------:R-:W-:Y:S01]  /*220a0*/  FMNMX.FTZ R103, R58, R103, !PT ;  /* 0x000000673a677209 */ /* 0x000fe20007810000 */
[----:B------:R-:W1:Y:S03]  /*220b0*/  SHFL.BFLY PT, R102, R2, 0x1, 0x1f ;  /* 0x0c201f0002667f89 */ /* 0x000e6600000e0000 */
[----:B------:R-:W-:Y:S02]  /*220c0*/  FMNMX.FTZ R103, R59, R103, !PT ;  /* 0x000000673b677209 */ /* 0x000fe40007810000 */
[----:B---3--:R-:W-:Y:S02]  /*220d0*/  FMNMX.FTZ R100, R100, R8, !PT ;  /* 0x0000000864647209 */ /* 0x008fe40007810000 */
[----:B------:R-:W-:Y:S02]  /*220e0*/  FMNMX.FTZ R103, R62, R103, !PT ;  /* 0x000000673e677209 */ /* 0x000fe40007810000 */
[----:B------:R-:W-:Y:S01]  /*220f0*/  FSETP.NEU.FTZ.AND P1, PT, R100, -INF , PT ;  /* 0xff8000006400780b */ /* 0x000fe20003f3d000 */
[----:B------:R-:W-:Y:S01]  /*22100*/  FMUL.FTZ R10, R0, R100 ;  /* 0x00000064000a7220 */ /* 0x000fe20000410000 */
[----:B------:R-:W-:Y:S02]  /*22110*/  FMNMX.FTZ R103, R63, R103, !PT ;  /* 0x000000673f677209 */ /* 0x000fe40007810000 */
[----:B----4-:R-:W-:Y:S02]  /*22120*/  FMNMX.FTZ R4, R4, R5, !PT ;  /* 0x0000000504047209 */ /* 0x010fe40007810000 */
[----:B------:R-:W-:Y:S01]  /*22130*/  FSEL R10, R10, RZ, P1 ;  /* 0x000000ff0a0a7208 */ /* 0x000fe20000800000 */
[----:B------:R-:W3:Y:S04]  /*22140*/  SHFL.BFLY PT, R6, R103, 0x2, 0x1f ;  /* 0x0c401f0067067f89 */ /* 0x000ee800000e0000 */
[--C-:B------:R-:W-:Y:S01]  /*22150*/  FFMA.FTZ R219, R25, R0, -R10.reuse ;  /* 0x0000000019db7223 */ /* 0x100fe2000001080a */
[----:B-1----:R-:W-:Y:S01]  /*22160*/  FMNMX.FTZ R102, R2, R102, !PT ;  /* 0x0000006602667209 */ /* 0x002fe20007810000 */
[-CC-:B------:R-:W-:Y:S02]  /*22170*/  FFMA.FTZ R2, R177, R0.reuse, -R10.reuse ;  /* 0x00000000b1027223 */ /* 0x180fe4000001080a */
[----:B------:R-:W1:Y:S01]  /*22180*/  SHFL.BFLY PT, R101, R4, 0x1, 0x1f ;  /* 0x0c201f0004657f89 */ /* 0x000e6200000e0000 */
[--C-:B------:R-:W-:Y:S01]  /*22190*/  FFMA.FTZ R223, R29, R0, -R10.reuse ;  /* 0x000000001ddf7223 */ /* 0x100fe2000001080a */
[----:B------:R-:W-:Y:S01]  /*221a0*/  FSETP.NEU.FTZ.AND P3, PT, R102, -INF , PT ;  /* 0xff8000006600780b */ /* 0x000fe20003f7d000 */
[----:B------:R4:W-:Y:S01]  /*221b0*/  MUFU.EX2 R206, R2 ;  /* 0x0000000200ce7308 */ /* 0x0009e20000000800 */
[----:B------:R-:W-:Y:S02]  /*221c0*/  FMUL.FTZ R8, R0, R102 ;  /* 0x0000006600087220 */ /* 0x000fe40000410000 */
[-CC-:B------:R-:W-:Y:S02]  /*221d0*/  FFMA.FTZ R231, R40, R0.reuse, -R10.reuse ;  /* 0x0000000028e77223 */ /* 0x180fe4000001080a */
[-CC-:B------:R-:W-:Y:S01]  /*221e0*/  FFMA.FTZ R221, R28, R0.reuse, -R10.reuse ;  /* 0x000000001cdd7223 */ /* 0x180fe2000001080a */
[----:B------:R-:W-:Y:S01]  /*221f0*/  FSEL R8, R8, RZ, P3 ;  /* 0x000000ff08087208 */ /* 0x000fe20001800000 */
[-CC-:B------:R-:W-:Y:S02]  /*22200*/  FFMA.FTZ R233, R41, R0.reuse, -R10.reuse ;  /* 0x0000000029e97223 */ /* 0x180fe4000001080a */
[-C--:B------:R-:W-:Y:S02]  /*22210*/  FFMA.FTZ R241, R44, R0.reuse, -R10 ;  /* 0x000000002cf17223 */ /* 0x080fe4000001080a */
[--C-:B------:R-:W-:Y:S01]  /*22220*/  FFMA.FTZ R193, R64, R0, -R8.reuse ;  /* 0x0000000040c17223 */ /* 0x100fe20000010808 */
[----:B---3--:R-:W-:Y:S01]  /*22230*/  FMNMX.FTZ R103, R103, R6, !PT ;  /* 0x0000000667677209 */ /* 0x008fe20007810000 */
[-CC-:B------:R-:W-:Y:S02]  /*22240*/  FFMA.FTZ R192, R65, R0.reuse, -R8.reuse ;  /* 0x0000000041c07223 */ /* 0x180fe40000010808 */
[-CC-:B------:R-:W-:Y:S02]  /*22250*/  FFMA.FTZ R222, R32, R0.reuse, -R8.reuse ;  /* 0x0000000020de7223 */ /* 0x180fe40000010808 */
[-CC-:B------:R-:W-:Y:S01]  /*22260*/  FFMA.FTZ R226, R33, R0.reuse, -R8.reuse ;  /* 0x0000000021e27223 */ /* 0x180fe20000010808 */
[----:B------:R-:W3:Y:S01]  /*22270*/  SHFL.BFLY PT, R6, R103, 0x1, 0x1f ;  /* 0x0c201f0067067f89 */ /* 0x000ee200000e0000 */
[-CC-:B------:R-:W-:Y:S01]  /*22280*/  FFMA.FTZ R236, R36, R0.reuse, -R8.reuse ;  /* 0x0000000024ec7223 */ /* 0x180fe20000010808 */
[----:B-1----:R-:W-:Y:S01]  /*22290*/  FMNMX.FTZ R101, R4, R101, !PT ;  /* 0x0000006504657209 */ /* 0x002fe20007810000 */
[-CC-:B------:R-:W-:Y:S02]  /*222a0*/  FFMA.FTZ R4, R16, R0.reuse, -R8.reuse ;  /* 0x0000000010047223 */ /* 0x180fe40000010808 */
[-CC-:B----4-:R-:W-:Y:S01]  /*222b0*/  FFMA.FTZ R2, R178, R0.reuse, -R8.reuse ;  /* 0x00000000b2027223 */ /* 0x190fe20000010808 */
[----:B------:R-:W-:Y:S01]  /*222c0*/  FSETP.NEU.FTZ.AND P2, PT, R101, -INF , PT ;  /* 0xff8000006500780b */ /* 0x000fe20003f5d000 */
[----:B------:R-:W-:Y:S01]  /*222d0*/  FMUL.FTZ R9, R0, R101 ;  /* 0x0000006500097220 */ /* 0x000fe20000410000 */
[----:B------:R1:W-:Y:S01]  /*222e0*/  MUFU.EX2 R204, R4 ;  /* 0x0000000400cc7308 */ /* 0x0003e20000000800 */
[-CC-:B------:R-:W-:Y:S02]  /*222f0*/  FFMA.FTZ R238, R37, R0.reuse, -R8.reuse ;  /* 0x0000000025ee7223 */ /* 0x180fe40000010808 */
[-CC-:B------:R-:W-:Y:S01]  /*22300*/  FFMA.FTZ R244, R48, R0.reuse, -R8.reuse ;  /* 0x0000000030f47223 */ /* 0x180fe20000010808 */
[----:B------:R-:W-:Y:S01]  /*22310*/  FSEL R9, R9, RZ, P2 ;  /* 0x000000ff09097208 */ /* 0x000fe20001000000 */
[-CC-:B------:R-:W-:Y:S02]  /*22320*/  FFMA.FTZ R248, R49, R0.reuse, -R8.reuse ;  /* 0x0000000031f87223 */ /* 0x180fe40000010808 */
[-CC-:B------:R-:W-:Y:S02]  /*22330*/  FFMA.FTZ R252, R52, R0.reuse, -R8.reuse ;  /* 0x0000000034fc7223 */ /* 0x180fe40000010808 */
[-CC-:B------:R-:W-:Y:S01]  /*22340*/  FFMA.FTZ R230, R38, R0.reuse, -R9.reuse ;  /* 0x0000000026e67223 */ /* 0x180fe20000010809 */
[----:B------:R4:W-:Y:S01]  /*22350*/  MUFU.EX2 R178, R2 ;  /* 0x0000000200b27308 */ /* 0x0009e20000000800 */
[-CC-:B------:R-:W-:Y:S02]  /*22360*/  FFMA.FTZ R107, R53, R0.reuse, -R8.reuse ;  /* 0x00000000356b7223 */ /* 0x180fe40000010808 */
[-CC-:B------:R-:W-:Y:S02]  /*22370*/  FFMA.FTZ R220, R34, R0.reuse, -R9.reuse ;  /* 0x0000000022dc7223 */ /* 0x180fe40000010809 */
[--C-:B------:R-:W-:Y:S01]  /*22380*/  FFMA.FTZ R224, R35, R0, -R9.reuse ;  /* 0x0000000023e07223 */ /* 0x100fe20000010809 */
[----:B---3--:R-:W-:Y:S01]  /*22390*/  FMNMX.FTZ R103, R103, R6, !PT ;  /* 0x0000000667677209 */ /* 0x008fe20007810000 */
[-CC-:B------:R-:W-:Y:S02]  /*223a0*/  FFMA.FTZ R232, R39, R0.reuse, -R9.reuse ;  /* 0x0000000027e87223 */ /* 0x180fe40000010809 */
[-CC-:B------:R-:W-:Y:S01]  /*223b0*/  FFMA.FTZ R243, R50, R0.reuse, -R9.reuse ;  /* 0x0000000032f37223 */ /* 0x180fe20000010809 */
[----:B------:R-:W-:Y:S01]  /*223c0*/  FSETP.NEU.FTZ.AND P0, PT, R103, -INF , PT ;  /* 0xff8000006700780b */ /* 0x000fe20003f1d000 */
[----:B------:R-:W-:Y:S02]  /*223d0*/  FMUL.FTZ R7, R0, R103 ;  /* 0x0000006700077220 */ /* 0x000fe40000410000 */
[-CC-:B------:R-:W-:Y:S02]  /*223e0*/  FFMA.FTZ R246, R51, R0.reuse, -R9.reuse ;  /* 0x0000000033f67223 */ /* 0x180fe40000010809 */
[-C--:B-1----:R-:W-:Y:S01]  /*223f0*/  FFMA.FTZ R4, R17, R0.reuse, -R8 ;  /* 0x0000000011047223 */ /* 0x082fe20000010808 */
[----:B------:R-:W-:Y:S01]  /*22400*/  FSEL R7, R7, RZ, P0 ;  /* 0x000000ff07077208 */ /* 0x000fe20000000000 */
[-CC-:B------:R-:W-:Y:S02]  /*22410*/  FFMA.FTZ R250, R54, R0.reuse, -R9.reuse ;  /* 0x0000000036fa7223 */ /* 0x180fe40000010809 */
[----:B------:R1:W-:Y:S01]  /*22420*/  MUFU.EX2 R187, R4 ;  /* 0x0000000400bb7308 */ /* 0x0003e20000000800 */
[-C--:B------:R-:W-:Y:S02]  /*22430*/  FFMA.FTZ R55, R55, R0.reuse, -R9 ;  /* 0x0000000037377223 */ /* 0x080fe40000010809 */
[-C--:B------:R-:W-:Y:S02]  /*22440*/  FFMA.FTZ R5, R176, R0.reuse, -R7 ;  /* 0x00000000b0057223 */ /* 0x080fe40000010807 */
[-C--:B----4-:R-:W-:Y:S02]  /*22450*/  FFMA.FTZ R2, R179, R0.reuse, -R9 ;  /* 0x00000000b3027223 */ /* 0x090fe40000010809 */
[-CC-:B------:R-:W-:Y:S02]  /*22460*/  FFMA.FTZ R11, R201, R0.reuse, -R7.reuse ;  /* 0x00000000c90b7223 */ /* 0x180fe40000010807 */
        /* <DEDUP_REMOVED lines=8> */
[-CC-:B------:R-:W-:Y:S02]  /*224f0*/  FFMA.FTZ R240, R46, R0.reuse, -R7.reuse ;  /* 0x000000002ef07223 */ /* 0x180fe40000010807 */
[-C--:B------:R-:W-:Y:S02]  /*22500*/  FFMA.FTZ R242, R47, R0.reuse, -R7 ;  /* 0x000000002ff27223 */ /* 0x080fe40000010807 */
[-C--:B-1----:R-:W-:Y:S02]  /*22510*/  FFMA.FTZ R4, R19, R0.reuse, -R9 ;  /* 0x0000000013047223 */ /* 0x082fe40000010809 */
[-CC-:B------:R-:W-:Y:S02]  /*22520*/  FFMA.FTZ R17, R58, R0.reuse, -R7.reuse ;  /* 0x000000003a117223 */ /* 0x180fe40000010807 */
[-C--:B------:R-:W-:Y:S01]  /*22530*/  FFMA.FTZ R16, R59, R0.reuse, -R7 ;  /* 0x000000003b107223 */ /* 0x080fe20000010807 */
[----:B------:R1:W-:Y:S01]  /*22540*/  MUFU.EX2 R186, R4 ;  /* 0x0000000400ba7308 */ /* 0x0003e20000000800 */
[-CC-:B------:R-:W-:Y:S02]  /*22550*/  FFMA.FTZ R66, R66, R0.reuse, -R9.reuse ;  /* 0x0000000042427223 */ /* 0x180fe40000010809 */
[-C--:B------:R-:W-:Y:S02]  /*22560*/  FFMA.FTZ R67, R67, R0.reuse, -R9 ;  /* 0x0000000043437223 */ /* 0x080fe40000010809 */
[-C--:B---3--:R-:W-:Y:S02]  /*22570*/  FFMA.FTZ R2, R183, R0.reuse, -R7 ;  /* 0x00000000b7027223 */ /* 0x088fe40000010807 */
[-CC-:B------:R-:W-:Y:S02]  /*22580*/  FFMA.FTZ R247, R45, R0.reuse, -R10.reuse ;  /* 0x000000002df77223 */ /* 0x180fe4000001080a */
[-CC-:B------:R-:W-:Y:S01]  /*22590*/  FFMA.FTZ R249, R56, R0.reuse, -R10.reuse ;  /* 0x0000000038f97223 */ /* 0x180fe2000001080a */
[----:B------:R3:W-:Y:S01]  /*225a0*/  MUFU.EX2 R111, R2 ;  /* 0x00000002006f7308 */ /* 0x0007e20000000800 */
[-CC-:B------:R-:W-:Y:S02]  /*225b0*/  FFMA.FTZ R251, R57, R0.reuse, -R10.reuse ;  /* 0x0000000039fb7223 */ /* 0x180fe4000001080a */
[-C--:B------:R-:W-:Y:S02]  /*225c0*/  FFMA.FTZ R35, R60, R0.reuse, -R10 ;  /* 0x000000003c237223 */ /* 0x080fe4000001080a */
[-C--:B----4-:R-:W-:Y:S02]  /*225d0*/  FFMA.FTZ R5, R15, R0.reuse, -R8 ;  /* 0x000000000f057223 */ /* 0x090fe40000010808 */
[-CC-:B------:R-:W-:Y:S02]  /*225e0*/  FFMA.FTZ R50, R61, R0.reuse, -R10.reuse ;  /* 0x000000003d327223 */ /* 0x180fe4000001080a */
[----:B------:R-:W-:Y:S01]  /*225f0*/  IMAD.MOV.U32 R38, RZ, RZ, R191 ;  /* 0x000000ffff267224 */ /* 0x000fe200078e00bf */
[----:B------:R-:W-:Y:S01]  /*22600*/  MUFU.EX2 R176, R5 ;  /* 0x0000000500b07308 */ /* 0x000fe20000000800 */
[----:B------:R-:W-:Y:S02]  /*22610*/  IMAD.MOV.U32 R39, RZ, RZ, R189 ;  /* 0x000000ffff277224 */ /* 0x000fe400078e00bd */
[----:B------:R-:W-:Y:S02]  /*22620*/  IMAD.MOV.U32 R34, RZ, RZ, R107 ;  /* 0x000000ffff227224 */ /* 0x000fe400078e006b */
[-CC-:B-1----:R-:W-:Y:S05]  /*22630*/  FFMA.FTZ R4, R184, R0.reuse, -R10.reuse ;  /* 0x00000000b8047223 */ /* 0x182fea000001080a */
[----:B------:R1:W-:Y:S01]  /*22640*/  MUFU.EX2 R205, R4 ;  /* 0x0000000400cd7308 */ /* 0x0003e20000000800 */
[-C--:B---3--:R-:W-:Y:S09]  /*22650*/  FFMA.FTZ R2, R14, R0.reuse, -R9 ;  /* 0x000000000e027223 */ /* 0x088ff20000010809 */
[----:B------:R3:W-:Y:S10]  /*22660*/  MUFU.EX2 R177, R2 ;  /* 0x0000000200b17308 */ /* 0x0007f40000000800 */
[----:B------:R4:W-:Y:S01]  /*22670*/  MUFU.EX2 R202, R11 ;  /* 0x0000000b00ca7308 */ /* 0x0009e20000000800 */
[-C--:B-1----:R-:W-:Y:S09]  /*22680*/  FFMA.FTZ R4, R26, R0.reuse, -R10 ;  /* 0x000000001a047223 */ /* 0x082ff2000001080a */
[----:B------:R-:W-:Y:S01]  /*22690*/  MUFU.EX2 R199, R4 ;  /* 0x0000000400c77308 */ /* 0x000fe20000000800 */
[-CC-:B---3--:R-:W-:Y:S09]  /*226a0*/  FFMA.FTZ R2, R182, R0.reuse, -R7.reuse ;  /* 0x00000000b6027223 */ /* 0x188ff20000010807 */
[----:B------:R1:W-:Y:S01]  /*226b0*/  MUFU.EX2 R185, R2 ;  /* 0x0000000200b97308 */ /* 0x0003e20000000800 */
[-C--:B----4-:R-:W-:Y:S09]  /*226c0*/  FFMA.FTZ R11, R20, R0.reuse, -R8 ;  /* 0x00000000140b7223 */ /* 0x090ff20000010808 */
[----:B------:R-:W-:Y:S01]  /*226d0*/  MUFU.EX2 R201, R11 ;  /* 0x0000000b00c97308 */ /* 0x000fe20000000800 */
[-C--:B-1----:R-:W-:Y:S09]  /*226e0*/  FFMA.FTZ R2, R180, R0.reuse, -R10 ;  /* 0x00000000b4027223 */ /* 0x082ff2000001080a */
[----:B------:R1:W-:Y:S02]  /*226f0*/  MUFU.EX2 R182, R2 ;  /* 0x0000000200b67308 */ /* 0x0003e40000000800 */
[-C--:B-1----:R-:W-:Y:S08]  /*22700*/  FFMA.FTZ R2, R110, R0.reuse, -R7 ;  /* 0x000000006e027223 */ /* 0x082ff00000010807 */
[----:B------:R1:W-:Y:S02]  /*22710*/  MUFU.EX2 R180, R2 ;  /* 0x0000000200b47308 */ /* 0x0003e40000000800 */
[-CC-:B-1----:R-:W-:Y:S02]  /*22720*/  FFMA.FTZ R2, R18, R0.reuse, -R9.reuse ;  /* 0x0000000012027223 */ /* 0x182fe40000010809 */
[-C--:B------:R-:W-:Y:S06]  /*22730*/  FFMA.FTZ R18, R22, R0.reuse, -R9 ;  /* 0x0000000016127223 */ /* 0x080fec0000010809 */
[----:B------:R1:W-:Y:S01]  /*22740*/  MUFU.EX2 R203, R2 ;  /* 0x0000000200cb7308 */ /* 0x0003e20000000800 */
[----:B------:R-:W-:Y:S01]  /*22750*/  IMAD.MOV.U32 R22, RZ, RZ, R17 ;  /* 0x000000ffff167224 */ /* 0x000fe200078e0011 */
[----:B-1----:R-:W-:Y:S05]  /*22760*/  FSEL R2, R103, RZ, P0 ;  /* 0x000000ff67027208 */ /* 0x002fea0000000000 */
[----:B------:R-:W-:Y:S01]  /*22770*/  FADD.FTZ R3, -R2, R3 ;  /* 0x0000000302037221 */ /* 0x000fe20000010100 */
[----:B------:R-:W-:Y:S05]  /*22780*/  FSEL R2, R100, RZ, P1 ;  /* 0x000000ff64027208 */ /* 0x000fea0000800000 */
[----:B------:R-:W-:Y:S01]  /*22790*/  FADD.FTZ R5, -R2, R104 ;  /* 0x0000006802057221 */ /* 0x000fe20000010100 */
[----:B------:R-:W-:Y:S01]  /*227a0*/  FSEL R2, R102, RZ, P3 ;  /* 0x000000ff66027208 */ /* 0x000fe20001800000 */
[----:B------:R-:W-:Y:S02]  /*227b0*/  FFMA.FTZ R104, R23, R0, -R9 ;  /* 0x0000000017687223 */ /* 0x000fe40000010809 */
[----:B------:R-:W-:Y:S02]  /*227c0*/  IMAD.MOV.U32 R23, RZ, RZ, R16 ;  /* 0x000000ffff177224 */ /* 0x000fe400078e0010 */
[----:B------:R-:W-:Y:S01]  /*227d0*/  FADD.FTZ R6, -R2, R105 ;  /* 0x0000006902067221 */ /* 0x000fe20000010100 */
[----:B------:R-:W-:Y:S03]  /*227e0*/  FSEL R2, R101, RZ, P2 ;  /* 0x000000ff65027208 */ /* 0x000fe60001000000 */
[----:B------:R-:W-:Y:S02]  /*227f0*/  FMUL.FTZ R6, R0, R6 ;  /* 0x0000000600067220 */ /* 0x000fe40000410000 */
[----:B------:R-:W-:Y:S02]  /*22800*/  FADD.FTZ R4, -R2, R106 ;  /* 0x0000006a02047221 */ /* 0x000fe40000010100 */
[-C--:B------:R-:W-:Y:S02]  /*22810*/  FFMA.FTZ R2, R27, R0.reuse, -R7 ;  /* 0x000000001b027223 */ /* 0x080fe40000010807 */
[-C--:B------:R-:W-:Y:S02]  /*22820*/  FFMA.FTZ R7, R21, R0.reuse, -R8 ;  /* 0x0000000015077223 */ /* 0x080fe40000010808 */
[----:B------:R1:W-:Y:S01]  /*22830*/  MUFU.EX2 R184, R2 ;  /* 0x0000000200b87308 */ /* 0x0003e20000000800 */
[----:B------:R-:W-:Y:S02]  /*22840*/  FFMA.FTZ R106, R24, R0, -R10 ;  /* 0x00000000186a7223 */ /* 0x000fe4000001080a */
[C---:B------:R-:W-:Y:S07]  /*22850*/  FMUL.FTZ R4, R0.reuse, R4 ;  /* 0x0000000400047220 */ /* 0x040fee0000410000 */
[----:B------:R3:W-:Y:S01]  /*22860*/  MUFU.EX2 R183, R7 ;  /* 0x0000000700b77308 */ /* 0x0007e20000000800 */
[C---:B-1----:R-:W-:Y:S02]  /*22870*/  FMUL.FTZ R2, R0.reuse, R3 ;  /* 0x0000000300027220 */ /* 0x042fe40000410000 */
[----:B------:R-:W-:Y:S07]  /*22880*/  FMUL.FTZ R3, R0, R5 ;  /* 0x0000000500037220 */ /* 0x000fee0000410000 */
[----:B------:R-:W1:Y:S01]  /*22890*/  MUFU.EX2 R0, R6 ;  /* 0x0000000600007308 */ /* 0x000e620000000800 */
[----:B------:R-:W4:Y:S04]  /*228a0*/  LDL.LU R5, [R1+0x180] ;  /* 0x0001800001057983 */ /* 0x000f280000300800 */
[----:B---3--:R-:W3:Y:S05]  /*228b0*/  LDL R7, [R1+0x1e8] ;  /* 0x0001e80001077983 */ /* 0x008eea0000100800 */
[----:B------:R-:W2:Y:S10]  /*228c0*/  MUFU.EX2 R3, R3 ;  /* 0x0000000300037308 */ /* 0x000eb40000000800 */
[----:B------:R-:W2:Y:S01]  /*228d0*/  MUFU.EX2 R2, R2 ;  /* 0x0000000200027308 */ /* 0x000ea20000000800 */
[C---:B-1----:R-:W-:Y:S02]  /*228e0*/  FMUL.FTZ R36, R0.reuse, R156 ;  /* 0x0000009c00247220 */ /* 0x042fe40000410000 */
[C---:B------:R-:W-:Y:S02]  /*228f0*/  FMUL.FTZ R37, R0.reuse, R157 ;  /* 0x0000009d00257220 */ /* 0x040fe40000410000 */
[C---:B------:R-:W-:Y:S02]  /*22900*/  FMUL.FTZ R33, R0.reuse, R161 ;  /* 0x000000a100217220 */ /* 0x040fe40000410000 */
[C---:B------:R-:W-:Y:S02]  /*22910*/  FMUL.FTZ R53, R0.reuse, R149 ;  /* 0x0000009500357220 */ /* 0x040fe40000410000 */
[C---:B------:R-:W-:Y:S02]  /*22920*/  FMUL.FTZ R16, R0.reuse, R168 ;  /* 0x000000a800107220 */ /* 0x040fe40000410000 */
[C---:B--2---:R-:W-:Y:S02]  /*22930*/  FMUL.FTZ R8, R3.reuse, R140 ;  /* 0x0000008c03087220 */ /* 0x044fe40000410000 */
[----:B------:R-:W2:Y:S01]  /*22940*/  LDL R140, [R1+0x1a0] ;  /* 0x0001a000018c7983 */ /* 0x000ea20000100800 */
[C---:B------:R-:W-:Y:S02]  /*22950*/  FMUL.FTZ R60, R3.reuse, R112 ;  /* 0x00000070033c7220 */ /* 0x040fe40000410000 */
[----:B------:R-:W-:Y:S01]  /*22960*/  FMUL.FTZ R44, R3, R120 ;  /* 0x00000078032c7220 */ /* 0x000fe20000410000 */
[----:B------:R-:W2:Y:S01]  /*22970*/  LDL.LU R6, [R1+0x184] ;  /* 0x0001840001067983 */ /* 0x000ea20000300800 */
[----:B------:R-:W-:Y:S01]  /*22980*/  MUFU.EX2 R120, R18 ;  /* 0x0000001200787308 */ /* 0x000fe20000000800 */
[----:B------:R-:W-:Y:S02]  /*22990*/  FMUL.FTZ R17, R0, R169 ;  /* 0x000000a900117220 */ /* 0x000fe40000410000 */
[----:B------:R-:W2:Y:S01]  /*229a0*/  LDL R112, [R1+0x1b0] ;  /* 0x0001b00001707983 */ /* 0x000ea20000100800 */
[C---:B------:R-:W-:Y:S02]  /*229b0*/  FMUL.FTZ R10, R2.reuse, R142 ;  /* 0x0000008e020a7220 */ /* 0x040fe40000410000 */
[C---:B------:R-:W-:Y:S01]  /*229c0*/  FMUL.FTZ R11, R2.reuse, R143 ;  /* 0x0000008f020b7220 */ /* 0x040fe20000410000 */
[----:B------:R-:W2:Y:S01]  /*229d0*/  LDL.64 R156, [R1+0x178] ;  /* 0x00017800019c7983 */ /* 0x000ea20000100a00 */
[C---:B------:R-:W-:Y:S02]  /*229e0*/  FMUL.FTZ R14, R2.reuse, R138 ;  /* 0x0000008a020e7220 */ /* 0x040fe40000410000 */
[C---:B------:R-:W-:Y:S02]  /*229f0*/  FMUL.FTZ R15, R2.reuse, R139 ;  /* 0x0000008b020f7220 */ /* 0x040fe40000410000 */
[C---:B------:R-:W-:Y:S01]  /*22a00*/  FMUL.FTZ R26, R2.reuse, R134 ;  /* 0x00000086021a7220 */ /* 0x040fe20000410000 */
[----:B------:R-:W2:Y:S01]  /*22a10*/  LDL R191, [R1+0xc4] ;  /* 0x0000c40001bf7983 */ /* 0x000ea20000100800 */
[C---:B------:R-:W-:Y:S02]  /*22a20*/  FMUL.FTZ R27, R2.reuse, R135 ;  /* 0x00000087021b7220 */ /* 0x040fe40000410000 */
[C---:B------:R-:W-:Y:S01]  /*22a30*/  FMUL.FTZ R30, R2.reuse, R130 ;  /* 0x00000082021e7220 */ /* 0x040fe20000410000 */
[----:B------:R-:W2:Y:S01]  /*22a40*/  LDL R149, [R1+0x16c] ;  /* 0x00016c0001957983 */ /* 0x000ea20000100800 */
[C---:B------:R-:W-:Y:S02]  /*22a50*/  FMUL.FTZ R31, R2.reuse, R131 ;  /* 0x00000083021f7220 */ /* 0x040fe40000410000 */
[C---:B------:R-:W-:Y:S01]  /*22a60*/  FMUL.FTZ R42, R2.reuse, R126 ;  /* 0x0000007e022a7220 */ /* 0x040fe20000410000 */
[----:B------:R-:W2:Y:S01]  /*22a70*/  LDL R189, [R1+0xdc] ;  /* 0x0000dc0001bd7983 */ /* 0x000ea20000100800 */
        /* <DEDUP_REMOVED lines=17> */
[----:B------:R1:W1:Y:S01]  /*22b90*/  MUFU.EX2 R2, R4 ;  /* 0x0000000400027308 */ /* 0x0002620000000800 */
[----:B------:R-:W-:Y:S02]  /*22ba0*/  IMAD.MOV.U32 R130, RZ, RZ, R66 ;  /* 0x000000ffff827224 */ /* 0x000fe400078e0042 */
[C---:B------:R-:W-:Y:S02]  /*22bb0*/  FFMA.FTZ R118, R3.reuse, R13, R206 ;  /* 0x0000000d03767223 */ /* 0x040fe400000100ce */
[----:B------:R-:W-:Y:S02]  /*22bc0*/  IMAD.MOV.U32 R161, RZ, RZ, R130 ;  /* 0x000000ffffa17224 */ /* 0x000fe400078e0082 */
[C---:B------:R-:W-:Y:S02]  /*22bd0*/  FMUL.FTZ R12, R3.reuse, R136 ;  /* 0x00000088030c7220 */ /* 0x040fe40000410000 */
[----:B------:R-:W-:Y:S01]  /*22be0*/  FMUL.FTZ R13, R3, R137 ;  /* 0x00000089030d7220 */ /* 0x000fe20000410000 */
[----:B------:R1:W-:Y:S01]  /*22bf0*/  MUFU.EX2 R130, R225 ;  /* 0x000000e100827308 */ /* 0x0003e20000000800 */
[C---:B------:R-:W-:Y:S02]  /*22c00*/  FMUL.FTZ R20, R0.reuse, R164 ;  /* 0x000000a400147220 */ /* 0x040fe40000410000 */
[C---:B------:R-:W-:Y:S02]  /*22c10*/  FMUL.FTZ R21, R0.reuse, R165 ;  /* 0x000000a500157220 */ /* 0x040fe40000410000 */
[C---:B------:R-:W-:Y:S02]  /*22c20*/  FMUL.FTZ R32, R0.reuse, R160 ;  /* 0x000000a000207220 */ /* 0x040fe40000410000 */
        /* <DEDUP_REMOVED lines=8> */
[C---:B------:R-:W-:Y:S01]  /*22cb0*/  FMUL.FTZ R96, R0.reuse, R96 ;  /* 0x0000006000607220 */ /* 0x040fe20000410000 */
[----:B------:R-:W2:Y:S01]  /*22cc0*/  LDL R225, [R1+0x4c] ;  /* 0x00004c0001e17983 */ /* 0x000ea20000100800 */
[----:B------:R-:W-:Y:S02]  /*22cd0*/  FMUL.FTZ R97, R0, R97 ;  /* 0x0000006100617220 */ /* 0x000fe40000410000 */
[C---:B------:R-:W-:Y:S02]  /*22ce0*/  FMUL.FTZ R18, R2.reuse, R170 ;  /* 0x000000aa02127220 */ /* 0x040fe40000410000 */
[C---:B------:R-:W-:Y:S02]  /*22cf0*/  FMUL.FTZ R19, R2.reuse, R171 ;  /* 0x000000ab02137220 */ /* 0x040fe40000410000 */
[----:B------:R-:W-:Y:S02]  /*22d00*/  IMAD.MOV.U32 R126, RZ, RZ, R67 ;  /* 0x000000ffff7e7224 */ /* 0x000fe400078e0043 */
[----:B------:R-:W-:Y:S02]  /*22d10*/  IMAD.MOV.U32 R127, RZ, RZ, R34 ;  /* 0x000000ffff7f7224 */ /* 0x000fe400078e0022 */
        /* <DEDUP_REMOVED lines=14> */
[C---:B------:R-:W-:Y:S02]  /*22e00*/  FMUL.FTZ R68, R0.reuse, R68 ;  /* 0x0000004400447220 */ /* 0x040fe40000410000 */
[C---:B------:R-:W-:Y:S02]  /*22e10*/  FMUL.FTZ R69, R0.reuse, R69 ;  /* 0x0000004500457220 */ /* 0x040fe40000410000 */
[C---:B------:R-:W-:Y:S02]  /*22e20*/  FMUL.FTZ R80, R0.reuse, R80 ;  /* 0x0000005000507220 */ /* 0x040fe40000410000 */
[----:B------:R-:W-:Y:S02]  /*22e30*/  FMUL.FTZ R81, R0, R81 ;  /* 0x0000005100517220 */ /* 0x000fe40000410000 */
        /* <DEDUP_REMOVED lines=8> */
[----:B------:R-:W-:Y:S02]  /*22ec0*/  IMAD.MOV.U32 R119, RZ, RZ, R22 ;  /* 0x000000ffff777224 */ /* 0x000fe400078e0016 */
[----:B------:R-:W-:Y:S02]  /*22ed0*/  FMUL.FTZ R22, R2, R166 ;  /* 0x000000a602167220 */ /* 0x000fe40000410000 */
[----:B------:R-:W-:Y:S02]  /*22ee0*/  FADD.FTZ R105, R111, R105 ;  /* 0x000000696f697221 */ /* 0x000fe40000010000 */
[----:B------:R-:W-:Y:S01]  /*22ef0*/  FMUL.FTZ R57, R3, R117 ;  /* 0x0000007503397220 */ /* 0x000fe20000410000 */
[----:B------:R1:W-:Y:S01]  /*22f00*/  MUFU.EX2 R111, R219 ;  /* 0x000000db006f7308 */ /* 0x0003e20000000800 */
[----:B------:R-:W-:Y:S01]  /*22f10*/  FADD.FTZ R105, R185, R105 ;  /* 0x00000069b9697221 */ /* 0x000fe20000010000 */
[C---:B------:R-:W-:Y:S01]  /*22f20*/  F2FP.PACK_AB R185, R180.reuse, R185 ;  /* 0x000000b9b4b9723e */ /* 0x040fe200000000ff */
[----:B------:R-:W-:Y:S02]  /*22f30*/  FMUL.FTZ R40, R3, R124 ;  /* 0x0000007c03287220 */ /* 0x000fe40000410000 */
[----:B------:R-:W-:Y:S02]  /*22f40*/  FADD.FTZ R117, R180, R105 ;  /* 0x00000069b4757221 */ /* 0x000fe40000010000 */
[----:B------:R-:W2:Y:S01]  /*22f50*/  LDL R180, [R1+0xbc] ;  /* 0x0000bc0001b47983 */ /* 0x000ea20000100800 */
[----:B------:R-:W-:Y:S02]  /*22f60*/  IMAD.SHL.U32 R135, R245, 0x2, RZ ;  /* 0x00000002f5877824 */ /* 0x000fe400078e00ff */
[----:B------:R1:W-:Y:S01]  /*22f70*/  MUFU.EX2 R124, R106 ;  /* 0x0000006a007c7308 */ /* 0x0003e20000000800 */
[C---:B------:R-:W-:Y:S02]  /*22f80*/  FMUL.FTZ R25, R3.reuse, R133 ;  /* 0x0000008503197220 */ /* 0x040fe40000410000 */
[C---:B------:R-:W-:Y:S02]  /*22f90*/  FMUL.FTZ R56, R3.reuse, R116 ;  /* 0x0000007403387220 */ /* 0x040fe40000410000 */
[C---:B------:R-:W-:Y:S02]  /*22fa0*/  FADD.FTZ R116, R182.reuse, R118 ;  /* 0x00000076b6747221 */ /* 0x040fe40000010000 */
[C---:B------:R-:W-:Y:S02]  /*22fb0*/  FMUL.FTZ R24, R3.reuse, R132 ;  /* 0x0000008403187220 */ /* 0x040fe40000410000 */
[C---:B------:R-:W-:Y:S02]  /*22fc0*/  FMUL.FTZ R61, R3.reuse, R113 ;  /* 0x00000071033d7220 */ /* 0x040fe40000410000 */
[C---:B------:R-:W-:Y:S02]  /*22fd0*/  FMUL.FTZ R41, R3.reuse, R125 ;  /* 0x0000007d03297220 */ /* 0x040fe40000410000 */
[----:B------:R-:W-:Y:S01]  /*22fe0*/  IMAD.MOV.U32 R168, RZ, RZ, R143 ;  /* 0x000000ffffa87224 */ /* 0x000fe200078e008f */
[----:B-1----:R-:W2:Y:S01]  /*22ff0*/  LDL R219, [R1+0x38] ;  /* 0x0000380001db7983 */ /* 0x002ea20000100800 */
[C---:B------:R-:W-:Y:S02]  /*23000*/  FMUL.FTZ R9, R3.reuse, R141 ;  /* 0x0000008d03097220 */ /* 0x040fe40000410000 */
[C---:B------:R-:W-:Y:S02]  /*23010*/  FMUL.FTZ R28, R3.reuse, R128 ;  /* 0x00000080031c7220 */ /* 0x040fe40000410000 */
[C---:B------:R-:W-:Y:S01]  /*23020*/  FMUL.FTZ R29, R3.reuse, R129 ;  /* 0x00000081031d7220 */ /* 0x040fe20000410000 */
[----:B------:R-:W-:Y:S01]  /*23030*/  MUFU.EX2 R128, R222 ;  /* 0x000000de00807308 */ /* 0x000fe20000000800 */
[C---:B------:R-:W-:Y:S02]  /*23040*/  FMUL.FTZ R45, R3.reuse, R121 ;  /* 0x00000079032d7220 */ /* 0x040fe40000410000 */
[C---:B------:R-:W-:Y:S01]  /*23050*/  FMUL.FTZ R72, R3.reuse, R72 ;  /* 0x0000004803487220 */ /* 0x040fe20000410000 */
[----:B------:R-:W-:Y:S01]  /*23060*/  F2FP.PACK_AB R106, R182, R206 ;  /* 0x000000ceb66a723e */ /* 0x000fe200000000ff */
[C---:B------:R-:W-:Y:S02]  /*23070*/  FMUL.FTZ R73, R3.reuse, R73 ;  /* 0x0000004903497220 */ /* 0x040fe40000410000 */
[C---:B------:R-:W-:Y:S02]  /*23080*/  FMUL.FTZ R76, R3.reuse, R76 ;  /* 0x0000004c034c7220 */ /* 0x040fe40000410000 */
[C---:B------:R-:W-:Y:S02]  /*23090*/  FMUL.FTZ R77, R3.reuse, R77 ;  /* 0x0000004d034d7220 */ /* 0x040fe40000410000 */
[C---:B------:R-:W-:Y:S02]  /*230a0*/  FMUL.FTZ R88, R3.reuse, R88 ;  /* 0x0000005803587220 */ /* 0x040fe40000410000 */
[C---:B------:R-:W-:Y:S02]  /*230b0*/  FMUL.FTZ R89, R3.reuse, R89 ;  /* 0x0000005903597220 */ /* 0x040fe40000410000 */
[C---:B------:R-:W-:Y:S02]  /*230c0*/  FMUL.FTZ R92, R3.reuse, R92 ;  /* 0x0000005c035c7220 */ /* 0x040fe40000410000 */
[----:B------:R-:W-:Y:S01]  /*230d0*/  FMUL.FTZ R93, R3, R93 ;  /* 0x0000005d035d7220 */ /* 0x000fe20000410000 */
[----:B------:R-:W-:Y:S01]  /*230e0*/  F2FP.PACK_AB R3, R177, R179 ;  /* 0x000000b3b103723e */ /* 0x000fe200000000ff */
[----:B------:R-:W-:Y:S02]  /*230f0*/  IMAD.MOV.U32 R153, RZ, RZ, R134 ;  /* 0x000000ffff997224 */ /* 0x000fe400078e0086 */
[----:B------:R-:W-:Y:S02]  /*23100*/  IMAD.MOV.U32 R160, RZ, RZ, R126 ;  /* 0x000000ffffa07224 */ /* 0x000fe400078e007e */
[----:B------:R-:W1:Y:S01]  /*23110*/  MUFU.EX2 R126, R226 ;  /* 0x000000e2007e7308 */ /* 0x000e620000000800 */
[----:B------:R-:W-:Y:S02]  /*23120*/  IMAD.MOV.U32 R154, RZ, RZ, R127 ;  /* 0x000000ffff9a7224 */ /* 0x000fe400078e007f */
[----:B------:R-:W-:Y:S02]  /*23130*/  IMAD.MOV.U32 R155, RZ, RZ, R131 ;  /* 0x000000ffff9b7224 */ /* 0x000fe400078e0083 */
[----:B------:R-:W-:Y:S02]  /*23140*/  IMAD.MOV.U32 R132, RZ, RZ, R119 ;  /* 0x000000ffff847224 */ /* 0x000fe400078e0077 */
[----:B------:R-:W-:Y:S03]  /*23150*/  IMAD.MOV.U32 R143, RZ, RZ, R142 ;  /* 0x000000ffff8f7224 */ /* 0x000fe600078e008e */
[----:B------:R-:W-:Y:S10]  /*23160*/  MUFU.EX2 R131, R220 ;  /* 0x000000dc00837308 */ /* 0x000ff40000000800 */
[----:B------:R2:W-:Y:S01]  /*23170*/  MUFU.EX2 R127, R227 ;  /* 0x000000e3007f7308 */ /* 0x0005e20000000800 */
[----:B-1----:R-:W-:Y:S01]  /*23180*/  F2FP.PACK_AB R147, R126, R128 ;  /* 0x000000807e93723e */ /* 0x002fe200000000ff */
[C---:B----4-:R-:W-:Y:S02]  /*23190*/  FFMA.FTZ R110, R0.reuse, R5, R178 ;  /* 0x00000005006e7223 */ /* 0x050fe400000100b2 */
[----:B------:R-:W-:Y:S02]  /*231a0*/  FMUL.FTZ R5, R0, R173 ;  /* 0x000000ad00057220 */ /* 0x000fe40000410000 */
[----:B------:R-:W-:Y:S02]  /*231b0*/  FADD.FTZ R110, R176, R110 ;  /* 0x0000006eb06e7221 */ /* 0x000fe40000010000 */
[----:B---3--:R-:W-:Y:S04]  /*231c0*/  IMAD.WIDE.U32 R136, R7, -0x2daee0ad, RZ ;  /* 0xd2511f5307887825 */ /* 0x008fe800078e00ff */
[----:B------:R-:W-:Y:S02]  /*231d0*/  FMUL.FTZ R7, R2, R175 ;  /* 0x000000af02077220 */ /* 0x000fe40000410000 */
[----:B------:R-:W3:Y:S01]  /*231e0*/  LDL R175, [R1+0x58] ;  /* 0x0000580001af7983 */ /* 0x000ee20000100800 */
[----:B------:R-:W-:Y:S01]  /*231f0*/  FADD.FTZ R110, R204, R110 ;  /* 0x0000006ecc6e7221 */ /* 0x000fe20000010000 */
[C---:B------:R-:W-:Y:S03]  /*23200*/  F2FP.PACK_AB R204, R187.reuse, R204 ;  /* 0x000000ccbbcc723e */ /* 0x040fe600000000ff */
[----:B------:R-:W-:Y:S01]  /*23210*/  FADD.FTZ R121, R187, R110 ;  /* 0x0000006ebb797221 */ /* 0x000fe20000010000 */
[----:B------:R-:W-:Y:S01]  /*23220*/  F2FP.PACK_AB R110, R186, R203 ;  /* 0x000000cbba6e723e */ /* 0x000fe200000000ff */
[----:B--2---:R-:W-:Y:S04]  /*23230*/  IMAD.WIDE.U32 R122, R140, -0x326172a9, RZ ;  /* 0xcd9e8d578c7a7825 */ /* 0x004fe800078e00ff */
[----:B------:R-:W-:Y:S02]  /*23240*/  IMAD.MOV.U32 R206, RZ, RZ, R140 ;  /* 0x000000ffffce7224 */ /* 0x000fe400078e008c */
[----:B------:R1:W2:Y:S01]  /*23250*/  LDL.S16 R140, [R1+0xf8] ;  /* 0x0000f800018c7983 */ /* 0x0002a20000100600 */
[----:B------:R-:W-:Y:S01]  /*23260*/  FFMA.FTZ R107, R2, R6, R179 ;  /* 0x00000006026b7223 */ /* 0x000fe200000100b3 */
[----:B------:R-:W-:Y:S01]  /*23270*/  LOP3.LUT R0, R112, R123, RZ, 0x3c, !PT ;  /* 0x0000007b70007212 */ /* 0x000fe200078e3cff */
[----:B------:R-:W-:Y:S02]  /*23280*/  FMUL.FTZ R6, R2, R174 ;  /* 0x000000ae02067220 */ /* 0x000fe40000410000 */
[----:B------:R-:W-:Y:S01]  /*23290*/  IMAD.MOV.U32 R170, RZ, RZ, R122 ;  /* 0x000000ffffaa7224 */ /* 0x000fe200078e007a */
[C---:B------:R-:W-:Y:S01]  /*232a0*/  LOP3.LUT R114, R157.reuse, R135, RZ, 0x3c, !PT ;  /* 0x000000879d727212 */ /* 0x040fe200078e3cff */
[----:B------:R-:W-:Y:S01]  /*232b0*/  IMAD.MOV.U32 R171, RZ, RZ, R123 ;  /* 0x000000ffffab7224 */ /* 0x000fe200078e007b */
[----:B------:R-:W-:Y:S01]  /*232c0*/  IADD3 R133, R157, -0x4498517b, RZ ;  /* 0xbb67ae859d857810 */ /* 0x000fe20007ffe0ff */
[----:B------:R-:W-:Y:S01]  /*232d0*/  IMAD.MOV.U32 R122, RZ, RZ, R55 ;  /* 0x000000ffff7a7224 */ /* 0x000fe200078e0037 */
[----:B------:R-:W-:Y:S01]  /*232e0*/  LOP3.LUT R114, R114, R137, RZ, 0x3c, !PT ;  /* 0x0000008972727212 */ /* 0x000fe200078e3cff */
[C---:B------:R-:W-:Y:S01]  /*232f0*/  FMUL.FTZ R55, R2.reuse, R151 ;  /* 0x0000009702377220 */ /* 0x040fe20000410000 */
[----:B------:R-:W4:Y:S01]  /*23300*/  LDL R174, [R1+0x54] ;  /* 0x0000540001ae7983 */ /* 0x000f220000100800 */
[----:B------:R-:W-:Y:S02]  /*23310*/  IMAD.MOV.U32 R123, RZ, RZ, R23 ;  /* 0x000000ffff7b7224 */ /* 0x000fe400078e0017 */
[----:B------:R-:W-:Y:S01]  /*23320*/  FMUL.FTZ R23, R2, R167 ;  /* 0x000000a702177220 */ /* 0x000fe20000410000 */
[----:B------:R-:W-:Y:S01]  /*23330*/  F2FP.PACK_AB R2, R176, R178 ;  /* 0x000000b2b002723e */ /* 0x000fe200000000ff */
[----:B------:R-:W-:Y:S01]  /*23340*/  IMAD.WIDE.U32 R150, R0, -0x2daee0ad, RZ ;  /* 0xd2511f5300967825 */ /* 0x000fe200078e00ff */
[----:B------:R-:W2:Y:S01]  /*23350*/  LDL R176, [R1+0xcc] ;  /* 0x0000cc0001b07983 */ /* 0x000ea20000100800 */
[----:B------:R-:W1:Y:S02]  /*23360*/  MUFU.EX2 R0, R104 ;  /* 0x0000006800007308 */ /* 0x000e640000000800 */
[----:B------:R-:W-:Y:S01]  /*23370*/  IMAD.WIDE.U32 R114, R114, -0x326172a9, RZ ;  /* 0xcd9e8d5772727825 */ /* 0x000fe200078e00ff */
[----:B------:R-:W-:Y:S03]  /*23380*/  LOP3.LUT R138, R151, R133, R136, 0x96, !PT ;  /* 0x00000085978a7212 */ /* 0x000fe600078e9688 */
[----:B------:R-:W-:Y:S02]  /*23390*/  IMAD.MOV.U32 R146, RZ, RZ, R112 ;  /* 0x000000ffff927224 */ /* 0x000fe400078e0070 */
[----:B------:R-:W-:Y:S04]  /*233a0*/  IMAD.WIDE.U32 R138, R138, -0x326172a9, RZ ;  /* 0xcd9e8d578a8a7825 */ /* 0x000fe800078e00ff */
[----:B------:R-:W-:Y:S01]  /*233b0*/  IMAD.MOV.U32 R144, RZ, RZ, R122 ;  /* 0x000000ffff907224 */ /* 0x000fe200078e007a */
[----:B------:R-:W-:Y:S01]  /*233c0*/  LOP3.LUT R112, R139, R149, R114, 0x96, !PT ;  /* 0x000000958b707212 */ /* 0x000fe200078e9672 */
[----:B------:R-:W-:Y:S02]  /*233d0*/  IMAD.MOV.U32 R129, RZ, RZ, R123 ;  /* 0x000000ffff817224 */ /* 0x000fe400078e007b */
[----:B------:R-:W-:Y:S02]  /*233e0*/  FADD.FTZ R107, R177, R107 ;  /* 0x0000006bb16b7221 */ /* 0x000fe40000010000 */
[----:B------:R-:W-:Y:S04]  /*233f0*/  IMAD.WIDE.U32 R112, R112, -0x2daee0ad, RZ ;  /* 0xd2511f5370707825 */ /* 0x000fe800078e00ff */
[----:B------:R-:W-:Y:S01]  /*23400*/  IMAD.MOV.U32 R227, RZ, RZ, R157 ;  /* 0x000000ffffe37224 */ /* 0x000fe200078e009d */
[----:B-1----:R-:W-:Y:S01]  /*23410*/  F2FP.PACK_AB R148, R0, R120 ;  /* 0x000000780094723e */ /* 0x002fe200000000ff */
[----:B------:R-:W-:Y:S02]  /*23420*/  IMAD.MOV.U32 R157, RZ, RZ, R129 ;  /* 0x000000ffff9d7224 */ /* 0x000fe400078e0081 */
[----:B------:R-:W-:Y:S01]  /*23430*/  MUFU.EX2 R129, R230 ;  /* 0x000000e600817308 */ /* 0x000fe20000000800 */
[----:B------:R-:W-:Y:S02]  /*23440*/  IMAD.MOV.U32 R226, RZ, RZ, R156 ;  /* 0x000000ffffe27224 */ /* 0x000fe400078e009c */
[----:B------:R-:W-:Y:S02]  /*23450*/  IMAD.MOV.U32 R156, RZ, RZ, R132 ;  /* 0x000000ffff9c7224 */ /* 0x000fe400078e0084 */
[----:B------:R-:W-:Y:S02]  /*23460*/  IMAD.MOV.U32 R226, RZ, RZ, R157 ;  /* 0x000000ffffe27224 */ /* 0x000fe400078e009d */
[----:B------:R-:W-:Y:S03]  /*23470*/  FADD.FTZ R107, R203, R107 ;  /* 0x0000006bcb6b7221 */ /* 0x000fe60000010000 */
[----:B------:R1:W-:Y:S01]  /*23480*/  MUFU.EX2 R132, R236 ;  /* 0x000000ec00847308 */ /* 0x0003e20000000800 */
[----:B------:R-:W-:Y:S02]  /*23490*/  FADD.FTZ R107, R186, R107 ;  /* 0x0000006bba6b7221 */ /* 0x000fe40000010000 */
[--C-:B-1----:R-:W-:Y:S01]  /*234a0*/  IMAD.MOV.U32 R236, RZ, RZ, R170.reuse ;  /* 0x000000ffffec7224 */ /* 0x102fe200078e00aa */
[----:B--2---:R-:W-:Y:S05]  /*234b0*/  LOP3.LUT R104, R115, R176, R170, 0x96, !PT ;  /* 0x000000b073687212 */ /* 0x004fea00078e96aa */
[----:B------:R-:W-:Y:S05]  /*234c0*/  IMAD.WIDE.U32 R104, R104, -0x2daee0ad, RZ ;  /* 0xd2511f5368687825 */ /* 0x000fea00078e00ff */
[----:B------:R-:W-:Y:S02]  /*234d0*/  LOP3.LUT R118, R105, R191, R150, 0x96, !PT ;  /* 0x000000bf69767212 */ /* 0x000fe400078e9696 */
[----:B------:R-:W-:Y:S01]  /*234e0*/  LOP3.LUT R113, R113, R189, R104, 0x96, !PT ;  /* 0x000000bd71717212 */ /* 0x000fe200078e9668 */
[----:B------:R-:W-:Y:S01]  /*234f0*/  FADD.FTZ R104, R205, R116 ;  /* 0x00000074cd687221 */ /* 0x000fe20000010000 */
[C---:B------:R-:W-:Y:S01]  /*23500*/  F2FP.PACK_AB R105, R199.reuse, R205 ;  /* 0x000000cdc769723e */ /* 0x040fe200000000ff */
[----:B------:R-:W-:Y:S04]  /*23510*/  IMAD.WIDE.U32 R118, R118, -0x326172a9, RZ ;  /* 0xcd9e8d5776767825 */ /* 0x000fe800078e00ff */
[----:B------:R-:W-:Y:S01]  /*23520*/  FADD.FTZ R125, R199, R104 ;  /* 0x00000068c77d7221 */ /* 0x000fe20000010000 */
[----:B------:R-:W-:Y:S01]  /*23530*/  LOP3.LUT R116, R119, R225, R138, 0x96, !PT ;  /* 0x000000e177747212 */ /* 0x000fe200078e968a */
[----:B------:R-:W-:Y:S01]  /*23540*/  FADD.FTZ R104, R202, R117 ;  /* 0x00000075ca687221 */ /* 0x000fe20000010000 */
[----:B------:R-:W-:Y:S02]  /*23550*/  F2FP.PACK_AB R199, R127, R130 ;  /* 0x000000827fc7723e */ /* 0x000fe400000000ff */
[----:B------:R-:W-:Y:S01]  /*23560*/  F2FP.PACK_AB R202, R184, R202 ;  /* 0x000000cab8ca723e */ /* 0x000fe200000000ff */
[----:B------:R-:W-:Y:S04]  /*23570*/  IMAD.WIDE.U32 R116, R116, -0x2daee0ad, RZ ;  /* 0xd2511f5374747825 */ /* 0x000fe800078e00ff */
[----:B------:R-:W-:Y:S01]  /*23580*/  FADD.FTZ R142, R184, R104 ;  /* 0x00000068b88e7221 */ /* 0x000fe20000010000 */
[----:B------:R-:W-:Y:S01]  /*23590*/  LOP3.LUT R104, R117, R180, R112, 0x96, !PT ;  /* 0x000000b475687212 */ /* 0x000fe200078e9670 */
[----:B------:R-:W-:Y:S04]  /*235a0*/  IMAD.WIDE.U32 R112, R113, -0x326172a9, RZ ;  /* 0xcd9e8d5771707825 */ /* 0x000fe800078e00ff */
[----:B------:R-:W-:Y:S01]  /*235b0*/  IMAD.WIDE.U32 R158, R104, -0x326172a9, RZ ;  /* 0xcd9e8d57689e7825 */ /* 0x000fe200078e00ff */
[----:B---3--:R-:W-:Y:S02]  /*235c0*/  LOP3.LUT R118, R113, R175, R118, 0x96, !PT ;  /* 0x000000af71767212 */ /* 0x008fe400078e9676 */
[----:B------:R-:W1:Y:S01]  /*235d0*/  MUFU.EX2 R113, R224 ;  /* 0x000000e000717308 */ /* 0x000e620000000800 */
[----:B------:R-:W-:Y:S01]  /*235e0*/  FADD.FTZ R104, R201, R121 ;  /* 0x00000079c9687221 */ /* 0x000fe20000010000 */
[----:B------:R-:W-:Y:S01]  /*235f0*/  LOP3.LUT R145, R159, R162, R112, 0x96, !PT ;  /* 0x000000a29f917212 */ /* 0x000fe200078e9670 */
[----:B------:R-:W-:Y:S01]  /*23600*/  IMAD.WIDE.U32 R178, R118, -0x2daee0ad, RZ ;  /* 0xd2511f5376b27825 */ /* 0x000fe200078e00ff */
[----:B------:R-:W-:Y:S03]  /*23610*/  F2FP.PACK_AB R201, R183, R201 ;  /* 0x000000c9b7c9723e */ /* 0x000fe600000000ff */
[----:B------:R-:W-:Y:S01]  /*23620*/  FADD.FTZ R112, R124, R125 ;  /* 0x0000007d7c707221 */ /* 0x000fe20000010000 */
[----:B----4-:R-:W-:Y:S01]  /*23630*/  LOP3.LUT R122, R179, R174, R116, 0x96, !PT ;  /* 0x000000aeb37a7212 */ /* 0x010fe200078e9674 */
[----:B------:R-:W-:Y:S01]  /*23640*/  FADD.FTZ R134, R183, R104 ;  /* 0x00000068b7867221 */ /* 0x000fe20000010000 */
[----:B------:R-:W-:Y:S01]  /*23650*/  MUFU.EX2 R121, R221 ;  /* 0x000000dd00797308 */ /* 0x000fe20000000800 */
[----:B------:R-:W-:Y:S02]  /*23660*/  FADD.FTZ R104, R120, R107 ;  /* 0x0000006b78687221 */ /* 0x000fe40000010000 */
[----:B------:R-:W-:Y:S04]  /*23670*/  IMAD.WIDE.U32 R122, R122, -0x326172a9, RZ ;  /* 0xcd9e8d577a7a7825 */ /* 0x000fe800078e00ff */
[----:B------:R-:W-:Y:S01]  /*23680*/  FADD.FTZ R141, R0, R104 ;  /* 0x00000068008d7221 */ /* 0x000fe20000010000 */
[----:B------:R-:W-:Y:S02]  /*23690*/  LOP3.LUT R107, R123, R219, R158, 0x96, !PT ;  /* 0x000000db7b6b7212 */ /* 0x000fe400078e969e */
[----:B------:R-:W-:Y:S01]  /*236a0*/  F2FP.PACK_AB R104, R111, R124 ;  /* 0x0000007c6f68723e */ /* 0x000fe200000000ff */
[----:B------:R-:W-:Y:S01]  /*236b0*/  MUFU.EX2 R120, R223 ;  /* 0x000000df00787308 */ /* 0x000fe20000000800 */
[----:B------:R-:W-:Y:S02]  /*236c0*/  LOP3.LUT R0, R107, 0xff, RZ, 0xc0, !PT ;  /* 0x000000ff6b007812 */ /* 0x000fe400078ec0ff */
[----:B-1----:R-:W-:Y:S01]  /*236d0*/  F2FP.PACK_AB R159, R113, R131 ;  /* 0x00000083719f723e */ /* 0x002fe200000000ff */
[----:B------:R-:W-:Y:S01]  /*236e0*/  IMAD.MOV.U32 R224, RZ, RZ, R156 ;  /* 0x000000ffffe07224 */ /* 0x000fe200078e009c */
[----:B------:R-:W-:Y:S02]  /*236f0*/  ISETP.GE.U32.AND P0, PT, R194, R0, PT ;  /* 0x00000000c200720c */ /* 0x000fe40003f06070 */
[C---:B------:R-:W-:Y:S03]  /*23700*/  PRMT R0, R2.reuse, 0x7632, R0 ;  /* 0x0000763202007816 */ /* 0x040fe60000000000 */
[----:B------:R-:W1:Y:S01]  /*23710*/  MUFU.EX2 R124, R232 ;  /* 0x000000e8007c7308 */ /* 0x000e620000000800 */
[----:B------:R-:W-:Y:S07]  /*23720*/  PRMT R119, R2, 0x5410, R0 ;  /* 0x0000541002777816 */ /* 0x000fee0000000000 */
[----:B------:R-:W-:Y:S02]  /*23730*/  @!P0 HADD2 R140, -R2.H0_H0, -RZ.H0_H0 ;  /* 0xa00000ff028c8230 */ /* 0x000fe40000000900 */
[----:B------:R2:W-:Y:S03]  /*23740*/  MUFU.EX2 R118, R237 ;  /* 0x000000ed00767308 */ /* 0x0005e60000000800 */
[----:B------:R-:W-:Y:S01]  /*23750*/  PRMT R116, R140, 0x7610, R116 ;  /* 0x000076108c747816 */ /* 0x000fe20000000074 */
[----:B------:R3:W-:Y:S03]  /*23760*/  @!P0 STL.S16 [R1+0xf8], R140 ;  /* 0x0000f88c01008387 */ /* 0x0007e60000100600 */
[----:B------:R-:W-:Y:S02]  /*23770*/  @!P0 PRMT R2, R116, 0x5410, RZ ;  /* 0x0000541074028816 */ /* 0x000fe400000000ff */
[----:B------:R-:W-:Y:S01]  /*23780*/  IADD3 R116, R206, 0x4, RZ ;  /* 0x00000004ce747810 */ /* 0x000fe20007ffe0ff */
[----:B------:R-:W-:Y:S01]  /*23790*/  IMAD.MOV.U32 R206, RZ, RZ, R153 ;  /* 0x000000ffffce7224 */ /* 0x000fe200078e0099 */
[----:B------:R-:W4:Y:S01]  /*237a0*/  MUFU.EX2 R125, R238 ;  /* 0x000000ee007d7308 */ /* 0x000f220000000800 */
[----:B------:R4:W-:Y:S01]  /*237b0*/  ST.E.U16 [R196.64], R2 ;  /* 0x00000002c4007985 */ /* 0x0009e2000c101504 */
[----:B------:R-:W-:Y:S01]  /*237c0*/  IMAD.MOV.U32 R153, RZ, RZ, R168 ;  /* 0x000000ffff997224 */ /* 0x000fe200078e00a8 */
[----:B-1----:R-:W-:Y:S01]  /*237d0*/  F2FP.PACK_AB R186, R124, R129 ;  /* 0x000000817cba723e */ /* 0x002fe200000000ff */
[----:B------:R-:W-:Y:S04]  /*237e0*/  IMAD.WIDE.U32 R116, R116, -0x326172a9, RZ ;  /* 0xcd9e8d5774747825 */ /* 0x000fe800078e00ff */
[----:B------:R-:W-:Y:S01]  /*237f0*/  IMAD.MOV.U32 R168, RZ, RZ, R143 ;  /* 0x000000ffffa87224 */ /* 0x000fe200078e008f */
[----:B------:R-:W-:Y:S01]  /*23800*/  LOP3.LUT R115, R115, R176, R116, 0x96, !PT ;  /* 0x000000b073737212 */ /* 0x000fe200078e9674 */
[----:B--2---:R-:W-:Y:S02]  /*23810*/  IMAD.MOV.U32 R237, RZ, RZ, R171 ;  /* 0x000000ffffed7224 */ /* 0x004fe400078e00ab */
[----:B---3--:R-:W-:Y:S02]  /*23820*/  FADD.FTZ R140, R111, R112 ;  /* 0x000000706f8c7221 */ /* 0x008fe40000010000 */
[----:B------:R1:W2:Y:S01]  /*23830*/  LDL.S16 R112, [R1+0xf4] ;  /* 0x0000f40001707983 */ /* 0x0002a20000100600 */
[----:B------:R-:W3:Y:S01]  /*23840*/  MUFU.EX2 R111, R239 ;  /* 0x000000ef006f7308 */ /* 0x000ee20000000800 */
[----:B----4-:R-:W-:Y:S02]  /*23850*/  F2FP.PACK_AB R169, R125, R132 ;  /* 0x000000847da9723e */ /* 0x010fe400000000ff */
[----:B------:R-:W-:Y:S04]  /*23860*/  LOP3.LUT R2, R107, 0xffff, RZ, 0xc0, !PT ;  /* 0x0000ffff6b027812 */ /* 0x000fe800078ec0ff */
[----:B------:R-:W-:Y:S04]  /*23870*/  SHF.R.U32.HI R2, RZ, 0x8, R2 ;  /* 0x00000008ff027819 */ /* 0x000fe80000011602 */
[----:B------:R-:W-:Y:S04]  /*23880*/  LOP3.LUT R2, R2, 0xffff, RZ, 0xc0, !PT ;  /* 0x0000ffff02027812 */ /* 0x000fe800078ec0ff */
[C---:B------:R-:W-:Y:S02]  /*23890*/  ISETP.GE.U32.AND P0, PT, R194.reuse, R2, PT ;  /* 0x00000002c200720c */ /* 0x040fe40003f06070 */
[--C-:B------:R-:W-:Y:S02]  /*238a0*/  SHF.R.U32.HI R2, RZ, 0x18, R107.reuse ;  /* 0x00000018ff027819 */ /* 0x100fe4000001166b */
[----:B---3--:R-:W-:Y:S02]  /*238b0*/  F2FP.PACK_AB R203, R111, R118 ;  /* 0x000000766fcb723e */ /* 0x008fe400000000ff */
[----:B------:R-:W-:Y:S02]  /*238c0*/  ISETP.GE.U32.AND P1, PT, R194, R2, PT ;  /* 0x00000002c200720c */ /* 0x000fe40003f26070 */
[--C-:B------:R-:W-:Y:S04]  /*238d0*/  SHF.R.U32.HI R2, RZ, 0x10, R107.reuse ;  /* 0x00000010ff027819 */ /* 0x100fe8000001166b */
[----:B------:R-:W-:Y:S04]  /*238e0*/  LOP3.LUT R2, R2, 0xff, RZ, 0xc0, !PT ;  /* 0x000000ff02027812 */ /* 0x000fe800078ec0ff */
[----:B------:R-:W-:Y:S01]  /*238f0*/  ISETP.GE.U32.AND P2, PT, R194, R2, PT ;  /* 0x00000002c200720c */ /* 0x000fe20003f46070 */
[----:B------:R-:W-:Y:S01]  /*23900*/  FADD.FTZ R2, R130, R142 ;  /* 0x0000008e82027221 */ /* 0x000fe20000010000 */
[----:B------:R-:W-:Y:S03]  /*23910*/  LOP3.LUT R142, R146, R117, RZ, 0x3c, !PT ;  /* 0x00000075928e7212 */ /* 0x000fe600078e3cff */
[----:B------:R-:W-:Y:S02]  /*23920*/  FADD.FTZ R127, R127, R2 ;  /* 0x000000027f7f7221 */ /* 0x000fe40000010000 */
[----:B------:R-:W-:Y:S05]  /*23930*/  IMAD.WIDE.U32 R142, R142, -0x2daee0ad, RZ ;  /* 0xd2511f538e8e7825 */ /* 0x000fea00078e00ff */
[----:B------:R-:W-:Y:S01]  /*23940*/  LOP3.LUT R130, R143, R133, R136, 0x96, !PT ;  /* 0x000000858f827212 */ /* 0x000fe200078e9688 */
[----:B--2---:R-:W-:Y:S05]  /*23950*/  @!P0 HADD2 R112, -R0.H0_H0, -RZ.H0_H0 ;  /* 0xa00000ff00708230 */ /* 0x004fea0000000900 */
[----:B------:R-:W-:Y:S01]  /*23960*/  PRMT R107, R112, 0x7610, R107 ;  /* 0x00007610706b7816 */ /* 0x000fe2000000006b */
[----:B------:R2:W-:Y:S03]  /*23970*/  @!P0 STL.S16 [R1+0xf4], R112 ;  /* 0x0000f47001008387 */ /* 0x0005e60000100600 */
[----:B------:R-:W-:Y:S01]  /*23980*/  @!P0 PRMT R0, R107, 0x5410, RZ ;  /* 0x000054106b008816 */ /* 0x000fe200000000ff */
[----:B------:R-:W-:Y:S01]  /*23990*/  FADD.FTZ R107, R128, R134 ;  /* 0x00000086806b7221 */ /* 0x000fe20000010000 */
[----:B------:R1:W3:Y:S01]  /*239a0*/  LDL.S16 R117, [R1+0xec] ;  /* 0x0000ec0001757983 */ /* 0x0002e20000100600 */
[----:B------:R4:W-:Y:S02]  /*239b0*/  MUFU.EX2 R128, R231 ;  /* 0x000000e700807308 */ /* 0x0009e40000000800 */
[----:B------:R-:W-:Y:S01]  /*239c0*/  FADD.FTZ R134, R126, R107 ;  /* 0x0000006b7e867221 */ /* 0x000fe20000010000 */
[----:B------:R1:W-:Y:S04]  /*239d0*/  ST.E.U16 [R196.64+0x2], R0 ;  /* 0x00000200c4007985 */ /* 0x0003e8000c101504 */
[----:B------:R1:W4:Y:S04]  /*239e0*/  LDL.S16 R126, [R1+0xf0] ;  /* 0x0000f000017e7983 */ /* 0x0003280000100600 */
[----:B------:R-:W4:Y:S04]  /*239f0*/  LDL R107, [R1+0x1ac] ;  /* 0x0001ac00016b7983 */ /* 0x000f280000100800 */
[----:B--2---:R-:W2:Y:S01]  /*23a00*/  LDL R112, [R1+0x1a8] ;  /* 0x0001a80001707983 */ /* 0x004ea20000100800 */
[----:B-1----:R-:W-:Y:S04]  /*23a10*/  IADD3 R0, R135, 0x1, RZ ;  /* 0x0000000187007810 */ /* 0x002fe80007ffe0ff */
[----:B------:R-:W-:Y:S01]  /*23a20*/  LOP3.LUT R2, R227, R0, RZ, 0x3c, !PT ;  /* 0x00000000e3027212 */ /* 0x000fe200078e3cff */
[----:B------:R-:W-:Y:S01]  /*23a30*/  IMAD.MOV.U32 R227, RZ, RZ, R154 ;  /* 0x000000ffffe37224 */ /* 0x000fe200078e009a */
[----:B------:R-:W-:Y:S01]  /*23a40*/  PRMT R0, R3, 0x7632, R0 ;  /* 0x0000763203007816 */ /* 0x000fe20000000000 */
[----:B------:R-:W-:Y:S01]  /*23a50*/  IMAD.MOV.U32 R154, RZ, RZ, R144 ;  /* 0x000000ffff9a7224 */ /* 0x000fe200078e0090 */
[----:B------:R-:W-:Y:S01]  /*23a60*/  LOP3.LUT R146, R2, R137, RZ, 0x3c, !PT ;  /* 0x0000008902927212 */ /* 0x000fe200078e3cff */
[----:B------:R-:W-:Y:S02]  /*23a70*/  FADD.FTZ R2, R131, R141 ;  /* 0x0000008d83027221 */ /* 0x000fe40000010000 */
[----:B------:R-:W-:Y:S04]  /*23a80*/  IMAD.WIDE.U32 R130, R130, -0x326172a9, RZ ;  /* 0xcd9e8d5782827825 */ /* 0x000fe800078e00ff */
[----:B------:R-:W-:Y:S01]  /*23a90*/  FADD.FTZ R133, R113, R2 ;  /* 0x0000000271857221 */ /* 0x000fe20000010000 */
[----:B------:R-:W-:Y:S01]  /*23aa0*/  F2FP.PACK_AB R2, R120, R121 ;  /* 0x000000797802723e */ /* 0x000fe200000000ff */
[----:B---3--:R-:W-:Y:S05]  /*23ab0*/  @!P1 HADD2 R117, -R0.H0_H0, -RZ.H0_H0 ;  /* 0xa00000ff00759230 */ /* 0x008fea0000000900 */
[----:B------:R-:W-:Y:S01]  /*23ac0*/  PRMT R135, R117, 0x7610, R135 ;  /* 0x0000761075877816 */ /* 0x000fe20000000087 */
[----:B----4-:R-:W-:Y:S05]  /*23ad0*/  @!P2 HADD2 R126, -R3.H0_H0, -RZ.H0_H0 ;  /* 0xa00000ff037ea230 */ /* 0x010fea0000000900 */
[----:B------:R-:W-:Y:S01]  /*23ae0*/  PRMT R137, R126, 0x7610, R137 ;  /* 0x000076107e897816 */ /* 0x000fe20000000089 */
[----:B------:R1:W-:Y:S04]  /*23af0*/  @!P2 STL.S16 [R1+0xf0], R126 ;  /* 0x0000f07e0100a387 */ /* 0x0003e80000100600 */
[----:B------:R3:W-:Y:S01]  /*23b00*/  @!P1 STL.S16 [R1+0xec], R117 ;  /* 0x0000ec7501009387 */ /* 0x0007e20000100600 */
[----:B--2---:R-:W-:Y:S03]  /*23b10*/  IADD3 R112, P0, R196, R112, RZ ;  /* 0x00000070c4707210 */ /* 0x004fe60007f1e0ff */
[----:B------:R-:W2:Y:S02]  /*23b20*/  LDL.64 R230, [R1+0x188] ;  /* 0x0001880001e67983 */ /* 0x000ea40000100a00 */
[----:B------:R-:W-:Y:S02]  /*23b30*/  IMAD.X R113, R197, 0x1, R107, P0 ;  /* 0x00000001c5717824 */ /* 0x000fe400000e066b */
[----:B------:R-:W-:Y:S01]  /*23b40*/  FADD.FTZ R107, R118, R127 ;  /* 0x0000007f766b7221 */ /* 0x000fe20000010000 */
[----:B------:R-:W-:Y:S02]  /*23b50*/  PRMT R118, R3, 0x5410, R0 ;  /* 0x0000541003767816 */ /* 0x000fe40000000000 */
[----:B------:R-:W-:Y:S02]  /*23b60*/  @!P1 PRMT R0, R135, 0x5410, RZ ;  /* 0x0000541087009816 */ /* 0x000fe400000000ff */
[----:B------:R-:W-:Y:S02]  /*23b70*/  @!P2 PRMT R3, R137, 0x5410, RZ ;  /* 0x000054108903a816 */ /* 0x000fe400000000ff */
[----:B------:R-:W4:Y:S04]  /*23b80*/  LDL R137, [R1+0x194] ;  /* 0x0001940001897983 */ /* 0x000f280000100800 */
[----:B------:R3:W-:Y:S01]  /*23b90*/  ST.E.U16 [R112.64+0x2], R0 ;  /* 0x0000020070007985 */ /* 0x0007e2000c101504 */
[----:B-1----:R-:W-:Y:S02]  /*23ba0*/  FADD.FTZ R126, R121, R140 ;  /* 0x0000008c797e7221 */ /* 0x002fe40000010000 */
[----:B------:R-:W-:Y:S01]  /*23bb0*/  FADD.FTZ R121, R111, R107 ;  /* 0x0000006b6f797221 */ /* 0x000fe20000010000 */
[----:B------:R1:W4:Y:S01]  /*23bc0*/  LDL.S16 R140, [R1+0x154] ;  /* 0x00015400018c7983 */ /* 0x0003220000100600 */
[----:B------:R-:W-:Y:S01]  /*23bd0*/  MUFU.EX2 R107, R240 ;  /* 0x000000f0006b7308 */ /* 0x000fe20000000800 */
[----:B------:R-:W-:Y:S01]  /*23be0*/  FADD.FTZ R120, R120, R126 ;  /* 0x0000007e78787221 */ /* 0x000fe20000010000 */
[----:B------:R-:W-:Y:S01]  /*23bf0*/  LOP3.LUT R126, R131, R149, R114, 0x96, !PT ;  /* 0x00000095837e7212 */ /* 0x000fe200078e9672 */
[----:B------:R1:W-:Y:S01]  /*23c00*/  ST.E.U16 [R112.64], R3 ;  /* 0x0000000370007985 */ /* 0x0003e2000c101504 */
[----:B------:R-:W-:Y:S04]  /*23c10*/  IMAD.WIDE.U32 R114, R115, -0x2daee0ad, RZ ;  /* 0xd2511f5373727825 */ /* 0x000fe800078e00ff */
[----:B------:R-:W-:Y:S02]  /*23c20*/  FADD.FTZ R111, R132, R134 ;  /* 0x00000086846f7221 */ /* 0x000fe40000010000 */
[----:B---3--:R-:W3:Y:S01]  /*23c30*/  MUFU.EX2 R117, R233 ;  /* 0x000000e900757308 */ /* 0x008ee20000000800 */
[----:B------:R-:W-:Y:S04]  /*23c40*/  IMAD.WIDE.U32 R126, R126, -0x2daee0ad, RZ ;  /* 0xd2511f537e7e7825 */ /* 0x000fe800078e00ff */
[----:B------:R-:W-:Y:S01]  /*23c50*/  FADD.FTZ R134, R125, R111 ;  /* 0x0000006f7d867221 */ /* 0x000fe20000010000 */
[----:B------:R-:W-:Y:S04]  /*23c60*/  LOP3.LUT R114, R127, R189, R114, 0x96, !PT ;  /* 0x000000bd7f727212 */ /* 0x000fe800078e9672 */
[----:B------:R-:W-:Y:S10]  /*23c70*/  MUFU.EX2 R132, R244 ;  /* 0x000000f400847308 */ /* 0x000ff40000000800 */
[----:B------:R-:W3:Y:S01]  /*23c80*/  MUFU.EX2 R0, R242 ;  /* 0x000000f200007308 */ /* 0x000ee20000000800 */
[----:B-1----:R-:W-:Y:S01]  /*23c90*/  FADD.FTZ R3, R129, R133 ;  /* 0x0000008581037221 */ /* 0x002fe20000010000 */
[----:B---3--:R-:W-:Y:S03]  /*23ca0*/  F2FP.PACK_AB R184, R117, R128 ;  /* 0x0000008075b8723e */ /* 0x008fe600000000ff */
[----:B------:R-:W-:Y:S01]  /*23cb0*/  FADD.FTZ R133, R124, R3 ;  /* 0x000000037c857221 */ /* 0x000fe20000010000 */
[----:B------:R-:W-:Y:S01]  /*23cc0*/  LOP3.LUT R124, R115, R191, R142, 0x96, !PT ;  /* 0x000000bf737c7212 */ /* 0x000fe200078e968e */
[----:B------:R-:W-:Y:S02]  /*23cd0*/  FADD.FTZ R3, R128, R120 ;  /* 0x0000007880037221 */ /* 0x000fe40000010000 */
[----:B------:R-:W-:Y:S01]  /*23ce0*/  IMAD.WIDE.U32 R114, R114, -0x326172a9, RZ ;  /* 0xcd9e8d5772727825 */ /* 0x000fe200078e00ff */
[----:B------:R-:W1:Y:S03]  /*23cf0*/  MUFU.EX2 R111, R248 ;  /* 0x000000f8006f7308 */ /* 0x000e660000000800 */
[----:B------:R-:W-:Y:S04]  /*23d00*/  IMAD.WIDE.U32 R124, R124, -0x326172a9, RZ ;  /* 0xcd9e8d577c7c7825 */ /* 0x000fe800078e00ff */
[----:B------:R-:W-:Y:S01]  /*23d10*/  FADD.FTZ R127, R117, R3 ;  /* 0x00000003757f7221 */ /* 0x000fe20000010000 */
[----:B------:R-:W-:Y:S01]  /*23d20*/  LOP3.LUT R120, R125, R225, R130, 0x96, !PT ;  /* 0x000000e17d787212 */ /* 0x000fe200078e9682 */
[----:B------:R-:W-:Y:S01]  /*23d30*/  FADD.FTZ R3, R107, R121 ;  /* 0x000000796b037221 */ /* 0x000fe20000010000 */
[----:B------:R-:W-:Y:S01]  /*23d40*/  LOP3.LUT R124, R115, R175, R124, 0x96, !PT ;  /* 0x000000af737c7212 */ /* 0x000fe200078e967c */
[----:B------:R-:W3:Y:S02]  /*23d50*/  MUFU.EX2 R117, R241 ;  /* 0x000000f100757308 */ /* 0x000ee40000000800 */
[----:B------:R-:W-:Y:S01]  /*23d60*/  IMAD.WIDE.U32 R120, R120, -0x2daee0ad, RZ ;  /* 0xd2511f5378787825 */ /* 0x000fe200078e00ff */
[C---:B------:R-:W-:Y:S03]  /*23d70*/  F2FP.PACK_AB R205, R0.reuse, R107 ;  /* 0x0000006b00cd723e */ /* 0x040fe600000000ff */
[----:B------:R-:W-:Y:S01]  /*23d80*/  FADD.FTZ R125, R0, R3 ;  /* 0x00000003007d7221 */ /* 0x000fe20000010000 */
[----:B------:R-:W-:Y:S01]  /*23d90*/  LOP3.LUT R126, R121, R180, R126, 0x96, !PT ;  /* 0x000000b4797e7212 */ /* 0x000fe200078e967e */
[----:B------:R-:W-:Y:S02]  /*23da0*/  IMAD.WIDE.U32 R170, R124, -0x2daee0ad, RZ ;  /* 0xd2511f537caa7825 */ /* 0x000fe400078e00ff */
[----:B------:R-:W3:Y:S02]  /*23db0*/  MUFU.EX2 R3, R243 ;  /* 0x000000f300037308 */ /* 0x000ee40000000800 */
[----:B------:R-:W-:Y:S01]  /*23dc0*/  FADD.FTZ R107, R132, R134 ;  /* 0x00000086846b7221 */ /* 0x000fe20000010000 */
[----:B------:R-:W-:Y:S01]  /*23dd0*/  LOP3.LUT R128, R171, R174, R120, 0x96, !PT ;  /* 0x000000aeab807212 */ /* 0x000fe200078e9678 */
[----:B------:R-:W-:Y:S01]  /*23de0*/  IMAD.WIDE.U32 R156, R126, -0x326172a9, RZ ;  /* 0xcd9e8d577e9c7825 */ /* 0x000fe200078e00ff */
[----:B-1----:R-:W-:Y:S03]  /*23df0*/  F2FP.PACK_AB R163, R111, R132 ;  /* 0x000000846fa3723e */ /* 0x002fe600000000ff */
[----:B------:R-:W-:Y:S01]  /*23e00*/  IMAD.WIDE.U32 R128, R128, -0x326172a9, RZ ;  /* 0xcd9e8d5780807825 */ /* 0x000fe200078e00ff */
[----:B------:R-:W-:Y:S01]  /*23e10*/  LOP3.LUT R144, R157, R162, R114, 0x96, !PT ;  /* 0x000000a29d907212 */ /* 0x000fe200078e9672 */
[----:B------:R-:W1:Y:S02]  /*23e20*/  MUFU.EX2 R0, R246 ;  /* 0x000000f600007308 */ /* 0x000e640000000800 */
[----:B------:R-:W-:Y:S01]  /*23e30*/  FADD.FTZ R134, R111, R107 ;  /* 0x0000006b6f867221 */ /* 0x000fe20000010000 */
[----:B------:R-:W-:Y:S01]  /*23e40*/  LOP3.LUT R107, R129, R219, R156, 0x96, !PT ;  /* 0x000000db816b7212 */ /* 0x000fe200078e969c */
[----:B---3--:R-:W-:Y:S06]  /*23e50*/  FADD.FTZ R120, R117, R127 ;  /* 0x0000007f75787221 */ /* 0x008fec0000010000 */
[----:B------:R-:W3:Y:S01]  /*23e60*/  MUFU.EX2 R111, R247 ;  /* 0x000000f7006f7308 */ /* 0x000ee20000000800 */
[----:B------:R-:W-:Y:S09]  /*23e70*/  FADD.FTZ R114, R3, R133 ;  /* 0x0000008503727221 */ /* 0x000ff20000010000 */
[----:B------:R3:W-:Y:S01]  /*23e80*/  MUFU.EX2 R124, R227 ;  /* 0x000000e3007c7308 */ /* 0x0007e20000000800 */
[C---:B-1----:R-:W-:Y:S01]  /*23e90*/  F2FP.PACK_AB R179, R0.reuse, R3 ;  /* 0x0000000300b3723e */ /* 0x042fe200000000ff */
[----:B------:R-:W-:Y:S01]  /*23ea0*/  FADD.FTZ R135, R0, R114 ;  /* 0x0000007200877221 */ /* 0x000fe20000010000 */
[----:B------:R-:W-:Y:S02]  /*23eb0*/  LOP3.LUT R0, R107, 0xff, RZ, 0xc0, !PT ;  /* 0x000000ff6b007812 */ /* 0x000fe400078ec0ff */
[----:B------:R-:W-:Y:S02]  /*23ec0*/  PRMT R3, R106, 0x7632, R3 ;  /* 0x000076326a037816 */ /* 0x000fe40000000003 */
[----:B------:R-:W-:Y:S03]  /*23ed0*/  ISETP.GE.U32.AND P1, PT, R194, R0, PT ;  /* 0x00000000c200720c */ /* 0x000fe60003f26070 */
[----:B------:R-:W1:Y:S01]  /*23ee0*/  MUFU.EX2 R127, R252 ;  /* 0x000000fc007f7308 */ /* 0x000e620000000800 */
[----:B------:R-:W-:Y:S02]  /*23ef0*/  PRMT R126, R106, 0x5410, R3 ;  /* 0x000054106a7e7816 */ /* 0x000fe40000000003 */
[C---:B---3--:R-:W-:Y:S01]  /*23f00*/  F2FP.PACK_AB R0, R111.reuse, R117 ;  /* 0x000000756f00723e */ /* 0x048fe200000000ff */
[----:B------:R-:W-:Y:S06]  /*23f10*/  FADD.FTZ R143, R111, R120 ;  /* 0x000000786f8f7221 */ /* 0x000fec0000010000 */
[----:B------:R-:W-:Y:S01]  /*23f20*/  MUFU.EX2 R117, R224 ;  /* 0x000000e000757308 */ /* 0x000fe20000000800 */
[----:B------:R-:W-:Y:S09]  /*23f30*/  IMAD.MOV.U32 R227, RZ, RZ, R153 ;  /* 0x000000ffffe37224 */ /* 0x000ff200078e0099 */
[----:B------:R-:W3:Y:S01]  /*23f40*/  MUFU.EX2 R111, R226 ;  /* 0x000000e2006f7308 */ /* 0x000ee20000000800 */
[----:B-1----:R-:W-:Y:S02]  /*23f50*/  F2FP.PACK_AB R167, R124, R127 ;  /* 0x0000007f7ca7723e */ /* 0x002fe400000000ff */
[----:B---3--:R-:W-:Y:S01]  /*23f60*/  F2FP.PACK_AB R187, R111, R117 ;  /* 0x000000756fbb723e */ /* 0x008fe200000000ff */
[----:B------:R-:W-:Y:S01]  /*23f70*/  IMAD.MOV.U32 R226, RZ, RZ, R206 ;  /* 0x000000ffffe27224 */ /* 0x000fe200078e00ce */
[----:B--2---:R-:W-:Y:S05]  /*23f80*/  IADD3 R114, P0, R230, R112, RZ ;  /* 0x00000070e6727210 */ /* 0x004fea0007f1e0ff */
[----:B----4-:R-:W-:Y:S01]  /*23f90*/  IMAD.X R115, R137, 0x1, R113, P0 ;  /* 0x0000000189737824 */ /* 0x010fe200000e0671 */
[----:B------:R-:W-:Y:S05]  /*23fa0*/  @!P1 HADD2 R140, -R106.H0_H0, -RZ.H0_H0 ;  /* 0xa00000ff6a8c9230 */ /* 0x000fea0000000900 */
[----:B------:R-:W-:Y:S01]  /*23fb0*/  PRMT R121, R140, 0x7610, R121 ;  /* 0x000076108c797816 */ /* 0x000fe20000000079 */
[----:B------:R1:W-:Y:S03]  /*23fc0*/  @!P1 STL.S16 [R1+0x154], R140 ;  /* 0x0001548c01009387 */ /* 0x0003e60000100600 */
[----:B------:R-:W-:Y:S01]  /*23fd0*/  @!P1 PRMT R106, R121, 0x5410, RZ ;  /* 0x00005410796a9816 */ /* 0x000fe200000000ff */
[----:B------:R-:W2:Y:S04]  /*23fe0*/  LDL R120, [R1+0x190] ;  /* 0x0001900001787983 */ /* 0x000ea80000100800 */
[----:B------:R3:W4:Y:S04]  /*23ff0*/  LDL.S16 R121, [R1+0x130] ;  /* 0x0001300001797983 */ /* 0x0007280000100600 */
[----:B------:R-:W3:Y:S04]  /*24000*/  LDL R132, [R1+0x198] ;  /* 0x0001980001847983 */ /* 0x000ee80000100800 */
[----:B------:R2:W3:Y:S04]  /*24010*/  LDL.S16 R137, [R1+0x15c] ;  /* 0x00015c0001897983 */ /* 0x0004e80000100600 */
[----:B------:R1:W-:Y:S04]  /*24020*/  ST.E.U16 [R114.64], R106 ;  /* 0x0000006a72007985 */ /* 0x0003e8000c101504 */
[----:B------:R-:W3:Y:S04]  /*24030*/  LDL R133, [R1+0x1a4] ;  /* 0x0001a40001857983 */ /* 0x000ee80000100800 */
[----:B-1----:R-:W3:Y:S01]  /*24040*/  LDL R140, [R1+0x19c] ;  /* 0x00019c00018c7983 */ /* 0x002ee20000100800 */
[----:B------:R-:W-:Y:S02]  /*24050*/  LOP3.LUT R106, R107, 0xffff, RZ, 0xc0, !PT ;  /* 0x0000ffff6b6a7812 */ /* 0x000fe400078ec0ff */
        /* <DEDUP_REMOVED lines=18> */
[----:B------:R-:W-:Y:S02]  /*24180*/  ISETP.GE.U32.AND P4, PT, R194, R115, PT ;  /* 0x00000073c200720c */ /* 0x000fe40003f86070 */
[----:B--2---:R-:W-:Y:S01]  /*24190*/  IADD3 R120, P5, R196, R120, RZ ;  /* 0x00000078c4787210 */ /* 0x004fe20007fbe0ff */
[----:B----4-:R-:W-:Y:S05]  /*241a0*/  @!P0 HADD2 R121, -R3.H0_H0, -RZ.H0_H0 ;  /* 0xa00000ff03798230 */ /* 0x010fea0000000900 */
[----:B------:R-:W-:Y:S01]  /*241b0*/  PRMT R114, R121, 0x7610, R114 ;  /* 0x0000761079727816 */ /* 0x000fe20000000072 */
[----:B------:R1:W-:Y:S01]  /*241c0*/  @!P0 STL.S16 [R1+0x130], R121 ;  /* 0x0001307901008387 */ /* 0x0003e20000100600 */
[----:B---3--:R-:W-:Y:S02]  /*241d0*/  @!P2 HADD2 R137, -R106.H0_H0, -RZ.H0_H0 ;  /* 0xa00000ff6a89a230 */ /* 0x008fe40000000900 */
[----:B------:R-:W-:Y:S03]  /*241e0*/  @!P0 PRMT R3, R114, 0x5410, RZ ;  /* 0x0000541072038816 */ /* 0x000fe600000000ff */
[----:B------:R-:W-:Y:S02]  /*241f0*/  PRMT R136, R137, 0x7610, R136 ;  /* 0x0000761089887816 */ /* 0x000fe40000000088 */
[----:B------:R-:W-:Y:S01]  /*24200*/  IADD3 R114, P0, R196, R140, RZ ;  /* 0x0000008cc4727210 */ /* 0x000fe20007f1e0ff */
[----:B------:R-:W-:Y:S04]  /*24210*/  IMAD.WIDE.U32 R140, R146, -0x326172a9, RZ ;  /* 0xcd9e8d57928c7825 */ /* 0x000fe800078e00ff */
[----:B------:R-:W-:Y:S01]  /*24220*/  IMAD.X R115, R197, 0x1, R133, P0 ;  /* 0x00000001c5737824 */ /* 0x000fe200000e0685 */
[CC--:B------:R-:W-:Y:S01]  /*24230*/  LOP3.LUT R157, R141.reuse, R176.reuse, R116, 0x96, !PT ;  /* 0x000000b08d9d7212 */ /* 0x0c0fe200078e9674 */
[----:B------:R-:W-:Y:S01]  /*24240*/  MUFU.EX2 R133, R250 ;  /* 0x000000fa00857308 */ /* 0x000fe20000000800 */
[----:B------:R-:W-:Y:S01]  /*24250*/  LOP3.LUT R146, R141, R176, R236, 0x96, !PT ;  /* 0x000000b08d927212 */ /* 0x000fe200078e96ec */
[----:B------:R-:W-:Y:S02]  /*24260*/  IMAD.MOV.U32 R176, RZ, RZ, R155 ;  /* 0x000000ffffb07224 */ /* 0x000fe400078e009b */
[----:B-1----:R-:W-:Y:S01]  /*24270*/  IMAD.X R121, R197, 0x1, R132, P5 ;  /* 0x00000001c5797824 */ /* 0x002fe200028e0684 */
[C---:B------:R-:W-:Y:S01]  /*24280*/  ISETP.GE.U32.AND P5, PT, R194.reuse, R107, PT ;  /* 0x0000006bc200720c */ /* 0x040fe20003fa6070 */
[----:B------:R1:W2:Y:S01]  /*24290*/  LDL.S16 R132, [R1+0x150] ;  /* 0x0001500001847983 */ /* 0x0002a20000100600 */
[----:B------:R-:W-:Y:S03]  /*242a0*/  FADD.FTZ R107, R117, R125 ;  /* 0x0000007d756b7221 */ /* 0x000fe60000010000 */
[----:B------:R3:W-:Y:S04]  /*242b0*/  @!P2 STL.S16 [R1+0x15c], R137 ;  /* 0x00015c890100a387 */ /* 0x0007e80000100600 */
[----:B------:R4:W-:Y:S04]  /*242c0*/  ST.E.U16 [R120.64], R3 ;  /* 0x0000000378007985 */ /* 0x0009e8000c101504 */
[----:B------:R1:W2:Y:S01]  /*242d0*/  LDL.S16 R153, [R1+0x168] ;  /* 0x0001680001997983 */ /* 0x0002a20000100600 */
[----:B---3--:R-:W-:Y:S01]  /*242e0*/  FADD.FTZ R137, R111, R107 ;  /* 0x0000006b6f897221 */ /* 0x008fe20000010000 */
[--C-:B------:R-:W-:Y:S01]  /*242f0*/  SHF.R.U32.HI R111, RZ, 0x18, R128.reuse ;  /* 0x00000018ff6f7819 */ /* 0x100fe20000011680 */
[----:B------:R-:W3:Y:S03]  /*24300*/  MUFU.EX2 R107, R154 ;  /* 0x0000009a006b7308 */ /* 0x000ee60000000800 */
[----:B------:R-:W-:Y:S02]  /*24310*/  ISETP.GE.U32.AND P0, PT, R194, R111, PT ;  /* 0x0000006fc200720c */ /* 0x000fe40003f06070 */
[----:B----4-:R-:W-:Y:S02]  /*24320*/  PRMT R3, R181, 0x7632, R3 ;  /* 0x00007632b5037816 */ /* 0x010fe40000000003 */
[----:B------:R-:W-:Y:S02]  /*24330*/  PRMT R111, R204, 0x7632, R111 ;  /* 0x00007632cc6f7816 */ /* 0x000fe4000000006f */
[----:B------:R-:W-:Y:S02]  /*24340*/  PRMT R125, R106, 0x5410, R3 ;  /* 0x000054106a7d7816 */ /* 0x000fe40000000003 */
[----:B------:R-:W-:Y:S02]  /*24350*/  @!P2 PRMT R106, R136, 0x5410, RZ ;  /* 0x00005410886aa816 */ /* 0x000fe400000000ff */
[----:B------:R-:W-:Y:S03]  /*24360*/  MUFU.EX2 R136, R249 ;  /* 0x000000f900887308 */ /* 0x000fe60000000800 */
[----:B------:R4:W-:Y:S01]  /*24370*/  ST.E.U16 [R114.64], R106 ;  /* 0x0000006a72007985 */ /* 0x0009e2000c101504 */
[----:B---3--:R-:W-:Y:S03]  /*24380*/  F2FP.PACK_AB R165, R107, R133 ;  /* 0x000000856ba5723e */ /* 0x008fe600000000ff */
[----:B------:R1:W3:Y:S01]  /*24390*/  LDL.S16 R154, [R1+0x158] ;  /* 0x00015800019a7983 */ /* 0x0002e20000100600 */
        /* <DEDUP_REMOVED lines=8> */
[----:B--2---:R-:W-:Y:S05]  /*24420*/  @!P1 HADD2 R132, -R3.H0_H0, -RZ.H0_H0 ;  /* 0xa00000ff03849230 */ /* 0x004fea0000000900 */
[----:B------:R-:W-:Y:S01]  /*24430*/  PRMT R117, R132, 0x7610, R117 ;  /* 0x0000761084757816 */ /* 0x000fe20000000075 */
[----:B------:R2:W-:Y:S03]  /*24440*/  @!P1 STL.S16 [R1+0x150], R132 ;  /* 0x0001508401009387 */ /* 0x0005e60000100600 */
[----:B------:R-:W-:Y:S01]  /*24450*/  @!P1 PRMT R3, R117, 0x5410, RZ ;  /* 0x0000541075039816 */ /* 0x000fe200000000ff */
[----:B------:R1:W4:Y:S01]  /*24460*/  LDL.S16 R224, [R1+0x164] ;  /* 0x0001640001e07983 */ /* 0x0003220000100600 */
[----:B------:R-:W-:Y:S01]  /*24470*/  ISETP.GE.U32.AND P1, PT, R194, R116, PT ;  /* 0x00000074c200720c */ /* 0x000fe20003f26070 */
[----:B------:R-:W-:Y:S01]  /*24480*/  FADD.FTZ R117, R133, R135 ;  /* 0x0000008785757221 */ /* 0x000fe20000010000 */
[----:B------:R-:W-:Y:S01]  /*24490*/  LOP3.LUT R116, R128, 0xffff, RZ, 0xc0, !PT ;  /* 0x0000ffff80747812 */ /* 0x000fe200078ec0ff */
[----:B------:R1:W4:Y:S01]  /*244a0*/  LDL.S16 R223, [R1+0x160] ;  /* 0x0001600001df7983 */ /* 0x0003220000100600 */
[----:B------:R-:W-:Y:S01]  /*244b0*/  @!P5 HADD2 R153, -R111.H0_H0, -RZ.H0_H0 ;  /* 0xa00000ff6f99d230 */ /* 0x000fe20000000900 */
[----:B------:R-:W-:Y:S01]  /*244c0*/  IMAD.WIDE.U32 R134, R145, -0x2daee0ad, RZ ;  /* 0xd2511f5391867825 */ /* 0x000fe200078e00ff */
[----:B------:R-:W-:Y:S01]  /*244d0*/  SHF.R.U32.HI R116, RZ, 0x8, R116 ;  /* 0x00000008ff747819 */ /* 0x000fe20000011674 */
[----:B------:R-:W4:Y:S02]  /*244e0*/  LDL R206, [R1+0x18] ;  /* 0x0000180001ce7983 */ /* 0x000f240000100800 */
[----:B------:R-:W-:Y:S02]  /*244f0*/  PRMT R221, R153, 0x7610, R221 ;  /* 0x0000761099dd7816 */ /* 0x000fe400000000dd */
[----:B------:R-:W-:Y:S01]  /*24500*/  LOP3.LUT R116, R116, 0xffff, RZ, 0xc0, !PT ;  /* 0x0000ffff74747812 */ /* 0x000fe200078ec0ff */
[----:B------:R-:W-:Y:S01]  /*24510*/  ST.E.U16 [R114.64+0x2], R3 ;  /* 0x0000020372007985 */ /* 0x000fe2000c101504 */
[----:B--2---:R-:W2:Y:S02]  /*24520*/  MUFU.EX2 R132, R251 ;  /* 0x000000fb00847308 */ /* 0x004ea40000000800 */
[----:B--2---:R-:W-:Y:S01]  /*24530*/  F2FP.PACK_AB R166, R132, R136 ;  /* 0x0000008884a6723e */ /* 0x004fe200000000ff */
[----:B---3--:R-:W-:Y:S05]  /*24540*/  @!P6 HADD2 R154, -R106.H0_H0, -RZ.H0_H0 ;  /* 0xa00000ff6a9ae230 */ /* 0x008fea0000000900 */
[----:B------:R-:W-:Y:S01]  /*24550*/  PRMT R124, R154, 0x7610, R124 ;  /* 0x000076109a7c7816 */ /* 0x000fe2000000007c */
[----:B------:R2:W-:Y:S04]  /*24560*/  @!P6 STL.S16 [R1+0x158], R154 ;  /* 0x0001589a0100e387 */ /* 0x0005e80000100600 */
[----:B------:R1:W3:Y:S04]  /*24570*/  LDL.S16 R133, [R1+0x14c] ;  /* 0x00014c0001857983 */ /* 0x0002e80000100600 */
[----:B------:R1:W-:Y:S01]  /*24580*/  @!P5 STL.S16 [R1+0x168], R153 ;  /* 0x000168990100d387 */ /* 0x0003e20000100600 */
[----:B--2---:R-:W-:Y:S01]  /*24590*/  FADD.FTZ R154, R107, R117 ;  /* 0x000000756b9a7221 */ /* 0x004fe20000010000 */
[----:B------:R-:W-:Y:S01]  /*245a0*/  PRMT R117, R106, 0x5410, R111 ;  /* 0x000054106a757816 */ /* 0x000fe2000000006f */
[----:B------:R-:W-:Y:S01]  /*245b0*/  FADD.FTZ R107, R136, R143 ;  /* 0x0000008f886b7221 */ /* 0x000fe20000010000 */
[----:B------:R-:W-:Y:S02]  /*245c0*/  @!P6 PRMT R106, R124, 0x5410, RZ ;  /* 0x000054107c6ae816 */ /* 0x000fe400000000ff */
[----:B------:R-:W-:Y:S02]  /*245d0*/  ISETP.GE.U32.AND P6, PT, R194, R116, PT ;  /* 0x00000074c200720c */ /* 0x000fe40003fc6070 */
[----:B------:R-:W-:Y:S01]  /*245e0*/  @!P5 PRMT R111, R221, 0x5410, RZ ;  /* 0x00005410dd6fd816 */ /* 0x000fe200000000ff */
[----:B------:R2:W-:Y:S01]  /*245f0*/  ST.E.U16 [R196.64+0x10], R106 ;  /* 0x0000106ac4007985 */ /* 0x0005e2000c101504 */
[--C-:B-1----:R-:W-:Y:S01]  /*24600*/  FADD.FTZ R153, R132, R107.reuse ;  /* 0x0000006b84997221 */ /* 0x102fe20000010000 */
[----:B------:R-:W-:Y:S01]  /*24610*/  PRMT R107, R110, 0x7632, R107 ;  /* 0x000076326e6b7816 */ /* 0x000fe2000000006b */
[----:B------:R-:W1:Y:S01]  /*24620*/  MUFU.EX2 R116, R227 ;  /* 0x000000e300747308 */ /* 0x000e620000000800 */
[----:B------:R1:W3:Y:S04]  /*24630*/  LDL.S16 R221, [R1+0x148] ;  /* 0x0001480001dd7983 */ /* 0x0002e80000100600 */
[----:B------:R-:W-:Y:S01]  /*24640*/  ST.E.U16 [R196.64+0x12], R111 ;  /* 0x0000126fc4007985 */ /* 0x000fe2000c101504 */
[C---:B-1----:R-:W-:Y:S01]  /*24650*/  F2FP.PACK_AB R173, R116.reuse, R127 ;  /* 0x0000007f74ad723e */ /* 0x042fe200000000ff */
[----:B--2---:R-:W-:Y:S04]  /*24660*/  FADD.FTZ R106, R127, R137 ;  /* 0x000000897f6a7221 */ /* 0x004fe80000010000 */
[----:B------:R-:W-:Y:S01]  /*24670*/  FADD.FTZ R106, R116, R106 ;  /* 0x0000006a746a7221 */ /* 0x000fe20000010000 */
[----:B------:R-:W-:Y:S01]  /*24680*/  PRMT R116, R110, 0x5410, R107 ;  /* 0x000054106e747816 */ /* 0x000fe2000000006b */
[----:B----4-:R-:W-:Y:S02]  /*24690*/  @!P4 HADD2 R224, -R110.H0_H0, -RZ.H0_H0 ;  /* 0xa00000ff6ee0c230 */ /* 0x010fe40000000900 */
[----:B------:R-:W-:Y:S03]  /*246a0*/  @!P3 HADD2 R223, -R107.H0_H0, -RZ.H0_H0 ;  /* 0xa00000ff6bdfb230 */ /* 0x000fe60000000900 */
[----:B------:R-:W-:Y:S01]  /*246b0*/  PRMT R183, R224, 0x7610, R183 ;  /* 0x00007610e0b77816 */ /* 0x000fe200000000b7 */
[----:B------:R-:W-:Y:S01]  /*246c0*/  @!P4 STL.S16 [R1+0x164], R224 ;  /* 0x000164e00100c387 */ /* 0x000fe20000100600 */
[----:B------:R-:W-:Y:S02]  /*246d0*/  LOP3.LUT R124, R135, R206, R178, 0x96, !PT ;  /* 0x000000ce877c7212 */ /* 0x000fe400078e96b2 */
[----:B------:R-:W-:Y:S01]  /*246e0*/  PRMT R132, R223, 0x7610, R132 ;  /* 0x00007610df847816 */ /* 0x000fe20000000084 */
[----:B------:R1:W-:Y:S01]  /*246f0*/  @!P3 STL.S16 [R1+0x160], R223 ;  /* 0x000160df0100b387 */ /* 0x0003e20000100600 */
[----:B------:R-:W-:Y:S02]  /*24700*/  @!P4 PRMT R110, R183, 0x5410, RZ ;  /* 0x00005410b76ec816 */ /* 0x000fe400000000ff */
[----:B------:R-:W-:Y:S01]  /*24710*/  LOP3.LUT R3, R124, 0xff, RZ, 0xc0, !PT ;  /* 0x000000ff7c037812 */ /* 0x000fe200078ec0ff */
[----:B------:R2:W-:Y:S01]  /*24720*/  STL [R1+0x44], R106 ;  /* 0x0000446a01007387 */ /* 0x0005e20000100800 */
[----:B------:R-:W-:Y:S02]  /*24730*/  @!P3 PRMT R107, R132, 0x5410, RZ ;  /* 0x00005410846bb816 */ /* 0x000fe400000000ff */
[----:B------:R-:W-:Y:S01]  /*24740*/  ISETP.GE.U32.AND P5, PT, R194, R3, PT ;  /* 0x00000003c200720c */ /* 0x000fe20003fa6070 */
[----:B------:R4:W4:Y:S01]  /*24750*/  LDL.S16 R183, [R1+0x140] ;  /* 0x0001400001b77983 */ /* 0x0009220000100600 */
[----:B------:R-:W-:Y:S03]  /*24760*/  LOP3.LUT R3, R124, 0xffff, RZ, 0xc0, !PT ;  /* 0x0000ffff7c037812 */ /* 0x000fe600078ec0ff */
[----:B------:R3:W-:Y:S01]  /*24770*/  ST.E.U16 [R112.64+0x12], R107 ;  /* 0x0000126b70007985 */ /* 0x0007e2000c101504 */
[----:B------:R-:W-:Y:S03]  /*24780*/  SHF.R.U32.HI R3, RZ, 0x8, R3 ;  /* 0x00000008ff037819 */ /* 0x000fe60000011603 */
[----:B------:R-:W-:Y:S01]  /*24790*/  ST.E.U16 [R112.64+0x10], R110 ;  /* 0x0000106e70007985 */ /* 0x000fe2000c101504 */
[----:B------:R-:W-:Y:S04]  /*247a0*/  LOP3.LUT R3, R3, 0xffff, RZ, 0xc0, !PT ;  /* 0x0000ffff03037812 */ /* 0x000fe800078ec0ff */
[C---:B------:R-:W-:Y:S02]  /*247b0*/  ISETP.GE.U32.AND P4, PT, R194.reuse, R3, PT ;  /* 0x00000003c200720c */ /* 0x040fe40003f86070 */
[C---:B------:R-:W-:Y:S01]  /*247c0*/  PRMT R3, R105.reuse, 0x7632, R3 ;  /* 0x0000763269037816 */ /* 0x040fe20000000003 */
[----:B-1----:R1:W4:Y:S03]  /*247d0*/  LDL.S16 R223, [R1+0x144] ;  /* 0x0001440001df7983 */ /* 0x0023260000100600 */
[----:B------:R-:W-:Y:S02]  /*247e0*/  PRMT R111, R105, 0x5410, R3 ;  /* 0x00005410696f7816 */ /* 0x000fe40000000003 */
[--C-:B--2---:R-:W-:Y:S02]  /*247f0*/  SHF.R.U32.HI R106, RZ, 0x18, R124.reuse ;  /* 0x00000018ff6a7819 */ /* 0x104fe4000001167c */
[----:B------:R-:W-:Y:S02]  /*24800*/  SHF.R.U32.HI R124, RZ, 0x10, R124 ;  /* 0x00000010ff7c7819 */ /* 0x000fe4000001167c */
[----:B------:R-:W-:Y:S02]  /*24810*/  ISETP.GE.U32.AND P3, PT, R194, R106, PT ;  /* 0x0000006ac200720c */ /* 0x000fe40003f66070 */
[----:B------:R-:W-:Y:S02]  /*24820*/  LOP3.LUT R124, R124, 0xff, RZ, 0xc0, !PT ;  /* 0x000000ff7c7c7812 */ /* 0x000fe400078ec0ff */
[C---:B------:R-:W-:Y:S02]  /*24830*/  PRMT R106, R185.reuse, 0x7632, R106 ;  /* 0x00007632b96a7816 */ /* 0x040fe4000000006a */
[----:B---3--:R-:W-:Y:S01]  /*24840*/  PRMT R107, R185, 0x7610, R107 ;  /* 0x00007610b96b7816 */ /* 0x008fe2000000006b */
[----:B------:R-:W-:Y:S05]  /*24850*/  @!P2 HADD2 R133, -R105.H0_H0, -RZ.H0_H0 ;  /* 0xa00000ff6985a230 */ /* 0x000fea0000000900 */
[----:B------:R-:W-:Y:S01]  /*24860*/  PRMT R127, R133, 0x7610, R127 ;  /* 0x00007610857f7816 */ /* 0x000fe2000000007f */
[----:B------:R2:W-:Y:S03]  /*24870*/  @!P2 STL.S16 [R1+0x14c], R133 ;  /* 0x00014c850100a387 */ /* 0x0005e60000100600 */
[----:B------:R-:W-:Y:S01]  /*24880*/  @!P2 PRMT R105, R127, 0x5410, RZ ;  /* 0x000054107f69a816 */ /* 0x000fe200000000ff */
[----:B------:R1:W3:Y:S01]  /*24890*/  LDL.S16 R137, [R1+0x13c] ;  /* 0x00013c0001897983 */ /* 0x0002e20000100600 */
[----:B------:R-:W-:Y:S03]  /*248a0*/  ISETP.GE.U32.AND P2, PT, R194, R124, PT ;  /* 0x0000007cc200720c */ /* 0x000fe60003f46070 */
[----:B------:R1:W-:Y:S01]  /*248b0*/  ST.E.U16 [R120.64+0xe], R105 ;  /* 0x00000e6978007985 */ /* 0x0003e2000c101504 */
[----:B--2---:R-:W-:Y:S01]  /*248c0*/  IMAD.WIDE.U32 R132, R144, -0x2daee0ad, RZ ;  /* 0xd2511f5390847825 */ /* 0x004fe200078e00ff */
[----:B------:R-:W-:Y:S04]  /*248d0*/  @!P6 HADD2 R221, -R3.H0_H0, -RZ.H0_H0 ;  /* 0xa00000ff03dde230 */ /* 0x000fe80000000900 */
[----:B------:R-:W-:Y:S02]  /*248e0*/  LOP3.LUT R127, R133, R206, R170, 0x96, !PT ;  /* 0x000000ce857f7212 */ /* 0x000fe400078e96aa */
[----:B------:R-:W-:Y:S01]  /*248f0*/  PRMT R124, R221, 0x7610, R124 ;  /* 0x00007610dd7c7816 */ /* 0x000fe2000000007c */
[----:B------:R2:W-:Y:S01]  /*24900*/  @!P6 STL.S16 [R1+0x148], R221 ;  /* 0x000148dd0100e387 */ /* 0x0005e20000100600 */
[----:B------:R-:W-:Y:S02]  /*24910*/  LOP3.LUT R110, R127, 0xff, RZ, 0xc0, !PT ;  /* 0x000000ff7f6e7812 */ /* 0x000fe400078ec0ff */
[----:B------:R-:W-:Y:S01]  /*24920*/  @!P6 PRMT R3, R124, 0x5410, RZ ;  /* 0x000054107c03e816 */ /* 0x000fe200000000ff */
[----:B------:R3:W3:Y:S01]  /*24930*/  LDL.S16 R144, [R1+0x134] ;  /* 0x0001340001907983 */ /* 0x0006e20000100600 */
[----:B------:R-:W-:Y:S02]  /*24940*/  PRMT R124, R107, 0x5410, R106 ;  /* 0x000054106b7c7816 */ /* 0x000fe4000000006a */
[----:B-1----:R-:W-:Y:S01]  /*24950*/  PRMT R105, R201, 0x7610, R105 ;  /* 0x00007610c9697816 */ /* 0x002fe20000000069 */
[----:B------:R1:W-:Y:S01]  /*24960*/  ST.E.U16 [R120.64+0x10], R3 ;  /* 0x0000100378007985 */ /* 0x0003e2000c101504 */
[----:B------:R-:W-:Y:S02]  /*24970*/  ISETP.GE.U32.AND P6, PT, R194, R110, PT ;  /* 0x0000006ec200720c */ /* 0x000fe40003fc6070 */
[----:B------:R-:W-:Y:S04]  /*24980*/  LOP3.LUT R110, R127, 0xffff, RZ, 0xc0, !PT ;  /* 0x0000ffff7f6e7812 */ /* 0x000fe800078ec0ff */
[----:B------:R-:W-:Y:S04]  /*24990*/  SHF.R.U32.HI R110, RZ, 0x8, R110 ;  /* 0x00000008ff6e7819 */ /* 0x000fe8000001166e */
[----:B------:R-:W-:Y:S01]  /*249a0*/  LOP3.LUT R110, R110, 0xffff, RZ, 0xc0, !PT ;  /* 0x0000ffff6e6e7812 */ /* 0x000fe200078ec0ff */
[----:B--2---:R2:W2:Y:S01]  /*249b0*/  LDL.S16 R221, [R1+0x138] ;  /* 0x0001380001dd7983 */ /* 0x0044a20000100600 */
[--C-:B-1----:R-:W-:Y:S02]  /*249c0*/  SHF.R.U32.HI R3, RZ, 0x18, R127.reuse ;  /* 0x00000018ff037819 */ /* 0x102fe4000001167f */
        /* <DEDUP_REMOVED lines=8> */
[----:B------:R-:W-:Y:S03]  /*24a50*/  @!P1 STL.S16 [R1+0x144], R223 ;  /* 0x000144df01009387 */ /* 0x000fe60000100600 */
[----:B------:R-:W-:Y:S01]  /*24a60*/  @!P1 PRMT R107, R182, 0x5410, RZ ;  /* 0x00005410b66b9816 */ /* 0x000fe200000000ff */
[----:B------:R4:W-:Y:S01]  /*24a70*/  @!P0 STL.S16 [R1+0x140], R183 ;  /* 0x000140b701008387 */ /* 0x0009e20000100600 */
[C---:B------:R-:W-:Y:S02]  /*24a80*/  ISETP.GE.U32.AND P0, PT, R194.reuse, R3, PT ;  /* 0x00000003c200720c */ /* 0x040fe40003f06070 */
[----:B------:R-:W-:Y:S01]  /*24a90*/  PRMT R3, R201, 0x7632, R3 ;  /* 0x00007632c9037816 */ /* 0x000fe20000000003 */
[----:B------:R3:W-:Y:S01]  /*24aa0*/  ST.E.U16 [R114.64+0x10], R107 ;  /* 0x0000106b72007985 */ /* 0x0007e2000c101504 */
[----:B------:R-:W-:Y:S02]  /*24ab0*/  ISETP.GE.U32.AND P1, PT, R194, R110, PT ;  /* 0x0000006ec200720c */ /* 0x000fe40003f26070 */
[----:B-1----:R-:W-:Y:S01]  /*24ac0*/  PRMT R106, R148, 0x7610, R106 ;  /* 0x00007610946a7816 */ /* 0x002fe2000000006a */
[----:B---3--:R-:W-:Y:S05]  /*24ad0*/  @!P5 HADD2 R137, -R105.H0_H0, -RZ.H0_H0 ;  /* 0xa00000ff6989d230 */ /* 0x008fea0000000900 */
[----:B------:R-:W-:Y:S01]  /*24ae0*/  PRMT R110, R137, 0x7610, R110 ;  /* 0x00007610896e7816 */ /* 0x000fe2000000006e */
[----:B----4-:R1:W3:Y:S04]  /*24af0*/  LDL.S16 R183, [R1+0x12c] ;  /* 0x00012c0001b77983 */ /* 0x0102e80000100600 */
[----:B------:R4:W-:Y:S01]  /*24b00*/  @!P5 STL.S16 [R1+0x13c], R137 ;  /* 0x00013c890100d387 */ /* 0x0009e20000100600 */
[----:B------:R-:W-:Y:S03]  /*24b10*/  LOP3.LUT R107, R134, 0xff, RZ, 0xc0, !PT ;  /* 0x000000ff866b7812 */ /* 0x000fe600078ec0ff */
[----:B------:R1:W3:Y:S04]  /*24b20*/  LDL.S16 R182, [R1+0x128] ;  /* 0x0001280001b67983 */ /* 0x0002e80000100600 */
[----:B------:R1:W3:Y:S01]  /*24b30*/  LDL.S16 R143, [R1+0x124] ;  /* 0x00012400018f7983 */ /* 0x0002e20000100600 */
[----:B------:R-:W-:Y:S01]  /*24b40*/  @!P2 HADD2 R144, -R106.H0_H0, -RZ.H0_H0 ;  /* 0xa00000ff6a90a230 */ /* 0x000fe20000000900 */
[----:B----4-:R-:W-:Y:S02]  /*24b50*/  PRMT R137, R105, 0x5410, R3 ;  /* 0x0000541069897816 */ /* 0x010fe40000000003 */
[----:B------:R-:W-:Y:S02]  /*24b60*/  @!P5 PRMT R105, R110, 0x5410, RZ ;  /* 0x000054106e69d816 */ /* 0x000fe400000000ff */
[----:B------:R-:W-:Y:S02]  /*24b70*/  ISETP.GE.U32.AND P5, PT, R194, R107, PT ;  /* 0x0000006bc200720c */ /* 0x000fe40003fa6070 */
[----:B------:R-:W-:Y:S01]  /*24b80*/  SHF.R.U32.HI R107, RZ, 0x10, R134 ;  /* 0x00000010ff6b7819 */ /* 0x000fe20000011686 */
[----:B------:R4:W-:Y:S01]  /*24b90*/  ST.E.U16 [R196.64+0x20], R105 ;  /* 0x00002069c4007985 */ /* 0x0009e2000c101504 */
[----:B------:R-:W-:Y:S02]  /*24ba0*/  PRMT R204, R144, 0x7610, R204 ;  /* 0x0000761090cc7816 */ /* 0x000fe400000000cc */
[----:B------:R-:W-:Y:S02]  /*24bb0*/  LOP3.LUT R110, R107, 0xff, RZ, 0xc0, !PT ;  /* 0x000000ff6b6e7812 */ /* 0x000fe400078ec0ff */
[----:B------:R-:W-:Y:S01]  /*24bc0*/  PRMT R107, R148, 0x7632, R107 ;  /* 0x00007632946b7816 */ /* 0x000fe2000000006b */
[----:B--2---:R-:W-:Y:S05]  /*24bd0*/  @!P4 HADD2 R221, -R3.H0_H0, -RZ.H0_H0 ;  /* 0xa00000ff03ddc230 */ /* 0x004fea0000000900 */
[----:B------:R-:W-:Y:S01]  /*24be0*/  PRMT R136, R221, 0x7610, R136 ;  /* 0x00007610dd887816 */ /* 0x000fe20000000088 */
[----:B------:R-:W-:Y:S03]  /*24bf0*/  @!P4 STL.S16 [R1+0x138], R221 ;  /* 0x000138dd0100c387 */ /* 0x000fe60000100600 */
[----:B------:R-:W-:Y:S01]  /*24c00*/  @!P4 PRMT R3, R136, 0x5410, RZ ;  /* 0x000054108803c816 */ /* 0x000fe200000000ff */
[----:B------:R2:W-:Y:S01]  /*24c10*/  @!P2 STL.S16 [R1+0x134], R144 ;  /* 0x000134900100a387 */ /* 0x0005e20000100600 */
[----:B------:R-:W-:Y:S02]  /*24c20*/  PRMT R136, R106, 0x5410, R107 ;  /* 0x000054106a887816 */ /* 0x000fe4000000006b */
[----:B------:R-:W-:Y:S01]  /*24c30*/  @!P2 PRMT R106, R204, 0x5410, RZ ;  /* 0x00005410cc6aa816 */ /* 0x000fe200000000ff */
[----:B------:R1:W-:Y:S01]  /*24c40*/  ST.E.U16 [R196.64+0x22], R3 ;  /* 0x00002203c4007985 */ /* 0x0003e2000c101504 */
[----:B----4-:R-:W-:Y:S02]  /*24c50*/  LOP3.LUT R105, R134, 0xffff, RZ, 0xc0, !PT ;  /* 0x0000ffff86697812 */ /* 0x010fe400078ec0ff */
[C---:B------:R-:W-:Y:S01]  /*24c60*/  ISETP.GE.U32.AND P2, PT, R194.reuse, R127, PT ;  /* 0x0000007fc200720c */ /* 0x040fe20003f46070 */
[----:B------:R4:W-:Y:S01]  /*24c70*/  ST.E.U16 [R112.64+0x20], R106 ;  /* 0x0000206a70007985 */ /* 0x0009e2000c101504 */
[----:B------:R-:W-:Y:S02]  /*24c80*/  SHF.R.U32.HI R105, RZ, 0x8, R105 ;  /* 0x00000008ff697819 */ /* 0x000fe40000011669 */
[----:B------:R-:W-:Y:S02]  /*24c90*/  ISETP.GE.U32.AND P4, PT, R194, R110, PT ;  /* 0x0000006ec200720c */ /* 0x000fe40003f86070 */
[----:B------:R-:W-:Y:S02]  /*24ca0*/  SHF.R.U32.HI R110, RZ, 0x18, R134 ;  /* 0x00000018ff6e7819 */ /* 0x000fe40000011686 */
[----:B------:R-:W-:Y:S01]  /*24cb0*/  LOP3.LUT R105, R105, 0xffff, RZ, 0xc0, !PT ;  /* 0x0000ffff69697812 */ /* 0x000fe200078ec0ff */
[----:B--2---:R2:W2:Y:S01]  /*24cc0*/  LDL.S16 R144, [R1+0x120] ;  /* 0x0001200001907983 */ /* 0x0044a20000100600 */
[----:B-1----:R-:W-:Y:S02]  /*24cd0*/  PRMT R3, R104, 0x7632, R3 ;  /* 0x0000763268037816 */ /* 0x002fe40000000003 */
[----:B----4-:R-:W-:Y:S01]  /*24ce0*/  PRMT R106, R202, 0x7610, R106 ;  /* 0x00007610ca6a7816 */ /* 0x010fe2000000006a */
[----:B---3--:R-:W-:Y:S05]  /*24cf0*/  @!P3 HADD2 R183, -R107.H0_H0, -RZ.H0_H0 ;  /* 0xa00000ff6bb7b230 */ /* 0x008fea0000000900 */
[----:B------:R-:W-:Y:S01]  /*24d00*/  PRMT R145, R183, 0x7610, R145 ;  /* 0x00007610b7917816 */ /* 0x000fe20000000091 */
[----:B------:R-:W-:Y:S01]  /*24d10*/  @!P3 STL.S16 [R1+0x12c], R183 ;  /* 0x00012cb70100b387 */ /* 0x000fe20000100600 */
[----:B------:R-:W-:Y:S02]  /*24d20*/  @!P6 HADD2 R182, -R104.H0_H0, -RZ.H0_H0 ;  /* 0xa00000ff68b6e230 */ /* 0x000fe40000000900 */
[----:B------:R-:W-:Y:S01]  /*24d30*/  @!P3 PRMT R107, R145, 0x5410, RZ ;  /* 0x00005410916bb816 */ /* 0x000fe200000000ff */
[----:B------:R1:W3:Y:S01]  /*24d40*/  LDL.S16 R148, [R1+0x118] ;  /* 0x0001180001947983 */ /* 0x0002e20000100600 */
[----:B------:R-:W-:Y:S01]  /*24d50*/  ISETP.GE.U32.AND P3, PT, R194, R110, PT ;  /* 0x0000006ec200720c */ /* 0x000fe20003f66070 */
[----:B------:R-:W-:Y:S01]  /*24d60*/  @!P1 HADD2 R143, -R3.H0_H0, -RZ.H0_H0 ;  /* 0xa00000ff038f9230 */ /* 0x000fe20000000900 */
[----:B------:R-:W-:Y:S01]  /*24d70*/  PRMT R181, R182, 0x7610, R181 ;  /* 0x00007610b6b57816 */ /* 0x000fe200000000b5 */
[----:B------:R1:W4:Y:S01]  /*24d80*/  LDL.S16 R145, [R1+0x11c] ;  /* 0x00011c0001917983 */ /* 0x0003220000100600 */
[----:B------:R-:W-:Y:S02]  /*24d90*/  LOP3.LUT R110, R132, 0xff, RZ, 0xc0, !PT ;  /* 0x000000ff846e7812 */ /* 0x000fe400078ec0ff */
[----:B------:R-:W-:Y:S01]  /*24da0*/  PRMT R177, R143, 0x7610, R177 ;  /* 0x000076108fb17816 */ /* 0x000fe200000000b1 */
[----:B------:R-:W-:Y:S04]  /*24db0*/  @!P6 STL.S16 [R1+0x128], R182 ;  /* 0x000128b60100e387 */ /* 0x000fe80000100600 */
[----:B------:R1:W-:Y:S04]  /*24dc0*/  @!P1 STL.S16 [R1+0x124], R143 ;  /* 0x0001248f01009387 */ /* 0x0003e80000100600 */
[----:B------:R1:W-:Y:S02]  /*24dd0*/  ST.E.U16 [R112.64+0x22], R107 ;  /* 0x0000226b70007985 */ /* 0x0003e4000c101504 */
[----:B-1----:R-:W-:Y:S02]  /*24de0*/  PRMT R143, R104, 0x5410, R3 ;  /* 0x00005410688f7816 */ /* 0x002fe40000000003 */
[----:B------:R-:W-:Y:S02]  /*24df0*/  @!P6 PRMT R104, R181, 0x5410, RZ ;  /* 0x00005410b568e816 */ /* 0x000fe400000000ff */
[----:B------:R-:W-:Y:S02]  /*24e00*/  ISETP.GE.U32.AND P6, PT, R194, R105, PT ;  /* 0x00000069c200720c */ /* 0x000fe40003fc6070 */
[----:B------:R-:W-:Y:S01]  /*24e10*/  LOP3.LUT R105, R132, 0xffff, RZ, 0xc0, !PT ;  /* 0x0000ffff84697812 */ /* 0x000fe200078ec0ff */
[----:B------:R1:W-:Y:S01]  /*24e20*/  ST.E.U16 [R120.64+0x1e], R104 ;  /* 0x00001e6878007985 */ /* 0x0003e2000c101504 */
[----:B------:R-:W-:Y:S01]  /*24e30*/  @!P1 PRMT R3, R177, 0x5410, RZ ;  /* 0x00005410b1039816 */ /* 0x000fe200000000ff */
[----:B------:R-:W-:Y:S01]  /*24e40*/  IMAD.MOV.U32 R177, RZ, RZ, R161 ;  /* 0x000000ffffb17224 */ /* 0x000fe200078e00a1 */
[----:B------:R-:W-:Y:S02]  /*24e50*/  ISETP.GE.U32.AND P1, PT, R194, R110, PT ;  /* 0x0000006ec200720c */ /* 0x000fe40003f26070 */
[--C-:B------:R-:W-:Y:S01]  /*24e60*/  SHF.R.U32.HI R110, RZ, 0x8, R105.reuse ;  /* 0x00000008ff6e7819 */ /* 0x100fe20000011669 */
[----:B------:R2:W-:Y:S01]  /*24e70*/  ST.E.U16 [R120.64+0x20], R3 ;  /* 0x0000200378007985 */ /* 0x0005e2000c101504 */
[----:B------:R-:W-:Y:S02]  /*24e80*/  PRMT R105, R202, 0x7632, R105 ;  /* 0x00007632ca697816 */ /* 0x000fe40000000069 */
[C---:B------:R-:W-:Y:S02]  /*24e90*/  PRMT R107, R147.reuse, 0x7610, R107 ;  /* 0x00007610936b7816 */ /* 0x040fe4000000006b */
[----:B------:R-:W-:Y:S02]  /*24ea0*/  LOP3.LUT R110, R110, 0xffff, RZ, 0xc0, !PT ;  /* 0x0000ffff6e6e7812 */ /* 0x000fe400078ec0ff */
[----:B-1----:R-:W-:Y:S01]  /*24eb0*/  SHF.R.U32.HI R104, RZ, 0x10, R132 ;  /* 0x00000010ff687819 */ /* 0x002fe20000011684 */
[----:B--2---:R-:W-:Y:S01]  /*24ec0*/  @!P2 HADD2 R144, -R106.H0_H0, -RZ.H0_H0 ;  /* 0xa00000ff6a90a230 */ /* 0x004fe20000000900 */
[----:B------:R-:W-:Y:S04]  /*24ed0*/  MUFU.EX2 R3, R168 ;  /* 0x000000a800037308 */ /* 0x000fe80000000800 */
[----:B------:R-:W-:Y:S01]  /*24ee0*/  PRMT R152, R144, 0x7610, R152 ;  /* 0x0000761090987816 */ /* 0x000fe20000000098 */
[----:B------:R1:W-:Y:S02]  /*24ef0*/  @!P2 STL.S16 [R1+0x120], R144 ;  /* 0x000120900100a387 */ /* 0x0003e40000100600 */
[----:B-1----:R-:W-:Y:S02]  /*24f00*/  PRMT R144, R106, 0x5410, R105 ;  /* 0x000054106a907816 */ /* 0x002fe40000000069 */
[----:B------:R-:W-:Y:S02]  /*24f10*/  @!P2 PRMT R106, R152, 0x5410, RZ ;  /* 0x00005410986aa816 */ /* 0x000fe400000000ff */
[----:B------:R-:W-:Y:S02]  /*24f20*/  ISETP.GE.U32.AND P2, PT, R194, R110, PT ;  /* 0x0000006ec200720c */ /* 0x000fe40003f46070 */
[----:B------:R-:W-:Y:S01]  /*24f30*/  LOP3.LUT R110, R104, 0xff, RZ, 0xc0, !PT ;  /* 0x000000ff686e7812 */ /* 0x000fe200078ec0ff */
[----:B------:R-:W-:Y:S01]  /*24f40*/  ST.E.U16 [R114.64+0x20], R106 ;  /* 0x0000206a72007985 */ /* 0x000fe2000c101504 */
[----:B------:R-:W-:Y:S01]  /*24f50*/  PRMT R104, R147, 0x7632, R104 ;  /* 0x0000763293687816 */ /* 0x000fe20000000068 */
[----:B------:R-:W-:Y:S01]  /*24f60*/  IMAD.WIDE.U32 R146, R146, -0x2daee0ad, RZ ;  /* 0xd2511f5392927825 */ /* 0x000fe200078e00ff */
[----:B------:R-:W-:Y:S02]  /*24f70*/  LOP3.LUT R152, R131, R149, R140, 0x96, !PT ;  /* 0x0000009583987212 */ /* 0x000fe400078e968c */
[----:B------:R-:W1:Y:S02]  /*24f80*/  MUFU.EX2 R131, R176 ;  /* 0x000000b000837308 */ /* 0x000e640000000800 */
[----:B------:R-:W-:Y:S05]  /*24f90*/  LOP3.LUT R150, R147, R191, R150, 0x96, !PT ;  /* 0x000000bf93967212 */ /* 0x000fea00078e9696 */
[----:B------:R-:W-:Y:S01]  /*24fa0*/  IMAD.WIDE.U32 R150, R150, -0x326172a9, RZ ;  /* 0xcd9e8d5796967825 */ /* 0x000fe200078e00ff */
[----:B-1----:R-:W-:Y:S01]  /*24fb0*/  F2FP.PACK_AB R171, R3, R131 ;  /* 0x0000008303ab723e */ /* 0x002fe200000000ff */
[----:B---3--:R-:W-:Y:S02]  /*24fc0*/  @!P0 HADD2 R148, -R105.H0_H0, -RZ.H0_H0 ;  /* 0xa00000ff69948230 */ /* 0x008fe40000000900 */
[----:B----4-:R-:W-:Y:S03]  /*24fd0*/  @!P5 HADD2 R145, -R107.H0_H0, -RZ.H0_H0 ;  /* 0xa00000ff6b91d230 */ /* 0x010fe60000000900 */
        /* <DEDUP_REMOVED lines=9> */
[----:B------:R-:W-:Y:S01]  /*25070*/  MUFU.EX2 R127, R192 ;  /* 0x000000c0007f7308 */ /* 0x000fe20000000800 */
[----:B------:R-:W-:Y:S01]  /*25080*/  SHF.R.U32.HI R110, RZ, 0x18, R132 ;  /* 0x00000018ff6e7819 */ /* 0x000fe20000011684 */
[----:B------:R-:W-:Y:S03]  /*25090*/  ST.E.U16 [R114.64+0x22], R105 ;  /* 0x0000226972007985 */ /* 0x000fe6000c101504 */
[----:B------:R-:W-:Y:S01]  /*250a0*/  ISETP.GE.U32.AND P5, PT, R194, R110, PT ;  /* 0x0000006ec200720c */ /* 0x000fe20003fa6070 */
[----:B------:R3:W-:Y:S04]  /*250b0*/  ST.E.U16 [R196.64+0x30], R107 ;  /* 0x0000306bc4007985 */ /* 0x0007e8000c101504 */
[----:B------:R3:W-:Y:S01]  /*250c0*/  MUFU.EX2 R110, R160 ;  /* 0x000000a0006e7308 */ /* 0x0007e20000000800 */
[----:B-1----:R-:W-:Y:S05]  /*250d0*/  LOP3.LUT R148, R139, R149, R140, 0x96, !PT ;  /* 0x000000958b947212 */ /* 0x002fea00078e968c */
[----:B------:R-:W-:Y:S04]  /*250e0*/  IMAD.WIDE.U32 R148, R148, -0x2daee0ad, RZ ;  /* 0xd2511f5394947825 */ /* 0x000fe800078e00ff */
[----:B--2---:R1:W2:Y:S01]  /*250f0*/  MUFU.EX2 R145, R193 ;  /* 0x000000c100917308 */ /* 0x0042a20000000800 */
[----:B------:R-:W-:Y:S02]  /*25100*/  LOP3.LUT R139, R149, R189, R146, 0x96, !PT ;  /* 0x000000bd958b7212 */ /* 0x000fe400078e9692 */
[----:B------:R-:W-:Y:S03]  /*25110*/  LOP3.LUT R146, R151, R225, R138, 0x96, !PT ;  /* 0x000000e197927212 */ /* 0x000fe600078e968a */
[----:B------:R-:W-:Y:S04]  /*25120*/  IMAD.WIDE.U32 R138, R139, -0x326172a9, RZ ;  /* 0xcd9e8d578b8a7825 */ /* 0x000fe800078e00ff */
[----:B------:R-:W2:Y:S01]  /*25130*/  MUFU.EX2 R140, R177 ;  /* 0x000000b1008c7308 */ /* 0x000ea20000000800 */
[----:B------:R-:W-:Y:S01]  /*25140*/  IMAD.WIDE.U32 R146, R146, -0x2daee0ad, RZ ;  /* 0xd2511f5392927825 */ /* 0x000fe200078e00ff */
[----:B------:R-:W-:Y:S02]  /*25150*/  LOP3.LUT R150, R139, R175, R150, 0x96, !PT ;  /* 0x000000af8b967212 */ /* 0x000fe400078e9696 */
[----:B---3--:R-:W-:Y:S02]  /*25160*/  PRMT R107, R186, 0x7610, R107 ;  /* 0x00007610ba6b7816 */ /* 0x008fe4000000006b */
[----:B------:R-:W-:Y:S01]  /*25170*/  LOP3.LUT R148, R147, R180, R148, 0x96, !PT ;  /* 0x000000b493947212 */ /* 0x000fe200078e9694 */
[----:B------:R-:W-:Y:S05]  /*25180*/  IMAD.WIDE.U32 R182, R150, -0x2daee0ad, RZ ;  /* 0xd2511f5396b67825 */ /* 0x000fea00078e00ff */
[----:B------:R-:W-:Y:S01]  /*25190*/  LOP3.LUT R160, R183, R174, R146, 0x96, !PT ;  /* 0x000000aeb7a07212 */ /* 0x000fe200078e9692 */
[----:B-1----:R1:W5:Y:S01]  /*251a0*/  LDL.LU R193, [R1+0x20c] ;  /* 0x00020c0001c17983 */ /* 0x0023620000300800 */
[----:B--2---:R-:W-:Y:S03]  /*251b0*/  F2FP.PACK_AB R172, R127, R145 ;  /* 0x000000917fac723e */ /* 0x004fe600000000ff */
[----:B------:R1:W5:Y:S04]  /*251c0*/  LDL.LU R192, [R1+0x208] ;  /* 0x0002080001c07983 */ /* 0x0003680000300800 */
[----:B------:R1:W2:Y:S01]  /*251d0*/  LDL.S16 R204, [R1+0x110] ;  /* 0x0001100001cc7983 */ /* 0x0002a20000100600 */
[----:B------:R-:W-:Y:S01]  /*251e0*/  F2FP.PACK_AB R164, R110, R140 ;  /* 0x0000008c6ea4723e */ /* 0x000fe200000000ff */
[----:B------:R-:W-:Y:S02]  /*251f0*/  IMAD.WIDE.U32 R176, R148, -0x326172a9, RZ ;  /* 0xcd9e8d5794b07825 */ /* 0x000fe400078e00ff */
[----:B------:R1:W3:Y:S02]  /*25200*/  LDL.S16 R181, [R1+0x10c] ;  /* 0x00010c0001b57983 */ /* 0x0002e40000100600 */
[----:B------:R-:W-:Y:S01]  /*25210*/  FADD.FTZ R139, R140, R154 ;  /* 0x0000009a8c8b7221 */ /* 0x000fe20000010000 */
[----:B------:R-:W-:Y:S01]  /*25220*/  LOP3.LUT R168, R177, R162, R138, 0x96, !PT ;  /* 0x000000a2b1a87212 */ /* 0x000fe200078e968a */
[----:B------:R-:W-:Y:S02]  /*25230*/  FADD.FTZ R138, R145, R155 ;  /* 0x0000009b918a7221 */ /* 0x000fe40000010000 */
[----:B------:R-:W-:Y:S01]  /*25240*/  FADD.FTZ R147, R110, R139 ;  /* 0x0000008b6e937221 */ /* 0x000fe20000010000 */
[----:B------:R-:W-:Y:S01]  /*25250*/  PRMT R110, R159, 0x7632, R110 ;  /* 0x000076329f6e7816 */ /* 0x000fe2000000006e */
[----:B------:R-:W-:Y:S01]  /*25260*/  FADD.FTZ R138, R127, R138 ;  /* 0x0000008a7f8a7221 */ /* 0x000fe20000010000 */
[----:B----4-:R-:W-:Y:S05]  /*25270*/  @!P6 HADD2 R161, -R104.H0_H0, -RZ.H0_H0 ;  /* 0xa00000ff68a1e230 */ /* 0x010fea0000000900 */
[----:B------:R-:W-:Y:S01]  /*25280*/  PRMT R146, R161, 0x7610, R146 ;  /* 0x00007610a1927816 */ /* 0x000fe20000000092 */
[----:B------:R4:W-:Y:S03]  /*25290*/  @!P6 STL.S16 [R1+0x114], R161 ;  /* 0x000114a10100e387 */ /* 0x0009e60000100600 */
[----:B------:R-:W-:Y:S01]  /*252a0*/  @!P6 PRMT R104, R146, 0x5410, RZ ;  /* 0x000054109268e816 */ /* 0x000fe200000000ff */
[----:B------:R1:W-:Y:S04]  /*252b0*/  STL [R1+0x180], R138 ;  /* 0x0001808a01007387 */ /* 0x0003e80000100800 */
[----:B------:R1:W-:Y:S04]  /*252c0*/  STL [R1+0x184], R147 ;  /* 0x0001849301007387 */ /* 0x0003e80000100800 */
[----:B------:R2:W-:Y:S01]  /*252d0*/  ST.E.U16 [R196.64+0x32], R104 ;  /* 0x00003268c4007985 */ /* 0x0005e2000c101504 */
[----:B----4-:R-:W-:Y:S04]  /*252e0*/  IMAD.WIDE.U32 R160, R160, -0x326172a9, RZ ;  /* 0xcd9e8d57a0a07825 */ /* 0x010fe800078e00ff */
[----:B-1----:R-:W-:Y:S01]  /*252f0*/  FADD.FTZ R138, R131, R153 ;  /* 0x00000099838a7221 */ /* 0x002fe20000010000 */
[----:B------:R-:W-:Y:S03]  /*25300*/  LOP3.LUT R127, R161, R219, R176, 0x96, !PT ;  /* 0x000000dba17f7212 */ /* 0x000fe600078e96b0 */
[----:B------:R-:W-:Y:S01]  /*25310*/  FADD.FTZ R140, R3, R138 ;  /* 0x0000008a038c7221 */ /* 0x000fe20000010000 */
[----:B------:R-:W-:Y:S01]  /*25320*/  PRMT R3, R159, 0x7610, R3 ;  /* 0x000076109f037816 */ /* 0x000fe20000000003 */
[----:B------:R-:W-:Y:S01]  /*25330*/  IMAD.WIDE.U32 R146, R157, -0x2daee0ad, RZ ;  /* 0xd2511f539d927825 */ /* 0x000fe200078e00ff */
[C---:B------:R-:W-:Y:S02]  /*25340*/  LOP3.LUT R131, R127.reuse, 0xff, RZ, 0xc0, !PT ;  /* 0x000000ff7f837812 */ /* 0x040fe400078ec0ff */
[----:B------:R-:W-:Y:S01]  /*25350*/  SHF.R.U32.HI R106, RZ, 0x18, R127 ;  /* 0x00000018ff6a7819 */ /* 0x000fe2000001167f */
[----:B------:R1:W-:Y:S01]  /*25360*/  STL [R1+0x40], R140 ;  /* 0x0000408c01007387 */ /* 0x0003e20000100800 */
[----:B------:R-:W-:Y:S02]  /*25370*/  ISETP.GE.U32.AND P6, PT, R194, R131, PT ;  /* 0x00000083c200720c */ /* 0x000fe40003fc6070 */
[----:B------:R-:W-:Y:S01]  /*25380*/  LOP3.LUT R131, R127, 0xffff, RZ, 0xc0, !PT ;  /* 0x0000ffff7f837812 */ /* 0x000fe200078ec0ff */
[----:B------:R4:W4:Y:S01]  /*25390*/  LDL.S16 R155, [R1+0x108] ;  /* 0x00010800019b7983 */ /* 0x0009220000100600 */
[----:B------:R-:W-:Y:S02]  /*253a0*/  LOP3.LUT R148, R147, R191, R142, 0x96, !PT ;  /* 0x000000bf93947212 */ /* 0x000fe400078e968e */
[----:B------:R-:W-:Y:S02]  /*253b0*/  SHF.R.U32.HI R131, RZ, 0x8, R131 ;  /* 0x00000008ff837819 */ /* 0x000fe40000011683 */
[----:B--2---:R-:W-:Y:S01]  /*253c0*/  PRMT R104, R199, 0x7610, R104 ;  /* 0x00007610c7687816 */ /* 0x004fe20000000068 */
[----:B------:R-:W-:Y:S01]  /*253d0*/  IMAD.WIDE.U32 R148, R148, -0x326172a9, RZ ;  /* 0xcd9e8d5794947825 */ /* 0x000fe200078e00ff */
[----:B------:R-:W-:Y:S01]  /*253e0*/  LOP3.LUT R131, R131, 0xffff, RZ, 0xc0, !PT ;  /* 0x0000ffff83837812 */ /* 0x000fe200078ec0ff */
[----:B------:R-:W-:Y:S01]  /*253f0*/  @!P4 HADD2 R204, -R3.H0_H0, -RZ.H0_H0 ;  /* 0xa00000ff03ccc230 */ /* 0x000fe20000000900 */
[----:B------:R-:W-:Y:S01]  /*25400*/  SHF.R.U32.HI R105, RZ, 0x10, R127 ;  /* 0x00000010ff697819 */ /* 0x000fe2000001167f */
[----:B---3--:R-:W-:Y:S03]  /*25410*/  @!P3 HADD2 R181, -R110.H0_H0, -RZ.H0_H0 ;  /* 0xa00000ff6eb5b230 */ /* 0x008fe60000000900 */
[----:B------:R-:W-:Y:S01]  /*25420*/  PRMT R139, R204, 0x7610, R139 ;  /* 0x00007610cc8b7816 */ /* 0x000fe2000000008b */
[----:B------:R2:W-:Y:S01]  /*25430*/  @!P4 STL.S16 [R1+0x110], R204 ;  /* 0x000110cc0100c387 */ /* 0x0005e20000100600 */
[----:B------:R-:W-:Y:S02]  /*25440*/  LOP3.LUT R105, R105, 0xff, RZ, 0xc0, !PT ;  /* 0x000000ff69697812 */ /* 0x000fe400078ec0ff */
[----:B------:R-:W-:Y:S01]  /*25450*/  PRMT R138, R181, 0x7610, R138 ;  /* 0x00007610b58a7816 */ /* 0x000fe2000000008a */
[----:B------:R3:W-:Y:S01]  /*25460*/  @!P3 STL.S16 [R1+0x10c], R181 ;  /* 0x00010cb50100b387 */ /* 0x0007e20000100600 */
[----:B-1----:R-:W-:Y:S03]  /*25470*/  PRMT R140, R3, 0x5410, R110 ;  /* 0x00005410038c7816 */ /* 0x002fe6000000006e */
[----:B------:R1:W4:Y:S01]  /*25480*/  LDL.S16 R221, [R1+0x104] ;  /* 0x0001040001dd7983 */ /* 0x0003220000100600 */
[----:B------:R-:W-:Y:S02]  /*25490*/  @!P4 PRMT R3, R139, 0x5410, RZ ;  /* 0x000054108b03c816 */ /* 0x000fe400000000ff */
[----:B------:R-:W-:Y:S01]  /*254a0*/  @!P3 PRMT R110, R138, 0x5410, RZ ;  /* 0x000054108a6eb816 */ /* 0x000fe200000000ff */
[----:B------:R-:W-:Y:S01]  /*254b0*/  IMAD.WIDE.U32 R138, R152, -0x2daee0ad, RZ ;  /* 0xd2511f53988a7825 */ /* 0x000fe200078e00ff */
[----:B------:R1:W5:Y:S01]  /*254c0*/  LDL.LU R191, [R1+0x204] ;  /* 0x0002040001bf7983 */ /* 0x0003620000300800 */
[C---:B------:R-:W-:Y:S02]  /*254d0*/  ISETP.GE.U32.AND P4, PT, R194.reuse, R131, PT ;  /* 0x00000083c200720c */ /* 0x040fe40003f86070 */
[----:B------:R-:W-:Y:S01]  /*254e0*/  ISETP.GE.U32.AND P3, PT, R194, R106, PT ;  /* 0x0000006ac200720c */ /* 0x000fe20003f66070 */
[----:B------:R1:W-:Y:S01]  /*254f0*/  ST.E.U16 [R112.64+0x30], R3 ;  /* 0x0000300370007985 */ /* 0x0003e2000c101504 */
[----:B------:R-:W-:Y:S02]  /*25500*/  LOP3.LUT R131, R139, R189, R146, 0x96, !PT ;  /* 0x000000bd8b837212 */ /* 0x000fe400078e9692 */
[----:B------:R-:W-:Y:S01]  /*25510*/  LOP3.LUT R146, R149, R225, R130, 0x96, !PT ;  /* 0x000000e195927212 */ /* 0x000fe200078e9682 */
[----:B------:R1:W5:Y:S01]  /*25520*/  LDL.LU R189, [R1+0x200] ;  /* 0x0002000001bd7983 */ /* 0x0003620000300800 */
[C---:B------:R-:W-:Y:S01]  /*25530*/  PRMT R106, R2.reuse, 0x7632, R106 ;  /* 0x00007632026a7816 */ /* 0x040fe2000000006a */
[----:B------:R-:W-:Y:S02]  /*25540*/  IMAD.WIDE.U32 R130, R131, -0x326172a9, RZ ;  /* 0xcd9e8d5783827825 */ /* 0x000fe400078e00ff */
[----:B------:R4:W4:Y:S01]  /*25550*/  LDL.S16 R223, [R1+0x100] ;  /* 0x0001000001df7983 */ /* 0x0009220000100600 */
[----:B------:R-:W-:Y:S01]  /*25560*/  PRMT R142, R2, 0x5410, R106 ;  /* 0x00005410028e7816 */ /* 0x000fe2000000006a */
[----:B------:R-:W-:Y:S01]  /*25570*/  IMAD.WIDE.U32 R146, R146, -0x2daee0ad, RZ ;  /* 0xd2511f5392927825 */ /* 0x000fe200078e00ff */
[----:B------:R-:W-:Y:S01]  /*25580*/  LOP3.LUT R148, R131, R175, R148, 0x96, !PT ;  /* 0x000000af83947212 */ /* 0x000fe200078e9694 */
[----:B--2---:R2:W2:Y:S03]  /*25590*/  LDL.S16 R204, [R1+0xfc] ;  /* 0x0000fc0001cc7983 */ /* 0x0044a60000100600 */
[----:B------:R-:W-:Y:S01]  /*255a0*/  LOP3.LUT R138, R147, R180, R138, 0x96, !PT ;  /* 0x000000b4938a7212 */ /* 0x000fe200078e968a */
[----:B---3--:R-:W-:Y:S01]  /*255b0*/  IMAD.WIDE.U32 R180, R148, -0x2daee0ad, RZ ;  /* 0xd2511f5394b47825 */ /* 0x008fe200078e00ff */
[----:B------:R3:W-:Y:S04]  /*255c0*/  ST.E.U16 [R112.64+0x32], R110 ;  /* 0x0000326e70007985 */ /* 0x0007e8000c101504 */
[----:B------:R-:W-:Y:S01]  /*255d0*/  LOP3.LUT R154, R181, R174, R146, 0x96, !PT ;  /* 0x000000aeb59a7212 */ /* 0x000fe200078e9692 */
[----:B------:R-:W-:Y:S01]  /*255e0*/  IMAD.WIDE.U32 R174, R138, -0x326172a9, RZ ;  /* 0xcd9e8d578aae7825 */ /* 0x000fe200078e00ff */
[----:B-1----:R-:W-:Y:S04]  /*255f0*/  PRMT R3, R199, 0x7632, R3 ;  /* 0x00007632c7037816 */ /* 0x002fe80000000003 */
[----:B------:R-:W-:Y:S02]  /*25600*/  LOP3.LUT R162, R175, R162, R130, 0x96, !PT ;  /* 0x000000a2afa27212 */ /* 0x000fe400078e9682 */
[----:B---3--:R-:W-:Y:S01]  /*25610*/  PRMT R110, R104, 0x5410, R3 ;  /* 0x00005410686e7816 */ /* 0x008fe20000000003 */
[----:B----4-:R-:W-:Y:S05]  /*25620*/  @!P1 HADD2 R155, -R2.H0_H0, -RZ.H0_H0 ;  /* 0xa00000ff029b9230 */ /* 0x010fea0000000900 */
[----:B------:R-:W-:Y:S01]  /*25630*/  PRMT R148, R155, 0x7610, R148 ;  /* 0x000076109b947816 */ /* 0x000fe20000000094 */
[----:B------:R1:W-:Y:S03]  /*25640*/  @!P1 STL.S16 [R1+0x108], R155 ;  /* 0x0001089b01009387 */ /* 0x0003e60000100600 */
[----:B------:R-:W-:Y:S02]  /*25650*/  @!P1 PRMT R2, R148, 0x5410, RZ ;  /* 0x0000541094029816 */ /* 0x000fe400000000ff */
[----:B------:R3:W4:Y:S01]  /*25660*/  LDL.S16 R148, [R1+0xe8] ;  /* 0x0000e80001947983 */ /* 0x0007220000100600 */
[----:B------:R-:W-:Y:S03]  /*25670*/  ISETP.GE.U32.AND P1, PT, R194, R105, PT ;  /* 0x00000069c200720c */ /* 0x000fe60003f26070 */
[----:B------:R3:W-:Y:S01]  /*25680*/  ST.E.U16 [R120.64+0x2e], R2 ;  /* 0x00002e0278007985 */ /* 0x0007e2000c101504 */
[----:B------:R-:W-:Y:S05]  /*25690*/  @!P2 HADD2 R221, -R106.H0_H0, -RZ.H0_H0 ;  /* 0xa00000ff6adda230 */ /* 0x000fea0000000900 */
[----:B------:R2:W-:Y:S01]  /*256a0*/  @!P2 STL.S16 [R1+0x104], R221 ;  /* 0x000104dd0100a387 */ /* 0x0005e20000100600 */
[----:B------:R-:W-:Y:S01]  /*256b0*/  PRMT R151, R221, 0x7610, R151 ;  /* 0x00007610dd977816 */ /* 0x000fe20000000097 */
[----:B-1----:R-:W-:Y:S03]  /*256c0*/  IMAD.WIDE.U32 R154, R154, -0x326172a9, RZ ;  /* 0xcd9e8d579a9a7825 */ /* 0x002fe600078e00ff */
[----:B------:R-:W-:Y:S02]  /*256d0*/  @!P2 PRMT R106, R151, 0x5410, RZ ;  /* 0x00005410976aa816 */ /* 0x000fe400000000ff */
[----:B------:R1:W4:Y:S01]  /*256e0*/  LDL.S16 R151, [R1+0xe0] ;  /* 0x0000e00001977983 */ /* 0x0003220000100600 */
[----:B------:R-:W-:Y:S03]  /*256f0*/  LOP3.LUT R127, R155, R219, R174, 0x96, !PT ;  /* 0x000000db9b7f7212 */ /* 0x000fe600078e96ae */
[----:B------:R1:W-:Y:S01]  /*25700*/  ST.E.U16 [R120.64+0x30], R106 ;  /* 0x0000306a78007985 */ /* 0x0003e2000c101504 */
[----:B------:R-:W-:Y:S01]  /*25710*/  @!P0 HADD2 R223, -R104.H0_H0, -RZ.H0_H0 ;  /* 0xa00000ff68df8230 */ /* 0x000fe20000000900 */
[----:B------:R-:W-:Y:S02]  /*25720*/  LOP3.LUT R105, R127, 0xff, RZ, 0xc0, !PT ;  /* 0x000000ff7f697812 */ /* 0x000fe400078ec0ff */
[----:B---3--:R-:W-:Y:S01]  /*25730*/  PRMT R2, R169, 0x7610, R2 ;  /* 0x00007610a9027816 */ /* 0x008fe20000000002 */
[----:B--2---:R-:W-:Y:S01]  /*25740*/  @!P5 HADD2 R204, -R3.H0_H0, -RZ.H0_H0 ;  /* 0xa00000ff03ccd230 */ /* 0x004fe20000000900 */
[----:B------:R-:W-:Y:S02]  /*25750*/  PRMT R202, R223, 0x7610, R202 ;  /* 0x00007610dfca7816 */ /* 0x000fe400000000ca */
[----:B------:R-:W-:Y:S02]  /*25760*/  ISETP.GE.U32.AND P2, PT, R194, R105, PT ;  /* 0x00000069c200720c */ /* 0x000fe40003f46070 */
[----:B------:R-:W-:Y:S02]  /*25770*/  @!P0 PRMT R104, R202, 0x5410, RZ ;  /* 0x00005410ca688816 */ /* 0x000fe400000000ff */
[----:B------:R-:W-:Y:S01]  /*25780*/  PRMT R152, R204, 0x7610, R152 ;  /* 0x00007610cc987816 */ /* 0x000fe20000000098 */
[----:B------:R2:W3:Y:S01]  /*25790*/  LDL.S16 R221, [R1+0xe4] ;  /* 0x0000e40001dd7983 */ /* 0x0004e20000100600 */
[----:B------:R-:W-:Y:S02]  /*257a0*/  LOP3.LUT R105, R127, 0xffff, RZ, 0xc0, !PT ;  /* 0x0000ffff7f697812 */ /* 0x000fe400078ec0ff */
[----:B------:R-:W-:Y:S01]  /*257b0*/  @!P5 PRMT R3, R152, 0x5410, RZ ;  /* 0x000054109803d816 */ /* 0x000fe200000000ff */
[----:B------:R-:W-:Y:S01]  /*257c0*/  @!P0 STL.S16 [R1+0x100], R223 ;  /* 0x000100df01008387 */ /* 0x000fe20000100600 */
[----:B------:R-:W-:Y:S03]  /*257d0*/  SHF.R.U32.HI R105, RZ, 0x8, R105 ;  /* 0x00000008ff697819 */ /* 0x000fe60000011669 */
[----:B------:R2:W-:Y:S01]  /*257e0*/  @!P5 STL.S16 [R1+0xfc], R204 ;  /* 0x0000fccc0100d387 */ /* 0x0005e20000100600 */
[----:B------:R-:W-:Y:S03]  /*257f0*/  LOP3.LUT R105, R105, 0xffff, RZ, 0xc0, !PT ;  /* 0x0000ffff69697812 */ /* 0x000fe600078ec0ff */
[----:B------:R3:W3:Y:S01]  /*25800*/  LDL.S16 R202, [R1+0xd8] ;  /* 0x0000d80001ca7983 */ /* 0x0006e20000100600 */
[----:B------:R-:W-:Y:S02]  /*25810*/  ISETP.GE.U32.AND P0, PT, R194, R105, PT ;  /* 0x00000069c200720c */ /* 0x000fe40003f06070 */
[----:B------:R-:W-:Y:S01]  /*25820*/  SHF.R.U32.HI R105, RZ, 0x18, R127 ;  /* 0x00000018ff697819 */ /* 0x000fe2000001167f */
[----:B------:R3:W3:Y:S01]  /*25830*/  LDL.S16 R152, [R1+0xd0] ;  /* 0x0000d00001987983 */ /* 0x0006e20000100600 */
[----:B-1----:R-:W-:Y:S02]  /*25840*/  PRMT R106, R186, 0x7632, R106 ;  /* 0x00007632ba6a7816 */ /* 0x002fe4000000006a */
[----:B------:R-:W-:Y:S01]  /*25850*/  ISETP.GE.U32.AND P5, PT, R194, R105, PT ;  /* 0x00000069c200720c */ /* 0x000fe20003fa6070 */
[----:B------:R1:W-:Y:S01]  /*25860*/  ST.E.U16 [R114.64+0x30], R104 ;  /* 0x0000306872007985 */ /* 0x0003e2000c101504 */
[----:B------:R-:W-:Y:S02]  /*25870*/  PRMT R105, R169, 0x7632, R105 ;  /* 0x00007632a9697816 */ /* 0x000fe40000000069 */
[----:B------:R-:W-:Y:S01]  /*25880*/  SHF.R.U32.HI R127, RZ, 0x10, R127 ;  /* 0x00000010ff7f7819 */ /* 0x000fe2000001167f */
[----:B------:R1:W-:Y:S03]  /*25890*/  ST.E.U16 [R114.64+0x32], R3 ;  /* 0x0000320372007985 */ /* 0x0003e6000c101504 */
[----:B------:R-:W-:Y:S01]  /*258a0*/  LOP3.LUT R127, R127, 0xff, RZ, 0xc0, !PT ;  /* 0x000000ff7f7f7812 */ /* 0x000fe200078ec0ff */
[----:B--2---:R2:W2:Y:S01]  /*258b0*/  LDL.S16 R204, [R1+0xd4] ;  /* 0x0000d40001cc7983 */ /* 0x0044a20000100600 */
[----:B-1----:R-:W-:Y:S02]  /*258c0*/  LOP3.LUT R104, R160, 0xff, RZ, 0xc0, !PT ;  /* 0x000000ffa0687812 */ /* 0x002fe400078ec0ff */
[----:B------:R-:W-:Y:S01]  /*258d0*/  PRMT R3, R184, 0x7610, R3 ;  /* 0x00007610b8037816 */ /* 0x000fe20000000003 */
[----:B----4-:R-:W-:Y:S05]  /*258e0*/  @!P6 HADD2 R148, -R2.H0_H0, -RZ.H0_H0 ;  /* 0xa00000ff0294e230 */ /* 0x010fea0000000900 */
[----:B------:R1:W-:Y:S01]  /*258f0*/  @!P6 STL.S16 [R1+0xe8], R148 ;  /* 0x0000e8940100e387 */ /* 0x0003e20000100600 */
[----:B------:R-:W-:Y:S01]  /*25900*/  PRMT R222, R148, 0x7610, R222 ;  /* 0x0000761094de7816 */ /* 0x000fe200000000de */
[----:B------:R-:W-:Y:S05]  /*25910*/  @!P1 HADD2 R151, -R107.H0_H0, -RZ.H0_H0 ;  /* 0xa00000ff6b979230 */ /* 0x000fea0000000900 */
[----:B------:R-:W-:Y:S02]  /*25920*/  PRMT R220, R151, 0x7610, R220 ;  /* 0x0000761097dc7816 */ /* 0x000fe400000000dc */
[----:B-1----:R-:W-:Y:S02]  /*25930*/  PRMT R148, R2, 0x5410, R105 ;  /* 0x0000541002947816 */ /* 0x002fe40000000069 */
[----:B------:R-:W-:Y:S02]  /*25940*/  @!P6 PRMT R2, R222, 0x5410, RZ ;  /* 0x00005410de02e816 */ /* 0x000fe400000000ff */
[----:B------:R-:W-:Y:S02]  /*25950*/  ISETP.GE.U32.AND P6, PT, R194, R104, PT ;  /* 0x00000068c200720c */ /* 0x000fe40003fc6070 */
[----:B------:R-:W-:Y:S01]  /*25960*/  SHF.R.U32.HI R104, RZ, 0x10, R160 ;  /* 0x00000010ff687819 */ /* 0x000fe200000116a0 */
[----:B------:R1:W-:Y:S03]  /*25970*/  ST.E.U16 [R196.64+0x40], R2 ;  /* 0x00004002c4007985 */ /* 0x0003e6000c101504 */
[----:B------:R-:W-:Y:S01]  /*25980*/  LOP3.LUT R104, R104, 0xff, RZ, 0xc0, !PT ;  /* 0x000000ff68687812 */ /* 0x000fe200078ec0ff */
[----:B---3--:R-:W-:Y:S05]  /*25990*/  @!P4 HADD2 R221, -R105.H0_H0, -RZ.H0_H0 ;  /* 0xa00000ff69ddc230 */ /* 0x008fea0000000900 */
[----:B------:R-:W-:Y:S01]  /*259a0*/  @!P4 STL.S16 [R1+0xe4], R221 ;  /* 0x0000e4dd0100c387 */ /* 0x000fe20000100600 */
[----:B------:R-:W-:Y:S03]  /*259b0*/  PRMT R147, R221, 0x7610, R147 ;  /* 0x00007610dd937816 */ /* 0x000fe60000000093 */
[----:B------:R3:W-:Y:S01]  /*259c0*/  @!P1 STL.S16 [R1+0xe0], R151 ;  /* 0x0000e09701009387 */ /* 0x0007e20000100600 */
[----:B------:R-:W-:Y:S01]  /*259d0*/  @!P4 PRMT R105, R147, 0x5410, RZ ;  /* 0x000054109369c816 */ /* 0x000fe200000000ff */
[----:B------:R-:W-:Y:S01]  /*259e0*/  @!P3 HADD2 R202, -R106.H0_H0, -RZ.H0_H0 ;  /* 0xa00000ff6acab230 */ /* 0x000fe20000000900 */
[----:B------:R-:W-:Y:S03]  /*259f0*/  PRMT R147, R107, 0x5410, R106 ;  /* 0x000054106b937816 */ /* 0x000fe6000000006a */
[----:B------:R4:W-:Y:S01]  /*25a00*/  ST.E.U16 [R196.64+0x42], R105 ;  /* 0x00004269c4007985 */ /* 0x0009e2000c101504 */
[----:B------:R-:W-:Y:S02]  /*25a10*/  @!P1 PRMT R107, R220, 0x5410, RZ ;  /* 0x00005410dc6b9816 */ /* 0x000fe400000000ff */
[----:B------:R-:W-:Y:S02]  /*25a20*/  PRMT R159, R202, 0x7610, R159 ;  /* 0x00007610ca9f7816 */ /* 0x000fe4000000009f */
[----:B------:R-:W-:Y:S01]  /*25a30*/  ISETP.GE.U32.AND P1, PT, R194, R127, PT ;  /* 0x0000007fc200720c */ /* 0x000fe20003f26070 */
[----:B------:R4:W-:Y:S01]  /*25a40*/  ST.E.U16 [R112.64+0x40], R107 ;  /* 0x0000406b70007985 */ /* 0x0009e2000c101504 */
[----:B------:R-:W-:Y:S02]  /*25a50*/  @!P3 PRMT R106, R159, 0x5410, RZ ;  /* 0x000054109f6ab816 */ /* 0x000fe400000000ff */
[----:B-1----:R-:W-:Y:S02]  /*25a60*/  PRMT R2, R184, 0x7632, R2 ;  /* 0x00007632b8027816 */ /* 0x002fe40000000002 */
[----:B------:R-:W-:Y:S01]  /*25a70*/  ISETP.GE.U32.AND P4, PT, R194, R104, PT ;  /* 0x00000068c200720c */ /* 0x000fe20003f86070 */
[----:B------:R1:W-:Y:S01]  /*25a80*/  ST.E.U16 [R112.64+0x42], R106 ;  /* 0x0000426a70007985 */ /* 0x0003e2000c101504 */
[----:B------:R-:W-:Y:S01]  /*25a90*/  LOP3.LUT R104, R160, 0xffff, RZ, 0xc0, !PT ;  /* 0x0000ffffa0687812 */ /* 0x000fe200078ec0ff */
[----:B------:R-:W-:Y:S01]  /*25aa0*/  @!P0 HADD2 R152, -R2.H0_H0, -RZ.H0_H0 ;  /* 0xa00000ff02988230 */ /* 0x000fe20000000900 */
[----:B------:R-:W-:Y:S02]  /*25ab0*/  SHF.R.U32.HI R127, RZ, 0x18, R160 ;  /* 0x00000018ff7f7819 */ /* 0x000fe400000116a0 */
[----:B------:R-:W-:Y:S01]  /*25ac0*/  SHF.R.U32.HI R104, RZ, 0x8, R104 ;  /* 0x00000008ff687819 */ /* 0x000fe20000011668 */
[----:B--2---:R-:W-:Y:S01]  /*25ad0*/  @!P2 HADD2 R204, -R3.H0_H0, -RZ.H0_H0 ;  /* 0xa00000ff03cca230 */ /* 0x004fe20000000900 */
[----:B---3--:R2:W3:Y:S01]  /*25ae0*/  LDL.S16 R151, [R1+0xc8] ;  /* 0x0000c80001977983 */ /* 0x0084e20000100600 */
[----:B------:R-:W-:Y:S02]  /*25af0*/  PRMT R201, R152, 0x7610, R201 ;  /* 0x0000761098c97816 */ /* 0x000fe400000000c9 */
[----:B------:R-:W-:Y:S01]  /*25b00*/  LOP3.LUT R104, R104, 0xffff, RZ, 0xc0, !PT ;  /* 0x0000ffff68687812 */ /* 0x000fe200078ec0ff */
[----:B------:R2:W-:Y:S01]  /*25b10*/  @!P3 STL.S16 [R1+0xd8], R202 ;  /* 0x0000d8ca0100b387 */ /* 0x0005e20000100600 */
[----:B------:R-:W-:Y:S02]  /*25b20*/  PRMT R169, R204, 0x7610, R169 ;  /* 0x00007610cca97816 */ /* 0x000fe400000000a9 */
[----:B------:R-:W-:Y:S01]  /*25b30*/  ISETP.GE.U32.AND P3, PT, R194, R127, PT ;  /* 0x0000007fc200720c */ /* 0x000fe20003f66070 */
[----:B------:R3:W3:Y:S01]  /*25b40*/  LDL.S16 R159, [R1+0xc0] ;  /* 0x0000c000019f7983 */ /* 0x0006e20000100600 */
[----:B----4-:R-:W-:Y:S02]  /*25b50*/  PRMT R105, R203, 0x7610, R105 ;  /* 0x00007610cb697816 */ /* 0x010fe40000000069 */
[----:B------:R-:W-:Y:S02]  /*25b60*/  LOP3.LUT R127, R154, 0xff, RZ, 0xc0, !PT ;  /* 0x000000ff9a7f7812 */ /* 0x000fe400078ec0ff */
[----:B------:R-:W-:Y:S02]  /*25b70*/  SHF.R.U32.HI R107, RZ, 0x10, R154 ;  /* 0x00000010ff6b7819 */ /* 0x000fe4000001169a */
[----:B-1----:R-:W-:Y:S01]  /*25b80*/  PRMT R106, R163, 0x7610, R106 ;  /* 0x00007610a36a7816 */ /* 0x002fe2000000006a */
[----:B--2---:R1:W2:Y:S04]  /*25b90*/  LDL.S16 R202, [R1+0xb8] ;  /* 0x0000b80001ca7983 */ /* 0x0042a80000100600 */
[----:B------:R-:W-:Y:S04]  /*25ba0*/  @!P2 STL.S16 [R1+0xd4], R204 ;  /* 0x0000d4cc0100a387 */ /* 0x000fe80000100600 */
[----:B------:R4:W-:Y:S02]  /*25bb0*/  @!P0 STL.S16 [R1+0xd0], R152 ;  /* 0x0000d09801008387 */ /* 0x0009e40000100600 */
[----:B----4-:R-:W-:Y:S02]  /*25bc0*/  PRMT R152, R3, 0x5410, R2 ;  /* 0x0000541003987816 */ /* 0x010fe40000000002 */
        /* <DEDUP_REMOVED lines=13> */
[----:B---3--:R-:W-:Y:S05]  /*25ca0*/  @!P1 HADD2 R151, -R105.H0_H0, -RZ.H0_H0 ;  /* 0xa00000ff69979230 */ /* 0x008fea0000000900 */
[----:B------:R1:W-:Y:S01]  /*25cb0*/  @!P1 STL.S16 [R1+0xc8], R151 ;  /* 0x0000c89701009387 */ /* 0x0003e20000100600 */
[----:B------:R-:W-:Y:S01]  /*25cc0*/  PRMT R145, R151, 0x7610, R145 ;  /* 0x0000761097917816 */ /* 0x000fe20000000091 */
[----:B------:R-:W-:Y:S02]  /*25cd0*/  @!P6 HADD2 R159, -R106.H0_H0, -RZ.H0_H0 ;  /* 0xa00000ff6a9fe230 */ /* 0x000fe40000000900 */
[----:B------:R3:W3:Y:S03]  /*25ce0*/  LDL.S16 R201, [R1+0xb0] ;  /* 0x0000b00001c97983 */ /* 0x0006e60000100600 */
[----:B------:R-:W-:Y:S01]  /*25cf0*/  PRMT R186, R159, 0x7610, R186 ;  /* 0x000076109fba7816 */ /* 0x000fe200000000ba */
[----:B--2---:R-:W-:Y:S01]  /*25d00*/  @!P5 HADD2 R202, -R104.H0_H0, -RZ.H0_H0 ;  /* 0xa00000ff68cad230 */ /* 0x004fe20000000900 */
[----:B-1----:R-:W-:Y:S02]  /*25d10*/  PRMT R151, R105, 0x5410, R104 ;  /* 0x0000541069977816 */ /* 0x002fe40000000068 */
[----:B------:R-:W-:Y:S02]  /*25d20*/  @!P1 PRMT R105, R145, 0x5410, RZ ;  /* 0x0000541091699816 */ /* 0x000fe400000000ff */
[----:B------:R1:W2:Y:S01]  /*25d30*/  LDL.S16 R145, [R1+0xac] ;  /* 0x0000ac0001917983 */ /* 0x0002a20000100600 */
        /* <DEDUP_REMOVED lines=17> */
[----:B----4-:R-:W-:Y:S03]  /*25e50*/  @!P2 HADD2 R169, -R107.H0_H0, -RZ.H0_H0 ;  /* 0xa00000ff6ba9a230 */ /* 0x010fe60000000900 */
[----:B-1----:R1:W4:Y:S02]  /*25e60*/  LDL.S16 R159, [R1+0xa8] ;  /* 0x0000a800019f7983 */ /* 0x0023240000100600 */
[----:B------:R-:W-:Y:S02]  /*25e70*/  PRMT R150, R169, 0x7610, R150 ;  /* 0x00007610a9967816 */ /* 0x000fe40000000096 */
[----:B------:R1:W-:Y:S02]  /*25e80*/  @!P2 STL.S16 [R1+0xb4], R169 ;  /* 0x0000b4a90100a387 */ /* 0x0003e40000100600 */
[----:B------:R-:W-:Y:S02]  /*25e90*/  @!P2 PRMT R107, R150, 0x5410, RZ ;  /* 0x00005410966ba816 */ /* 0x000fe400000000ff */
[----:B------:R2:W4:Y:S04]  /*25ea0*/  LDL.S16 R150, [R1+0x9c] ;  /* 0x00009c0001967983 */ /* 0x0005280000100600 */
        /* <DEDUP_REMOVED lines=12> */
[----:B--2---:R-:W-:Y:S05]  /*25f70*/  @!P3 HADD2 R145, -R2.H0_H0, -RZ.H0_H0 ;  /* 0xa00000ff0291b230 */ /* 0x004fea0000000900 */
[----:B------:R1:W-:Y:S01]  /*25f80*/  @!P3 STL.S16 [R1+0xac], R145 ;  /* 0x0000ac910100b387 */ /* 0x0003e20000100600 */
[----:B------:R-:W-:Y:S02]  /*25f90*/  PRMT R149, R145, 0x7610, R149 ;  /* 0x0000761091957816 */ /* 0x000fe40000000095 */
[----:B-1----:R-:W-:Y:S02]  /*25fa0*/  PRMT R145, R3, 0x5410, R2 ;  /* 0x0000541003917816 */ /* 0x002fe40000000002 */
[----:B------:R-:W-:Y:S01]  /*25fb0*/  @!P4 PRMT R3, R105, 0x5410, RZ ;  /* 0x000054106903c816 */ /* 0x000fe200000000ff */
[----:B----4-:R-:W-:Y:S01]  /*25fc0*/  @!P0 HADD2 R159, -R0.H0_H0, -RZ.H0_H0 ;  /* 0xa00000ff009f8230 */ /* 0x010fe20000000900 */
        /* <DEDUP_REMOVED lines=28> */
[C---:B------:R-:W-:Y:S02]  /*26190*/  PRMT R0, R205.reuse, 0x7610, R0 ;  /* 0x00007610cd007816 */ /* 0x040fe40000000000 */
        /* <DEDUP_REMOVED lines=12> */
[C---:B------:R-:W-:Y:S02]  /*26260*/  ISETP.GE.U32.AND P5, PT, R194.reuse, R3, PT ;  /* 0x00000003c200720c */ /* 0x040fe40003fa6070 */
        /* <DEDUP_REMOVED lines=288> */
[----:B------:R-:W-:Y:S02]  /*27470*/  SHF.R.U32.HI R111, RZ, 0x10, R160 ;  /* 0x00000010ff6f7819 */ /* 0x000fe400000116a0 */
[C---:B------:R-:W-:Y:S01]  /*27480*/  LOP3.LUT R110, R0.reuse, 0xffff, RZ, 0xc0, !PT ;  /* 0x0000ffff006e7812 */ /* 0x040fe200078ec0ff */
[C---:B------:R-:W-:Y:S02]  /*27490*/  HMMA.16816.F32 R8, R104.reuse, R124, R8 ;  /* 0x0000007c6808723c */ /* 0x040fe40000001808 */
[----:B------:R-:W-:Y:S02]  /*274a0*/  LOP3.LUT R111, R111, 0xff, RZ, 0xc0, !PT ;  /* 0x000000ff6f6f7812 */ /* 0x000fe400078ec0ff */
[----:B------:R-:W-:Y:S03]  /*274b0*/  SHF.R.U32.HI R110, RZ, 0x8, R110 ;  /* 0x00000008ff6e7819 */ /* 0x000fe6000001166e */
[----:B------:R-:W-:Y:S01]  /*274c0*/  LOP3.LUT R124, R0, 0xff, RZ, 0xc0, !PT ;  /* 0x000000ff007c7812 */ /* 0x000fe200078ec0ff */
[-C--:B------:R-:W-:Y:S01]  /*274d0*/  HMMA.16816.F32 R12, R104, R126.reuse, R12 ;  /* 0x0000007e680c723c */ /* 0x080fe2000000180c */
[----:B------:R-:W-:Y:S07]  /*274e0*/  SHF.R.U32.HI R125, RZ, 0x10, R0 ;  /* 0x00000010ff7d7819 */ /* 0x000fee0000011600 */
        /* <DEDUP_REMOVED lines=47> */
[----:B------:R-:W3:Y:S02]  /*277e0*/  LDSM.16.MT88.4 R124, [R190+0x9800] ;  /* 0x00980000be7c783b */ /* 0x000ee40000004200 */
[--C-:B------:R-:W-:Y:S01]  /*277f0*/  HSET2.LE.AND R107, R160, R173.reuse, PT ;  /* 0x000000ada06b7233 */ /* 0x100fe20003803000 */
[----:B------:R-:W-:Y:S01]  /*27800*/  PRMT R121, R129, 0x5410, R121 ;  /* 0x0000541081797816 */ /* 0x000fe20000000079 */
[--C-:B------:R-:W-:Y:S01]  /*27810*/  HSET2.LE.AND R105, R110, R173.reuse, PT ;  /* 0x000000ad6e697233 */ /* 0x100fe20003803000 */
[----:B------:R-:W-:Y:S01]  /*27820*/  PRMT R120, R120, 0x5410, R154 ;  /* 0x0000541078787816 */ /* 0x000fe2000000009a */
[--C-:B------:R-:W-:Y:S01]  /*27830*/  HSET2.LE.AND R106, R140, R173.reuse, PT ;  /* 0x000000ad8c6a7233 */ /* 0x100fe20003803000 */
[----:B------:R-:W-:Y:S01]  /*27840*/  PRMT R0, R0, 0x5410, R2 ;  /* 0x0000541000007816 */ /* 0x000fe20000000002 */
[----:B------:R-:W4:Y:S02]  /*27850*/  LDSM.16.MT88.4 R128, [R188+0xa800] ;  /* 0x00a80000bc80783b */ /* 0x000f240000004200 */
        /* <DEDUP_REMOVED lines=9> */
[----:B------:R-:W-:Y:S02]  /*278f0*/  LOP3.LUT R2, R169, R206, R182, 0x96, !PT ;  /* 0x000000cea9027212 */ /* 0x000fe400078e96b6 */
[----:B------:R-:W-:Y:S02]  /*27900*/  LOP3.LUT R112, R152, R112, RZ, 0xc0, !PT ;  /* 0x0000007098707212 */ /* 0x000fe400078ec0ff */
[-C--:B--2---:R-:W-:Y:S01]  /*27910*/  HMMA.16816.F32 R4, R104, R116.reuse, R4 ;  /* 0x000000746804723c */ /* 0x084fe20000001804 */
[----:B------:R-:W-:Y:S02]  /*27920*/  LOP3.LUT R113, R151, R113, RZ, 0xc0, !PT ;  /* 0x0000007197717212 */ /* 0x000fe400078ec0ff */
[----:B------:R-:W-:Y:S01]  /*27930*/  LOP3.LUT R114, R149, R114, RZ, 0xc0, !PT ;  /* 0x0000007295727212 */ /* 0x000fe200078ec0ff */
[----:B------:R-:W4:Y:S01]  /*27940*/  LDSM.16.MT88.4 R120, [R190+0xb800] ;  /* 0x00b80000be78783b */ /* 0x000f220000004200 */
[----:B------:R-:W-:Y:S02]  /*27950*/  LOP3.LUT R115, R150, R115, RZ, 0xc0, !PT ;  /* 0x0000007396737212 */ /* 0x000fe400078ec0ff */
[----:B------:R-:W-:Y:S02]  /*27960*/  LOP3.LUT R0, R163, R206, R180, 0x96, !PT ;  /* 0x000000cea3007212 */ /* 0x000fe400078e96b4 */
[----:B------:R-:W-:Y:S03]  /*27970*/  LOP3.LUT R110, R168, 0xffff, RZ, 0xc0, !PT ;  /* 0x0000ffffa86e7812 */ /* 0x000fe600078ec0ff */
[C---:B------:R-:W-:Y:S01]  /*27980*/  HMMA.16816.F32 R8, R112.reuse, R116, R8 ;  /* 0x000000747008723c */ /* 0x040fe20000001808 */
[----:B------:R-:W2:Y:S01]  /*27990*/  LDL R206, [R1+0x1b4] ;  /* 0x0001b40001ce7983 */ /* 0x000ea20000100800 */
[----:B------:R-:W-:Y:S03]  /*279a0*/  SHF.R.U32.HI R111, RZ, 0x10, R168 ;  /* 0x00000010ff6f7819 */ /* 0x000fe600000116a8 */
[----:B------:R-:W-:Y:S01]  /*279b0*/  LDSM.16.MT88.4 R152, [R188+0xac00] ;  /* 0x00ac0000bc98783b */ /* 0x000fe20000004200 */
[----:B------:R-:W-:Y:S02]  /*279c0*/  LOP3.LUT R111, R111, 0xff, RZ, 0xc0, !PT ;  /* 0x000000ff6f6f7812 */ /* 0x000fe400078ec0ff */
[-C--:B------:R-:W-:Y:S01]  /*279d0*/  HMMA.16816.F32 R12, R112, R118.reuse, R12 ;  /* 0x00000076700c723c */ /* 0x080fe2000000180c */
[C---:B------:R-:W-:Y:S03]  /*279e0*/  LOP3.LUT R116, R162.reuse, 0xffff, RZ, 0xc0, !PT ;  /* 0x0000ffffa2747812 */ /* 0x040fe600078ec0ff */
[----:B------:R-:W-:Y:S01]  /*279f0*/  SHF.R.U32.HI R117, RZ, 0x8, R110 ;  /* 0x00000008ff757819 */ /* 0x000fe2000001166e */
[----:B------:R-:W-:Y:S01]  /*27a00*/  LDSM.16.MT88.4 R144, [R190+0xac00] ;  /* 0x00ac0000be90783b */ /* 0x000fe20000004200 */
[----:B------:R-:W-:Y:S02]  /*27a10*/  SHF.R.U32.HI R110, RZ, 0x8, R116 ;  /* 0x00000008ff6e7819 */ /* 0x000fe40000011674 */
[C---:B------:R-:W-:Y:S01]  /*27a20*/  HMMA.16816.F32 R16, R104.reuse, R118, R16 ;  /* 0x000000766810723c */ /* 0x040fe20000001810 */
[----:B------:R-:W-:Y:S04]  /*27a30*/  SHF.R.U32.HI R116, RZ, 0x10, R0 ;  /* 0x00000010ff747819 */ /* 0x000fe80000011600 */
[----:B------:R-:W-:Y:S02]  /*27a40*/  LDSM.16.MT88.4 R180, [R188+0xbc00] ;  /* 0x00bc0000bcb4783b */ /* 0x000fe40000004200 */
[----:B------:R-:W-:Y:S01]  /*27a50*/  LOP3.LUT R118, R162, 0xff, RZ, 0xc0, !PT ;  /* 0x000000ffa2767812 */ /* 0x000fe200078ec0ff */
[-C--:B---3--:R-:W-:Y:S01]  /*27a60*/  HMMA.16816.F32 R20, R104, R124.reuse, R20 ;  /* 0x0000007c6814723c */ /* 0x088fe20000001814 */
[----:B------:R-:W-:Y:S03]  /*27a70*/  LOP3.LUT R119, R168, 0xff, RZ, 0xc0, !PT ;  /* 0x000000ffa8777812 */ /* 0x000fe600078ec0ff */
[----:B------:R-:W-:Y:S02]  /*27a80*/  SHF.R.U32.HI R168, RZ, 0x18, R168 ;  /* 0x00000018ffa87819 */ /* 0x000fe400000116a8 */
[----:B------:R-:W-:Y:S02]  /*27a90*/  PRMT R178, R119, 0x5410, R117 ;  /* 0x0000541077b27816 */ /* 0x000fe40000000075 */
[C---:B------:R-:W-:Y:S01]  /*27aa0*/  HMMA.16816.F32 R24, R112.reuse, R124, R24 ;  /* 0x0000007c7018723c */ /* 0x040fe20000001818 */
[----:B------:R-:W-:Y:S02]  /*27ab0*/  PRMT R179, R111, 0x5410, R168 ;  /* 0x000054106fb37816 */ /* 0x000fe400000000a8 */
[----:B------:R-:W3:Y:S01]  /*27ac0*/  LDSM.16.MT88.4 R168, [R188+0x9c00] ;  /* 0x009c0000bca8783b */ /* 0x000ee20000004200 */
[--C-:B------:R-:W-:Y:S01]  /*27ad0*/  SHF.R.U32.HI R111, RZ, 0x10, R2.reuse ;  /* 0x00000010ff6f7819 */ /* 0x100fe20000011602 */
[--C-:B------:R-:W-:Y:S01]  /*27ae0*/  HSET2.LE.AND R178, R178, R173.reuse, PT ;  /* 0x000000adb2b27233 */ /* 0x100fe20003803000 */
[----:B------:R-:W-:Y:S01]  /*27af0*/  SHF.R.U32.HI R117, RZ, 0x18, R2 ;  /* 0x00000018ff757819 */ /* 0x000fe20000011602 */
[--C-:B------:R-:W-:Y:S01]  /*27b00*/  HSET2.LE.AND R179, R179, R173.reuse, PT ;  /* 0x000000adb3b37233 */ /* 0x100fe20003803000 */
[-C--:B------:R-:W-:Y:S01]  /*27b10*/  HMMA.16816.F32 R28, R112, R126.reuse, R28 ;  /* 0x0000007e701c723c */ /* 0x080fe2000000181c */
[----:B------:R-:W-:Y:S03]  /*27b20*/  SHF.R.U32.HI R125, RZ, 0x10, R162 ;  /* 0x00000010ff7d7819 */ /* 0x000fe600000116a2 */
[----:B------:R-:W-:Y:S02]  /*27b30*/  PRMT R124, R118, 0x5410, R110 ;  /* 0x00005410767c7816 */ /* 0x000fe4000000006e */
[C---:B------:R-:W-:Y:S02]  /*27b40*/  LOP3.LUT R110, R2.reuse, 0xffff, RZ, 0xc0, !PT ;  /* 0x0000ffff026e7812 */ /* 0x040fe400078ec0ff */
[C---:B------:R-:W-:Y:S01]  /*27b50*/  HMMA.16816.F32 R32, R104.reuse, R126, R32 ;  /* 0x0000007e6820723c */ /* 0x040fe20000001820 */
[----:B------:R-:W-:Y:S03]  /*27b60*/  LOP3.LUT R118, R2, 0xff, RZ, 0xc0, !PT ;  /* 0x000000ff02767812 */ /* 0x000fe600078ec0ff */
[----:B------:R-:W-:Y:S02]  /*27b70*/  SHF.R.U32.HI R110, RZ, 0x8, R110 ;  /* 0x00000008ff6e7819 */ /* 0x000fe4000001166e */
[----:B------:R-:W-:Y:S02]  /*27b80*/  LOP3.LUT R111, R111, 0xff, RZ, 0xc0, !PT ;  /* 0x000000ff6f6f7812 */ /* 0x000fe400078ec0ff */
[-C--:B----4-:R-:W-:Y:S01]  /*27b90*/  HMMA.16816.F32 R36, R104, R128.reuse, R36 ;  /* 0x000000806824723c */ /* 0x090fe20000001824 */
[----:B------:R-:W-:Y:S02]  /*27ba0*/  SHF.R.U32.HI R126, RZ, 0x18, R162 ;  /* 0x00000018ff7e7819 */ /* 0x000fe400000116a2 */
[----:B------:R-:W4:Y:S01]  /*27bb0*/  LDSM.16.MT88.4 R160, [R190+0x9c00] ;  /* 0x009c0000bea0783b */ /* 0x000f220000004200 */
[----:B------:R-:W-:Y:S02]  /*27bc0*/  LOP3.LUT R2, R0, 0xffff, RZ, 0xc0, !PT ;  /* 0x0000ffff00027812 */ /* 0x000fe400078ec0ff */
[----:B------:R-:W-:Y:S02]  /*27bd0*/  SHF.R.U32.HI R119, RZ, 0x18, R0 ;  /* 0x00000018ff777819 */ /* 0x000fe40000011600 */
[C---:B------:R-:W-:Y:S01]  /*27be0*/  HMMA.16816.F32 R40, R112.reuse, R128, R40 ;  /* 0x000000807028723c */ /* 0x040fe20000001828 */
[----:B------:R-:W-:Y:S03]  /*27bf0*/  PRMT R110, R118, 0x5410, R110 ;  /* 0x00005410766e7816 */ /* 0x000fe6000000006e */
[----:B------:R-:W-:Y:S02]  /*27c00*/  PRMT R111, R111, 0x5410, R117 ;  /* 0x000054106f6f7816 */ /* 0x000fe40000000075 */
[----:B------:R-:W-:Y:S01]  /*27c10*/  SHF.R.U32.HI R2, RZ, 0x8, R2 ;  /* 0x00000008ff027819 */ /* 0x000fe20000011602 */
[--C-:B------:R-:W-:Y:S01]  /*27c20*/  HSET2.LE.AND R176, R110, R173.reuse, PT ;  /* 0x000000ad6eb07233 */ /* 0x100fe20003803000 */
[-C--:B------:R-:W-:Y:S01]  /*27c30*/  HMMA.16816.F32 R44, R112, R130.reuse, R44 ;  /* 0x00000082702c723c */ /* 0x080fe2000000182c */
[--C-:B------:R-:W-:Y:S03]  /*27c40*/  HSET2.LE.AND R177, R111, R173.reuse, PT ;  /* 0x000000ad6fb17233 */ /* 0x100fe60003803000 */
[----:B------:R-:W-:Y:S02]  /*27c50*/  LOP3.LUT R176, R159, R176, RZ, 0xc0, !PT ;  /* 0x000000b09fb07212 */ /* 0x000fe400078ec0ff */
[----:B------:R-:W-:Y:S02]  /*27c60*/  LOP3.LUT R177, R158, R177, RZ, 0xc0, !PT ;  /* 0x000000b19eb17212 */ /* 0x000fe400078ec0ff */
[C---:B------:R-:W-:Y:S01]  /*27c70*/  HMMA.16816.F32 R48, R104.reuse, R130, R48 ;  /* 0x000000826830723c */ /* 0x040fe20000001830 */
[----:B------:R-:W-:Y:S03]  /*27c80*/  LOP3.LUT R178, R157, R178, RZ, 0xc0, !PT ;  /* 0x000000b29db27212 */ /* 0x000fe600078ec0ff */
[----:B------:R-:W-:Y:S04]  /*27c90*/  LOP3.LUT R179, R156, R179, RZ, 0xc0, !PT ;  /* 0x000000b39cb37212 */ /* 0x000fe800078ec0ff */
        /* <DEDUP_REMOVED lines=24> */
[-C--:B---3--:R-:W-:Y:S01]  /*27e20*/  HMMA.16816.F32 R172, R176, R168.reuse, R4 ;  /* 0x000000a8b0ac723c */ /* 0x088fe20000001804 */
[----:B------:R-:W-:Y:S02]  /*27e30*/  LOP3.LUT R106, R164, R106, RZ, 0xc0, !PT ;  /* 0x0000006aa46a7212 */ /* 0x000fe400078ec0ff */
[----:B------:R-:W-:Y:S01]  /*27e40*/  LOP3.LUT R107, R3, R107, RZ, 0xc0, !PT ;  /* 0x0000006b036b7212 */ /* 0x000fe200078ec0ff */
[----:B------:R-:W-:Y:S06]  /*27e50*/  IMAD.MOV.U32 R3, RZ, RZ, R103 ;  /* 0x000000ffff037224 */ /* 0x000fec00078e0067 */
[C---:B------:R-:W-:Y:S08]  /*27e60*/  HMMA.16816.F32 R140, R104.reuse, R168, R8 ;  /* 0x000000a8688c723c */ /* 0x040ff00000001808 */
[-C--:B------:R-:W-:Y:S08]  /*27e70*/  HMMA.16816.F32 R136, R104, R170.reuse, R12 ;  /* 0x000000aa6888723c */ /* 0x080ff0000000180c */
[C---:B------:R-:W-:Y:S08]  /*27e80*/  HMMA.16816.F32 R168, R176.reuse, R170, R16 ;  /* 0x000000aab0a8723c */ /* 0x040ff00000001810 */
[-C--:B----4-:R-:W-:Y:S08]  /*27e90*/  HMMA.16816.F32 R164, R176, R160.reuse, R20 ;  /* 0x000000a0b0a4723c */ /* 0x090ff00000001814 */
        /* <DEDUP_REMOVED lines=8> */
[C---:B------:R-:W-:Y:S01]  /*27f20*/  HMMA.16816.F32 R116, R104.reuse, R144, R56 ;  /* 0x000000906874723c */ /* 0x040fe20000001838 */
[----:B--2---:R-:W-:Y:S07]  /*27f30*/  ISETP.GT.AND P1, PT, R245, R206, PT ;  /* 0x000000cef500720c */ /* 0x004fee0003f24270 */
        /* <DEDUP_REMOVED lines=15> */
.L_x_947:
[----:B-----5:R1:W5:Y:S04]  /*28030*/  LD.E R53, [R108.64+0xd8] ;  /* 0x0000d8046c357980 */ /* 0x020368000c101900 */
[----:B------:R1:W5:Y:S01]  /*28040*/  LD.E R4, [R108.64+0x17c] ;  /* 0x00017c046c047980 */ /* 0x000362000c101900 */
[----:B------:R-:W-:-:S02]  /*28050*/  MOV R8, 0x1f ;  /* 0x0000001f00087802 */ /* 0x000fc40000000f00 */
[----:B------:R-:W-:Y:S01]  /*28060*/  MOV R7, 0xffffffff ;  /* 0xffffffff00077802 */ /* 0x000fe20000000f00 */
[----:B------:R-:W-:Y:S05]  /*28070*/  BRA.DIV ~URZ, `(.L_x_951) ;  /* 0x00001fb27f007947 */ /* 0x000fea000b800000 */
[----:B------:R-:W2:Y:S04]  /*28080*/  LDL R0, [R1+0x180] ;  /* 0x0001800001007983 */ /* 0x000ea80000100800 */
[----:B--2---:R2:W3:Y:S02]  /*28090*/  SHFL.BFLY PT, R5, R0, 0x2, 0x1f ;  /* 0x0c401f0000057f89 */ /* 0x0044e400000e0000 */
.L_x_966:
        /* <DEDUP_REMOVED lines=19> */
.L_x_967:
        /* <DEDUP_REMOVED lines=290> */
.L_x_956:
[----:B------:R-:W-:Y:S05]  /*293f0*/  BSYNC B0 ;  /* 0x0000000000007941 */ /* 0x000fea0003800000 */
.L_x_955:
[----:B------:R-:W-:Y:S01]  /*29400*/  PLOP3.LUT P4, PT, PT, PT, PT, 0x80, 0x0 ;  /* 0x000000000000781c */ /* 0x000fe20003f8f070 */
[--C-:B------:R-:W-:Y:S01]  /*29410*/  IMAD.MOV.U32 R4, RZ, RZ, R58.reuse ;  /* 0x000000ffff047224 */ /* 0x100fe200078e003a */
[----:B------:R-:W-:Y:S02]  /*29420*/  SHF.R.S32.HI R5, RZ, 0x1f, R58 ;  /* 0x0000001fff057819 */ /* 0x000fe4000001143a */
[----:B------:R-:W-:-:S04]  /*29430*/  PRMT R0, RZ, 0x7610, R0 ;  /* 0x00007610ff007816 */ /* 0x000fc80000000000 */
.L_x_954:
[----:B-1----:R-:W-:Y:S05]  /*29440*/  BSYNC B1 ;  /* 0x0000000000017941 */ /* 0x002fea0003800000 */
.L_x_953:
        /* <DEDUP_REMOVED lines=11> */
.L_x_957:
        /* <DEDUP_REMOVED lines=76> */
.L_x_959:
[----:B---34-:R-:W-:Y:S05]  /*299c0*/  BSYNC B0 ;  /* 0x0000000000007941 */ /* 0x018fea0003800000 */
.L_x_958:
[----:B------:R-:W3:Y:S04]  /*299d0*/  LDL.LU R4, [R1+0x1f8] ;  /* 0x0001f80001047983 */ /* 0x000ee80000300800 */
[----:B------:R-:W4:Y:S04]  /*299e0*/  LDL R21, [R1+0x34] ;  /* 0x0000340001157983 */ /* 0x000f280000100800 */
        /* <DEDUP_REMOVED lines=29> */
.L_x_961:
[----:B--2---:R-:W-:Y:S05]  /*29bc0*/  BSYNC B0 ;  /* 0x0000000000007941 */ /* 0x004fea0003800000 */
.L_x_960:
        /* <DEDUP_REMOVED lines=20> */
.L_x_963:
[----:B------:R-:W-:Y:S05]  /*29d10*/  BSYNC B0 ;  /* 0x0000000000007941 */ /* 0x000fea0003800000 */
.L_x_962:
        /* <DEDUP_REMOVED lines=20> */
.L_x_965:
[----:B------:R-:W-:Y:S05]  /*29e60*/  BSYNC B0 ;  /* 0x0000000000007941 */ /* 0x000fea0003800000 */
.L_x_964:
[----:B-1----:R-:W-:Y:S01]  /*29e70*/  LEA.HI.SX32 R2, R52, 0x60, 0x1e ;  /* 0x0000006034027811 */ /* 0x002fe200078ff2ff */
[----:B------:R-:W-:Y:S01]  /*29e80*/  IMAD.MOV.U32 R3, RZ, RZ, 0x0 ;  /* 0x00000000ff037424 */ /* 0x000fe200078e00ff */
[----:B------:R-:W-:-:S02]  /*29e90*/  MOV R12, 0x70 ;  /* 0x00000070000c7802 */ /* 0x000fc40000000f00 */
[----:B------:R-:W-:-:S03]  /*29ea0*/  ISETP.GE.AND P0, PT, R2, R14, PT ;  /* 0x0000000e0200720c */ /* 0x000fc60003f06270 */
[----:B------:R-:W-:-:S10]  /*29eb0*/  IMAD.MOV.U32 R2, RZ, RZ, R12 ;  /* 0x000000ffff027224 */ /* 0x000fd400078e000c */
[----:B------:R-:W-:Y:S05]  /*29ec0*/  @P0 RET.REL.NODEC R2 `(_ZN5flash16flash_fwd_kernelI23Flash_fwd_kernel_traitsILi96ELi128ELi64ELi4ELb0ELb0EN7cutlass6half_tE19Flash_kernel_traitsILi96ELi128ELi64ELi4ES3_EELb1ELb0ELb1ELb1ELb0ELb0ELb0ELb1EEEvNS_16Flash_fwd_paramsE) ;  /* 0xfffd613002000950 */ /* 0x000fea0003c3ffff */
        /* <DEDUP_REMOVED lines=17> */
[----:B------:R-:W-:Y:S05]  /*29fe0*/  @P0 RET.REL.NODEC R4 `(_ZN5flash16flash_fwd_kernelI23Flash_fwd_kernel_traitsILi96ELi128ELi64ELi4ELb0ELb0EN7cutlass6half_tE19Flash_kernel_traitsILi96ELi128ELi64ELi4ES3_EELb1ELb0ELb1ELb1ELb0ELb0ELb0ELb1EEEvNS_16Flash_fwd_paramsE) ;  /* 0xfffd601004000950 */ /* 0x000fea0003c3ffff */
[----:B------:R2:W-:Y:S02]  /*29ff0*/  ST.E.128 [R2.64+0x80], R68 ;  /* 0x0000804402007985 */ /* 0x0005e4000c101d04 */
[----:B-12---:R-:W-:-:S02]  /*2a000*/  MOV R2, R12 ;  /* 0x0000000c00027202 */ /* 0x006fc40000000f00 */
[----:B------:R-:W-:-:S04]  /*2a010*/  MOV R3, 0x0 ;  /* 0x0000000000037802 */ /* 0x000fc80000000f00 */
[----:B------:R-:W-:Y:S05]  /*2a020*/  RET.REL.NODEC R2 `(_ZN5flash16flash_fwd_kernelI23Flash_fwd_kernel_traitsILi96ELi128ELi64ELi4ELb0ELb0EN7cutlass6half_tE19Flash_kernel_traitsILi96ELi128ELi64ELi4ES3_EELb1ELb0ELb1ELb1ELb0ELb0ELb0ELb1EEEvNS_16Flash_fwd_paramsE) ;  /* 0xfffd5fd002007950 */ /* 0x000fea0003c3ffff */
.L_x_951:
[----:B------:R2:W5:Y:S01]  /*2a030*/  LDL R0, [R1+0x180] ;  /* 0x0001800001007983 */ /* 0x0005620000100800 */
[----:B------:R-:W-:Y:S02]  /*2a040*/  MOV R3, 0x2 ;  /* 0x0000000200037802 */ /* 0x000fe40000000f00 */
[----:B------:R-:W-:Y:S02]  /*2a050*/  MOV R2, 0x2a070 ;  /* 0x0002a07000027802 */ /* 0x000fe40000000f00 */
[----:B-12--5:R-:W-:Y:S05]  /*2a060*/  CALL.REL.NOINC `($__internal_1_$__cuda_sm70_shflsync_bfly_p) ;  /* 0x0000027000007944 */ /* 0x026fea0003c00000 */
[----:B------:R-:W-:Y:S01]  /*2a070*/  MOV R5, R9 ;  /* 0x0000000900057202 */ /* 0x000fe20000000f00 */
[----:B------:R-:W-:Y:S05]  /*2a080*/  BRA `(.L_x_966) ;  /* 0xffffe01000007947 */ /* 0x000fea000383ffff */
.L_x_952:
[----:B------:R-:W-:Y:S01]  /*2a090*/  IMAD.MOV.U32 R0, RZ, RZ, R5 ;  /* 0x000000ffff007224 */ /* 0x000fe200078e0005 */
[----:B------:R-:W-:Y:S02]  /*2a0a0*/  MOV R3, 0x1 ;  /* 0x0000000100037802 */ /* 0x000fe40000000f00 */
[----:B------:R-:W-:Y:S02]  /*2a0b0*/  MOV R2, 0x2a0d0 ;  /* 0x0002a0d000027802 */ /* 0x000fe40000000f00 */
[----:B-1---5:R-:W-:Y:S05]  /*2a0c0*/  CALL.REL.NOINC `($__internal_1_$__cuda_sm70_shflsync_bfly_p) ;  /* 0x0000021000007944 */ /* 0x022fea0003c00000 */
[----:B------:R1:W5:Y:S01]  /*2a0d0*/  LDL R0, [R1+0x184] ;  /* 0x0001840001007983 */ /* 0x0003620000100800 */
[----:B------:R-:W-:Y:S01]  /*2a0e0*/  FADD.FTZ R57, R5, R9 ;  /* 0x0000000905397221 */ /* 0x000fe20000010000 */
[----:B------:R-:W-:Y:S02]  /*2a0f0*/  MOV R3, 0x2 ;  /* 0x0000000200037802 */ /* 0x000fe40000000f00 */
[----:B------:R-:W-:-:S02]  /*2a100*/  MOV R2, 0x2a120 ;  /* 0x0002a12000027802 */ /* 0x000fc40000000f00 */
[----:B-1---5:R-:W-:Y:S05]  /*2a110*/  CALL.REL.NOINC `($__internal_1_$__cuda_sm70_shflsync_bfly_p) ;  /* 0x000001c000007944 */ /* 0x022fea0003c00000 */
[----:B------:R-:W2:Y:S01]  /*2a120*/  LDL.LU R0, [R1+0x184] ;  /* 0x0001840001007983 */ /* 0x000ea20000300800 */
[----:B------:R-:W-:-:S02]  /*2a130*/  MOV R3, 0x1 ;  /* 0x0000000100037802 */ /* 0x000fc40000000f00 */
[----:B------:R-:W-:Y:S01]  /*2a140*/  MOV R2, 0x2a170 ;  /* 0x0002a17000027802 */ /* 0x000fe20000000f00 */
[----:B--2---:R-:W-:Y:S02]  /*2a150*/  FADD.FTZ R0, R0, R9 ;  /* 0x0000000900007221 */ /* 0x004fe40000010000 */
[----:B------:R-:W-:Y:S05]  /*2a160*/  CALL.REL.NOINC `($__internal_1_$__cuda_sm70_shflsync_bfly_p) ;  /* 0x0000017000007944 */ /* 0x000fea0003c00000 */
[----:B------:R-:W-:Y:S02]  /*2a170*/  FADD.FTZ R56, R0, R9 ;  /* 0x0000000900387221 */ /* 0x000fe40000010000 */
[----:B------:R1:W5:Y:S01]  /*2a180*/  LDL R0, [R1+0x40] ;  /* 0x0000400001007983 */ /* 0x0003620000100800 */
[----:B------:R-:W-:Y:S02]  /*2a190*/  MOV R3, 0x2 ;  /* 0x0000000200037802 */ /* 0x000fe40000000f00 */
[----:B------:R-:W-:Y:S02]  /*2a1a0*/  MOV R2, 0x2a1c0 ;  /* 0x0002a1c000027802 */ /* 0x000fe40000000f00 */
[----:B-1---5:R-:W-:Y:S05]  /*2a1b0*/  CALL.REL.NOINC `($__internal_1_$__cuda_sm70_shflsync_bfly_p) ;  /* 0x0000012000007944 */ /* 0x022fea0003c00000 */
[----:B------:R-:W2:Y:S01]  /*2a1c0*/  LDL.LU R0, [R1+0x40] ;  /* 0x0000400001007983 */ /* 0x000ea20000300800 */
[----:B------:R-:W-:Y:S02]  /*2a1d0*/  MOV R3, 0x1 ;  /* 0x0000000100037802 */ /* 0x000fe40000000f00 */
[----:B------:R-:W-:Y:S01]  /*2a1e0*/  MOV R2, 0x2a220 ;  /* 0x0002a22000027802 */ /* 0x000fe20000000f00 */
[----:B--2---:R-:W-:-:S05]  /*2a1f0*/  FADD.FTZ R55, R0, R9 ;  /* 0x0000000900377221 */ /* 0x004fca0000010000 */
[----:B------:R-:W-:Y:S02]  /*2a200*/  MOV R0, R55 ;  /* 0x0000003700007202 */ /* 0x000fe40000000f00 */
[----:B------:R-:W-:Y:S05]  /*2a210*/  CALL.REL.NOINC `($__internal_1_$__cuda_sm70_shflsync_bfly_p) ;  /* 0x000000c000007944 */ /* 0x000fea0003c00000 */
[----:B------:R1:W5:Y:S01]  /*2a220*/  LDL R0, [R1+0x44] ;  /* 0x0000440001007983 */ /* 0x0003620000100800 */
[----:B------:R-:W-:Y:S01]  /*2a230*/  FADD.FTZ R55, R55, R9 ;  /* 0x0000000937377221 */ /* 0x000fe20000010000 */
        /* <DEDUP_REMOVED lines=9> */
[----:B------:R-:W-:Y:S05]  /*2a2d0*/  BRA `(.L_x_967) ;  /* 0xffffdef000007947 */ /* 0x000fea000383ffff */
        .weak           $__internal_1_$__cuda_sm70_shflsync_bfly_p
        .type           $__internal_1_$__cuda_sm70_shflsync_bfly_p,@function
        .size           $__internal_1_$__cuda_sm70_shflsync_bfly_p,(.L_x_1024 - $__internal_1_$__cuda_sm70_shflsync_bfly_p)
$__internal_1_$__cuda_sm70_shflsync_bfly_p:
[----:B------:R-:W-:Y:S04]  /*2a2e0*/  WARPSYNC R7 ;  /* 0x0000000700007348 */ /* 0x000fe80003800000 */
[----:B------:R1:W2:Y:S02]  /*2a2f0*/  SHFL.BFLY PT, R9, R0, R3, R8 ;  /* 0x0c00000300097389 */ /* 0x0002a400000e0008 */
[----:B-1----:R-:W-:-:S04]  /*2a300*/  MOV R3, 0x0 ;  /* 0x0000000000037802 */ /* 0x002fc80000000f00 */
[----:B--2---:R-:W-:Y:S05]  /*2a310*/  RET.REL.NODEC R2 `(_ZN5flash16flash_fwd_kernelI23Flash_fwd_kernel_traitsILi96ELi128ELi64ELi4ELb0ELb0EN7cutlass6half_tE19Flash_kernel_traitsILi96ELi128ELi64ELi4ES3_EELb1ELb0ELb1ELb1ELb0ELb0ELb0ELb1EEEvNS_16Flash_fwd_paramsE) ;  /* 0xfffd5ce002007950 */ /* 0x004fea0003c3ffff */
.L_x_968:
        /* <DEDUP_REMOVED lines=14> */
.L_x_1024:


//--------------------- .text._ZN5flash16flash_fwd_kernelI23Flash_fwd_kernel_traitsILi96ELi128ELi64ELi4ELb0ELb0EN7cutlass6half_tE19Flash_kernel_traitsILi96ELi128ELi64ELi4ES3_EELb0ELb0ELb1ELb1ELb0ELb0ELb1ELb0EEEvNS_16Flash_fwd_paramsE --------------------------
	.section	.text._ZN5flash16flash_fwd_kernelI23Flash_fwd_kernel_traitsILi96ELi128ELi64ELi4ELb0ELb0EN7cutlass6half_tE19Flash_kernel_traitsILi96ELi128ELi64ELi4ES3_EELb0ELb0ELb1ELb1ELb0ELb0ELb1ELb0EEEvNS_16Flash_fwd_paramsE,"ax",@progbits
	.sectioninfo	@"SHI_REGISTERS=255"
	.align	128
        .global         _ZN5flash16flash_fwd_kernelI23Flash_fwd_kernel_traitsILi96ELi128ELi64ELi4ELb0ELb0EN7cutlass6half_tE19Flash_kernel_traitsILi96ELi128ELi64ELi4ES3_EELb0ELb0ELb1ELb1ELb0ELb0ELb1ELb0EEEvNS_16Flash_fwd_paramsE
        .type           _ZN5flash16flash_fwd_kernelI23Flash_fwd_kernel_traitsILi96ELi128ELi64ELi4ELb0ELb0EN7cutlass6half_tE19Flash_kernel_traitsILi96ELi128ELi64ELi4ES3_EELb0ELb0ELb1ELb1ELb0ELb0ELb1ELb0EEEvNS_16Flash_fwd_paramsE,@function
        .size           _ZN5flash16flash_fwd_kernelI23Flash_fwd_kernel_traitsILi96ELi128ELi64ELi4ELb0ELb0EN7cutlass6half_tE19Flash_kernel_traitsILi96ELi128ELi64ELi4ES3_EELb0ELb0ELb1ELb1ELb0ELb0ELb1ELb0EEEvNS_16Flash_fwd_paramsE,(.L_x_1049 - _ZN5flash16flash_fwd_kernelI23Flash_fwd_kernel_traitsILi96ELi128ELi64ELi4ELb0ELb0EN7cutlass6half_tE19Flash_kernel_traitsILi96ELi128ELi64ELi4ES3_EELb0ELb0ELb1ELb1ELb0ELb0ELb1ELb0EEEvNS_16Flash_fwd_paramsE)
        .other          _ZN5flash16flash_fwd_kernelI23Flash_fwd_kernel_traitsILi96ELi128ELi64ELi4ELb0ELb0EN7cutlass6half_tE19Flash_kernel_traitsILi96ELi128ELi64ELi4ES3_EELb0ELb0ELb1ELb1ELb0ELb0ELb1ELb0EEEvNS_16Flash_fwd_paramsE,@"STO_CUDA_ENTRY STV_DEFAULT"
_ZN5flash16flash_fwd_kernelI23Flash_fwd_kernel_traitsILi96ELi128ELi64ELi4ELb0ELb0EN7cutlass6half_tE19Flash_kernel_traitsILi96ELi128ELi64ELi4ES3_EELb0ELb0ELb1ELb1ELb0ELb0ELb1ELb0EEEvNS_16Flash_fwd_paramsE:
.text._ZN5flash16flash_fwd_kernelI23Flash_fwd_kernel_traitsILi96ELi128ELi64ELi4ELb0ELb0EN7cutlass6half_tE19Flash_kernel_traitsILi96ELi128ELi64ELi4ES3_EELb0ELb0ELb1ELb1ELb0ELb0ELb1ELb0EEEvNS_16Flash_fwd_paramsE:
        /* <DEDUP_REMOVED lines=37> */
.L_x_969:
[----:B-1--4-:R-:W-:Y:S02]  /*0250*/  MOV R0, c[0x0][0x218] ;  /* 0x0000860000007a02 */ /* 0x012fe40000000f00 */
.L_x_970:
        /* <DEDUP_REMOVED lines=12> */
[C---:B------:R-:W-:Y:S02]  /*0320*/  IADD3 R3, R65.reuse, R32, -R226 ;  /* 0x0000002041037210 */ /* 0x040fe40007ffe8e2 */
[----:B------:R-:W-:Y:S02]  /*0330*/  IADD3 R0, -R226, 0xbf, R32 ;  /* 0x000000bfe2007810 */ /* 0x000fe40007ffe120 */
[----:B------:R-:W-:Y:S02]  /*0340*/  IADD3 R2, R65, 0x3f, RZ ;  /* 0x0000003f41027810 */ /* 0x000fe40007ffe0ff */
[----:B------:R-:W-:Y:S02]  /*0350*/  IADD3 R3, R3, -c[0x0][0x2e4], RZ ;  /* 0x8000b90003037a10 */ /* 0x000fe40007ffe0ff */
[----:B------:R-:W-:Y:S02]  /*0360*/  IADD3 R0, R0, c[0x0][0x2e8], R65 ;  /* 0x0000ba0000007a10 */ /* 0x000fe40007ffe041 */
        /* <DEDUP_REMOVED lines=9> */
[----:B------:R-:W-:Y:S02]  /*0400*/  IMNMX R224, RZ, R2, !PT ;  /* 0x00000002ffe07217 */ /* 0x000fe40007800200 */
[----:B------:R-:W-:-:S03]  /*0410*/  IMNMX R33, R3, R0, PT ;  /* 0x0000000003217217 */ /* 0x000fc60003800200 */
        /* <DEDUP_REMOVED lines=73> */
.L_x_973:
[----:B------:R-:W-:Y:S05]  /*08b0*/  BSYNC B0 ;  /* 0x0000000000007941 */ /* 0x000fea0003800000 */
.L_x_972:
        /* <DEDUP_REMOVED lines=20> */
.L_x_975:
[----:B------:R-:W-:Y:S05]  /*0a00*/  BSYNC B0 ;  /* 0x0000000000007941 */ /* 0x000fea0003800000 */
.L_x_974:
        /* <DEDUP_REMOVED lines=20> */
.L_x_977:
[----:B------:R-:W-:Y:S05]  /*0b50*/  BSYNC B0 ;  /* 0x0000000000007941 */ /* 0x000fea0003800000 */
.L_x_976:
        /* <DEDUP_REMOVED lines=20> */
.L_x_979:
[----:B------:R-:W-:Y:S05]  /*0ca0*/  BSYNC B0 ;  /* 0x0000000000007941 */ /* 0x000fea0003800000 */
.L_x_978:
        /* <DEDUP_REMOVED lines=35> */
.L_x_971:
        /* <DEDUP_REMOVED lines=28> */
.L_x_980:
        /* <DEDUP_REMOVED lines=41> */
.L_x_981:
        /* <DEDUP_REMOVED lines=8> */
[CC--:B------:R-:W-:Y:S01]  /*13b0*/  LEA.HI R27, R5.reuse, R30.reuse, RZ, 0x4 ;  /* 0x0000001e051b7211 */ /* 0x0c0fe200078f20ff */
        /* <DEDUP_REMOVED lines=45> */
[C---:B------:R-:W-:Y:S01]  /*1690*/  IMAD R0, R8.reuse, c[0x0][0x1bc], R0 ;  /* 0x00006f0008007a24 */ /* 0x040fe200078e0200 */
        /* <DEDUP_REMOVED lines=52> */
.L_x_983:
[----:B------:R-:W-:Y:S05]  /*19e0*/  BSYNC B0 ;  /* 0x0000000000007941 */ /* 0x000fea0003800000 */
.L_x_982:
        /* <DEDUP_REMOVED lines=37> */
.L_x_985:
[----:B------:R-:W-:Y:S05]  /*1c40*/  BSYNC B0 ;  /* 0x0000000000007941 */ /* 0x000fea0003800000 */
.L_x_984:
        /* <DEDUP_REMOVED lines=37> */
.L_x_987:
[----:B------:R-:W-:Y:S05]  /*1ea0*/  BSYNC B0 ;  /* 0x0000000000007941 */ /* 0x000fea0003800000 */
.L_x_986:
        /* <DEDUP_REMOVED lines=40> */
.L_x_989:
[----:B------:R-:W-:Y:S05]  /*2130*/  BSYNC B0 ;  /* 0x0000000000007941 */ /* 0x000fea0003800000 */
.L_x_988:
[----:B------:R-:W-:Y:S01]  /*2140*/  IADD3 R12, R33, -0x1, RZ ;  /* 0xffffffff210c7810 */ /* 0x000fe20007ffe0ff */
[----:B------:R-:W-:Y:S01]  /*2150*/  BSSY B0, `(.L_x_990) ;  /* 0x000002a000007945 */ /* 0x000fe20003800000 */
[----:B------:R-:W-:Y:S01]  /*2160*/  MOV R250, R42 ;  /* 0x0000002a00fa7202 */ /* 0x000fe20000000f00 */
[----:B------:R-:W-:Y:S01]  /*2170*/  IMAD.MOV.U32 R250, RZ, RZ, R40 ;  /* 0x000000fffffa7224 */ /* 0x000fe200078e0028 */
[----:B------:R-:W-:Y:S01]  /*2180*/  MOV R251, R43 ;  /* 0x0000002b00fb7202 */ /* 0x000fe20000000f00 */
[C---:B------:R-:W-:Y:S01]  /*2190*/  IMAD R13, R12.reuse, -0x40, R65 ;  /* 0xffffffc00c0d7824 */ /* 0x040fe200078e0241 */
[----:B------:R-:W-:Y:S01]  /*21a0*/  MOV R225, R12 ;  /* 0x0000000c00e17202 */ /* 0x000fe20000000f00 */
[----:B------:R-:W-:Y:S01]  /*21b0*/  IMAD R0, R12, UR8, RZ ;  /* 0x000000080c007c24 */ /* 0x000fe2000f8e02ff */
[----:B---3--:R-:W-:Y:S01]  /*21c0*/  SHF.R.S32.HI R14, RZ, 0x1f, R12 ;  /* 0x0000001fff0e7819 */ /* 0x008fe2000001140c */
[----:B------:R3:W-:Y:S01]  /*21d0*/  STL.64 [R1+0x40], R250 ;  /* 0x000040fa01007387 */ /* 0x0007e20000100a00 */
[----:B------:R-:W-:Y:S01]  /*21e0*/  ISETP.GE.AND P0, PT, R4, R13, PT ;  /* 0x0000000d0400720c */ /* 0x000fe20003f06270 */
[----:B------:R-:W-:-:S02]  /*21f0*/  IMAD.WIDE.U32 R6, R12, UR9, R250 ;  /* 0x000000090c067c25 */ /* 0x000fc4000f8e00fa */
[----:B------:R3:W-:Y:S02]  /*2200*/  STL [R1], R225 ;  /* 0x000000e101007387 */ /* 0x0007e40000100800 */
[----:B------:R-:W-:-:S04]  /*2210*/  IMAD R0, R14, UR9, R0 ;  /* 0x000000090e007c24 */ /* 0x000fc8000f8e0200 */
[----:B------:R-:W-:-:S04]  /*2220*/  IMAD.IADD R0, R7, 0x1, R0 ;  /* 0x0000000107007824 */ /* 0x000fc800078e0200 */
        /* <DEDUP_REMOVED lines=28> */
.L_x_991:
[----:B------:R-:W-:Y:S05]  /*23f0*/  BSYNC B0 ;  /* 0x0000000000007941 */ /* 0x000fea0003800000 */
.L_x_990:
        /* <DEDUP_REMOVED lines=34> */
.L_x_993:
[----:B------:R-:W-:Y:S05]  /*2620*/  BSYNC B0 ;  /* 0x0000000000007941 */ /* 0x000fea0003800000 */
.L_x_992:
[----:B------:R-:W-:Y:S01]  /*2630*/  ISETP.NE.U32.AND P1, PT, RZ, c[0x0][0x318], PT ;  /* 0x0000c600ff007a0c */ /* 0x000fe20003f25070 */
[----:B------:R-:W0:Y:S01]  /*2640*/  LDGDEPBAR ;  /* 0x00000000000079af */ /* 0x000e220000000000 */
[----:B------:R-:W-:Y:S01]  /*2650*/  ULDC.64 UR4, c[0x0][0x1a0] ;  /* 0x0000680000047ab9 */ /* 0x000fe20000000a00 */
[----:B----4-:R-:W-:Y:S01]  /*2660*/  IMAD.MOV.U32 R10, RZ, RZ, R38 ;  /* 0x000000ffff0a7224 */ /* 0x010fe200078e0026 */
        /* <DEDUP_REMOVED lines=10> */
[----:B------:R-:W4:Y:S01]  /*2710*/  @P1 LDG.E R8, [R8.64] ;  /* 0x0000000c08081981 */ /* 0x000f22000c1e1900 */
[----:B------:R-:W-:Y:S01]  /*2720*/  ISETP.GE.AND P0, PT, R4, R13, PT ;  /* 0x0000000d0400720c */ /* 0x000fe20003f06270 */
[----:B------:R-:W4:Y:S01]  /*2730*/  @P1 MUFU.RCP R7, c[0x0][0x238] ;  /* 0x00008e0000071b08 */ /* 0x000f220000001000 */
[----:B------:R-:W-:Y:S01]  /*2740*/  LOP3.LUT R0, R28, 0xffffffe0, RZ, 0xc0, !PT ;  /* 0xffffffe01c007812 */ /* 0x000fe200078ec0ff */
[----:B------:R-:W-:Y:S01]  /*2750*/  BAR.SYNC.DEFER_BLOCKING 0x0 ;  /* 0x0000000000007b1d */ /* 0x000fe20000010000 */
[----:B------:R-:W-:Y:S01]  /*2760*/  USHF.L.U64.HI UR6, UR4, UR6, UR5 ;  /* 0x0000000604067299 */ /* 0x000fe20008010205 */
[----:B------:R-:W-:Y:S01]  /*2770*/  IMAD.MOV.U32 R10, RZ, RZ, R36 ;  /* 0x000000ffff0a7224 */ /* 0x000fe200078e0024 */
[----:B------:R-:W-:Y:S01]  /*2780*/  USHF.L.U32 UR14, UR4, 0x6, URZ ;  /* 0x00000006040e7899 */ /* 0x000fe2000800063f */
[----:B------:R-:W-:Y:S02]  /*2790*/  IMAD.IADD R0, R30, 0x1, -R0 ;  /* 0x000000011e007824 */ /* 0x000fe400078e0a00 */
[----:B------:R-:W-:Y:S01]  /*27a0*/  BSSY B0, `(.L_x_994) ;  /* 0x000002e000007945 */ /* 0x000fe20003800000 */
[C---:B------:R-:W-:Y:S01]  /*27b0*/  IMAD R2, R12.reuse, UR6, RZ ;  /* 0x000000060c027c24 */ /* 0x040fe2000f8e02ff */
[----:B------:R5:W-:Y:S01]  /*27c0*/  STL.64 [R1+0x60], R10 ;  /* 0x0000600a01007387 */ /* 0x000be20000100a00 */
[----:B------:R-:W-:Y:S01]  /*27d0*/  SHF.R.S32.HI R6, RZ, 0x1f, R0 ;  /* 0x0000001fff067819 */ /* 0x000fe20000011400 */
[----:B------:R-:W-:-:S03]  /*27e0*/  IMAD.WIDE.U32 R4, R12, UR14, R10 ;  /* 0x0000000e0c047c25 */ /* 0x000fc6000f8e000a */
[----:B------:R-:W-:Y:S01]  /*27f0*/  LEA.HI R6, R6, R0, RZ, 0x2 ;  /* 0x0000000006067211 */ /* 0x000fe200078f10ff */
[----:B------:R-:W-:Y:S01]  /*2800*/  IMAD R0, R14, UR14, R2 ;  /* 0x0000000e0e007c24 */ /* 0x000fe2000f8e0202 */
[----:B------:R-:W-:Y:S01]  /*2810*/  SHF.L.U32 R2, R30, 0x1, RZ ;  /* 0x000000011e027819 */ /* 0x000fe200000006ff */
[----:B------:R-:W-:-:S03]  /*2820*/  IMAD.MOV.U32 R222, RZ, RZ, RZ ;  /* 0x000000ffffde7224 */ /* 0x000fc600078e00ff */
[----:B------:R-:W-:Y:S01]  /*2830*/  IADD3 R0, R5, R0, RZ ;  /* 0x0000000005007210 */ /* 0x000fe20007ffe0ff */
[----:B------:R1:W-:Y:S04]  /*2840*/  @P0 STS [R223+0x9000], RZ ;  /* 0x009000ffdf000388 */ /* 0x0003e80000000800 */
[----:B------:R1:W-:Y:S04]  /*2850*/  @P0 STS [R223+0x9004], RZ ;  /* 0x009004ffdf000388 */ /* 0x0003e80000000800 */
[----:B------:R1:W-:Y:S01]  /*2860*/  @P0 STS.64 [R223+0x9008], RZ ;  /* 0x009008ffdf000388 */ /* 0x0003e20000000a00 */
[----:B-----5:R-:W-:-:S03]  /*2870*/  LOP3.LUT R11, R2, 0x6, RZ, 0xc0, !PT ;  /* 0x00000006020b7812 */ /* 0x020fc600078ec0ff */
[----:B------:R1:W-:Y:S01]  /*2880*/  @P0 STS.128 [R223+0xa000], RZ ;  /* 0x00a000ffdf000388 */ /* 0x0003e20000000c00 */
[----:B------:R-:W-:-:S03]  /*2890*/  SHF.R.S32.HI R10, RZ, 0x2, R6 ;  /* 0x00000002ff0a7819 */ /* 0x000fc60000011406 */
[----:B------:R1:W-:Y:S01]  /*28a0*/  @P0 STS.128 [R223+0xb000], RZ ;  /* 0x00b000ffdf000388 */ /* 0x0003e20000000c00 */
[----:B----4-:R-:W-:Y:S01]  /*28b0*/  @P1 FMUL.FTZ R222, R8, R7 ;  /* 0x0000000708de1220 */ /* 0x010fe20000410000 */
[----:B------:R-:W-:Y:S05]  /*28c0*/  @P0 BRA `(.L_x_995) ;  /* 0x000001b000000947 */ /* 0x000fea0003800000 */
[----:B-1----:R-:W-:Y:S02]  /*28d0*/  ISETP.GE.AND P3, PT, R34, c[0x0][0x220], PT ;  /* 0x0000880022007a0c */ /* 0x002fe40003f66270 */
        /* <DEDUP_REMOVED lines=26> */
.L_x_995:
[----:B-1----:R-:W-:Y:S05]  /*2a80*/  BSYNC B0 ;  /* 0x0000000000007941 */ /* 0x002fea0003800000 */
.L_x_994:
        /* <DEDUP_REMOVED lines=36> */
.L_x_997:
[----:B------:R-:W-:Y:S05]  /*2cd0*/  BSYNC B0 ;  /* 0x0000000000007941 */ /* 0x000fea0003800000 */
.L_x_996:
[----:B------:R-:W-:Y:S01]  /*2ce0*/  LOP3.LUT R2, R29, 0xfffffff8, RZ, 0xc0, !PT ;  /* 0xfffffff81d027812 */ /* 0x000fe200078ec0ff */
[----:B------:R-:W-:Y:S01]  /*2cf0*/  IMAD R0, R24, 0x10, R32 ;  /* 0x0000001018007824 */ /* 0x000fe200078e0220 */
[----:B----4-:R-:W-:Y:S01]  /*2d00*/  SHF.R.S32.HI R8, RZ, 0x4, R27 ;  /* 0x00000004ff087819 */ /* 0x010fe2000001141b */
[----:B------:R-:W-:Y:S01]  /*2d10*/  IMAD.SHL.U32 R6, R25, 0x40, RZ ;  /* 0x0000004019067824 */ /* 0x000fe200078e00ff */
[----:B------:R-:W-:Y:S01]  /*2d20*/  LOP3.LUT R4, R23, 0x7fffffe, RZ, 0xc0, !PT ;  /* 0x07fffffe17047812 */ /* 0x000fe200078ec0ff */
[----:B------:R-:W-:Y:S01]  /*2d30*/  IMAD.IADD R2, R30, 0x1, -R2 ;  /* 0x000000011e027824 */ /* 0x000fe200078e0a02 */
[----:B------:R-:W-:Y:S01]  /*2d40*/  LEA.HI R5, R27, R8, RZ, 0x1 ;  /* 0x000000081b057211 */ /* 0x000fe200078f08ff */
[----:B------:R-:W-:Y:S01]  /*2d50*/  IMAD.IADD R66, R10, 0x1, R0 ;  /* 0x000000010a427824 */ /* 0x000fe200078e0200 */
[----:B------:R-:W-:Y:S01]  /*2d60*/  SHF.R.S32.HI R7, RZ, 0x1f, R22 ;  /* 0x0000001fff077819 */ /* 0x000fe20000011416 */
[----:B------:R-:W-:Y:S01]  /*2d70*/  IMAD.IADD R162, R22, 0x1, -R4 ;  /* 0x0000000116a27824 */ /* 0x000fe200078e0a04 */
[----:B------:R-:W-:Y:S01]  /*2d80*/  LEA.HI R0, R2, R2, RZ, 0x1 ;  /* 0x0000000202007211 */ /* 0x000fe200078f08ff */
[----:B------:R-:W-:Y:S01]  /*2d90*/  IMAD.IADD R13, R65, 0x1, -R226 ;  /* 0x00000001410d7824 */ /* 0x000fe200078e0ae2 */
[----:B------:R-:W-:Y:S01]  /*2da0*/  LOP3.LUT R4, R5, 0xfffffffe, RZ, 0xc0, !PT ;  /* 0xfffffffe05047812 */ /* 0x000fe200078ec0ff */
[----:B------:R-:W-:Y:S01]  /*2db0*/  IMAD R64, R12, 0x40, R11 ;  /* 0x000000400c407824 */ /* 0x000fe200078e020b */
[----:B------:R-:W-:Y:S01]  /*2dc0*/  LOP3.LUT R5, R0, 0x3fffffe, RZ, 0xc0, !PT ;  /* 0x03fffffe00057812 */ /* 0x000fe200078ec0ff */
[----:B------:R-:W-:Y:S01]  /*2dd0*/  IMAD.IADD R230, R66, 0x1, R13 ;  /* 0x0000000142e67824 */ /* 0x000fe200078e020d */
[----:B------:R-:W-:Y:S01]  /*2de0*/  SHF.R.S32.HI R14, RZ, 0x1, R0 ;  /* 0x00000001ff0e7819 */ /* 0x000fe20000011400 */
[----:B------:R-:W-:Y:S01]  /*2df0*/  IMAD.IADD R4, R8, 0x1, -R4 ;  /* 0x0000000108047824 */ /* 0x000fe200078e0a04 */
[----:B------:R-:W-:Y:S01]  /*2e00*/  LEA.HI R7, R7, R22, RZ, 0x3 ;  /* 0x0000001607077211 */ /* 0x000fe200078f18ff */
[----:B------:R-:W-:Y:S01]  /*2e10*/  IMAD.IADD R0, R2, 0x1, -R5 ;  /* 0x0000000102007824 */ /* 0x000fe200078e0a05 */
[----:B------:R-:W-:Y:S01]  /*2e20*/  LOP3.LUT R2, R6, 0xc0, RZ, 0xc0, !PT ;  /* 0x000000c006027812 */ /* 0x000fe200078ec0ff */
[----:B------:R-:W-:Y:S01]  /*2e30*/  IMAD.SHL.U32 R5, R14, 0x40, RZ ;  /* 0x000000400e057824 */ /* 0x000fe200078e00ff */
[C---:B------:R-:W-:Y:S01]  /*2e40*/  IADD3 R67, R64.reuse, 0x1, RZ ;  /* 0x0000000140437810 */ /* 0x040fe20007ffe0ff */
[----:B------:R-:W-:Y:S01]  /*2e50*/  IMAD.SHL.U32 R6, R7, 0x20, RZ ;  /* 0x0000002007067824 */ /* 0x000fe200078e00ff */
[----:B------:R-:W-:Y:S01]  /*2e60*/  IADD3 R125, R64, 0x8, RZ ;  /* 0x00000008407d7810 */ /* 0x000fe20007ffe0ff */
[----:B------:R-:W-:Y:S01]  /*2e70*/  IMAD R7, R4, 0x8, R0 ;  /* 0x0000000804077824 */ /* 0x000fe200078e0200 */
[----:B------:R-:W-:Y:S01]  /*2e80*/  LOP3.LUT R0, R5, 0xc0, RZ, 0xc0, !PT ;  /* 0x000000c005007812 */ /* 0x000fe200078ec0ff */
[----:B------:R-:W-:Y:S01]  /*2e90*/  IMAD.SHL.U32 R8, R26, 0x8, RZ ;  /* 0x000000081a087824 */ /* 0x000fe200078e00ff */
[----:B------:R-:W-:Y:S01]  /*2ea0*/  LOP3.LUT R161, R6, 0xffffff00, RZ, 0xc0, !PT ;  /* 0xffffff0006a17812 */ /* 0x000fe200078ec0ff */
[----:B------:R-:W-:Y:S01]  /*2eb0*/  IMAD.SHL.U32 R4, R4, 0x8, RZ ;  /* 0x0000000804047824 */ /* 0x000fe200078e00ff */
[----:B------:R-:W-:Y:S01]  /*2ec0*/  IADD3 R124, R64, 0x9, RZ ;  /* 0x00000009407c7810 */ /* 0x000fe20007ffe0ff */
[----:B------:R-:W0:Y:S01]  /*2ed0*/  LDGDEPBAR ;  /* 0x00000000000079af */ /* 0x000e220000000000 */
[----:B------:R-:W-:-:S02]  /*2ee0*/  LOP3.LUT R5, R0, 0x8, R8, 0xf8, !PT ;  /* 0x0000000800057812 */ /* 0x000fc400078ef808 */
[----:B------:R-:W-:Y:S01]  /*2ef0*/  SHF.R.U32.HI R0, RZ, 0x3, R0 ;  /* 0x00000003ff007819 */ /* 0x000fe20000011600 */
[----:B------:R-:W-:Y:S01]  /*2f00*/  IMAD.IADD R12, R230, 0x1, -R124 ;  /* 0x00000001e60c7824 */ /* 0x000fe200078e0a7c */
[----:B------:R-:W-:Y:S02]  /*2f10*/  LOP3.LUT R6, R2, 0x8, R4, 0xf8, !PT ;  /* 0x0000000802067812 */ /* 0x000fe400078ef804 */
[----:B------:R-:W-:Y:S01]  /*2f20*/  SHF.R.U32.HI R4, RZ, 0x3, R2 ;  /* 0x00000003ff047819 */ /* 0x000fe20000011602 */
[----:B------:R-:W-:Y:S01]  /*2f30*/  IMAD R2, R24, 0x200, R161 ;  /* 0x0000020018027824 */ /* 0x000fe200078e02a1 */
[----:B------:R-:W-:Y:S02]  /*2f40*/  LOP3.LUT R0, R5, R0, RZ, 0x3c, !PT ;  /* 0x0000000005007212 */ /* 0x000fe400078e3cff */
[----:B------:R-:W-:Y:S01]  /*2f50*/  LOP3.LUT R204, R6, R4, RZ, 0x3c, !PT ;  /* 0x0000000406cc7212 */ /* 0x000fe200078e3cff */
[----:B------:R-:W-:Y:S01]  /*2f60*/  IMAD.IADD R4, R230, 0x1, -R64 ;  /* 0x00000001e6047824 */ /* 0x000fe200078e0a40 */
[C---:B------:R-:W-:Y:S01]  /*2f70*/  IADD3 R128, R64.reuse, 0x10, RZ ;  /* 0x0000001040807810 */ /* 0x040fe20007ffe0ff */
[----:B------:R-:W-:Y:S01]  /*2f80*/  IMAD.U32 R0, R7, 0x20, R0 ;  /* 0x0000002007007824 */ /* 0x000fe200078e0000 */
[----:B------:R-:W-:Y:S01]  /*2f90*/  IADD3 R127, R64, 0x11, RZ ;  /* 0x00000011407f7810 */ /* 0x000fe20007ffe0ff */
[----:B------:R-:W-:Y:S01]  /*2fa0*/  IMAD R2, R162, 0x20, R2 ;  /* 0x00000020a2027824 */ /* 0x000fe200078e0202 */
[----:B------:R-:W-:Y:S01]  /*2fb0*/  IADD3 R126, R64, 0x18, RZ ;  /* 0x00000018407e7810 */ /* 0x000fe20007ffe0ff */
[----:B------:R-:W-:Y:S01]  /*2fc0*/  IMAD.SHL.U32 R217, R0, 0x2, RZ ;  /* 0x0000000200d97824 */ /* 0x000fe200078e00ff */
[----:B------:R-:W-:Y:S01]  /*2fd0*/  IABS R0, R4 ;  /* 0x0000000400007213 */ /* 0x000fe20000000000 */
[----:B------:R-:W-:Y:S01]  /*2fe0*/  IMAD.IADD R2, R204, 0x1, R2 ;  /* 0x00000001cc027824 */ /* 0x000fe200078e0202 */
[----:B------:R-:W-:-:S02]  /*2ff0*/  IADD3 R129, R64, 0x19, RZ ;  /* 0x0000001940817810 */ /* 0x000fc40007ffe0ff */
[----:B------:R4:W-:Y:S01]  /*3000*/  I2F R216, R0 ;  /* 0x0000000000d87306 */ /* 0x0009e20000201400 */
[----:B------:R-:W-:Y:S01]  /*3010*/  IMAD.SHL.U32 R220, R2, 0x2, RZ ;  /* 0x0000000202dc7824 */ /* 0x000fe200078e00ff */
[----:B------:R-:W-:Y:S01]  /*3020*/  IADD3 R130, R64, 0x20, RZ ;  /* 0x0000002040827810 */ /* 0x000fe20007ffe0ff */
[----:B------:R-:W-:Y:S01]  /*3030*/  IMAD.IADD R2, R230, 0x1, -R67 ;  /* 0x00000001e6027824 */ /* 0x000fe200078e0a43 */
[C---:B------:R-:W-:Y:S01]  /*3040*/  IADD3 R131, R64.reuse, 0x21, RZ ;  /* 0x0000002140837810 */ /* 0x040fe20007ffe0ff */
[----:B------:R-:W-:Y:S01]  /*3050*/  LDSM.16.M88.4 R16, [R217+0x6000] ;  /* 0x00600000d910783b */ /* 0x000fe20000000200 */
[C---:B------:R-:W-:Y:S01]  /*3060*/  IADD3 R132, R64.reuse, 0x28, RZ ;  /* 0x0000002840847810 */ /* 0x040fe20007ffe0ff */
[----:B------:R-:W-:Y:S01]  /*3070*/  IMAD R221, R3, 0x2, R220 ;  /* 0x0000000203dd7824 */ /* 0x000fe200078e02dc */
[----:B------:R-:W-:Y:S01]  /*3080*/  IABS R2, R2 ;  /* 0x0000000200027213 */ /* 0x000fe20000000000 */
[----:B------:R-:W5:Y:S01]  /*3090*/  LDSM.16.M88.4 R4, [R220+0x1000] ;  /* 0x00100000dc04783b */ /* 0x000f620000000200 */
[----:B------:R-:W-:-:S02]  /*30a0*/  IADD3 R133, R64, 0x29, RZ ;  /* 0x0000002940857810 */ /* 0x000fc40007ffe0ff */
[----:B------:R1:W-:Y:S01]  /*30b0*/  I2F R215, R2 ;  /* 0x0000000200d77306 */ /* 0x0003e20000201400 */
[----:B------:R-:W2:Y:S01]  /*30c0*/  LDSM.16.M88.4 R24, [R217+0x6400] ;  /* 0x00640000d918783b */ /* 0x000ea20000000200 */
[----:B------:R-:W-:Y:S01]  /*30d0*/  IADD3 R134, R64, 0x30, RZ ;  /* 0x0000003040867810 */ /* 0x000fe20007ffe0ff */
[----:B----4-:R-:W-:Y:S02]  /*30e0*/  IMAD.IADD R0, R230, 0x1, -R125 ;  /* 0x00000001e6007824 */ /* 0x010fe400078e0a7d */
[----:B------:R-:W4:Y:S01]  /*30f0*/  LDSM.16.M88.4 R28, [R217+0x6c00] ;  /* 0x006c0000d91c783b */ /* 0x000f220000000200 */
[C---:B------:R-:W-:Y:S02]  /*3100*/  IADD3 R135, R64.reuse, 0x31, RZ ;  /* 0x0000003140877810 */ /* 0x040fe40007ffe0ff */
[----:B------:R-:W-:Y:S01]  /*3110*/  IADD3 R136, R64, 0x38, RZ ;  /* 0x0000003840887810 */ /* 0x000fe20007ffe0ff */
[----:B------:R-:W3:Y:S01]  /*3120*/  LDSM.16.M88.4 R20, [R217+0x6800] ;  /* 0x00680000d914783b */ /* 0x000ee20000000200 */
[----:B------:R-:W-:-:S02]  /*3130*/  IABS R0, R0 ;  /* 0x0000000000007213 */ /* 0x000fc40000000000 */
[----:B------:R-:W-:Y:S01]  /*3140*/  IADD3 R160, R66, 0x8, RZ ;  /* 0x0000000842a07810 */ /* 0x000fe20007ffe0ff */
[----:B------:R-:W2:Y:S01]  /*3150*/  LDSM.16.M88.4 R8, [R220] ;  /* 0x00000000dc08783b */ /* 0x000ea20000000200 */
[----:B------:R-:W-:Y:S01]  /*3160*/  LOP3.LUT P0, RZ, R14, 0x2, RZ, 0xc0, !PT ;  /* 0x000000020eff7812 */ /* 0x000fe2000780c0ff */
[----:B------:R-:W-:Y:S01]  /*3170*/  IMAD.MOV.U32 R14, RZ, RZ, 0x20 ;  /* 0x00000020ff0e7424 */ /* 0x000fe200078e00ff */
[----:B------:R-:W-:Y:S01]  /*3180*/  IADD3 R137, R64, 0x39, RZ ;  /* 0x0000003940897810 */ /* 0x000fe20007ffe0ff */
[----:B-1----:R-:W-:Y:S01]  /*3190*/  IMAD.MOV.U32 R2, RZ, RZ, R0 ;  /* 0x000000ffff027224 */ /* 0x002fe200078e0000 */
[----:B------:R-:W-:Y:S01]  /*31a0*/  IABS R0, R12 ;  /* 0x0000000c00007213 */ /* 0x000fe20000000000 */
[----:B------:R-:W-:Y:S01]  /*31b0*/  IMAD.IADD R12, R230, 0x1, -R128 ;  /* 0x00000001e60c7824 */ /* 0x000fe200078e0a80 */
[C---:B------:R-:W-:Y:S01]  /*31c0*/  IADD3 R139, R66.reuse, 0x40, RZ ;  /* 0x00000040428b7810 */ /* 0x040fe20007ffe0ff */
[----:B------:R1:W-:Y:S01]  /*31d0*/  I2F R214, R2 ;  /* 0x0000000200d67306 */ /* 0x0003e20000201400 */
[----:B------:R-:W-:Y:S01]  /*31e0*/  IMAD.IADD R229, R13, 0x1, R160 ;  /* 0x000000010de57824 */ /* 0x000fe200078e02a0 */
[----:B------:R-:W-:-:S02]  /*31f0*/  IADD3 R138, R66, 0x48, RZ ;  /* 0x00000048428a7810 */ /* 0x000fc40007ffe0ff */
[----:B------:R-:W-:-:S03]  /*3200*/  IMAD.IADD R228, R13, 0x1, R139 ;  /* 0x000000010de47824 */ /* 0x000fc600078e028b */
[----:B------:R-:W-:Y:S02]  /*3210*/  IMAD.IADD R231, R13, 0x1, R138 ;  /* 0x000000010de77824 */ /* 0x000fe400078e028a */
[----:B-1----:R-:W-:Y:S01]  /*3220*/  IMAD.MOV.U32 R2, RZ, RZ, R0 ;  /* 0x000000ffff027224 */ /* 0x002fe200078e0000 */
[----:B------:R-:W-:Y:S01]  /*3230*/  IABS R0, R12 ;  /* 0x0000000c00007213 */ /* 0x000fe20000000000 */
[C---:B------:R-:W-:Y:S01]  /*3240*/  IMAD.IADD R12, R230.reuse, 0x1, -R127 ;  /* 0x00000001e60c7824 */ /* 0x040fe200078e0a7f */
[C---:B-----5:R-:W-:Y:S01]  /*3250*/  HMMA.16816.F32 R68, R4.reuse, R16, RZ ;  /* 0x000000100444723c */ /* 0x060fe200000018ff */
[----:B------:R1:W-:Y:S07]  /*3260*/  I2F R185, R2 ;  /* 0x0000000200b97306 */ /* 0x0003ee0000201400 */
[C---:B------:R-:W-:Y:S08]  /*3270*/  HMMA.16816.F32 R60, R4.reuse, R18, RZ ;  /* 0x00000012043c723c */ /* 0x040ff000000018ff */
[----:B--2---:R-:W-:Y:S01]  /*3280*/  HMMA.16816.F32 R40, R4, R24, RZ ;  /* 0x000000180428723c */ /* 0x004fe200000018ff */
[----:B-1----:R-:W-:Y:S01]  /*3290*/  IMAD.MOV.U32 R2, RZ, RZ, R0 ;  /* 0x000000ffff027224 */ /* 0x002fe200078e0000 */
[----:B------:R-:W-:Y:S01]  /*32a0*/  IABS R0, R12 ;  /* 0x0000000c00007213 */ /* 0x000fe20000000000 */
[----:B------:R-:W-:-:S02]  /*32b0*/  IMAD.IADD R12, R230, 0x1, -R126 ;  /* 0x00000001e60c7824 */ /* 0x000fc400078e0a7e */
[----:B------:R1:W-:Y:S03]  /*32c0*/  I2F R218, R2 ;  /* 0x0000000200da7306 */ /* 0x0003e60000201400 */
[C---:B------:R-:W-:Y:S08]  /*32d0*/  HMMA.16816.F32 R56, R4.reuse, R26, RZ ;  /* 0x0000001a0438723c */ /* 0x040ff000000018ff */
[----:B----4-:R-:W-:Y:S01]  /*32e0*/  HMMA.16816.F32 R52, R4, R28, RZ ;  /* 0x0000001c0434723c */ /* 0x010fe200000018ff */
[----:B-1----:R-:W-:Y:S01]  /*32f0*/  IMAD.MOV.U32 R2, RZ, RZ, R0 ;  /* 0x000000ffff027224 */ /* 0x002fe200078e0000 */
[----:B------:R-:W-:Y:S01]  /*3300*/  IABS R0, R12 ;  /* 0x0000000c00007213 */ /* 0x000fe20000000000 */
[----:B------:R-:W-:-:S05]  /*3310*/  IMAD.IADD R12, R230, 0x1, -R129 ;  /* 0x00000001e60c7824 */ /* 0x000fca00078e0a81 */
[C---:B---3--:R-:W-:Y:S01]  /*3320*/  HMMA.16816.F32 R48, R4.reuse, R20, RZ ;  /* 0x000000140430723c */ /* 0x048fe200000018ff */
[----:B------:R1:W-:Y:S07]  /*3330*/  I2F R237, R2 ;  /* 0x0000000200ed7306 */ /* 0x0003ee0000201400 */
[C---:B------:R-:W-:Y:S08]  /*3340*/  HMMA.16816.F32 R44, R4.reuse, R22, RZ ;  /* 0x00000016042c723c */ /* 0x040ff000000018ff */
[----:B------:R-:W-:Y:S01]  /*3350*/  HMMA.16816.F32 R36, R4, R30, RZ ;  /* 0x0000001e0424723c */ /* 0x000fe200000018ff */
[----:B-1----:R-:W-:Y:S01]  /*3360*/  IMAD.MOV.U32 R2, RZ, RZ, R0 ;  /* 0x000000ffff027224 */ /* 0x002fe200078e0000 */
[----:B------:R-:W-:Y:S01]  /*3370*/  IABS R0, R12 ;  /* 0x0000000c00007213 */ /* 0x000fe20000000000 */
[----:B------:R-:W-:-:S02]  /*3380*/  IMAD.IADD R12, R230, 0x1, -R130 ;  /* 0x00000001e60c7824 */ /* 0x000fc400078e0a82 */
[----:B------:R1:W-:Y:S03]  /*3390*/  I2F R236, R2 ;  /* 0x0000000200ec7306 */ /* 0x0003e60000201400 */
[C---:B------:R-:W-:Y:S08]  /*33a0*/  HMMA.16816.F32 R120, R8.reuse, R16, RZ ;  /* 0x000000100878723c */ /* 0x040ff000000018ff */
[----:B------:R-:W-:Y:S01]  /*33b0*/  HMMA.16816.F32 R116, R8, R18, RZ ;  /* 0x000000120874723c */ /* 0x000fe200000018ff */
[----:B-1----:R-:W-:Y:S01]  /*33c0*/  IMAD.MOV.U32 R2, RZ, RZ, R0 ;  /* 0x000000ffff027224 */ /* 0x002fe200078e0000 */
[----:B------:R-:W-:Y:S01]  /*33d0*/  IABS R0, R12 ;  /* 0x0000000c00007213 */ /* 0x000fe20000000000 */
[----:B------:R-:W-:-:S05]  /*33e0*/  IMAD.IADD R12, R230, 0x1, -R131 ;  /* 0x00000001e60c7824 */ /* 0x000fca00078e0a83 */
[C---:B------:R-:W-:Y:S01]  /*33f0*/  HMMA.16816.F32 R72, R8.reuse, R24, RZ ;  /* 0x000000180848723c */ /* 0x040fe200000018ff */
        /* <DEDUP_REMOVED lines=12> */
[----:B------:R-:W-:Y:S01]  /*34c0*/  HMMA.16816.F32 R112, R8, R30, RZ ;  /* 0x0000001e0870723c */ /* 0x000fe200000018ff */
[----:B------:R1:W-:Y:S06]  /*34d0*/  I2F R242, R2 ;  /* 0x0000000200f27306 */ /* 0x0003ec0000201400 */
[----:B------:R-:W-:Y:S02]  /*34e0*/  IMAD.IADD R8, R228, 0x1, -R125 ;  /* 0x00000001e4087824 */ /* 0x000fe400078e0a7d */
[----:B-1----:R-:W-:Y:S01]  /*34f0*/  IMAD.MOV.U32 R2, RZ, RZ, R0 ;  /* 0x000000ffff027224 */ /* 0x002fe200078e0000 */
[----:B------:R-:W-:Y:S01]  /*3500*/  IABS R0, R12 ;  /* 0x0000000c00007213 */ /* 0x000fe20000000000 */
[----:B------:R-:W-:-:S02]  /*3510*/  IMAD.IADD R12, R230, 0x1, -R134 ;  /* 0x00000001e60c7824 */ /* 0x000fc400078e0a86 */
        /* <DEDUP_REMOVED lines=12> */
[----:B------:R1:W-:Y:S01]  /*35e0*/  I2F R246, R2 ;  /* 0x0000000200f67306 */ /* 0x0003e20000201400 */
[----:B------:R-:W-:Y:S01]  /*35f0*/  IABS R4, R12 ;  /* 0x0000000c00047213 */ /* 0x000fe20000000000 */
[----:B------:R-:W-:-:S06]  /*3600*/  IMAD.IADD R12, R231, 0x1, -R64 ;  /* 0x00000001e70c7824 */ /* 0x000fcc00078e0a40 */
[----:B------:R2:W-:Y:S01]  /*3610*/  I2F R247, R0 ;  /* 0x0000000000f77306 */ /* 0x0005e20000201400 */
[----:B-1----:R-:W-:-:S05]  /*3620*/  IMAD.IADD R2, R230, 0x1, -R137 ;  /* 0x00000001e6027824 */ /* 0x002fca00078e0a89 */
[----:B------:R-:W-:Y:S02]  /*3630*/  IABS R2, R2 ;  /* 0x0000000200027213 */ /* 0x000fe40000000000 */
[----:B--2---:R-:W-:Y:S02]  /*3640*/  SEL R0, R14, 0xffffffe0, !P0 ;  /* 0xffffffe00e007807 */ /* 0x004fe40004000000 */
[----:B------:R1:W-:Y:S03]  /*3650*/  I2F R248, R2 ;  /* 0x0000000200f87306 */ /* 0x0003e60000201400 */
[----:B------:R-:W-:Y:S02]  /*3660*/  IMAD.IADD R219, R217, 0x1, R0 ;  /* 0x00000001d9db7824 */ /* 0x000fe400078e0200 */
[----:B------:R-:W-:-:S03]  /*3670*/  IMAD.IADD R0, R228, 0x1, -R64 ;  /* 0x00000001e4007824 */ /* 0x000fc600078e0a40 */
[----:B------:R-:W-:Y:S02]  /*3680*/  LDSM.16.M88.4 R32, [R219+0x6000] ;  /* 0x00600000db20783b */ /* 0x000fe40000000200 */
[----:B------:R-:W-:Y:S02]  /*3690*/  IABS R0, R0 ;  /* 0x0000000000007213 */ /* 0x000fe40000000000 */
[----:B------:R-:W-:Y:S01]  /*36a0*/  LDSM.16.M88.4 R24, [R219+0x6400] ;  /* 0x00640000db18783b */ /* 0x000fe20000000200 */
[----:B-1----:R-:W-:-:S03]  /*36b0*/  IMAD.MOV.U32 R2, RZ, RZ, R4 ;  /* 0x000000ffff027224 */ /* 0x002fc600078e0004 */
[----:B------:R-:W-:Y:S01]  /*36c0*/  LDSM.16.M88.4 R16, [R219+0x6800] ;  /* 0x00680000db10783b */ /* 0x000fe20000000200 */
[----:B------:R1:W-:Y:S03]  /*36d0*/  I2F R192, R2 ;  /* 0x0000000200c07306 */ /* 0x0003e60000201400 */
[----:B------:R-:W2:Y:S04]  /*36e0*/  LDSM.16.M88.4 R4, [R221+0x1000] ;  /* 0x00100000dd04783b */ /* 0x000ea80000000200 */
[----:B------:R-:W3:Y:S01]  /*36f0*/  LDSM.16.M88.4 R20, [R219+0x6c00] ;  /* 0x006c0000db14783b */ /* 0x000ee20000000200 */
[----:B-1----:R-:W-:Y:S01]  /*3700*/  IMAD.MOV.U32 R2, RZ, RZ, R0 ;  /* 0x000000ffff027224 */ /* 0x002fe200078e0000 */
[----:B------:R-:W-:Y:S01]  /*3710*/  IABS R0, R12 ;  /* 0x0000000c00007213 */ /* 0x000fe20000000000 */
[----:B------:R-:W-:-:S02]  /*3720*/  IMAD.IADD R12, R229, 0x1, -R67 ;  /* 0x00000001e50c7824 */ /* 0x000fc400078e0a43 */
[----:B------:R1:W-:Y:S02]  /*3730*/  I2F R194, R2 ;  /* 0x0000000200c27306 */ /* 0x0003e40000201400 */
[----:B-1----:R-:W-:Y:S01]  /*3740*/  IMAD.MOV.U32 R2, RZ, RZ, R0 ;  /* 0x000000ffff027224 */ /* 0x002fe200078e0000 */
[----:B------:R-:W-:Y:S01]  /*3750*/  IABS R0, R12 ;  /* 0x0000000c00007213 */ /* 0x000fe20000000000 */
[----:B------:R-:W-:-:S04]  /*3760*/  IMAD.IADD R12, R228, 0x1, -R67 ;  /* 0x00000001e40c7824 */ /* 0x000fc800078e0a43 */
[----:B------:R1:W-:Y:S01]  /*3770*/  I2F R239, R2 ;  /* 0x0000000200ef7306 */ /* 0x0003e20000201400 */
[C---:B--2---:R-:W-:Y:S08]  /*3780*/  HMMA.16816.F32 R96, R4.reuse, R34, R60 ;  /* 0x000000220460723c */ /* 0x044ff0000000183c */
[----:B------:R-:W-:Y:S01]  /*3790*/  HMMA.16816.F32 R88, R4, R24, R40 ;  /* 0x000000180458723c */ /* 0x000fe20000001828 */
[----:B-1----:R-:W-:Y:S01]  /*37a0*/  IMAD.MOV.U32 R2, RZ, RZ, R0 ;  /* 0x000000ffff027224 */ /* 0x002fe200078e0000 */
[----:B------:R-:W-:Y:S01]  /*37b0*/  IABS R0, R12 ;  /* 0x0000000c00007213 */ /* 0x000fe20000000000 */
[----:B------:R-:W-:-:S05]  /*37c0*/  IMAD.IADD R12, R229, 0x1, -R124 ;  /* 0x00000001e50c7824 */ /* 0x000fca00078e0a7c */
[C---:B------:R-:W-:Y:S01]  /*37d0*/  HMMA.16816.F32 R60, R4.reuse, R16, R48 ;  /* 0x00000010043c723c */ /* 0x040fe20000001830 */
[----:B------:R1:W-:Y:S07]  /*37e0*/  I2F R189, R2 ;  /* 0x0000000200bd7306 */ /* 0x0003ee0000201400 */
[C---:B------:R-:W-:Y:S01]  /*37f0*/  HMMA.16816.F32 R108, R4.reuse, R32, R68 ;  /* 0x00000020046c723c */ /* 0x040fe20000001844 */
[----:B------:R2:W-:Y:S07]  /*3800*/  I2F R212, R0 ;  /* 0x0000000000d47306 */ /* 0x0005ee0000201400 */
[----:B------:R-:W-:Y:S01]  /*3810*/  HMMA.16816.F32 R84, R4, R26, R56 ;  /* 0x0000001a0454723c */ /* 0x000fe20000001838 */
[----:B-1----:R-:W-:-:S05]  /*3820*/  IMAD.IADD R2, R231, 0x1, -R67 ;  /* 0x00000001e7027824 */ /* 0x002fca00078e0a43 */
[----:B------:R-:W-:Y:S02]  /*3830*/  IABS R2, R2 ;  /* 0x0000000200027213 */ /* 0x000fe40000000000 */
[C---:B---3--:R-:W-:Y:S01]  /*3840*/  HMMA.16816.F32 R80, R4.reuse, R20, R52 ;  /* 0x000000140450723c */ /* 0x048fe20000001834 */
[--C-:B--2---:R-:W-:Y:S01]  /*3850*/  IMAD.IADD R0, R229, 0x1, -R125.reuse ;  /* 0x00000001e5007824 */ /* 0x104fe200078e0a7d */
[----:B------:R1:W-:Y:S04]  /*3860*/  I2F R238, R2 ;  /* 0x0000000200ee7306 */ /* 0x0003e80000201400 */
[----:B------:R-:W-:Y:S02]  /*3870*/  IABS R0, R0 ;  /* 0x0000000000007213 */ /* 0x000fe40000000000 */
[C---:B------:R-:W-:Y:S01]  /*3880*/  HMMA.16816.F32 R48, R4.reuse, R18, R44 ;  /* 0x000000120430723c */ /* 0x040fe2000000182c */
[----:B------:R-:W-:Y:S07]  /*3890*/  LDSM.16.M88.4 R44, [R217+0x7c00] ;  /* 0x007c0000d92c783b */ /* 0x000fee0000000200 */
[----:B------:R-:W-:Y:S01]  /*38a0*/  HMMA.16816.F32 R40, R4, R22, R36 ;  /* 0x000000160428723c */ /* 0x000fe20000001824 */
[----:B------:R-:W-:Y:S01]  /*38b0*/  LDSM.16.M88.4 R36, [R217+0x7400] ;  /* 0x00740000d924783b */ /* 0x000fe20000000200 */
[----:B-1----:R-:W-:Y:S01]  /*38c0*/  IMAD.MOV.U32 R2, RZ, RZ, R0 ;  /* 0x000000ffff027224 */ /* 0x002fe200078e0000 */
[----:B------:R-:W-:Y:S01]  /*38d0*/  IABS R0, R8 ;  /* 0x0000000800007213 */ /* 0x000fe20000000000 */
[----:B------:R-:W-:-:S02]  /*38e0*/  IMAD.IADD R8, R231, 0x1, -R125 ;  /* 0x00000001e7087824 */ /* 0x000fc400078e0a7d */
[----:B------:R1:W-:Y:S01]  /*38f0*/  I2F R191, R2 ;  /* 0x0000000200bf7306 */ /* 0x0003e20000201400 */
[----:B------:R-:W-:Y:S02]  /*3900*/  IMAD.IADD R4, R229, 0x1, -R127 ;  /* 0x00000001e5047824 */ /* 0x000fe400078e0a7f */
[----:B-1----:R-:W-:Y:S01]  /*3910*/  IMAD.MOV.U32 R2, RZ, RZ, R0 ;  /* 0x000000ffff027224 */ /* 0x002fe200078e0000 */
[----:B------:R-:W-:Y:S02]  /*3920*/  IABS R0, R8 ;  /* 0x0000000800007213 */ /* 0x000fe40000000000 */
[----:B------:R-:W1:Y:S02]  /*3930*/  LDSM.16.M88.4 R8, [R221] ;  /* 0x00000000dd08783b */ /* 0x000e640000000200 */
[----:B------:R2:W-:Y:S02]  /*3940*/  I2F R210, R2 ;  /* 0x0000000200d27306 */ /* 0x0005e40000201400 */
[----:B--2---:R-:W-:Y:S01]  /*3950*/  IMAD.MOV.U32 R2, RZ, RZ, R0 ;  /* 0x000000ffff027224 */ /* 0x004fe200078e0000 */
[----:B------:R-:W-:Y:S01]  /*3960*/  IABS R0, R12 ;  /* 0x0000000c00007213 */ /* 0x000fe20000000000 */
[----:B------:R-:W-:-:S04]  /*3970*/  IMAD.IADD R12, R228, 0x1, -R124 ;  /* 0x00000001e40c7824 */ /* 0x000fc800078e0a7c */
[----:B------:R2:W-:Y:S02]  /*3980*/  I2F R213, R2 ;  /* 0x0000000200d57306 */ /* 0x0005e40000201400 */
[----:B--2---:R-:W-:Y:S01]  /*3990*/  IMAD.MOV.U32 R2, RZ, RZ, R0 ;  /* 0x000000ffff027224 */ /* 0x004fe200078e0000 */
[----:B------:R-:W-:Y:S01]  /*39a0*/  IABS R0, R12 ;  /* 0x0000000c00007213 */ /* 0x000fe20000000000 */
[----:B------:R-:W-:Y:S01]  /*39b0*/  IMAD.IADD R12, R231, 0x1, -R124 ;  /* 0x00000001e70c7824 */ /* 0x000fe200078e0a7c */
[C---:B-1----:R-:W-:Y:S03]  /*39c0*/  HMMA.16816.F32 R92, R8.reuse, R20, R92 ;  /* 0x00000014085c723c */ /* 0x042fe6000000185c */
[----:B------:R1:W-:Y:S05]  /*39d0*/  I2F R190, R2 ;  /* 0x0000000200be7306 */ /* 0x0003ea0000201400 */
[C---:B------:R-:W-:Y:S01]  /*39e0*/  HMMA.16816.F32 R112, R8.reuse, R22, R112 ;  /* 0x000000160870723c */ /* 0x040fe20000001870 */
[----:B------:R-:W-:Y:S07]  /*39f0*/  LDSM.16.M88.4 R20, [R217+0x7800] ;  /* 0x00780000d914783b */ /* 0x000fee0000000200 */
[----:B------:R-:W-:Y:S01]  /*3a00*/  HMMA.16816.F32 R56, R8, R24, R72 ;  /* 0x000000180838723c */ /* 0x000fe20000001848 */
[----:B-1----:R-:W-:Y:S01]  /*3a10*/  IMAD.MOV.U32 R2, RZ, RZ, R0 ;  /* 0x000000ffff027224 */ /* 0x002fe200078e0000 */
[----:B------:R-:W-:Y:S01]  /*3a20*/  IABS R0, R12 ;  /* 0x0000000c00007213 */ /* 0x000fe20000000000 */
[----:B------:R-:W-:-:S02]  /*3a30*/  IMAD.IADD R12, R229, 0x1, -R128 ;  /* 0x00000001e50c7824 */ /* 0x000fc400078e0a80 */
[----:B------:R1:W-:Y:S03]  /*3a40*/  I2F R208, R2 ;  /* 0x0000000200d07306 */ /* 0x0003e60000201400 */
[C---:B------:R-:W-:Y:S01]  /*3a50*/  HMMA.16816.F32 R68, R8.reuse, R26, R76 ;  /* 0x0000001a0844723c */ /* 0x040fe2000000184c */
[----:B------:R-:W-:Y:S07]  /*3a60*/  LDSM.16.M88.4 R24, [R221+0x2000] ;  /* 0x00200000dd18783b */ /* 0x000fee0000000200 */
[----:B------:R-:W-:Y:S01]  /*3a70*/  HMMA.16816.F32 R28, R8, R32, R120 ;  /* 0x00000020081c723c */ /* 0x000fe20000001878 */
[----:B-1----:R-:W-:Y:S01]  /*3a80*/  IMAD.MOV.U32 R2, RZ, RZ, R0 ;  /* 0x000000ffff027224 */ /* 0x002fe200078e0000 */
[----:B------:R-:W-:Y:S01]  /*3a90*/  IABS R0, R12 ;  /* 0x0000000c00007213 */ /* 0x000fe20000000000 */
[----:B------:R-:W-:-:S05]  /*3aa0*/  IMAD.IADD R12, R231, 0x1, -R127 ;  /* 0x00000001e70c7824 */ /* 0x000fca00078e0a7f */
[C---:B------:R-:W-:Y:S01]  /*3ab0*/  HMMA.16816.F32 R52, R8.reuse, R34, R116 ;  /* 0x000000220834723c */ /* 0x040fe20000001874 */
[----:B------:R1:W-:Y:S01]  /*3ac0*/  I2F R211, R2 ;  /* 0x0000000200d37306 */ /* 0x0003e20000201400 */
[----:B------:R-:W-:Y:S06]  /*3ad0*/  LDSM.16.M88.4 R32, [R217+0x7000] ;  /* 0x00700000d920783b */ /* 0x000fec0000000200 */
[C---:B------:R-:W-:Y:S01]  /*3ae0*/  HMMA.16816.F32 R72, R8.reuse, R16, R100 ;  /* 0x000000100848723c */ /* 0x040fe20000001864 */
[----:B------:R2:W-:Y:S07]  /*3af0*/  I2F R179, R0 ;  /* 0x0000000000b37306 */ /* 0x0005ee0000201400 */
[----:B------:R-:W-:Y:S01]  /*3b00*/  HMMA.16816.F32 R76, R8, R18, R104 ;  /* 0x00000012084c723c */ /* 0x000fe20000001868 */
[----:B-1----:R-:W-:Y:S01]  /*3b10*/  IMAD.IADD R2, R228, 0x1, -R128 ;  /* 0x00000001e4027824 */ /* 0x002fe200078e0a80 */
[----:B------:R-:W-:Y:S04]  /*3b20*/  LDSM.16.M88.4 R16, [R220+0x4000] ;  /* 0x00400000dc10783b */ /* 0x000fe80000000200 */
[----:B------:R-:W-:Y:S01]  /*3b30*/  IABS R2, R2 ;  /* 0x0000000200027213 */ /* 0x000fe20000000000 */
[----:B------:R-:W-:-:S02]  /*3b40*/  IMAD.IADD R8, R231, 0x1, -R129 ;  /* 0x00000001e7087824 */ /* 0x000fc400078e0a81 */
[----:B--2---:R-:W-:Y:S01]  /*3b50*/  IMAD.IADD R0, R231, 0x1, -R128 ;  /* 0x00000001e7007824 */ /* 0x004fe200078e0a80 */
[----:B------:R1:W-:Y:S04]  /*3b60*/  I2F R206, R2 ;  /* 0x0000000200ce7306 */ /* 0x0003e80000201400 */
[----:B------:R-:W-:-:S05]  /*3b70*/  IABS R0, R0 ;  /* 0x0000000000007213 */ /* 0x000fca0000000000 */
[----:B-1----:R-:W-:Y:S01]  /*3b80*/  IMAD.MOV.U32 R2, RZ, RZ, R0 ;  /* 0x000000ffff027224 */ /* 0x002fe200078e0000 */
[----:B------:R-:W-:Y:S01]  /*3b90*/  IABS R0, R4 ;  /* 0x0000000400007213 */ /* 0x000fe20000000000 */
[----:B------:R-:W-:Y:S02]  /*3ba0*/  IMAD.IADD R4, R228, 0x1, -R127 ;  /* 0x00000001e4047824 */ /* 0x000fe400078e0a7f */
[----:B------:R1:W-:Y:S02]  /*3bb0*/  I2F R209, R2 ;  /* 0x0000000200d17306 */ /* 0x0003e40000201400 */
[----:B-1----:R-:W-:Y:S01]  /*3bc0*/  IMAD.MOV.U32 R2, RZ, RZ, R0 ;  /* 0x000000ffff027224 */ /* 0x002fe200078e0000 */
[----:B------:R-:W-:Y:S02]  /*3bd0*/  IABS R0, R4 ;  /* 0x0000000400007213 */ /* 0x000fe40000000000 */
[----:B------:R-:W1:Y:S03]  /*3be0*/  LDSM.16.M88.4 R4, [R220+0x3000] ;  /* 0x00300000dc04783b */ /* 0x000e660000000200 */
        /* <DEDUP_REMOVED lines=9> */
[----:B------:R1:W-:Y:S01]  /*3c80*/  I2F R207, R2 ;  /* 0x0000000200cf7306 */ /* 0x0003e20000201400 */
[----:B------:R-:W-:Y:S04]  /*3c90*/  LDSM.16.M88.4 R48, [R219+0x7000] ;  /* 0x00700000db30783b */ /* 0x000fe80000000200 */
[C---:B------:R-:W-:Y:S08]  /*3ca0*/  HMMA.16816.F32 R108, R4.reuse, R32, R108 ;  /* 0x00000020046c723c */ /* 0x040ff0000000186c */
[----:B------:R-:W-:Y:S01]  /*3cb0*/  HMMA.16816.F32 R120, R4, R34, R96 ;  /* 0x000000220478723c */ /* 0x000fe20000001860 */
[----:B-1----:R-:W-:Y:S01]  /*3cc0*/  IMAD.MOV.U32 R2, RZ, RZ, R0 ;  /* 0x000000ffff027224 */ /* 0x002fe200078e0000 */
[----:B------:R-:W-:Y:S01]  /*3cd0*/  IABS R0, R12 ;  /* 0x0000000c00007213 */ /* 0x000fe20000000000 */
[----:B------:R-:W-:-:S02]  /*3ce0*/  IMAD.IADD R12, R231, 0x1, -R126 ;  /* 0x00000001e70c7824 */ /* 0x000fc400078e0a7e */
[----:B------:R1:W-:Y:S03]  /*3cf0*/  I2F R168, R2 ;  /* 0x0000000200a87306 */ /* 0x0003e60000201400 */
[C---:B------:R-:W-:Y:S08]  /*3d00*/  HMMA.16816.F32 R140, R4.reuse, R36, R88 ;  /* 0x00000024048c723c */ /* 0x040ff00000001858 */
[----:B------:R-:W-:Y:S01]  /*3d10*/  HMMA.16816.F32 R116, R4, R38, R84 ;  /* 0x000000260474723c */ /* 0x000fe20000001854 */
[----:B------:R-:W-:Y:S01]  /*3d20*/  LDSM.16.M88.4 R84, [R217+0x8000] ;  /* 0x00800000d954783b */ /* 0x000fe20000000200 */
[----:B-1----:R-:W-:Y:S01]  /*3d30*/  IMAD.MOV.U32 R2, RZ, RZ, R0 ;  /* 0x000000ffff027224 */ /* 0x002fe200078e0000 */
[----:B------:R-:W-:Y:S01]  /*3d40*/  IABS R0, R12 ;  /* 0x0000000c00007213 */ /* 0x000fe20000000000 */
[----:B------:R-:W-:-:S04]  /*3d50*/  IMAD.IADD R12, R228, 0x1, -R130 ;  /* 0x00000001e40c7824 */ /* 0x000fc800078e0a82 */
[C---:B------:R-:W-:Y:S01]  /*3d60*/  HMMA.16816.F32 R156, R4.reuse, R44, R80 ;  /* 0x0000002c049c723c */ /* 0x040fe20000001850 */
[----:B------:R1:W-:Y:S01]  /*3d70*/  I2F R172, R2 ;  /* 0x0000000200ac7306 */ /* 0x0003e20000201400 */
[----:B------:R-:W-:Y:S06]  /*3d80*/  LDSM.16.M88.4 R80, [R219+0x8000] ;  /* 0x00800000db50783b */ /* 0x000fec0000000200 */
[C---:B------:R-:W-:Y:S01]  /*3d90*/  HMMA.16816.F32 R152, R4.reuse, R20, R60 ;  /* 0x000000140498723c */ /* 0x040fe2000000183c */
[----:B------:R2:W-:Y:S07]  /*3da0*/  I2F R202, R0 ;  /* 0x0000000000ca7306 */ /* 0x0005ee0000201400 */
[----:B------:R-:W-:Y:S01]  /*3db0*/  HMMA.16816.F32 R144, R4, R46, R40 ;  /* 0x0000002e0490723c */ /* 0x000fe20000001828 */
[----:B-1----:R-:W-:-:S05]  /*3dc0*/  IMAD.IADD R2, R229, 0x1, -R129 ;  /* 0x00000001e5027824 */ /* 0x002fca00078e0a81 */
[----:B------:R-:W-:Y:S01]  /*3dd0*/  IABS R2, R2 ;  /* 0x0000000200027213 */ /* 0x000fe20000000000 */
[C---:B------:R-:W-:Y:S02]  /*3de0*/  IMAD.IADD R4, R228.reuse, 0x1, -R132 ;  /* 0x00000001e4047824 */ /* 0x040fe400078e0a84 */
        /* <DEDUP_REMOVED lines=17> */
[--C-:B------:R-:W-:Y:S01]  /*3f00*/  IMAD.IADD R12, R229, 0x1, -R131.reuse ;  /* 0x00000001e50c7824 */ /* 0x100fe200078e0a83 */
[C---:B-1----:R-:W-:Y:S03]  /*3f10*/  HMMA.16816.F32 R28, R8.reuse, R32, R28 ;  /* 0x00000020081c723c */ /* 0x042fe6000000181c */
[----:B------:R1:W-:Y:S05]  /*3f20*/  I2F R195, R2 ;  /* 0x0000000200c37306 */ /* 0x0003ea0000201400 */
[C---:B------:R-:W-:Y:S01]  /*3f30*/  HMMA.16816.F32 R32, R8.reuse, R34, R52 ;  /* 0x000000220820723c */ /* 0x040fe20000001834 */
[----:B------:R-:W2:Y:S07]  /*3f40*/  LDSM.16.M88.4 R52, [R219+0x7400] ;  /* 0x00740000db34783b */ /* 0x000eae0000000200 */
[----:B------:R-:W-:Y:S01]  /*3f50*/  HMMA.16816.F32 R40, R8, R36, R56 ;  /* 0x000000240828723c */ /* 0x000fe20000001838 */
[----:B-1----:R-:W-:Y:S01]  /*3f60*/  IMAD.MOV.U32 R2, RZ, RZ, R0 ;  /* 0x000000ffff027224 */ /* 0x002fe200078e0000 */
[----:B------:R-:W-:Y:S01]  /*3f70*/  IABS R0, R12 ;  /* 0x0000000c00007213 */ /* 0x000fe20000000000 */
[----:B------:R-:W-:-:S02]  /*3f80*/  IMAD.IADD R12, R228, 0x1, -R131 ;  /* 0x00000001e40c7824 */ /* 0x000fc400078e0a83 */
[----:B------:R1:W-:Y:S03]  /*3f90*/  I2F R186, R2 ;  /* 0x0000000200ba7306 */ /* 0x0003e60000201400 */
[----:B------:R-:W-:Y:S08]  /*3fa0*/  HMMA.16816.F32 R28, R24, R48, R28 ;  /* 0x00000030181c723c */ /* 0x000ff0000000181c */
[----:B------:R-:W-:Y:S01]  /*3fb0*/  HMMA.16816.F32 R104, R8, R22, R76 ;  /* 0x000000160868723c */ /* 0x000fe2000000184c */
[----:B------:R-:W3:Y:S01]  /*3fc0*/  LDSM.16.M88.4 R76, [R217+0x8400] ;  /* 0x00840000d94c783b */ /* 0x000ee20000000200 */
[----:B-1----:R-:W-:Y:S01]  /*3fd0*/  IMAD.MOV.U32 R2, RZ, RZ, R0 ;  /* 0x000000ffff027224 */ /* 0x002fe200078e0000 */
[----:B------:R-:W-:-:S05]  /*3fe0*/  IABS R0, R12 ;  /* 0x0000000c00007213 */ /* 0x000fca0000000000 */
[----:B------:R-:W-:Y:S01]  /*3ff0*/  HMMA.16816.F32 R100, R8, R20, R72 ;  /* 0x000000140864723c */ /* 0x000fe20000001848 */
[----:B------:R1:W-:Y:S01]  /*4000*/  I2F R183, R2 ;  /* 0x0000000200b77306 */ /* 0x0003e20000201400 */
[----:B------:R-:W4:Y:S04]  /*4010*/  LDSM.16.M88.4 R12, [R221+0x4000] ;  /* 0x00400000dd0c783b */ /* 0x000f280000000200 */
[----:B------:R-:W5:Y:S02]  /*4020*/  LDSM.16.M88.4 R72, [R219+0x8400] ;  /* 0x00840000db48783b */ /* 0x000f640000000200 */
[----:B------:R-:W-:Y:S01]  /*4030*/  HMMA.16816.F32 R20, R24, R50, R32 ;  /* 0x000000321814723c */ /* 0x000fe20000001820 */
[----:B------:R2:W-:Y:S07]  /*4040*/  I2F R200, R0 ;  /* 0x0000000000c87306 */ /* 0x0005ee0000201400 */
[----:B------:R-:W-:Y:S01]  /*4050*/  HMMA.16816.F32 R36, R8, R38, R68 ;  /* 0x000000260824723c */ /* 0x000fe20000001844 */
[----:B-1----:R-:W-:-:S05]  /*4060*/  IMAD.IADD R2, R231, 0x1, -R131 ;  /* 0x00000001e7027824 */ /* 0x002fca00078e0a83 */
[----:B------:R-:W-:Y:S02]  /*4070*/  IABS R2, R2 ;  /* 0x0000000200027213 */ /* 0x000fe40000000000 */
[----:B--2---:R-:W-:Y:S01]  /*4080*/  HMMA.16816.F32 R40, R24, R52, R40 ;  /* 0x000000341828723c */ /* 0x004fe20000001828 */
[----:B------:R-:W-:Y:S01]  /*4090*/  IMAD.IADD R0, R229, 0x1, -R132 ;  /* 0x00000001e5007824 */ /* 0x000fe200078e0a84 */
[----:B------:R1:W-:Y:S04]  /*40a0*/  I2F R198, R2 ;  /* 0x0000000200c67306 */ /* 0x0003e80000201400 */
[----:B------:R-:W-:Y:S02]  /*40b0*/  IABS R0, R0 ;  /* 0x0000000000007213 */ /* 0x000fe40000000000 */
[C---:B------:R-:W-:Y:S08]  /*40c0*/  HMMA.16816.F32 R32, R16.reuse, R84, R28 ;  /* 0x000000541020723c */ /* 0x040ff0000000181c */
[----:B------:R-:W-:Y:S01]  /*40d0*/  HMMA.16816.F32 R28, R16, R86, R20 ;  /* 0x00000056101c723c */ /* 0x000fe20000001814 */
[----:B------:R-:W2:Y:S01]  /*40e0*/  LDSM.16.M88.4 R20, [R221+0x3000] ;  /* 0x00300000dd14783b */ /* 0x000ea20000000200 */
[----:B-1----:R-:W-:Y:S01]  /*40f0*/  IMAD.MOV.U32 R2, RZ, RZ, R0 ;  /* 0x000000ffff027224 */ /* 0x002fe200078e0000 */
[----:B------:R-:W-:Y:S01]  /*4100*/  IABS R0, R4 ;  /* 0x0000000400007213 */ /* 0x000fe20000000000 */
[----:B------:R-:W-:-:S02]  /*4110*/  IMAD.IADD R4, R231, 0x1, -R132 ;  /* 0x00000001e7047824 */ /* 0x000fc400078e0a84 */
[----:B------:R1:W-:Y:S02]  /*4120*/  I2F R199, R2 ;  /* 0x0000000200c77306 */ /* 0x0003e40000201400 */
[----:B------:R-:W-:Y:S08]  /*4130*/  HMMA.16816.F32 R36, R24, R54, R36 ;  /* 0x000000361824723c */ /* 0x000ff00000001824 */
[----:B---3--:R-:W-:Y:S01]  /*4140*/  HMMA.16816.F32 R40, R16, R76, R40 ;  /* 0x0000004c1028723c */ /* 0x008fe20000001828 */
[----:B-1----:R-:W-:Y:S01]  /*4150*/  IMAD.MOV.U32 R2, RZ, RZ, R0 ;  /* 0x000000ffff027224 */ /* 0x002fe200078e0000 */
[----:B------:R-:W-:Y:S01]  /*4160*/  IABS R0, R4 ;  /* 0x0000000400007213 */ /* 0x000fe20000000000 */
[----:B------:R-:W-:-:S05]  /*4170*/  IMAD.IADD R4, R229, 0x1, -R133 ;  /* 0x00000001e5047824 */ /* 0x000fca00078e0a85 */
[----:B----4-:R-:W-:Y:S01]  /*4180*/  HMMA.16816.F32 R68, R12, R80, R32 ;  /* 0x000000500c44723c */ /* 0x010fe20000001820 */
[----:B------:R1:W-:Y:S07]  /*4190*/  I2F R197, R2 ;  /* 0x0000000200c57306 */ /* 0x0003ee0000201400 */
[C---:B------:R-:W-:Y:S08]  /*41a0*/  HMMA.16816.F32 R96, R8.reuse, R44, R92 ;  /* 0x0000002c0860723c */ /* 0x040ff0000000185c */
[----:B------:R-:W-:Y:S01]  /*41b0*/  HMMA.16816.F32 R92, R8, R46, R112 ;  /* 0x0000002e085c723c */ /* 0x000fe20000001870 */
[----:B-1----:R-:W-:Y:S01]  /*41c0*/  IMAD.MOV.U32 R2, RZ, RZ, R0 ;  /* 0x000000ffff027224 */ /* 0x002fe200078e0000 */
[----:B------:R-:W-:Y:S01]  /*41d0*/  IABS R0, R4 ;  /* 0x0000000400007213 */ /* 0x000fe20000000000 */
[--C-:B------:R-:W-:Y:S01]  /*41e0*/  IMAD.IADD R4, R228, 0x1, -R133.reuse ;  /* 0x00000001e4047824 */ /* 0x100fe200078e0a85 */
[----:B------:R-:W1:Y:S01]  /*41f0*/  LDSM.16.M88.4 R8, [R220+0x5000] ;  /* 0x00500000dc08783b */ /* 0x000e620000000200 */
[----:B------:R3:W-:Y:S03]  /*4200*/  I2F R174, R2 ;  /* 0x0000000200ae7306 */ /* 0x0007e60000201400 */
[----:B------:R-:W-:Y:S08]  /*4210*/  HMMA.16816.F32 R32, R16, R78, R36 ;  /* 0x0000004e1020723c */ /* 0x000ff00000001824 */
[----:B------:R-:W-:Y:S01]  /*4220*/  HMMA.16816.F32 R60, R12, R82, R28 ;  /* 0x000000520c3c723c */ /* 0x000fe2000000181c */
[----:B---3--:R-:W-:Y:S01]  /*4230*/  IMAD.MOV.U32 R2, RZ, RZ, R0 ;  /* 0x000000ffff027224 */ /* 0x008fe200078e0000 */
[----:B------:R-:W-:Y:S01]  /*4240*/  IABS R0, R4 ;  /* 0x0000000400007213 */ /* 0x000fe20000000000 */
[----:B------:R-:W-:-:S05]  /*4250*/  IMAD.IADD R4, R231, 0x1, -R133 ;  /* 0x00000001e7047824 */ /* 0x000fca00078e0a85 */
[----:B-----5:R-:W-:Y:S01]  /*4260*/  HMMA.16816.F32 R56, R12, R72, R40 ;  /* 0x000000480c38723c */ /* 0x020fe20000001828 */
[----:B------:R3:W-:Y:S07]  /*4270*/  I2F R196, R2 ;  /* 0x0000000200c47306 */ /* 0x0007ee0000201400 */
[----:B--2---:R-:W-:Y:S08]  /*4280*/  HMMA.16816.F32 R28, R20, R48, R108 ;  /* 0x00000030141c723c */ /* 0x004ff0000000186c */
[----:B------:R-:W-:Y:S01]  /*4290*/  HMMA.16816.F32 R88, R12, R74, R32 ;  /* 0x0000004a0c58723c */ /* 0x000fe20000001820 */
[----:B---3--:R-:W-:Y:S01]  /*42a0*/  IMAD.MOV.U32 R2, RZ, RZ, R0 ;  /* 0x000000ffff027224 */ /* 0x008fe200078e0000 */
[----:B------:R-:W-:Y:S01]  /*42b0*/  IABS R0, R4 ;  /* 0x0000000400007213 */ /* 0x000fe20000000000 */
[----:B------:R-:W-:-:S02]  /*42c0*/  IMAD.IADD R4, R229, 0x1, -R134 ;  /* 0x00000001e5047824 */ /* 0x000fc400078e0a86 */
[----:B------:R2:W-:Y:S03]  /*42d0*/  I2F R193, R2 ;  /* 0x0000000200c17306 */ /* 0x0005e60000201400 */
[C---:B------:R-:W-:Y:S08]  /*42e0*/  HMMA.16816.F32 R36, R20.reuse, R50, R120 ;  /* 0x000000321424723c */ /* 0x040ff00000001878 */
[----:B------:R-:W-:Y:S01]  /*42f0*/  HMMA.16816.F32 R32, R20, R52, R140 ;  /* 0x000000341420723c */ /* 0x000fe2000000188c */
[----:B--2---:R-:W-:Y:S01]  /*4300*/  IMAD.MOV.U32 R2, RZ, RZ, R0 ;  /* 0x000000ffff027224 */ /* 0x004fe200078e0000 */
[----:B------:R-:W-:Y:S01]  /*4310*/  IABS R0, R4 ;  /* 0x0000000400007213 */ /* 0x000fe20000000000 */
[----:B------:R-:W-:-:S05]  /*4320*/  IMAD.IADD R4, R228, 0x1, -R134 ;  /* 0x00000001e4047824 */ /* 0x000fca00078e0a86 */
[----:B-1----:R-:W-:Y:S01]  /*4330*/  HMMA.16816.F32 R48, R8, R84, R28 ;  /* 0x000000540830723c */ /* 0x002fe2000000181c */
[----:B------:R1:W-:Y:S01]  /*4340*/  I2F R175, R2 ;  /* 0x0000000200af7306 */ /* 0x0003e20000201400 */
[----:B------:R-:W2:Y:S06]  /*4350*/  LDSM.16.M88.4 R28, [R219+0x7800] ;  /* 0x00780000db1c783b */ /* 0x000eac0000000200 */
[----:B------:R-:W-:Y:S08]  /*4360*/  HMMA.16816.F32 R52, R20, R54, R116 ;  /* 0x000000361434723c */ /* 0x000ff00000001874 */
[----:B------:R-:W-:Y:S01]  /*4370*/  HMMA.16816.F32 R44, R8, R86, R36 ;  /* 0x00000056082c723c */ /* 0x000fe20000001824 */
[----:B-1----:R-:W-:Y:S01]  /*4380*/  IMAD.MOV.U32 R2, RZ, RZ, R0 ;  /* 0x000000ffff027224 */ /* 0x002fe200078e0000 */
[----:B------:R-:W-:Y:S01]  /*4390*/  IABS R0, R4 ;  /* 0x0000000400007213 */ /* 0x000fe20000000000 */
[----:B------:R-:W-:-:S02]  /*43a0*/  IMAD.IADD R4, R231, 0x1, -R134 ;  /* 0x00000001e7047824 */ /* 0x000fc400078e0a86 */
[----:B------:R1:W-:Y:S03]  /*43b0*/  I2F R188, R2 ;  /* 0x0000000200bc7306 */ /* 0x0003e60000201400 */
[C---:B------:R-:W-:Y:S01]  /*43c0*/  HMMA.16816.F32 R40, R8.reuse, R76, R32 ;  /* 0x0000004c0828723c */ /* 0x040fe20000001820 */
[----:B------:R-:W3:Y:S07]  /*43d0*/  LDSM.16.M88.4 R32, [R219+0x7c00] ;  /* 0x007c0000db20783b */ /* 0x000eee0000000200 */
[----:B------:R-:W-:Y:S01]  /*43e0*/  HMMA.16816.F32 R36, R8, R78, R52 ;  /* 0x0000004e0824723c */ /* 0x000fe20000001834 */
[----:B-1----:R-:W-:Y:S01]  /*43f0*/  IMAD.MOV.U32 R2, RZ, RZ, R0 ;  /* 0x000000ffff027224 */ /* 0x002fe200078e0000 */
[----:B------:R-:W-:Y:S01]  /*4400*/  IABS R0, R4 ;  /* 0x0000000400007213 */ /* 0x000fe20000000000 */
[----:B------:R-:W-:-:S02]  /*4410*/  IMAD.IADD R4, R229, 0x1, -R135 ;  /* 0x00000001e5047824 */ /* 0x000fc400078e0a87 */
[----:B------:R1:W-:Y:S03]  /*4420*/  I2F R182, R2 ;  /* 0x0000000200b67306 */ /* 0x0003e60000201400 */
[C---:B--2---:R-:W-:Y:S01]  /*4430*/  HMMA.16816.F32 R76, R20.reuse, R30, R148 ;  /* 0x0000001e144c723c */ /* 0x044fe20000001894 */
[----:B-1----:R-:W-:Y:S01]  /*4440*/  IMAD.MOV.U32 R2, RZ, RZ, R0 ;  /* 0x000000ffff027224 */ /* 0x002fe200078e0000 */
[----:B------:R-:W-:Y:S01]  /*4450*/  IABS R0, R4 ;  /* 0x0000000400007213 */ /* 0x000fe20000000000 */
[--C-:B------:R-:W-:Y:S02]  /*4460*/  IMAD.IADD R4, R228, 0x1, -R135.reuse ;  /* 0x00000001e4047824 */ /* 0x100fe400078e0a87 */
[----:B------:R1:W-:Y:S03]  /*4470*/  I2F R181, R2 ;  /* 0x0000000200b57306 */ /* 0x0003e60000201400 */
[C---:B---3--:R-:W-:Y:S08]  /*4480*/  HMMA.16816.F32 R84, R20.reuse, R32, R156 ;  /* 0x000000201454723c */ /* 0x048ff0000000189c */
[----:B------:R-:W-:Y:S01]  /*4490*/  HMMA.16816.F32 R108, R20, R34, R144 ;  /* 0x00000022146c723c */ /* 0x000fe20000001890 */
        /* <DEDUP_REMOVED lines=29> */
[----:B------:R-:W-:Y:S08]  /*4670*/  I2F R167, R2 ;  /* 0x0000000200a77306 */ /* 0x000ff00000201400 */
[----:B------:R2:W-:Y:S02]  /*4680*/  I2F R166, R0 ;  /* 0x0000000000a67306 */ /* 0x0005e40000201400 */
[----:B--2---:R-:W-:-:S06]  /*4690*/  FMUL.FTZ R0, R68, c[0x0][0x2ec] ;  /* 0x0000bb0044007a20 */ /* 0x004fcc0000410000 */
[----:B------:R2:W-:Y:S01]  /*46a0*/  MUFU.TANH R165, R0 ;  /* 0x0000000000a57308 */ /* 0x0005e20000002400 */
[----:B-1----:R-:W-:Y:S01]  /*46b0*/  HMMA.16816.F32 R48, R4, R80, R48 ;  /* 0x000000500430723c */ /* 0x002fe20000001830 */
[----:B--2---:R-:W-:-:S07]  /*46c0*/  FMUL.FTZ R0, R69, c[0x0][0x2ec] ;  /* 0x0000bb0045007a20 */ /* 0x004fce0000410000 */
[C---:B------:R-:W-:Y:S01]  /*46d0*/  HMMA.16816.F32 R44, R4.reuse, R82, R44 ;  /* 0x00000052042c723c */ /* 0x040fe2000000182c */
[----:B------:R1:W2:Y:S07]  /*46e0*/  MUFU.TANH R164, R0 ;  /* 0x0000000000a47308 */ /* 0x0002ae0000002400 */
[----:B------:R-:W-:Y:S08]  /*46f0*/  HMMA.16816.F32 R52, R4, R72, R40 ;  /* 0x000000480434723c */ /* 0x000ff00000001828 */
[----:B------:R-:W-:Y:S01]  /*4700*/  HMMA.16816.F32 R40, R24, R28, R100 ;  /* 0x0000001c1828723c */ /* 0x000fe20000001864 */
[----:B-1----:R-:W-:-:S04]  /*4710*/  FMUL.FTZ R0, R60, c[0x0][0x2ec] ;  /* 0x0000bb003c007a20 */ /* 0x002fc80000410000 */
[----:B------:R1:W-:Y:S03]  /*4720*/  MUFU.TANH R163, R0 ;  /* 0x0000000000a37308 */ /* 0x0003e60000002400 */
[----:B------:R-:W-:Y:S08]  /*4730*/  HMMA.16816.F32 R80, R24, R34, R92 ;  /* 0x000000221850723c */ /* 0x000ff0000000185c */
[----:B------:R-:W-:-:S04]  /*4740*/  FMUL.FTZ R2, R52, c[0x0][0x2ec] ;  /* 0x0000bb0034027a20 */ /* 0x000fc80000410000 */
        /* <DEDUP_REMOVED lines=10> */
[----:B------:R1:W-:Y:S02]  /*47f0*/  MUFU.TANH R121, R0 ;  /* 0x0000000000797308 */ /* 0x0003e40000002400 */
[----:B-1----:R-:W-:Y:S02]  /*4800*/  FMUL.FTZ R0, R71, c[0x0][0x2ec] ;  /* 0x0000bb0047007a20 */ /* 0x002fe40000410000 */
[----:B------:R-:W-:Y:S04]  /*4810*/  HMMA.16816.F32 R68, R24, R30, R104 ;  /* 0x0000001e1844723c */ /* 0x000fe80000001868 */
[----:B------:R1:W3:Y:S02]  /*4820*/  MUFU.TANH R120, R0 ;  /* 0x0000000000787308 */ /* 0x0002e40000002400 */
[----:B-1----:R-:W-:-:S06]  /*4830*/  FMUL.FTZ R0, R62, c[0x0][0x2ec] ;  /* 0x0000bb003e007a20 */ /* 0x002fcc0000410000 */
[----:B------:R1:W-:Y:S02]  /*4840*/  MUFU.TANH R119, R0 ;  /* 0x0000000000777308 */ /* 0x0003e40000002400 */
[----:B-1----:R-:W-:Y:S02]  /*4850*/  FMUL.FTZ R0, R63, c[0x0][0x2ec] ;  /* 0x0000bb003f007a20 */ /* 0x002fe40000410000 */
[----:B------:R-:W-:Y:S04]  /*4860*/  HMMA.16816.F32 R60, R20, R28, R152 ;  /* 0x0000001c143c723c */ /* 0x000fe80000001898 */
[----:B------:R1:W-:Y:S03]  /*4870*/  MUFU.TANH R118, R0 ;  /* 0x0000000000767308 */ /* 0x0003e60000002400 */
[----:B------:R-:W-:-:S02]  /*4880*/  FMUL.FTZ R20, R53, c[0x0][0x2ec] ;  /* 0x0000bb0035147a20 */ /* 0x000fc40000410000 */
[----:B------:R-:W-:Y:S02]  /*4890*/  IMAD.MOV.U32 R155, RZ, RZ, R225 ;  /* 0x000000ffff9b7224 */ /* 0x000fe400078e00e1 */
[----:B------:R-:W-:Y:S02]  /*48a0*/  IMAD.MOV.U32 R154, RZ, RZ, R224 ;  /* 0x000000ffff9a7224 */ /* 0x000fe400078e00e0 */
[----:B-1----:R-:W-:-:S04]  /*48b0*/  FMUL.FTZ R0, R58, c[0x0][0x2ec] ;  /* 0x0000bb003a007a20 */ /* 0x002fc80000410000 */
[----:B------:R1:W-:Y:S02]  /*48c0*/  MUFU.TANH R116, R0 ;  /* 0x0000000000747308 */ /* 0x0003e40000002400 */
[----:B-1----:R-:W-:Y:S02]  /*48d0*/  FMUL.FTZ R0, R59, c[0x0][0x2ec] ;  /* 0x0000bb003b007a20 */ /* 0x002fe40000410000 */
[----:B------:R-:W-:Y:S01]  /*48e0*/  HMMA.16816.F32 R56, R4, R74, R36 ;  /* 0x0000004a0438723c */ /* 0x000fe20000001824 */
[----:B------:R-:W1:Y:S03]  /*48f0*/  LDSM.16.M88.4 R36, [R217+0x8800] ;  /* 0x00880000d924783b */ /* 0x000e660000000200 */
[----:B------:R4:W-:Y:S04]  /*4900*/  MUFU.TANH R115, R0 ;  /* 0x0000000000737308 */ /* 0x0009e80000002400 */
[----:B------:R-:W-:Y:S07]  /*4910*/  HMMA.16816.F32 R72, R24, R32, R96 ;  /* 0x000000201848723c */ /* 0x000fee0000001860 */
[----:B------:R-:W-:-:S02]  /*4920*/  FMUL.FTZ R24, R51, c[0x0][0x2ec] ;  /* 0x0000bb0033187a20 */ /* 0x000fc40000410000 */
[----:B------:R-:W-:Y:S02]  /*4930*/  FMUL.FTZ R26, R47, c[0x0][0x2ec] ;  /* 0x0000bb002f1a7a20 */ /* 0x000fe40000410000 */
[----:B----4-:R-:W-:Y:S02]  /*4940*/  FMUL.FTZ R0, R90, c[0x0][0x2ec] ;  /* 0x0000bb005a007a20 */ /* 0x010fe40000410000 */
[----:B------:R-:W-:Y:S01]  /*4950*/  FMUL.FTZ R27, R54, c[0x0][0x2ec] ;  /* 0x0000bb00361b7a20 */ /* 0x000fe20000410000 */
[----:B------:R4:W-:Y:S01]  /*4960*/  MUFU.TANH R90, R24 ;  /* 0x00000018005a7308 */ /* 0x0009e20000002400 */
[----:B------:R-:W-:Y:S02]  /*4970*/  FMUL.FTZ R25, R46, c[0x0][0x2ec] ;  /* 0x0000bb002e197a20 */ /* 0x000fe40000410000 */
[----:B------:R-:W-:Y:S02]  /*4980*/  FMUL.FTZ R22, R56, c[0x0][0x2ec] ;  /* 0x0000bb0038167a20 */ /* 0x000fe40000410000 */
[----:B------:R-:W-:-:S03]  /*4990*/  IMAD R96, R162, 0x20, R161 ;  /* 0x00000020a2607824 */ /* 0x000fc600078e02a1 */
[----:B------:R5:W-:Y:S01]  /*49a0*/  MUFU.TANH R112, R0 ;  /* 0x0000000000707308 */ /* 0x000be20000002400 */
[----:B----4-:R-:W-:-:S07]  /*49b0*/  IADD3 R24, R231, -c[0x0][0x2e4], RZ ;  /* 0x8000b900e7187a10 */ /* 0x010fce0007ffe0ff */
[----:B------:R4:W-:Y:S01]  /*49c0*/  MUFU.TANH R53, R26 ;  /* 0x0000001a00357308 */ /* 0x0009e20000002400 */
[----:B-1----:R-:W-:Y:S01]  /*49d0*/  HMMA.16816.F32 R32, R16, R36, R40 ;  /* 0x000000241020723c */ /* 0x002fe20000001828 */
[----:B------:R-:W-:Y:S01]  /*49e0*/  IMNMX R224, RZ, R24, !PT ;  /* 0x00000018ffe07217 */ /* 0x000fe20007800200 */
[----:B--2---:R-:W-:Y:S02]  /*49f0*/  FFMA.FTZ R24, R215, -R222, R164 ;  /* 0x800000ded7187223 */ /* 0x004fe400000100a4 */
[----:B-----5:R-:W-:-:S03]  /*4a00*/  FMUL.FTZ R0, R48, c[0x0][0x2ec] ;  /* 0x0000bb0030007a20 */ /* 0x020fc60000410000 */
[----:B------:R3:W-:Y:S01]  /*4a10*/  MUFU.TANH R52, R27 ;  /* 0x0000001b00347308 */ /* 0x0007e20000002400 */
[----:B------:R-:W-:Y:S07]  /*4a20*/  HMMA.16816.F32 R28, R8, R36, R60 ;  /* 0x00000024081c723c */ /* 0x000fee000000183c */
[----:B------:R1:W2:Y:S01]  /*4a30*/  MUFU.TANH R88, R0 ;  /* 0x0000000000587308 */ /* 0x0002a20000002400 */
[----:B----4-:R-:W-:-:S07]  /*4a40*/  FMUL.FTZ R26, R55, c[0x0][0x2ec] ;  /* 0x0000bb00371a7a20 */ /* 0x010fce0000410000 */
[----:B------:R-:W-:Y:S01]  /*4a50*/  MUFU.TANH R48, R22 ;  /* 0x0000001600307308 */ /* 0x000fe20000002400 */
[----:B---3--:R-:W-:Y:S02]  /*4a60*/  FFMA.FTZ R27, R189, -R222, R120 ;  /* 0x800000debd1b7223 */ /* 0x008fe40000010078 */
[----:B-1----:R-:W-:-:S05]  /*4a70*/  FMUL.FTZ R0, R49, c[0x0][0x2ec] ;  /* 0x0000bb0031007a20 */ /* 0x002fca0000410000 */
[----:B------:R1:W-:Y:S08]  /*4a80*/  MUFU.TANH R92, R26 ;  /* 0x0000001a005c7308 */ /* 0x0003f00000002400 */
[----:B------:R3:W-:Y:S08]  /*4a90*/  MUFU.TANH R117, R0 ;  /* 0x0000000000757308 */ /* 0x0007f00000002400 */
[----:B------:R-:W-:Y:S01]  /*4aa0*/  MUFU.TANH R49, R20 ;  /* 0x0000001400317308 */ /* 0x000fe20000002400 */
[----:B-1----:R-:W-:-:S02]  /*4ab0*/  FFMA.FTZ R26, R236, -R222, R123 ;  /* 0x800000deec1a7223 */ /* 0x002fc4000001007b */
[----:B---3--:R-:W-:-:S05]  /*4ac0*/  FMUL.FTZ R0, R44, c[0x0][0x2ec] ;  /* 0x0000bb002c007a20 */ /* 0x008fca0000410000 */
[----:B------:R1:W-:Y:S08]  /*4ad0*/  MUFU.TANH R56, R25 ;  /* 0x0000001900387308 */ /* 0x0003f00000002400 */
[----:B------:R3:W-:Y:S01]  /*4ae0*/  MUFU.TANH R114, R0 ;  /* 0x0000000000727308 */ /* 0x0007e20000002400 */
[----:B-1----:R-:W-:Y:S02]  /*4af0*/  FFMA.FTZ R25, R216, -R222, R165 ;  /* 0x800000ded8197223 */ /* 0x002fe400000100a5 */
[----:B---3--:R-:W-:-:S05]  /*4b00*/  FMUL.FTZ R0, R45, c[0x0][0x2ec] ;  /* 0x0000bb002d007a20 */ /* 0x008fca0000410000 */
[----:B------:R1:W3:Y:S02]  /*4b10*/  MUFU.TANH R113, R0 ;  /* 0x0000000000717308 */ /* 0x0002e40000002400 */
[----:B-1----:R-:W-:-:S04]  /*4b20*/  IADD3 R0, R65, 0x1, -R226 ;  /* 0x0000000141007810 */ /* 0x002fc80007ffe8e2 */
[----:B------:R-:W-:-:S05]  /*4b30*/  IADD3 R0, R0, c[0x0][0x2e8], RZ ;  /* 0x0000ba0000007a10 */ /* 0x000fca0007ffe0ff */
[C---:B------:R-:W-:Y:S02]  /*4b40*/  IMAD.IADD R20, R0.reuse, 0x1, R160 ;  /* 0x0000000100147824 */ /* 0x040fe400078e02a0 */
[----:B------:R-:W-:Y:S02]  /*4b50*/  IMAD.IADD R21, R0, 0x1, R139 ;  /* 0x0000000100157824 */ /* 0x000fe400078e028b */
[----:B------:R-:W-:Y:S01]  /*4b60*/  IMAD.IADD R2, R66, 0x1, R0 ;  /* 0x0000000142027824 */ /* 0x000fe200078e0200 */
[-C--:B------:R-:W-:Y:S01]  /*4b70*/  IMNMX R234, R20, R65.reuse, PT ;  /* 0x0000004114ea7217 */ /* 0x080fe20003800200 */
[----:B------:R-:W-:Y:S01]  /*4b80*/  IMAD.IADD R0, R0, 0x1, R138 ;  /* 0x0000000100007824 */ /* 0x000fe200078e028a */
[-C--:B------:R-:W-:Y:S02]  /*4b90*/  IMNMX R233, R21, R65.reuse, PT ;  /* 0x0000004115e97217 */ /* 0x080fe40003800200 */
[----:B------:R-:W1:Y:S01]  /*4ba0*/  LDSM.16.M88.4 R20, [R219+0x8800] ;  /* 0x00880000db14783b */ /* 0x000e620000000200 */
[-C--:B------:R-:W-:Y:S01]  /*4bb0*/  IMNMX R235, R2, R65.reuse, PT ;  /* 0x0000004102eb7217 */ /* 0x080fe20003800200 */
[----:B------:R-:W-:Y:S01]  /*4bc0*/  FMUL.FTZ R2, R50, c[0x0][0x2ec] ;  /* 0x0000bb0032027a20 */ /* 0x000fe20000410000 */
[----:B------:R-:W-:-:S02]  /*4bd0*/  IMNMX R232, R0, R65, PT ;  /* 0x0000004100e87217 */ /* 0x000fc40003800200 */
[----:B------:R-:W-:Y:S01]  /*4be0*/  IADD3 R0, R230, -c[0x0][0x2e4], RZ ;  /* 0x8000b900e6007a10 */ /* 0x000fe20007ffe0ff */
[----:B------:R4:W5:Y:S01]  /*4bf0*/  MUFU.TANH R93, R2 ;  /* 0x00000002005d7308 */ /* 0x0009620000002400 */
[C---:B------:R-:W-:Y:S02]  /*4c00*/  ISETP.GE.AND P3, PT, R124.reuse, R235, PT ;  /* 0x000000eb7c00720c */ /* 0x040fe40003f66270 */
[----:B------:R-:W-:Y:S02]  /*4c10*/  IMNMX R227, RZ, R0, !PT ;  /* 0x00000000ffe37217 */ /* 0x000fe40007800200 */
[----:B------:R-:W-:Y:S02]  /*4c20*/  IADD3 R0, R229, -c[0x0][0x2e4], RZ ;  /* 0x8000b900e5007a10 */ /* 0x000fe40007ffe0ff */
[----:B------:R-:W-:Y:S02]  /*4c30*/  ISETP.LT.OR P3, PT, R124, R227, P3 ;  /* 0x000000e37c00720c */ /* 0x000fe40001f61670 */
[----:B------:R-:W-:Y:S01]  /*4c40*/  IMNMX R226, RZ, R0, !PT ;  /* 0x00000000ffe27217 */ /* 0x000fe20007800200 */
[----:B------:R-:W-:Y:S01]  /*4c50*/  FFMA.FTZ R0, R185, -R222, R122 ;  /* 0x800000deb9007223 */ /* 0x000fe2000001007a */
[----:B------:R-:W-:-:S02]  /*4c60*/  ISETP.GE.AND P5, PT, R125, R235, PT ;  /* 0x000000eb7d00720c */ /* 0x000fc40003fa6270 */
[-C--:B------:R-:W-:Y:S02]  /*4c70*/  ISETP.GE.AND P6, PT, R67, R235.reuse, PT ;  /* 0x000000eb4300720c */ /* 0x080fe40003fc6270 */
[----:B------:R-:W-:Y:S01]  /*4c80*/  FSEL R143, R0, -INF , !P3 ;  /* 0xff800000008f7808 */ /* 0x000fe20005800000 */
[----:B------:R-:W-:Y:S01]  /*4c90*/  FFMA.FTZ R0, R218, -R222, R142 ;  /* 0x800000deda007223 */ /* 0x000fe2000001008e */
[----:B------:R-:W-:Y:S02]  /*4ca0*/  ISETP.GE.AND P3, PT, R128, R235, PT ;  /* 0x000000eb8000720c */ /* 0x000fe40003f66270 */
[----:B----4-:R-:W-:Y:S02]  /*4cb0*/  IADD3 R2, R228, -c[0x0][0x2e4], RZ ;  /* 0x8000b900e4027a10 */ /* 0x010fe40007ffe0ff */
[----:B------:R-:W-:Y:S02]  /*4cc0*/  ISETP.LT.OR P3, PT, R128, R227, P3 ;  /* 0x000000e38000720c */ /* 0x000fe40001f61670 */
[----:B------:R-:W-:Y:S01]  /*4cd0*/  IMNMX R225, RZ, R2, !PT ;  /* 0x00000002ffe17217 */ /* 0x000fe20007800200 */
[-C--:B------:R-:W-:Y:S01]  /*4ce0*/  FFMA.FTZ R2, R214, -R222.reuse, R163 ;  /* 0x800000ded6027223 */ /* 0x080fe200000100a3 */
[----:B------:R-:W-:Y:S01]  /*4cf0*/  FSEL R185, R0, -INF , !P3 ;  /* 0xff80000000b97808 */ /* 0x000fe20005800000 */
[----:B------:R-:W-:Y:S01]  /*4d00*/  FFMA.FTZ R0, R237, -R222, R141 ;  /* 0x800000deed007223 */ /* 0x000fe2000001008d */
[----:B------:R-:W-:-:S02]  /*4d10*/  ISETP.GE.AND P3, PT, R127, R235, PT ;  /* 0x000000eb7f00720c */ /* 0x000fc40003f66270 */
[----:B------:R-:W-:Y:S02]  /*4d20*/  ISETP.GE.AND P2, PT, R64, R234, PT ;  /* 0x000000ea4000720c */ /* 0x000fe40003f46270 */
[-C--:B------:R-:W-:Y:S02]  /*4d30*/  ISETP.LT.OR P3, PT, R127, R227.reuse, P3 ;  /* 0x000000e37f00720c */ /* 0x080fe40001f61670 */
[----:B------:R-:W-:Y:S01]  /*4d40*/  ISETP.LT.OR P5, PT, R125, R227, P5 ;  /* 0x000000e37d00720c */ /* 0x000fe20002fa1670 */
[----:B-1----:R-:W-:Y:S01]  /*4d50*/  HMMA.16816.F32 R40, R12, R20, R32 ;  /* 0x000000140c28723c */ /* 0x002fe20000001820 */
[----:B------:R-:W-:Y:S01]  /*4d60*/  FSEL R189, R0, -INF , !P3 ;  /* 0xff80000000bd7808 */ /* 0x000fe20005800000 */
[----:B--2---:R-:W-:Y:S01]  /*4d70*/  FFMA.FTZ R0, R194, -R222, R88 ;  /* 0x800000dec2007223 */ /* 0x004fe20000010058 */
[----:B------:R-:W-:Y:S02]  /*4d80*/  ISETP.GE.AND P3, PT, R126, R235, PT ;  /* 0x000000eb7e00720c */ /* 0x000fe40003f66270 */
[----:B------:R-:W-:-:S02]  /*4d90*/  ISETP.LT.OR P6, PT, R67, R227, P6 ;  /* 0x000000e34300720c */ /* 0x000fc400037c1670 */
[C---:B------:R-:W-:Y:S01]  /*4da0*/  ISETP.GE.AND P4, PT, R64.reuse, R235, PT ;  /* 0x000000eb4000720c */ /* 0x040fe20003f86270 */
[----:B------:R-:W-:Y:S01]  /*4db0*/  HMMA.16816.F32 R44, R4, R20, R28 ;  /* 0x00000014042c723c */ /* 0x000fe2000000181c */
[----:B------:R-:W-:Y:S02]  /*4dc0*/  ISETP.LT.OR P2, PT, R64, R226, P2 ;  /* 0x000000e24000720c */ /* 0x000fe40001741670 */
[-C--:B------:R-:W-:Y:S02]  /*4dd0*/  ISETP.LT.OR P3, PT, R126, R227.reuse, P3 ;  /* 0x000000e37e00720c */ /* 0x080fe40001f61670 */
[----:B------:R-:W-:Y:S01]  /*4de0*/  FSEL R144, R2, -INF , !P5 ;  /* 0xff80000002907808 */ /* 0x000fe20006800000 */
[----:B------:R-:W-:Y:S01]  /*4df0*/  FMUL.FTZ R2, R58, c[0x0][0x2ec] ;  /* 0x0000bb003a027a20 */ /* 0x000fe20000410000 */
[----:B------:R-:W-:Y:S01]  /*4e00*/  FSEL R140, R24, -INF , !P6 ;  /* 0xff800000188c7808 */ /* 0x000fe20007000000 */
[-C--:B------:R-:W-:Y:S01]  /*4e10*/  FFMA.FTZ R28, R192, -R222.reuse, R121 ;  /* 0x800000dec01c7223 */ /* 0x080fe20000010079 */
[----:B------:R-:W-:Y:S01]  /*4e20*/  ISETP.LT.OR P4, PT, R64, R227, P4 ;  /* 0x000000e34000720c */ /* 0x000fe20002781670 */
[----:B------:R-:W-:Y:S01]  /*4e30*/  FFMA.FTZ R24, R190, -R222, R118 ;  /* 0x800000debe187223 */ /* 0x000fe20000010076 */
[----:B------:R-:W-:Y:S01]  /*4e40*/  FSEL R190, R26, -INF , !P3 ;  /* 0xff8000001abe7808 */ /* 0x000fe20005800000 */
[----:B------:R1:W2:Y:S01]  /*4e50*/  MUFU.TANH R63, R2 ;  /* 0x00000002003f7308 */ /* 0x0002a20000002400 */
[----:B------:R-:W-:Y:S01]  /*4e60*/  FSEL R138, R28, -INF , !P2 ;  /* 0xff8000001c8a7808 */ /* 0x000fe20005000000 */
[----:B------:R-:W-:Y:S01]  /*4e70*/  FMUL.FTZ R30, R57, c[0x0][0x2ec] ;  /* 0x0000bb00391e7a20 */ /* 0x000fe20000410000 */
[-C--:B------:R-:W-:Y:S01]  /*4e80*/  ISETP.GE.AND P3, PT, R125, R234.reuse, PT ;  /* 0x000000ea7d00720c */ /* 0x080fe20003f66270 */
[-C--:B------:R-:W-:Y:S01]  /*4e90*/  HMMA.16816.F32 R32, R16, R38.reuse, R68 ;  /* 0x000000261020723c */ /* 0x080fe20000001844 */
[C---:B------:R-:W-:Y:S01]  /*4ea0*/  ISETP.GE.AND P2, PT, R124.reuse, R234, PT ;  /* 0x000000ea7c00720c */ /* 0x040fe20003f46270 */
[-C--:B------:R-:W-:Y:S01]  /*4eb0*/  FFMA.FTZ R21, R179, -R222.reuse, R116 ;  /* 0x800000deb3157223 */ /* 0x080fe20000010074 */
[----:B------:R-:W-:Y:S01]  /*4ec0*/  FSEL R104, R25, -INF , !P4 ;  /* 0xff80000019687808 */ /* 0x000fe20006000000 */
[----:B------:R-:W-:Y:S01]  /*4ed0*/  FFMA.FTZ R25, R191, -R222, R119 ;  /* 0x800000debf197223 */ /* 0x000fe20000010077 */
[----:B------:R-:W-:Y:S01]  /*4ee0*/  ISETP.GE.AND P4, PT, R67, R234, PT ;  /* 0x000000ea4300720c */ /* 0x000fe20003f86270 */
[----:B------:R-:W-:Y:S01]  /*4ef0*/  FMUL.FTZ R29, R59, c[0x0][0x2ec] ;  /* 0x0000bb003b1d7a20 */ /* 0x000fe20000410000 */
[-C--:B------:R-:W-:Y:S01]  /*4f00*/  ISETP.LT.OR P3, PT, R125, R226.reuse, P3 ;  /* 0x000000e27d00720c */ /* 0x080fe20001f61670 */
[----:B------:R-:W-:Y:S01]  /*4f10*/  HMMA.16816.F32 R36, R8, R38, R76 ;  /* 0x000000260824723c */ /* 0x000fe2000000184c */
[----:B------:R-:W-:Y:S01]  /*4f20*/  ISETP.LT.OR P2, PT, R124, R226, P2 ;  /* 0x000000e27c00720c */ /* 0x000fe20001741670 */
[----:B------:R-:W-:Y:S01]  /*4f30*/  FFMA.FTZ R20, R173, -R222, R115 ;  /* 0x800000dead147223 */ /* 0x000fe20000010073 */
[----:B------:R-:W-:Y:S01]  /*4f40*/  ISETP.LT.OR P4, PT, R67, R226, P4 ;  /* 0x000000e24300720c */ /* 0x000fe20002781670 */
[----:B-1----:R-:W-:Y:S01]  /*4f50*/  FMUL.FTZ R2, R89, c[0x0][0x2ec] ;  /* 0x0000bb0059027a20 */ /* 0x002fe20000410000 */
[----:B------:R-:W-:Y:S01]  /*4f60*/  FSEL R141, R25, -INF , !P3 ;  /* 0xff800000198d7808 */ /* 0x000fe20005800000 */
[----:B------:R-:W-:Y:S01]  /*4f70*/  FMUL.FTZ R25, R40, c[0x0][0x2ec] ;  /* 0x0000bb0028197a20 */ /* 0x000fe20000410000 */
[----:B------:R-:W-:Y:S01]  /*4f80*/  FSEL R142, R24, -INF , !P2 ;  /* 0xff800000188e7808 */ /* 0x000fe20005000000 */
[----:B------:R1:W-:Y:S01]  /*4f90*/  MUFU.TANH R57, R2 ;  /* 0x0000000200397308 */ /* 0x0003e20000002400 */
[----:B------:R-:W-:Y:S01]  /*4fa0*/  ISETP.GE.AND P2, PT, R126, R234, PT ;  /* 0x000000ea7e00720c */ /* 0x000fe20003f46270 */
[----:B---3--:R-:W-:Y:S01]  /*4fb0*/  FFMA.FTZ R28, R208, -R222, R113 ;  /* 0x800000ded01c7223 */ /* 0x008fe20000010071 */
[----:B------:R-:W-:-:S02]  /*4fc0*/  FSEL R139, R27, -INF , !P4 ;  /* 0xff8000001b8b7808 */ /* 0x000fc40006000000 */
[----:B------:R-:W-:Y:S02]  /*4fd0*/  ISETP.GE.AND P4, PT, R128, R234, PT ;  /* 0x000000ea8000720c */ /* 0x000fe40003f86270 */
[-C--:B------:R-:W-:Y:S01]  /*4fe0*/  ISETP.LT.OR P2, PT, R126, R226.reuse, P2 ;  /* 0x000000e27e00720c */ /* 0x080fe20001741670 */
[----:B------:R3:W4:Y:S01]  /*4ff0*/  MUFU.TANH R88, R25 ;  /* 0x0000001900587308 */ /* 0x0007220000002400 */
[----:B------:R-:W-:Y:S02]  /*5000*/  ISETP.GE.AND P1, PT, R64, R233, PT ;  /* 0x000000e94000720c */ /* 0x000fe40003f26270 */
[----:B------:R-:W-:Y:S02]  /*5010*/  ISETP.LT.OR P4, PT, R128, R226, P4 ;  /* 0x000000e28000720c */ /* 0x000fe40002781670 */
[----:B------:R-:W-:Y:S02]  /*5020*/  ISETP.GE.AND P3, PT, R127, R234, PT ;  /* 0x000000ea7f00720c */ /* 0x000fe40003f66270 */
[----:B------:R-:W-:Y:S01]  /*5030*/  ISETP.LT.OR P1, PT, R64, R225, P1 ;  /* 0x000000e14000720c */ /* 0x000fe20000f21670 */
[----:B-1----:R-:W-:Y:S01]  /*5040*/  FMUL.FTZ R2, R91, c[0x0][0x2ec] ;  /* 0x0000bb005b027a20 */ /* 0x002fe20000410000 */
[----:B------:R-:W-:Y:S01]  /*5050*/  FSEL R191, R21, -INF , !P4 ;  /* 0xff80000015bf7808 */ /* 0x000fe20006000000 */
[----:B------:R1:W-:Y:S01]  /*5060*/  MUFU.TANH R89, R29 ;  /* 0x0000001d00597308 */ /* 0x0003e20000002400 */
[----:B------:R-:W-:Y:S01]  /*5070*/  ISETP.GE.AND P6, PT, R67, R233, PT ;  /* 0x000000e94300720c */ /* 0x000fe20003fc6270 */
[----:B------:R-:W-:Y:S01]  /*5080*/  FMUL.FTZ R21, R41, c[0x0][0x2ec] ;  /* 0x0000bb0029157a20 */ /* 0x000fe20000410000 */
[----:B------:R-:W-:-:S02]  /*5090*/  ISETP.LT.OR P3, PT, R127, R226, P3 ;  /* 0x000000e27f00720c */ /* 0x000fc40001f61670 */
[----:B------:R-:W-:Y:S01]  /*50a0*/  ISETP.GE.AND P4, PT, R125, R233, PT ;  /* 0x000000e97d00720c */ /* 0x000fe20003f86270 */
[----:B---3--:R-:W3:Y:S01]  /*50b0*/  LDSM.16.M88.4 R24, [R217+0x8c00] ;  /* 0x008c0000d918783b */ /* 0x008ee20000000200 */
[----:B------:R-:W-:Y:S01]  /*50c0*/  FSEL R51, R0, -INF , !P1 ;  /* 0xff80000000337808 */ /* 0x000fe20004800000 */
[----:B------:R2:W-:Y:S01]  /*50d0*/  MUFU.TANH R60, R2 ;  /* 0x00000002003c7308 */ /* 0x0005e20000002400 */
[-C--:B------:R-:W-:Y:S01]  /*50e0*/  FFMA.FTZ R0, R212, -R222.reuse, R117 ;  /* 0x800000ded4007223 */ /* 0x080fe20000010075 */
[-C--:B------:R-:W-:Y:S02]  /*50f0*/  ISETP.LT.OR P6, PT, R67, R225.reuse, P6 ;  /* 0x000000e14300720c */ /* 0x080fe400037c1670 */
[----:B------:R-:W-:Y:S01]  /*5100*/  FSEL R192, R20, -INF , !P3 ;  /* 0xff80000014c07808 */ /* 0x000fe20005800000 */
[-C--:B------:R-:W-:Y:S01]  /*5110*/  FFMA.FTZ R20, R178, -R222.reuse, R49 ;  /* 0x800000deb2147223 */ /* 0x080fe20000010031 */
[----:B------:R-:W-:Y:S01]  /*5120*/  ISETP.LT.OR P4, PT, R125, R225, P4 ;  /* 0x000000e17d00720c */ /* 0x000fe20002781670 */
[----:B-1----:R-:W-:Y:S01]  /*5130*/  FFMA.FTZ R29, R210, -R222, R114 ;  /* 0x800000ded21d7223 */ /* 0x002fe20000010072 */
[-C--:B------:R-:W-:Y:S01]  /*5140*/  ISETP.GE.AND P5, PT, R67, R232.reuse, PT ;  /* 0x000000e84300720c */ /* 0x080fe20003fa6270 */
[----:B------:R1:W-:Y:S01]  /*5150*/  MUFU.TANH R94, R21 ;  /* 0x00000015005e7308 */ /* 0x0003e20000002400 */
[----:B------:R-:W-:-:S02]  /*5160*/  ISETP.GE.AND P0, PT, R64, R232, PT ;  /* 0x000000e84000720c */ /* 0x000fc40003f06270 */
[----:B------:R-:W-:Y:S01]  /*5170*/  FSEL R50, R29, -INF , !P4 ;  /* 0xff8000001d327808 */ /* 0x000fe20006000000 */
[-C--:B------:R-:W-:Y:S01]  /*5180*/  FFMA.FTZ R29, R238, -R222.reuse, R90 ;  /* 0x800000deee1d7223 */ /* 0x080fe2000001005a */
[----:B------:R-:W-:Y:S01]  /*5190*/  ISETP.GE.AND P4, PT, R127, R233, PT ;  /* 0x000000e97f00720c */ /* 0x000fe20003f86270 */
[----:B--2---:R-:W-:Y:S01]  /*51a0*/  FFMA.FTZ R2, R168, -R222, R112 ;  /* 0x800000dea8027223 */ /* 0x004fe20000010070 */
[----:B------:R-:W-:Y:S01]  /*51b0*/  ISETP.LT.OR P5, PT, R67, R224, P5 ;  /* 0x000000e04300720c */ /* 0x000fe20002fa1670 */
[----:B------:R2:W2:Y:S01]  /*51c0*/  MUFU.TANH R91, R30 ;  /* 0x0000001e005b7308 */ /* 0x0004a20000002400 */
[----:B------:R-:W-:Y:S02]  /*51d0*/  ISETP.LT.OR P4, PT, R127, R225, P4 ;  /* 0x000000e17f00720c */ /* 0x000fe40002781670 */
[----:B------:R-:W-:Y:S01]  /*51e0*/  FSEL R194, R2, -INF , !P2 ;  /* 0xff80000002c27808 */ /* 0x000fe20005000000 */
[----:B------:R-:W-:Y:S01]  /*51f0*/  FMUL.FTZ R2, R42, c[0x0][0x2ec] ;  /* 0x0000bb002a027a20 */ /* 0x000fe20000410000 */
[----:B------:R-:W-:-:S02]  /*5200*/  ISETP.GE.AND P2, PT, R124, R233, PT ;  /* 0x000000e97c00720c */ /* 0x000fc40003f46270 */
[----:B------:R-:W-:Y:S01]  /*5210*/  ISETP.LT.OR P0, PT, R64, R224, P0 ;  /* 0x000000e04000720c */ /* 0x000fe20000701670 */
[----:B------:R3:W-:Y:S01]  /*5220*/  MUFU.TANH R69, R2 ;  /* 0x0000000200457308 */ /* 0x0007e20000002400 */
[----:B------:R-:W-:Y:S01]  /*5230*/  ISETP.LT.OR P2, PT, R124, R225, P2 ;  /* 0x000000e17c00720c */ /* 0x000fe20001741670 */
[-C--:B-1----:R-:W-:Y:S01]  /*5240*/  FFMA.FTZ R21, R206, -R222.reuse, R100 ;  /* 0x800000dece157223 */ /* 0x082fe20000010064 */
[----:B------:R-:W-:Y:S02]  /*5250*/  FSEL R64, R20, -INF , !P4 ;  /* 0xff80000014407808 */ /* 0x000fe40006000000 */
[----:B------:R-:W-:Y:S01]  /*5260*/  FSEL R49, R28, -INF , !P2 ;  /* 0xff8000001c317808 */ /* 0x000fe20005000000 */
[----:B------:R-:W-:Y:S01]  /*5270*/  FFMA.FTZ R28, R213, -R222, R56 ;  /* 0x800000ded51c7223 */ /* 0x000fe20000010038 */
[----:B------:R-:W-:Y:S01]  /*5280*/  ISETP.GE.AND P2, PT, R126, R233, PT ;  /* 0x000000e97e00720c */ /* 0x000fe20003f46270 */
[----:B--2---:R-:W-:Y:S01]  /*5290*/  FMUL.FTZ R30, R44, c[0x0][0x2ec] ;  /* 0x0000bb002c1e7a20 */ /* 0x004fe20000410000 */
[----:B------:R-:W-:-:S02]  /*52a0*/  ISETP.GE.AND P3, PT, R125, R232, PT ;  /* 0x000000e87d00720c */ /* 0x000fc40003f66270 */
[----:B------:R-:W-:Y:S01]  /*52b0*/  ISETP.LT.OR P2, PT, R126, R225, P2 ;  /* 0x000000e17e00720c */ /* 0x000fe20001741670 */
[----:B------:R-:W1:Y:S01]  /*52c0*/  MUFU.TANH R66, R30 ;  /* 0x0000001e00427308 */ /* 0x000e620000002400 */
[----:B------:R-:W-:Y:S02]  /*52d0*/  ISETP.LT.OR P3, PT, R125, R224, P3 ;  /* 0x000000e07d00720c */ /* 0x000fe40001f61670 */
[CC--:B------:R-:W-:Y:S01]  /*52e0*/  ISETP.GE.AND P1, PT, R124.reuse, R232.reuse, PT ;  /* 0x000000e87c00720c */ /* 0x0c0fe20003f26270 */
[----:B---3--:R-:W-:Y:S01]  /*52f0*/  FMUL.FTZ R2, R43, c[0x0][0x2ec] ;  /* 0x0000bb002b027a20 */ /* 0x008fe20000410000 */
[C---:B------:R-:W-:Y:S01]  /*5300*/  ISETP.GE.AND P4, PT, R127.reuse, R232, PT ;  /* 0x000000e87f00720c */ /* 0x040fe20003f86270 */
[----:B------:R-:W-:Y:S01]  /*5310*/  HMMA.16816.F32 R40, R12, R22, R32 ;  /* 0x000000160c28723c */ /* 0x000fe20000001820 */
[-C--:B------:R-:W-:Y:S01]  /*5320*/  ISETP.LT.OR P1, PT, R124, R224.reuse, P1 ;  /* 0x000000e07c00720c */ /* 0x080fe20000f21670 */
[----:B------:R2:W-:Y:S01]  /*5330*/  MUFU.TANH R70, R2 ;  /* 0x0000000200467308 */ /* 0x0005e20000002400 */
[----:B------:R-:W-:-:S05]  /*5340*/  ISETP.LT.OR P4, PT, R127, R224, P4 ;  /* 0x000000e07f00720c */ /* 0x000fca0002781670 */
[----:B------:R-:W-:Y:S01]  /*5350*/  HMMA.16816.F32 R32, R16, R24, R72 ;  /* 0x000000181020723c */ /* 0x000fe20000001848 */
[----:B--2---:R-:W-:Y:S01]  /*5360*/  FFMA.FTZ R2, R172, -R222, R48 ;  /* 0x800000deac027223 */ /* 0x004fe20000010030 */
[----:B------:R-:W-:Y:S01]  /*5370*/  FSEL R48, R0, -INF , !P6 ;  /* 0xff80000000307808 */ /* 0x000fe20007000000 */
[----:B------:R-:W-:Y:S01]  /*5380*/  FMUL.FTZ R0, R45, c[0x0][0x2ec] ;  /* 0x0000bb002d007a20 */ /* 0x000fe20000410000 */
[----:B------:R-:W-:Y:S02]  /*5390*/  ISETP.GE.AND P6, PT, R128, R233, PT ;  /* 0x000000e98000720c */ /* 0x000fe40003fc6270 */
[----:B------:R-:W-:Y:S01]  /*53a0*/  FSEL R65, R2, -INF , !P2 ;  /* 0xff80000002417808 */ /* 0x000fe20005000000 */
[----:B------:R2:W-:Y:S01]  /*53b0*/  MUFU.TANH R67, R0 ;  /* 0x0000000000437308 */ /* 0x0005e20000002400 */
[----:B------:R-:W-:Y:S01]  /*53c0*/  ISETP.LT.OR P6, PT, R128, R225, P6 ;  /* 0x000000e18000720c */ /* 0x000fe200037c1670 */
[----:B------:R-:W-:Y:S01]  /*53d0*/  FMUL.FTZ R2, R47, c[0x0][0x2ec] ;  /* 0x0000bb002f027a20 */ /* 0x000fe20000410000 */
[----:B------:R-:W-:-:S06]  /*53e0*/  ISETP.GE.AND P2, PT, R126, R232, PT ;  /* 0x000000e87e00720c */ /* 0x000fcc0003f46270 */
[----:B------:R-:W-:Y:S01]  /*53f0*/  FMUL.FTZ R30, R40, c[0x0][0x2ec] ;  /* 0x0000bb00281e7a20 */ /* 0x000fe20000410000 */
[----:B------:R-:W-:Y:S02]  /*5400*/  FSEL R61, R21, -INF , !P6 ;  /* 0xff800000153d7808 */ /* 0x000fe40007000000 */
[----:B------:R-:W-:Y:S01]  /*5410*/  ISETP.GE.AND P6, PT, R128, R232, PT ;  /* 0x000000e88000720c */ /* 0x000fe20003fc6270 */
[----:B------:R-:W-:Y:S01]  /*5420*/  MUFU.TANH R56, R30 ;  /* 0x0000001e00387308 */ /* 0x000fe20000002400 */
[-C--:B------:R-:W-:Y:S02]  /*5430*/  ISETP.LT.OR P2, PT, R126, R224.reuse, P2 ;  /* 0x000000e07e00720c */ /* 0x080fe40001741670 */
[----:B------:R-:W-:Y:S01]  /*5440*/  ISETP.LT.OR P6, PT, R128, R224, P6 ;  /* 0x000000e08000720c */ /* 0x000fe200037c1670 */
[----:B--2---:R-:W-:-:S04]  /*5450*/  FMUL.FTZ R0, R46, c[0x0][0x2ec] ;  /* 0x0000bb002e007a20 */ /* 0x004fc80000410000 */
[----:B------:R2:W-:Y:S01]  /*5460*/  MUFU.TANH R58, R2 ;  /* 0x00000002003a7308 */ /* 0x0005e20000002400 */
[----:B------:R-:W-:Y:S01]  /*5470*/  HMMA.16816.F32 R44, R4, R22, R36 ;  /* 0x00000016042c723c */ /* 0x000fe20000001824 */
[----:B------:R-:W3:Y:S01]  /*5480*/  LDSM.16.M88.4 R20, [R219+0x8c00] ;  /* 0x008c0000db14783b */ /* 0x000ee20000000200 */
[----:B------:R-:W-:-:S05]  /*5490*/  DEPBAR.LE SB0, 0x0 ;  /* 0x000080000000791a */ /* 0x000fca0000000000 */
[----:B------:R5:W1:Y:S01]  /*54a0*/  MUFU.TANH R55, R0 ;  /* 0x0000000000377308 */ /* 0x000a620000002400 */
[----:B--2---:R-:W-:-:S05]  /*54b0*/  FFMA.FTZ R2, R211, -R222, R53 ;  /* 0x800000ded3027223 */ /* 0x004fca0000010035 */
[----:B------:R-:W-:Y:S01]  /*54c0*/  FSEL R53, R2, -INF , !P1 ;  /* 0xff80000002357808 */ /* 0x000fe20004800000 */
[----:B------:R-:W-:Y:S01]  /*54d0*/  FMUL.FTZ R2, R42, c[0x0][0x2ec] ;  /* 0x0000bb002a027a20 */ /* 0x000fe20000410000 */
[----:B------:R-:W-:Y:S01]  /*54e0*/  BAR.SYNC.DEFER_BLOCKING 0x0 ;  /* 0x0000000000007b1d */ /* 0x000fe20000010000 */
[----:B-----5:R-:W-:Y:S01]  /*54f0*/  FFMA.FTZ R0, R239, -R222, R93 ;  /* 0x800000deef007223 */ /* 0x020fe2000001005d */
[----:B------:R-:W-:-:S04]  /*5500*/  ISETP.GE.AND P1, PT, R129, R232, PT ;  /* 0x000000e88100720c */ /* 0x000fc80003f26270 */
[----:B------:R-:W-:Y:S01]  /*5510*/  FSEL R40, R0, -INF , !P0 ;  /* 0xff80000000287808 */ /* 0x000fe20004000000 */
[-C--:B------:R-:W-:Y:S01]  /*5520*/  FFMA.FTZ R0, R209, -R222.reuse, R52 ;  /* 0x800000ded1007223 */ /* 0x080fe20000010034 */
[----:B------:R-:W-:Y:S01]  /*5530*/  FSEL R52, R29, -INF , !P5 ;  /* 0xff8000001d347808 */ /* 0x000fe20006800000 */
[----:B------:R-:W-:Y:S01]  /*5540*/  FMUL.FTZ R29, R41, c[0x0][0x2ec] ;  /* 0x0000bb00291d7a20 */ /* 0x000fe20000410000 */
[----:B------:R-:W-:Y:S01]  /*5550*/  FSEL R41, R28, -INF , !P3 ;  /* 0xff8000001c297808 */ /* 0x000fe20005800000 */
[----:B------:R2:W-:Y:S01]  /*5560*/  MUFU.TANH R54, R2 ;  /* 0x0000000200367308 */ /* 0x0005e20000002400 */
[----:B------:R-:W-:Y:S01]  /*5570*/  FSEL R62, R0, -INF , !P6 ;  /* 0xff800000003e7808 */ /* 0x000fe20007000000 */
[----:B------:R-:W-:Y:S01]  /*5580*/  FFMA.FTZ R0, R202, -R222, R63 ;  /* 0x800000deca007223 */ /* 0x000fe2000001003f */
[C---:B------:R-:W-:Y:S02]  /*5590*/  ISETP.GE.AND P5, PT, R129.reuse, R234, PT ;  /* 0x000000ea8100720c */ /* 0x040fe40003fa6270 */
[----:B------:R-:W-:-:S02]  /*55a0*/  ISETP.GE.AND P0, PT, R129, R235, PT ;  /* 0x000000eb8100720c */ /* 0x000fc40003f06270 */
[----:B------:R-:W-:Y:S01]  /*55b0*/  FSEL R68, R0, -INF , !P2 ;  /* 0xff80000000447808 */ /* 0x000fe20005000000 */
[----:B------:R5:W-:Y:S01]  /*55c0*/  MUFU.TANH R59, R29 ;  /* 0x0000001d003b7308 */ /* 0x000be20000002400 */
[----:B---3--:R-:W-:Y:S01]  /*55d0*/  HMMA.16816.F32 R36, R12, R20, R32 ;  /* 0x000000140c24723c */ /* 0x008fe20000001820 */
[----:B------:R-:W-:Y:S01]  /*55e0*/  FMUL.FTZ R0, R44, c[0x0][0x2ec] ;  /* 0x0000bb002c007a20 */ /* 0x000fe20000410000 */
[C---:B------:R-:W-:Y:S02]  /*55f0*/  ISETP.LT.OR P5, PT, R129.reuse, R226, P5 ;  /* 0x000000e28100720c */ /* 0x040fe40002fa1670 */
[----:B------:R-:W-:Y:S02]  /*5600*/  ISETP.GE.AND P6, PT, R130, R235, PT ;  /* 0x000000eb8200720c */ /* 0x000fe40003fc6270 */
[----:B------:R-:W-:Y:S01]  /*5610*/  ISETP.LT.OR P0, PT, R129, R227, P0 ;  /* 0x000000e38100720c */ /* 0x000fe20000701670 */
[----:B--2---:R-:W-:Y:S01]  /*5620*/  FFMA.FTZ R2, R207, -R222, R92 ;  /* 0x800000decf027223 */ /* 0x004fe2000001005c */
[----:B------:R-:W-:Y:S01]  /*5630*/  HMMA.16816.F32 R32, R16, R26, R80 ;  /* 0x0000001a1020723c */ /* 0x000fe20000001850 */
[----:B------:R-:W-:-:S02]  /*5640*/  ISETP.GE.AND P3, PT, R129, R233, PT ;  /* 0x000000e98100720c */ /* 0x000fc40003f66270 */
[----:B------:R-:W-:Y:S02]  /*5650*/  ISETP.LT.OR P6, PT, R130, R227, P6 ;  /* 0x000000e38200720c */ /* 0x000fe400037c1670 */
[----:B------:R-:W-:Y:S01]  /*5660*/  FSEL R63, R2, -INF , !P4 ;  /* 0xff800000023f7808 */ /* 0x000fe20006000000 */
[----:B------:R-:W-:Y:S01]  /*5670*/  FMUL.FTZ R2, R45, c[0x0][0x2ec] ;  /* 0x0000bb002d027a20 */ /* 0x000fe20000410000 */
[----:B------:R-:W-:Y:S01]  /*5680*/  ISETP.LT.OR P1, PT, R129, R224, P1 ;  /* 0x000000e08100720c */ /* 0x000fe20000f21670 */
[----:B-----5:R-:W-:Y:S01]  /*5690*/  HMMA.16816.F32 R28, R8, R24, R84 ;  /* 0x00000018081c723c */ /* 0x020fe20000001854 */
[----:B----4-:R-:W-:Y:S01]  /*56a0*/  FFMA.FTZ R16, R241, -R222, R88 ;  /* 0x800000def1107223 */ /* 0x010fe20000010058 */
[C---:B------:R-:W-:Y:S01]  /*56b0*/  ISETP.GE.AND P4, PT, R130.reuse, R234, PT ;  /* 0x000000ea8200720c */ /* 0x040fe20003f86270 */
[----:B------:R2:W-:Y:S01]  /*56c0*/  MUFU.TANH R44, R2 ;  /* 0x00000002002c7308 */ /* 0x0005e20000002400 */
[----:B------:R-:W-:Y:S01]  /*56d0*/  ISETP.LT.OR P3, PT, R129, R225, P3 ;  /* 0x000000e18100720c */ /* 0x000fe20001f61670 */
[----:B------:R-:W-:Y:S01]  /*56e0*/  FMUL.FTZ R17, R47, c[0x0][0x2ec] ;  /* 0x0000bb002f117a20 */ /* 0x000fe20000410000 */
[C---:B------:R-:W-:Y:S01]  /*56f0*/  ISETP.LT.OR P4, PT, R130.reuse, R226, P4 ;  /* 0x000000e28200720c */ /* 0x040fe20002781670 */
[----:B------:R-:W-:Y:S01]  /*5700*/  FMUL.FTZ R25, R43, c[0x0][0x2ec] ;  /* 0x0000bb002b197a20 */ /* 0x000fe20000410000 */
[----:B------:R-:W-:Y:S01]  /*5710*/  ISETP.GE.AND P2, PT, R130, R233, PT ;  /* 0x000000e98200720c */ /* 0x000fe20003f46270 */
[----:B------:R-:W-:-:S02]  /*5720*/  FFMA.FTZ R24, R240, -R222, R57 ;  /* 0x800000def0187223 */ /* 0x000fc40000010039 */
[----:B------:R3:W4:Y:S01]  /*5730*/  MUFU.TANH R43, R0 ;  /* 0x00000000002b7308 */ /* 0x0007220000002400 */
[----:B------:R-:W-:Y:S01]  /*5740*/  FMUL.FTZ R18, R46, c[0x0][0x2ec] ;  /* 0x0000bb002e127a20 */ /* 0x000fe20000410000 */
[----:B------:R-:W-:Y:S02]  /*5750*/  ISETP.LT.OR P2, PT, R130, R225, P2 ;  /* 0x000000e18200720c */ /* 0x000fe40001741670 */
[----:B------:R-:W-:Y:S01]  /*5760*/  FSEL R106, R24, -INF , !P0 ;  /* 0xff800000186a7808 */ /* 0x000fe20004000000 */
[----:B------:R-:W-:Y:S01]  /*5770*/  HMMA.16816.F32 R32, R12, R22, R32 ;  /* 0x000000160c20723c */ /* 0x000fe20000001820 */
[C---:B------:R-:W-:Y:S01]  /*5780*/  ISETP.GE.AND P0, PT, R130.reuse, R232, PT ;  /* 0x000000e88200720c */ /* 0x040fe20003f06270 */
[----:B--2---:R-:W-:Y:S01]  /*5790*/  FFMA.FTZ R2, R205, -R222, R91 ;  /* 0x800000decd027223 */ /* 0x004fe2000001005b */
[----:B------:R2:W-:Y:S02]  /*57a0*/  MUFU.TANH R57, R25 ;  /* 0x0000001900397308 */ /* 0x0005e40000002400 */
[----:B------:R-:W-:-:S02]  /*57b0*/  ISETP.LT.OR P0, PT, R130, R224, P0 ;  /* 0x000000e08200720c */ /* 0x000fc40000701670 */
[----:B------:R-:W-:Y:S01]  /*57c0*/  FMUL.FTZ R12, R39, c[0x0][0x2ec] ;  /* 0x0000bb00270c7a20 */ /* 0x000fe20000410000 */
[----:B------:R-:W-:Y:S01]  /*57d0*/  HMMA.16816.F32 R28, R4, R20, R28 ;  /* 0x00000014041c723c */ /* 0x000fe2000000181c */
[-C--:B---3--:R-:W-:Y:S01]  /*57e0*/  FFMA.FTZ R0, R203, -R222.reuse, R60 ;  /* 0x800000decb007223 */ /* 0x088fe2000001003c */
[----:B------:R-:W-:Y:S01]  /*57f0*/  FSEL R60, R2, -INF , !P3 ;  /* 0xff800000023c7808 */ /* 0x000fe20005800000 */
[----:B------:R3:W-:Y:S01]  /*5800*/  MUFU.TANH R42, R17 ;  /* 0x00000011002a7308 */ /* 0x0007e20000002400 */
[----:B-1----:R-:W-:Y:S01]  /*5810*/  FFMA.FTZ R2, R195, -R222, R66 ;  /* 0x800000dec3027223 */ /* 0x002fe20000010042 */
[----:B------:R-:W-:Y:S02]  /*5820*/  ISETP.GE.AND P3, PT, R131, R234, PT ;  /* 0x000000ea8300720c */ /* 0x000fe40003f66270 */
[----:B------:R-:W-:Y:S01]  /*5830*/  FSEL R120, R0, -INF , !P5 ;  /* 0xff80000000787808 */ /* 0x000fe20006800000 */
[-C--:B------:R-:W-:Y:S01]  /*5840*/  FFMA.FTZ R0, R187, -R222.reuse, R89 ;  /* 0x800000debb007223 */ /* 0x080fe20000010059 */
[----:B------:R-:W-:Y:S01]  /*5850*/  FSEL R187, R16, -INF , !P6 ;  /* 0xff80000010bb7808 */ /* 0x000fe20007000000 */
[-C--:B------:R-:W-:Y:S01]  /*5860*/  FFMA.FTZ R16, R201, -R222.reuse, R69 ;  /* 0x800000dec9107223 */ /* 0x080fe20000010045 */
[C---:B------:R-:W-:Y:S01]  /*5870*/  ISETP.GE.AND P5, PT, R131.reuse, R235, PT ;  /* 0x000000eb8300720c */ /* 0x040fe20003fa6270 */
[----:B--2---:R-:W-:Y:S01]  /*5880*/  HMMA.16816.F32 R24, R8, R26, R108 ;  /* 0x0000001a0818723c */ /* 0x004fe2000000186c */
[----:B------:R-:W-:Y:S01]  /*5890*/  FSEL R76, R0, -INF , !P1 ;  /* 0xff800000004c7808 */ /* 0x000fe20004800000 */
[-C--:B------:R-:W-:Y:S01]  /*58a0*/  FFMA.FTZ R0, R186, -R222.reuse, R55 ;  /* 0x800000deba007223 */ /* 0x080fe20000010037 */
[----:B------:R-:W-:Y:S01]  /*58b0*/  FSEL R195, R16, -INF , !P4 ;  /* 0xff80000010c37808 */ /* 0x000fe20006000000 */
[----:B------:R-:W-:Y:S01]  /*58c0*/  FFMA.FTZ R16, R242, -R222, R94 ;  /* 0x800000def2107223 */ /* 0x000fe2000001005e */
[C---:B------:R-:W-:Y:S01]  /*58d0*/  ISETP.LT.OR P5, PT, R131.reuse, R227, P5 ;  /* 0x000000e38300720c */ /* 0x040fe20002fa1670 */
[----:B------:R1:W-:Y:S01]  /*58e0*/  MUFU.TANH R19, R18 ;  /* 0x0000001200137308 */ /* 0x0003e20000002400 */
[----:B---3--:R-:W-:Y:S01]  /*58f0*/  FMUL.FTZ R17, R36, c[0x0][0x2ec] ;  /* 0x0000bb0024117a20 */ /* 0x008fe20000410000 */
[----:B------:R-:W-:Y:S01]  /*5900*/  FSEL R173, R0, -INF , !P0 ;  /* 0xff80000000ad7808 */ /* 0x000fe20004000000 */
[----:B------:R-:W-:Y:S01]  /*5910*/  FMUL.FTZ R0, R38, c[0x0][0x2ec] ;  /* 0x0000bb0026007a20 */ /* 0x000fe20000410000 */
[----:B------:R-:W-:-:S02]  /*5920*/  ISETP.GE.AND P6, PT, R131, R232, PT ;  /* 0x000000e88300720c */ /* 0x000fc40003fc6270 */
[----:B------:R-:W-:Y:S01]  /*5930*/  FMUL.FTZ R13, R28, c[0x0][0x2ec] ;  /* 0x0000bb001c0d7a20 */ /* 0x000fe20000410000 */
[----:B------:R-:W-:Y:S01]  /*5940*/  FSEL R123, R2, -INF , !P2 ;  /* 0xff800000027b7808 */ /* 0x000fe20005000000 */
[----:B------:R-:W-:Y:S01]  /*5950*/  FFMA.FTZ R2, R200, -R222, R67 ;  /* 0x800000dec8027223 */ /* 0x000fe20000010043 */
[----:B------:R2:W3:Y:S01]  /*5960*/  MUFU.TANH R36, R17 ;  /* 0x0000001100247308 */ /* 0x0004e20000002400 */
[----:B------:R-:W-:Y:S01]  /*5970*/  ISETP.LT.OR P6, PT, R131, R224, P6 ;  /* 0x000000e08300720c */ /* 0x000fe200037c1670 */
[----:B----4-:R-:W-:Y:S01]  /*5980*/  FFMA.FTZ R8, R197, -R222, R43 ;  /* 0x800000dec5087223 */ /* 0x010fe2000001002b */
[----:B------:R-:W-:Y:S01]  /*5990*/  ISETP.GE.AND P2, PT, R132, R234, PT ;  /* 0x000000ea8400720c */ /* 0x000fe20003f46270 */
[----:B------:R-:W-:Y:S01]  /*59a0*/  FMUL.FTZ R32, R32, c[0x0][0x2ec] ;  /* 0x0000bb0020207a20 */ /* 0x000fe20000410000 */
[C---:B------:R-:W-:Y:S01]  /*59b0*/  ISETP.GE.AND P1, PT, R131.reuse, R233, PT ;  /* 0x000000e98300720c */ /* 0x040fe20003f26270 */
[----:B------:R-:W-:Y:S01]  /*59c0*/  FMUL.FTZ R30, R30, c[0x0][0x2ec] ;  /* 0x0000bb001e1e7a20 */ /* 0x000fe20000410000 */
[C---:B------:R-:W-:Y:S01]  /*59d0*/  ISETP.GE.AND P4, PT, R132.reuse, R235, PT ;  /* 0x000000eb8400720c */ /* 0x040fe20003f86270 */
[----:B------:R4:W-:Y:S01]  /*59e0*/  MUFU.TANH R14, R12 ;  /* 0x0000000c000e7308 */ /* 0x0009e20000002400 */
[CC--:B------:R-:W-:Y:S01]  /*59f0*/  ISETP.LT.OR P2, PT, R132.reuse, R226.reuse, P2 ;  /* 0x000000e28400720c */ /* 0x0c0fe20001741670 */
[----:B------:R-:W-:Y:S01]  /*5a00*/  HMMA.16816.F32 R20, R4, R22, R24 ;  /* 0x000000160414723c */ /* 0x000fe20000001818 */
[----:B------:R-:W-:Y:S01]  /*5a10*/  ISETP.LT.OR P1, PT, R131, R225, P1 ;  /* 0x000000e18300720c */ /* 0x000fe20000f21670 */
[----:B-1----:R-:W-:Y:S01]  /*5a20*/  FMUL.FTZ R18, R37, c[0x0][0x2ec] ;  /* 0x0000bb0025127a20 */ /* 0x002fe20000410000 */
[----:B------:R-:W-:Y:S01]  /*5a30*/  ISETP.LT.OR P4, PT, R132, R227, P4 ;  /* 0x000000e38400720c */ /* 0x000fe20002781670 */
[----:B------:R-:W-:Y:S01]  /*5a40*/  FMUL.FTZ R31, R31, c[0x0][0x2ec] ;  /* 0x0000bb001f1f7a20 */ /* 0x000fe20000410000 */
[----:B------:R-:W-:Y:S01]  /*5a50*/  ISETP.LT.OR P3, PT, R131, R226, P3 ;  /* 0x000000e28300720c */ /* 0x000fe20001f61670 */
[----:B--2---:R-:W-:Y:S01]  /*5a60*/  FFMA.FTZ R17, R183, -R222, R70 ;  /* 0x800000deb7117223 */ /* 0x004fe20000010046 */
[----:B------:R-:W-:Y:S01]  /*5a70*/  FSEL R183, R16, -INF , !P5 ;  /* 0xff80000010b77808 */ /* 0x000fe20006800000 */
[----:B------:R-:W-:Y:S01]  /*5a80*/  MUFU.TANH R13, R13 ;  /* 0x0000000d000d7308 */ /* 0x000fe20000002400 */
[C---:B------:R-:W-:Y:S01]  /*5a90*/  ISETP.GE.AND P5, PT, R132.reuse, R232, PT ;  /* 0x000000e88400720c */ /* 0x040fe20003fa6270 */
[----:B---3--:R-:W-:Y:S01]  /*5aa0*/  FFMA.FTZ R4, R245, -R222, R36 ;  /* 0x800000def5047223 */ /* 0x008fe20000010024 */
[C---:B------:R-:W-:Y:S01]  /*5ab0*/  ISETP.GE.AND P0, PT, R132.reuse, R233, PT ;  /* 0x000000e98400720c */ /* 0x040fe20003f06270 */
[----:B------:R-:W-:Y:S01]  /*5ac0*/  FMUL.FTZ R6, R33, c[0x0][0x2ec] ;  /* 0x0000bb0021067a20 */ /* 0x000fe20000410000 */
[----:B------:R-:W-:Y:S01]  /*5ad0*/  ISETP.LT.OR P5, PT, R132, R224, P5 ;  /* 0x000000e08400720c */ /* 0x000fe20002fa1670 */
[----:B----4-:R-:W-:Y:S01]  /*5ae0*/  FFMA.FTZ R12, R243, -R222, R56 ;  /* 0x800000def30c7223 */ /* 0x010fe20000010038 */
[----:B------:R-:W-:Y:S01]  /*5af0*/  FSEL R121, R2, -INF , !P1 ;  /* 0xff80000002797808 */ /* 0x000fe20004800000 */
[----:B------:R1:W2:Y:S01]  /*5b00*/  MUFU.TANH R16, R0 ;  /* 0x0000000000107308 */ /* 0x0002a20000002400 */
[----:B------:R-:W-:Y:S01]  /*5b10*/  FMUL.FTZ R2, R29, c[0x0][0x2ec] ;  /* 0x0000bb001d027a20 */ /* 0x000fe20000410000 */
[----:B------:R-:W-:-:S02]  /*5b20*/  FSEL R186, R17, -INF , !P3 ;  /* 0xff80000011ba7808 */ /* 0x000fc40005800000 */
[----:B------:R-:W-:Y:S02]  /*5b30*/  FSEL R178, R12, -INF , !P4 ;  /* 0xff8000000cb27808 */ /* 0x000fe40006000000 */
[C---:B------:R-:W-:Y:S02]  /*5b40*/  ISETP.GE.AND P4, PT, R133.reuse, R232, PT ;  /* 0x000000e88500720c */ /* 0x040fe40003f86270 */
[----:B------:R-:W-:Y:S01]  /*5b50*/  ISETP.LT.OR P0, PT, R132, R225, P0 ;  /* 0x000000e18400720c */ /* 0x000fe20000701670 */
[----:B------:R3:W-:Y:S01]  /*5b60*/  MUFU.TANH R10, R2 ;  /* 0x00000002000a7308 */ /* 0x0007e20000002400 */
[C---:B------:R-:W-:Y:S01]  /*5b70*/  ISETP.GE.AND P3, PT, R133.reuse, R235, PT ;  /* 0x000000eb8500720c */ /* 0x040fe20003f66270 */
[----:B------:R-:W-:Y:S01]  /*5b80*/  FMUL.FTZ R22, R22, c[0x0][0x2ec] ;  /* 0x0000bb0016167a20 */ /* 0x000fe20000410000 */
[C---:B------:R-:W-:Y:S01]  /*5b90*/  ISETP.GE.AND P1, PT, R133.reuse, R234, PT ;  /* 0x000000ea8500720c */ /* 0x040fe20003f26270 */
[----:B------:R-:W-:Y:S01]  /*5ba0*/  FMUL.FTZ R20, R20, c[0x0][0x2ec] ;  /* 0x0000bb0014147a20 */ /* 0x000fe20000410000 */
[----:B------:R-:W-:Y:S01]  /*5bb0*/  ISETP.LT.OR P4, PT, R133, R224, P4 ;  /* 0x000000e08500720c */ /* 0x000fe20002781670 */
[----:B------:R-:W-:Y:S01]  /*5bc0*/  FMUL.FTZ R21, R21, c[0x0][0x2ec] ;  /* 0x0000bb0015157a20 */ /* 0x000fe20000410000 */
[C---:B------:R-:W-:Y:S01]  /*5bd0*/  ISETP.LT.OR P3, PT, R133.reuse, R227, P3 ;  /* 0x000000e38500720c */ /* 0x040fe20001f61670 */
[-C--:B-1----:R-:W-:Y:S01]  /*5be0*/  FFMA.FTZ R0, R198, -R222.reuse, R58 ;  /* 0x800000dec6007223 */ /* 0x082fe2000001003a */
[----:B------:R-:W-:Y:S01]  /*5bf0*/  FSEL R101, R8, -INF , !P0 ;  /* 0xff80000008657808 */ /* 0x000fe20004000000 */
[----:B------:R-:W-:Y:S01]  /*5c00*/  FFMA.FTZ R8, R196, -R222, R57 ;  /* 0x800000dec4087223 */ /* 0x000fe20000010039 */
[----:B------:R-:W1:Y:S01]  /*5c10*/  MUFU.TANH R32, R32 ;  /* 0x0000002000207308 */ /* 0x000e620000002400 */
[----:B------:R-:W-:Y:S01]  /*5c20*/  ISETP.LT.OR P1, PT, R133, R226, P1 ;  /* 0x000000e28500720c */ /* 0x000fe20000f21670 */
[-C--:B--2---:R-:W-:Y:S01]  /*5c30*/  FFMA.FTZ R5, R188, -R222.reuse, R16 ;  /* 0x800000debc057223 */ /* 0x084fe20000010010 */
[----:B------:R-:W-:Y:S01]  /*5c40*/  FSEL R172, R0, -INF , !P6 ;  /* 0xff80000000ac7808 */ /* 0x000fe20007000000 */
[-C--:B------:R-:W-:Y:S01]  /*5c50*/  FFMA.FTZ R0, R199, -R222.reuse, R54 ;  /* 0x800000dec7007223 */ /* 0x080fe20000010036 */
[----:B------:R-:W-:Y:S01]  /*5c60*/  ISETP.GE.AND P6, PT, R133, R233, PT ;  /* 0x000000e98500720c */ /* 0x000fe20003fc6270 */
[----:B---3--:R-:W-:Y:S01]  /*5c70*/  FFMA.FTZ R2, R244, -R222, R59 ;  /* 0x800000def4027223 */ /* 0x008fe2000001003b */
[----:B------:R-:W-:Y:S01]  /*5c80*/  ISETP.GE.AND P0, PT, R134, R234, PT ;  /* 0x000000ea8600720c */ /* 0x000fe20003f06270 */
[----:B------:R-:W2:Y:S01]  /*5c90*/  MUFU.TANH R30, R30 ;  /* 0x0000001e001e7308 */ /* 0x000ea20000002400 */
[----:B------:R-:W-:Y:S01]  /*5ca0*/  FSEL R179, R0, -INF , !P2 ;  /* 0xff80000000b37808 */ /* 0x000fe20005000000 */
[-C--:B------:R-:W-:Y:S01]  /*5cb0*/  FFMA.FTZ R0, R174, -R222.reuse, R19 ;  /* 0x800000deae007223 */ /* 0x080fe20000010013 */
[----:B------:R-:W-:Y:S01]  /*5cc0*/  FSEL R174, R2, -INF , !P3 ;  /* 0xff80000002ae7808 */ /* 0x000fe20005800000 */
[-C--:B------:R-:W-:Y:S01]  /*5cd0*/  FFMA.FTZ R2, R193, -R222.reuse, R44 ;  /* 0x800000dec1027223 */ /* 0x080fe2000001002c */
[----:B------:R-:W-:Y:S01]  /*5ce0*/  ISETP.LT.OR P6, PT, R133, R225, P6 ;  /* 0x000000e18500720c */ /* 0x000fe200037c1670 */
[----:B------:R-:W-:Y:S01]  /*5cf0*/  FMUL.FTZ R23, R23, c[0x0][0x2ec] ;  /* 0x0000bb0017177a20 */ /* 0x000fe20000410000 */
[----:B------:R-:W-:Y:S01]  /*5d00*/  FSEL R122, R0, -INF , !P5 ;  /* 0xff800000007a7808 */ /* 0x000fe20006800000 */
[----:B------:R-:W-:Y:S01]  /*5d10*/  FFMA.FTZ R0, R175, -R222, R42 ;  /* 0x800000deaf007223 */ /* 0x000fe2000001002a */
[----:B------:R-:W-:Y:S01]  /*5d20*/  FSEL R175, R8, -INF , !P1 ;  /* 0xff80000008af7808 */ /* 0x000fe20004800000 */
[----:B------:R-:W-:Y:S01]  /*5d30*/  MUFU.TANH R18, R18 ;  /* 0x0000001200127308 */ /* 0x000fe20000002400 */
[----:B------:R-:W-:-:S02]  /*5d40*/  ISETP.GE.AND P5, PT, R134, R233, PT ;  /* 0x000000e98600720c */ /* 0x000fc40003fa6270 */
[----:B------:R-:W-:Y:S01]  /*5d50*/  FSEL R107, R0, -INF , !P4 ;  /* 0xff800000006b7808 */ /* 0x000fe20006000000 */
[----:B------:R-:W-:Y:S01]  /*5d60*/  FMUL.FTZ R0, R34, c[0x0][0x2ec] ;  /* 0x0000bb0022007a20 */ /* 0x000fe20000410000 */
[C---:B------:R-:W-:Y:S02]  /*5d70*/  ISETP.LT.OR P0, PT, R134.reuse, R226, P0 ;  /* 0x000000e28600720c */ /* 0x040fe40000701670 */
[----:B------:R-:W-:Y:S01]  /*5d80*/  ISETP.GE.AND P2, PT, R134, R235, PT ;  /* 0x000000eb8600720c */ /* 0x000fe20003f46270 */
[----:B------:R2:W3:Y:S01]  /*5d90*/  MUFU.TANH R8, R0 ;  /* 0x0000000000087308 */ /* 0x0004e20000002400 */
[----:B------:R-:W-:Y:S01]  /*5da0*/  FSEL R100, R2, -INF , !P6 ;  /* 0xff80000002647808 */ /* 0x000fe20007000000 */
[----:B------:R-:W-:Y:S01]  /*5db0*/  FFMA.FTZ R2, R182, -R222, R13 ;  /* 0x800000deb6027223 */ /* 0x000fe2000001000d */
[----:B------:R-:W-:Y:S02]  /*5dc0*/  ISETP.LT.OR P5, PT, R134, R225, P5 ;  /* 0x000000e18600720c */ /* 0x000fe40002fa1670 */
[----:B------:R-:W-:-:S02]  /*5dd0*/  FSEL R203, R5, -INF , !P0 ;  /* 0xff80000005cb7808 */ /* 0x000fc40004000000 */
[----:B------:R-:W-:Y:S01]  /*5de0*/  ISETP.LT.OR P2, PT, R134, R227, P2 ;  /* 0x000000e38600720c */ /* 0x000fe20001741670 */
[----:B------:R-:W-:Y:S01]  /*5df0*/  MUFU.TANH R31, R31 ;  /* 0x0000001f001f7308 */ /* 0x000fe20000002400 */
[----:B------:R-:W-:Y:S02]  /*5e00*/  ISETP.GE.AND P0, PT, R136, R235, PT ;  /* 0x000000eb8800720c */ /* 0x000fe40003f06270 */
[----:B------:R-:W-:Y:S02]  /*5e10*/  ISETP.GE.AND P3, PT, R134, R232, PT ;  /* 0x000000e88600720c */ /* 0x000fe40003f66270 */
[----:B------:R-:W-:Y:S01]  /*5e20*/  FSEL R182, R2, -INF , !P5 ;  /* 0xff80000002b67808 */ /* 0x000fe20006800000 */
[-C--:B-1----:R-:W-:Y:S01]  /*5e30*/  FFMA.FTZ R2, R247, -R222.reuse, R32 ;  /* 0x800000def7027223 */ /* 0x082fe20000010020 */
[----:B------:R-:W-:Y:S01]  /*5e40*/  FSEL R199, R4, -INF , !P2 ;  /* 0xff80000004c77808 */ /* 0x000fe20005000000 */
[----:B--2---:R-:W-:Y:S01]  /*5e50*/  FFMA.FTZ R0, R181, -R222, R30 ;  /* 0x800000deb5007223 */ /* 0x004fe2000001001e */
[----:B------:R-:W-:Y:S01]  /*5e60*/  ISETP.LT.OR P0, PT, R136, R227, P0 ;  /* 0x000000e38800720c */ /* 0x000fe20000701670 */
[----:B------:R-:W-:Y:S01]  /*5e70*/  FMUL.FTZ R4, R35, c[0x0][0x2ec] ;  /* 0x0000bb0023047a20 */ /* 0x000fe20000410000 */
[----:B------:R-:W-:Y:S01]  /*5e80*/  ISETP.LT.OR P3, PT, R134, R224, P3 ;  /* 0x000000e08600720c */ /* 0x000fe20001f61670 */
[----:B------:R-:W1:Y:S01]  /*5e90*/  MUFU.TANH R9, R6 ;  /* 0x0000000600097308 */ /* 0x000e620000002400 */
[----:B------:R-:W-:Y:S01]  /*5ea0*/  ISETP.GE.AND P5, PT, R136, R234, PT ;  /* 0x000000ea8800720c */ /* 0x000fe20003fa6270 */
[----:B---3--:R-:W-:Y:S01]  /*5eb0*/  FFMA.FTZ R8, R177, -R222, R8 ;  /* 0x800000deb1087223 */ /* 0x008fe20000010008 */
[----:B------:R-:W-:-:S02]  /*5ec0*/  ISETP.GE.AND P1, PT, R135, R235, PT ;  /* 0x000000eb8700720c */ /* 0x000fc40003f26270 */
[C---:B------:R-:W-:Y:S02]  /*5ed0*/  ISETP.GE.AND P6, PT, R135.reuse, R234, PT ;  /* 0x000000ea8700720c */ /* 0x040fe40003fc6270 */
[----:B------:R-:W-:Y:S01]  /*5ee0*/  FSEL R198, R2, -INF , !P0 ;  /* 0xff80000002c67808 */ /* 0x000fe20004000000 */
[----:B------:R2:W3:Y:S01]  /*5ef0*/  MUFU.TANH R7, R4 ;  /* 0x0000000400077308 */ /* 0x0004e20000002400 */
[----:B------:R-:W-:Y:S01]  /*5f00*/  FSEL R193, R0, -INF , !P3 ;  /* 0xff80000000c17808 */ /* 0x000fe20005800000 */
[----:B------:R-:W-:Y:S01]  /*5f10*/  FFMA.FTZ R0, R184, -R222, R14 ;  /* 0x800000deb8007223 */ /* 0x000fe2000001000e */
[-C--:B------:R-:W-:Y:S02]  /*5f20*/  ISETP.LT.OR P5, PT, R136, R226.reuse, P5 ;  /* 0x000000e28800720c */ /* 0x080fe40002fa1670 */
[C---:B------:R-:W-:Y:S02]  /*5f30*/  ISETP.LT.OR P1, PT, R135.reuse, R227, P1 ;  /* 0x000000e38700720c */ /* 0x040fe40000f21670 */
[C---:B------:R-:W-:Y:S01]  /*5f40*/  ISETP.LT.OR P6, PT, R135.reuse, R226, P6 ;  /* 0x000000e28700720c */ /* 0x040fe200037c1670 */
[----:B------:R-:W4:Y:S01]  /*5f50*/  MUFU.TANH R6, R20 ;  /* 0x0000001400067308 */ /* 0x000f220000002400 */
[C---:B------:R-:W-:Y:S01]  /*5f60*/  ISETP.GE.AND P4, PT, R135.reuse, R233, PT ;  /* 0x000000e98700720c */ /* 0x040fe20003f86270 */
[----:B-1----:R-:W-:Y:S01]  /*5f70*/  FFMA.FTZ R9, R248, -R222, R9 ;  /* 0x800000def8097223 */ /* 0x002fe20000010009 */
[----:B------:R-:W-:-:S02]  /*5f80*/  ISETP.GE.AND P2, PT, R135, R232, PT ;  /* 0x000000e88700720c */ /* 0x000fc40003f46270 */
[----:B------:R-:W-:Y:S02]  /*5f90*/  FSEL R200, R8, -INF , !P5 ;  /* 0xff80000008c87808 */ /* 0x000fe40006800000 */
[----:B------:R-:W-:Y:S01]  /*5fa0*/  FSEL R202, R0, -INF , !P6 ;  /* 0xff80000000ca7808 */ /* 0x000fe20007000000 */
[----:B------:R-:W1:Y:S01]  /*5fb0*/  MUFU.TANH R5, R21 ;  /* 0x0000001500057308 */ /* 0x000e620000002400 */
[----:B--2---:R-:W-:Y:S01]  /*5fc0*/  FFMA.FTZ R4, R246, -R222, R18 ;  /* 0x800000def6047223 */ /* 0x004fe20000010012 */
[----:B------:R-:W-:Y:S01]  /*5fd0*/  ISETP.GT.AND P5, PT, R155, R154, PT ;  /* 0x0000009a9b00720c */ /* 0x000fe20003fa4270 */
[-C--:B------:R-:W-:Y:S01]  /*5fe0*/  FFMA.FTZ R0, R176, -R222.reuse, R31 ;  /* 0x800000deb0007223 */ /* 0x080fe2000001001f */
[----:B------:R-:W-:Y:S01]  /*5ff0*/  ISETP.LT.OR P4, PT, R135, R225, P4 ;  /* 0x000000e18700720c */ /* 0x000fe20002781670 */
[-C--:B---3--:R-:W-:Y:S01]  /*6000*/  FFMA.FTZ R7, R169, -R222.reuse, R7 ;  /* 0x800000dea9077223 */ /* 0x088fe20000010007 */
[----:B------:R-:W-:Y:S01]  /*6010*/  FSEL R197, R4, -INF , !P1 ;  /* 0xff80000004c57808 */ /* 0x000fe20004800000 */
[----:B------:R-:W-:Y:S01]  /*6020*/  FFMA.FTZ R4, R180, -R222, R10 ;  /* 0x800000deb4047223 */ /* 0x000fe2000001000a */
[----:B------:R-:W2:Y:S01]  /*6030*/  MUFU.TANH R22, R22 ;  /* 0x0000001600167308 */ /* 0x000ea20000002400 */
[----:B------:R-:W-:Y:S01]  /*6040*/  ISETP.LT.OR P2, PT, R135, R224, P2 ;  /* 0x000000e08700720c */ /* 0x000fe20001741670 */
[----:B----4-:R-:W-:Y:S01]  /*6050*/  FFMA.FTZ R6, R171, -R222, R6 ;  /* 0x800000deab067223 */ /* 0x010fe20000010006 */
[----:B------:R-:W-:-:S02]  /*6060*/  ISETP.GE.AND P3, PT, R136, R233, PT ;  /* 0x000000e98800720c */ /* 0x000fc40003f66270 */
[----:B------:R-:W-:Y:S02]  /*6070*/  FSEL R180, R4, -INF , !P4 ;  /* 0xff80000004b47808 */ /* 0x000fe40006000000 */
[----:B------:R-:W-:Y:S01]  /*6080*/  FSEL R188, R0, -INF , !P2 ;  /* 0xff80000000bc7808 */ /* 0x000fe20005000000 */
[----:B------:R-:W3:Y:S01]  /*6090*/  MUFU.TANH R2, R23 ;  /* 0x0000001700027308 */ /* 0x000ee20000002400 */
[----:B------:R-:W-:Y:S01]  /*60a0*/  ISETP.GE.AND P1, PT, R136, R232, PT ;  /* 0x000000e88800720c */ /* 0x000fe20003f26270 */
[----:B-1----:R-:W-:Y:S01]  /*60b0*/  FFMA.FTZ R5, R167, -R222, R5 ;  /* 0x800000dea7057223 */ /* 0x002fe20000010005 */
[C---:B------:R-:W-:Y:S01]  /*60c0*/  ISETP.GE.AND P6, PT, R137.reuse, R235, PT ;  /* 0x000000eb8900720c */ /* 0x040fe20003fc6270 */
[----:B------:R-:W-:Y:S01]  /*60d0*/  IMAD.IADD R0, R204, 0x1, R96 ;  /* 0x00000001cc007824 */ /* 0x000fe200078e0260 */
[C---:B------:R-:W-:Y:S02]  /*60e0*/  ISETP.GE.AND P4, PT, R137.reuse, R234, PT ;  /* 0x000000ea8900720c */ /* 0x040fe40003f86270 */
[C---:B------:R-:W-:Y:S01]  /*60f0*/  ISETP.GE.AND P2, PT, R137.reuse, R233, PT ;  /* 0x000000e98900720c */ /* 0x040fe20003f46270 */
[----:B--2---:R-:W-:Y:S01]  /*6100*/  FFMA.FTZ R4, R170, -R222, R22 ;  /* 0x800000deaa047223 */ /* 0x004fe20000010016 */
[----:B------:R-:W-:-:S02]  /*6110*/  ISETP.GE.AND P0, PT, R137, R232, PT ;  /* 0x000000e88900720c */ /* 0x000fc40003f06270 */
[C---:B------:R-:W-:Y:S02]  /*6120*/  ISETP.LT.OR P3, PT, R136.reuse, R225, P3 ;  /* 0x000000e18800720c */ /* 0x040fe40001f61670 */
[----:B------:R-:W-:Y:S02]  /*6130*/  ISETP.LT.OR P1, PT, R136, R224, P1 ;  /* 0x000000e08800720c */ /* 0x000fe40000f21670 */
[C---:B------:R-:W-:Y:S01]  /*6140*/  ISETP.LT.OR P6, PT, R137.reuse, R227, P6 ;  /* 0x000000e38900720c */ /* 0x040fe200037c1670 */
[----:B---3--:R-:W-:Y:S01]  /*6150*/  FFMA.FTZ R2, R166, -R222, R2 ;  /* 0x800000dea6027223 */ /* 0x008fe20000010002 */
[C---:B------:R-:W-:Y:S02]  /*6160*/  ISETP.LT.OR P4, PT, R137.reuse, R226, P4 ;  /* 0x000000e28900720c */ /* 0x040fe40002781670 */
[C---:B------:R-:W-:Y:S02]  /*6170*/  ISETP.LT.OR P2, PT, R137.reuse, R225, P2 ;  /* 0x000000e18900720c */ /* 0x040fe40001741670 */
[----:B------:R-:W-:-:S02]  /*6180*/  ISETP.LT.OR P0, PT, R137, R224, P0 ;  /* 0x000000e08900720c */ /* 0x000fc40000701670 */
[----:B------:R-:W-:Y:S02]  /*6190*/  FSEL R176, R6, -INF , !P3 ;  /* 0xff80000006b07808 */ /* 0x000fe40005800000 */
[----:B------:R-:W-:Y:S02]  /*61a0*/  FSEL R181, R4, -INF , !P1 ;  /* 0xff80000004b57808 */ /* 0x000fe40004800000 */
[----:B------:R-:W-:Y:S02]  /*61b0*/  FSEL R196, R9, -INF , !P6 ;  /* 0xff80000009c47808 */ /* 0x000fe40007000000 */
[----:B------:R-:W-:Y:S02]  /*61c0*/  FSEL R201, R7, -INF , !P4 ;  /* 0xff80000007c97808 */ /* 0x000fe40006000000 */
[----:B------:R-:W-:Y:S02]  /*61d0*/  FSEL R177, R5, -INF , !P2 ;  /* 0xff80000005b17808 */ /* 0x000fe40005000000 */
[----:B------:R-:W-:Y:S01]  /*61e0*/  FSEL R184, R2, -INF , !P0 ;  /* 0xff80000002b87808 */ /* 0x000fe20004000000 */
[----:B------:R-:W-:Y:S05]  /*61f0*/  @!P5 BRA `(.L_x_998) ;  /* 0x000003d00000d947 */ /* 0x000fea0003800000 */
[----:B------:R-:W2:Y:S04]  /*6200*/  LDL R155, [R1+0x28] ;  /* 0x00002800019b7983 */ /* 0x000ea80000100800 */
[----:B------:R-:W3:Y:S01]  /*6210*/  LDL.64 R152, [R1+0x38] ;  /* 0x0000380001987983 */ /* 0x000ee20000100a00 */
[----:B------:R-:W-:Y:S01]  /*6220*/  ISETP.GE.AND P3, PT, R252, c[0x0][0x220], PT ;  /* 0x00008800fc007a0c */ /* 0x000fe20003f66270 */
[----:B------:R-:W-:Y:S01]  /*6230*/  BSSY B0, `(.L_x_999) ;  /* 0x0000038000007945 */ /* 0x000fe20003800000 */
[----:B------:R-:W-:-:S02]  /*6240*/  ISETP.GE.AND P1, PT, R249, c[0x0][0x220], PT ;  /* 0x00008800f9007a0c */ /* 0x000fc40003f26270 */
[----:B--2---:R-:W-:Y:S02]  /*6250*/  IADD3 R4, R155, -0x2, RZ ;  /* 0xfffffffe9b047810 */ /* 0x004fe40007ffe0ff */
[----:B---3--:R-:W-:-:S03]  /*6260*/  ISETP.GE.AND P4, PT, R152, c[0x0][0x220], PT ;  /* 0x0000880098007a0c */ /* 0x008fc60003f86270 */
[C---:B------:R-:W-:Y:S01]  /*6270*/  IMAD R2, R4.reuse, UR8, RZ ;  /* 0x0000000804027c24 */ /* 0x040fe2000f8e02ff */
[----:B------:R-:W-:Y:S01]  /*6280*/  SHF.R.S32.HI R6, RZ, 0x1f, R4 ;  /* 0x0000001fff067819 */ /* 0x000fe20000011404 */
[----:B------:R-:W-:-:S04]  /*6290*/  IMAD.WIDE.U32 R4, R4, UR9, R250 ;  /* 0x0000000904047c25 */ /* 0x000fc8000f8e00fa */
[----:B------:R-:W-:Y:S01]  /*62a0*/  IMAD R2, R6, UR9, R2 ;  /* 0x0000000906027c24 */ /* 0x000fe2000f8e0202 */
[C---:B------:R-:W-:Y:S02]  /*62b0*/  @!P3 LEA R12, P2, R4.reuse, c[0x0][0x168], 0x1 ;  /* 0x00005a00040cba11 */ /* 0x040fe400078408ff */
[C---:B------:R-:W-:Y:S01]  /*62c0*/  @!P1 LEA R10, P0, R4.reuse, c[0x0][0x168], 0x1 ;  /* 0x00005a00040a9a11 */ /* 0x040fe200078008ff */
[----:B------:R-:W-:Y:S01]  /*62d0*/  IMAD.IADD R5, R5, 0x1, R2 ;  /* 0x0000000105057824 */ /* 0x000fe200078e0202 */
[C---:B------:R-:W-:Y:S01]  /*62e0*/  @!P4 LEA R14, P6, R4.reuse, c[0x0][0x168], 0x1 ;  /* 0x00005a00040eca11 */ /* 0x040fe200078c08ff */
[----:B------:R1:W-:Y:S03]  /*62f0*/  @P4 STS [R223+0x6000], RZ ;  /* 0x006000ffdf004388 */ /* 0x0003e60000000800 */
[C-C-:B------:R-:W-:Y:S02]  /*6300*/  @!P3 LEA.HI.X R13, R4.reuse, c[0x0][0x16c], R5.reuse, 0x1, P2 ;  /* 0x00005b00040dba11 */ /* 0x140fe400010f0c05 */
[C---:B------:R-:W-:Y:S01]  /*6310*/  @!P4 LEA.HI.X R15, R4.reuse, c[0x0][0x16c], R5, 0x1, P6 ;  /* 0x00005b00040fca11 */ /* 0x040fe200030f0c05 */
[----:B------:R1:W-:Y:S01]  /*6320*/  @P4 STS [R223+0x6004], RZ ;  /* 0x006004ffdf004388 */ /* 0x0003e20000000800 */
[----:B------:R-:W-:-:S02]  /*6330*/  IADD3 R2, P6, R4, UR10, RZ ;  /* 0x0000000a04027c10 */ /* 0x000fc4000ffde0ff */
[----:B------:R-:W-:Y:S01]  /*6340*/  @!P1 LEA.HI.X R11, R4, c[0x0][0x16c], R5, 0x1, P0 ;  /* 0x00005b00040b9a11 */ /* 0x000fe200000f0c05 */
[----:B------:R1:W-:Y:S01]  /*6350*/  @P4 STS.64 [R223+0x6008], RZ ;  /* 0x006008ffdf004388 */ /* 0x0003e20000000a00 */
[C---:B------:R-:W-:Y:S02]  /*6360*/  @!P4 LEA R8, P2, R2.reuse, c[0x0][0x168], 0x1 ;  /* 0x00005a000208ca11 */ /* 0x040fe400078408ff */
[----:B------:R-:W-:Y:S01]  /*6370*/  IADD3.X R5, R5, UR11, RZ, P6, !PT ;  /* 0x0000000b05057c10 */ /* 0x000fe2000b7fe4ff */
[----:B------:R-:W-:Y:S01]  /*6380*/  @!PT LDS RZ, [RZ] ;  /* 0x00000000fffff984 */ /* 0x000fe20000000800 */
[----:B------:R-:W-:Y:S01]  /*6390*/  @!PT LDS RZ, [RZ] ;  /* 0x00000000fffff984 */ /* 0x000fe20000000800 */
[----:B------:R-:W-:Y:S01]  /*63a0*/  @!PT LDS RZ, [RZ] ;  /* 0x00000000fffff984 */ /* 0x000fe20000000800 */
[----:B------:R1:W-:Y:S01]  /*63b0*/  @!P4 LDGSTS.E.BYPASS.LTC128B.128 [R223+0x6000], [R14.64] ;  /* 0x060000000edfcfae */ /* 0x0003e2000b901d4c */
        /* <DEDUP_REMOVED lines=31> */
.L_x_1000:
[----:B------:R-:W-:Y:S05]  /*65b0*/  BSYNC B0 ;  /* 0x0000000000007941 */ /* 0x000fea0003800000 */
.L_x_999:
[----:B------:R-:W0:Y:S02]  /*65c0*/  LDGDEPBAR ;  /* 0x00000000000079af */ /* 0x000e240000000000 */
.L_x_998:
        /* <DEDUP_REMOVED lines=68> */
[----:B------:R-:W-:-:S05]  /*6a10*/  FFMA.FTZ R4, R51, c[0x0][0x23c], -R12 ;  /* 0x00008f0033047a23 */ /* 0x000fca000001080c */
[----:B------:R2:W-:Y:S01]  /*6a20*/  MUFU.EX2 R14, R2 ;  /* 0x00000002000e7308 */ /* 0x0005e20000000800 */
[----:B-1----:R-:W-:-:S07]  /*6a30*/  FMNMX.FTZ R8, R198, R3, !PT ;  /* 0x00000003c6087209 */ /* 0x002fce0007810000 */
        /* <DEDUP_REMOVED lines=11> */
[----:B------:R-:W1:Y:S05]  /*6af0*/  LDSM.16.MT88.4 R48, [R216+0x9000] ;  /* 0x00900000d830783b */ /* 0x000e6a0000004200 */
[----:B------:R4:W5:Y:S01]  /*6b00*/  MUFU.EX2 R206, R4 ;  /* 0x0000000400ce7308 */ /* 0x0009620000000800 */
[----:B--2---:R-:W-:Y:S02]  /*6b10*/  FMNMX.FTZ R0, R138, R139, !PT ;  /* 0x0000008b8a007209 */ /* 0x004fe40007810000 */
[----:B---3--:R-:W-:-:S02]  /*6b20*/  F2FP.PACK_AB R7, R204, R207 ;  /* 0x000000cfcc07723e */ /* 0x008fc400000000ff */
[----:B------:R-:W-:-:S04]  /*6b30*/  FMNMX.FTZ R0, R141, R0, !PT ;  /* 0x000000008d007209 */ /* 0x000fc80007810000 */
[----:B------:R-:W-:Y:S01]  /*6b40*/  FMNMX.FTZ R0, R142, R0, !PT ;  /* 0x000000008e007209 */ /* 0x000fe20007810000 */
[----:B----4-:R-:W-:Y:S01]  /*6b50*/  FFMA.FTZ R4, R40, c[0x0][0x23c], -R2 ;  /* 0x00008f0028047a23 */ /* 0x010fe20000010802 */
[----:B-----5:R-:W-:Y:S02]  /*6b60*/  F2FP.PACK_AB R6, R206, R124 ;  /* 0x0000007cce06723e */ /* 0x020fe400000000ff */
[----:B------:R-:W-:Y:S01]  /*6b70*/  FMNMX.FTZ R0, R191, R0, !PT ;  /* 0x00000000bf007209 */ /* 0x000fe20007810000 */
[----:B------:R2:W-:Y:S03]  /*6b80*/  MUFU.EX2 R205, R4 ;  /* 0x0000000400cd7308 */ /* 0x0005e60000000800 */
[----:B------:R-:W-:-:S04]  /*6b90*/  FMNMX.FTZ R0, R192, R0, !PT ;  /* 0x00000000c0007209 */ /* 0x000fc80007810000 */
[----:B------:R-:W-:-:S04]  /*6ba0*/  FMNMX.FTZ R0, R194, R0, !PT ;  /* 0x00000000c2007209 */ /* 0x000fc80007810000 */
[----:B------:R-:W-:-:S04]  /*6bb0*/  FMNMX.FTZ R0, R120, R0, !PT ;  /* 0x0000000078007209 */ /* 0x000fc80007810000 */
[----:B------:R-:W-:Y:S01]  /*6bc0*/  FMNMX.FTZ R0, R195, R0, !PT ;  /* 0x00000000c3007209 */ /* 0x000fe20007810000 */
[----:B--2---:R-:W-:-:S03]  /*6bd0*/  FFMA.FTZ R4, R52, c[0x0][0x23c], -R2 ;  /* 0x00008f0034047a23 */ /* 0x004fc60000010802 */
[----:B------:R-:W-:Y:S01]  /*6be0*/  FMNMX.FTZ R3, R186, R0, !PT ;  /* 0x00000000ba037209 */ /* 0x000fe20007810000 */
[----:B------:R2:W3:Y:S01]  /*6bf0*/  MUFU.EX2 R252, R4 ;  /* 0x0000000400fc7308 */ /* 0x0004e20000000800 */
[----:B------:R-:W-:Y:S01]  /*6c00*/  FMNMX.FTZ R0, R196, R8, !PT ;  /* 0x00000008c4007209 */ /* 0x000fe20007810000 */
[----:B------:R-:W-:Y:S01]  /*6c10*/  FFMA.FTZ R8, R65, c[0x0][0x23c], -R12 ;  /* 0x00008f0041087a23 */ /* 0x000fe2000001080c */
[----:B------:R-:W-:Y:S01]  /*6c20*/  FMNMX.FTZ R3, R179, R3, !PT ;  /* 0x00000003b3037209 */ /* 0x000fe20007810000 */
[----:B------:R-:W-:Y:S03]  /*6c30*/  LDSM.16.MT88.4 R64, [R216+0x9400] ;  /* 0x00940000d840783b */ /* 0x000fe60000004200 */
[----:B------:R-:W-:Y:S01]  /*6c40*/  FMNMX.FTZ R3, R175, R3, !PT ;  /* 0x00000003af037209 */ /* 0x000fe20007810000 */
[----:B------:R-:W4:Y:S01]  /*6c50*/  SHFL.BFLY PT, R9, R0, 0x2, 0x1f ;  /* 0x0c401f0000097f89 */ /* 0x000f2200000e0000 */
[----:B------:R5:W-:Y:S02]  /*6c60*/  MUFU.EX2 R251, R8 ;  /* 0x0000000800fb7308 */ /* 0x000be40000000800 */
[----:B------:R-:W-:-:S04]  /*6c70*/  FMNMX.FTZ R3, R203, R3, !PT ;  /* 0x00000003cb037209 */ /* 0x000fc80007810000 */
[----:B------:R-:W-:Y:S02]  /*6c80*/  FMNMX.FTZ R3, R202, R3, !PT ;  /* 0x00000003ca037209 */ /* 0x000fe40007810000 */
[----:B--2---:R-:W-:Y:S02]  /*6c90*/  F2FP.PACK_AB R4, R14, R15 ;  /* 0x0000000f0e04723e */ /* 0x004fe400000000ff */
[----:B------:R-:W-:Y:S02]  /*6ca0*/  FMNMX.FTZ R3, R200, R3, !PT ;  /* 0x00000003c8037209 */ /* 0x000fe40007810000 */
[----:B---3--:R-:W-:Y:S02]  /*6cb0*/  F2FP.PACK_AB R5, R252, R205 ;  /* 0x000000cdfc05723e */ /* 0x008fe400000000ff */
[----:B------:R-:W-:Y:S01]  /*6cc0*/  FMNMX.FTZ R3, R201, R3, !PT ;  /* 0x00000003c9037209 */ /* 0x000fe20007810000 */
[----:B-----5:R-:W-:-:S04]  /*6cd0*/  FFMA.FTZ R8, R60, c[0x0][0x23c], -R12 ;  /* 0x00008f003c087a23 */ /* 0x020fc8000001080c */
[C---:B-1----:R-:W-:Y:S01]  /*6ce0*/  HMMA.16816.F32 R116, R4.reuse, R48, RZ ;  /* 0x000000300474723c */ /* 0x042fe200000018ff */
[----:B------:R1:W2:Y:S01]  /*6cf0*/  MUFU.EX2 R250, R8 ;  /* 0x0000000800fa7308 */ /* 0x0002a20000000800 */
[----:B----4-:R-:W-:Y:S02]  /*6d00*/  FMNMX.FTZ R0, R0, R9, !PT ;  /* 0x0000000900007209 */ /* 0x010fe40007810000 */
[----:B------:R-:W3:Y:S04]  /*6d10*/  SHFL.BFLY PT, R9, R3, 0x2, 0x1f ;  /* 0x0c401f0003097f89 */ /* 0x000ee800000e0000 */
[C---:B------:R-:W-:Y:S01]  /*6d20*/  HMMA.16816.F32 R112, R4.reuse, R56, RZ ;  /* 0x000000380470723c */ /* 0x040fe200000018ff */
[----:B------:R-:W4:Y:S07]  /*6d30*/  SHFL.BFLY PT, R10, R0, 0x1, 0x1f ;  /* 0x0c201f00000a7f89 */ /* 0x000f2e00000e0000 */
[----:B------:R-:W-:Y:S01]  /*6d40*/  HMMA.16816.F32 R84, R4, R72, RZ ;  /* 0x000000480454723c */ /* 0x000fe200000018ff */
[----:B-1----:R-:W-:-:S04]  /*6d50*/  FFMA.FTZ R8, R62, c[0x0][0x23c], -R2 ;  /* 0x00008f003e087a23 */ /* 0x002fc80000010802 */
[----:B------:R1:W-:Y:S03]  /*6d60*/  MUFU.EX2 R244, R8 ;  /* 0x0000000800f47308 */ /* 0x0003e60000000800 */
[----:B------:R-:W-:Y:S01]  /*6d70*/  HMMA.16816.F32 R52, R4, R80, RZ ;  /* 0x000000500434723c */ /* 0x000fe200000018ff */
[----:B---3--:R-:W-:-:S07]  /*6d80*/  FMNMX.FTZ R3, R3, R9, !PT ;  /* 0x0000000903037209 */ /* 0x008fce0007810000 */
[C---:B------:R-:W-:Y:S01]  /*6d90*/  HMMA.16816.F32 R44, R4.reuse, R88, RZ ;  /* 0x00000058042c723c */ /* 0x040fe200000018ff */
[----:B----4-:R-:W-:Y:S01]  /*6da0*/  FMNMX.FTZ R105, R0, R10, !PT ;  /* 0x0000000a00697209 */ /* 0x010fe20007810000 */
[----:B------:R-:W3:Y:S01]  /*6db0*/  SHFL.BFLY PT, R13, R3, 0x1, 0x1f ;  /* 0x0c201f00030d7f89 */ /* 0x000ee200000e0000 */
[----:B--2---:R-:W-:Y:S01]  /*6dc0*/  F2FP.PACK_AB R10, R250, R251 ;  /* 0x000000fbfa0a723e */ /* 0x004fe200000000ff */
[----:B-1----:R-:W-:Y:S01]  /*6dd0*/  FFMA.FTZ R8, R63, c[0x0][0x23c], -R2 ;  /* 0x00008f003f087a23 */ /* 0x002fe20000010802 */
[C---:B------:R-:W-:Y:S01]  /*6de0*/  FSETP.NEU.FTZ.AND P0, PT, R105.reuse, -INF , PT ;  /* 0xff8000006900780b */ /* 0x040fe20003f1d000 */
[----:B------:R-:W-:Y:S01]  /*6df0*/  FMUL.FTZ R0, R105, c[0x0][0x23c] ;  /* 0x00008f0069007a20 */ /* 0x000fe20000410000 */
[----:B------:R-:W1:Y:S01]  /*6e00*/  LDSM.16.MT88.4 R60, [R218+0x9400] ;  /* 0x00940000da3c783b */ /* 0x000e620000004200 */
[----:B------:R2:W4:Y:S01]  /*6e10*/  MUFU.EX2 R245, R8 ;  /* 0x0000000800f57308 */ /* 0x0005220000000800 */
[----:B------:R-:W-:Y:S02]  /*6e20*/  HMMA.16816.F32 R40, R4, R96, RZ ;  /* 0x000000600428723c */ /* 0x000fe400000018ff */
[----:B------:R-:W-:-:S06]  /*6e30*/  FSEL R0, R0, RZ, P0 ;  /* 0x000000ff00007208 */ /* 0x000fcc0000000000 */
[----:B------:R-:W-:Y:S01]  /*6e40*/  HMMA.16816.F32 R36, R4, R50, RZ ;  /* 0x000000320424723c */ /* 0x000fe200000018ff */
[----:B--2---:R-:W-:-:S07]  /*6e50*/  FFMA.FTZ R8, R68, c[0x0][0x23c], -R2 ;  /* 0x00008f0044087a23 */ /* 0x004fce0000010802 */
[C---:B------:R-:W-:Y:S01]  /*6e60*/  HMMA.16816.F32 R32, R4.reuse, R58, RZ ;  /* 0x0000003a0420723c */ /* 0x040fe200000018ff */
[----:B------:R-:W2:Y:S01]  /*6e70*/  LDSM.16.MT88.4 R68, [R216+0xa400] ;  /* 0x00a40000d844783b */ /* 0x000ea20000004200 */
[----:B----4-:R-:W-:Y:S01]  /*6e80*/  F2FP.PACK_AB R9, R245, R244 ;  /* 0x000000f4f509723e */ /* 0x010fe200000000ff */
[----:B------:R4:W-:Y:S05]  /*6e90*/  MUFU.EX2 R246, R8 ;  /* 0x0000000800f67308 */ /* 0x0009ea0000000800 */
[C---:B------:R-:W-:Y:S08]  /*6ea0*/  HMMA.16816.F32 R28, R4.reuse, R74, RZ ;  /* 0x0000004a041c723c */ /* 0x040ff000000018ff */
[----:B------:R-:W-:Y:S01]  /*6eb0*/  HMMA.16816.F32 R24, R4, R82, RZ ;  /* 0x000000520418723c */ /* 0x000fe200000018ff */
[----:B----4-:R-:W-:-:S02]  /*6ec0*/  FFMA.FTZ R8, R76, c[0x0][0x23c], -R2 ;  /* 0x00008f004c087a23 */ /* 0x010fc40000010802 */
[----:B------:R-:W4:Y:S02]  /*6ed0*/  LDSM.16.MT88.4 R76, [R218+0xa400] ;  /* 0x00a40000da4c783b */ /* 0x000f240000004200 */
[----:B------:R5:W1:Y:S03]  /*6ee0*/  MUFU.EX2 R247, R8 ;  /* 0x0000000800f77308 */ /* 0x000a660000000800 */
[C---:B------:R-:W-:Y:S08]  /*6ef0*/  HMMA.16816.F32 R20, R4.reuse, R90, RZ ;  /* 0x0000005a0414723c */ /* 0x040ff000000018ff */
[----:B------:R-:W-:Y:S07]  /*6f00*/  HMMA.16816.F32 R16, R4, R98, RZ ;  /* 0x000000620410723c */ /* 0x000fee00000018ff */
[--C-:B------:R-:W-:Y:S01]  /*6f10*/  FFMA.FTZ R4, R104, c[0x0][0x23c], -R0.reuse ;  /* 0x00008f0068047a23 */ /* 0x100fe20000010800 */
[----:B---3--:R-:W-:Y:S01]  /*6f20*/  FMNMX.FTZ R104, R3, R13, !PT ;  /* 0x0000000d03687209 */ /* 0x008fe20007810000 */
[----:B------:R-:W-:Y:S01]  /*6f30*/  FFMA.FTZ R3, R140, c[0x0][0x23c], -R0 ;  /* 0x00008f008c037a23 */ /* 0x000fe20000010800 */
[----:B-----5:R-:W-:Y:S01]  /*6f40*/  F2FP.PACK_AB R8, R249, R248 ;  /* 0x000000f8f908723e */ /* 0x020fe200000000ff */
[----:B------:R3:W-:Y:S01]  /*6f50*/  MUFU.EX2 R243, R4 ;  /* 0x0000000400f37308 */ /* 0x0007e20000000800 */
[----:B------:R-:W-:Y:S01]  /*6f60*/  FSETP.NEU.FTZ.AND P0, PT, R104, -INF , PT ;  /* 0xff8000006800780b */ /* 0x000fe20003f1d000 */
[----:B------:R-:W-:Y:S01]  /*6f70*/  FFMA.FTZ R13, R107, c[0x0][0x23c], -R2 ;  /* 0x00008f006b0d7a23 */ /* 0x000fe20000010802 */
[----:B-1----:R-:W-:-:S05]  /*6f80*/  F2FP.PACK_AB R11, R247, R246 ;  /* 0x000000f6f70b723e */ /* 0x002fca00000000ff */
[----:B------:R1:W-:Y:S02]  /*6f90*/  MUFU.EX2 R241, R3 ;  /* 0x0000000300f17308 */ /* 0x0003e40000000800 */
[----:B------:R-:W-:Y:S01]  /*6fa0*/  HMMA.16816.F32 R116, R8, R64, R116 ;  /* 0x000000400874723c */ /* 0x000fe20000001874 */
[----:B---3--:R-:W-:-:S07]  /*6fb0*/  FFMA.FTZ R4, R144, c[0x0][0x23c], -R0 ;  /* 0x00008f0090047a23 */ /* 0x008fce0000010800 */
[----:B------:R-:W-:Y:S01]  /*6fc0*/  HMMA.16816.F32 R132, R8, R60, R112 ;  /* 0x0000003c0884723c */ /* 0x000fe20000001870 */
[----:B------:R3:W-:Y:S01]  /*6fd0*/  MUFU.EX2 R242, R4 ;  /* 0x0000000400f27308 */ /* 0x0007e20000000800 */
[----:B-1----:R-:W-:-:S06]  /*6fe0*/  FMUL.FTZ R3, R104, c[0x0][0x23c] ;  /* 0x00008f0068037a20 */ /* 0x002fcc0000410000 */
[----:B--2---:R-:W-:Y:S01]  /*6ff0*/  HMMA.16816.F32 R148, R8, R68, R84 ;  /* 0x000000440894723c */ /* 0x004fe20000001854 */
[----:B------:R-:W-:-:S06]  /*7000*/  FSEL R3, R3, RZ, P0 ;  /* 0x000000ff03037208 */ /* 0x000fcc0000000000 */
[----:B------:R-:W-:Y:S01]  /*7010*/  MOV R87, R124 ;  /* 0x0000007c00577202 */ /* 0x000fe20000000f00 */
[----:B----4-:R-:W-:Y:S01]  /*7020*/  HMMA.16816.F32 R164, R8, R76, R52 ;  /* 0x0000004c08a4723c */ /* 0x010fe20000001834 */
[----:B---3--:R-:W-:-:S04]  /*7030*/  FFMA.FTZ R4, R143, c[0x0][0x23c], -R0 ;  /* 0x00008f008f047a23 */ /* 0x008fc80000010800 */
[----:B------:R1:W2:Y:S03]  /*7040*/  MUFU.EX2 R240, R4 ;  /* 0x0000000400f07308 */ /* 0x0002a60000000800 */
[C---:B------:R-:W-:Y:S08]  /*7050*/  HMMA.16816.F32 R160, R8.reuse, R92, R44 ;  /* 0x0000005c08a0723c */ /* 0x040ff0000000182c */
[----:B------:R-:W-:Y:S01]  /*7060*/  HMMA.16816.F32 R156, R8, R108, R40 ;  /* 0x0000006c089c723c */ /* 0x000fe20000001828 */
[----:B-1----:R-:W-:Y:S01]  /*7070*/  FFMA.FTZ R4, R138, c[0x0][0x23c], -R3 ;  /* 0x00008f008a047a23 */ /* 0x002fe20000010803 */
[----:B--2---:R-:W-:-:S06]  /*7080*/  F2FP.PACK_AB R6, R240, R242 ;  /* 0x000000f2f006723e */ /* 0x004fcc00000000ff */
        /* <DEDUP_REMOVED lines=8> */
[----:B-1----:R-:W-:Y:S01]  /*7110*/  FFMA.FTZ R4, R141, c[0x0][0x23c], -R3 ;  /* 0x00008f008d047a23 */ /* 0x002fe20000010803 */
[----:B--2---:R-:W-:-:S03]  /*7120*/  F2FP.PACK_AB R5, R236, R239 ;  /* 0x000000efec05723e */ /* 0x004fc600000000ff */
[----:B------:R1:W-:Y:S02]  /*7130*/  MUFU.EX2 R237, R4 ;  /* 0x0000000400ed7308 */ /* 0x0003e40000000800 */
[----:B-1----:R-:W-:Y:S02]  /*7140*/  FFMA.FTZ R4, R142, c[0x0][0x23c], -R3 ;  /* 0x00008f008e047a23 */ /* 0x002fe40000010803 */
[----:B------:R-:W-:Y:S04]  /*7150*/  HMMA.16816.F32 R140, R8, R94, R20 ;  /* 0x0000005e088c723c */ /* 0x000fe80000001814 */
[----:B------:R1:W2:Y:S03]  /*7160*/  MUFU.EX2 R238, R4 ;  /* 0x0000000400ee7308 */ /* 0x0002a60000000800 */
[----:B------:R-:W-:-:S05]  /*7170*/  FFMA.FTZ R8, R189, c[0x0][0x23c], -R0 ;  /* 0x00008f00bd087a23 */ /* 0x000fca0000010800 */
[----:B------:R3:W-:Y:S01]  /*7180*/  MUFU.EX2 R215, R8 ;  /* 0x0000000800d77308 */ /* 0x0007e20000000800 */
[----:B-1----:R-:W-:Y:S01]  /*7190*/  FFMA.FTZ R4, R185, c[0x0][0x23c], -R0 ;  /* 0x00008f00b9047a23 */ /* 0x002fe20000010800 */
[----:B--2---:R-:W-:-:S06]  /*71a0*/  F2FP.PACK_AB R7, R238, R237 ;  /* 0x000000edee07723e */ /* 0x004fcc00000000ff */
[----:B------:R1:W2:Y:S01]  /*71b0*/  MUFU.EX2 R212, R4 ;  /* 0x0000000400d47308 */ /* 0x0002a20000000800 */
[----:B---3--:R-:W-:-:S07]  /*71c0*/  FFMA.FTZ R8, R190, c[0x0][0x23c], -R0 ;  /* 0x00008f00be087a23 */ /* 0x008fce0000010800 */
[----:B------:R3:W-:Y:S08]  /*71d0*/  MUFU.EX2 R190, R13 ;  /* 0x0000000d00be7308 */ /* 0x0007f00000000800 */
[----:B------:R4:W-:Y:S01]  /*71e0*/  MUFU.EX2 R214, R8 ;  /* 0x0000000800d67308 */ /* 0x0009e20000000800 */
[----:B-1----:R-:W-:-:S07]  /*71f0*/  F2FP.PACK_AB R4, R241, R243 ;  /* 0x000000f3f104723e */ /* 0x002fce00000000ff */
[----:B------:R-:W-:Y:S01]  /*7200*/  HMMA.16816.F32 R32, R4, R56, RZ ;  /* 0x000000380420723c */ /* 0x000fe200000018ff */
[----:B---3--:R-:W-:-:S04]  /*7210*/  FFMA.FTZ R13, R187, c[0x0][0x23c], -R0 ;  /* 0x00008f00bb0d7a23 */ /* 0x008fc80000010800 */
[----:B------:R1:W-:Y:S01]  /*7220*/  MUFU.EX2 R189, R13 ;  /* 0x0000000d00bd7308 */ /* 0x0003e20000000800 */
[----:B----4-:R-:W-:Y:S02]  /*7230*/  FFMA.FTZ R8, R106, c[0x0][0x23c], -R0 ;  /* 0x00008f006a087a23 */ /* 0x010fe40000010800 */
[----:B------:R-:W-:Y:S01]  /*7240*/  HMMA.16816.F32 R40, R4, R48, RZ ;  /* 0x000000300428723c */ /* 0x000fe200000018ff */
[----:B------:R-:W-:-:S04]  /*7250*/  MOV R106, R207 ;  /* 0x000000cf006a7202 */ /* 0x000fc80000000f00 */
[----:B------:R3:W-:Y:S03]  /*7260*/  MUFU.EX2 R213, R8 ;  /* 0x0000000800d57308 */ /* 0x0007e60000000800 */
[----:B------:R-:W-:Y:S01]  /*7270*/  HMMA.16816.F32 R44, R4, R58, RZ ;  /* 0x0000003a042c723c */ /* 0x000fe200000018ff */
[----:B-1----:R-:W-:-:S07]  /*7280*/  FFMA.FTZ R13, R178, c[0x0][0x23c], -R0 ;  /* 0x00008f00b20d7a23 */ /* 0x002fce0000010800 */
[----:B------:R-:W-:Y:S01]  /*7290*/  HMMA.16816.F32 R24, R4, R96, RZ ;  /* 0x000000600418723c */ /* 0x000fe200000018ff */
[----:B------:R1:W-:Y:S01]  /*72a0*/  MUFU.EX2 R185, R13 ;  /* 0x0000000d00b97308 */ /* 0x0003e20000000800 */
[----:B---3--:R-:W-:-:S06]  /*72b0*/  FFMA.FTZ R8, R191, c[0x0][0x23c], -R3 ;  /* 0x00008f00bf087a23 */ /* 0x008fcc0000010803 */
[C---:B------:R-:W-:Y:S01]  /*72c0*/  HMMA.16816.F32 R48, R4.reuse, R50, RZ ;  /* 0x000000320430723c */ /* 0x040fe200000018ff */
[----:B------:R3:W-:Y:S07]  /*72d0*/  MUFU.EX2 R208, R8 ;  /* 0x0000000800d07308 */ /* 0x0007ee0000000800 */
[----:B------:R-:W-:Y:S01]  /*72e0*/  HMMA.16816.F32 R28, R4, R72, RZ ;  /* 0x00000048041c723c */ /* 0x000fe200000018ff */
[----:B-1----:R-:W-:-:S07]  /*72f0*/  FFMA.FTZ R13, R174, c[0x0][0x23c], -R0 ;  /* 0x00008f00ae0d7a23 */ /* 0x002fce0000010800 */
[----:B------:R-:W-:Y:S01]  /*7300*/  HMMA.16816.F32 R36, R4, R74, RZ ;  /* 0x0000004a0424723c */ /* 0x000fe200000018ff */
[----:B---3--:R-:W-:-:S04]  /*7310*/  FFMA.FTZ R8, R192, c[0x0][0x23c], -R3 ;  /* 0x00008f00c0087a23 */ /* 0x008fc80000010803 */
[----:B------:R1:W3:Y:S03]  /*7320*/  MUFU.EX2 R211, R8 ;  /* 0x0000000800d37308 */ /* 0x0002e60000000800 */
[C---:B------:R-:W-:Y:S08]  /*7330*/  HMMA.16816.F32 R20, R4.reuse, R80, RZ ;  /* 0x000000500414723c */ /* 0x040ff000000018ff */
[----:B------:R-:W-:Y:S01]  /*7340*/  HMMA.16816.F32 R52, R4, R82, RZ ;  /* 0x000000520434723c */ /* 0x000fe200000018ff */
[----:B-1----:R-:W-:-:S07]  /*7350*/  FFMA.FTZ R8, R194, c[0x0][0x23c], -R3 ;  /* 0x00008f00c2087a23 */ /* 0x002fce0000010803 */
[C---:B------:R-:W-:Y:S01]  /*7360*/  HMMA.16816.F32 R16, R4.reuse, R88, RZ ;  /* 0x000000580410723c */ /* 0x040fe200000018ff */
[----:B------:R1:W-:Y:S07]  /*7370*/  MUFU.EX2 R210, R8 ;  /* 0x0000000800d27308 */ /* 0x0003ee0000000800 */
[C---:B------:R-:W-:Y:S08]  /*7380*/  HMMA.16816.F32 R56, R4.reuse, R90, RZ ;  /* 0x0000005a0438723c */ /* 0x040ff000000018ff */
[----:B------:R-:W-:Y:S01]  /*7390*/  HMMA.16816.F32 R96, R4, R98, RZ ;  /* 0x000000620460723c */ /* 0x000fe200000018ff */
[----:B-1----:R-:W-:Y:S01]  /*73a0*/  FFMA.FTZ R8, R120, c[0x0][0x23c], -R3 ;  /* 0x00008f0078087a23 */ /* 0x002fe20000010803 */
[----:B------:R-:W-:-:S03]  /*73b0*/  MOV R120, R206 ;  /* 0x000000ce00787202 */ /* 0x000fc60000000f00 */
[----:B------:R1:W4:Y:S02]  /*73c0*/  MUFU.EX2 R209, R8 ;  /* 0x0000000800d17308 */ /* 0x0003240000000800 */
[----:B--2---:R-:W-:Y:S02]  /*73d0*/  F2FP.PACK_AB R4, R215, R212 ;  /* 0x000000d4d704723e */ /* 0x004fe400000000ff */
[----:B---3--:R-:W-:Y:S02]  /*73e0*/  F2FP.PACK_AB R5, R211, R208 ;  /* 0x000000d0d305723e */ /* 0x008fe400000000ff */
[----:B------:R-:W-:Y:S01]  /*73f0*/  F2FP.PACK_AB R6, R213, R214 ;  /* 0x000000d6d506723e */ /* 0x000fe200000000ff */
[----:B-1----:R-:W-:Y:S01]  /*7400*/  FFMA.FTZ R8, R123, c[0x0][0x23c], -R12 ;  /* 0x00008f007b087a23 */ /* 0x002fe2000001080c */
[----:B----4-:R-:W-:-:S03]  /*7410*/  F2FP.PACK_AB R7, R209, R210 ;  /* 0x000000d2d107723e */ /* 0x010fc600000000ff */
[----:B------:R1:W-:Y:S04]  /*7420*/  MUFU.EX2 R207, R8 ;  /* 0x0000000800cf7308 */ /* 0x0003e80000000800 */
[C---:B------:R-:W-:Y:S01]  /*7430*/  HMMA.16816.F32 R112, R4.reuse, R60, R32 ;  /* 0x0000003c0470723c */ /* 0x040fe20000001820 */
[----:B------:R-:W-:Y:S06]  /*7440*/  LDSM.16.MT88.4 R32, [R216+0xb800] ;  /* 0x00b80000d820783b */ /* 0x000fec0000004200 */
[----:B------:R-:W-:Y:S01]  /*7450*/  MOV R61, R205 ;  /* 0x000000cd003d7202 */ /* 0x000fe20000000f00 */
[----:B------:R-:W-:Y:S01]  /*7460*/  HMMA.16816.F32 R88, R4, R68, R28 ;  /* 0x000000440458723c */ /* 0x000fe2000000181c */
[----:B------:R-:W-:Y:S01]  /*7470*/  MOV R60, R204 ;  /* 0x000000cc003c7202 */ /* 0x000fe20000000f00 */
[----:B------:R-:W-:Y:S01]  /*7480*/  LDSM.16.MT88.4 R28, [R218+0xb800] ;  /* 0x00b80000da1c783b */ /* 0x000fe20000004200 */
[----:B-1----:R-:W-:-:S04]  /*7490*/  FFMA.FTZ R8, R121, c[0x0][0x23c], -R12 ;  /* 0x00008f0079087a23 */ /* 0x002fc8000001080c */
[----:B------:R-:W-:Y:S01]  /*74a0*/  MOV R68, R87 ;  /* 0x0000005700447202 */ /* 0x000fe20000000f00 */
[----:B------:R1:W-:Y:S01]  /*74b0*/  MUFU.EX2 R206, R8 ;  /* 0x0000000800ce7308 */ /* 0x0003e20000000800 */
[----:B------:R-:W-:Y:S01]  /*74c0*/  HMMA.16816.F32 R84, R4, R76, R20 ;  /* 0x0000004c0454723c */ /* 0x000fe20000001814 */
[----:B------:R-:W2:Y:S01]  /*74d0*/  LDSM.16.MT88.4 R20, [R216+0x9800] ;  /* 0x00980000d814783b */ /* 0x000ea20000004200 */
[----:B------:R-:W-:-:S06]  /*74e0*/  MOV R69, R61 ;  /* 0x0000003d00457202 */ /* 0x000fcc0000000f00 */
        /* <DEDUP_REMOVED lines=8> */
[----:B----4-:R-:W-:-:S04]  /*7570*/  FFMA.FTZ R8, R100, c[0x0][0x23c], -R12 ;  /* 0x00008f0064087a23 */ /* 0x010fc8000001080c */
[----:B------:R4:W5:Y:S03]  /*7580*/  MUFU.EX2 R204, R8 ;  /* 0x0000000800cc7308 */ /* 0x0009660000000800 */
[C---:B------:R-:W-:Y:S08]  /*7590*/  HMMA.16816.F32 R48, R4.reuse, R62, R44 ;  /* 0x0000003e0430723c */ /* 0x040ff0000000182c */
[----:B------:R-:W-:Y:S01]  /*75a0*/  HMMA.16816.F32 R40, R4, R78, R52 ;  /* 0x0000004e0428723c */ /* 0x000fe20000001834 */
[----:B----4-:R-:W-:-:S07]  /*75b0*/  FFMA.FTZ R8, R173, c[0x0][0x23c], -R2 ;  /* 0x00008f00ad087a23 */ /* 0x010fce0000010802 */
[C---:B------:R-:W-:Y:S01]  /*75c0*/  HMMA.16816.F32 R36, R4.reuse, R70, R36 ;  /* 0x000000460424723c */ /* 0x040fe20000001824 */
[----:B------:R4:W-:Y:S07]  /*75d0*/  MUFU.EX2 R194, R8 ;  /* 0x0000000800c27308 */ /* 0x0009ee0000000800 */
[C---:B------:R-:W-:Y:S08]  /*75e0*/  HMMA.16816.F32 R44, R4.reuse, R94, R56 ;  /* 0x0000005e042c723c */ /* 0x040ff00000001838 */
[----:B------:R-:W-:Y:S01]  /*75f0*/  HMMA.16816.F32 R52, R4, R110, R96 ;  /* 0x0000006e0434723c */ /* 0x000fe20000001860 */
[----:B----4-:R-:W-:-:S04]  /*7600*/  FFMA.FTZ R8, R172, c[0x0][0x23c], -R2 ;  /* 0x00008f00ac087a23 */ /* 0x010fc80000010802 */
[----:B------:R4:W1:Y:S02]  /*7610*/  MUFU.EX2 R192, R8 ;  /* 0x0000000800c07308 */ /* 0x0008640000000800 */
[----:B------:R-:W-:Y:S01]  /*7620*/  FFMA.FTZ R4, R183, c[0x0][0x23c], -R0 ;  /* 0x00008f00b7047a23 */ /* 0x000fe20000010800 */
[----:B-----5:R-:W-:-:S05]  /*7630*/  F2FP.PACK_AB R6, R204, R205 ;  /* 0x000000cdcc06723e */ /* 0x020fca00000000ff */
[----:B------:R5:W-:Y:S01]  /*7640*/  MUFU.EX2 R183, R13 ;  /* 0x0000000d00b77308 */ /* 0x000be20000000800 */
[----:B----4-:R-:W-:-:S07]  /*7650*/  FFMA.FTZ R8, R122, c[0x0][0x23c], -R2 ;  /* 0x00008f007a087a23 */ /* 0x010fce0000010802 */
[----:B------:R4:W-:Y:S01]  /*7660*/  MUFU.EX2 R187, R4 ;  /* 0x0000000400bb7308 */ /* 0x0009e20000000800 */
[----:B-1----:R-:W-:Y:S01]  /*7670*/  F2FP.PACK_AB R5, R192, R194 ;  /* 0x000000c2c005723e */ /* 0x002fe200000000ff */
[----:B-----5:R-:W-:-:S06]  /*7680*/  FFMA.FTZ R13, R195, c[0x0][0x23c], -R3 ;  /* 0x00008f00c30d7a23 */ /* 0x020fcc0000010803 */
[----:B------:R1:W5:Y:S01]  /*7690*/  MUFU.EX2 R191, R8 ;  /* 0x0000000800bf7308 */ /* 0x0003620000000800 */
[----:B------:R-:W-:-:S07]  /*76a0*/  MOV R195, R60 ;  /* 0x0000003c00c37202 */ /* 0x000fce0000000f00 */
[----:B------:R2:W-:Y:S01]  /*76b0*/  MUFU.EX2 R178, R13 ;  /* 0x0000000d00b27308 */ /* 0x0005e20000000800 */
[----:B----4-:R-:W-:Y:S01]  /*76c0*/  F2FP.PACK_AB R4, R206, R207 ;  /* 0x000000cfce04723e */ /* 0x010fe200000000ff */
[----:B-1----:R-:W1:Y:S01]  /*76d0*/  LDSM.16.MT88.4 R8, [R216+0xa800] ;  /* 0x00a80000d808783b */ /* 0x002e620000004200 */
[----:B-----5:R-:W-:Y:S01]  /*76e0*/  F2FP.PACK_AB R7, R190, R191 ;  /* 0x000000bfbe07723e */ /* 0x020fe200000000ff */
[----:B--2---:R-:W-:Y:S01]  /*76f0*/  FFMA.FTZ R13, R186, c[0x0][0x23c], -R3 ;  /* 0x00008f00ba0d7a23 */ /* 0x004fe20000010803 */
[----:B------:R-:W-:-:S05]  /*7700*/  MOV R186, R120 ;  /* 0x0000007800ba7202 */ /* 0x000fca0000000f00 */
[C---:B------:R-:W-:Y:S01]  /*7710*/  HMMA.16816.F32 R116, R4.reuse, R20, R116 ;  /* 0x000000140474723c */ /* 0x040fe20000001874 */
[----:B------:R2:W4:Y:S07]  /*7720*/  MUFU.EX2 R107, R13 ;  /* 0x0000000d006b7308 */ /* 0x00052e0000000800 */
[C---:B---3--:R-:W-:Y:S08]  /*7730*/  HMMA.16816.F32 R132, R4.reuse, R16, R132 ;  /* 0x000000100484723c */ /* 0x048ff00000001884 */
[----:B------:R-:W-:Y:S01]  /*7740*/  HMMA.16816.F32 R164, R4, R24, R164 ;  /* 0x0000001804a4723c */ /* 0x000fe200000018a4 */
[----:B--2---:R-:W-:Y:S01]  /*7750*/  FFMA.FTZ R13, R179, c[0x0][0x23c], -R3 ;  /* 0x00008f00b30d7a23 */ /* 0x004fe20000010803 */
[----:B------:R-:W-:-:S03]  /*7760*/  MOV R179, R106 ;  /* 0x0000006a00b37202 */ /* 0x000fc60000000f00 */
[----:B------:R2:W-:Y:S03]  /*7770*/  MUFU.EX2 R106, R13 ;  /* 0x0000000d006a7308 */ /* 0x0005e60000000800 */
[C---:B------:R-:W-:Y:S08]  /*7780*/  HMMA.16816.F32 R56, R4.reuse, R32, R160 ;  /* 0x000000200438723c */ /* 0x040ff000000018a0 */
[----:B-1----:R-:W-:Y:S01]  /*7790*/  HMMA.16816.F32 R148, R4, R8, R148 ;  /* 0x000000080494723c */ /* 0x002fe20000001894 */
[----:B--2---:R-:W-:-:S07]  /*77a0*/  FFMA.FTZ R13, R175, c[0x0][0x23c], -R3 ;  /* 0x00008f00af0d7a23 */ /* 0x004fce0000010803 */
[C---:B------:R-:W-:Y:S01]  /*77b0*/  HMMA.16816.F32 R96, R4.reuse, R28, R156 ;  /* 0x0000001c0460723c */ /* 0x040fe2000000189c */
[----:B------:R-:W-:Y:S01]  /*77c0*/  LDSM.16.MT88.4 R156, [R216+0xac00] ;  /* 0x00ac0000d89c783b */ /* 0x000fe20000004200 */
[----:B------:R1:W2:Y:S03]  /*77d0*/  MUFU.EX2 R101, R13 ;  /* 0x0000000d00657308 */ /* 0x0002a60000000800 */
[----:B------:R-:W-:Y:S03]  /*77e0*/  LDSM.16.MT88.4 R172, [R218+0xac00] ;  /* 0x00ac0000daac783b */ /* 0x000fe60000004200 */
        /* <DEDUP_REMOVED lines=16> */
[C---:B------:R-:W-:Y:S01]  /*78f0*/  HMMA.16816.F32 R64, R4.reuse, R22, R64 ;  /* 0x000000160440723c */ /* 0x040fe20000001840 */
[----:B------:R-:W-:Y:S02]  /*7900*/  MOV R180, R69 ;  /* 0x0000004500b47202 */ /* 0x000fe40000000f00 */
[----:B------:R1:W2:Y:S05]  /*7910*/  MUFU.EX2 R23, R8 ;  /* 0x0000000800177308 */ /* 0x0002aa0000000800 */
[C---:B------:R-:W-:Y:S01]  /*7920*/  HMMA.16816.F32 R108, R4.reuse, R20, R124 ;  /* 0x00000014046c723c */ /* 0x040fe2000000187c */
[----:B------:R-:W-:Y:S07]  /*7930*/  LDSM.16.MT88.4 R124, [R216+0x9c00] ;  /* 0x009c0000d87c783b */ /* 0x000fee0000004200 */
[----:B------:R-:W-:Y:S01]  /*7940*/  HMMA.16816.F32 R48, R4, R18, R48 ;  /* 0x000000120430723c */ /* 0x000fe20000001830 */
[----:B-1----:R-:W-:Y:S01]  /*7950*/  FFMA.FTZ R8, R176, c[0x0][0x23c], -R12 ;  /* 0x00008f00b0087a23 */ /* 0x002fe2000001080c */
[----:B------:R-:W-:-:S02]  /*7960*/  MOV R176, R15 ;  /* 0x0000000f00b07202 */ /* 0x000fc40000000f00 */
[----:B--2---:R-:W-:Y:S01]  /*7970*/  F2FP.PACK_AB R92, R23, R100 ;  /* 0x00000064175c723e */ /* 0x004fe200000000ff */
[----:B------:R1:W-:Y:S03]  /*7980*/  MUFU.EX2 R22, R8 ;  /* 0x0000000800167308 */ /* 0x0003e60000000800 */
[C---:B------:R-:W-:Y:S08]  /*7990*/  HMMA.16816.F32 R128, R4.reuse, R16, R112 ;  /* 0x000000100480723c */ /* 0x040ff00000001870 */
[----:B------:R-:W-:Y:S01]  /*79a0*/  HMMA.16816.F32 R160, R4, R24, R84 ;  /* 0x0000001804a0723c */ /* 0x000fe20000001854 */
[----:B-1----:R-:W-:-:S07]  /*79b0*/  FFMA.FTZ R8, R177, c[0x0][0x23c], -R12 ;  /* 0x00008f00b1087a23 */ /* 0x002fce000001080c */
[C---:B------:R-:W-:Y:S01]  /*79c0*/  HMMA.16816.F32 R36, R4.reuse, R10, R36 ;  /* 0x0000000a0424723c */ /* 0x040fe20000001824 */
[----:B------:R-:W-:Y:S01]  /*79d0*/  MOV R25, R14 ;  /* 0x0000000e00197202 */ /* 0x000fe20000000f00 */
[----:B------:R1:W2:Y:S06]  /*79e0*/  MUFU.EX2 R21, R8 ;  /* 0x0000000800157308 */ /* 0x0002ac0000000800 */
[C---:B------:R-:W-:Y:S08]  /*79f0*/  HMMA.16816.F32 R40, R4.reuse, R26, R40 ;  /* 0x0000001a0428723c */ /* 0x040ff00000001828 */
[----:B------:R-:W-:Y:S01]  /*7a00*/  HMMA.16816.F32 R68, R4, R32, R72 ;  /* 0x000000200444723c */ /* 0x000fe20000001848 */
[----:B-1----:R-:W-:Y:S01]  /*7a10*/  FFMA.FTZ R8, R193, c[0x0][0x23c], -R2 ;  /* 0x00008f00c1087a23 */ /* 0x002fe20000010802 */
[----:B--2---:R-:W-:-:S03]  /*7a20*/  F2FP.PACK_AB R94, R21, R22 ;  /* 0x00000016155e723e */ /* 0x004fc600000000ff */
[----:B------:R1:W-:Y:S03]  /*7a30*/  MUFU.EX2 R20, R8 ;  /* 0x0000000800147308 */ /* 0x0003e60000000800 */
[C---:B------:R-:W-:Y:S08]  /*7a40*/  HMMA.16816.F32 R44, R4.reuse, R34, R44 ;  /* 0x00000022042c723c */ /* 0x040ff0000000182c */
[----:B------:R-:W-:Y:S01]  /*7a50*/  HMMA.16816.F32 R84, R4, R28, R80 ;  /* 0x0000001c0454723c */ /* 0x000fe20000001850 */
[----:B------:R-:W-:Y:S01]  /*7a60*/  LDSM.16.MT88.4 R80, [R216+0xbc00] ;  /* 0x00bc0000d850783b */ /* 0x000fe20000004200 */
[----:B-1----:R-:W-:-:S06]  /*7a70*/  FFMA.FTZ R8, R188, c[0x0][0x23c], -R2 ;  /* 0x00008f00bc087a23 */ /* 0x002fcc0000010802 */
[----:B------:R-:W-:Y:S01]  /*7a80*/  HMMA.16816.F32 R52, R4, R30, R52 ;  /* 0x0000001e0434723c */ /* 0x000fe20000001834 */
[----:B------:R-:W1:Y:S01]  /*7a90*/  LDSM.16.MT88.4 R4, [R218+0xbc00] ;  /* 0x00bc0000da04783b */ /* 0x000e620000004200 */
[----:B------:R2:W3:Y:S02]  /*7aa0*/  MUFU.EX2 R19, R8 ;  /* 0x0000000800137308 */ /* 0x0004e40000000800 */
[--C-:B--2---:R-:W-:Y:S01]  /*7ab0*/  FFMA.FTZ R8, R181, c[0x0][0x23c], -R2.reuse ;  /* 0x00008f00b5087a23 */ /* 0x104fe20000010802 */
[----:B---3--:R-:W-:Y:S01]  /*7ac0*/  F2FP.PACK_AB R93, R19, R20 ;  /* 0x00000014135d723e */ /* 0x008fe200000000ff */
[----:B------:R-:W-:-:S04]  /*7ad0*/  FFMA.FTZ R2, R184, c[0x0][0x23c], -R2 ;  /* 0x00008f00b8027a23 */ /* 0x000fc80000010802 */
[----:B------:R2:W-:Y:S08]  /*7ae0*/  MUFU.EX2 R17, R8 ;  /* 0x0000000800117308 */ /* 0x0005f00000000800 */
[----:B------:R3:W4:Y:S01]  /*7af0*/  MUFU.EX2 R18, R2 ;  /* 0x0000000200127308 */ /* 0x0007220000000800 */
[----:B--2---:R-:W-:-:S04]  /*7b00*/  FADD.FTZ R8, R180, R252 ;  /* 0x000000fcb4087221 */ /* 0x004fc80000010000 */
[----:B------:R-:W-:Y:S02]  /*7b10*/  FADD.FTZ R8, R179, R8 ;  /* 0x00000008b3087221 */ /* 0x000fe40000010000 */
[----:B---3--:R-:W-:Y:S01]  /*7b20*/  FFMA.FTZ R2, R199, c[0x0][0x23c], -R0 ;  /* 0x00008f00c7027a23 */ /* 0x008fe20000010800 */
[----:B----4-:R-:W-:-:S03]  /*7b30*/  F2FP.PACK_AB R95, R18, R17 ;  /* 0x00000011125f723e */ /* 0x010fc600000000ff */
[----:B------:R2:W-:Y:S04]  /*7b40*/  MUFU.EX2 R16, R2 ;  /* 0x0000000200107308 */ /* 0x0005e80000000800 */
[C---:B-1----:R-:W-:Y:S08]  /*7b50*/  HMMA.16816.F32 R88, R92.reuse, R4, R96 ;  /* 0x000000045c58723c */ /* 0x042ff00000001860 */
[----:B------:R-:W-:Y:S01]  /*7b60*/  HMMA.16816.F32 R116, R92, R124, R116 ;  /* 0x0000007c5c74723c */ /* 0x000fe20000001874 */
[----:B--2---:R-:W-:-:S04]  /*7b70*/  FFMA.FTZ R2, R197, c[0x0][0x23c], -R0 ;  /* 0x00008f00c5027a23 */ /* 0x004fc80000010800 */
        /* <DEDUP_REMOVED lines=109> */
[----:B------:R-:W-:Y:S06]  /*8250*/  BAR.SYNC.DEFER_BLOCKING 0x0 ;  /* 0x0000000000007b1d */ /* 0x000fec0000010000 */
[----:B------:R-:W1:Y:S01]  /*8260*/  S2R R248, SR_TID.X ;  /* 0x0000000000f87919 */ /* 0x000e620000002100 */
[----:B--2---:R-:W-:-:S05]  /*8270*/  IMAD.MOV.U32 R249, RZ, RZ, R182 ;  /* 0x000000fffff97224 */ /* 0x004fca00078e00b6 */
[----:B------:R-:W-:Y:S02]  /*8280*/  IADD3 R2, R249, -0x2, RZ ;  /* 0xfffffffef9027810 */ /* 0x000fe40007ffe0ff */
[----:B---3--:R-:W-:Y:S02]  /*8290*/  ISETP.GE.AND P4, PT, R176, c[0x0][0x220], PT ;  /* 0x00008800b0007a0c */ /* 0x008fe40003f86270 */
[----:B----4-:R-:W-:Y:S01]  /*82a0*/  ISETP.GE.AND P3, PT, R179, c[0x0][0x220], PT ;  /* 0x00008800b3007a0c */ /* 0x010fe20003f66270 */
[----:B-1----:R-:W-:Y:S01]  /*82b0*/  IMAD R0, R2, UR6, RZ ;  /* 0x0000000602007c24 */ /* 0x002fe2000f8e02ff */
        /* <DEDUP_REMOVED lines=59> */
[----:B------:R-:W1:Y:S04]  /*8670*/  LDSM.16.M88.4 R36, [R219+0x6800] ;  /* 0x00680000db24783b */ /* 0x000e680000000200 */
[----:B------:R-:W1:Y:S04]  /*8680*/  LDSM.16.M88.4 R40, [R219+0x6400] ;  /* 0x00640000db28783b */ /* 0x000e680000000200 */
[----:B------:R-:W1:Y:S01]  /*8690*/  LDSM.16.M88.4 R32, [R219+0x6c00] ;  /* 0x006c0000db20783b */ /* 0x000e620000000200 */
[----:B--2---:R-:W-:Y:S01]  /*86a0*/  HMMA.16816.F32 R236, R8, R28, RZ ;  /* 0x0000001c08ec723c */ /* 0x004fe200000018ff */
[----:B------:R-:W-:-:S02]  /*86b0*/  IMAD.MOV.U32 R252, RZ, RZ, R195 ;  /* 0x000000fffffc7224 */ /* 0x000fc400078e00c3 */
        /* <DEDUP_REMOVED lines=18> */
[----:B------:R-:W2:Y:S04]  /*87e0*/  LDSM.16.M88.4 R8, [R221] ;  /* 0x00000000dd08783b */ /* 0x000ea80000000200 */
[----:B------:R-:W-:Y:S03]  /*87f0*/  LDSM.16.M88.4 R16, [R217+0x7c00] ;  /* 0x007c0000d910783b */ /* 0x000fe60000000200 */
[C---:B-1----:R-:W-:Y:S08]  /*8800*/  HMMA.16816.F32 R180, R12.reuse, R44, R64 ;  /* 0x0000002c0cb4723c */ /* 0x042ff00000001840 */
[C---:B------:R-:W-:Y:S08]  /*8810*/  HMMA.16816.F32 R188, R12.reuse, R36, R48 ;  /* 0x000000240cbc723c */ /* 0x040ff00000001830 */
[C---:B------:R-:W-:Y:S08]  /*8820*/  HMMA.16816.F32 R176, R12.reuse, R40, R56 ;  /* 0x000000280cb0723c */ /* 0x040ff00000001838 */
[C---:B------:R-:W-:Y:S01]  /*8830*/  HMMA.16816.F32 R64, R12.reuse, R32, R28 ;  /* 0x000000200c40723c */ /* 0x040fe2000000181c */
[----:B------:R-:W-:Y:S07]  /*8840*/  LDSM.16.M88.4 R28, [R217+0x7000] ;  /* 0x00700000d91c783b */ /* 0x000fee0000000200 */
[C---:B------:R-:W-:Y:S08]  /*8850*/  HMMA.16816.F32 R60, R12.reuse, R46, R60 ;  /* 0x0000002e0c3c723c */ /* 0x040ff0000000183c */
[C---:B------:R-:W-:Y:S08]  /*8860*/  HMMA.16816.F32 R52, R12.reuse, R42, R52 ;  /* 0x0000002a0c34723c */ /* 0x040ff00000001834 */
[C---:B------:R-:W-:Y:S08]  /*8870*/  HMMA.16816.F32 R48, R12.reuse, R38, R108 ;  /* 0x000000260c30723c */ /* 0x040ff0000000186c */
[----:B------:R-:W-:Y:S01]  /*8880*/  HMMA.16816.F32 R12, R12, R34, R4 ;  /* 0x000000220c0c723c */ /* 0x000fe20000001804 */
[----:B------:R-:W1:Y:S07]  /*8890*/  LDSM.16.M88.4 R4, [R220+0x3000] ;  /* 0x00300000dc04783b */ /* 0x000e6e0000000200 */
[C---:B--2---:R-:W-:Y:S08]  /*88a0*/  HMMA.16816.F32 R240, R8.reuse, R36, R200 ;  /* 0x0000002408f0723c */ /* 0x044ff000000018c8 */
[C---:B------:R-:W-:Y:S08]  /*88b0*/  HMMA.16816.F32 R236, R8.reuse, R44, R236 ;  /* 0x0000002c08ec723c */ /* 0x040ff000000018ec */
[C---:B------:R-:W-:Y:S08]  /*88c0*/  HMMA.16816.F32 R208, R8.reuse, R40, R208 ;  /* 0x0000002808d0723c */ /* 0x040ff000000018d0 */
[C---:B------:R-:W-:Y:S08]  /*88d0*/  HMMA.16816.F32 R244, R8.reuse, R32, R192 ;  /* 0x0000002008f4723c */ /* 0x040ff000000018c0 */
[C---:B------:R-:W-:Y:S01]  /*88e0*/  HMMA.16816.F32 R200, R8.reuse, R46, R212 ;  /* 0x0000002e08c8723c */ /* 0x040fe200000018d4 */
[----:B------:R-:W-:Y:S07]  /*88f0*/  LDSM.16.M88.4 R44, [R219+0x7c00] ;  /* 0x007c0000db2c783b */ /* 0x000fee0000000200 */
[C---:B------:R-:W-:Y:S08]  /*8900*/  HMMA.16816.F32 R204, R8.reuse, R42, R204 ;  /* 0x0000002a08cc723c */ /* 0x040ff000000018cc */
[C---:B------:R-:W-:Y:S01]  /*8910*/  HMMA.16816.F32 R196, R8.reuse, R38, R196 ;  /* 0x0000002608c4723c */ /* 0x040fe200000018c4 */
[----:B------:R-:W-:Y:S07]  /*8920*/  LDSM.16.M88.4 R36, [R219+0x7000] ;  /* 0x00700000db24783b */ /* 0x000fee0000000200 */
[----:B------:R-:W-:Y:S01]  /*8930*/  HMMA.16816.F32 R56, R8, R34, R184 ;  /* 0x000000220838723c */ /* 0x000fe200000018b8 */
[----:B------:R-:W2:Y:S07]  /*8940*/  LDSM.16.M88.4 R8, [R220+0x2000] ;  /* 0x00200000dc08783b */ /* 0x000eae0000000200 */
        /* <DEDUP_REMOVED lines=10> */
[----:B------:R-:W1:Y:S04]  /*89f0*/  LDSM.16.M88.4 R4, [R221+0x3000] ;  /* 0x00300000dd04783b */ /* 0x000e680000000200 */
[----:B------:R-:W3:Y:S03]  /*8a00*/  LDSM.16.M88.4 R12, [R221+0x2000] ;  /* 0x00200000dd0c783b */ /* 0x000ee60000000200 */
[C---:B--2---:R-:W-:Y:S08]  /*8a10*/  HMMA.16816.F32 R184, R8.reuse, R28, R236 ;  /* 0x0000001c08b8723c */ /* 0x044ff000000018ec */
[C---:B------:R-:W-:Y:S08]  /*8a20*/  HMMA.16816.F32 R200, R8.reuse, R30, R200 ;  /* 0x0000001e08c8723c */ /* 0x040ff000000018c8 */
[C---:B------:R-:W-:Y:S08]  /*8a30*/  HMMA.16816.F32 R236, R8.reuse, R24, R208 ;  /* 0x0000001808ec723c */ /* 0x040ff000000018d0 */
[----:B------:R-:W-:Y:S08]  /*8a40*/  HMMA.16816.F32 R212, R8, R26, R204 ;  /* 0x0000001a08d4723c */ /* 0x000ff000000018cc */
[C---:B-1----:R-:W-:Y:S08]  /*8a50*/  HMMA.16816.F32 R24, R4.reuse, R38, R60 ;  /* 0x000000260418723c */ /* 0x042ff0000000183c */
[----:B------:R-:W-:Y:S08]  /*8a60*/  HMMA.16816.F32 R60, R4, R52, R176 ;  /* 0x00000034043c723c */ /* 0x000ff000000018b0 */
[C---:B------:R-:W-:Y:S08]  /*8a70*/  HMMA.16816.F32 R208, R8.reuse, R20, R240 ;  /* 0x0000001408d0723c */ /* 0x040ff000000018f0 */
[----:B------:R-:W-:Y:S01]  /*8a80*/  HMMA.16816.F32 R204, R8, R22, R196 ;  /* 0x0000001608cc723c */ /* 0x000fe200000018c4 */
[----:B------:R-:W-:Y:S07]  /*8a90*/  LDSM.16.M88.4 R20, [R217+0x8400] ;  /* 0x00840000d914783b */ /* 0x000fee0000000200 */
[C---:B------:R-:W-:Y:S01]  /*8aa0*/  HMMA.16816.F32 R28, R4.reuse, R36, R40 ;  /* 0x00000024041c723c */ /* 0x040fe20000001828 */
[----:B------:R-:W-:Y:S07]  /*8ab0*/  LDSM.16.M88.4 R40, [R217+0x8c00] ;  /* 0x008c0000d928783b */ /* 0x000fee0000000200 */
[C---:B------:R-:W-:Y:S08]  /*8ac0*/  HMMA.16816.F32 R64, R4.reuse, R54, R64 ;  /* 0x000000360440723c */ /* 0x040ff00000001840 */
[C---:B------:R-:W-:Y:S08]  /*8ad0*/  HMMA.16816.F32 R108, R4.reuse, R48, R108 ;  /* 0x00000030046c723c */ /* 0x040ff0000000186c */
[C---:B------:R-:W-:Y:S08]  /*8ae0*/  HMMA.16816.F32 R180, R4.reuse, R50, R180 ;  /* 0x0000003204b4723c */ /* 0x040ff000000018b4 */
[C---:B------:R-:W-:Y:S08]  /*8af0*/  HMMA.16816.F32 R192, R4.reuse, R44, R192 ;  /* 0x0000002c04c0723c */ /* 0x040ff000000018c0 */
[----:B------:R-:W-:Y:S01]  /*8b00*/  HMMA.16816.F32 R176, R4, R46, R32 ;  /* 0x0000002e04b0723c */ /* 0x000fe20000001820 */
[----:B------:R-:W1:Y:S04]  /*8b10*/  LDSM.16.M88.4 R4, [R220+0x5000] ;  /* 0x00500000dc04783b */ /* 0x000e680000000200 */
[----:B------:R-:W2:Y:S03]  /*8b20*/  LDSM.16.M88.4 R32, [R217+0x8800] ;  /* 0x00880000d920783b */ /* 0x000ea60000000200 */
[C---:B------:R-:W-:Y:S08]  /*8b30*/  HMMA.16816.F32 R188, R8.reuse, R16, R244 ;  /* 0x0000001008bc723c */ /* 0x040ff000000018f4 */
[----:B------:R-:W-:Y:S01]  /*8b40*/  HMMA.16816.F32 R56, R8, R18, R56 ;  /* 0x000000120838723c */ /* 0x000fe20000001838 */
[----:B------:R-:W5:Y:S04]  /*8b50*/  LDSM.16.M88.4 R16, [R217+0x8000] ;  /* 0x00800000d910783b */ /* 0x000f680000000200 */
[----:B------:R-:W1:Y:S03]  /*8b60*/  LDSM.16.M88.4 R8, [R220+0x4000] ;  /* 0x00400000dc08783b */ /* 0x000e660000000200 */
        /* <DEDUP_REMOVED lines=10> */
[C---:B--2---:R-:W-:Y:S08]  /*8c10*/  HMMA.16816.F32 R52, R4.reuse, R32, R108 ;  /* 0x000000200434723c */ /* 0x044ff0000000186c */
[C---:B------:R-:W-:Y:S08]  /*8c20*/  HMMA.16816.F32 R60, R4.reuse, R42, R176 ;  /* 0x0000002a043c723c */ /* 0x040ff000000018b0 */
[C---:B-----5:R-:W-:Y:S01]  /*8c30*/  HMMA.16816.F32 R188, R4.reuse, R16, R28 ;  /* 0x0000001004bc723c */ /* 0x060fe2000000181c */
[----:B------:R-:W-:Y:S07]  /*8c40*/  LDSM.16.M88.4 R28, [R219+0x8000] ;  /* 0x00800000db1c783b */ /* 0x000fee0000000200 */
[----:B------:R-:W-:Y:S01]  /*8c50*/  HMMA.16816.F32 R48, R4, R18, R24 ;  /* 0x000000120430723c */ /* 0x000fe20000001818 */
[----:B------:R-:W-:Y:S07]  /*8c60*/  LDSM.16.M88.4 R24, [R219+0x8400] ;  /* 0x00840000db18783b */ /* 0x000fee0000000200 */
[C---:B------:R-:W-:Y:S08]  /*8c70*/  HMMA.16816.F32 R108, R8.reuse, R16, R184 ;  /* 0x00000010086c723c */ /* 0x040ff000000018b8 */
[----:B------:R-:W-:Y:S01]  /*8c80*/  HMMA.16816.F32 R176, R8, R18, R196 ;  /* 0x0000001208b0723c */ /* 0x000fe200000018c4 */
[----:B------:R-:W1:Y:S07]  /*8c90*/  LDSM.16.M88.4 R16, [R219+0x8800] ;  /* 0x00880000db10783b */ /* 0x000e6e0000000200 */
[C---:B------:R-:W-:Y:S08]  /*8ca0*/  HMMA.16816.F32 R56, R4.reuse, R34, R180 ;  /* 0x000000220438723c */ /* 0x040ff000000018b4 */
[----:B------:R-:W-:Y:S08]  /*8cb0*/  HMMA.16816.F32 R36, R4, R22, R64 ;  /* 0x000000160424723c */ /* 0x000ff00000001840 */
[C---:B------:R-:W-:Y:S08]  /*8cc0*/  HMMA.16816.F32 R180, R8.reuse, R20, R200 ;  /* 0x0000001408b4723c */ /* 0x040ff000000018c8 */
[----:B------:R-:W-:Y:S01]  /*8cd0*/  HMMA.16816.F32 R184, R8, R22, R240 ;  /* 0x0000001608b8723c */ /* 0x000fe200000018f0 */
[----:B------:R-:W2:Y:S07]  /*8ce0*/  LDSM.16.M88.4 R20, [R219+0x8c00] ;  /* 0x008c0000db14783b */ /* 0x000eae0000000200 */
[----:B------:R-:W-:Y:S01]  /*8cf0*/  HMMA.16816.F32 R64, R4, R40, R192 ;  /* 0x000000280440723c */ /* 0x000fe200000018c0 */
[----:B------:R-:W-:-:S07]  /*8d00*/  IMAD.SHL.U32 R248, R248, 0x2, RZ ;  /* 0x00000002f8f87824 */ /* 0x000fce00078e00ff */
[----:B-1----:R-:W-:Y:S01]  /*8d10*/  HMMA.16816.F32 R4, R12, R16, R52 ;  /* 0x000000100c04723c */ /* 0x002fe20000001834 */
[----:B------:R-:W-:-:S07]  /*8d20*/  LOP3.LUT R248, R248, 0x6, RZ, 0xc0, !PT ;  /* 0x00000006f8f87812 */ /* 0x000fce00078ec0ff */
[C---:B------:R-:W-:Y:S08]  /*8d30*/  HMMA.16816.F32 R192, R8.reuse, R32, R212 ;  /* 0x0000002008c0723c */ /* 0x040ff000000018d4 */
[C---:B------:R-:W-:Y:S08]  /*8d40*/  HMMA.16816.F32 R196, R8.reuse, R34, R236 ;  /* 0x0000002208c4723c */ /* 0x040ff000000018ec */
[C---:B------:R-:W-:Y:S08]  /*8d50*/  HMMA.16816.F32 R200, R8.reuse, R40, R208 ;  /* 0x0000002808c8723c */ /* 0x040ff000000018d0 */
[----:B------:R-:W-:Y:S08]  /*8d60*/  HMMA.16816.F32 R204, R8, R42, R204 ;  /* 0x0000002a08cc723c */ /* 0x000ff000000018cc */
[C---:B------:R-:W-:Y:S08]  /*8d70*/  HMMA.16816.F32 R8, R12.reuse, R18, R56 ;  /* 0x000000120c08723c */ /* 0x040ff00000001838 */
[C---:B------:R-:W-:Y:S08]  /*8d80*/  HMMA.16816.F32 R36, R12.reuse, R26, R36 ;  /* 0x0000001a0c24723c */ /* 0x040ff00000001824 */
[C---:B------:R-:W-:Y:S07]  /*8d90*/  HMMA.16816.F32 R208, R12.reuse, R30, R48 ;  /* 0x0000001e0cd0723c */ /* 0x040fee0000001830 */
[----:B------:R-:W-:Y:S01]  /*8da0*/  IADD3 R49, R249, -0x2, RZ ;  /* 0xfffffffef9317810 */ /* 0x000fe20007ffe0ff */
[----:B--2---:R-:W-:Y:S04]  /*8db0*/  HMMA.16816.F32 R32, R12, R20, R64 ;  /* 0x000000140c20723c */ /* 0x004fe80000001840 */
[----:B------:R-:W-:-:S04]  /*8dc0*/  IMAD R0, R49, 0x40, R248 ;  /* 0x0000004031007824 */ /* 0x000fc800078e02f8 */
[----:B----4-:R-:W-:Y:S02]  /*8dd0*/  IMAD.IADD R2, R230, 0x1, -R0 ;  /* 0x00000001e6027824 */ /* 0x010fe400078e0a00 */
[----:B------:R-:W-:Y:S02]  /*8de0*/  IMAD.MOV.U32 R237, RZ, RZ, R7 ;  /* 0x000000ffffed7224 */ /* 0x000fe400078e0007 */
[----:B------:R-:W-:Y:S01]  /*8df0*/  IMAD.MOV.U32 R236, RZ, RZ, R5 ;  /* 0x000000ffffec7224 */ /* 0x000fe200078e0005 */
[----:B------:R-:W-:Y:S01]  /*8e00*/  IABS R2, R2 ;  /* 0x0000000200027213 */ /* 0x000fe20000000000 */
[----:B------:R-:W-:Y:S02]  /*8e10*/  IMAD.MOV.U32 R55, RZ, RZ, R4 ;  /* 0x000000ffff377224 */ /* 0x000fe400078e0004 */
[----:B------:R-:W-:Y:S02]  /*8e20*/  IMAD.MOV.U32 R54, RZ, RZ, R6 ;  /* 0x000000ffff367224 */ /* 0x000fe400078e0006 */
[----:B------:R-:W1:Y:S01]  /*8e30*/  LDSM.16.M88.4 R4, [R221+0x4000] ;  /* 0x00400000dd04783b */ /* 0x000e620000000200 */
[----:B------:R-:W-:Y:S01]  /*8e40*/  MOV R3, R2 ;  /* 0x0000000200037202 */ /* 0x000fe20000000f00 */
        /* <DEDUP_REMOVED lines=9> */
[----:B------:R-:W-:Y:S01]  /*8ee0*/  HMMA.16816.F32 R188, R12, R28, R188 ;  /* 0x0000001c0cbc723c */ /* 0x000fe200000018bc */
[----:B------:R-:W-:Y:S01]  /*8ef0*/  IMAD.IADD R8, R229, 0x1, -R0 ;  /* 0x00000001e5087824 */ /* 0x000fe200078e0a00 */
[----:B------:R2:W-:Y:S01]  /*8f00*/  I2F R39, R3 ;  /* 0x0000000300277306 */ /* 0x0005e20000201400 */
[----:B------:R-:W-:-:S05]  /*8f10*/  IMAD.MOV.U32 R107, RZ, RZ, R37 ;  /* 0x000000ffff6b7224 */ /* 0x000fca00078e0025 */
[----:B------:R-:W-:Y:S01]  /*8f20*/  HMMA.16816.F32 R212, R12, R24, R44 ;  /* 0x000000180cd4723c */ /* 0x000fe2000000182c */
[----:B------:R-:W-:Y:S01]  /*8f30*/  IABS R2, R8 ;  /* 0x0000000800027213 */ /* 0x000fe20000000000 */
[----:B------:R-:W-:Y:S02]  /*8f40*/  IMAD.MOV.U32 R40, RZ, RZ, R10 ;  /* 0x000000ffff287224 */ /* 0x000fe400078e000a */
[----:B------:R-:W-:Y:S02]  /*8f50*/  IMAD.MOV.U32 R106, RZ, RZ, R11 ;  /* 0x000000ffff6a7224 */ /* 0x000fe400078e000b */
[----:B------:R-:W-:Y:S01]  /*8f60*/  IMAD.MOV.U32 R244, RZ, RZ, R252 ;  /* 0x000000fffff47224 */ /* 0x000fe200078e00fc */
[----:B------:R-:W-:Y:S01]  /*8f70*/  ISETP.GE.AND P1, PT, R0, R235, PT ;  /* 0x000000eb0000720c */ /* 0x000fe20003f26270 */
[----:B------:R-:W-:-:S04]  /*8f80*/  DEPBAR.LE SB0, 0x0 ;  /* 0x000080000000791a */ /* 0x000fc80000000000 */
[--C-:B--2---:R-:W-:Y:S01]  /*8f90*/  IMAD.IADD R3, R228, 0x1, -R0.reuse ;  /* 0x00000001e4037824 */ /* 0x104fe200078e0a00 */
[----:B------:R2:W-:Y:S01]  /*8fa0*/  I2F R38, R2 ;  /* 0x0000000200267306 */ /* 0x0005e20000201400 */
[----:B------:R-:W-:Y:S03]  /*8fb0*/  HMMA.16816.F32 R32, R12, R22, R60 ;  /* 0x000000160c20723c */ /* 0x000fe6000000183c */
[----:B------:R-:W-:Y:S01]  /*8fc0*/  IABS R8, R3 ;  /* 0x0000000300087213 */ /* 0x000fe20000000000 */
[----:B------:R-:W-:-:S05]  /*8fd0*/  IMAD.IADD R3, R231, 0x1, -R0 ;  /* 0x00000001e7037824 */ /* 0x000fca00078e0a00 */
[----:B------:R-:W-:Y:S02]  /*8fe0*/  IABS R3, R3 ;  /* 0x0000000300037213 */ /* 0x000fe40000000000 */
[----:B--2---:R-:W-:Y:S01]  /*8ff0*/  IADD3 R2, R0, 0x1, RZ ;  /* 0x0000000100027810 */ /* 0x004fe20007ffe0ff */
[----:B------:R2:W-:Y:S04]  /*9000*/  I2F R36, R8 ;  /* 0x0000000800247306 */ /* 0x0005e80000201400 */
[----:B------:R-:W-:Y:S02]  /*9010*/  IMAD.IADD R9, R230, 0x1, -R2 ;  /* 0x00000001e6097824 */ /* 0x000fe400078e0a02 */
[----:B--2---:R-:W-:-:S03]  /*9020*/  IMAD.MOV.U32 R8, RZ, RZ, R3 ;  /* 0x000000ffff087224 */ /* 0x004fc600078e0003 */
[----:B------:R-:W-:Y:S01]  /*9030*/  IABS R3, R9 ;  /* 0x0000000900037213 */ /* 0x000fe20000000000 */
[----:B------:R2:W-:Y:S01]  /*9040*/  I2F R15, R8 ;  /* 0x00000008000f7306 */ /* 0x0005e20000201400 */
[----:B------:R-:W-:-:S07]  /*9050*/  IMAD.IADD R10, R231, 0x1, -R2 ;  /* 0x00000001e70a7824 */ /* 0x000fce00078e0a02 */
[----:B------:R3:W-:Y:S01]  /*9060*/  I2F R37, R3 ;  /* 0x0000000300257306 */ /* 0x0007e20000201400 */
[----:B------:R-:W-:Y:S02]  /*9070*/  IMAD.MOV.U32 R12, RZ, RZ, R32 ;  /* 0x000000ffff0c7224 */ /* 0x000fe400078e0020 */
[--C-:B--2---:R-:W-:Y:S02]  /*9080*/  IMAD.IADD R8, R229, 0x1, -R2.reuse ;  /* 0x00000001e5087824 */ /* 0x104fe400078e0a02 */
[----:B---3--:R-:W-:-:S03]  /*9090*/  IMAD.IADD R3, R228, 0x1, -R2 ;  /* 0x00000001e4037824 */ /* 0x008fc600078e0a02 */
[----:B------:R-:W-:Y:S01]  /*90a0*/  IABS R8, R8 ;  /* 0x0000000800087213 */ /* 0x000fe20000000000 */
[----:B------:R-:W-:Y:S01]  /*90b0*/  IMAD.MOV.U32 R57, RZ, RZ, R33 ;  /* 0x000000ffff397224 */ /* 0x000fe200078e0021 */
[----:B------:R-:W-:Y:S01]  /*90c0*/  IABS R3, R3 ;  /* 0x0000000300037213 */ /* 0x000fe20000000000 */
[----:B------:R-:W-:Y:S02]  /*90d0*/  IMAD.MOV.U32 R251, RZ, RZ, R34 ;  /* 0x000000fffffb7224 */ /* 0x000fe400078e0022 */
[----:B------:R-:W-:Y:S02]  /*90e0*/  IMAD.MOV.U32 R247, RZ, RZ, R35 ;  /* 0x000000fffff77224 */ /* 0x000fe400078e0023 */
[----:B-1----:R-:W-:Y:S01]  /*90f0*/  HMMA.16816.F32 R32, R4, R28, R108 ;  /* 0x0000001c0420723c */ /* 0x002fe2000000186c */
[----:B------:R1:W-:Y:S01]  /*9100*/  I2F R28, R8 ;  /* 0x00000008001c7306 */ /* 0x0003e20000201400 */
[----:B------:R-:W-:Y:S01]  /*9110*/  IMAD.MOV.U32 R9, RZ, RZ, R3 ;  /* 0x000000ffff097224 */ /* 0x000fe200078e0003 */
[----:B------:R-:W-:-:S06]  /*9120*/  IABS R3, R10 ;  /* 0x0000000a00037213 */ /* 0x000fcc0000000000 */
[----:B------:R2:W-:Y:S01]  /*9130*/  I2F R13, R3 ;  /* 0x00000003000d7306 */ /* 0x0005e20000201400 */
[----:B-1----:R-:W-:-:S07]  /*9140*/  IADD3 R8, R0, 0x8, RZ ;  /* 0x0000000800087810 */ /* 0x002fce0007ffe0ff */
[----:B------:R1:W-:Y:S01]  /*9150*/  I2F R14, R9 ;  /* 0x00000009000e7306 */ /* 0x0003e20000201400 */
[----:B--2---:R-:W-:-:S05]  /*9160*/  IMAD.IADD R3, R229, 0x1, -R8 ;  /* 0x00000001e5037824 */ /* 0x004fca00078e0a08 */
[----:B------:R-:W-:Y:S02]  /*9170*/  IABS R3, R3 ;  /* 0x0000000300037213 */ /* 0x000fe40000000000 */
[----:B-1----:R-:W-:Y:S02]  /*9180*/  IADD3 R9, R230, -R8, RZ ;  /* 0x80000008e6097210 */ /* 0x002fe40007ffe0ff */
[----:B------:R1:W-:Y:S01]  /*9190*/  I2F R46, R3 ;  /* 0x00000003002e7306 */ /* 0x0003e20000201400 */
[----:B------:R-:W-:Y:S02]  /*91a0*/  IADD3 R10, R0, 0x9, RZ ;  /* 0x00000009000a7810 */ /* 0x000fe40007ffe0ff */
[----:B------:R-:W-:-:S05]  /*91b0*/  IABS R9, R9 ;  /* 0x0000000900097213 */ /* 0x000fca0000000000 */
[----:B------:R2:W-:Y:S01]  /*91c0*/  I2F R47, R9 ;  /* 0x00000009002f7306 */ /* 0x0005e20000201400 */
[----:B-1----:R-:W-:-:S05]  /*91d0*/  IMAD.IADD R3, R231, 0x1, -R8 ;  /* 0x00000001e7037824 */ /* 0x002fca00078e0a08 */
[----:B--2---:R-:W-:Y:S01]  /*91e0*/  IABS R9, R3 ;  /* 0x0000000300097213 */ /* 0x004fe20000000000 */
[----:B------:R-:W-:-:S05]  /*91f0*/  IMAD.IADD R3, R230, 0x1, -R10 ;  /* 0x00000001e6037824 */ /* 0x000fca00078e0a0a */
[----:B------:R-:W-:Y:S01]  /*9200*/  IABS R3, R3 ;  /* 0x0000000300037213 */ /* 0x000fe20000000000 */
[----:B------:R-:W-:-:S03]  /*9210*/  IMAD.IADD R11, R228, 0x1, -R8 ;  /* 0x00000001e40b7824 */ /* 0x000fc600078e0a08 */
[----:B------:R1:W-:Y:S01]  /*9220*/  I2F R44, R3 ;  /* 0x00000003002c7306 */ /* 0x0003e20000201400 */
[----:B------:R-:W-:Y:S01]  /*9230*/  HMMA.16816.F32 R180, R4, R24, R180 ;  /* 0x0000001804b4723c */ /* 0x000fe200000018b4 */
[----:B------:R-:W-:-:S06]  /*9240*/  IABS R11, R11 ;  /* 0x0000000b000b7213 */ /* 0x000fcc0000000000 */
[----:B------:R2:W-:Y:S01]  /*9250*/  I2F R43, R9 ;  /* 0x00000009002b7306 */ /* 0x0005e20000201400 */
[----:B------:R-:W-:Y:S01]  /*9260*/  HMMA.16816.F32 R184, R4, R26, R184 ;  /* 0x0000001a04b8723c */ /* 0x000fe200000018b8 */
[----:B-1----:R-:W-:-:S07]  /*9270*/  IMAD.IADD R3, R228, 0x1, -R10 ;  /* 0x00000001e4037824 */ /* 0x002fce00078e0a0a */
[----:B------:R-:W-:Y:S01]  /*9280*/  HMMA.16816.F32 R108, R4, R16, R192 ;  /* 0x00000010046c723c */ /* 0x000fe200000018c0 */
[----:B------:R-:W-:Y:S01]  /*9290*/  IABS R3, R3 ;  /* 0x0000000300037213 */ /* 0x000fe20000000000 */
[----:B--2---:R-:W-:-:S06]  /*92a0*/  IMAD.IADD R9, R229, 0x1, -R10 ;  /* 0x00000001e5097824 */ /* 0x004fcc00078e0a0a */
[C---:B------:R-:W-:Y:S01]  /*92b0*/  HMMA.16816.F32 R176, R4.reuse, R30, R176 ;  /* 0x0000001e04b0723c */ /* 0x040fe200000018b0 */
[----:B------:R-:W-:Y:S02]  /*92c0*/  IMAD.MOV.U32 R194, RZ, RZ, R12 ;  /* 0x000000ffffc27224 */ /* 0x000fe400078e000c */
[----:B------:R-:W-:Y:S01]  /*92d0*/  IMAD.IADD R12, R231, 0x1, -R10 ;  /* 0x00000001e70c7824 */ /* 0x000fe200078e0a0a */
[----:B------:R1:W-:Y:S04]  /*92e0*/  I2F R45, R11 ;  /* 0x0000000b002d7306 */ /* 0x0003e80000201400 */
[----:B------:R-:W-:Y:S01]  /*92f0*/  HMMA.16816.F32 R240, R4, R18, R196 ;  /* 0x0000001204f0723c */ /* 0x000fe200000018c4 */
[----:B------:R-:W-:-:S07]  /*9300*/  IABS R9, R9 ;  /* 0x0000000900097213 */ /* 0x000fce0000000000 */
[----:B------:R-:W-:Y:S01]  /*9310*/  HMMA.16816.F32 R24, R4, R20, R200 ;  /* 0x000000140418723c */ /* 0x000fe200000018c8 */
[----:B------:R2:W-:Y:S01]  /*9320*/  I2F R42, R9 ;  /* 0x00000009002a7306 */ /* 0x0005e20000201400 */
[----:B-1----:R-:W-:-:S06]  /*9330*/  IMAD.MOV.U32 R11, RZ, RZ, R3 ;  /* 0x000000ffff0b7224 */ /* 0x002fcc00078e0003 */
[----:B------:R-:W-:Y:S01]  /*9340*/  HMMA.16816.F32 R4, R4, R22, R204 ;  /* 0x000000160404723c */ /* 0x000fe200000018cc */
[----:B------:R-:W-:Y:S01]  /*9350*/  IABS R3, R12 ;  /* 0x0000000c00037213 */ /* 0x000fe20000000000 */
[----:B------:R-:W-:Y:S02]  /*9360*/  IMAD.MOV.U32 R196, RZ, RZ, R40 ;  /* 0x000000ffffc47224 */ /* 0x000fe400078e0028 */
[----:B------:R1:W-:Y:S01]  /*9370*/  I2F R40, R11 ;  /* 0x0000000b00287306 */ /* 0x0003e20000201400 */
[----:B--2---:R-:W-:-:S05]  /*9380*/  IADD3 R9, R0, 0x10, RZ ;  /* 0x0000001000097810 */ /* 0x004fca0007ffe0ff */
[----:B------:R-:W-:Y:S02]  /*9390*/  IMAD.IADD R12, R230, 0x1, -R9 ;  /* 0x00000001e60c7824 */ /* 0x000fe400078e0a09 */
[----:B-1----:R-:W-:-:S04]  /*93a0*/  IMAD.MOV.U32 R11, RZ, RZ, R3 ;  /* 0x000000ffff0b7224 */ /* 0x002fc800078e0003 */
[----:B------:R1:W-:Y:S01]  /*93b0*/  I2F R31, R11 ;  /* 0x0000000b001f7306 */ /* 0x0003e20000201400 */
[----:B------:R-:W-:-:S07]  /*93c0*/  IABS R3, R12 ;  /* 0x0000000c00037213 */ /* 0x000fce0000000000 */
[----:B------:R-:W-:Y:S01]  /*93d0*/  IMAD.MOV.U32 R200, RZ, RZ, R4 ;  /* 0x000000ffffc87224 */ /* 0x000fe200078e0004 */
[----:B------:R2:W-:Y:S01]  /*93e0*/  I2F R41, R3 ;  /* 0x0000000300297306 */ /* 0x0005e20000201400 */
[----:B-1----:R-:W-:-:S05]  /*93f0*/  IMAD.IADD R11, R229, 0x1, -R9 ;  /* 0x00000001e50b7824 */ /* 0x002fca00078e0a09 */
[----:B------:R-:W-:Y:S01]  /*9400*/  IABS R11, R11 ;  /* 0x0000000b000b7213 */ /* 0x000fe20000000000 */
[----:B--2---:R-:W-:-:S04]  /*9410*/  IMAD.IADD R3, R228, 0x1, -R9 ;  /* 0x00000001e4037824 */ /* 0x004fc800078e0a09 */
[----:B------:R-:W-:Y:S02]  /*9420*/  IMAD.MOV.U32 R4, RZ, RZ, R11 ;  /* 0x000000ffff047224 */ /* 0x000fe400078e000b */
[----:B------:R-:W-:Y:S01]  /*9430*/  IMAD.MOV.U32 R18, RZ, RZ, R27 ;  /* 0x000000ffff127224 */ /* 0x000fe200078e001b */
[----:B------:R-:W-:Y:S01]  /*9440*/  IABS R3, R3 ;  /* 0x0000000300037213 */ /* 0x000fe20000000000 */
[----:B------:R-:W-:Y:S01]  /*9450*/  IMAD.MOV.U32 R248, RZ, RZ, R6 ;  /* 0x000000fffff87224 */ /* 0x000fe200078e0006 */
[----:B------:R1:W-:Y:S01]  /*9460*/  I2F R27, R4 ;  /* 0x00000004001b7306 */ /* 0x0003e20000201400 */
[----:B------:R-:W-:Y:S02]  /*9470*/  IMAD.IADD R6, R231, 0x1, -R9 ;  /* 0x00000001e7067824 */ /* 0x000fe400078e0a09 */
[----:B------:R-:W-:Y:S02]  /*9480*/  IMAD.MOV.U32 R252, RZ, RZ, R5 ;  /* 0x000000fffffc7224 */ /* 0x000fe400078e0005 */
[----:B------:R-:W-:Y:S01]  /*9490*/  IMAD.MOV.U32 R5, RZ, RZ, R3 ;  /* 0x000000ffff057224 */ /* 0x000fe200078e0003 */
[----:B------:R-:W-:Y:S01]  /*94a0*/  IABS R3, R6 ;  /* 0x0000000600037213 */ /* 0x000fe20000000000 */
[----:B------:R-:W-:Y:S01]  /*94b0*/  IMAD.MOV.U32 R16, RZ, RZ, R26 ;  /* 0x000000ffff107224 */ /* 0x000fe200078e001a */
[----:B-1----:R-:W-:Y:S01]  /*94c0*/  IADD3 R4, R0, 0x11, RZ ;  /* 0x0000001100047810 */ /* 0x002fe20007ffe0ff */
[----:B------:R1:W-:Y:S04]  /*94d0*/  I2F R26, R5 ;  /* 0x00000005001a7306 */ /* 0x0003e80000201400 */
[----:B------:R-:W-:-:S02]  /*94e0*/  IMAD.IADD R6, R230, 0x1, -R4 ;  /* 0x00000001e6067824 */ /* 0x000fc400078e0a04 */
[----:B------:R-:W-:Y:S02]  /*94f0*/  IMAD.MOV.U32 R199, RZ, RZ, R25 ;  /* 0x000000ffffc77224 */ /* 0x000fe400078e0019 */
[----:B-1----:R-:W-:Y:S01]  /*9500*/  IMAD.MOV.U32 R5, RZ, RZ, R3 ;  /* 0x000000ffff057224 */ /* 0x002fe200078e0003 */
[----:B------:R-:W-:Y:S01]  /*9510*/  IABS R3, R6 ;  /* 0x0000000600037213 */ /* 0x000fe20000000000 */
[----:B------:R-:W-:Y:S02]  /*9520*/  IMAD.IADD R6, R229, 0x1, -R4 ;  /* 0x00000001e5067824 */ /* 0x000fe400078e0a04 */
[----:B------:R1:W-:Y:S01]  /*9530*/  I2F R25, R5 ;  /* 0x0000000500197306 */ /* 0x0003e20000201400 */
[----:B------:R-:W-:Y:S01]  /*9540*/  MOV R20, R7 ;  /* 0x0000000700147202 */ /* 0x000fe20000000f00 */
[----:B-1----:R-:W-:Y:S01]  /*9550*/  IMAD.MOV.U32 R5, RZ, RZ, R3 ;  /* 0x000000ffff057224 */ /* 0x002fe200078e0003 */
[----:B------:R-:W-:-:S05]  /*9560*/  IABS R3, R6 ;  /* 0x0000000600037213 */ /* 0x000fca0000000000 */
[----:B------:R1:W-:Y:S08]  /*9570*/  I2F R29, R3 ;  /* 0x00000003001d7306 */ /* 0x0003f00000201400 */
[----:B------:R-:W-:Y:S01]  /*9580*/  I2F R30, R5 ;  /* 0x00000005001e7306 */ /* 0x000fe20000201400 */
[----:B-1----:R-:W-:-:S07]  /*9590*/  FMUL.FTZ R3, R32, c[0x0][0x2ec] ;  /* 0x0000bb0020037a20 */ /* 0x002fce0000410000 */
[----:B------:R1:W2:Y:S01]  /*95a0*/  MUFU.TANH R5, R3 ;  /* 0x0000000300057308 */ /* 0x0002a20000002400 */
[----:B------:R-:W-:Y:S02]  /*95b0*/  FMUL.FTZ R11, R190, c[0x0][0x2ec] ;  /* 0x0000bb00be0b7a20 */ /* 0x000fe40000410000 */
[----:B-1----:R-:W-:-:S05]  /*95c0*/  FMUL.FTZ R3, R34, c[0x0][0x2ec] ;  /* 0x0000bb0022037a20 */ /* 0x002fca0000410000 */
[----:B------:R1:W-:Y:S01]  /*95d0*/  MUFU.TANH R7, R3 ;  /* 0x0000000300077308 */ /* 0x0003e20000002400 */
[----:B------:R-:W-:Y:S02]  /*95e0*/  IMAD.MOV.U32 R245, RZ, RZ, R24 ;  /* 0x000000fffff57224 */ /* 0x000fe400078e0018 */
[----:B-1----:R-:W-:-:S05]  /*95f0*/  FMUL.FTZ R3, R188, c[0x0][0x2ec] ;  /* 0x0000bb00bc037a20 */ /* 0x002fca0000410000 */
[----:B------:R1:W3:Y:S01]  /*9600*/  MUFU.TANH R6, R3 ;  /* 0x0000000300067308 */ /* 0x0002e20000002400 */
[----:B------:R-:W-:Y:S02]  /*9610*/  FMUL.FTZ R17, R189, c[0x0][0x2ec] ;  /* 0x0000bb00bd117a20 */ /* 0x000fe40000410000 */
[----:B------:R-:W-:-:S05]  /*9620*/  IMAD.MOV.U32 R189, RZ, RZ, R18 ;  /* 0x000000ffffbd7224 */ /* 0x000fca00078e0012 */
[----:B------:R-:W4:Y:S01]  /*9630*/  MUFU.TANH R11, R11 ;  /* 0x0000000b000b7308 */ /* 0x000f220000002400 */
[----:B-1----:R-:W-:-:S05]  /*9640*/  IMAD.IADD R3, R228, 0x1, -R4 ;  /* 0x00000001e4037824 */ /* 0x002fca00078e0a04 */
[----:B------:R-:W-:-:S04]  /*9650*/  IABS R3, R3 ;  /* 0x0000000300037213 */ /* 0x000fc80000000000 */
[----:B------:R1:W-:Y:S01]  /*9660*/  I2F R24, R3 ;  /* 0x0000000300187306 */ /* 0x0003e20000201400 */
[C---:B------:R-:W-:Y:S01]  /*9670*/  ISETP.GE.AND P5, PT, R0.reuse, R233, PT ;  /* 0x000000e90000720c */ /* 0x040fe20003fa6270 */
[-C--:B--2---:R-:W-:Y:S01]  /*9680*/  FFMA.FTZ R5, R39, -R222.reuse, R5 ;  /* 0x800000de27057223 */ /* 0x084fe20000010005 */
[----:B------:R-:W-:Y:S01]  /*9690*/  ISETP.LT.OR P1, PT, R0, R227, P1 ;  /* 0x000000e30000720c */ /* 0x000fe20000f21670 */
[----:B---3--:R-:W-:Y:S01]  /*96a0*/  FFMA.FTZ R6, R36, -R222, R6 ;  /* 0x800000de24067223 */ /* 0x008fe20000010006 */
[----:B------:R-:W-:Y:S01]  /*96b0*/  ISETP.LT.OR P5, PT, R0, R225, P5 ;  /* 0x000000e10000720c */ /* 0x000fe20002fa1670 */
[----:B-1----:R-:W-:-:S04]  /*96c0*/  FMUL.FTZ R3, R33, c[0x0][0x2ec] ;  /* 0x0000bb0021037a20 */ /* 0x002fc80000410000 */
[----:B------:R1:W2:Y:S01]  /*96d0*/  MUFU.TANH R18, R3 ;  /* 0x0000000300127308 */ /* 0x0002a20000002400 */
[C---:B------:R-:W-:Y:S02]  /*96e0*/  ISETP.GE.AND P6, PT, R0.reuse, R234, PT ;  /* 0x000000ea0000720c */ /* 0x040fe40003fc6270 */
[----:B------:R-:W-:Y:S01]  /*96f0*/  ISETP.GE.AND P0, PT, R0, R232, PT ;  /* 0x000000e80000720c */ /* 0x000fe20003f06270 */
[----:B------:R-:W-:Y:S01]  /*9700*/  IMAD.MOV.U32 R195, RZ, RZ, R55 ;  /* 0x000000ffffc37224 */ /* 0x000fe200078e0037 */
[----:B------:R-:W-:Y:S01]  /*9710*/  FSEL R238, R5, -INF , !P1 ;  /* 0xff80000005ee7808 */ /* 0x000fe20004800000 */
[----:B------:R-:W-:Y:S01]  /*9720*/  FFMA.FTZ R7, R38, -R222, R7 ;  /* 0x800000de26077223 */ /* 0x000fe20000010007 */
[----:B------:R-:W-:Y:S01]  /*9730*/  FSEL R55, R6, -INF , !P5 ;  /* 0xff80000006377808 */ /* 0x000fe20006800000 */
[----:B-1----:R-:W-:-:S04]  /*9740*/  FMUL.FTZ R3, R35, c[0x0][0x2ec] ;  /* 0x0000bb0023037a20 */ /* 0x002fc80000410000 */
[----:B------:R1:W-:Y:S01]  /*9750*/  MUFU.TANH R12, R3 ;  /* 0x00000003000c7308 */ /* 0x0003e20000002400 */
[----:B----4-:R-:W-:Y:S01]  /*9760*/  FFMA.FTZ R11, R15, -R222, R11 ;  /* 0x800000de0f0b7223 */ /* 0x010fe2000001000b */
[C---:B------:R-:W-:Y:S01]  /*9770*/  ISETP.LT.OR P6, PT, R0.reuse, R226, P6 ;  /* 0x000000e20000720c */ /* 0x040fe200037c1670 */
[----:B------:R-:W-:Y:S01]  /*9780*/  IMAD.IADD R5, R231, 0x1, -R4 ;  /* 0x00000001e7057824 */ /* 0x000fe200078e0a04 */
[C---:B------:R-:W-:Y:S01]  /*9790*/  ISETP.LT.OR P0, PT, R0.reuse, R224, P0 ;  /* 0x000000e00000720c */ /* 0x040fe20000701670 */
[----:B------:R-:W-:Y:S01]  /*97a0*/  IMAD.MOV.U32 R204, RZ, RZ, R56 ;  /* 0x000000ffffcc7224 */ /* 0x000fe200078e0038 */
[----:B------:R-:W-:Y:S02]  /*97b0*/  FSEL R239, R7, -INF , !P6 ;  /* 0xff80000007ef7808 */ /* 0x000fe40007000000 */
[----:B-1----:R-:W-:-:S05]  /*97c0*/  IADD3 R3, R0, 0x18, RZ ;  /* 0x0000001800037810 */ /* 0x002fca0007ffe0ff */
[----:B------:R-:W-:Y:S01]  /*97d0*/  IMAD.IADD R6, R230, 0x1, -R3 ;  /* 0x00000001e6067824 */ /* 0x000fe200078e0a03 */
[----:B------:R-:W-:Y:S01]  /*97e0*/  FSEL R56, R11, -INF , !P0 ;  /* 0xff8000000b387808 */ /* 0x000fe20004000000 */
[----:B------:R-:W-:Y:S01]  /*97f0*/  IMAD.MOV.U32 R205, RZ, RZ, R16 ;  /* 0x000000ffffcd7224 */ /* 0x000fe200078e0010 */
[C---:B------:R-:W-:Y:S02]  /*9800*/  ISETP.GE.AND P1, PT, R2.reuse, R235, PT ;  /* 0x000000eb0200720c */ /* 0x040fe40003f26270 */
[C---:B------:R-:W-:Y:S02]  /*9810*/  ISETP.GE.AND P6, PT, R2.reuse, R234, PT ;  /* 0x000000ea0200720c */ /* 0x040fe40003fc6270 */
[C---:B------:R-:W-:Y:S02]  /*9820*/  ISETP.GE.AND P5, PT, R2.reuse, R233, PT ;  /* 0x000000e90200720c */ /* 0x040fe40003fa6270 */
[----:B------:R-:W-:Y:S02]  /*9830*/  IABS R5, R5 ;  /* 0x0000000500057213 */ /* 0x000fe40000000000 */
[----:B------:R-:W-:-:S02]  /*9840*/  ISETP.GE.AND P0, PT, R2, R232, PT ;  /* 0x000000e80200720c */ /* 0x000fc40003f06270 */
[----:B------:R-:W-:Y:S01]  /*9850*/  IABS R6, R6 ;  /* 0x0000000600067213 */ /* 0x000fe20000000000 */
[----:B------:R-:W-:Y:S01]  /*9860*/  FMUL.FTZ R16, R191, c[0x0][0x2ec] ;  /* 0x0000bb00bf107a20 */ /* 0x000fe20000410000 */
[C---:B------:R-:W-:Y:S01]  /*9870*/  ISETP.LT.OR P1, PT, R2.reuse, R227, P1 ;  /* 0x000000e30200720c */ /* 0x040fe20000f21670 */
[----:B------:R1:W-:Y:S01]  /*9880*/  I2F R15, R5 ;  /* 0x00000005000f7306 */ /* 0x0003e20000201400 */
[C---:B------:R-:W-:Y:S02]  /*9890*/  ISETP.LT.OR P6, PT, R2.reuse, R226, P6 ;  /* 0x000000e20200720c */ /* 0x040fe400037c1670 */
[C---:B------:R-:W-:Y:S02]  /*98a0*/  ISETP.LT.OR P5, PT, R2.reuse, R225, P5 ;  /* 0x000000e10200720c */ /* 0x040fe40002fa1670 */
[----:B------:R-:W-:Y:S01]  /*98b0*/  ISETP.LT.OR P0, PT, R2, R224, P0 ;  /* 0x000000e00200720c */ /* 0x000fe20000701670 */
[----:B------:R-:W-:Y:S02]  /*98c0*/  IMAD.IADD R2, R229, 0x1, -R3 ;  /* 0x00000001e5027824 */ /* 0x000fe400078e0a03 */
[----:B------:R-:W3:Y:S01]  /*98d0*/  MUFU.TANH R16, R16 ;  /* 0x0000001000107308 */ /* 0x000ee20000002400 */
[----:B--2---:R-:W-:-:S02]  /*98e0*/  FFMA.FTZ R7, R37, -R222, R18 ;  /* 0x800000de25077223 */ /* 0x004fc40000010012 */
[----:B------:R-:W-:Y:S01]  /*98f0*/  IABS R2, R2 ;  /* 0x0000000200027213 */ /* 0x000fe20000000000 */
[----:B-1----:R-:W-:-:S04]  /*9900*/  IMAD.MOV.U32 R5, RZ, RZ, R6 ;  /* 0x000000ffff057224 */ /* 0x002fc800078e0006 */
[----:B------:R1:W-:Y:S01]  /*9910*/  I2F R23, R5 ;  /* 0x0000000500177306 */ /* 0x0003e20000201400 */
[----:B------:R-:W-:Y:S01]  /*9920*/  MOV R193, R236 ;  /* 0x000000ec00c17202 */ /* 0x000fe20000000f00 */
[----:B------:R-:W-:Y:S01]  /*9930*/  IMAD.MOV.U32 R6, RZ, RZ, R2 ;  /* 0x000000ffff067224 */ /* 0x000fe200078e0002 */
[----:B------:R-:W-:Y:S01]  /*9940*/  FSEL R236, R7, -INF , !P1 ;  /* 0xff80000007ec7808 */ /* 0x000fe20004800000 */
[----:B------:R-:W-:Y:S01]  /*9950*/  IMAD.IADD R7, R231, 0x1, -R3 ;  /* 0x00000001e7077824 */ /* 0x000fe200078e0a03 */
[----:B------:R-:W-:-:S03]  /*9960*/  IADD3 R2, R0, 0x19, RZ ;  /* 0x0000001900027810 */ /* 0x000fc60007ffe0ff */
[----:B------:R-:W2:Y:S01]  /*9970*/  MUFU.TANH R17, R17 ;  /* 0x0000001100117308 */ /* 0x000ea20000002400 */
[----:B-1----:R-:W-:-:S07]  /*9980*/  IMAD.IADD R5, R228, 0x1, -R3 ;  /* 0x00000001e4057824 */ /* 0x002fce00078e0a03 */
[----:B------:R1:W-:Y:S01]  /*9990*/  I2F R21, R6 ;  /* 0x0000000600157306 */ /* 0x0003e20000201400 */
[----:B------:R-:W-:Y:S01]  /*99a0*/  IABS R5, R5 ;  /* 0x0000000500057213 */ /* 0x000fe20000000000 */
[-C--:B---3--:R-:W-:Y:S02]  /*99b0*/  FFMA.FTZ R13, R13, -R222.reuse, R16 ;  /* 0x800000de0d0d7223 */ /* 0x088fe40000010010 */
[-C--:B------:R-:W-:Y:S02]  /*99c0*/  FFMA.FTZ R11, R28, -R222.reuse, R12 ;  /* 0x800000de1c0b7223 */ /* 0x080fe4000001000c */
[----:B-1----:R-:W-:Y:S01]  /*99d0*/  IMAD.MOV.U32 R6, RZ, RZ, R5 ;  /* 0x000000ffff067224 */ /* 0x002fe200078e0005 */
[----:B------:R-:W-:Y:S01]  /*99e0*/  IABS R5, R7 ;  /* 0x0000000700057213 */ /* 0x000fe20000000000 */
[----:B------:R-:W-:Y:S02]  /*99f0*/  IMAD.IADD R7, R230, 0x1, -R2 ;  /* 0x00000001e6077824 */ /* 0x000fe400078e0a02 */
[----:B------:R1:W-:Y:S01]  /*9a00*/  I2F R16, R6 ;  /* 0x0000000600107306 */ /* 0x0003e20000201400 */
[----:B--2---:R-:W-:-:S02]  /*9a10*/  FFMA.FTZ R12, R14, -R222, R17 ;  /* 0x800000de0e0c7223 */ /* 0x004fc40000010011 */
[----:B------:R-:W-:Y:S02]  /*9a20*/  IMAD.MOV.U32 R197, RZ, RZ, R54 ;  /* 0x000000ffffc57224 */ /* 0x000fe400078e0036 */
[----:B-1----:R-:W-:Y:S01]  /*9a30*/  IMAD.MOV.U32 R6, RZ, RZ, R5 ;  /* 0x000000ffff067224 */ /* 0x002fe200078e0005 */
[----:B------:R-:W-:Y:S02]  /*9a40*/  IABS R5, R7 ;  /* 0x0000000700057213 */ /* 0x000fe40000000000 */
[----:B------:R-:W-:Y:S01]  /*9a50*/  IADD3 R7, R229, -R2, RZ ;  /* 0x80000002e5077210 */ /* 0x000fe20007ffe0ff */
[----:B------:R1:W-:Y:S01]  /*9a60*/  I2F R14, R6 ;  /* 0x00000006000e7306 */ /* 0x0003e20000201400 */
[----:B------:R-:W-:Y:S01]  /*9a70*/  IMAD.MOV.U32 R192, RZ, RZ, R237 ;  /* 0x000000ffffc07224 */ /* 0x000fe200078e00ed */
[----:B------:R-:W-:Y:S01]  /*9a80*/  FSEL R237, R11, -INF , !P6 ;  /* 0xff8000000bed7808 */ /* 0x000fe20007000000 */
[----:B------:R-:W-:Y:S01]  /*9a90*/  IMAD.MOV.U32 R203, RZ, RZ, R53 ;  /* 0x000000ffffcb7224 */ /* 0x000fe200078e0035 */
[----:B------:R-:W-:Y:S01]  /*9aa0*/  FSEL R53, R13, -INF , !P0 ;  /* 0xff8000000d357808 */ /* 0x000fe20004000000 */
[----:B------:R-:W-:Y:S01]  /*9ab0*/  IMAD.MOV.U32 R19, RZ, RZ, R52 ;  /* 0x000000ffff137224 */ /* 0x000fe200078e0034 */
[----:B------:R-:W-:Y:S01]  /*9ac0*/  FSEL R52, R12, -INF , !P5 ;  /* 0xff8000000c347808 */ /* 0x000fe20006800000 */
[----:B-1----:R-:W-:Y:S01]  /*9ad0*/  IMAD.MOV.U32 R6, RZ, RZ, R5 ;  /* 0x000000ffff067224 */ /* 0x002fe200078e0005 */
[----:B------:R-:W-:Y:S01]  /*9ae0*/  IABS R5, R7 ;  /* 0x0000000700057213 */ /* 0x000fe20000000000 */
[----:B------:R-:W-:-:S02]  /*9af0*/  IMAD.IADD R7, R228, 0x1, -R2 ;  /* 0x00000001e4077824 */ /* 0x000fc400078e0a02 */
[----:B------:R1:W-:Y:S01]  /*9b00*/  I2F R54, R6 ;  /* 0x0000000600367306 */ /* 0x0003e20000201400 */
[C---:B------:R-:W-:Y:S01]  /*9b10*/  ISETP.GE.AND P1, PT, R8.reuse, R235, PT ;  /* 0x000000eb0800720c */ /* 0x040fe20003f26270 */
[----:B------:R-:W-:Y:S01]  /*9b20*/  IMAD.MOV.U32 R198, RZ, RZ, R51 ;  /* 0x000000ffffc67224 */ /* 0x000fe200078e0033 */
[C---:B------:R-:W-:Y:S02]  /*9b30*/  ISETP.GE.AND P6, PT, R8.reuse, R234, PT ;  /* 0x000000ea0800720c */ /* 0x040fe40003fc6270 */
[C---:B------:R-:W-:Y:S02]  /*9b40*/  ISETP.GE.AND P5, PT, R8.reuse, R233, PT ;  /* 0x000000e90800720c */ /* 0x040fe40003fa6270 */
[C---:B------:R-:W-:Y:S02]  /*9b50*/  ISETP.GE.AND P0, PT, R8.reuse, R232, PT ;  /* 0x000000e80800720c */ /* 0x040fe40003f06270 */
[----:B------:R-:W-:Y:S01]  /*9b60*/  ISETP.LT.OR P1, PT, R8, R227, P1 ;  /* 0x000000e30800720c */ /* 0x000fe20000f21670 */
[----:B-1----:R-:W-:Y:S01]  /*9b70*/  IMAD.MOV.U32 R6, RZ, RZ, R5 ;  /* 0x000000ffff067224 */ /* 0x002fe200078e0005 */
[----:B------:R-:W-:-:S03]  /*9b80*/  IABS R5, R7 ;  /* 0x0000000700057213 */ /* 0x000fc60000000000 */
[----:B------:R1:W-:Y:S01]  /*9b90*/  I2F R51, R6 ;  /* 0x0000000600337306 */ /* 0x0003e20000201400 */
[C---:B------:R-:W-:Y:S02]  /*9ba0*/  ISETP.LT.OR P6, PT, R8.reuse, R226, P6 ;  /* 0x000000e20800720c */ /* 0x040fe400037c1670 */
[C---:B------:R-:W-:Y:S01]  /*9bb0*/  ISETP.LT.OR P5, PT, R8.reuse, R225, P5 ;  /* 0x000000e10800720c */ /* 0x040fe20002fa1670 */
[----:B------:R-:W-:Y:S01]  /*9bc0*/  BAR.SYNC.DEFER_BLOCKING 0x0 ;  /* 0x0000000000007b1d */ /* 0x000fe20000010000 */
[----:B------:R-:W-:Y:S02]  /*9bd0*/  ISETP.LT.OR P0, PT, R8, R224, P0 ;  /* 0x000000e00800720c */ /* 0x000fe40000701670 */
[----:B------:R-:W-:Y:S01]  /*9be0*/  IADD3 R8, R0, 0x20, RZ ;  /* 0x0000002000087810 */ /* 0x000fe20007ffe0ff */
[----:B-1----:R-:W-:Y:S02]  /*9bf0*/  IMAD.MOV.U32 R6, RZ, RZ, R5 ;  /* 0x000000ffff067224 */ /* 0x002fe400078e0005 */
[----:B------:R-:W-:-:S02]  /*9c00*/  IMAD.IADD R5, R231, 0x1, -R2 ;  /* 0x00000001e7057824 */ /* 0x000fc400078e0a02 */
[----:B------:R-:W-:-:S03]  /*9c10*/  IMAD.IADD R7, R230, 0x1, -R8 ;  /* 0x00000001e6077824 */ /* 0x000fc600078e0a08 */
[----:B------:R-:W-:Y:S01]  /*9c20*/  IABS R5, R5 ;  /* 0x0000000500057213 */ /* 0x000fe20000000000 */
[----:B------:R-:W-:Y:S02]  /*9c30*/  IMAD.MOV.U32 R201, RZ, RZ, R49 ;  /* 0x000000ffffc97224 */ /* 0x000fe400078e0031 */
[----:B------:R1:W-:Y:S01]  /*9c40*/  I2F R49, R6 ;  /* 0x0000000600317306 */ /* 0x0003e20000201400 */
[----:B------:R-:W-:Y:S02]  /*9c50*/  IMAD.MOV.U32 R202, RZ, RZ, R50 ;  /* 0x000000ffffca7224 */ /* 0x000fe400078e0032 */
[----:B-1----:R-:W-:Y:S01]  /*9c60*/  IMAD.MOV.U32 R6, RZ, RZ, R5 ;  /* 0x000000ffff067224 */ /* 0x002fe200078e0005 */
[----:B------:R-:W-:-:S04]  /*9c70*/  IABS R5, R7 ;  /* 0x0000000700057213 */ /* 0x000fc80000000000 */
[----:B------:R1:W-:Y:S01]  /*9c80*/  I2F R50, R6 ;  /* 0x0000000600327306 */ /* 0x0003e20000201400 */
[--C-:B------:R-:W-:Y:S02]  /*9c90*/  IMAD.IADD R7, R228, 0x1, -R8.reuse ;  /* 0x00000001e4077824 */ /* 0x100fe400078e0a08 */
[----:B-1----:R-:W-:Y:S02]  /*9ca0*/  IMAD.MOV.U32 R6, RZ, RZ, R5 ;  /* 0x000000ffff067224 */ /* 0x002fe400078e0005 */
[----:B------:R-:W-:-:S05]  /*9cb0*/  IMAD.IADD R5, R229, 0x1, -R8 ;  /* 0x00000001e5057824 */ /* 0x000fca00078e0a08 */
[----:B------:R-:W-:Y:S01]  /*9cc0*/  IABS R5, R5 ;  /* 0x0000000500057213 */ /* 0x000fe20000000000 */
[----:B------:R1:W-:Y:S04]  /*9cd0*/  I2F R67, R6 ;  /* 0x0000000600437306 */ /* 0x0003e80000201400 */
[----:B-1----:R-:W-:Y:S01]  /*9ce0*/  IMAD.MOV.U32 R6, RZ, RZ, R5 ;  /* 0x000000ffff067224 */ /* 0x002fe200078e0005 */
[----:B------:R-:W-:-:S03]  /*9cf0*/  IABS R5, R7 ;  /* 0x0000000700057213 */ /* 0x000fc60000000000 */
[----:B------:R1:W-:Y:S01]  /*9d00*/  I2F R64, R6 ;  /* 0x0000000600407306 */ /* 0x0003e20000201400 */
[----:B------:R-:W-:-:S05]  /*9d10*/  IADD3 R7, R0, 0x21, RZ ;  /* 0x0000002100077810 */ /* 0x000fca0007ffe0ff */
[----:B------:R-:W-:Y:S02]  /*9d20*/  IMAD.IADD R11, R230, 0x1, -R7 ;  /* 0x00000001e60b7824 */ /* 0x000fe400078e0a07 */
[----:B-1----:R-:W-:Y:S02]  /*9d30*/  IMAD.MOV.U32 R6, RZ, RZ, R5 ;  /* 0x000000ffff067224 */ /* 0x002fe400078e0005 */
[----:B------:R-:W-:-:S05]  /*9d40*/  IMAD.IADD R5, R231, 0x1, -R8 ;  /* 0x00000001e7057824 */ /* 0x000fca00078e0a08 */
[----:B------:R-:W-:Y:S01]  /*9d50*/  IABS R5, R5 ;  /* 0x0000000500057213 */ /* 0x000fe20000000000 */
[----:B------:R1:W-:Y:S04]  /*9d60*/  I2F R61, R6 ;  /* 0x00000006003d7306 */ /* 0x0003e80000201400 */
[----:B-1----:R-:W-:Y:S01]  /*9d70*/  IMAD.MOV.U32 R6, RZ, RZ, R5 ;  /* 0x000000ffff067224 */ /* 0x002fe200078e0005 */
[----:B------:R-:W-:-:S03]  /*9d80*/  IABS R5, R11 ;  /* 0x0000000b00057213 */ /* 0x000fc60000000000 */
[----:B------:R1:W-:Y:S01]  /*9d90*/  I2F R58, R6 ;  /* 0x00000006003a7306 */ /* 0x0003e20000201400 */
[----:B------:R-:W-:Y:S01]  /*9da0*/  IADD3 R11, R228, -R7, RZ ;  /* 0x80000007e40b7210 */ /* 0x000fe20007ffe0ff */
[----:B-1----:R-:W-:Y:S02]  /*9db0*/  IMAD.MOV.U32 R6, RZ, RZ, R5 ;  /* 0x000000ffff067224 */ /* 0x002fe400078e0005 */
[----:B------:R-:W-:-:S05]  /*9dc0*/  IMAD.IADD R5, R229, 0x1, -R7 ;  /* 0x00000001e5057824 */ /* 0x000fca00078e0a07 */
[----:B------:R-:W-:Y:S01]  /*9dd0*/  IABS R5, R5 ;  /* 0x0000000500057213 */ /* 0x000fe20000000000 */
[----:B------:R1:W-:Y:S04]  /*9de0*/  I2F R66, R6 ;  /* 0x0000000600427306 */ /* 0x0003e80000201400 */
[----:B-1----:R-:W-:Y:S01]  /*9df0*/  IMAD.MOV.U32 R6, RZ, RZ, R5 ;  /* 0x000000ffff067224 */ /* 0x002fe200078e0005 */
[----:B------:R-:W-:-:S03]  /*9e00*/  IABS R5, R11 ;  /* 0x0000000b00057213 */ /* 0x000fc60000000000 */
[----:B------:R1:W-:Y:S02]  /*9e10*/  I2F R63, R6 ;  /* 0x00000006003f7306 */ /* 0x0003e40000201400 */
[----:B------:R-:W-:Y:S02]  /*9e20*/  IMAD.MOV.U32 R11, RZ, RZ, R5 ;  /* 0x000000ffff0b7224 */ /* 0x000fe400078e0005 */
[----:B------:R-:W-:-:S05]  /*9e30*/  IMAD.IADD R5, R231, 0x1, -R7 ;  /* 0x00000001e7057824 */ /* 0x000fca00078e0a07 */
[----:B------:R-:W-:Y:S02]  /*9e40*/  IABS R5, R5 ;  /* 0x0000000500057213 */ /* 0x000fe40000000000 */
[----:B-1----:R-:W-:Y:S01]  /*9e50*/  IADD3 R6, R0, 0x28, RZ ;  /* 0x0000002800067810 */ /* 0x002fe20007ffe0ff */
[----:B------:R1:W-:Y:S04]  /*9e60*/  I2F R60, R11 ;  /* 0x0000000b003c7306 */ /* 0x0003e80000201400 */
[----:B------:R-:W-:Y:S02]  /*9e70*/  IMAD.IADD R12, R230, 0x1, -R6 ;  /* 0x00000001e60c7824 */ /* 0x000fe400078e0a06 */
[----:B------:R-:W-:Y:S02]  /*9e80*/  IMAD.MOV.U32 R206, RZ, RZ, R57 ;  /* 0x000000ffffce7224 */ /* 0x000fe400078e0039 */
[----:B-1----:R-:W-:Y:S01]  /*9e90*/  IMAD.MOV.U32 R11, RZ, RZ, R5 ;  /* 0x000000ffff0b7224 */ /* 0x002fe200078e0005 */
[----:B------:R-:W-:-:S03]  /*9ea0*/  IABS R5, R12 ;  /* 0x0000000c00057213 */ /* 0x000fc60000000000 */
[----:B------:R1:W-:Y:S01]  /*9eb0*/  I2F R57, R11 ;  /* 0x0000000b00397306 */ /* 0x0003e20000201400 */
[--C-:B------:R-:W-:Y:S02]  /*9ec0*/  IMAD.IADD R12, R228, 0x1, -R6.reuse ;  /* 0x00000001e40c7824 */ /* 0x100fe400078e0a06 */
[----:B-1----:R-:W-:Y:S02]  /*9ed0*/  IMAD.MOV.U32 R11, RZ, RZ, R5 ;  /* 0x000000ffff0b7224 */ /* 0x002fe400078e0005 */
[----:B------:R-:W-:-:S05]  /*9ee0*/  IMAD.IADD R5, R229, 0x1, -R6 ;  /* 0x00000001e5057824 */ /* 0x000fca00078e0a06 */
[----:B------:R-:W-:Y:S01]  /*9ef0*/  IABS R5, R5 ;  /* 0x0000000500057213 */ /* 0x000fe20000000000 */
[----:B------:R1:W-:Y:S04]  /*9f00*/  I2F R65, R11 ;  /* 0x0000000b00417306 */ /* 0x0003e80000201400 */
[----:B-1----:R-:W-:Y:S01]  /*9f10*/  IMAD.MOV.U32 R11, RZ, RZ, R5 ;  /* 0x000000ffff0b7224 */ /* 0x002fe200078e0005 */
[----:B------:R-:W-:-:S04]  /*9f20*/  IABS R5, R12 ;  /* 0x0000000c00057213 */ /* 0x000fc80000000000 */
[----:B------:R1:W-:Y:S01]  /*9f30*/  I2F R59, R5 ;  /* 0x00000005003b7306 */ /* 0x0003e20000201400 */
[----:B------:R-:W-:-:S07]  /*9f40*/  FMUL.FTZ R12, R208, c[0x0][0x2ec] ;  /* 0x0000bb00d00c7a20 */ /* 0x000fce0000410000 */
[----:B------:R2:W-:Y:S01]  /*9f50*/  I2F R62, R11 ;  /* 0x0000000b003e7306 */ /* 0x0005e20000201400 */
[----:B-1----:R-:W-:-:S07]  /*9f60*/  FMUL.FTZ R5, R176, c[0x0][0x2ec] ;  /* 0x0000bb00b0057a20 */ /* 0x002fce0000410000 */
[----:B------:R1:W-:Y:S01]  /*9f70*/  MUFU.TANH R17, R12 ;  /* 0x0000000c00117308 */ /* 0x0003e20000002400 */
[----:B--2---:R-:W-:-:S07]  /*9f80*/  FMUL.FTZ R11, R178, c[0x0][0x2ec] ;  /* 0x0000bb00b20b7a20 */ /* 0x004fce0000410000 */
[----:B------:R-:W2:Y:S01]  /*9f90*/  MUFU.TANH R5, R5 ;  /* 0x0000000500057308 */ /* 0x000ea20000002400 */
[----:B-1----:R-:W-:-:S07]  /*9fa0*/  FMUL.FTZ R12, R210, c[0x0][0x2ec] ;  /* 0x0000bb00d20c7a20 */ /* 0x002fce0000410000 */
[----:B------:R-:W1:Y:S01]  /*9fb0*/  MUFU.TANH R11, R11 ;  /* 0x0000000b000b7308 */ /* 0x000e620000002400 */
[----:B------:R-:W-:-:S07]  /*9fc0*/  IMAD.MOV.U32 R176, RZ, RZ, R20 ;  /* 0x000000ffffb07224 */ /* 0x000fce00078e0014 */
[----:B------:R3:W4:Y:S01]  /*9fd0*/  MUFU.TANH R18, R12 ;  /* 0x0000000c00127308 */ /* 0x0007220000002400 */
[----:B--2---:R-:W-:Y:S02]  /*9fe0*/  FFMA.FTZ R13, R47, -R222, R5 ;  /* 0x800000de2f0d7223 */ /* 0x004fe40000010005 */
[----:B------:R-:W-:Y:S02]  /*9ff0*/  FMUL.FTZ R5, R209, c[0x0][0x2ec] ;  /* 0x0000bb00d1057a20 */ /* 0x000fe40000410000 */
[----:B---3--:R-:W-:-:S04]  /*a000*/  FMUL.FTZ R12, R177, c[0x0][0x2ec] ;  /* 0x0000bb00b10c7a20 */ /* 0x008fc80000410000 */
[----:B------:R2:W3:Y:S01]  /*a010*/  MUFU.TANH R20, R12 ;  /* 0x0000000c00147308 */ /* 0x0004e20000002400 */
[----:B------:R-:W-:Y:S02]  /*a020*/  IMAD.MOV.U32 R177, RZ, RZ, R19 ;  /* 0x000000ffffb17224 */ /* 0x000fe400078e0013 */
[----:B--2---:R-:W-:-:S05]  /*a030*/  FMUL.FTZ R12, R179, c[0x0][0x2ec] ;  /* 0x0000bb00b30c7a20 */ /* 0x004fca0000410000 */
[----:B------:R1:W-:Y:S01]  /*a040*/  MUFU.TANH R19, R12 ;  /* 0x0000000c00137308 */ /* 0x0003e20000002400 */
[----:B------:R-:W-:Y:S01]  /*a050*/  IMAD.MOV.U32 R179, RZ, RZ, R192 ;  /* 0x000000ffffb37224 */ /* 0x000fe200078e00c0 */
[----:B------:R-:W-:Y:S01]  /*a060*/  FSEL R192, R13, -INF , !P1 ;  /* 0xff8000000dc07808 */ /* 0x000fe20004800000 */
[-C--:B-1----:R-:W-:Y:S02]  /*a070*/  FFMA.FTZ R12, R46, -R222.reuse, R11 ;  /* 0x800000de2e0c7223 */ /* 0x082fe4000001000b */
[----:B------:R-:W-:-:S03]  /*a080*/  FFMA.FTZ R11, R45, -R222, R17 ;  /* 0x800000de2d0b7223 */ /* 0x000fc60000010011 */
[----:B------:R4:W1:Y:S01]  /*a090*/  MUFU.TANH R17, R5 ;  /* 0x0000000500117308 */ /* 0x0008620000002400 */
[----:B------:R-:W-:Y:S01]  /*a0a0*/  IMAD.MOV.U32 R46, RZ, RZ, R193 ;  /* 0x000000ffff2e7224 */ /* 0x000fe200078e00c1 */
[----:B------:R-:W-:Y:S01]  /*a0b0*/  FSEL R193, R12, -INF , !P6 ;  /* 0xff8000000cc17808 */ /* 0x000fe20007000000 */
[----:B----4-:R-:W-:Y:S02]  /*a0c0*/  FFMA.FTZ R5, R43, -R222, R18 ;  /* 0x800000de2b057223 */ /* 0x010fe40000010012 */
[----:B------:R-:W-:-:S04]  /*a0d0*/  FMUL.FTZ R18, R211, c[0x0][0x2ec] ;  /* 0x0000bb00d3127a20 */ /* 0x000fc80000410000 */
[----:B------:R-:W2:Y:S01]  /*a0e0*/  MUFU.TANH R13, R18 ;  /* 0x00000012000d7308 */ /* 0x000ea20000002400 */
[----:B------:R-:W-:Y:S01]  /*a0f0*/  FSEL R43, R5, -INF , !P0 ;  /* 0xff800000052b7808 */ /* 0x000fe20004000000 */
[----:B------:R-:W-:Y:S01]  /*a100*/  FMUL.FTZ R5, R182, c[0x0][0x2ec] ;  /* 0x0000bb00b6057a20 */ /* 0x000fe20000410000 */
[----:B------:R-:W-:Y:S01]  /*a110*/  FSEL R37, R11, -INF , !P5 ;  /* 0xff8000000b257808 */ /* 0x000fe20006800000 */
[----:B---3--:R-:W-:Y:S01]  /*a120*/  FFMA.FTZ R12, R44, -R222, R20 ;  /* 0x800000de2c0c7223 */ /* 0x008fe20000010014 */
[C---:B------:R-:W-:Y:S02]  /*a130*/  ISETP.GE.AND P1, PT, R10.reuse, R235, PT ;  /* 0x000000eb0a00720c */ /* 0x040fe40003f26270 */
[C---:B------:R-:W-:Y:S01]  /*a140*/  ISETP.GE.AND P6, PT, R10.reuse, R234, PT ;  /* 0x000000ea0a00720c */ /* 0x040fe20003fc6270 */
[----:B------:R3:W-:Y:S01]  /*a150*/  MUFU.TANH R20, R5 ;  /* 0x0000000500147308 */ /* 0x0007e20000002400 */
[C---:B------:R-:W-:Y:S02]  /*a160*/  ISETP.GE.AND P5, PT, R10.reuse, R233, PT ;  /* 0x000000e90a00720c */ /* 0x040fe40003fa6270 */
[----:B------:R-:W-:-:S02]  /*a170*/  ISETP.GE.AND P0, PT, R10, R232, PT ;  /* 0x000000e80a00720c */ /* 0x000fc40003f06270 */
[C---:B------:R-:W-:Y:S02]  /*a180*/  ISETP.LT.OR P1, PT, R10.reuse, R227, P1 ;  /* 0x000000e30a00720c */ /* 0x040fe40000f21670 */
[C---:B------:R-:W-:Y:S02]  /*a190*/  ISETP.LT.OR P6, PT, R10.reuse, R226, P6 ;  /* 0x000000e20a00720c */ /* 0x040fe400037c1670 */
[C---:B------:R-:W-:Y:S02]  /*a1a0*/  ISETP.LT.OR P5, PT, R10.reuse, R225, P5 ;  /* 0x000000e10a00720c */ /* 0x040fe40002fa1670 */
[----:B------:R-:W-:Y:S01]  /*a1b0*/  ISETP.LT.OR P0, PT, R10, R224, P0 ;  /* 0x000000e00a00720c */ /* 0x000fe20000701670 */
[----:B-1----:R-:W-:Y:S02]  /*a1c0*/  FFMA.FTZ R10, R40, -R222, R17 ;  /* 0x800000de280a7223 */ /* 0x002fe40000010011 */
[----:B---3--:R-:W-:Y:S02]  /*a1d0*/  FMUL.FTZ R5, R212, c[0x0][0x2ec] ;  /* 0x0000bb00d4057a20 */ /* 0x008fe40000410000 */
[----:B------:R-:W-:-:S02]  /*a1e0*/  FMUL.FTZ R11, R180, c[0x0][0x2ec] ;  /* 0x0000bb00b40b7a20 */ /* 0x000fc40000410000 */
[----:B------:R2:W1:Y:S08]  /*a1f0*/  MUFU.TANH R17, R5 ;  /* 0x0000000500117308 */ /* 0x0004700000002400 */
[----:B------:R3:W4:Y:S01]  /*a200*/  MUFU.TANH R22, R11 ;  /* 0x0000000b00167308 */ /* 0x0007220000002400 */
[----:B--2---:R-:W-:Y:S02]  /*a210*/  FFMA.FTZ R5, R31, -R222, R13 ;  /* 0x800000de1f057223 */ /* 0x004fe4000001000d */
[----:B------:R-:W-:-:S05]  /*a220*/  FMUL.FTZ R13, R214, c[0x0][0x2ec] ;  /* 0x0000bb00d60d7a20 */ /* 0x000fca0000410000 */
[----:B------:R-:W2:Y:S01]  /*a230*/  MUFU.TANH R18, R13 ;  /* 0x0000000d00127308 */ /* 0x000ea20000002400 */
[----:B---3--:R-:W-:Y:S01]  /*a240*/  FFMA.FTZ R11, R42, -R222, R19 ;  /* 0x800000de2a0b7223 */ /* 0x008fe20000010013 */
[----:B------:R-:W-:Y:S01]  /*a250*/  FSEL R38, R5, -INF , !P0 ;  /* 0xff80000005267808 */ /* 0x000fe20004000000 */
[----:B------:R-:W-:Y:S01]  /*a260*/  FMUL.FTZ R5, R183, c[0x0][0x2ec] ;  /* 0x0000bb00b7057a20 */ /* 0x000fe20000410000 */
[----:B------:R-:W-:Y:S02]  /*a270*/  FSEL R188, R12, -INF , !P1 ;  /* 0xff8000000cbc7808 */ /* 0x000fe40004800000 */
[----:B------:R-:W-:Y:S02]  /*a280*/  FSEL R190, R11, -INF , !P6 ;  /* 0xff8000000bbe7808 */ /* 0x000fe40007000000 */
[----:B------:R-:W-:Y:S01]  /*a290*/  FSEL R31, R10, -INF , !P5 ;  /* 0xff8000000a1f7808 */ /* 0x000fe20006800000 */
[----:B------:R3:W-:Y:S01]  /*a2a0*/  MUFU.TANH R12, R5 ;  /* 0x00000005000c7308 */ /* 0x0007e20000002400 */
[----:B------:R-:W-:-:S02]  /*a2b0*/  ISETP.GE.AND P1, PT, R9, R235, PT ;  /* 0x000000eb0900720c */ /* 0x000fc40003f26270 */
[C---:B------:R-:W-:Y:S02]  /*a2c0*/  ISETP.GE.AND P6, PT, R9.reuse, R234, PT ;  /* 0x000000ea0900720c */ /* 0x040fe40003fc6270 */
[C---:B------:R-:W-:Y:S02]  /*a2d0*/  ISETP.GE.AND P5, PT, R9.reuse, R233, PT ;  /* 0x000000e90900720c */ /* 0x040fe40003fa6270 */
[C---:B------:R-:W-:Y:S02]  /*a2e0*/  ISETP.GE.AND P0, PT, R9.reuse, R232, PT ;  /* 0x000000e80900720c */ /* 0x040fe40003f06270 */
[C---:B------:R-:W-:Y:S02]  /*a2f0*/  ISETP.LT.OR P1, PT, R9.reuse, R227, P1 ;  /* 0x000000e30900720c */ /* 0x040fe40000f21670 */
[C---:B------:R-:W-:Y:S02]  /*a300*/  ISETP.LT.OR P6, PT, R9.reuse, R226, P6 ;  /* 0x000000e20900720c */ /* 0x040fe400037c1670 */
[----:B------:R-:W-:Y:S01]  /*a310*/  ISETP.LT.OR P5, PT, R9, R225, P5 ;  /* 0x000000e10900720c */ /* 0x000fe20002fa1670 */
[----:B---3--:R-:W-:Y:S01]  /*a320*/  FMUL.FTZ R5, R213, c[0x0][0x2ec] ;  /* 0x0000bb00d5057a20 */ /* 0x008fe20000410000 */
[----:B------:R-:W-:Y:S01]  /*a330*/  ISETP.LT.OR P0, PT, R9, R224, P0 ;  /* 0x000000e00900720c */ /* 0x000fe20000701670 */
[----:B-1----:R-:W-:-:S02]  /*a340*/  FFMA.FTZ R9, R26, -R222, R17 ;  /* 0x800000de1a097223 */ /* 0x002fc40000010011 */
[----:B----4-:R-:W-:Y:S01]  /*a350*/  FFMA.FTZ R11, R41, -R222, R22 ;  /* 0x800000de290b7223 */ /* 0x010fe20000010016 */
[----:B------:R2:W1:Y:S01]  /*a360*/  MUFU.TANH R17, R5 ;  /* 0x0000000500117308 */ /* 0x0004620000002400 */
[----:B------:R-:W-:-:S03]  /*a370*/  FMUL.FTZ R10, R181, c[0x0][0x2ec] ;  /* 0x0000bb00b50a7a20 */ /* 0x000fc60000410000 */
[----:B------:R-:W-:-:S04]  /*a380*/  FSEL R212, R11, -INF , !P1 ;  /* 0xff8000000bd47808 */ /* 0x000fc80004800000 */
[----:B------:R3:W-:Y:S01]  /*a390*/  MUFU.TANH R13, R10 ;  /* 0x0000000a000d7308 */ /* 0x0007e20000002400 */
[----:B--2---:R-:W-:Y:S02]  /*a3a0*/  FFMA.FTZ R5, R25, -R222, R18 ;  /* 0x800000de19057223 */ /* 0x004fe40000010012 */
[----:B------:R-:W-:-:S05]  /*a3b0*/  FMUL.FTZ R18, R215, c[0x0][0x2ec] ;  /* 0x0000bb00d7127a20 */ /* 0x000fca0000410000 */
[----:B------:R-:W2:Y:S01]  /*a3c0*/  MUFU.TANH R11, R18 ;  /* 0x00000012000b7308 */ /* 0x000ea20000002400 */
[----:B---3--:R-:W-:Y:S02]  /*a3d0*/  FFMA.FTZ R10, R27, -R222, R20 ;  /* 0x800000de1b0a7223 */ /* 0x008fe40000010014 */
[----:B------:R-:W-:Y:S01]  /*a3e0*/  IMAD.MOV.U32 R39, RZ, RZ, R197 ;  /* 0x000000ffff277224 */ /* 0x000fe200078e00c5 */
[----:B------:R-:W-:Y:S01]  /*a3f0*/  MOV R197, R250 ;  /* 0x000000fa00c57202 */ /* 0x000fe20000000f00 */
[----:B------:R-:W-:Y:S01]  /*a400*/  IMAD.MOV.U32 R208, RZ, RZ, R203 ;  /* 0x000000ffffd07224 */ /* 0x000fe200078e00cb */
[----:B------:R-:W-:Y:S01]  /*a410*/  FSEL R250, R10, -INF , !P6 ;  /* 0xff8000000afa7808 */ /* 0x000fe20007000000 */
[----:B------:R-:W-:Y:S01]  /*a420*/  IMAD.MOV.U32 R209, RZ, RZ, R195 ;  /* 0x000000ffffd17224 */ /* 0x000fe200078e00c3 */
[----:B------:R-:W-:Y:S02]  /*a430*/  FSEL R195, R9, -INF , !P5 ;  /* 0xff80000009c37808 */ /* 0x000fe40006800000 */
[----:B------:R-:W-:-:S02]  /*a440*/  FSEL R203, R5, -INF , !P0 ;  /* 0xff80000005cb7808 */ /* 0x000fc40004000000 */
[C---:B------:R-:W-:Y:S02]  /*a450*/  ISETP.GE.AND P1, PT, R4.reuse, R235, PT ;  /* 0x000000eb0400720c */ /* 0x040fe40003f26270 */
[C---:B------:R-:W-:Y:S02]  /*a460*/  ISETP.GE.AND P6, PT, R4.reuse, R234, PT ;  /* 0x000000ea0400720c */ /* 0x040fe40003fc6270 */
[C---:B------:R-:W-:Y:S02]  /*a470*/  ISETP.GE.AND P5, PT, R4.reuse, R233, PT ;  /* 0x000000e90400720c */ /* 0x040fe40003fa6270 */
[----:B------:R-:W-:Y:S01]  /*a480*/  ISETP.GE.AND P0, PT, R4, R232, PT ;  /* 0x000000e80400720c */ /* 0x000fe20003f06270 */
[----:B------:R-:W-:Y:S01]  /*a490*/  FMUL.FTZ R9, R184, c[0x0][0x2ec] ;  /* 0x0000bb00b8097a20 */ /* 0x000fe20000410000 */
[C---:B------:R-:W-:Y:S02]  /*a4a0*/  ISETP.LT.OR P1, PT, R4.reuse, R227, P1 ;  /* 0x000000e30400720c */ /* 0x040fe40000f21670 */
[----:B------:R-:W-:-:S02]  /*a4b0*/  ISETP.LT.OR P6, PT, R4, R226, P6 ;  /* 0x000000e20400720c */ /* 0x000fc400037c1670 */
[C---:B------:R-:W-:Y:S02]  /*a4c0*/  ISETP.LT.OR P5, PT, R4.reuse, R225, P5 ;  /* 0x000000e10400720c */ /* 0x040fe40002fa1670 */
[----:B------:R-:W-:Y:S01]  /*a4d0*/  ISETP.LT.OR P0, PT, R4, R224, P0 ;  /* 0x000000e00400720c */ /* 0x000fe20000701670 */
[----:B------:R-:W-:Y:S01]  /*a4e0*/  FMUL.FTZ R4, R186, c[0x0][0x2ec] ;  /* 0x0000bb00ba047a20 */ /* 0x000fe20000410000 */
[----:B------:R3:W-:Y:S01]  /*a4f0*/  MUFU.TANH R19, R9 ;  /* 0x0000000900137308 */ /* 0x0007e20000002400 */
[-C--:B-1----:R-:W-:Y:S02]  /*a500*/  FFMA.FTZ R10, R24, -R222.reuse, R17 ;  /* 0x800000de180a7223 */ /* 0x082fe40000010011 */
[----:B--2---:R-:W-:-:S05]  /*a510*/  FFMA.FTZ R11, R15, -R222, R11 ;  /* 0x800000de0f0b7223 */ /* 0x004fca000001000b */
[----:B------:R1:W2:Y:S01]  /*a520*/  MUFU.TANH R18, R4 ;  /* 0x0000000400127308 */ /* 0x0002a20000002400 */
[----:B------:R-:W-:Y:S01]  /*a530*/  IMAD.MOV.U32 R178, RZ, RZ, R201 ;  /* 0x000000ffffb27224 */ /* 0x000fe200078e00c9 */
[----:B------:R-:W-:Y:S01]  /*a540*/  IADD3 R5, R0, 0x29, RZ ;  /* 0x0000002900057810 */ /* 0x000fe20007ffe0ff */
[-C--:B---3--:R-:W-:Y:S01]  /*a550*/  FFMA.FTZ R9, R30, -R222.reuse, R13 ;  /* 0x800000de1e097223 */ /* 0x088fe2000001000d */
[----:B------:R-:W-:Y:S02]  /*a560*/  FSEL R191, R10, -INF , !P5 ;  /* 0xff8000000abf7808 */ /* 0x000fe40006800000 */
[----:B------:R-:W-:Y:S01]  /*a570*/  FSEL R201, R11, -INF , !P0 ;  /* 0xff8000000bc97808 */ /* 0x000fe20004000000 */
[----:B-1----:R-:W-:Y:S01]  /*a580*/  FFMA.FTZ R4, R29, -R222, R12 ;  /* 0x800000de1d047223 */ /* 0x002fe2000001000c */
[----:B------:R-:W-:Y:S01]  /*a590*/  FSEL R210, R9, -INF , !P1 ;  /* 0xff80000009d27808 */ /* 0x000fe20004800000 */
[----:B------:R-:W-:Y:S01]  /*a5a0*/  FMUL.FTZ R12, R246, c[0x0][0x2ec] ;  /* 0x0000bb00f60c7a20 */ /* 0x000fe20000410000 */
[----:B------:R-:W-:Y:S01]  /*a5b0*/  ISETP.GE.AND P1, PT, R3, R235, PT ;  /* 0x000000eb0300720c */ /* 0x000fe20003f26270 */
[----:B------:R-:W-:Y:S01]  /*a5c0*/  FMUL.FTZ R9, R197, c[0x0][0x2ec] ;  /* 0x0000bb00c5097a20 */ /* 0x000fe20000410000 */
[----:B------:R-:W-:-:S02]  /*a5d0*/  FSEL R246, R4, -INF , !P6 ;  /* 0xff80000004f67808 */ /* 0x000fc40007000000 */
[C---:B------:R-:W-:Y:S02]  /*a5e0*/  ISETP.GE.AND P6, PT, R3.reuse, R234, PT ;  /* 0x000000ea0300720c */ /* 0x040fe40003fc6270 */
[C---:B------:R-:W-:Y:S02]  /*a5f0*/  ISETP.GE.AND P5, PT, R3.reuse, R233, PT ;  /* 0x000000e90300720c */ /* 0x040fe40003fa6270 */
[----:B------:R-:W-:Y:S01]  /*a600*/  ISETP.GE.AND P0, PT, R3, R232, PT ;  /* 0x000000e80300720c */ /* 0x000fe20003f06270 */
[----:B------:R1:W3:Y:S01]  /*a610*/  MUFU.TANH R15, R9 ;  /* 0x00000009000f7308 */ /* 0x0002e20000002400 */
[----:B------:R-:W-:Y:S01]  /*a620*/  IMAD.IADD R4, R231, 0x1, -R6 ;  /* 0x00000001e7047824 */ /* 0x000fe200078e0a06 */
[C---:B------:R-:W-:Y:S02]  /*a630*/  ISETP.LT.OR P1, PT, R3.reuse, R227, P1 ;  /* 0x000000e30300720c */ /* 0x040fe40000f21670 */
[C---:B------:R-:W-:Y:S02]  /*a640*/  ISETP.LT.OR P6, PT, R3.reuse, R226, P6 ;  /* 0x000000e20300720c */ /* 0x040fe400037c1670 */
[----:B------:R-:W-:-:S02]  /*a650*/  ISETP.LT.OR P5, PT, R3, R225, P5 ;  /* 0x000000e10300720c */ /* 0x000fc40002fa1670 */
[----:B------:R-:W-:Y:S01]  /*a660*/  ISETP.LT.OR P0, PT, R3, R224, P0 ;  /* 0x000000e00300720c */ /* 0x000fe20000701670 */
[--C-:B------:R-:W-:Y:S01]  /*a670*/  IMAD.IADD R3, R229, 0x1, -R5.reuse ;  /* 0x00000001e5037824 */ /* 0x100fe200078e0a05 */
[----:B------:R-:W-:Y:S01]  /*a680*/  IABS R4, R4 ;  /* 0x0000000400047213 */ /* 0x000fe20000000000 */
[--C-:B-1----:R-:W-:Y:S01]  /*a690*/  IMAD.IADD R9, R230, 0x1, -R5.reuse ;  /* 0x00000001e6097824 */ /* 0x102fe200078e0a05 */
[----:B------:R-:W1:Y:S02]  /*a6a0*/  MUFU.TANH R13, R12 ;  /* 0x0000000c000d7308 */ /* 0x000e640000002400 */
[----:B------:R-:W-:Y:S01]  /*a6b0*/  IABS R3, R3 ;  /* 0x0000000300037213 */ /* 0x000fe20000000000 */
[----:B------:R-:W-:Y:S01]  /*a6c0*/  IMAD.IADD R10, R228, 0x1, -R5 ;  /* 0x00000001e40a7824 */ /* 0x000fe200078e0a05 */
[----:B------:R-:W-:-:S04]  /*a6d0*/  IABS R9, R9 ;  /* 0x0000000900097213 */ /* 0x000fc80000000000 */
[----:B------:R4:W-:Y:S01]  /*a6e0*/  I2F R34, R4 ;  /* 0x0000000400227306 */ /* 0x0009e20000201400 */
[-C--:B--2---:R-:W-:Y:S02]  /*a6f0*/  FFMA.FTZ R11, R21, -R222.reuse, R18 ;  /* 0x800000de150b7223 */ /* 0x084fe40000010012 */
[----:B---3--:R-:W-:Y:S02]  /*a700*/  FFMA.FTZ R14, R14, -R222, R15 ;  /* 0x800000de0e0e7223 */ /* 0x008fe4000001000f */
[----:B----4-:R-:W-:Y:S02]  /*a710*/  IMAD.MOV.U32 R4, RZ, RZ, R9 ;  /* 0x000000ffff047224 */ /* 0x010fe400078e0009 */
[----:B------:R-:W-:Y:S01]  /*a720*/  IMAD.MOV.U32 R9, RZ, RZ, R3 ;  /* 0x000000ffff097224 */ /* 0x000fe200078e0003 */
[----:B------:R-:W-:Y:S01]  /*a730*/  IABS R3, R10 ;  /* 0x0000000a00037213 */ /* 0x000fe20000000000 */
[----:B------:R-:W-:Y:S02]  /*a740*/  IMAD.IADD R10, R231, 0x1, -R5 ;  /* 0x00000001e70a7824 */ /* 0x000fe400078e0a05 */
[----:B------:R2:W-:Y:S01]  /*a750*/  I2F R32, R9 ;  /* 0x0000000900207306 */ /* 0x0005e20000201400 */
[----:B------:R-:W-:-:S02]  /*a760*/  FFMA.FTZ R12, R23, -R222, R19 ;  /* 0x800000de170c7223 */ /* 0x000fc40000010013 */
[----:B-1----:R-:W-:-:S05]  /*a770*/  FFMA.FTZ R13, R16, -R222, R13 ;  /* 0x800000de100d7223 */ /* 0x002fca000001000d */
[----:B------:R1:W-:Y:S01]  /*a780*/  I2F R33, R4 ;  /* 0x0000000400217306 */ /* 0x0003e20000201400 */
[----:B--2---:R-:W-:Y:S01]  /*a790*/  IMAD.MOV.U32 R9, RZ, RZ, R3 ;  /* 0x000000ffff097224 */ /* 0x004fe200078e0003 */
[----:B------:R-:W-:-:S06]  /*a7a0*/  IABS R3, R10 ;  /* 0x0000000a00037213 */ /* 0x000fcc0000000000 */
[----:B------:R2:W-:Y:S01]  /*a7b0*/  I2F R30, R9 ;  /* 0x00000009001e7306 */ /* 0x0005e20000201400 */
[----:B------:R-:W-:Y:S01]  /*a7c0*/  IMAD.MOV.U32 R35, RZ, RZ, R107 ;  /* 0x000000ffff237224 */ /* 0x000fe200078e006b */
[----:B-1----:R-:W-:Y:S02]  /*a7d0*/  IADD3 R4, R0, 0x30, RZ ;  /* 0x0000003000047810 */ /* 0x002fe40007ffe0ff */
[----:B------:R-:W-:Y:S02]  /*a7e0*/  FSEL R207, R12, -INF , !P1 ;  /* 0xff8000000ccf7808 */ /* 0x000fe40004800000 */
[----:B------:R-:W-:Y:S01]  /*a7f0*/  FSEL R215, R11, -INF , !P6 ;  /* 0xff8000000bd77808 */ /* 0x000fe20007000000 */
[----:B------:R-:W-:Y:S01]  /*a800*/  IMAD.IADD R10, R230, 0x1, -R4 ;  /* 0x00000001e60a7824 */ /* 0x000fe200078e0a04 */
[----:B------:R-:W-:Y:S02]  /*a810*/  FSEL R107, R13, -INF , !P5 ;  /* 0xff8000000d6b7808 */ /* 0x000fe40006800000 */
[----:B------:R-:W-:Y:S01]  /*a820*/  FSEL R197, R14, -INF , !P0 ;  /* 0xff8000000ec57808 */ /* 0x000fe20004000000 */
[----:B--2---:R-:W-:Y:S01]  /*a830*/  IMAD.MOV.U32 R9, RZ, RZ, R3 ;  /* 0x000000ffff097224 */ /* 0x004fe200078e0003 */
[----:B------:R-:W-:-:S02]  /*a840*/  ISETP.GE.AND P1, PT, R2, R235, PT ;  /* 0x000000eb0200720c */ /* 0x000fc40003f26270 */
[C---:B------:R-:W-:Y:S01]  /*a850*/  ISETP.GE.AND P6, PT, R2.reuse, R234, PT ;  /* 0x000000ea0200720c */ /* 0x040fe20003fc6270 */
[----:B------:R1:W-:Y:S01]  /*a860*/  I2F R29, R9 ;  /* 0x00000009001d7306 */ /* 0x0003e20000201400 */
[C---:B------:R-:W-:Y:S02]  /*a870*/  ISETP.GE.AND P5, PT, R2.reuse, R233, PT ;  /* 0x000000e90200720c */ /* 0x040fe40003fa6270 */
[C---:B------:R-:W-:Y:S02]  /*a880*/  ISETP.GE.AND P0, PT, R2.reuse, R232, PT ;  /* 0x000000e80200720c */ /* 0x040fe40003f06270 */
[C---:B------:R-:W-:Y:S02]  /*a890*/  ISETP.LT.OR P1, PT, R2.reuse, R227, P1 ;  /* 0x000000e30200720c */ /* 0x040fe40000f21670 */
[C---:B------:R-:W-:Y:S02]  /*a8a0*/  ISETP.LT.OR P6, PT, R2.reuse, R226, P6 ;  /* 0x000000e20200720c */ /* 0x040fe400037c1670 */
[----:B------:R-:W-:-:S02]  /*a8b0*/  ISETP.LT.OR P5, PT, R2, R225, P5 ;  /* 0x000000e10200720c */ /* 0x000fc40002fa1670 */
[----:B------:R-:W-:Y:S01]  /*a8c0*/  ISETP.LT.OR P0, PT, R2, R224, P0 ;  /* 0x000000e00200720c */ /* 0x000fe20000701670 */
[----:B-1----:R-:W-:Y:S01]  /*a8d0*/  IMAD.IADD R9, R229, 0x1, -R4 ;  /* 0x00000001e5097824 */ /* 0x002fe200078e0a04 */
[----:B------:R-:W-:-:S04]  /*a8e0*/  IABS R3, R10 ;  /* 0x0000000a00037213 */ /* 0x000fc80000000000 */
[----:B------:R-:W-:Y:S01]  /*a8f0*/  IABS R2, R9 ;  /* 0x0000000900027213 */ /* 0x000fe20000000000 */
[----:B------:R-:W-:Y:S01]  /*a900*/  IMAD.IADD R9, R228, 0x1, -R4 ;  /* 0x00000001e4097824 */ /* 0x000fe200078e0a04 */
[----:B------:R1:W-:Y:S03]  /*a910*/  I2F R28, R3 ;  /* 0x00000003001c7306 */ /* 0x0003e60000201400 */
[----:B-1----:R-:W-:Y:S01]  /*a920*/  IMAD.MOV.U32 R3, RZ, RZ, R2 ;  /* 0x000000ffff037224 */ /* 0x002fe200078e0002 */
[----:B------:R-:W-:-:S04]  /*a930*/  IABS R2, R9 ;  /* 0x0000000900027213 */ /* 0x000fc80000000000 */
[----:B------:R1:W-:Y:S01]  /*a940*/  I2F R27, R3 ;  /* 0x00000003001b7306 */ /* 0x0003e20000201400 */
[----:B------:R-:W-:Y:S02]  /*a950*/  IMAD.MOV.U32 R9, RZ, RZ, R2 ;  /* 0x000000ffff097224 */ /* 0x000fe400078e0002 */
[----:B------:R-:W-:-:S05]  /*a960*/  IMAD.IADD R2, R231, 0x1, -R4 ;  /* 0x00000001e7027824 */ /* 0x000fca00078e0a04 */
[----:B------:R-:W-:Y:S02]  /*a970*/  IABS R2, R2 ;  /* 0x0000000200027213 */ /* 0x000fe40000000000 */
[----:B-1----:R-:W-:Y:S01]  /*a980*/  IADD3 R3, R0, 0x31, RZ ;  /* 0x0000003100037810 */ /* 0x002fe20007ffe0ff */
[----:B------:R1:W-:Y:S04]  /*a990*/  I2F R26, R9 ;  /* 0x00000009001a7306 */ /* 0x0003e80000201400 */
[----:B------:R-:W-:Y:S01]  /*a9a0*/  IMAD.IADD R10, R230, 0x1, -R3 ;  /* 0x00000001e60a7824 */ /* 0x000fe200078e0a03 */
[----:B-1----:R-:W-:-:S04]  /*a9b0*/  MOV R9, R2 ;  /* 0x0000000200097202 */ /* 0x002fc80000000f00 */
[----:B------:R-:W-:Y:S01]  /*a9c0*/  IABS R2, R10 ;  /* 0x0000000a00027213 */ /* 0x000fe20000000000 */
[----:B------:R1:W-:Y:S01]  /*a9d0*/  I2F R25, R9 ;  /* 0x0000000900197306 */ /* 0x0003e20000201400 */
[----:B------:R-:W-:-:S03]  /*a9e0*/  IMAD.IADD R10, R228, 0x1, -R3 ;  /* 0x00000001e40a7824 */ /* 0x000fc600078e0a03 */
[----:B-1----:R-:W-:Y:S02]  /*a9f0*/  IMAD.MOV.U32 R9, RZ, RZ, R2 ;  /* 0x000000ffff097224 */ /* 0x002fe400078e0002 */
[----:B------:R-:W-:-:S05]  /*aa00*/  IMAD.IADD R2, R229, 0x1, -R3 ;  /* 0x00000001e5027824 */ /* 0x000fca00078e0a03 */
[----:B------:R-:W-:Y:S01]  /*aa10*/  IABS R2, R2 ;  /* 0x0000000200027213 */ /* 0x000fe20000000000 */
[----:B------:R1:W-:Y:S04]  /*aa20*/  I2F R24, R9 ;  /* 0x0000000900187306 */ /* 0x0003e80000201400 */
[----:B-1----:R-:W-:Y:S01]  /*aa30*/  IMAD.MOV.U32 R9, RZ, RZ, R2 ;  /* 0x000000ffff097224 */ /* 0x002fe200078e0002 */
[----:B------:R-:W-:-:S05]  /*aa40*/  IABS R2, R10 ;  /* 0x0000000a00027213 */ /* 0x000fca0000000000 */
[----:B------:R-:W-:Y:S02]  /*aa50*/  IMAD.MOV.U32 R10, RZ, RZ, R2 ;  /* 0x000000ffff0a7224 */ /* 0x000fe400078e0002 */
[----:B------:R-:W-:Y:S01]  /*aa60*/  IMAD.IADD R2, R231, 0x1, -R3 ;  /* 0x00000001e7027824 */ /* 0x000fe200078e0a03 */
[----:B------:R1:W-:Y:S08]  /*aa70*/  I2F R23, R9 ;  /* 0x0000000900177306 */ /* 0x0003f00000201400 */
[----:B------:R2:W-:Y:S01]  /*aa80*/  I2F R22, R10 ;  /* 0x0000000a00167306 */ /* 0x0005e20000201400 */
[----:B-1----:R-:W-:-:S02]  /*aa90*/  IABS R9, R2 ;  /* 0x0000000200097213 */ /* 0x002fc40000000000 */
[----:B------:R-:W-:-:S03]  /*aaa0*/  IADD3 R2, R0, 0x38, RZ ;  /* 0x0000003800027810 */ /* 0x000fc60007ffe0ff */
[----:B--2---:R-:W-:Y:S02]  /*aab0*/  IMAD.MOV.U32 R10, RZ, RZ, R9 ;  /* 0x000000ffff0a7224 */ /* 0x004fe400078e0009 */
[--C-:B------:R-:W-:Y:S02]  /*aac0*/  IMAD.IADD R9, R230, 0x1, -R2.reuse ;  /* 0x00000001e6097824 */ /* 0x100fe400078e0a02 */
[----:B------:R-:W-:-:S03]  /*aad0*/  IMAD.IADD R11, R229, 0x1, -R2 ;  /* 0x00000001e50b7824 */ /* 0x000fc600078e0a02 */
[----:B------:R-:W-:Y:S01]  /*aae0*/  IABS R9, R9 ;  /* 0x0000000900097213 */ /* 0x000fe20000000000 */
[----:B------:R1:W-:Y:S04]  /*aaf0*/  I2F R21, R10 ;  /* 0x0000000a00157306 */ /* 0x0003e80000201400 */
[----:B-1----:R-:W-:Y:S01]  /*ab00*/  IMAD.MOV.U32 R10, RZ, RZ, R9 ;  /* 0x000000ffff0a7224 */ /* 0x002fe200078e0009 */
        /* <DEDUP_REMOVED lines=11> */
[----:B------:R-:W-:Y:S01]  /*abc0*/  IMAD.IADD R9, R230, 0x1, -R0 ;  /* 0x00000001e6097824 */ /* 0x000fe200078e0a00 */
[----:B------:R1:W-:Y:S04]  /*abd0*/  I2F R18, R11 ;  /* 0x0000000b00127306 */ /* 0x0003e80000201400 */
[----:B------:R-:W-:-:S04]  /*abe0*/  IABS R9, R9 ;  /* 0x0000000900097213 */ /* 0x000fc80000000000 */
[----:B------:R2:W-:Y:S01]  /*abf0*/  I2F R17, R10 ;  /* 0x0000000a00117306 */ /* 0x0005e20000201400 */
[----:B-1----:R-:W-:Y:S01]  /*ac00*/  IADD3 R11, R229, -R0, RZ ;  /* 0x80000000e50b7210 */ /* 0x002fe20007ffe0ff */
[----:B--2---:R-:W-:-:S03]  /*ac10*/  IMAD.MOV.U32 R10, RZ, RZ, R9 ;  /* 0x000000ffff0a7224 */ /* 0x004fc600078e0009 */
[----:B------:R-:W-:-:S03]  /*ac20*/  IABS R9, R11 ;  /* 0x0000000b00097213 */ /* 0x000fc60000000000 */
[----:B------:R1:W-:Y:S02]  /*ac30*/  I2F R16, R10 ;  /* 0x0000000a00107306 */ /* 0x0003e40000201400 */
[----:B-1----:R-:W-:Y:S02]  /*ac40*/  IMAD.MOV.U32 R10, RZ, RZ, R9 ;  /* 0x000000ffff0a7224 */ /* 0x002fe400078e0009 */
[----:B------:R-:W-:-:S05]  /*ac50*/  IMAD.IADD R9, R228, 0x1, -R0 ;  /* 0x00000001e4097824 */ /* 0x000fca00078e0a00 */
[----:B------:R-:W-:Y:S01]  /*ac60*/  IABS R9, R9 ;  /* 0x0000000900097213 */ /* 0x000fe20000000000 */
[----:B------:R1:W-:Y:S04]  /*ac70*/  I2F R15, R10 ;  /* 0x0000000a000f7306 */ /* 0x0003e80000201400 */
[----:B-1----:R-:W-:-:S04]  /*ac80*/  IMAD.MOV.U32 R10, RZ, RZ, R9 ;  /* 0x000000ffff0a7224 */ /* 0x002fc800078e0009 */
[----:B------:R1:W-:Y:S01]  /*ac90*/  I2F R14, R10 ;  /* 0x0000000a000e7306 */ /* 0x0003e20000201400 */
[----:B------:R-:W-:Y:S02]  /*aca0*/  IMAD.IADD R11, R231, 0x1, -R0 ;  /* 0x00000001e70b7824 */ /* 0x000fe400078e0a00 */
[----:B-1----:R-:W-:-:S05]  /*acb0*/  FMUL.FTZ R10, R35, c[0x0][0x2ec] ;  /* 0x0000bb00230a7a20 */ /* 0x002fca0000410000 */
[----:B------:R1:W-:Y:S01]  /*acc0*/  MUFU.TANH R36, R10 ;  /* 0x0000000a00247308 */ /* 0x0003e20000002400 */
[----:B------:R-:W-:Y:S01]  /*acd0*/  IABS R9, R11 ;  /* 0x0000000b00097213 */ /* 0x000fe20000000000 */
[----:B-1----:R-:W-:-:S06]  /*ace0*/  FMUL.FTZ R10, R48, c[0x0][0x2ec] ;  /* 0x0000bb00300a7a20 */ /* 0x002fcc0000410000 */
[----:B------:R1:W-:Y:S02]  /*acf0*/  MUFU.TANH R35, R10 ;  /* 0x0000000a00237308 */ /* 0x0003e40000002400 */
[----:B-1----:R-:W-:-:S06]  /*ad00*/  FMUL.FTZ R10, R108, c[0x0][0x2ec] ;  /* 0x0000bb006c0a7a20 */ /* 0x002fcc0000410000 */
[----:B------:R1:W-:Y:S01]  /*ad10*/  MUFU.TANH R42, R10 ;  /* 0x0000000a002a7308 */ /* 0x0003e20000002400 */
[----:B------:R-:W-:-:S07]  /*ad20*/  FMUL.FTZ R11, R187, c[0x0][0x2ec] ;  /* 0x0000bb00bb0b7a20 */ /* 0x000fce0000410000 */
[----:B------:R2:W-:Y:S01]  /*ad30*/  I2F R13, R9 ;  /* 0x00000009000d7306 */ /* 0x0005e20000201400 */
[----:B-1----:R-:W-:-:S07]  /*ad40*/  FMUL.FTZ R10, R109, c[0x0][0x2ec] ;  /* 0x0000bb006d0a7a20 */ /* 0x002fce0000410000 */
[----:B------:R1:W-:Y:S01]  /*ad50*/  MUFU.TANH R48, R10 ;  /* 0x0000000a00307308 */ /* 0x0003e20000002400 */
[----:B--2---:R-:W-:Y:S02]  /*ad60*/  FMUL.FTZ R9, R185, c[0x0][0x2ec] ;  /* 0x0000bb00b9097a20 */ /* 0x004fe40000410000 */
[----:B-1----:R-:W-:-:S05]  /*ad70*/  FMUL.FTZ R10, R110, c[0x0][0x2ec] ;  /* 0x0000bb006e0a7a20 */ /* 0x002fca0000410000 */
[----:B------:R1:W-:Y:S08]  /*ad80*/  MUFU.TANH R41, R10 ;  /* 0x0000000a00297308 */ /* 0x0003f00000002400 */
[----:B------:R-:W2:Y:S01]  /*ad90*/  MUFU.TANH R9, R9 ;  /* 0x0000000900097308 */ /* 0x000ea20000002400 */
[----:B-1----:R-:W-:-:S07]  /*ada0*/  FMUL.FTZ R10, R111, c[0x0][0x2ec] ;  /* 0x0000bb006f0a7a20 */ /* 0x002fce0000410000 */
[----:B------:R1:W-:Y:S08]  /*adb0*/  MUFU.TANH R47, R10 ;  /* 0x0000000a002f7308 */ /* 0x0003f00000002400 */
[----:B------:R-:W3:Y:S01]  /*adc0*/  MUFU.TANH R11, R11 ;  /* 0x0000000b000b7308 */ /* 0x000ee20000002400 */
[----:B-1----:R-:W-:-:S07]  /*add0*/  FMUL.FTZ R10, R209, c[0x0][0x2ec] ;  /* 0x0000bb00d10a7a20 */ /* 0x002fce0000410000 */
[----:B------:R1:W4:Y:S01]  /*ade0*/  MUFU.TANH R40, R10 ;  /* 0x0000000a00287308 */ /* 0x0003220000002400 */
[----:B--2---:R-:W-:Y:S02]  /*adf0*/  FFMA.FTZ R12, R54, -R222, R9 ;  /* 0x800000de360c7223 */ /* 0x004fe40000010009 */
[----:B------:R-:W-:Y:S02]  /*ae00*/  FMUL.FTZ R9, R240, c[0x0][0x2ec] ;  /* 0x0000bb00f0097a20 */ /* 0x000fe40000410000 */
[----:B-1----:R-:W-:-:S04]  /*ae10*/  FMUL.FTZ R10, R46, c[0x0][0x2ec] ;  /* 0x0000bb002e0a7a20 */ /* 0x002fc80000410000 */
[----:B------:R1:W-:Y:S01]  /*ae20*/  MUFU.TANH R46, R10 ;  /* 0x0000000a002e7308 */ /* 0x0003e20000002400 */
[----:B---3--:R-:W-:Y:S02]  /*ae30*/  FFMA.FTZ R11, R51, -R222, R11 ;  /* 0x800000de330b7223 */ /* 0x008fe4000001000b */
[----:B-1----:R-:W-:-:S05]  /*ae40*/  FMUL.FTZ R10, R39, c[0x0][0x2ec] ;  /* 0x0000bb00270a7a20 */ /* 0x002fca0000410000 */
[----:B------:R1:W2:Y:S01]  /*ae50*/  MUFU.TANH R39, R10 ;  /* 0x0000000a00277308 */ /* 0x0002a20000002400 */
[----:B------:R-:W-:Y:S01]  /*ae60*/  IMAD.MOV.U32 R209, RZ, RZ, R189 ;  /* 0x000000ffffd17224 */ /* 0x000fe200078e00bd */
[----:B------:R-:W-:Y:S01]  /*ae70*/  FSEL R189, R12, -INF , !P1 ;  /* 0xff8000000cbd7808 */ /* 0x000fe20004800000 */
[----:B------:R-:W-:Y:S02]  /*ae80*/  IMAD.MOV.U32 R211, RZ, RZ, R106 ;  /* 0x000000ffffd37224 */ /* 0x000fe400078e006a */
[----:B-1----:R-:W-:-:S04]  /*ae90*/  FMUL.FTZ R10, R179, c[0x0][0x2ec] ;  /* 0x0000bb00b30a7a20 */ /* 0x002fc80000410000 */
[----:B------:R1:W3:Y:S01]  /*aea0*/  MUFU.TANH R45, R10 ;  /* 0x0000000a002d7308 */ /* 0x0002e20000002400 */
[----:B------:R-:W-:Y:S02]  /*aeb0*/  IMAD.MOV.U32 R179, RZ, RZ, R177 ;  /* 0x000000ffffb37224 */ /* 0x000fe400078e00b1 */
[----:B------:R-:W-:Y:S02]  /*aec0*/  IMAD.MOV.U32 R177, RZ, RZ, R208 ;  /* 0x000000ffffb17224 */ /* 0x000fe400078e00d0 */
[----:B------:R-:W-:Y:S02]  /*aed0*/  IMAD.MOV.U32 R208, RZ, RZ, R176 ;  /* 0x000000ffffd07224 */ /* 0x000fe400078e00b0 */
[----:B------:R-:W-:Y:S02]  /*aee0*/  IMAD.MOV.U32 R176, RZ, RZ, R206 ;  /* 0x000000ffffb07224 */ /* 0x000fe400078e00ce */
[----:B------:R-:W-:Y:S02]  /*aef0*/  IMAD.MOV.U32 R206, RZ, RZ, R196 ;  /* 0x000000ffffce7224 */ /* 0x000fe400078e00c4 */
[----:B-1----:R-:W-:-:S02]  /*af00*/  FFMA.FTZ R10, R49, -R222, R36 ;  /* 0x800000de310a7223 */ /* 0x002fc40000010024 */
[----:B------:R1:W5:Y:S01]  /*af10*/  MUFU.TANH R49, R9 ;  /* 0x0000000900317308 */ /* 0x0003620000002400 */
[----:B------:R-:W-:Y:S02]  /*af20*/  FSEL R196, R11, -INF , !P6 ;  /* 0xff8000000bc47808 */ /* 0x000fe40007000000 */
[----:B------:R-:W-:Y:S02]  /*af30*/  FSEL R54, R10, -INF , !P5 ;  /* 0xff8000000a367808 */ /* 0x000fe40006800000 */
[C---:B------:R-:W-:Y:S02]  /*af40*/  ISETP.GE.AND P1, PT, R8.reuse, R235, PT ;  /* 0x000000eb0800720c */ /* 0x040fe40003f26270 */
[C---:B------:R-:W-:Y:S02]  /*af50*/  ISETP.GE.AND P6, PT, R8.reuse, R234, PT ;  /* 0x000000ea0800720c */ /* 0x040fe40003fc6270 */
[----:B------:R-:W-:Y:S01]  /*af60*/  ISETP.GE.AND P5, PT, R8, R233, PT ;  /* 0x000000e90800720c */ /* 0x000fe20003fa6270 */
[----:B-1----:R-:W-:-:S05]  /*af70*/  FFMA.FTZ R9, R50, -R222, R35 ;  /* 0x800000de32097223 */ /* 0x002fca0000010023 */
[----:B------:R-:W-:Y:S02]  /*af80*/  FSEL R106, R9, -INF , !P0 ;  /* 0xff800000096a7808 */ /* 0x000fe40004000000 */
[C---:B------:R-:W-:Y:S02]  /*af90*/  ISETP.GE.AND P0, PT, R8.reuse, R232, PT ;  /* 0x000000e80800720c */ /* 0x040fe40003f06270 */
[C---:B------:R-:W-:Y:S02]  /*afa0*/  ISETP.LT.OR P1, PT, R8.reuse, R227, P1 ;  /* 0x000000e30800720c */ /* 0x040fe40000f21670 */
[C---:B------:R-:W-:Y:S02]  /*afb0*/  ISETP.LT.OR P6, PT, R8.reuse, R226, P6 ;  /* 0x000000e20800720c */ /* 0x040fe400037c1670 */
[C---:B------:R-:W-:Y:S02]  /*afc0*/  ISETP.LT.OR P5, PT, R8.reuse, R225, P5 ;  /* 0x000000e10800720c */ /* 0x040fe40002fa1670 */
[----:B------:R-:W-:Y:S01]  /*afd0*/  ISETP.LT.OR P0, PT, R8, R224, P0 ;  /* 0x000000e00800720c */ /* 0x000fe20000701670 */
[----:B------:R-:W-:-:S02]  /*afe0*/  FMUL.FTZ R8, R243, c[0x0][0x2ec] ;  /* 0x0000bb00f3087a20 */ /* 0x000fc40000410000 */
[----:B------:R-:W-:Y:S02]  /*aff0*/  FMUL.FTZ R35, R241, c[0x0][0x2ec] ;  /* 0x0000bb00f1237a20 */ /* 0x000fe40000410000 */
[----:B------:R1:W-:Y:S01]  /*b000*/  MUFU.TANH R50, R8 ;  /* 0x0000000800327308 */ /* 0x0003e20000002400 */
[----:B------:R-:W-:Y:S02]  /*b010*/  FMUL.FTZ R10, R242, c[0x0][0x2ec] ;  /* 0x0000bb00f20a7a20 */ /* 0x000fe40000410000 */
[-C--:B------:R-:W-:Y:S02]  /*b020*/  FFMA.FTZ R11, R67, -R222.reuse, R42 ;  /* 0x800000de430b7223 */ /* 0x080fe4000001002a */
[----:B----4-:R-:W-:-:S03]  /*b030*/  FFMA.FTZ R9, R61, -R222, R40 ;  /* 0x800000de3d097223 */ /* 0x010fc60000010028 */
[----:B------:R-:W-:Y:S01]  /*b040*/  MUFU.TANH R51, R35 ;  /* 0x0000002300337308 */ /* 0x000fe20000002400 */
[----:B-1----:R-:W-:-:S07]  /*b050*/  FMUL.FTZ R8, R204, c[0x0][0x2ec] ;  /* 0x0000bb00cc087a20 */ /* 0x002fce0000410000 */
[----:B------:R1:W-:Y:S01]  /*b060*/  MUFU.TANH R44, R10 ;  /* 0x0000000a002c7308 */ /* 0x0003e20000002400 */
[----:B------:R-:W-:Y:S01]  /*b070*/  FSEL R213, R11, -INF , !P1 ;  /* 0xff8000000bd57808 */ /* 0x000fe20004800000 */
[----:B------:R-:W-:-:S06]  /*b080*/  FMUL.FTZ R12, R249, c[0x0][0x2ec] ;  /* 0x0000bb00f90c7a20 */ /* 0x000fcc0000410000 */
[----:B------:R2:W4:Y:S01]  /*b090*/  MUFU.TANH R35, R8 ;  /* 0x0000000800237308 */ /* 0x0005220000002400 */
[----:B------:R-:W-:Y:S01]  /*b0a0*/  FMUL.FTZ R11, R206, c[0x0][0x2ec] ;  /* 0x0000bb00ce0b7a20 */ /* 0x000fe20000410000 */
[----:B------:R-:W-:Y:S01]  /*b0b0*/  FSEL R204, R9, -INF , !P5 ;  /* 0xff80000009cc7808 */ /* 0x000fe20006800000 */
[-C--:B-1----:R-:W-:Y:S01]  /*b0c0*/  FFMA.FTZ R10, R64, -R222.reuse, R41 ;  /* 0x800000de400a7223 */ /* 0x082fe20000010029 */
[----:B------:R-:W-:Y:S01]  /*b0d0*/  ISETP.GE.AND P1, PT, R7, R235, PT ;  /* 0x000000eb0700720c */ /* 0x000fe20003f26270 */
[----:B--2---:R-:W-:-:S03]  /*b0e0*/  FFMA.FTZ R8, R58, -R222, R39 ;  /* 0x800000de3a087223 */ /* 0x004fc60000010027 */
[----:B------:R-:W-:Y:S02]  /*b0f0*/  FSEL R249, R10, -INF , !P6 ;  /* 0xff8000000af97808 */ /* 0x000fe40007000000 */
[C---:B------:R-:W-:Y:S02]  /*b100*/  ISETP.GE.AND P6, PT, R7.reuse, R234, PT ;  /* 0x000000ea0700720c */ /* 0x040fe40003fc6270 */
[----:B------:R-:W-:Y:S02]  /*b110*/  FSEL R206, R8, -INF , !P0 ;  /* 0xff80000008ce7808 */ /* 0x000fe40004000000 */
[C---:B------:R-:W-:Y:S02]  /*b120*/  ISETP.GE.AND P5, PT, R7.reuse, R233, PT ;  /* 0x000000e90700720c */ /* 0x040fe40003fa6270 */
[C---:B------:R-:W-:Y:S02]  /*b130*/  ISETP.GE.AND P0, PT, R7.reuse, R232, PT ;  /* 0x000000e80700720c */ /* 0x040fe40003f06270 */
[----:B------:R-:W-:-:S02]  /*b140*/  ISETP.LT.OR P1, PT, R7, R227, P1 ;  /* 0x000000e30700720c */ /* 0x000fc40000f21670 */
[C---:B------:R-:W-:Y:S02]  /*b150*/  ISETP.LT.OR P6, PT, R7.reuse, R226, P6 ;  /* 0x000000e20700720c */ /* 0x040fe400037c1670 */
[C---:B------:R-:W-:Y:S02]  /*b160*/  ISETP.LT.OR P5, PT, R7.reuse, R225, P5 ;  /* 0x000000e10700720c */ /* 0x040fe40002fa1670 */
[----:B------:R-:W-:Y:S01]  /*b170*/  ISETP.LT.OR P0, PT, R7, R224, P0 ;  /* 0x000000e00700720c */ /* 0x000fe20000701670 */
[----:B------:R-:W-:-:S04]  /*b180*/  FMUL.FTZ R7, R211, c[0x0][0x2ec] ;  /* 0x0000bb00d3077a20 */ /* 0x000fc80000410000 */
[----:B------:R1:W-:Y:S01]  /*b190*/  MUFU.TANH R36, R7 ;  /* 0x0000000700247308 */ /* 0x0003e20000002400 */
[-C--:B------:R-:W-:Y:S02]  /*b1a0*/  FFMA.FTZ R8, R60, -R222.reuse, R46 ;  /* 0x800000de3c087223 */ /* 0x080fe4000001002e */
[-C--:B------:R-:W-:Y:S02]  /*b1b0*/  FFMA.FTZ R10, R66, -R222.reuse, R48 ;  /* 0x800000de420a7223 */ /* 0x080fe40000010030 */
[----:B------:R-:W-:-:S03]  /*b1c0*/  FFMA.FTZ R9, R63, -R222, R47 ;  /* 0x800000de3f097223 */ /* 0x000fc6000001002f */
[----:B------:R-:W2:Y:S01]  /*b1d0*/  MUFU.TANH R11, R11 ;  /* 0x0000000b000b7308 */ /* 0x000ea20000002400 */
[----:B-1----:R-:W-:-:S07]  /*b1e0*/  FMUL.FTZ R7, R245, c[0x0][0x2ec] ;  /* 0x0000bb00f5077a20 */ /* 0x002fce0000410000 */
[----:B------:R1:W1:Y:S01]  /*b1f0*/  MUFU.TANH R40, R12 ;  /* 0x0000000c00287308 */ /* 0x0002620000002400 */
[----:B------:R-:W-:-:S07]  /*b200*/  FSEL R211, R10, -INF , !P1 ;  /* 0xff8000000ad37808 */ /* 0x000fce0004800000 */
[----:B------:R3:W2:Y:S01]  /*b210*/  MUFU.TANH R39, R7 ;  /* 0x0000000700277308 */ /* 0x0006a20000002400 */
[----:B------:R-:W-:Y:S02]  /*b220*/  FSEL R245, R9, -INF , !P6 ;  /* 0xff80000009f57808 */ /* 0x000fe40007000000 */
[----:B------:R-:W-:Y:S01]  /*b230*/  ISETP.GE.AND P1, PT, R6, R235, PT ;  /* 0x000000eb0600720c */ /* 0x000fe20003f26270 */
[----:B-1----:R-:W-:Y:S01]  /*b240*/  FMUL.FTZ R12, R199, c[0x0][0x2ec] ;  /* 0x0000bb00c70c7a20 */ /* 0x002fe20000410000 */
[----:B------:R-:W-:Y:S01]  /*b250*/  FSEL R199, R8, -INF , !P5 ;  /* 0xff80000008c77808 */ /* 0x000fe20006800000 */
[----:B------:R-:W-:Y:S02]  /*b260*/  FMUL.FTZ R8, R205, c[0x0][0x2ec] ;  /* 0x0000bb00cd087a20 */ /* 0x000fe40000410000 */
[----:B---3--:R-:W-:Y:S01]  /*b270*/  FFMA.FTZ R7, R57, -R222, R45 ;  /* 0x800000de39077223 */ /* 0x008fe2000001002d */
[C---:B------:R-:W-:Y:S02]  /*b280*/  ISETP.GE.AND P6, PT, R6.reuse, R234, PT ;  /* 0x000000ea0600720c */ /* 0x040fe40003fc6270 */
[----:B------:R-:W-:-:S02]  /*b290*/  ISETP.GE.AND P5, PT, R6, R233, PT ;  /* 0x000000e90600720c */ /* 0x000fc40003fa6270 */
[----:B------:R-:W-:Y:S02]  /*b2a0*/  FSEL R205, R7, -INF , !P0 ;  /* 0xff80000007cd7808 */ /* 0x000fe40004000000 */
[C---:B------:R-:W-:Y:S02]  /*b2b0*/  ISETP.GE.AND P0, PT, R6.reuse, R232, PT ;  /* 0x000000e80600720c */ /* 0x040fe40003f06270 */
[C---:B------:R-:W-:Y:S02]  /*b2c0*/  ISETP.LT.OR P1, PT, R6.reuse, R227, P1 ;  /* 0x000000e30600720c */ /* 0x040fe40000f21670 */
[C---:B------:R-:W-:Y:S02]  /*b2d0*/  ISETP.LT.OR P6, PT, R6.reuse, R226, P6 ;  /* 0x000000e20600720c */ /* 0x040fe400037c1670 */
[C---:B------:R-:W-:Y:S02]  /*b2e0*/  ISETP.LT.OR P5, PT, R6.reuse, R225, P5 ;  /* 0x000000e10600720c */ /* 0x040fe40002fa1670 */
[----:B------:R-:W-:Y:S01]  /*b2f0*/  ISETP.LT.OR P0, PT, R6, R224, P0 ;  /* 0x000000e00600720c */ /* 0x000fe20000701670 */
[----:B------:R-:W-:Y:S01]  /*b300*/  FMUL.FTZ R6, R209, c[0x0][0x2ec] ;  /* 0x0000bb00d1067a20 */ /* 0x000fe20000410000 */
[----:B------:R-:W-:Y:S01]  /*b310*/  MUFU.TANH R42, R12 ;  /* 0x0000000c002a7308 */ /* 0x000fe20000002400 */
[----:B-----5:R-:W-:-:S02]  /*b320*/  FFMA.FTZ R9, R65, -R222, R49 ;  /* 0x800000de41097223 */ /* 0x020fc40000010031 */
[----:B----4-:R-:W-:-:S05]  /*b330*/  FFMA.FTZ R7, R59, -R222, R35 ;  /* 0x800000de3b077223 */ /* 0x010fca0000010023 */
[----:B------:R1:W3:Y:S01]  /*b340*/  MUFU.TANH R12, R8 ;  /* 0x00000008000c7308 */ /* 0x0002e20000002400 */
[----:B------:R-:W-:-:S07]  /*b350*/  FMUL.FTZ R10, R202, c[0x0][0x2ec] ;  /* 0x0000bb00ca0a7a20 */ /* 0x000fce0000410000 */
[----:B------:R2:W-:Y:S01]  /*b360*/  MUFU.TANH R41, R6 ;  /* 0x0000000600297308 */ /* 0x0005e20000002400 */
[----:B------:R-:W-:Y:S01]  /*b370*/  FSEL R209, R9, -INF , !P1 ;  /* 0xff80000009d17808 */ /* 0x000fe20004800000 */
[-C--:B-1----:R-:W-:Y:S01]  /*b380*/  FFMA.FTZ R8, R62, -R222.reuse, R44 ;  /* 0x800000de3e087223 */ /* 0x082fe2000001002c */
[----:B------:R-:W-:Y:S01]  /*b390*/  ISETP.GE.AND P1, PT, R5, R235, PT ;  /* 0x000000eb0500720c */ /* 0x000fe20003f26270 */
[----:B--2---:R-:W-:-:S03]  /*b3a0*/  FFMA.FTZ R6, R34, -R222, R11 ;  /* 0x800000de22067223 */ /* 0x004fc6000001000b */
[----:B------:R-:W-:Y:S01]  /*b3b0*/  FSEL R242, R8, -INF , !P6 ;  /* 0xff80000008f27808 */ /* 0x000fe20007000000 */
[----:B------:R-:W-:Y:S01]  /*b3c0*/  FMUL.FTZ R8, R198, c[0x0][0x2ec] ;  /* 0x0000bb00c6087a20 */ /* 0x000fe20000410000 */
[----:B------:R-:W-:Y:S02]  /*b3d0*/  FSEL R198, R7, -INF , !P5 ;  /* 0xff80000007c67808 */ /* 0x000fe40006800000 */
[----:B------:R-:W-:Y:S01]  /*b3e0*/  FSEL R202, R6, -INF , !P0 ;  /* 0xff80000006ca7808 */ /* 0x000fe20004000000 */
[----:B------:R-:W-:Y:S01]  /*b3f0*/  FMUL.FTZ R6, R179, c[0x0][0x2ec] ;  /* 0x0000bb00b3067a20 */ /* 0x000fe20000410000 */
[C---:B------:R-:W-:Y:S01]  /*b400*/  ISETP.GE.AND P5, PT, R5.reuse, R233, PT ;  /* 0x000000e90500720c */ /* 0x040fe20003fa6270 */
[----:B------:R1:W-:Y:S01]  /*b410*/  MUFU.TANH R34, R8 ;  /* 0x0000000800227308 */ /* 0x0003e20000002400 */
[C---:B------:R-:W-:Y:S02]  /*b420*/  ISETP.GE.AND P6, PT, R5.reuse, R234, PT ;  /* 0x000000ea0500720c */ /* 0x040fe40003fc6270 */
[----:B------:R-:W-:Y:S01]  /*b430*/  ISETP.LT.OR P1, PT, R5, R227, P1 ;  /* 0x000000e30500720c */ /* 0x000fe20000f21670 */
[----:B------:R-:W-:Y:S01]  /*b440*/  FMUL.FTZ R11, R177, c[0x0][0x2ec] ;  /* 0x0000bb00b10b7a20 */ /* 0x000fe20000410000 */
[----:B------:R-:W-:-:S03]  /*b450*/  ISETP.GE.AND P0, PT, R5, R232, PT ;  /* 0x000000e80500720c */ /* 0x000fc60003f06270 */
[----:B------:R2:W-:Y:S01]  /*b460*/  MUFU.TANH R9, R6 ;  /* 0x0000000600097308 */ /* 0x0005e20000002400 */
[C---:B------:R-:W-:Y:S01]  /*b470*/  ISETP.LT.OR P5, PT, R5.reuse, R225, P5 ;  /* 0x000000e10500720c */ /* 0x040fe20002fa1670 */
[----:B------:R-:W-:Y:S01]  /*b480*/  FFMA.FTZ R7, R32, -R222, R50 ;  /* 0x800000de20077223 */ /* 0x000fe20000010032 */
[----:B------:R-:W-:Y:S01]  /*b490*/  ISETP.LT.OR P6, PT, R5, R226, P6 ;  /* 0x000000e20500720c */ /* 0x000fe200037c1670 */
[----:B------:R-:W-:Y:S02]  /*b4a0*/  IMAD.MOV.U32 R177, RZ, RZ, R208 ;  /* 0x000000ffffb17224 */ /* 0x000fe400078e00d0 */
[----:B-1----:R-:W-:Y:S02]  /*b4b0*/  FFMA.FTZ R8, R33, -R222, R51 ;  /* 0x800000de21087223 */ /* 0x002fe40000010033 */
[----:B------:R-:W1:Y:S01]  /*b4c0*/  MUFU.TANH R10, R10 ;  /* 0x0000000a000a7308 */ /* 0x000e620000002400 */
[----:B------:R-:W-:Y:S01]  /*b4d0*/  IMAD.MOV.U32 R179, RZ, RZ, R194 ;  /* 0x000000ffffb37224 */ /* 0x000fe200078e00c2 */
[----:B------:R-:W-:Y:S01]  /*b4e0*/  ISETP.LT.OR P0, PT, R5, R224, P0 ;  /* 0x000000e00500720c */ /* 0x000fe20000701670 */
[-C--:B--2---:R-:W-:Y:S01]  /*b4f0*/  FFMA.FTZ R6, R30, -R222.reuse, R40 ;  /* 0x800000de1e067223 */ /* 0x084fe20000010028 */
[----:B------:R-:W-:Y:S01]  /*b500*/  FSEL R208, R8, -INF , !P1 ;  /* 0xff80000008d07808 */ /* 0x000fe20004800000 */
[----:B------:R-:W-:Y:S01]  /*b510*/  FFMA.FTZ R5, R29, -R222, R36 ;  /* 0x800000de1d057223 */ /* 0x000fe20000010024 */
[----:B------:R-:W-:-:S02]  /*b520*/  ISETP.GE.AND P1, PT, R4, R235, PT ;  /* 0x000000eb0400720c */ /* 0x000fc40003f26270 */
[----:B------:R-:W-:Y:S01]  /*b530*/  FSEL R194, R6, -INF , !P5 ;  /* 0xff80000006c27808 */ /* 0x000fe20006800000 */
[----:B------:R-:W-:Y:S01]  /*b540*/  FMUL.FTZ R6, R200, c[0x0][0x2ec] ;  /* 0x0000bb00c8067a20 */ /* 0x000fe20000410000 */
[----:B------:R-:W-:Y:S01]  /*b550*/  FSEL R240, R7, -INF , !P6 ;  /* 0xff80000007f07808 */ /* 0x000fe20007000000 */
[----:B------:R-:W-:Y:S01]  /*b560*/  FFMA.FTZ R7, R28, -R222, R39 ;  /* 0x800000de1c077223 */ /* 0x000fe20000010027 */
[C---:B------:R-:W-:Y:S01]  /*b570*/  ISETP.GE.AND P6, PT, R4.reuse, R234, PT ;  /* 0x000000ea0400720c */ /* 0x040fe20003fc6270 */
[----:B------:R3:W-:Y:S01]  /*b580*/  MUFU.TANH R29, R6 ;  /* 0x00000006001d7308 */ /* 0x0007e20000002400 */
[C---:B------:R-:W-:Y:S02]  /*b590*/  ISETP.LT.OR P1, PT, R4.reuse, R227, P1 ;  /* 0x000000e30400720c */ /* 0x040fe40000f21670 */
[----:B------:R-:W-:Y:S02]  /*b5a0*/  FSEL R200, R5, -INF , !P0 ;  /* 0xff80000005c87808 */ /* 0x000fe40004000000 */
[----:B------:R-:W-:-:S02]  /*b5b0*/  ISETP.GE.AND P5, PT, R4, R233, PT ;  /* 0x000000e90400720c */ /* 0x000fc40003fa6270 */
[C---:B------:R-:W-:Y:S01]  /*b5c0*/  ISETP.GE.AND P0, PT, R4.reuse, R232, PT ;  /* 0x000000e80400720c */ /* 0x040fe20003f06270 */
[----:B------:R-:W2:Y:S01]  /*b5d0*/  MUFU.TANH R11, R11 ;  /* 0x0000000b000b7308 */ /* 0x000ea20000002400 */
[----:B------:R-:W-:Y:S02]  /*b5e0*/  ISETP.LT.OR P6, PT, R4, R226, P6 ;  /* 0x000000e20400720c */ /* 0x000fe400037c1670 */
[----:B------:R-:W-:Y:S01]  /*b5f0*/  FSEL R45, R7, -INF , !P1 ;  /* 0xff800000072d7808 */ /* 0x000fe20004800000 */
[----:B------:R-:W-:Y:S01]  /*b600*/  FMUL.FTZ R7, R248, c[0x0][0x2ec] ;  /* 0x0000bb00f8077a20 */ /* 0x000fe20000410000 */
[----:B------:R-:W-:Y:S01]  /*b610*/  ISETP.GE.AND P1, PT, R3, R235, PT ;  /* 0x000000eb0300720c */ /* 0x000fe20003f26270 */
[-C--:B---3--:R-:W-:Y:S01]  /*b620*/  FFMA.FTZ R6, R27, -R222.reuse, R12 ;  /* 0x800000de1b067223 */ /* 0x088fe2000001000c */
[----:B------:R-:W-:Y:S01]  /*b630*/  ISETP.LT.OR P5, PT, R4, R225, P5 ;  /* 0x000000e10400720c */ /* 0x000fe20002fa1670 */
[----:B-1----:R-:W-:Y:S01]  /*b640*/  FFMA.FTZ R5, R26, -R222, R10 ;  /* 0x800000de1a057223 */ /* 0x002fe2000001000a */
[----:B------:R-:W-:Y:S01]  /*b650*/  ISETP.LT.OR P0, PT, R4, R224, P0 ;  /* 0x000000e00400720c */ /* 0x000fe20000701670 */
[-C--:B------:R-:W-:Y:S01]  /*b660*/  FFMA.FTZ R4, R25, -R222.reuse, R9 ;  /* 0x800000de19047223 */ /* 0x080fe20000010009 */
[----:B------:R-:W-:Y:S01]  /*b670*/  FSEL R44, R6, -INF , !P6 ;  /* 0xff800000062c7808 */ /* 0x000fe20007000000 */
[----:B------:R-:W-:Y:S01]  /*b680*/  FFMA.FTZ R6, R24, -R222, R42 ;  /* 0x800000de18067223 */ /* 0x000fe2000001002a */
[----:B------:R1:W3:Y:S01]  /*b690*/  MUFU.TANH R10, R7 ;  /* 0x00000007000a7308 */ /* 0x0002e20000002400 */
[C---:B------:R-:W-:Y:S01]  /*b6a0*/  ISETP.LT.OR P1, PT, R3.reuse, R227, P1 ;  /* 0x000000e30300720c */ /* 0x040fe20000f21670 */
[----:B------:R-:W-:Y:S01]  /*b6b0*/  FMUL.FTZ R8, R252, c[0x0][0x2ec] ;  /* 0x0000bb00fc087a20 */ /* 0x000fe20000410000 */
[----:B------:R-:W-:-:S02]  /*b6c0*/  ISETP.GE.AND P6, PT, R3, R234, PT ;  /* 0x000000ea0300720c */ /* 0x000fc40003fc6270 */
[----:B------:R-:W-:Y:S02]  /*b6d0*/  FSEL R248, R5, -INF , !P5 ;  /* 0xff80000005f87808 */ /* 0x000fe40006800000 */
[----:B------:R-:W-:Y:S01]  /*b6e0*/  FSEL R252, R4, -INF , !P0 ;  /* 0xff80000004fc7808 */ /* 0x000fe20004000000 */
[----:B------:R-:W-:Y:S01]  /*b6f0*/  FMUL.FTZ R4, R179, c[0x0][0x2ec] ;  /* 0x0000bb00b3047a20 */ /* 0x000fe20000410000 */
[----:B------:R-:W-:Y:S01]  /*b700*/  FSEL R42, R6, -INF , !P1 ;  /* 0xff800000062a7808 */ /* 0x000fe20004800000 */
[----:B------:R4:W-:Y:S01]  /*b710*/  MUFU.TANH R12, R8 ;  /* 0x00000008000c7308 */ /* 0x0009e20000002400 */
[----:B------:R-:W-:Y:S01]  /*b720*/  ISETP.GE.AND P5, PT, R3, R233, PT ;  /* 0x000000e90300720c */ /* 0x000fe20003fa6270 */
[----:B-1----:R-:W-:Y:S01]  /*b730*/  FMUL.FTZ R7, R251, c[0x0][0x2ec] ;  /* 0x0000bb00fb077a20 */ /* 0x002fe20000410000 */
[----:B------:R-:W-:Y:S01]  /*b740*/  ISETP.GE.AND P0, PT, R3, R232, PT ;  /* 0x000000e80300720c */ /* 0x000fe20003f06270 */
[----:B------:R-:W-:-:S04]  /*b750*/  FFMA.FTZ R5, R23, -R222, R41 ;  /* 0x800000de17057223 */ /* 0x000fc80000010029 */
[----:B------:R1:W5:Y:S01]  /*b760*/  MUFU.TANH R6, R7 ;  /* 0x0000000700067308 */ /* 0x0003620000002400 */
[C---:B------:R-:W-:Y:S02]  /*b770*/  ISETP.LT.OR P6, PT, R3.reuse, R226, P6 ;  /* 0x000000e20300720c */ /* 0x040fe400037c1670 */
[C---:B------:R-:W-:Y:S02]  /*b780*/  ISETP.LT.OR P5, PT, R3.reuse, R225, P5 ;  /* 0x000000e10300720c */ /* 0x040fe40002fa1670 */
[----:B------:R-:W-:Y:S01]  /*b790*/  ISETP.LT.OR P0, PT, R3, R224, P0 ;  /* 0x000000e00300720c */ /* 0x000fe20000701670 */
[-C--:B--2---:R-:W-:Y:S01]  /*b7a0*/  FFMA.FTZ R3, R21, -R222.reuse, R11 ;  /* 0x800000de15037223 */ /* 0x084fe2000001000b */
[----:B------:R-:W-:Y:S01]  /*b7b0*/  ISETP.GE.AND P1, PT, R2, R235, PT ;  /* 0x000000eb0200720c */ /* 0x000fe20003f26270 */
[----:B------:R2:W2:Y:S01]  /*b7c0*/  MUFU.TANH R9, R4 ;  /* 0x0000000400097308 */ /* 0x0004a20000002400 */
[----:B------:R-:W-:Y:S01]  /*b7d0*/  FSEL R35, R5, -INF , !P6 ;  /* 0xff80000005237808 */ /* 0x000fe20007000000 */
[----:B------:R-:W-:Y:S01]  /*b7e0*/  FFMA.FTZ R5, R20, -R222, R29 ;  /* 0x800000de14057223 */ /* 0x000fe2000001001d */
[----:B------:R-:W-:-:S02]  /*b7f0*/  ISETP.GE.AND P6, PT, R2, R234, PT ;  /* 0x000000ea0200720c */ /* 0x000fc40003fc6270 */
[----:B------:R-:W-:Y:S01]  /*b800*/  ISETP.LT.OR P1, PT, R2, R227, P1 ;  /* 0x000000e30200720c */ /* 0x000fe20000f21670 */
[----:B----4-:R-:W-:Y:S01]  /*b810*/  FMUL.FTZ R8, R177, c[0x0][0x2ec] ;  /* 0x0000bb00b1087a20 */ /* 0x010fe20000410000 */
[----:B------:R-:W-:Y:S01]  /*b820*/  FSEL R251, R3, -INF , !P0 ;  /* 0xff80000003fb7808 */ /* 0x000fe20004000000 */
[----:B-1----:R-:W-:Y:S01]  /*b830*/  FMUL.FTZ R7, R176, c[0x0][0x2ec] ;  /* 0x0000bb00b0077a20 */ /* 0x002fe20000410000 */
[----:B------:R-:W-:Y:S01]  /*b840*/  ISETP.GE.AND P0, PT, R2, R232, PT ;  /* 0x000000e80200720c */ /* 0x000fe20003f06270 */
[----:B--2---:R-:W-:Y:S01]  /*b850*/  FFMA.FTZ R4, R22, -R222, R34 ;  /* 0x800000de16047223 */ /* 0x004fe20000010022 */
[----:B------:R-:W-:Y:S01]  /*b860*/  ISETP.LT.OR P6, PT, R2, R226, P6 ;  /* 0x000000e20200720c */ /* 0x000fe200037c1670 */
[----:B------:R-:W-:-:S03]  /*b870*/  FMUL.FTZ R11, R247, c[0x0][0x2ec] ;  /* 0x0000bb00f70b7a20 */ /* 0x000fc60000410000 */
[----:B------:R-:W-:Y:S01]  /*b880*/  FSEL R243, R4, -INF , !P5 ;  /* 0xff80000004f37808 */ /* 0x000fe20006800000 */
[----:B---3--:R-:W-:Y:S01]  /*b890*/  FFMA.FTZ R4, R19, -R222, R10 ;  /* 0x800000de13047223 */ /* 0x008fe2000001000a */
[----:B------:R-:W-:Y:S02]  /*b8a0*/  ISETP.GE.AND P5, PT, R2, R233, PT ;  /* 0x000000e90200720c */ /* 0x000fe40003fa6270 */
[----:B------:R-:W-:Y:S02]  /*b8b0*/  FSEL R57, R5, -INF , !P1 ;  /* 0xff80000005397808 */ /* 0x000fe40004800000 */
[----:B------:R-:W-:Y:S02]  /*b8c0*/  ISETP.GE.AND P1, PT, R0, R235, PT ;  /* 0x000000eb0000720c */ /* 0x000fe40003f26270 */
[C---:B------:R-:W-:Y:S02]  /*b8d0*/  ISETP.LT.OR P5, PT, R2.reuse, R225, P5 ;  /* 0x000000e10200720c */ /* 0x040fe40002fa1670 */
[----:B------:R-:W-:Y:S01]  /*b8e0*/  ISETP.LT.OR P0, PT, R2, R224, P0 ;  /* 0x000000e00200720c */ /* 0x000fe20000701670 */
[-C--:B-----5:R-:W-:Y:S01]  /*b8f0*/  FFMA.FTZ R2, R17, -R222.reuse, R6 ;  /* 0x800000de11027223 */ /* 0x0a0fe20000010006 */
[----:B------:R-:W-:Y:S01]  /*b900*/  FSEL R21, R4, -INF , !P6 ;  /* 0xff80000004157808 */ /* 0x000fe20007000000 */
[----:B------:R-:W1:Y:S01]  /*b910*/  MUFU.TANH R8, R8 ;  /* 0x0000000800087308 */ /* 0x000e620000002400 */
[----:B------:R-:W-:Y:S01]  /*b920*/  FFMA.FTZ R6, R16, -R222, R12 ;  /* 0x800000de10067223 */ /* 0x000fe2000001000c */
[----:B------:R-:W-:Y:S01]  /*b930*/  ISETP.LT.OR P1, PT, R0, R227, P1 ;  /* 0x000000e30000720c */ /* 0x000fe20000f21670 */
[----:B------:R-:W-:-:S05]  /*b940*/  IMAD.MOV.U32 R67, RZ, RZ, R178 ;  /* 0x000000ffff437224 */ /* 0x000fca00078e00b2 */
[----:B------:R-:W2:Y:S01]  /*b950*/  MUFU.TANH R7, R7 ;  /* 0x0000000700077308 */ /* 0x000ea20000002400 */
[----:B------:R-:W-:Y:S01]  /*b960*/  FFMA.FTZ R3, R18, -R222, R9 ;  /* 0x800000de12037223 */ /* 0x000fe20000010009 */
[----:B------:R-:W-:-:S06]  /*b970*/  FSEL R30, R6, -INF , !P1 ;  /* 0xff800000061e7808 */ /* 0x000fcc0004800000 */
[----:B------:R-:W3:Y:S01]  /*b980*/  MUFU.TANH R4, R11 ;  /* 0x0000000b00047308 */ /* 0x000ee20000002400 */
[----:B------:R-:W-:Y:S02]  /*b990*/  ISETP.GT.AND P1, PT, R67, R244, PT ;  /* 0x000000f44300720c */ /* 0x000fe40003f24270 */
[----:B------:R-:W-:Y:S02]  /*b9a0*/  FSEL R241, R3, -INF , !P5 ;  /* 0xff80000003f17808 */ /* 0x000fe40006800000 */
[----:B------:R-:W-:Y:S02]  /*b9b0*/  FSEL R247, R2, -INF , !P0 ;  /* 0xff80000002f77808 */ /* 0x000fe40004000000 */
[C---:B------:R-:W-:Y:S02]  /*b9c0*/  ISETP.GE.AND P6, PT, R0.reuse, R234, PT ;  /* 0x000000ea0000720c */ /* 0x040fe40003fc6270 */
[C---:B------:R-:W-:Y:S02]  /*b9d0*/  ISETP.GE.AND P5, PT, R0.reuse, R233, PT ;  /* 0x000000e90000720c */ /* 0x040fe40003fa6270 */
[C---:B------:R-:W-:Y:S01]  /*b9e0*/  ISETP.GE.AND P0, PT, R0.reuse, R232, PT ;  /* 0x000000e80000720c */ /* 0x040fe20003f06270 */
[----:B-1----:R-:W-:Y:S01]  /*b9f0*/  FFMA.FTZ R3, R15, -R222, R8 ;  /* 0x800000de0f037223 */ /* 0x002fe20000010008 */
[----:B------:R-:W-:Y:S01]  /*ba00*/  ISETP.LT.OR P6, PT, R0, R226, P6 ;  /* 0x000000e20000720c */ /* 0x000fe200037c1670 */
[----:B--2---:R-:W-:Y:S01]  /*ba10*/  FFMA.FTZ R2, R14, -R222, R7 ;  /* 0x800000de0e027223 */ /* 0x004fe20000010007 */
[----:B------:R-:W-:-:S02]  /*ba20*/  ISETP.LT.OR P5, PT, R0, R225, P5 ;  /* 0x000000e10000720c */ /* 0x000fc40002fa1670 */
[----:B------:R-:W-:Y:S01]  /*ba30*/  ISETP.LT.OR P0, PT, R0, R224, P0 ;  /* 0x000000e00000720c */ /* 0x000fe20000701670 */
[----:B---3--:R-:W-:Y:S01]  /*ba40*/  FFMA.FTZ R0, R13, -R222, R4 ;  /* 0x800000de0d007223 */ /* 0x008fe20000010004 */
[----:B------:R-:W-:Y:S02]  /*ba50*/  FSEL R33, R3, -INF , !P6 ;  /* 0xff80000003217808 */ /* 0x000fe40007000000 */
[----:B------:R-:W-:Y:S02]  /*ba60*/  FSEL R214, R2, -INF , !P5 ;  /* 0xff80000002d67808 */ /* 0x000fe40006800000 */
[----:B------:R-:W-:Y:S01]  /*ba70*/  FSEL R244, R0, -INF , !P0 ;  /* 0xff80000000f47808 */ /* 0x000fe20004000000 */
[----:B------:R-:W-:Y:S05]  /*ba80*/  @!P1 BRA `(.L_x_1002) ;  /* 0x000003d000009947 */ /* 0x000fea0003800000 */
[----:B------:R-:W2:Y:S04]  /*ba90*/  LDL R180, [R1+0x28] ;  /* 0x0000280001b47983 */ /* 0x000ea80000100800 */
        /* <DEDUP_REMOVED lines=58> */
.L_x_1004:
[----:B------:R-:W-:Y:S05]  /*be40*/  BSYNC B0 ;  /* 0x0000000000007941 */ /* 0x000fea0003800000 */
.L_x_1003:
[----:B------:R-:W0:Y:S02]  /*be50*/  LDGDEPBAR ;  /* 0x00000000000079af */ /* 0x000e240000000000 */
.L_x_1002:
[----:B-1----:R-:W2:Y:S01]  /*be60*/  LDL.LU R6, [R1+0x24] ;  /* 0x0000240001067983 */ /* 0x002ea20000300800 */
[----:B------:R-:W-:Y:S02]  /*be70*/  FMNMX.FTZ R0, R103, R55, !PT ;  /* 0x0000003767007209 */ /* 0x000fe40007810000 */
[----:B------:R-:W-:Y:S01]  /*be80*/  MOV R10, R101 ;  /* 0x00000065000a7202 */ /* 0x000fe20000000f00 */
[----:B------:R-:W-:Y:S01]  /*be90*/  STL [R1+0x78], R220 ;  /* 0x000078dc01007387 */ /* 0x000fe20000100800 */
[----:B------:R-:W-:Y:S02]  /*bea0*/  FMNMX.FTZ R0, R52, R0, !PT ;  /* 0x0000000034007209 */ /* 0x000fe40007810000 */
[----:B------:R-:W-:Y:S01]  /*beb0*/  MOV R11, R100 ;  /* 0x00000064000b7202 */ /* 0x000fe20000000f00 */
[----:B------:R-:W-:Y:S01]  /*bec0*/  STL [R1+0x74], R219 ;  /* 0x000074db01007387 */ /* 0x000fe20000100800 */
[----:B------:R-:W-:-:S03]  /*bed0*/  FMNMX.FTZ R0, R37, R0, !PT ;  /* 0x0000000025007209 */ /* 0x000fc60007810000 */
[----:B------:R-:W-:Y:S01]  /*bee0*/  STL [R1+0x70], R217 ;  /* 0x000070d901007387 */ /* 0x000fe20000100800 */
        /* <DEDUP_REMOVED lines=33> */
[----:B------:R-:W3:Y:S01]  /*c100*/  SHFL.BFLY PT, R3, R2, 0x2, 0x1f ;  /* 0x0c401f0002037f89 */ /* 0x000ee200000e0000 */
[----:B-1----:R-:W-:-:S05]  /*c110*/  FMNMX.FTZ R0, R0, R4, !PT ;  /* 0x0000000400007209 */ /* 0x002fca0007810000 */
[----:B------:R-:W1:Y:S01]  /*c120*/  SHFL.BFLY PT, R4, R0, 0x1, 0x1f ;  /* 0x0c201f0000047f89 */ /* 0x000e6200000e0000 */
[----:B---3--:R-:W-:-:S05]  /*c130*/  FMNMX.FTZ R2, R2, R3, !PT ;  /* 0x0000000302027209 */ /* 0x008fca0007810000 */
[----:B------:R-:W3:Y:S01]  /*c140*/  SHFL.BFLY PT, R3, R2, 0x1, 0x1f ;  /* 0x0c201f0002037f89 */ /* 0x000ee200000e0000 */
[----:B-1----:R-:W-:-:S04]  /*c150*/  FMNMX.FTZ R58, R0, R4, !PT ;  /* 0x00000004003a7209 */ /* 0x002fc80007810000 */
[C---:B------:R-:W-:Y:S01]  /*c160*/  FSETP.NEU.FTZ.AND P5, PT, R58.reuse, -INF , PT ;  /* 0xff8000003a00780b */ /* 0x040fe20003fbd000 */
[C---:B------:R-:W-:Y:S01]  /*c170*/  FMUL.FTZ R8, R58.reuse, c[0x0][0x23c] ;  /* 0x00008f003a087a20 */ /* 0x040fe20000410000 */
[----:B------:R-:W-:Y:S02]  /*c180*/  STL [R1+0x4], R58 ;  /* 0x0000043a01007387 */ /* 0x000fe40000100800 */
[----:B------:R-:W-:Y:S02]  /*c190*/  FSEL R5, R58, RZ, P5 ;  /* 0x000000ff3a057208 */ /* 0x000fe40002800000 */
[----:B------:R-:W-:-:S03]  /*c1a0*/  FSEL R8, R8, RZ, P5 ;  /* 0x000000ff08087208 */ /* 0x000fc60002800000 */
[----:B------:R-:W-:Y:S01]  /*c1b0*/  FADD.FTZ R5, R103, -R5 ;  /* 0x8000000567057221 */ /* 0x000fe20000010000 */
[----:B------:R-:W-:Y:S01]  /*c1c0*/  MOV R103, R45 ;  /* 0x0000002d00677202 */ /* 0x000fe20000000f00 */
[----:B------:R-:W-:Y:S01]  /*c1d0*/  FFMA.FTZ R0, R55, c[0x0][0x23c], -R8 ;  /* 0x00008f0037007a23 */ /* 0x000fe20000010808 */
[----:B------:R-:W-:Y:S01]  /*c1e0*/  MOV R55, R21 ;  /* 0x0000001500377202 */ /* 0x000fe20000000f00 */
[----:B------:R-:W-:Y:S01]  /*c1f0*/  FMUL.FTZ R101, R5, c[0x0][0x23c] ;  /* 0x00008f0005657a20 */ /* 0x000fe20000410000 */
[----:B---3--:R-:W-:Y:S01]  /*c200*/  FMNMX.FTZ R40, R2, R3, !PT ;  /* 0x0000000302287209 */ /* 0x008fe20007810000 */
[----:B------:R1:W-:Y:S01]  /*c210*/  MUFU.EX2 R32, R0 ;  /* 0x0000000000207308 */ /* 0x0003e20000000800 */
[----:B------:R-:W-:Y:S01]  /*c220*/  FMNMX.FTZ R2, R105, R238, !PT ;  /* 0x000000ee69027209 */ /* 0x000fe20007810000 */
[----:B------:R-:W-:Y:S01]  /*c230*/  LDSM.16.MT88.4 R20, [R216+0xa000] ;  /* 0x00a00000d814783b */ /* 0x000fe20000004200 */
[C---:B------:R-:W-:Y:S01]  /*c240*/  FSETP.NEU.FTZ.AND P0, PT, R40.reuse, -INF , PT ;  /* 0xff8000002800780b */ /* 0x040fe20003f1d000 */
[----:B------:R-:W-:Y:S01]  /*c250*/  FMUL.FTZ R3, R40, c[0x0][0x23c] ;  /* 0x00008f0028037a20 */ /* 0x000fe20000410000 */
[----:B------:R-:W-:Y:S01]  /*c260*/  FMNMX.FTZ R4, R236, R2, !PT ;  /* 0x00000002ec047209 */ /* 0x000fe20007810000 */
[----:B------:R-:W-:Y:S01]  /*c270*/  STL [R1+0x8], R40 ;  /* 0x0000082801007387 */ /* 0x000fe20000100800 */
[----:B------:R-:W-:Y:S01]  /*c280*/  FMNMX.FTZ R2, R104, R239, !PT ;  /* 0x000000ef68027209 */ /* 0x000fe20007810000 */
[----:B------:R-:W3:Y:S01]  /*c290*/  MUFU.EX2 R101, R101 ;  /* 0x0000006500657308 */ /* 0x000ee20000000800 */
[----:B------:R-:W-:-:S02]  /*c2a0*/  FSEL R3, R3, RZ, P0 ;  /* 0x000000ff03037208 */ /* 0x000fc40000000000 */
[----:B------:R-:W-:Y:S02]  /*c2b0*/  FMNMX.FTZ R4, R192, R4, !PT ;  /* 0x00000004c0047209 */ /* 0x000fe40007810000 */
[----:B------:R-:W-:Y:S02]  /*c2c0*/  FMNMX.FTZ R2, R237, R2, !PT ;  /* 0x00000002ed027209 */ /* 0x000fe40007810000 */
[----:B------:R-:W-:Y:S01]  /*c2d0*/  FMNMX.FTZ R4, R188, R4, !PT ;  /* 0x00000004bc047209 */ /* 0x000fe20007810000 */
[----:B-1----:R-:W-:Y:S01]  /*c2e0*/  FFMA.FTZ R0, R52, c[0x0][0x23c], -R8 ;  /* 0x00008f0034007a23 */ /* 0x002fe20000010808 */
[----:B------:R-:W-:Y:S02]  /*c2f0*/  FMNMX.FTZ R2, R193, R2, !PT ;  /* 0x00000002c1027209 */ /* 0x000fe40007810000 */
[----:B------:R-:W-:Y:S01]  /*c300*/  FMNMX.FTZ R4, R212, R4, !PT ;  /* 0x00000004d4047209 */ /* 0x000fe20007810000 */
[----:B------:R1:W-:Y:S01]  /*c310*/  MUFU.EX2 R34, R0 ;  /* 0x0000000000227308 */ /* 0x0003e20000000800 */
[----:B------:R-:W-:-:S02]  /*c320*/  FMNMX.FTZ R2, R190, R2, !PT ;  /* 0x00000002be027209 */ /* 0x000fc40007810000 */
[----:B------:R-:W-:Y:S01]  /*c330*/  FMNMX.FTZ R4, R210, R4, !PT ;  /* 0x00000004d2047209 */ /* 0x000fe20007810000 */
[-C--:B---3--:R-:W-:Y:S01]  /*c340*/  FMUL.FTZ R168, R168, R101.reuse ;  /* 0x00000065a8a87220 */ /* 0x088fe20000410000 */
[----:B------:R-:W-:Y:S01]  /*c350*/  FMNMX.FTZ R2, R250, R2, !PT ;  /* 0x00000002fa027209 */ /* 0x000fe20007810000 */
[-C--:B------:R-:W-:Y:S01]  /*c360*/  FMUL.FTZ R169, R169, R101.reuse ;  /* 0x00000065a9a97220 */ /* 0x080fe20000410000 */
[----:B------:R-:W-:Y:S01]  /*c370*/  FMNMX.FTZ R4, R207, R4, !PT ;  /* 0x00000004cf047209 */ /* 0x000fe20007810000 */
[-C--:B------:R-:W-:Y:S01]  /*c380*/  FMUL.FTZ R72, R72, R101.reuse ;  /* 0x0000006548487220 */ /* 0x080fe20000410000 */
[----:B------:R-:W-:Y:S01]  /*c390*/  FMNMX.FTZ R2, R246, R2, !PT ;  /* 0x00000002f6027209 */ /* 0x000fe20007810000 */
[-C--:B------:R-:W-:Y:S01]  /*c3a0*/  FMUL.FTZ R73, R73, R101.reuse ;  /* 0x0000006549497220 */ /* 0x080fe20000410000 */
[----:B------:R-:W-:Y:S01]  /*c3b0*/  FMNMX.FTZ R5, R189, R4, !PT ;  /* 0x00000004bd057209 */ /* 0x000fe20007810000 */
[-C--:B------:R-:W-:Y:S01]  /*c3c0*/  FMUL.FTZ R120, R120, R101.reuse ;  /* 0x0000006578787220 */ /* 0x080fe20000410000 */
[----:B------:R-:W-:Y:S01]  /*c3d0*/  MOV R52, R44 ;  /* 0x0000002c00347202 */ /* 0x000fe20000000f00 */
[----:B------:R-:W-:Y:S01]  /*c3e0*/  FMUL.FTZ R121, R121, R101 ;  /* 0x0000006579797220 */ /* 0x000fe20000410000 */
[----:B------:R-:W3:Y:S01]  /*c3f0*/  LDSM.16.MT88.4 R44, [R216+0xb000] ;  /* 0x00b00000d82c783b */ /* 0x000ee20000004200 */
[----:B-1----:R-:W-:-:S02]  /*c400*/  FFMA.FTZ R0, R37, c[0x0][0x23c], -R8 ;  /* 0x00008f0025007a23 */ /* 0x002fc40000010808 */
[-C--:B------:R-:W-:Y:S02]  /*c410*/  FMUL.FTZ R148, R148, R101.reuse ;  /* 0x0000006594947220 */ /* 0x080fe40000410000 */
[----:B------:R1:W-:Y:S01]  /*c420*/  MUFU.EX2 R41, R0 ;  /* 0x0000000000297308 */ /* 0x0003e20000000800 */
        /* <DEDUP_REMOVED lines=8> */
[----:B-1----:R-:W-:Y:S02]  /*c4b0*/  FFMA.FTZ R0, R31, c[0x0][0x23c], -R8 ;  /* 0x00008f001f007a23 */ /* 0x002fe40000010808 */
[-C--:B------:R-:W-:Y:S02]  /*c4c0*/  FMUL.FTZ R133, R133, R101.reuse ;  /* 0x0000006585857220 */ /* 0x080fe40000410000 */
[----:B------:R1:W-:Y:S01]  /*c4d0*/  MUFU.EX2 R28, R0 ;  /* 0x00000000001c7308 */ /* 0x0003e20000000800 */
        /* <DEDUP_REMOVED lines=8> */
[----:B-1----:R-:W-:-:S04]  /*c560*/  FFMA.FTZ R0, R56, c[0x0][0x23c], -R3 ;  /* 0x00008f0038007a23 */ /* 0x002fc80000010803 */
[----:B------:R1:W-:Y:S02]  /*c570*/  MUFU.EX2 R217, R0 ;  /* 0x0000000000d97308 */ /* 0x0003e40000000800 */
[----:B-1----:R-:W-:-:S06]  /*c580*/  FFMA.FTZ R0, R53, c[0x0][0x23c], -R3 ;  /* 0x00008f0035007a23 */ /* 0x002fcc0000010803 */
[----:B------:R1:W-:Y:S02]  /*c590*/  MUFU.EX2 R29, R0 ;  /* 0x00000000001d7308 */ /* 0x0003e40000000800 */
[----:B-1----:R-:W-:-:S06]  /*c5a0*/  FFMA.FTZ R0, R43, c[0x0][0x23c], -R3 ;  /* 0x00008f002b007a23 */ /* 0x002fcc0000010803 */
[----:B------:R1:W-:Y:S02]  /*c5b0*/  MUFU.EX2 R220, R0 ;  /* 0x0000000000dc7308 */ /* 0x0003e40000000800 */
[----:B-1----:R-:W-:Y:S02]  /*c5c0*/  FFMA.FTZ R0, R38, c[0x0][0x23c], -R3 ;  /* 0x00008f0026007a23 */ /* 0x002fe40000010803 */
[----:B------:R-:W-:Y:S04]  /*c5d0*/  LDSM.16.MT88.4 R36, [R218+0xb000] ;  /* 0x00b00000da24783b */ /* 0x000fe80000004200 */
[----:B------:R1:W4:Y:S02]  /*c5e0*/  MUFU.EX2 R31, R0 ;  /* 0x00000000001f7308 */ /* 0x0003240000000800 */
[----:B-1----:R-:W-:-:S02]  /*c5f0*/  FSEL R0, R40, RZ, P0 ;  /* 0x000000ff28007208 */ /* 0x002fc40000000000 */
[----:B----4-:R-:W-:Y:S02]  /*c600*/  F2FP.PACK_AB R7, R31, R220 ;  /* 0x000000dc1f07723e */ /* 0x010fe400000000ff */
[----:B--2---:R-:W-:Y:S01]  /*c610*/  MOV R53, R6 ;  /* 0x0000000600357202 */ /* 0x004fe20000000f00 */
[----:B------:R-:W-:Y:S01]  /*c620*/  FADD.FTZ R4, R102, -R0 ;  /* 0x8000000066047221 */ /* 0x000fe20000010000 */
[----:B------:R-:W-:Y:S02]  /*c630*/  FMNMX.FTZ R0, R215, R2, !PT ;  /* 0x00000002d7007209 */ /* 0x000fe40007810000 */
[----:B------:R-:W-:Y:S01]  /*c640*/  FMNMX.FTZ R2, R213, R5, !PT ;  /* 0x00000005d5027209 */ /* 0x000fe20007810000 */
[----:B------:R-:W-:Y:S01]  /*c650*/  FMUL.FTZ R4, R4, c[0x0][0x23c] ;  /* 0x00008f0004047a20 */ /* 0x000fe20000410000 */
[----:B------:R-:W-:Y:S02]  /*c660*/  FMNMX.FTZ R0, R196, R0, !PT ;  /* 0x00000000c4007209 */ /* 0x000fe40007810000 */
[----:B------:R-:W-:Y:S01]  /*c670*/  FMNMX.FTZ R2, R211, R2, !PT ;  /* 0x00000002d3027209 */ /* 0x000fe20007810000 */
[----:B------:R-:W1:Y:S01]  /*c680*/  MUFU.EX2 R100, R4 ;  /* 0x0000000400647308 */ /* 0x000e620000000800 */
[----:B------:R-:W-:-:S02]  /*c690*/  FMNMX.FTZ R0, R249, R0, !PT ;  /* 0x00000000f9007209 */ /* 0x000fc40007810000 */
[----:B------:R-:W-:Y:S02]  /*c6a0*/  FMNMX.FTZ R2, R209, R2, !PT ;  /* 0x00000002d1027209 */ /* 0x000fe40007810000 */
[----:B------:R-:W-:Y:S02]  /*c6b0*/  FMNMX.FTZ R0, R245, R0, !PT ;  /* 0x00000000f5007209 */ /* 0x000fe40007810000 */
[----:B------:R-:W-:Y:S02]  /*c6c0*/  FMNMX.FTZ R2, R208, R2, !PT ;  /* 0x00000002d0027209 */ /* 0x000fe40007810000 */
[----:B------:R-:W-:Y:S02]  /*c6d0*/  FMNMX.FTZ R0, R242, R0, !PT ;  /* 0x00000000f2007209 */ /* 0x000fe40007810000 */
[----:B------:R-:W-:Y:S02]  /*c6e0*/  FMNMX.FTZ R2, R103, R2, !PT ;  /* 0x0000000267027209 */ /* 0x000fe40007810000 */
[----:B------:R-:W-:-:S02]  /*c6f0*/  FMNMX.FTZ R0, R240, R0, !PT ;  /* 0x00000000f0007209 */ /* 0x000fc40007810000 */
[----:B------:R-:W-:Y:S01]  /*c700*/  FMNMX.FTZ R2, R42, R2, !PT ;  /* 0x000000022a027209 */ /* 0x000fe20007810000 */
[----:B-1----:R-:W-:Y:S01]  /*c710*/  FMUL.FTZ R170, R170, R100 ;  /* 0x00000064aaaa7220 */ /* 0x002fe20000410000 */
[----:B------:R-:W-:Y:S01]  /*c720*/  FMNMX.FTZ R0, R52, R0, !PT ;  /* 0x0000000034007209 */ /* 0x000fe20007810000 */
[----:B------:R-:W-:Y:S01]  /*c730*/  FMUL.FTZ R171, R171, R100 ;  /* 0x00000064abab7220 */ /* 0x000fe20000410000 */
[----:B------:R-:W-:Y:S01]  /*c740*/  FMNMX.FTZ R2, R57, R2, !PT ;  /* 0x0000000239027209 */ /* 0x000fe20007810000 */
[----:B------:R-:W-:Y:S01]  /*c750*/  FMUL.FTZ R74, R74, R100 ;  /* 0x000000644a4a7220 */ /* 0x000fe20000410000 */
[----:B------:R-:W-:Y:S01]  /*c760*/  FMNMX.FTZ R9, R35, R0, !PT ;  /* 0x0000000023097209 */ /* 0x000fe20007810000 */
[----:B------:R-:W-:Y:S01]  /*c770*/  FMUL.FTZ R75, R75, R100 ;  /* 0x000000644b4b7220 */ /* 0x000fe20000410000 */
[----:B------:R-:W-:Y:S01]  /*c780*/  FMNMX.FTZ R0, R30, R2, !PT ;  /* 0x000000021e007209 */ /* 0x000fe20007810000 */
[----:B------:R-:W-:Y:S01]  /*c790*/  FMUL.FTZ R122, R122, R100 ;  /* 0x000000647a7a7220 */ /* 0x000fe20000410000 */
[----:B------:R-:W-:Y:S01]  /*c7a0*/  F2FP.PACK_AB R4, R34, R32 ;  /* 0x000000202204723e */ /* 0x000fe200000000ff */
[-C--:B------:R-:W-:Y:S01]  /*c7b0*/  FMUL.FTZ R123, R123, R100.reuse ;  /* 0x000000647b7b7220 */ /* 0x080fe20000410000 */
[----:B------:R-:W-:Y:S01]  /*c7c0*/  F2FP.PACK_AB R5, R29, R217 ;  /* 0x000000d91d05723e */ /* 0x000fe200000000ff */
[----:B------:R-:W1:Y:S01]  /*c7d0*/  SHFL.BFLY PT, R2, R0, 0x2, 0x1f ;  /* 0x0c401f0000027f89 */ /* 0x000e6200000e0000 */
[----:B------:R-:W-:Y:S01]  /*c7e0*/  F2FP.PACK_AB R6, R28, R41 ;  /* 0x000000291c06723e */ /* 0x000fe200000000ff */
[----:B------:R-:W-:-:S02]  /*c7f0*/  FMUL.FTZ R150, R150, R100 ;  /* 0x0000006496967220 */ /* 0x000fc40000410000 */
[-C--:B------:R-:W-:Y:S02]  /*c800*/  FMUL.FTZ R151, R151, R100.reuse ;  /* 0x0000006497977220 */ /* 0x080fe40000410000 */
[-C--:B------:R-:W-:Y:S02]  /*c810*/  FMUL.FTZ R154, R154, R100.reuse ;  /* 0x000000649a9a7220 */ /* 0x080fe40000410000 */
[C---:B------:R-:W-:Y:S01]  /*c820*/  HMMA.16816.F32 R108, R4.reuse, R50, R168 ;  /* 0x00000032046c723c */ /* 0x040fe200000018a8 */
[-C--:B------:R-:W-:Y:S02]  /*c830*/  FMUL.FTZ R155, R155, R100.reuse ;  /* 0x000000649b9b7220 */ /* 0x080fe40000410000 */
[-C--:B------:R-:W-:Y:S02]  /*c840*/  FMUL.FTZ R166, R166, R100.reuse ;  /* 0x00000064a6a67220 */ /* 0x080fe40000410000 */
[-C--:B------:R-:W-:Y:S02]  /*c850*/  FMUL.FTZ R167, R167, R100.reuse ;  /* 0x00000064a7a77220 */ /* 0x080fe40000410000 */
[-C--:B------:R-:W-:Y:S01]  /*c860*/  FMUL.FTZ R118, R118, R100.reuse ;  /* 0x0000006476767220 */ /* 0x080fe20000410000 */
[----:B---3--:R-:W-:Y:S01]  /*c870*/  HMMA.16816.F32 R168, R4, R44, R72 ;  /* 0x0000002c04a8723c */ /* 0x008fe20000001848 */
[----:B------:R-:W-:-:S02]  /*c880*/  FMUL.FTZ R119, R119, R100 ;  /* 0x0000006477777220 */ /* 0x000fc40000410000 */
[-C--:B------:R-:W-:Y:S02]  /*c890*/  FMUL.FTZ R134, R134, R100.reuse ;  /* 0x0000006486867220 */ /* 0x080fe40000410000 */
[-C--:B------:R-:W-:Y:S02]  /*c8a0*/  FMUL.FTZ R135, R135, R100.reuse ;  /* 0x0000006487877220 */ /* 0x080fe40000410000 */
[----:B------:R-:W-:Y:S01]  /*c8b0*/  MOV R73, R29 ;  /* 0x0000001d00497202 */ /* 0x000fe20000000f00 */
[----:B------:R-:W-:Y:S01]  /*c8c0*/  FMUL.FTZ R138, R138, R100 ;  /* 0x000000648a8a7220 */ /* 0x000fe20000410000 */
[----:B-1----:R-:W-:Y:S01]  /*c8d0*/  FMNMX.FTZ R0, R0, R2, !PT ;  /* 0x0000000200007209 */ /* 0x002fe20007810000 */
[-C--:B------:R-:W-:Y:S01]  /*c8e0*/  FMUL.FTZ R139, R139, R100.reuse ;  /* 0x000000648b8b7220 */ /* 0x080fe20000410000 */
[----:B------:R-:W-:Y:S01]  /*c8f0*/  FMNMX.FTZ R2, R55, R9, !PT ;  /* 0x0000000937027209 */ /* 0x000fe20007810000 */
[----:B------:R-:W-:Y:S01]  /*c900*/  FMUL.FTZ R78, R78, R100 ;  /* 0x000000644e4e7220 */ /* 0x000fe20000410000 */
[----:B------:R-:W-:Y:S01]  /*c910*/  MOV R29, R10 ;  /* 0x0000000a001d7202 */ /* 0x000fe20000000f00 */
[----:B------:R-:W1:Y:S01]  /*c920*/  SHFL.BFLY PT, R9, R0, 0x1, 0x1f ;  /* 0x0c201f0000097f89 */ /* 0x000e6200000e0000 */
[----:B------:R-:W-:Y:S01]  /*c930*/  FMNMX.FTZ R2, R33, R2, !PT ;  /* 0x0000000221027209 */ /* 0x000fe20007810000 */
[-C--:B------:R-:W-:Y:S01]  /*c940*/  FMUL.FTZ R79, R79, R100.reuse ;  /* 0x000000644f4f7220 */ /* 0x080fe20000410000 */
[----:B------:R-:W-:Y:S01]  /*c950*/  HMMA.16816.F32 R24, R4, R18, R120 ;  /* 0x000000120418723c */ /* 0x000fe20000001878 */
[-C--:B------:R-:W-:Y:S01]  /*c960*/  FMUL.FTZ R90, R90, R100.reuse ;  /* 0x000000645a5a7220 */ /* 0x080fe20000410000 */
[----:B------:R-:W-:Y:S01]  /*c970*/  MOV R72, R67 ;  /* 0x0000004300487202 */ /* 0x000fe20000000f00 */
[----:B------:R-:W2:Y:S01]  /*c980*/  SHFL.BFLY PT, R10, R2, 0x2, 0x1f ;  /* 0x0c401f00020a7f89 */ /* 0x000ea200000e0000 */
[-C--:B------:R-:W-:Y:S01]  /*c990*/  FMUL.FTZ R91, R91, R100.reuse ;  /* 0x000000645b5b7220 */ /* 0x080fe20000410000 */
[----:B------:R-:W-:Y:S01]  /*c9a0*/  MOV R74, R57 ;  /* 0x00000039004a7202 */ /* 0x000fe20000000f00 */
[----:B------:R-:W-:-:S02]  /*c9b0*/  FMUL.FTZ R94, R94, R100 ;  /* 0x000000645e5e7220 */ /* 0x000fc40000410000 */
[----:B------:R-:W-:Y:S01]  /*c9c0*/  FMUL.FTZ R95, R95, R100 ;  /* 0x000000645f5f7220 */ /* 0x000fe20000410000 */
[----:B------:R-:W-:Y:S01]  /*c9d0*/  HMMA.16816.F32 R180, R4, R20, R148 ;  /* 0x0000001404b4723c */ /* 0x000fe20000001894 */
[----:B------:R-:W-:-:S07]  /*c9e0*/  IMAD.MOV.U32 R75, RZ, RZ, R58 ;  /* 0x000000ffff4b7224 */ /* 0x000fce00078e003a */
[----:B------:R-:W-:Y:S01]  /*c9f0*/  HMMA.16816.F32 R120, R4, R22, R152 ;  /* 0x000000160478723c */ /* 0x000fe20000001898 */
[----:B-1----:R-:W-:Y:S01]  /*ca00*/  FMNMX.FTZ R56, R0, R9, !PT ;  /* 0x0000000900387209 */ /* 0x002fe20007810000 */
[----:B------:R-:W-:-:S06]  /*ca10*/  FFMA.FTZ R9, R195, c[0x0][0x23c], -R8 ;  /* 0x00008f00c3097a23 */ /* 0x000fcc0000010808 */
[----:B------:R-:W-:Y:S01]  /*ca20*/  HMMA.16816.F32 R176, R4, R48, R164 ;  /* 0x0000003004b0723c */ /* 0x000fe200000018a4 */
[----:B------:R-:W-:Y:S01]  /*ca30*/  FMUL.FTZ R0, R56, c[0x0][0x23c] ;  /* 0x00008f0038007a20 */ /* 0x000fe20000410000 */
[----:B--2---:R-:W-:Y:S01]  /*ca40*/  FMNMX.FTZ R2, R2, R10, !PT ;  /* 0x0000000a02027209 */ /* 0x004fe20007810000 */
[----:B------:R-:W-:Y:S01]  /*ca50*/  STL [R1+0x14], R56 ;  /* 0x0000143801007387 */ /* 0x000fe20000100800 */
[----:B------:R-:W-:-:S04]  /*ca60*/  FSETP.NEU.FTZ.AND P5, PT, R56, -INF , PT ;  /* 0xff8000003800780b */ /* 0x000fc80003fbd000 */
[----:B------:R-:W-:Y:S01]  /*ca70*/  HMMA.16816.F32 R116, R4, R16, R116 ;  /* 0x000000100474723c */ /* 0x000fe20000001874 */
[----:B------:R-:W-:-:S07]  /*ca80*/  FSEL R0, R0, RZ, P5 ;  /* 0x000000ff00007208 */ /* 0x000fce0002800000 */
[C---:B------:R-:W-:Y:S08]  /*ca90*/  HMMA.16816.F32 R132, R4.reuse, R12, R132 ;  /* 0x0000000c0484723c */ /* 0x040ff00000001884 */
[C---:B------:R-:W-:Y:S08]  /*caa0*/  HMMA.16816.F32 R184, R4.reuse, R14, R136 ;  /* 0x0000000e04b8723c */ /* 0x040ff00000001888 */
[C---:B------:R-:W-:Y:S08]  /*cab0*/  HMMA.16816.F32 R164, R4.reuse, R46, R76 ;  /* 0x0000002e04a4723c */ /* 0x040ff0000000184c */
[C---:B------:R-:W-:Y:S08]  /*cac0*/  HMMA.16816.F32 R152, R4.reuse, R36, R88 ;  /* 0x000000240498723c */ /* 0x040ff00000001858 */
[----:B------:R-:W-:Y:S01]  /*cad0*/  HMMA.16816.F32 R148, R4, R38, R92 ;  /* 0x000000260494723c */ /* 0x000fe2000000185c */
[----:B------:R-:W1:Y:S01]  /*cae0*/  SHFL.BFLY PT, R5, R2, 0x1, 0x1f ;  /* 0x0c201f0002057f89 */ /* 0x000e6200000e0000 */
[----:B------:R2:W-:Y:S05]  /*caf0*/  MUFU.EX2 R94, R9 ;  /* 0x00000009005e7308 */ /* 0x0005ea0000000800 */
[----:B------:R-:W-:Y:S01]  /*cb00*/  FFMA.FTZ R4, R238, c[0x0][0x23c], -R0 ;  /* 0x00008f00ee047a23 */ /* 0x000fe20000010800 */
[----:B------:R-:W-:Y:S01]  /*cb10*/  MOV R93, R31 ;  /* 0x0000001f005d7202 */ /* 0x000fe20000000f00 */
[----:B------:R-:W-:Y:S01]  /*cb20*/  IMAD.MOV.U32 R92, RZ, RZ, R40 ;  /* 0x000000ffff5c7224 */ /* 0x000fe200078e0028 */
[----:B------:R-:W-:Y:S01]  /*cb30*/  MOV R95, R33 ;  /* 0x00000021005f7202 */ /* 0x000fe20000000f00 */
[----:B------:R3:W-:Y:S01]  /*cb40*/  MUFU.EX2 R43, R4 ;  /* 0x00000004002b7308 */ /* 0x0007e20000000800 */
[----:B------:R-:W-:Y:S01]  /*cb50*/  MOV R33, R11 ;  /* 0x0000000b00217202 */ /* 0x000fe20000000f00 */
[----:B--2---:R-:W-:Y:S01]  /*cb60*/  FFMA.FTZ R9, R191, c[0x0][0x23c], -R8 ;  /* 0x00008f00bf097a23 */ /* 0x004fe20000010808 */
[----:B------:R-:W-:-:S02]  /*cb70*/  MOV R191, R41 ;  /* 0x0000002900bf7202 */ /* 0x000fc40000000f00 */
[----:B-1----:R-:W-:Y:S01]  /*cb80*/  FMNMX.FTZ R238, R2, R5, !PT ;  /* 0x0000000502ee7209 */ /* 0x002fe20007810000 */
[--C-:B------:R-:W-:Y:S01]  /*cb90*/  FFMA.FTZ R2, R236, c[0x0][0x23c], -R0.reuse ;  /* 0x00008f00ec027a23 */ /* 0x100fe20000010800 */
[----:B------:R-:W-:Y:S01]  /*cba0*/  MOV R236, R56 ;  /* 0x0000003800ec7202 */ /* 0x000fe20000000f00 */
[----:B---3--:R-:W-:Y:S01]  /*cbb0*/  FFMA.FTZ R4, R192, c[0x0][0x23c], -R0 ;  /* 0x00008f00c0047a23 */ /* 0x008fe20000010800 */
[C---:B------:R-:W-:Y:S01]  /*cbc0*/  FSETP.NEU.FTZ.AND P0, PT, R238.reuse, -INF , PT ;  /* 0xff800000ee00780b */ /* 0x040fe20003f1d000 */
[----:B------:R1:W-:Y:S01]  /*cbd0*/  MUFU.EX2 R31, R2 ;  /* 0x00000002001f7308 */ /* 0x0003e20000000800 */
[----:B------:R2:W-:Y:S07]  /*cbe0*/  STL [R1+0x10], R238 ;  /* 0x000010ee01007387 */ /* 0x0005ee0000100800 */
[----:B------:R3:W-:Y:S01]  /*cbf0*/  MUFU.EX2 R219, R4 ;  /* 0x0000000400db7308 */ /* 0x0007e20000000800 */
[----:B-1----:R-:W-:-:S05]  /*cc00*/  FMUL.FTZ R2, R238, c[0x0][0x23c] ;  /* 0x00008f00ee027a20 */ /* 0x002fca0000410000 */
[----:B------:R-:W-:Y:S01]  /*cc10*/  FSEL R2, R2, RZ, P0 ;  /* 0x000000ff02027208 */ /* 0x000fe20000000000 */
[----:B---3--:R-:W-:-:S04]  /*cc20*/  FFMA.FTZ R4, R188, c[0x0][0x23c], -R0 ;  /* 0x00008f00bc047a23 */ /* 0x008fc80000010800 */
[----:B------:R1:W3:Y:S02]  /*cc30*/  MUFU.EX2 R5, R4 ;  /* 0x0000000400057308 */ /* 0x0002e40000000800 */
[----:B-1----:R-:W-:Y:S01]  /*cc40*/  FFMA.FTZ R4, R239, c[0x0][0x23c], -R2 ;  /* 0x00008f00ef047a23 */ /* 0x002fe20000010802 */
[----:B---3--:R-:W-:Y:S02]  /*cc50*/  MOV R239, R5 ;  /* 0x0000000500ef7202 */ /* 0x008fe40000000f00 */
[----:B------:R-:W-:-:S03]  /*cc60*/  FSEL R5, R236, RZ, P5 ;  /* 0x000000ffec057208 */ /* 0x000fc60002800000 */
[----:B------:R1:W-:Y:S02]  /*cc70*/  MUFU.EX2 R188, R4 ;  /* 0x0000000400bc7308 */ /* 0x0003e40000000800 */
[----:B------:R-:W-:Y:S01]  /*cc80*/  FADD.FTZ R6, R105, -R5 ;  /* 0x8000000569067221 */ /* 0x000fe20000010000 */
[----:B------:R-:W-:Y:S02]  /*cc90*/  FSEL R5, R238, RZ, P0 ;  /* 0x000000ffee057208 */ /* 0x000fe40000000000 */
[----:B------:R-:W-:Y:S01]  /*cca0*/  MOV R105, R236 ;  /* 0x000000ec00697202 */ /* 0x000fe20000000f00 */
[----:B------:R-:W-:-:S04]  /*ccb0*/  FMUL.FTZ R6, R6, c[0x0][0x23c] ;  /* 0x00008f0006067a20 */ /* 0x000fc80000410000 */
[----:B------:R3:W4:Y:S01]  /*ccc0*/  MUFU.EX2 R11, R6 ;  /* 0x00000006000b7308 */ /* 0x0007220000000800 */
[----:B-1----:R-:W-:-:S07]  /*ccd0*/  FFMA.FTZ R4, R237, c[0x0][0x23c], -R2 ;  /* 0x00008f00ed047a23 */ /* 0x002fce0000010802 */
[----:B------:R1:W1:Y:S01]  /*cce0*/  MUFU.EX2 R40, R4 ;  /* 0x0000000400287308 */ /* 0x0002620000000800 */
[----:B---3--:R-:W-:Y:S01]  /*ccf0*/  F2FP.PACK_AB R6, R239, R219 ;  /* 0x000000dbef06723e */ /* 0x008fe200000000ff */
[-C--:B----4-:R-:W-:Y:S02]  /*cd00*/  FMUL.FTZ R144, R144, R11.reuse ;  /* 0x0000000b90907220 */ /* 0x090fe40000410000 */
[-C--:B------:R-:W-:Y:S02]  /*cd10*/  FMUL.FTZ R145, R145, R11.reuse ;  /* 0x0000000b91917220 */ /* 0x080fe40000410000 */
[-C--:B------:R-:W-:Y:S02]  /*cd20*/  FMUL.FTZ R128, R128, R11.reuse ;  /* 0x0000000b80807220 */ /* 0x080fe40000410000 */
[----:B------:R-:W-:Y:S02]  /*cd30*/  FMUL.FTZ R129, R129, R11 ;  /* 0x0000000b81817220 */ /* 0x000fe40000410000 */
        /* <DEDUP_REMOVED lines=11> */
[----:B-1----:R-:W-:Y:S01]  /*cdf0*/  FADD.FTZ R4, R104, -R5 ;  /* 0x8000000568047221 */ /* 0x002fe20000010000 */
[----:B------:R-:W-:Y:S01]  /*ce00*/  F2FP.PACK_AB R5, R40, R188 ;  /* 0x000000bc2805723e */ /* 0x000fe200000000ff */
[----:B------:R-:W-:Y:S01]  /*ce10*/  FMUL.FTZ R125, R125, R11 ;  /* 0x0000000b7d7d7220 */ /* 0x000fe20000410000 */
[----:B------:R-:W-:Y:S01]  /*ce20*/  MOV R104, R238 ;  /* 0x000000ee00687202 */ /* 0x000fe20000000f00 */
[----:B------:R-:W-:-:S02]  /*ce30*/  FMUL.FTZ R4, R4, c[0x0][0x23c] ;  /* 0x00008f0004047a20 */ /* 0x000fc40000410000 */
[-C--:B------:R-:W-:Y:S02]  /*ce40*/  FMUL.FTZ R68, R68, R11.reuse ;  /* 0x0000000b44447220 */ /* 0x080fe40000410000 */
[----:B------:R1:W3:Y:S01]  /*ce50*/  MUFU.EX2 R10, R4 ;  /* 0x00000004000a7308 */ /* 0x0002e20000000800 */
        /* <DEDUP_REMOVED lines=8> */
[----:B-1----:R-:W-:Y:S01]  /*cee0*/  FFMA.FTZ R4, R190, c[0x0][0x23c], -R2 ;  /* 0x00008f00be047a23 */ /* 0x002fe20000010802 */
[----:B------:R-:W-:Y:S01]  /*cef0*/  MOV R190, R72 ;  /* 0x0000004800be7202 */ /* 0x000fe20000000f00 */
[-C--:B---3--:R-:W-:Y:S02]  /*cf00*/  FMUL.FTZ R146, R146, R10.reuse ;  /* 0x0000000a92927220 */ /* 0x088fe40000410000 */
[----:B------:R1:W3:Y:S01]  /*cf10*/  MUFU.EX2 R192, R4 ;  /* 0x0000000400c07308 */ /* 0x0002e20000000800 */
        /* <DEDUP_REMOVED lines=8> */
[----:B-1----:R-:W-:Y:S01]  /*cfa0*/  F2FP.PACK_AB R4, R31, R43 ;  /* 0x0000002b1f04723e */ /* 0x002fe200000000ff */
[----:B------:R-:W-:Y:S01]  /*cfb0*/  FMUL.FTZ R175, R175, R10 ;  /* 0x0000000aafaf7220 */ /* 0x000fe20000410000 */
[----:B---3--:R-:W-:Y:S01]  /*cfc0*/  F2FP.PACK_AB R7, R192, R102 ;  /* 0x00000066c007723e */ /* 0x008fe200000000ff */
[-C--:B------:R-:W-:Y:S02]  /*cfd0*/  FMUL.FTZ R114, R114, R10.reuse ;  /* 0x0000000a72727220 */ /* 0x080fe40000410000 */
[-C--:B------:R-:W-:Y:S02]  /*cfe0*/  FMUL.FTZ R115, R115, R10.reuse ;  /* 0x0000000a73737220 */ /* 0x080fe40000410000 */
[-C--:B------:R-:W-:Y:S02]  /*cff0*/  FMUL.FTZ R126, R126, R10.reuse ;  /* 0x0000000a7e7e7220 */ /* 0x080fe40000410000 */
[----:B------:R-:W-:Y:S01]  /*d000*/  HMMA.16816.F32 R64, R4, R20, R144 ;  /* 0x000000140440723c */ /* 0x000fe20000001890 */
[----:B------:R1:W-:Y:S01]  /*d010*/  MUFU.EX2 R146, R9 ;  /* 0x0000000900927308 */ /* 0x0003e20000000800 */
[----:B------:R-:W-:-:S02]  /*d020*/  FMUL.FTZ R127, R127, R10 ;  /* 0x0000000a7f7f7220 */ /* 0x000fc40000410000 */
[-C--:B------:R-:W-:Y:S02]  /*d030*/  FMUL.FTZ R70, R70, R10.reuse ;  /* 0x0000000a46467220 */ /* 0x080fe40000410000 */
[----:B------:R-:W-:Y:S01]  /*d040*/  FMUL.FTZ R71, R71, R10 ;  /* 0x0000000a47477220 */ /* 0x000fe20000410000 */
[----:B------:R-:W-:Y:S01]  /*d050*/  MOV R145, R35 ;  /* 0x0000002300917202 */ /* 0x000fe20000000f00 */
[----:B------:R-:W-:Y:S01]  /*d060*/  HMMA.16816.F32 R76, R4, R12, R128 ;  /* 0x0000000c044c723c */ /* 0x000fe20000001880 */
[----:B------:R-:W-:Y:S01]  /*d070*/  MOV R144, R34 ;  /* 0x0000002200907202 */ /* 0x000fe20000000f00 */
[-C--:B------:R-:W-:Y:S02]  /*d080*/  FMUL.FTZ R86, R86, R10.reuse ;  /* 0x0000000a56567220 */ /* 0x080fe40000410000 */
[-C--:B------:R-:W-:Y:S02]  /*d090*/  FMUL.FTZ R87, R87, R10.reuse ;  /* 0x0000000a57577220 */ /* 0x080fe40000410000 */
[----:B------:R-:W-:-:S02]  /*d0a0*/  FMUL.FTZ R142, R142, R10 ;  /* 0x0000000a8e8e7220 */ /* 0x000fc40000410000 */
[C---:B------:R-:W-:Y:S01]  /*d0b0*/  HMMA.16816.F32 R60, R4.reuse, R22, R156 ;  /* 0x00000016043c723c */ /* 0x040fe2000000189c */
[----:B-1----:R-:W-:Y:S01]  /*d0c0*/  FFMA.FTZ R9, R107, c[0x0][0x23c], -R8 ;  /* 0x00008f006b097a23 */ /* 0x002fe20000010808 */
[----:B------:R-:W-:Y:S01]  /*d0d0*/  MOV R107, R31 ;  /* 0x0000001f006b7202 */ /* 0x000fe20000000f00 */
[-C--:B------:R-:W-:Y:S01]  /*d0e0*/  FMUL.FTZ R143, R143, R10.reuse ;  /* 0x0000000a8f8f7220 */ /* 0x080fe20000410000 */
[----:B------:R-:W-:Y:S01]  /*d0f0*/  LDSM.16.MT88.4 R20, [R216+0xa400] ;  /* 0x00a40000d814783b */ /* 0x000fe20000004200 */
[----:B------:R-:W1:Y:S01]  /*d100*/  MUFU.EX2 R237, R9 ;  /* 0x0000000900ed7308 */ /* 0x000e620000000800 */
[----:B------:R-:W-:Y:S01]  /*d110*/  FMUL.FTZ R82, R82, R10 ;  /* 0x0000000a52527220 */ /* 0x000fe20000410000 */
[----:B------:R-:W-:Y:S01]  /*d120*/  MOV R159, R33 ;  /* 0x00000021009f7202 */ /* 0x000fe20000000f00 */
[----:B------:R-:W-:Y:S01]  /*d130*/  IMAD.MOV.U32 R157, RZ, RZ, R239 ;  /* 0x000000ffff9d7224 */ /* 0x000fe200078e00ef */
[----:B------:R-:W-:Y:S01]  /*d140*/  MOV R158, R32 ;  /* 0x00000020009e7202 */ /* 0x000fe20000000f00 */
[----:B------:R-:W-:Y:S01]  /*d150*/  HMMA.16816.F32 R56, R4, R48, R160 ;  /* 0x000000300438723c */ /* 0x000fe200000018a0 */
[----:B------:R-:W3:Y:S01]  /*d160*/  LDSM.16.MT88.4 R32, [R216+0x9400] ;  /* 0x00940000d820783b */ /* 0x000ee20000004200 */
[----:B------:R-:W-:Y:S01]  /*d170*/  FMUL.FTZ R83, R83, R10 ;  /* 0x0000000a53537220 */ /* 0x000fe20000410000 */
[----:B------:R-:W-:Y:S01]  /*d180*/  MOV R156, R192 ;  /* 0x000000c0009c7202 */ /* 0x000fe20000000f00 */
[----:B------:R-:W-:-:S02]  /*d190*/  FMUL.FTZ R97, R97, R11 ;  /* 0x0000000b61617220 */ /* 0x000fc40000410000 */
[-C--:B------:R-:W-:Y:S01]  /*d1a0*/  FMUL.FTZ R98, R98, R10.reuse ;  /* 0x0000000a62627220 */ /* 0x080fe20000410000 */
[----:B------:R-:W-:Y:S01]  /*d1b0*/  MOV R163, R29 ;  /* 0x0000001d00a37202 */ /* 0x000fe20000000f00 */
[----:B------:R-:W-:Y:S01]  /*d1c0*/  FMUL.FTZ R99, R99, R10 ;  /* 0x0000000a63637220 */ /* 0x000fe20000410000 */
[C---:B------:R-:W-:Y:S01]  /*d1d0*/  HMMA.16816.F32 R48, R4.reuse, R50, R172 ;  /* 0x000000320430723c */ /* 0x040fe200000018ac */
[----:B------:R-:W-:Y:S01]  /*d1e0*/  IMAD.MOV.U32 R147, RZ, RZ, R40 ;  /* 0x000000ffff937224 */ /* 0x000fe200078e0028 */
[----:B-1----:R-:W-:Y:S01]  /*d1f0*/  MOV R160, R237 ;  /* 0x000000ed00a07202 */ /* 0x002fe20000000f00 */
[----:B------:R-:W-:Y:S01]  /*d200*/  FFMA.FTZ R9, R54, c[0x0][0x23c], -R8 ;  /* 0x00008f0036097a23 */ /* 0x000fe20000010808 */
[----:B------:R-:W-:Y:S01]  /*d210*/  MOV R161, R28 ;  /* 0x0000001c00a17202 */ /* 0x000fe20000000f00 */
[----:B------:R-:W-:Y:S02]  /*d220*/  IMAD.MOV.U32 R162, RZ, RZ, R30 ;  /* 0x000000ffffa27224 */ /* 0x000fe400078e001e */
[----:B------:R1:W4:Y:S01]  /*d230*/  MUFU.EX2 R12, R9 ;  /* 0x00000009000c7308 */ /* 0x0003220000000800 */
[----:B------:R-:W-:Y:S01]  /*d240*/  HMMA.16816.F32 R88, R4, R16, R112 ;  /* 0x000000100458723c */ /* 0x000fe20000001870 */
[----:B------:R-:W3:Y:S01]  /*d250*/  LDSM.16.MT88.4 R28, [R218+0x9400] ;  /* 0x00940000da1c783b */ /* 0x000ee20000004200 */
[----:B------:R-:W-:Y:S01]  /*d260*/  IMAD.MOV.U32 R172, RZ, RZ, R190 ;  /* 0x000000ffffac7224 */ /* 0x000fe200078e00be */
[----:B------:R-:W-:-:S02]  /*d270*/  MOV R175, R163 ;  /* 0x000000a300af7202 */ /* 0x000fc40000000f00 */
[----:B------:R-:W-:Y:S02]  /*d280*/  MOV R163, R144 ;  /* 0x0000009000a37202 */ /* 0x000fe40000000f00 */
[----:B------:R-:W-:Y:S01]  /*d290*/  MOV R112, R53 ;  /* 0x0000003500707202 */ /* 0x000fe20000000f00 */
[C---:B------:R-:W-:Y:S01]  /*d2a0*/  HMMA.16816.F32 R136, R4.reuse, R18, R124 ;  /* 0x000000120488723c */ /* 0x040fe2000000187c */
[----:B------:R-:W-:Y:S01]  /*d2b0*/  MOV R115, R73 ;  /* 0x0000004900737202 */ /* 0x000fe20000000f00 */
[----:B------:R-:W-:Y:S01]  /*d2c0*/  IMAD.MOV.U32 R113, RZ, RZ, R75 ;  /* 0x000000ffff717224 */ /* 0x000fe200078e004b */
[----:B------:R-:W-:Y:S01]  /*d2d0*/  MOV R114, R74 ;  /* 0x0000004a00727202 */ /* 0x000fe20000000f00 */
[----:B------:R-:W3:Y:S01]  /*d2e0*/  LDSM.16.MT88.4 R16, [R218+0xa400] ;  /* 0x00a40000da10783b */ /* 0x000ee20000004200 */
[----:B------:R-:W-:Y:S01]  /*d2f0*/  MOV R174, R104 ;  /* 0x0000006800ae7202 */ /* 0x000fe20000000f00 */
[----:B-1----:R-:W-:Y:S01]  /*d300*/  FFMA.FTZ R9, R203, c[0x0][0x23c], -R3 ;  /* 0x00008f00cb097a23 */ /* 0x002fe20000010803 */
[----:B----4-:R-:W-:Y:S01]  /*d310*/  MOV R173, R12 ;  /* 0x0000000c00ad7202 */ /* 0x010fe20000000f00 */
[----:B------:R-:W-:Y:S01]  /*d320*/  HMMA.16816.F32 R140, R4, R14, R140 ;  /* 0x0000000e048c723c */ /* 0x000fe2000000188c */
[----:B------:R-:W-:Y:S01]  /*d330*/  MOV R127, R52 ;  /* 0x00000034007f7202 */ /* 0x000fe20000000f00 */
[----:B------:R1:W-:Y:S01]  /*d340*/  MUFU.EX2 R239, R9 ;  /* 0x0000000900ef7308 */ /* 0x0003e20000000800 */
[----:B------:R-:W-:Y:S01]  /*d350*/  MOV R126, R55 ;  /* 0x00000037007e7202 */ /* 0x000fe20000000f00 */
[----:B------:R-:W4:Y:S01]  /*d360*/  LDSM.16.MT88.4 R12, [R216+0xb400] ;  /* 0x00b40000d80c783b */ /* 0x000f220000004200 */
[----:B------:R-:W-:-:S02]  /*d370*/  MOV R125, R43 ;  /* 0x0000002b007d7202 */ /* 0x000fc40000000f00 */
[----:B------:R-:W-:Y:S01]  /*d380*/  MOV R124, R42 ;  /* 0x0000002a007c7202 */ /* 0x000fe20000000f00 */
[----:B------:R-:W-:Y:S01]  /*d390*/  HMMA.16816.F32 R52, R4, R44, R68 ;  /* 0x0000002c0434723c */ /* 0x000fe20000001844 */
[----:B------:R-:W-:-:S07]  /*d3a0*/  MOV R144, R113 ;  /* 0x0000007100907202 */ /* 0x000fce0000000f00 */
[----:B------:R-:W-:Y:S01]  /*d3b0*/  HMMA.16816.F32 R40, R4, R36, R84 ;  /* 0x000000240428723c */ /* 0x000fe20000001854 */
[----:B-1----:R-:W-:-:S04]  /*d3c0*/  FFMA.FTZ R9, R201, c[0x0][0x23c], -R3 ;  /* 0x00008f00c9097a23 */ /* 0x002fc80000010803 */
[----:B--2---:R1:W2:Y:S03]  /*d3d0*/  MUFU.EX2 R238, R9 ;  /* 0x0000000900ee7308 */ /* 0x0042a60000000800 */
[C---:B------:R-:W-:Y:S08]  /*d3e0*/  HMMA.16816.F32 R44, R4.reuse, R46, R80 ;  /* 0x0000002e042c723c */ /* 0x040ff00000001850 */
[----:B------:R-:W-:Y:S01]  /*d3f0*/  HMMA.16816.F32 R36, R4, R38, R96 ;  /* 0x000000260424723c */ /* 0x000fe20000001860 */
[----:B-1----:R-:W-:-:S06]  /*d400*/  FFMA.FTZ R9, R197, c[0x0][0x23c], -R3 ;  /* 0x00008f00c5097a23 */ /* 0x002fcc0000010803 */
[----:B------:R-:W-:Y:S02]  /*d410*/  F2FP.PACK_AB R4, R146, R94 ;  /* 0x0000005e9204723e */ /* 0x000fe400000000ff */
[----:B--2---:R-:W-:Y:S01]  /*d420*/  F2FP.PACK_AB R5, R238, R239 ;  /* 0x000000efee05723e */ /* 0x004fe200000000ff */
[----:B------:R1:W-:Y:S01]  /*d430*/  MUFU.EX2 R236, R9 ;  /* 0x0000000900ec7308 */ /* 0x0003e20000000800 */
[----:B------:R-:W-:Y:S01]  /*d440*/  F2FP.PACK_AB R6, R173, R160 ;  /* 0x000000a0ad06723e */ /* 0x000fe200000000ff */
[----:B-1----:R-:W-:-:S06]  /*d450*/  FFMA.FTZ R9, R106, c[0x0][0x23c], -R3 ;  /* 0x00008f006a097a23 */ /* 0x002fcc0000010803 */
[----:B------:R1:W2:Y:S02]  /*d460*/  MUFU.EX2 R237, R9 ;  /* 0x0000000900ed7308 */ /* 0x0002a40000000800 */
[----:B-1----:R-:W-:Y:S01]  /*d470*/  FFMA.FTZ R9, R212, c[0x0][0x23c], -R0 ;  /* 0x00008f00d4097a23 */ /* 0x002fe20000010800 */
[----:B--2---:R-:W-:Y:S02]  /*d480*/  F2FP.PACK_AB R7, R237, R236 ;  /* 0x000000eced07723e */ /* 0x004fe400000000ff */
[----:B------:R-:W-:-:S03]  /*d490*/  MOV R212, R115 ;  /* 0x0000007300d47202 */ /* 0x000fc60000000f00 */
[----:B------:R1:W-:Y:S02]  /*d4a0*/  MUFU.EX2 R203, R9 ;  /* 0x0000000900cb7308 */ /* 0x0003e40000000800 */
[C---:B---3--:R-:W-:Y:S01]  /*d4b0*/  HMMA.16816.F32 R72, R4.reuse, R34, R24 ;  /* 0x000000220448723c */ /* 0x048fe20000001818 */
[----:B------:R-:W2:Y:S07]  /*d4c0*/  LDSM.16.MT88.4 R24, [R218+0xb400] ;  /* 0x00b40000da18783b */ /* 0x000eae0000004200 */
[----:B------:R-:W-:Y:S01]  /*d4d0*/  HMMA.16816.F32 R128, R4, R30, R184 ;  /* 0x0000001e0480723c */ /* 0x000fe200000018b8 */
[----:B-1----:R-:W-:Y:S01]  /*d4e0*/  FFMA.FTZ R9, R210, c[0x0][0x23c], -R0 ;  /* 0x00008f00d2097a23 */ /* 0x002fe20000010800 */
[----:B------:R-:W-:-:S05]  /*d4f0*/  MOV R210, R114 ;  /* 0x0000007200d27202 */ /* 0x000fca0000000f00 */
[----:B------:R-:W-:Y:S01]  /*d500*/  MOV R185, R146 ;  /* 0x0000009200b97202 */ /* 0x000fe20000000f00 */
[----:B------:R1:W3:Y:S01]  /*d510*/  MUFU.EX2 R197, R9 ;  /* 0x0000000900c57308 */ /* 0x0002e20000000800 */
[----:B------:R-:W-:Y:S01]  /*d520*/  MOV R146, R124 ;  /* 0x0000007c00927202 */ /* 0x000fe20000000f00 */
[----:B------:R-:W-:Y:S01]  /*d530*/  IMAD.MOV.U32 R186, RZ, RZ, R125 ;  /* 0x000000ffffba7224 */ /* 0x000fe200078e007d */
[----:B------:R-:W-:Y:S01]  /*d540*/  MOV R184, R126 ;  /* 0x0000007e00b87202 */ /* 0x000fe20000000f00 */
[----:B------:R-:W-:Y:S01]  /*d550*/  HMMA.16816.F32 R116, R4, R32, R116 ;  /* 0x000000200474723c */ /* 0x000fe20000001874 */
[----:B------:R-:W-:-:S07]  /*d560*/  MOV R187, R127 ;  /* 0x0000007f00bb7202 */ /* 0x000fce0000000f00 */
[C---:B------:R-:W-:Y:S01]  /*d570*/  HMMA.16816.F32 R124, R4.reuse, R20, R180 ;  /* 0x00000014047c723c */ /* 0x040fe200000018b4 */
[----:B-1----:R-:W-:Y:S01]  /*d580*/  FFMA.FTZ R9, R207, c[0x0][0x23c], -R0 ;  /* 0x00008f00cf097a23 */ /* 0x002fe20000010800 */
[----:B------:R-:W-:Y:S02]  /*d590*/  MOV R207, R162 ;  /* 0x000000a200cf7202 */ /* 0x000fe40000000f00 */
[----:B------:R-:W-:Y:S01]  /*d5a0*/  MOV R162, R147 ;  /* 0x0000009300a27202 */ /* 0x000fe20000000f00 */
[----:B------:R1:W-:Y:S01]  /*d5b0*/  MUFU.EX2 R201, R9 ;  /* 0x0000000900c97308 */ /* 0x0003e20000000800 */
[----:B------:R-:W-:Y:S02]  /*d5c0*/  MOV R147, R191 ;  /* 0x000000bf00937202 */ /* 0x000fe40000000f00 */
[----:B------:R-:W-:Y:S01]  /*d5d0*/  HMMA.16816.F32 R132, R4, R28, R132 ;  /* 0x0000001c0484723c */ /* 0x000fe20000001884 */
[----:B------:R-:W-:Y:S02]  /*d5e0*/  MOV R181, R93 ;  /* 0x0000005d00b57202 */ /* 0x000fe40000000f00 */
[----:B------:R-:W-:-:S02]  /*d5f0*/  MOV R182, R94 ;  /* 0x0000005e00b67202 */ /* 0x000fc40000000f00 */
[----:B------:R-:W-:-:S03]  /*d600*/  MOV R183, R95 ;  /* 0x0000005f00b77202 */ /* 0x000fc60000000f00 */
[----:B------:R-:W-:Y:S01]  /*d610*/  HMMA.16816.F32 R120, R4, R22, R120 ;  /* 0x000000160478723c */ /* 0x000fe20000001878 */
[----:B-1----:R-:W-:Y:S01]  /*d620*/  FFMA.FTZ R9, R189, c[0x0][0x23c], -R0 ;  /* 0x00008f00bd097a23 */ /* 0x002fe20000010800 */
[----:B------:R-:W-:-:S06]  /*d630*/  MOV R189, R158 ;  /* 0x0000009e00bd7202 */ /* 0x000fcc0000000f00 */
[C---:B------:R-:W-:Y:S01]  /*d640*/  HMMA.16816.F32 R108, R4.reuse, R18, R108 ;  /* 0x00000012046c723c */ /* 0x040fe2000000186c */
[----:B------:R-:W-:Y:S01]  /*d650*/  MOV R158, R105 ;  /* 0x00000069009e7202 */ /* 0x000fe20000000f00 */
[----:B------:R1:W-:Y:S06]  /*d660*/  MUFU.EX2 R195, R9 ;  /* 0x0000000900c37308 */ /* 0x0003ec0000000800 */
[C---:B----4-:R-:W-:Y:S08]  /*d670*/  HMMA.16816.F32 R96, R4.reuse, R14, R164 ;  /* 0x0000000e0460723c */ /* 0x050ff000000018a4 */
[----:B--2---:R-:W-:Y:S01]  /*d680*/  HMMA.16816.F32 R80, R4, R26, R148 ;  /* 0x0000001a0450723c */ /* 0x004fe20000001894 */
[----:B-1----:R-:W-:Y:S01]  /*d690*/  FFMA.FTZ R9, R250, c[0x0][0x23c], -R2 ;  /* 0x00008f00fa097a23 */ /* 0x002fe20000010802 */
[----:B------:R-:W-:-:S02]  /*d6a0*/  MOV R250, R159 ;  /* 0x0000009f00fa7202 */ /* 0x000fc40000000f00 */
[----:B------:R-:W-:Y:S01]  /*d6b0*/  MOV R159, R92 ;  /* 0x0000005c009f7202 */ /* 0x000fe20000000f00 */
[----:B------:R1:W-:Y:S03]  /*d6c0*/  MUFU.EX2 R193, R9 ;  /* 0x0000000900c17308 */ /* 0x0003e60000000800 */
[C---:B------:R-:W-:Y:S01]  /*d6d0*/  HMMA.16816.F32 R92, R4.reuse, R24, R152 ;  /* 0x00000018045c723c */ /* 0x040fe20000001898 */
[--C-:B-1----:R-:W-:Y:S01]  /*d6e0*/  FFMA.FTZ R9, R246, c[0x0][0x23c], -R2.reuse ;  /* 0x00008f00f6097a23 */ /* 0x102fe20000010802 */
[----:B------:R-:W-:Y:S02]  /*d6f0*/  MOV R246, R145 ;  /* 0x0000009100f67202 */ /* 0x000fe40000000f00 */
[----:B------:R-:W-:Y:S01]  /*d700*/  MOV R145, R112 ;  /* 0x0000007000917202 */ /* 0x000fe20000000f00 */
[----:B------:R1:W2:Y:S03]  /*d710*/  MUFU.EX2 R192, R9 ;  /* 0x0000000900c07308 */ /* 0x0002a60000000800 */
[----:B------:R-:W-:Y:S01]  /*d720*/  HMMA.16816.F32 R112, R4, R16, R176 ;  /* 0x000000100470723c */ /* 0x000fe200000018b0 */
[----:B-1----:R-:W-:Y:S01]  /*d730*/  FFMA.FTZ R9, R215, c[0x0][0x23c], -R2 ;  /* 0x00008f00d7097a23 */ /* 0x002fe20000010802 */
[----:B------:R-:W-:Y:S01]  /*d740*/  MOV R215, R161 ;  /* 0x000000a100d77202 */ /* 0x000fe20000000f00 */
[----:B------:R-:W-:-:S02]  /*d750*/  IMAD.MOV.U32 R161, RZ, RZ, R107 ;  /* 0x000000ffffa17224 */ /* 0x000fc400078e006b */
[----:B------:R1:W-:Y:S03]  /*d760*/  MUFU.EX2 R191, R9 ;  /* 0x0000000900bf7308 */ /* 0x0003e60000000800 */
[----:B------:R-:W-:Y:S07]  /*d770*/  HMMA.16816.F32 R104, R4, R12, R168 ;  /* 0x0000000c0468723c */ /* 0x000fee00000018a8 */
[----:B---3--:R-:W-:-:S02]  /*d780*/  F2FP.PACK_AB R4, R197, R203 ;  /* 0x000000cbc504723e */ /* 0x008fc400000000ff */
[----:B--2---:R-:W-:Y:S02]  /*d790*/  F2FP.PACK_AB R5, R192, R193 ;  /* 0x000000c1c005723e */ /* 0x004fe400000000ff */
[----:B------:R-:W-:Y:S01]  /*d7a0*/  F2FP.PACK_AB R6, R195, R201 ;  /* 0x000000c9c306723e */ /* 0x000fe200000000ff */
[----:B-1----:R-:W-:-:S04]  /*d7b0*/  FFMA.FTZ R9, R196, c[0x0][0x23c], -R2 ;  /* 0x00008f00c4097a23 */ /* 0x002fc80000010802 */
[----:B------:R-:W1:Y:S02]  /*d7c0*/  MUFU.EX2 R190, R9 ;  /* 0x0000000900be7308 */ /* 0x000e640000000800 */
[----:B-1----:R-:W-:Y:S01]  /*d7d0*/  F2FP.PACK_AB R7, R190, R191 ;  /* 0x000000bfbe07723e */ /* 0x002fe200000000ff */
[----:B------:R-:W-:Y:S01]  /*d7e0*/  FFMA.FTZ R9, R204, c[0x0][0x23c], -R8 ;  /* 0x00008f00cc097a23 */ /* 0x000fe20000010808 */
[----:B------:R-:W-:-:S05]  /*d7f0*/  MOV R204, R185 ;  /* 0x000000b900cc7202 */ /* 0x000fca0000000f00 */
[C---:B------:R-:W-:Y:S07]  /*d800*/  HMMA.16816.F32 R68, R4.reuse, R30, R140 ;  /* 0x0000001e0444723c */ /* 0x040fee000000188c */
[----:B------:R-:W-:Y:S01]  /*d810*/  MOV R140, R184 ;  /* 0x000000b8008c7202 */ /* 0x000fe20000000f00 */
[----:B------:R-:W-:Y:S01]  /*d820*/  IMAD.MOV.U32 R143, RZ, RZ, R181 ;  /* 0x000000ffff8f7224 */ /* 0x000fe200078e00b5 */
[----:B------:R-:W-:Y:S01]  /*d830*/  MOV R184, R188 ;  /* 0x000000bc00b87202 */ /* 0x000fe20000000f00 */
[----:B------:R-:W-:Y:S01]  /*d840*/  HMMA.16816.F32 R56, R4, R16, R56 ;  /* 0x000000100438723c */ /* 0x000fe20000001838 */
[----:B------:R1:W-:Y:S01]  /*d850*/  MUFU.EX2 R188, R9 ;  /* 0x0000000900bc7308 */ /* 0x0003e20000000800 */
[----:B------:R-:W-:-:S02]  /*d860*/  MOV R141, R183 ;  /* 0x000000b7008d7202 */ /* 0x000fc40000000f00 */
[----:B------:R-:W-:-:S04]  /*d870*/  MOV R142, R182 ;  /* 0x000000b6008e7202 */ /* 0x000fc80000000f00 */
[C---:B------:R-:W-:Y:S01]  /*d880*/  HMMA.16816.F32 R48, R4.reuse, R18, R48 ;  /* 0x000000120430723c */ /* 0x040fe20000001830 */
[----:B------:R-:W2:Y:S07]  /*d890*/  LDSM.16.MT88.4 R16, [R218+0xa800] ;  /* 0x00a80000da10783b */ /* 0x000eae0000004200 */
[----:B------:R-:W-:Y:S01]  /*d8a0*/  HMMA.16816.F32 R52, R4, R12, R52 ;  /* 0x0000000c0434723c */ /* 0x000fe20000001834 */
[----:B-1----:R-:W-:Y:S01]  /*d8b0*/  FFMA.FTZ R9, R199, c[0x0][0x23c], -R8 ;  /* 0x00008f00c7097a23 */ /* 0x002fe20000010808 */
[----:B------:R-:W-:-:S02]  /*d8c0*/  MOV R199, R246 ;  /* 0x000000f600c77202 */ /* 0x000fc40000000f00 */
[----:B------:R-:W-:Y:S01]  /*d8d0*/  MOV R246, R250 ;  /* 0x000000fa00f67202 */ /* 0x000fe20000000f00 */
[----:B------:R-:W-:Y:S02]  /*d8e0*/  IMAD.MOV.U32 R250, RZ, RZ, R189 ;  /* 0x000000fffffa7224 */ /* 0x000fe400078e00bd */
[----:B------:R1:W3:Y:S01]  /*d8f0*/  MUFU.EX2 R189, R9 ;  /* 0x0000000900bd7308 */ /* 0x0002e20000000800 */
[----:B------:R-:W-:Y:S01]  /*d900*/  HMMA.16816.F32 R44, R4, R14, R44 ;  /* 0x0000000e042c723c */ /* 0x000fe2000000182c */
[----:B------:R-:W4:Y:S01]  /*d910*/  LDSM.16.MT88.4 R12, [R216+0xb800] ;  /* 0x00b80000d80c783b */ /* 0x000f220000004200 */
[----:B------:R-:W-:Y:S02]  /*d920*/  MOV R196, R250 ;  /* 0x000000fa00c47202 */ /* 0x000fe40000000f00 */
[----:B------:R-:W-:Y:S01]  /*d930*/  MOV R250, R172 ;  /* 0x000000ac00fa7202 */ /* 0x000fe20000000f00 */
[----:B------:R-:W-:-:S03]  /*d940*/  IMAD.MOV.U32 R172, RZ, RZ, R144 ;  /* 0x000000ffffac7224 */ /* 0x000fc600078e0090 */
[----:B------:R-:W-:Y:S01]  /*d950*/  HMMA.16816.F32 R88, R4, R32, R88 ;  /* 0x000000200458723c */ /* 0x000fe20000001858 */
[----:B-1----:R-:W-:Y:S01]  /*d960*/  FFMA.FTZ R9, R198, c[0x0][0x23c], -R8 ;  /* 0x00008f00c6097a23 */ /* 0x002fe20000010808 */
[----:B------:R-:W-:-:S06]  /*d970*/  MOV R198, R187 ;  /* 0x000000bb00c67202 */ /* 0x000fcc0000000f00 */
[C---:B------:R-:W-:Y:S01]  /*d980*/  HMMA.16816.F32 R84, R4.reuse, R34, R136 ;  /* 0x000000220454723c */ /* 0x040fe20000001888 */
[----:B------:R-:W1:Y:S01]  /*d990*/  LDSM.16.MT88.4 R32, [R216+0x9800] ;  /* 0x00980000d820783b */ /* 0x000e620000004200 */
[----:B------:R2:W-:Y:S06]  /*d9a0*/  MUFU.EX2 R187, R9 ;  /* 0x0000000900bb7308 */ /* 0x0005ec0000000800 */
[C---:B------:R-:W-:Y:S01]  /*d9b0*/  HMMA.16816.F32 R76, R4.reuse, R28, R76 ;  /* 0x0000001c044c723c */ /* 0x040fe2000000184c */
[----:B------:R-:W1:Y:S07]  /*d9c0*/  LDSM.16.MT88.4 R28, [R218+0x9800] ;  /* 0x00980000da1c783b */ /* 0x000e6e0000004200 */
[----:B------:R-:W-:Y:S01]  /*d9d0*/  HMMA.16816.F32 R64, R4, R20, R64 ;  /* 0x000000140440723c */ /* 0x000fe20000001840 */
[----:B--2---:R-:W-:Y:S01]  /*d9e0*/  FFMA.FTZ R9, R194, c[0x0][0x23c], -R8 ;  /* 0x00008f00c2097a23 */ /* 0x004fe20000010808 */
[----:B------:R-:W-:-:S03]  /*d9f0*/  MOV R194, R186 ;  /* 0x000000ba00c27202 */ /* 0x000fc60000000f00 */
[----:B------:R2:W1:Y:S03]  /*da00*/  MUFU.EX2 R186, R9 ;  /* 0x0000000900ba7308 */ /* 0x0004660000000800 */
[C---:B------:R-:W-:Y:S01]  /*da10*/  HMMA.16816.F32 R60, R4.reuse, R22, R60 ;  /* 0x00000016043c723c */ /* 0x040fe2000000183c */
[----:B------:R-:W4:Y:S07]  /*da20*/  LDSM.16.MT88.4 R20, [R216+0xa800] ;  /* 0x00a80000d814783b */ /* 0x000f2e0000004200 */
[----:B------:R-:W-:Y:S01]  /*da30*/  HMMA.16816.F32 R40, R4, R24, R40 ;  /* 0x000000180428723c */ /* 0x000fe20000001828 */
[----:B--2---:R-:W-:Y:S01]  /*da40*/  FFMA.FTZ R9, R206, c[0x0][0x23c], -R3 ;  /* 0x00008f00ce097a23 */ /* 0x004fe20000010803 */
[----:B------:R-:W-:-:S06]  /*da50*/  MOV R206, R184 ;  /* 0x000000b800ce7202 */ /* 0x000fcc0000000f00 */
[----:B------:R-:W-:Y:S01]  /*da60*/  HMMA.16816.F32 R36, R4, R26, R36 ;  /* 0x0000001a0424723c */ /* 0x000fe20000001824 */
[----:B------:R-:W2:Y:S01]  /*da70*/  LDSM.16.MT88.4 R24, [R218+0xb800] ;  /* 0x00b80000da18783b */ /* 0x000ea20000004200 */
[----:B------:R4:W-:Y:S05]  /*da80*/  MUFU.EX2 R185, R9 ;  /* 0x0000000900b97308 */ /* 0x0009ea0000000800 */
[----:B---3--:R-:W-:Y:S02]  /*da90*/  F2FP.PACK_AB R4, R189, R188 ;  /* 0x000000bcbd04723e */ /* 0x008fe400000000ff */
[----:B-1----:R-:W-:Y:S01]  /*daa0*/  F2FP.PACK_AB R6, R186, R187 ;  /* 0x000000bbba06723e */ /* 0x002fe200000000ff */
[----:B----4-:R-:W-:Y:S01]  /*dab0*/  FFMA.FTZ R9, R205, c[0x0][0x23c], -R3 ;  /* 0x00008f00cd097a23 */ /* 0x010fe20000010803 */
[----:B------:R-:W-:-:S02]  /*dac0*/  MOV R205, R246 ;  /* 0x000000f600cd7202 */ /* 0x000fc40000000f00 */
[----:B------:R-:W-:Y:S01]  /*dad0*/  MOV R246, R212 ;  /* 0x000000d400f67202 */ /* 0x000fe20000000f00 */
[----:B------:R1:W3:Y:S01]  /*dae0*/  MUFU.EX2 R184, R9 ;  /* 0x0000000900b87308 */ /* 0x0002e20000000800 */
[----:B------:R-:W-:Y:S02]  /*daf0*/  MOV R212, R159 ;  /* 0x0000009f00d47202 */ /* 0x000fe40000000f00 */
[----:B------:R-:W-:Y:S01]  /*db00*/  MOV R159, R102 ;  /* 0x00000066009f7202 */ /* 0x000fe20000000f00 */
[----:B-1----:R-:W-:Y:S01]  /*db10*/  FFMA.FTZ R9, R202, c[0x0][0x23c], -R3 ;  /* 0x00008f00ca097a23 */ /* 0x002fe20000010803 */
[----:B---3--:R-:W-:Y:S01]  /*db20*/  F2FP.PACK_AB R5, R184, R185 ;  /* 0x000000b9b805723e */ /* 0x008fe200000000ff */
[----:B------:R-:W-:Y:S01]  /*db30*/  IMAD.MOV.U32 R202, RZ, RZ, R207 ;  /* 0x000000ffffca7224 */ /* 0x000fe200078e00cf */
[----:B------:R-:W-:Y:S01]  /*db40*/  MOV R207, R174 ;  /* 0x000000ae00cf7202 */ /* 0x000fe20000000f00 */
[----:B------:R1:W-:Y:S01]  /*db50*/  MUFU.EX2 R183, R9 ;  /* 0x0000000900b77308 */ /* 0x0003e20000000800 */
[----:B------:R-:W-:Y:S01]  /*db60*/  MOV R174, R145 ;  /* 0x0000009100ae7202 */ /* 0x000fe20000000f00 */
[----:B-1----:R-:W-:Y:S01]  /*db70*/  FFMA.FTZ R9, R200, c[0x0][0x23c], -R3 ;  /* 0x00008f00c8097a23 */ /* 0x002fe20000010803 */
[----:B------:R-:W-:-:S02]  /*db80*/  MOV R200, R210 ;  /* 0x000000d200c87202 */ /* 0x000fc40000000f00 */
[----:B------:R-:W-:-:S03]  /*db90*/  MOV R210, R158 ;  /* 0x0000009e00d27202 */ /* 0x000fc60000000f00 */
[----:B------:R1:W3:Y:S01]  /*dba0*/  MUFU.EX2 R182, R9 ;  /* 0x0000000900b67308 */ /* 0x0002e20000000800 */
[----:B------:R-:W-:Y:S01]  /*dbb0*/  MOV R158, R147 ;  /* 0x00000093009e7202 */ /* 0x000fe20000000f00 */
[----:B-1----:R-:W-:Y:S01]  /*dbc0*/  FFMA.FTZ R9, R213, c[0x0][0x23c], -R0 ;  /* 0x00008f00d5097a23 */ /* 0x002fe20000010800 */
[----:B---3--:R-:W-:Y:S02]  /*dbd0*/  F2FP.PACK_AB R7, R182, R183 ;  /* 0x000000b7b607723e */ /* 0x008fe400000000ff */
[----:B------:R-:W-:-:S03]  /*dbe0*/  MOV R213, R146 ;  /* 0x0000009200d57202 */ /* 0x000fc60000000f00 */
[----:B------:R1:W-:Y:S02]  /*dbf0*/  MUFU.EX2 R181, R9 ;  /* 0x0000000900b57308 */ /* 0x0003e40000000800 */
[C---:B------:R-:W-:Y:S08]  /*dc00*/  HMMA.16816.F32 R168, R4.reuse, R18, R108 ;  /* 0x0000001204a8723c */ /* 0x040ff0000000186c */
[----:B------:R-:W-:Y:S01]  /*dc10*/  HMMA.16816.F32 R144, R4, R12, R104 ;  /* 0x0000000c0490723c */ /* 0x000fe20000001868 */
[----:B-1----:R-:W-:Y:S01]  /*dc20*/  FFMA.FTZ R9, R211, c[0x0][0x23c], -R0 ;  /* 0x00008f00d3097a23 */ /* 0x002fe20000010800 */
[----:B------:R-:W-:-:S03]  /*dc30*/  MOV R211, R103 ;  /* 0x0000006700d37202 */ /* 0x000fc60000000f00 */
[----:B------:R1:W3:Y:S03]  /*dc40*/  MUFU.EX2 R179, R9 ;  /* 0x0000000900b37308 */ /* 0x0002e60000000800 */
        /* <DEDUP_REMOVED lines=8> */
[----:B------:R-:W-:Y:S01]  /*dcd0*/  HMMA.16816.F32 R136, R4, R30, R128 ;  /* 0x0000001e0488723c */ /* 0x000fe20000001880 */
[----:B-1----:R-:W-:Y:S01]  /*dce0*/  FFMA.FTZ R9, R208, c[0x0][0x23c], -R0 ;  /* 0x00008f00d0097a23 */ /* 0x002fe20000010800 */
[----:B------:R-:W-:-:S02]  /*dcf0*/  MOV R208, R202 ;  /* 0x000000ca00d07202 */ /* 0x000fc40000000f00 */
[----:B------:R-:W-:Y:S01]  /*dd00*/  MOV R202, R199 ;  /* 0x000000c700ca7202 */ /* 0x000fe20000000f00 */
[----:B------:R1:W4:Y:S03]  /*dd10*/  MUFU.EX2 R178, R9 ;  /* 0x0000000900b27308 */ /* 0x0003260000000800 */
[----:B------:R-:W-:Y:S01]  /*dd20*/  HMMA.16816.F32 R148, R4, R20, R124 ;  /* 0x000000140494723c */ /* 0x000fe2000000187c */
[----:B------:R-:W4:Y:S01]  /*dd30*/  LDSM.16.MT88.4 R124, [R216+0x9c00] ;  /* 0x009c0000d87c783b */ /* 0x000f220000004200 */
[----:B------:R-:W-:-:S06]  /*dd40*/  MOV R199, R142 ;  /* 0x0000008e00c77202 */ /* 0x000fcc0000000f00 */
[----:B------:R-:W-:Y:S01]  /*dd50*/  HMMA.16816.F32 R152, R4, R22, R120 ;  /* 0x000000160498723c */ /* 0x000fe20000001878 */
[----:B-1----:R-:W-:-:S07]  /*dd60*/  FFMA.FTZ R9, R249, c[0x0][0x23c], -R2 ;  /* 0x00008f00f9097a23 */ /* 0x002fce0000010802 */
[C---:B------:R-:W-:Y:S01]  /*dd70*/  HMMA.16816.F32 R164, R4.reuse, R16, R112 ;  /* 0x0000001004a4723c */ /* 0x040fe20000001870 */
[----:B------:R-:W-:Y:S01]  /*dd80*/  IMAD.MOV.U32 R249, RZ, RZ, R200 ;  /* 0x000000fffff97224 */ /* 0x000fe200078e00c8 */
[----:B------:R-:W-:Y:S01]  /*dd90*/  MOV R200, R198 ;  /* 0x000000c600c87202 */ /* 0x000fe20000000f00 */
[----:B------:R1:W-:Y:S05]  /*dda0*/  MUFU.EX2 R177, R9 ;  /* 0x0000000900b17308 */ /* 0x0003ea0000000800 */
[C---:B--2---:R-:W-:Y:S08]  /*ddb0*/  HMMA.16816.F32 R104, R4.reuse, R24, R92 ;  /* 0x000000180468723c */ /* 0x044ff0000000185c */
[----:B------:R-:W-:Y:S01]  /*ddc0*/  HMMA.16816.F32 R96, R4, R26, R80 ;  /* 0x0000001a0460723c */ /* 0x000fe20000001850 */
[----:B------:R-:W-:Y:S01]  /*ddd0*/  MOV R122, R249 ;  /* 0x000000f9007a7202 */ /* 0x000fe20000000f00 */
[----:B------:R-:W-:Y:S01]  /*dde0*/  LDSM.16.MT88.4 R80, [R216+0xbc00] ;  /* 0x00bc0000d850783b */ /* 0x000fe20000004200 */
[----:B-1----:R-:W-:Y:S01]  /*ddf0*/  FFMA.FTZ R9, R245, c[0x0][0x23c], -R2 ;  /* 0x00008f00f5097a23 */ /* 0x002fe20000010802 */
[----:B------:R-:W-:-:S02]  /*de00*/  MOV R245, R213 ;  /* 0x000000d500f57202 */ /* 0x000fc40000000f00 */
[----:B------:R-:W-:Y:S01]  /*de10*/  MOV R213, R194 ;  /* 0x000000c200d57202 */ /* 0x000fe20000000f00 */
[----:B------:R1:W2:Y:S01]  /*de20*/  MUFU.EX2 R176, R9 ;  /* 0x0000000900b07308 */ /* 0x0002a20000000800 */
[----:B---3--:R-:W-:Y:S02]  /*de30*/  F2FP.PACK_AB R4, R179, R181 ;  /* 0x000000b5b304723e */ /* 0x008fe400000000ff */
[----:B----4-:R-:W-:Y:S02]  /*de40*/  F2FP.PACK_AB R6, R178, R180 ;  /* 0x000000b4b206723e */ /* 0x010fe400000000ff */
[----:B------:R-:W-:Y:S02]  /*de50*/  MOV R194, R215 ;  /* 0x000000d700c27202 */ /* 0x000fe40000000f00 */
[----:B------:R-:W-:Y:S02]  /*de60*/  MOV R215, R156 ;  /* 0x0000009c00d77202 */ /* 0x000fe40000000f00 */
[----:B------:R-:W-:Y:S01]  /*de70*/  MOV R156, R157 ;  /* 0x0000009d009c7202 */ /* 0x000fe20000000f00 */
[----:B------:R-:W-:Y:S01]  /*de80*/  IMAD.MOV.U32 R157, RZ, RZ, R220 ;  /* 0x000000ffff9d7224 */ /* 0x000fe200078e00dc */
[----:B------:R-:W-:Y:S01]  /*de90*/  MOV R123, R208 ;  /* 0x000000d0007b7202 */ /* 0x000fe20000000f00 */
[----:B------:R3:W5:Y:S01]  /*dea0*/  LDL.LU R220, [R1+0x78] ;  /* 0x0000780001dc7983 */ /* 0x0007620000300800 */
[----:B------:R-:W-:Y:S01]  /*deb0*/  MOV R198, R143 ;  /* 0x0000008f00c67202 */ /* 0x000fe20000000f00 */
[----:B-1----:R-:W-:Y:S01]  /*dec0*/  FFMA.FTZ R9, R242, c[0x0][0x23c], -R2 ;  /* 0x00008f00f2097a23 */ /* 0x002fe20000010802 */
[----:B--2---:R-:W-:-:S03]  /*ded0*/  F2FP.PACK_AB R5, R176, R177 ;  /* 0x000000b1b005723e */ /* 0x004fc600000000ff */
[----:B------:R1:W-:Y:S02]  /*dee0*/  MUFU.EX2 R103, R9 ;  /* 0x0000000900677308 */ /* 0x0003e40000000800 */
[----:B-1----:R-:W-:-:S06]  /*def0*/  FFMA.FTZ R9, R240, c[0x0][0x23c], -R2 ;  /* 0x00008f00f0097a23 */ /* 0x002fcc0000010802 */
[----:B------:R-:W1:Y:S02]  /*df00*/  MUFU.EX2 R102, R9 ;  /* 0x0000000900667308 */ /* 0x000e640000000800 */
[----:B-1----:R-:W-:Y:S01]  /*df10*/  F2FP.PACK_AB R7, R102, R103 ;  /* 0x000000676607723e */ /* 0x002fe200000000ff */
[----:B------:R-:W-:-:S06]  /*df20*/  FFMA.FTZ R9, R248, c[0x0][0x23c], -R8 ;  /* 0x00008f00f8097a23 */ /* 0x000fcc0000010808 */
[C---:B------:R-:W-:Y:S01]  /*df30*/  HMMA.16816.F32 R68, R4.reuse, R30, R68 ;  /* 0x0000001e0444723c */ /* 0x040fe20000001844 */
[----:B------:R1:W-:Y:S07]  /*df40*/  MUFU.EX2 R30, R9 ;  /* 0x00000009001e7308 */ /* 0x0003ee0000000800 */
[C---:B------:R-:W-:Y:S08]  /*df50*/  HMMA.16816.F32 R128, R4.reuse, R28, R76 ;  /* 0x0000001c0480723c */ /* 0x040ff0000000184c */
[----:B------:R-:W-:Y:S01]  /*df60*/  HMMA.16816.F32 R60, R4, R22, R60 ;  /* 0x00000016043c723c */ /* 0x000fe2000000183c */
[----:B-1----:R-:W-:-:S04]  /*df70*/  FFMA.FTZ R9, R243, c[0x0][0x23c], -R8 ;  /* 0x00008f00f3097a23 */ /* 0x002fc80000010808 */
[----:B------:R1:W2:Y:S03]  /*df80*/  MUFU.EX2 R31, R9 ;  /* 0x00000009001f7308 */ /* 0x0002a60000000800 */
[----:B------:R-:W-:Y:S01]  /*df90*/  HMMA.16816.F32 R64, R4, R20, R64 ;  /* 0x000000140440723c */ /* 0x000fe20000001840 */
[----:B------:R-:W-:-:S07]  /*dfa0*/  MOV R240, R200 ;  /* 0x000000c800f07202 */ /* 0x000fce0000000f00 */
[----:B------:R-:W-:Y:S01]  /*dfb0*/  HMMA.16816.F32 R112, R4, R32, R88 ;  /* 0x000000200470723c */ /* 0x000fe20000001858 */
[--C-:B-1----:R-:W-:Y:S02]  /*dfc0*/  FFMA.FTZ R9, R241, c[0x0][0x23c], -R8.reuse ;  /* 0x00008f00f1097a23 */ /* 0x102fe40000010808 */
[----:B------:R-:W-:-:S04]  /*dfd0*/  FFMA.FTZ R8, R214, c[0x0][0x23c], -R8 ;  /* 0x00008f00d6087a23 */ /* 0x000fc80000010808 */
[----:B------:R-:W-:Y:S02]  /*dfe0*/  MOV R33, R240 ;  /* 0x000000f000217202 */ /* 0x000fe40000000f00 */
[----:B------:R-:W-:Y:S01]  /*dff0*/  MOV R208, R209 ;  /* 0x000000d100d07202 */ /* 0x000fe20000000f00 */
[----:B------:R1:W-:Y:S01]  /*e000*/  MUFU.EX2 R28, R8 ;  /* 0x00000008001c7308 */ /* 0x0003e20000000800 */
[----:B------:R-:W-:Y:S01]  /*e010*/  IMAD.MOV.U32 R242, RZ, RZ, R202 ;  /* 0x000000fffff27224 */ /* 0x000fe200078e00ca */
[----:B------:R-:W-:Y:S01]  /*e020*/  HMMA.16816.F32 R48, R4, R18, R48 ;  /* 0x000000120430723c */ /* 0x000fe20000001830 */
[----:B------:R-:W-:Y:S02]  /*e030*/  MOV R200, R158 ;  /* 0x0000009e00c87202 */ /* 0x000fe40000000f00 */
[----:B------:R-:W-:-:S03]  /*e040*/  MOV R91, R175 ;  /* 0x000000af005b7202 */ /* 0x000fc60000000f00 */
[----:B------:R-:W-:Y:S02]  /*e050*/  MUFU.EX2 R29, R9 ;  /* 0x00000009001d7308 */ /* 0x000fe40000000800 */
[----:B------:R-:W-:Y:S01]  /*e060*/  HMMA.16816.F32 R84, R4, R34, R84 ;  /* 0x000000220454723c */ /* 0x000fe20000001854 */
[----:B-1----:R-:W-:-:S07]  /*e070*/  FFMA.FTZ R8, R252, c[0x0][0x23c], -R3 ;  /* 0x00008f00fc087a23 */ /* 0x002fce0000010803 */
[C---:B------:R-:W-:Y:S01]  /*e080*/  HMMA.16816.F32 R56, R4.reuse, R16, R56 ;  /* 0x000000100438723c */ /* 0x040fe20000001838 */
[----:B------:R1:W-:Y:S07]  /*e090*/  MUFU.EX2 R23, R8 ;  /* 0x0000000800177308 */ /* 0x0003ee0000000800 */
[C---:B------:R-:W-:Y:S08]  /*e0a0*/  HMMA.16816.F32 R52, R4.reuse, R12, R52 ;  /* 0x0000000c0434723c */ /* 0x040ff00000001834 */
[----:B------:R-:W-:Y:S01]  /*e0b0*/  HMMA.16816.F32 R44, R4, R14, R44 ;  /* 0x0000000e042c723c */ /* 0x000fe2000000182c */
[----:B-1----:R-:W-:-:S04]  /*e0c0*/  FFMA.FTZ R8, R251, c[0x0][0x23c], -R3 ;  /* 0x00008f00fb087a23 */ /* 0x002fc80000010803 */
[----:B------:R1:W4:Y:S03]  /*e0d0*/  MUFU.EX2 R22, R8 ;  /* 0x0000000800167308 */ /* 0x0003260000000800 */
[----:B------:R-:W-:Y:S01]  /*e0e0*/  HMMA.16816.F32 R40, R4, R24, R40 ;  /* 0x000000180428723c */ /* 0x000fe20000001828 */
[--C-:B-1----:R-:W-:Y:S02]  /*e0f0*/  FFMA.FTZ R8, R247, c[0x0][0x23c], -R3.reuse ;  /* 0x00008f00f7087a23 */ /* 0x102fe40000010803 */
[----:B------:R-:W-:Y:S01]  /*e100*/  FFMA.FTZ R3, R244, c[0x0][0x23c], -R3 ;  /* 0x00008f00f4037a23 */ /* 0x000fe20000010803 */
[----:B------:R-:W-:-:S04]  /*e110*/  MOV R209, R205 ;  /* 0x000000cd00d17202 */ /* 0x000fc80000000f00 */
[----:B------:R-:W-:Y:S01]  /*e120*/  HMMA.16816.F32 R36, R4, R26, R36 ;  /* 0x0000001a0424723c */ /* 0x000fe20000001824 */
[----:B------:R-:W-:Y:S01]  /*e130*/  MOV R88, R242 ;  /* 0x000000f200587202 */ /* 0x000fe20000000f00 */
[----:B------:R1:W-:Y:S01]  /*e140*/  MUFU.EX2 R20, R3 ;  /* 0x0000000300147308 */ /* 0x0003e20000000800 */
[----:B------:R-:W-:Y:S01]  /*e150*/  MOV R89, R209 ;  /* 0x000000d100597202 */ /* 0x000fe20000000f00 */
[----:B------:R-:W-:Y:S01]  /*e160*/  LDSM.16.MT88.4 R4, [R218+0xbc00] ;  /* 0x00bc0000da04783b */ /* 0x000fe20000004200 */
[----:B------:R-:W-:-:S05]  /*e170*/  MOV R202, R157 ;  /* 0x0000009d00ca7202 */ /* 0x000fca0000000f00 */
[----:B------:R-:W2:Y:S01]  /*e180*/  MUFU.EX2 R21, R8 ;  /* 0x0000000800157308 */ /* 0x000ea20000000800 */
[----:B-1----:R-:W-:Y:S01]  /*e190*/  FFMA.FTZ R3, R211, c[0x0][0x23c], -R0 ;  /* 0x00008f00d3037a23 */ /* 0x002fe20000010800 */
[----:B------:R-:W-:Y:S02]  /*e1a0*/  MOV R211, R206 ;  /* 0x000000ce00d37202 */ /* 0x000fe40000000f00 */
[----:B------:R-:W-:Y:S02]  /*e1b0*/  MOV R206, R141 ;  /* 0x0000008d00ce7202 */ /* 0x000fe40000000f00 */
[----:B------:R-:W-:Y:S01]  /*e1c0*/  MOV R249, R211 ;  /* 0x000000d300f97202 */ /* 0x000fe20000000f00 */
[----:B------:R-:W-:Y:S01]  /*e1d0*/  IMAD.MOV.U32 R209, RZ, RZ, R246 ;  /* 0x000000ffffd17224 */ /* 0x000fe200078e00f6 */
[----:B------:R-:W-:Y:S01]  /*e1e0*/  MOV R211, R206 ;  /* 0x000000ce00d37202 */ /* 0x000fe20000000f00 */
[----:B------:R1:W-:Y:S01]  /*e1f0*/  MUFU.EX2 R19, R3 ;  /* 0x0000000300137308 */ /* 0x0003e20000000800 */
[----:B------:R-:W-:Y:S01]  /*e200*/  MOV R206, R215 ;  /* 0x000000d700ce7202 */ /* 0x000fe20000000f00 */
[----:B------:R-:W-:Y:S01]  /*e210*/  IMAD.MOV.U32 R242, RZ, RZ, R174 ;  /* 0x000000fffff27224 */ /* 0x000fe200078e00ae */
[----:B------:R-:W-:Y:S01]  /*e220*/  MOV R215, R219 ;  /* 0x000000db00d77202 */ /* 0x000fe20000000f00 */
[----:B------:R-:W2:Y:S04]  /*e230*/  LDSM.16.MT88.4 R140, [R218+0x9c00] ;  /* 0x009c0000da8c783b */ /* 0x000ea80000004200 */
[----:B------:R3:W5:Y:S04]  /*e240*/  LDL.LU R219, [R1+0x74] ;  /* 0x0000740001db7983 */ /* 0x0007680000300800 */
[----:B------:R-:W3:Y:S01]  /*e250*/  LDL.LU R240, [R1+0x18] ;  /* 0x0000180001f07983 */ /* 0x000ee20000300800 */
[----:B------:R-:W-:-:S02]  /*e260*/  MOV R246, R250 ;  /* 0x000000fa00f67202 */ /* 0x000fc40000000f00 */
[----:B------:R-:W-:Y:S01]  /*e270*/  MOV R250, R207 ;  /* 0x000000cf00fa7202 */ /* 0x000fe20000000f00 */
[----:B-1----:R-:W-:Y:S01]  /*e280*/  FFMA.FTZ R3, R245, c[0x0][0x23c], -R0 ;  /* 0x00008f00f5037a23 */ /* 0x002fe20000010800 */
[----:B------:R-:W-:Y:S02]  /*e290*/  MOV R90, R211 ;  /* 0x000000d3005a7202 */ /* 0x000fe40000000f00 */
[----:B------:R-:W-:Y:S02]  /*e2a0*/  MOV R207, R210 ;  /* 0x000000d200cf7202 */ /* 0x000fe40000000f00 */
[----:B------:R-:W-:Y:S01]  /*e2b0*/  MOV R245, R213 ;  /* 0x000000d500f57202 */ /* 0x000fe20000000f00 */
[----:B------:R-:W-:Y:S01]  /*e2c0*/  IMAD.MOV.U32 R213, RZ, RZ, R159 ;  /* 0x000000ffffd57224 */ /* 0x000fe200078e009f */
[----:B------:R-:W-:Y:S02]  /*e2d0*/  MOV R211, R215 ;  /* 0x000000d700d37202 */ /* 0x000fe40000000f00 */
[----:B------:R-:W-:-:S02]  /*e2e0*/  MOV R210, R212 ;  /* 0x000000d400d27202 */ /* 0x000fc40000000f00 */
[----:B------:R-:W-:Y:S02]  /*e2f0*/  MOV R205, R156 ;  /* 0x0000009c00cd7202 */ /* 0x000fe40000000f00 */
[----:B------:R-:W-:Y:S01]  /*e300*/  MOV R212, R172 ;  /* 0x000000ac00d47202 */ /* 0x000fe20000000f00 */
[----:B------:R-:W1:Y:S01]  /*e310*/  LDSM.16.MT88.4 R156, [R216+0xac00] ;  /* 0x00ac0000d89c783b */ /* 0x000e620000004200 */
[----:B------:R-:W-:-:S03]  /*e320*/  MOV R215, R173 ;  /* 0x000000ad00d77202 */ /* 0x000fc60000000f00 */
[----:B------:R-:W1:Y:S01]  /*e330*/  LDSM.16.MT88.4 R172, [R218+0xac00] ;  /* 0x00ac0000daac783b */ /* 0x000e620000004200 */
[----:B------:R2:W1:Y:S02]  /*e340*/  MUFU.EX2 R16, R3 ;  /* 0x0000000300107308 */ /* 0x0004640000000800 */
[--C-:B--2---:R-:W-:Y:S02]  /*e350*/  FFMA.FTZ R3, R122, c[0x0][0x23c], -R0.reuse ;  /* 0x00008f007a037a23 */ /* 0x104fe40000010800 */
[----:B------:R-:W-:-:S04]  /*e360*/  FFMA.FTZ R0, R123, c[0x0][0x23c], -R0 ;  /* 0x00008f007b007a23 */ /* 0x000fc80000010800 */
[----:B------:R2:W-:Y:S02]  /*e370*/  MUFU.EX2 R17, R0 ;  /* 0x0000000000117308 */ /* 0x0005e40000000800 */
[----:B--2---:R-:W-:Y:S01]  /*e380*/  FFMA.FTZ R0, R33, c[0x0][0x23c], -R2 ;  /* 0x00008f0021007a23 */ /* 0x004fe20000010802 */
[----:B------:R-:W-:Y:S02]  /*e390*/  MOV R33, R88 ;  /* 0x0000005800217202 */ /* 0x000fe40000000f00 */
[----:B------:R-:W-:-:S03]  /*e3a0*/  MOV R88, R89 ;  /* 0x0000005900587202 */ /* 0x000fc60000000f00 */
[----:B------:R2:W-:Y:S01]  /*e3b0*/  MUFU.EX2 R15, R0 ;  /* 0x00000000000f7308 */ /* 0x0005e20000000800 */
[----:B------:R-:W-:Y:S02]  /*e3c0*/  MOV R89, R90 ;  /* 0x0000005a00597202 */ /* 0x000fe40000000f00 */
[----:B------:R-:W-:Y:S01]  /*e3d0*/  MOV R90, R91 ;  /* 0x0000005b005a7202 */ /* 0x000fe20000000f00 */
[----:B--2---:R-:W-:-:S04]  /*e3e0*/  FFMA.FTZ R0, R33, c[0x0][0x23c], -R2 ;  /* 0x00008f0021007a23 */ /* 0x004fc80000010802 */
[----:B------:R2:W1:Y:S01]  /*e3f0*/  MUFU.EX2 R14, R0 ;  /* 0x00000000000e7308 */ /* 0x0004620000000800 */
[----:B------:R-:W-:-:S07]  /*e400*/  F2FP.PACK_AB R92, R31, R30 ;  /* 0x0000001e1f5c723e */ /* 0x000fce00000000ff */
[----:B------:R1:W1:Y:S01]  /*e410*/  MUFU.EX2 R18, R3 ;  /* 0x0000000300127308 */ /* 0x0002620000000800 */
[--C-:B--2---:R-:W-:Y:S02]  /*e420*/  FFMA.FTZ R0, R88, c[0x0][0x23c], -R2.reuse ;  /* 0x00008f0058007a23 */ /* 0x104fe40000010802 */
[----:B------:R-:W-:-:S05]  /*e430*/  FFMA.FTZ R2, R89, c[0x0][0x23c], -R2 ;  /* 0x00008f0059027a23 */ /* 0x000fca0000010802 */
[----:B------:R-:W-:Y:S01]  /*e440*/  MUFU.EX2 R13, R0 ;  /* 0x00000000000d7308 */ /* 0x000fe20000000800 */
[----:B----4-:R-:W-:-:S07]  /*e450*/  F2FP.PACK_AB R93, R22, R23 ;  /* 0x00000017165d723e */ /* 0x010fce00000000ff */
[----:B------:R2:W4:Y:S01]  /*e460*/  MUFU.EX2 R12, R2 ;  /* 0x00000002000c7308 */ /* 0x0005220000000800 */
[----:B------:R-:W-:Y:S02]  /*e470*/  F2FP.PACK_AB R94, R28, R29 ;  /* 0x0000001d1c5e723e */ /* 0x000fe400000000ff */
[----:B------:R-:W-:Y:S02]  /*e480*/  F2FP.PACK_AB R95, R20, R21 ;  /* 0x00000015145f723e */ /* 0x000fe400000000ff */
[----:B------:R-:W-:-:S05]  /*e490*/  MOV R35, R90 ;  /* 0x0000005a00237202 */ /* 0x000fca0000000f00 */
[C---:B------:R-:W-:Y:S08]  /*e4a0*/  HMMA.16816.F32 R120, R92.reuse, R126, R72 ;  /* 0x0000007e5c78723c */ /* 0x040ff00000001848 */
[C---:B------:R-:W-:Y:S08]  /*e4b0*/  HMMA.16816.F32 R116, R92.reuse, R124, R116 ;  /* 0x0000007c5c74723c */ /* 0x040ff00000001874 */
[C---:B------:R-:W-:Y:S08]  /*e4c0*/  HMMA.16816.F32 R132, R92.reuse, R140, R132 ;  /* 0x0000008c5c84723c */ /* 0x040ff00000001884 */
[C---:B------:R-:W-:Y:S08]  /*e4d0*/  HMMA.16816.F32 R136, R92.reuse, R142, R136 ;  /* 0x0000008e5c88723c */ /* 0x040ff00000001888 */
[C---:B-1----:R-:W-:Y:S08]  /*e4e0*/  HMMA.16816.F32 R148, R92.reuse, R156, R148 ;  /* 0x0000009c5c94723c */ /* 0x042ff00000001894 */
[C---:B------:R-:W-:Y:S08]  /*e4f0*/  HMMA.16816.F32 R152, R92.reuse, R158, R152 ;  /* 0x0000009e5c98723c */ /* 0x040ff00000001898 */
[C---:B------:R-:W-:Y:S08]  /*e500*/  HMMA.16816.F32 R164, R92.reuse, R172, R164 ;  /* 0x000000ac5ca4723c */ /* 0x040ff000000018a4 */
[C---:B------:R-:W-:Y:S08]  /*e510*/  HMMA.16816.F32 R168, R92.reuse, R174, R168 ;  /* 0x000000ae5ca8723c */ /* 0x040ff000000018a8 */
[C---:B------:R-:W-:Y:S08]  /*e520*/  HMMA.16816.F32 R72, R92.reuse, R80, R144 ;  /* 0x000000505c48723c */ /* 0x040ff00000001890 */
[----:B------:R-:W-:Y:S01]  /*e530*/  HMMA.16816.F32 R76, R92, R82, R108 ;  /* 0x000000525c4c723c */ /* 0x000fe2000000186c */
[----:B---3--:R-:W-:Y:S01]  /*e540*/  MOV R91, R240 ;  /* 0x000000f0005b7202 */ /* 0x008fe20000000f00 */
[----:B------:R-:W-:Y:S01]  /*e550*/  IMAD.MOV.U32 R240, RZ, RZ, R245 ;  /* 0x000000fffff07224 */ /* 0x000fe200078e00f5 */
[----:B------:R-:W-:-:S02]  /*e560*/  MOV R245, R249 ;  /* 0x000000f900f57202 */ /* 0x000fc40000000f00 */
[----:B------:R-:W-:Y:S02]  /*e570*/  MOV R249, R208 ;  /* 0x000000d000f97202 */ /* 0x000fe40000000f00 */
[----:B------:R-:W-:Y:S02]  /*e580*/  MOV R208, R196 ;  /* 0x000000c400d07202 */ /* 0x000fe40000000f00 */
[----:B------:R-:W-:Y:S01]  /*e590*/  MOV R196, R217 ;  /* 0x000000d900c47202 */ /* 0x000fe20000000f00 */
[----:B------:R-:W-:Y:S01]  /*e5a0*/  IMAD.MOV.U32 R243, RZ, RZ, R240 ;  /* 0x000000fffff37224 */ /* 0x000fe200078e00f0 */
[----:B------:R-:W-:Y:S01]  /*e5b0*/  MOV R248, R91 ;  /* 0x0000005b00f87202 */ /* 0x000fe20000000f00 */
[----:B------:R1:W5:Y:S01]  /*e5c0*/  LDL.LU R217, [R1+0x70] ;  /* 0x0000700001d97983 */ /* 0x0003620000300800 */
[----:B------:R-:W-:Y:S02]  /*e5d0*/  MOV R34, R245 ;  /* 0x000000f500227202 */ /* 0x000fe40000000f00 */
[----:B------:R-:W-:-:S02]  /*e5e0*/  MOV R33, R249 ;  /* 0x000000f900217202 */ /* 0x000fc40000000f00 */
[----:B------:R-:W-:Y:S01]  /*e5f0*/  MOV R32, R208 ;  /* 0x000000d000207202 */ /* 0x000fe20000000f00 */
[C---:B------:R-:W-:Y:S01]  /*e600*/  HMMA.16816.F32 R88, R92.reuse, R4, R104 ;  /* 0x000000045c58723c */ /* 0x040fe20000001868 */
[----:B------:R-:W-:Y:S01]  /*e610*/  MOV R240, R196 ;  /* 0x000000c400f07202 */ /* 0x000fe20000000f00 */
[----:B------:R-:W-:Y:S01]  /*e620*/  FFMA.FTZ R11, R248, R11, R243 ;  /* 0x0000000bf80b7223 */ /* 0x000fe200000100f3 */
[----:B------:R-:W-:Y:S01]  /*e630*/  MOV R245, R161 ;  /* 0x000000a100f57202 */ /* 0x000fe20000000f00 */
[----:B------:R-:W-:Y:S01]  /*e640*/  IMAD.MOV.U32 R249, RZ, RZ, R162 ;  /* 0x000000fffff97224 */ /* 0x000fe200078e00a2 */
[----:B------:R-:W-:Y:S01]  /*e650*/  MOV R208, R163 ;  /* 0x000000a300d07202 */ /* 0x000fe20000000f00 */
[----:B------:R-:W-:Y:S02]  /*e660*/  FFMA.FTZ R3, R35, R10, R34 ;  /* 0x0000000a23037223 */ /* 0x000fe40000010022 */
[----:B------:R-:W-:Y:S01]  /*e670*/  HMMA.16816.F32 R92, R92, R6, R96 ;  /* 0x000000065c5c723c */ /* 0x000fe20000001860 */
[----:B--2---:R-:W-:-:S02]  /*e680*/  FFMA.FTZ R2, R33, R101, R32 ;  /* 0x0000006521027223 */ /* 0x004fc40000010020 */
[----:B------:R-:W-:-:S04]  /*e690*/  FFMA.FTZ R0, R242, R100, R240 ;  /* 0x00000064f2007223 */ /* 0x000fc800000100f0 */
[----:B------:R-:W-:Y:S02]  /*e6a0*/  F2FP.PACK_AB R96, R16, R19 ;  /* 0x000000131060723e */ /* 0x000fe400000000ff */
[----:B------:R-:W-:Y:S02]  /*e6b0*/  F2FP.PACK_AB R97, R14, R15 ;  /* 0x0000000f0e61723e */ /* 0x000fe400000000ff */
[----:B------:R-:W-:Y:S02]  /*e6c0*/  F2FP.PACK_AB R98, R17, R18 ;  /* 0x000000121162723e */ /* 0x000fe400000000ff */
[----:B----4-:R-:W-:Y:S01]  /*e6d0*/  F2FP.PACK_AB R99, R12, R13 ;  /* 0x0000000d0c63723e */ /* 0x010fe200000000ff */
        /* <DEDUP_REMOVED lines=18> */
[----:B------:R-:W-:Y:S01]  /*e800*/  FADD.FTZ R4, R239, R4 ;  /* 0x00000004ef047221 */ /* 0x000fe20000010000 */
[----:B------:R-:W-:Y:S01]  /*e810*/  MOV R196, R160 ;  /* 0x000000a000c47202 */ /* 0x000fe20000000f00 */
        /* <DEDUP_REMOVED lines=45> */
[----:B------:R1:W-:Y:S04]  /*eaf0*/  STL [R1+0x18], R5 ;  /* 0x0000180501007387 */ /* 0x0003e80000100800 */
[----:B------:R1:W-:Y:S04]  /*eb00*/  STL [R1+0x20], R4 ;  /* 0x0000200401007387 */ /* 0x0003e80000100800 */
[----:B------:R1:W-:Y:S04]  /*eb10*/  STL [R1+0x1c], R3 ;  /* 0x00001c0301007387 */ /* 0x0003e80000100800 */
[----:B------:R1:W-:Y:S04]  /*eb20*/  STL [R1+0x24], R2 ;  /* 0x0000240201007387 */ /* 0x0003e80000100800 */
[----:B------:R1:W-:Y:S01]  /*eb30*/  STL [R1], R0 ;  /* 0x0000000001007387 */ /* 0x0003e20000100800 */
[----:B------:R-:W-:Y:S01]  /*eb40*/  HMMA.16816.F32 R128, R96, R140, R128 ;  /* 0x0000008c6080723c */ /* 0x000fe20000001880 */
[----:B------:R-:W-:-:S07]  /*eb50*/  MOV R104, R250 ;  /* 0x000000fa00687202 */ /* 0x000fce0000000f00 */
        /* <DEDUP_REMOVED lines=72> */
[----:B--2--5:R-:W-:Y:S04]  /*efe0*/  LDSM.16.M88.4 R8, [R220] ;  /* 0x00000000dc08783b */ /* 0x024fe80000000200 */
[----:B------:R-:W2:Y:S04]  /*eff0*/  LDSM.16.M88.4 R28, [R217+0x6000] ;  /* 0x00600000d91c783b */ /* 0x000ea80000000200 */
[----:B------:R-:W-:Y:S04]  /*f000*/  LDSM.16.M88.4 R20, [R217+0x6800] ;  /* 0x00680000d914783b */ /* 0x000fe80000000200 */
[----:B------:R-:W-:Y:S04]  /*f010*/  LDSM.16.M88.4 R24, [R217+0x6400] ;  /* 0x00640000d918783b */ /* 0x000fe80000000200 */
[----:B------:R-:W-:Y:S04]  /*f020*/  LDSM.16.M88.4 R16, [R217+0x6c00] ;  /* 0x006c0000d910783b */ /* 0x000fe80000000200 */
[----:B------:R-:W-:Y:S04]  /*f030*/  LDSM.16.M88.4 R44, [R219+0x6000] ;  /* 0x00600000db2c783b */ /* 0x000fe80000000200 */
[----:B---3--:R-:W3:Y:S04]  /*f040*/  LDSM.16.M88.4 R4, [R220+0x1000] ;  /* 0x00100000dc04783b */ /* 0x008ee80000000200 */
[----:B-1----:R-:W1:Y:S04]  /*f050*/  LDSM.16.M88.4 R12, [R221+0x1000] ;  /* 0x00100000dd0c783b */ /* 0x002e680000000200 */
[----:B------:R-:W4:Y:S04]  /*f060*/  LDSM.16.M88.4 R36, [R219+0x6800] ;  /* 0x00680000db24783b */ /* 0x000f280000000200 */
[----:B------:R-:W1:Y:S04]  /*f070*/  LDSM.16.M88.4 R40, [R219+0x6400] ;  /* 0x00640000db28783b */ /* 0x000e680000000200 */
[----:B------:R-:W1:Y:S01]  /*f080*/  LDSM.16.M88.4 R32, [R219+0x6c00] ;  /* 0x006c0000db20783b */ /* 0x000e620000000200 */
[----:B--2---:R-:W-:Y:S01]  /*f090*/  HMMA.16816.F32 R208, R8, R28, RZ ;  /* 0x0000001c08d0723c */ /* 0x004fe200000018ff */
[----:B------:R-:W-:-:S02]  /*f0a0*/  IMAD.MOV.U32 R250, RZ, RZ, R212 ;  /* 0x000000fffffa7224 */ /* 0x000fc400078e00d4 */
[----:B------:R-:W2:Y:S04]  /*f0b0*/  S2R R246, SR_TID.X ;  /* 0x0000000000f67919 */ /* 0x000ea80000002100 */
[----:B------:R-:W0:Y:S01]  /*f0c0*/  LDGDEPBAR ;  /* 0x00000000000079af */ /* 0x000e220000000000 */
[----:B------:R-:W-:Y:S08]  /*f0d0*/  HMMA.16816.F32 R204, R8, R30, RZ ;  /* 0x0000001e08cc723c */ /* 0x000ff000000018ff */
[C---:B---3--:R-:W-:Y:S08]  /*f0e0*/  HMMA.16816.F32 R64, R4.reuse, R28, RZ ;  /* 0x0000001c0440723c */ /* 0x048ff000000018ff */
[C---:B------:R-:W-:Y:S08]  /*f0f0*/  HMMA.16816.F32 R60, R4.reuse, R30, RZ ;  /* 0x0000001e043c723c */ /* 0x040ff000000018ff */
[C---:B------:R-:W-:Y:S08]  /*f100*/  HMMA.16816.F32 R48, R4.reuse, R20, RZ ;  /* 0x000000140430723c */ /* 0x040ff000000018ff */
        /* <DEDUP_REMOVED lines=13> */
[----:B------:R-:W3:Y:S04]  /*f1e0*/  LDSM.16.M88.4 R8, [R221] ;  /* 0x00000000dd08783b */ /* 0x000ee80000000200 */
[----:B------:R-:W-:Y:S03]  /*f1f0*/  LDSM.16.M88.4 R16, [R217+0x7c00] ;  /* 0x007c0000d910783b */ /* 0x000fe60000000200 */
[C---:B-1----:R-:W-:Y:S08]  /*f200*/  HMMA.16816.F32 R108, R12.reuse, R44, R64 ;  /* 0x0000002c0c6c723c */ /* 0x042ff00000001840 */
[C---:B----4-:R-:W-:Y:S08]  /*f210*/  HMMA.16816.F32 R180, R12.reuse, R36, R48 ;  /* 0x000000240cb4723c */ /* 0x050ff00000001830 */
        /* <DEDUP_REMOVED lines=18> */
[----:B------:R-:W3:Y:S07]  /*f340*/  LDSM.16.M88.4 R8, [R220+0x2000] ;  /* 0x00200000dc08783b */ /* 0x000eee0000000200 */
        /* <DEDUP_REMOVED lines=11> */
[----:B------:R-:W4:Y:S03]  /*f400*/  LDSM.16.M88.4 R12, [R221+0x2000] ;  /* 0x00200000dd0c783b */ /* 0x000f260000000200 */
[C---:B---3--:R-:W-:Y:S08]  /*f410*/  HMMA.16816.F32 R212, R8.reuse, R24, R200 ;  /* 0x0000001808d4723c */ /* 0x048ff000000018c8 */
[C---:B------:R-:W-:Y:S01]  /*f420*/  HMMA.16816.F32 R204, R8.reuse, R26, R196 ;  /* 0x0000001a08cc723c */ /* 0x040fe200000018c4 */
[----:B------:R-:W-:Y:S07]  /*f430*/  LDSM.16.M88.4 R24, [R217+0x8400] ;  /* 0x00840000d918783b */ /* 0x000fee0000000200 */
[C---:B------:R-:W-:Y:S08]  /*f440*/  HMMA.16816.F32 R108, R8.reuse, R28, R208 ;  /* 0x0000001c086c723c */ /* 0x040ff000000018d0 */
[C---:B------:R-:W-:Y:S08]  /*f450*/  HMMA.16816.F32 R200, R8.reuse, R20, R192 ;  /* 0x0000001408c8723c */ /* 0x040ff000000018c0 */
[C---:B------:R-:W-:Y:S08]  /*f460*/  HMMA.16816.F32 R196, R8.reuse, R22, R188 ;  /* 0x0000001608c4723c */ /* 0x040ff000000018bc */
[----:B------:R-:W-:Y:S08]  /*f470*/  HMMA.16816.F32 R208, R8, R30, R184 ;  /* 0x0000001e08d0723c */ /* 0x000ff000000018b8 */
[----:B-1----:R-:W-:Y:S08]  /*f480*/  HMMA.16816.F32 R20, R4, R38, R60 ;  /* 0x000000260414723c */ /* 0x002ff0000000183c */
[----:B------:R-:W-:Y:S08]  /*f490*/  HMMA.16816.F32 R184, R8, R18, R56 ;  /* 0x0000001208b8723c */ /* 0x000ff00000001838 */
[C---:B------:R-:W-:Y:S08]  /*f4a0*/  HMMA.16816.F32 R60, R4.reuse, R54, R64 ;  /* 0x00000036043c723c */ /* 0x040ff00000001840 */
[C---:B------:R-:W-:Y:S08]  /*f4b0*/  HMMA.16816.F32 R56, R4.reuse, R52, R100 ;  /* 0x000000340438723c */ /* 0x040ff00000001864 */
[----:B------:R-:W-:Y:S08]  /*f4c0*/  HMMA.16816.F32 R64, R4, R48, R180 ;  /* 0x000000300440723c */ /* 0x000ff000000018b4 */
[----:B------:R-:W-:Y:S01]  /*f4d0*/  HMMA.16816.F32 R192, R8, R16, R236 ;  /* 0x0000001008c0723c */ /* 0x000fe200000018ec */
[----:B------:R-:W-:Y:S04]  /*f4e0*/  LDSM.16.M88.4 R16, [R217+0x8000] ;  /* 0x00800000d910783b */ /* 0x000fe80000000200 */
[----:B------:R-:W-:Y:S03]  /*f4f0*/  LDSM.16.M88.4 R8, [R220+0x4000] ;  /* 0x00400000dc08783b */ /* 0x000fe60000000200 */
[C---:B------:R-:W-:Y:S01]  /*f500*/  HMMA.16816.F32 R28, R4.reuse, R36, R40 ;  /* 0x00000024041c723c */ /* 0x040fe20000001828 */
[----:B------:R-:W-:Y:S07]  /*f510*/  LDSM.16.M88.4 R40, [R217+0x8c00] ;  /* 0x008c0000d928783b */ /* 0x000fee0000000200 */
[C---:B------:R-:W-:Y:S08]  /*f520*/  HMMA.16816.F32 R104, R4.reuse, R50, R104 ;  /* 0x000000320468723c */ /* 0x040ff00000001868 */
[C---:B------:R-:W-:Y:S08]  /*f530*/  HMMA.16816.F32 R180, R4.reuse, R44, R176 ;  /* 0x0000002c04b4723c */ /* 0x040ff000000018b0 */
[----:B------:R-:W-:Y:S01]  /*f540*/  HMMA.16816.F32 R100, R4, R46, R32 ;  /* 0x0000002e0464723c */ /* 0x000fe20000001820 */
[----:B------:R-:W1:Y:S04]  /*f550*/  LDSM.16.M88.4 R4, [R220+0x5000] ;  /* 0x00500000dc04783b */ /* 0x000e680000000200 */
[----:B------:R-:W3:Y:S03]  /*f560*/  LDSM.16.M88.4 R32, [R217+0x8800] ;  /* 0x00880000d920783b */ /* 0x000ee60000000200 */
        /* <DEDUP_REMOVED lines=9> */
[C---:B-1----:R-:W-:Y:S01]  /*f600*/  HMMA.16816.F32 R48, R4.reuse, R18, R20 ;  /* 0x000000120430723c */ /* 0x042fe20000001814 */
[----:B------:R-:W1:Y:S07]  /*f610*/  LDSM.16.M88.4 R20, [R219+0x8800] ;  /* 0x00880000db14783b */ /* 0x000e6e0000000200 */
[C---:B------:R-:W-:Y:S01]  /*f620*/  HMMA.16816.F32 R184, R4.reuse, R16, R28 ;  /* 0x0000001004b8723c */ /* 0x040fe2000000181c */
[----:B------:R-:W4:Y:S07]  /*f630*/  LDSM.16.M88.4 R28, [R219+0x8400] ;  /* 0x00840000db1c783b */ /* 0x000f2e0000000200 */
[C---:B------:R-:W-:Y:S08]  /*f640*/  HMMA.16816.F32 R44, R4.reuse, R24, R56 ;  /* 0x00000018042c723c */ /* 0x040ff00000001838 */
[C---:B---3--:R-:W-:Y:S08]  /*f650*/  HMMA.16816.F32 R56, R4.reuse, R34, R104 ;  /* 0x000000220438723c */ /* 0x048ff00000001868 */
[C---:B------:R-:W-:Y:S08]  /*f660*/  HMMA.16816.F32 R36, R4.reuse, R26, R60 ;  /* 0x0000001a0424723c */ /* 0x040ff0000000183c */
[----:B------:R-:W-:Y:S08]  /*f670*/  HMMA.16816.F32 R60, R4, R42, R100 ;  /* 0x0000002a043c723c */ /* 0x000ff00000001864 */
[C---:B------:R-:W-:Y:S08]  /*f680*/  HMMA.16816.F32 R100, R8.reuse, R16, R108 ;  /* 0x000000100864723c */ /* 0x040ff0000000186c */
[----:B------:R-:W-:Y:S01]  /*f690*/  HMMA.16816.F32 R104, R8, R18, R176 ;  /* 0x000000120868723c */ /* 0x000fe200000018b0 */
[----:B------:R-:W3:Y:S01]  /*f6a0*/  LDSM.16.M88.4 R16, [R219+0x8000] ;  /* 0x00800000db10783b */ /* 0x000ee20000000200 */
[----:B--2---:R-:W-:-:S06]  /*f6b0*/  IMAD.SHL.U32 R246, R246, 0x2, RZ ;  /* 0x00000002f6f67824 */ /* 0x004fcc00078e00ff */
[C---:B------:R-:W-:Y:S08]  /*f6c0*/  HMMA.16816.F32 R108, R8.reuse, R24, R188 ;  /* 0x00000018086c723c */ /* 0x040ff000000018bc */
[----:B------:R-:W-:Y:S01]  /*f6d0*/  HMMA.16816.F32 R176, R8, R26, R208 ;  /* 0x0000001a08b0723c */ /* 0x000fe200000018d0 */
[----:B------:R-:W2:Y:S07]  /*f6e0*/  LDSM.16.M88.4 R24, [R219+0x8c00] ;  /* 0x008c0000db18783b */ /* 0x000eae0000000200 */
[----:B------:R-:W-:Y:S01]  /*f6f0*/  HMMA.16816.F32 R52, R4, R32, R64 ;  /* 0x000000200434723c */ /* 0x000fe20000001840 */
[----:B------:R-:W-:-:S07]  /*f700*/  LOP3.LUT R246, R246, 0x6, RZ, 0xc0, !PT ;  /* 0x00000006f6f67812 */ /* 0x000fce00078ec0ff */
[----:B------:R-:W-:Y:S08]  /*f710*/  HMMA.16816.F32 R64, R4, R40, R180 ;  /* 0x000000280440723c */ /* 0x000ff000000018b4 */
[C---:B------:R-:W-:Y:S08]  /*f720*/  HMMA.16816.F32 R180, R8.reuse, R32, R200 ;  /* 0x0000002008b4723c */ /* 0x040ff000000018c8 */
[C---:B------:R-:W-:Y:S08]  /*f730*/  HMMA.16816.F32 R188, R8.reuse, R34, R204 ;  /* 0x0000002208bc723c */ /* 0x040ff000000018cc */
[C---:B------:R-:W-:Y:S08]  /*f740*/  HMMA.16816.F32 R196, R8.reuse, R40, R196 ;  /* 0x0000002808c4723c */ /* 0x040ff000000018c4 */
[----:B------:R-:W-:Y:S08]  /*f750*/  HMMA.16816.F32 R192, R8, R42, R192 ;  /* 0x0000002a08c0723c */ /* 0x000ff000000018c0 */
[----:B-1----:R-:W-:Y:S01]  /*f760*/  HMMA.16816.F32 R8, R12, R22, R56 ;  /* 0x000000160c08723c */ /* 0x002fe20000001838 */
[----:B------:R-:W-:-:S07]  /*f770*/  IMAD R0, R240, 0x40, R246 ;  /* 0x00000040f0007824 */ /* 0x000fce00078e02f6 */
[----:B----4-:R-:W-:Y:S01]  /*f780*/  HMMA.16816.F32 R36, R12, R30, R36 ;  /* 0x0000001e0c24723c */ /* 0x010fe20000001824 */
[----:B------:R-:W-:-:S05]  /*f790*/  IMAD.IADD R2, R230, 0x1, -R0 ;  /* 0x00000001e6027824 */ /* 0x000fca00078e0a00 */
[----:B------:R-:W-:-:S05]  /*f7a0*/  IABS R2, R2 ;  /* 0x0000000200027213 */ /* 0x000fca0000000000 */
[----:B------:R-:W-:-:S05]  /*f7b0*/  IMAD.MOV.U32 R3, RZ, RZ, R2 ;  /* 0x000000ffff037224 */ /* 0x000fca00078e0002 */
[----:B------:R-:W-:Y:S02]  /*f7c0*/  IMAD.MOV.U32 R243, RZ, RZ, R8 ;  /* 0x000000fffff37224 */ /* 0x000fe400078e0008 */
[----:B------:R-:W-:Y:S01]  /*f7d0*/  IMAD.IADD R8, R229, 0x1, -R0 ;  /* 0x00000001e5087824 */ /* 0x000fe200078e0a00 */
[----:B------:R1:W-:Y:S01]  /*f7e0*/  I2F R40, R3 ;  /* 0x0000000300287306 */ /* 0x0003e20000201400 */
[----:B------:R-:W-:Y:S03]  /*f7f0*/  HMMA.16816.F32 R4, R12, R20, R52 ;  /* 0x000000140c04723c */ /* 0x000fe60000001834 */
[----:B------:R-:W-:-:S05]  /*f800*/  IABS R2, R8 ;  /* 0x0000000800027213 */ /* 0x000fca0000000000 */
[----:B---3--:R-:W-:Y:S01]  /*f810*/  HMMA.16816.F32 R200, R12, R18, R48 ;  /* 0x000000120cc8723c */ /* 0x008fe20000001830 */
[----:B-1----:R-:W-:-:S07]  /*f820*/  IMAD.IADD R3, R228, 0x1, -R0 ;  /* 0x00000001e4037824 */ /* 0x002fce00078e0a00 */
[----:B------:R-:W-:Y:S01]  /*f830*/  HMMA.16816.F32 R184, R12, R16, R184 ;  /* 0x000000100cb8723c */ /* 0x000fe200000018b8 */
[----:B------:R-:W-:Y:S02]  /*f840*/  IMAD.MOV.U32 R48, RZ, RZ, R39 ;  /* 0x000000ffff307224 */ /* 0x000fe400078e0027 */
[----:B------:R1:W-:Y:S01]  /*f850*/  I2F R39, R2 ;  /* 0x0000000200277306 */ /* 0x0003e20000201400 */
[----:B------:R-:W-:Y:S01]  /*f860*/  IABS R8, R3 ;  /* 0x0000000300087213 */ /* 0x000fe20000000000 */
[----:B------:R-:W-:-:S03]  /*f870*/  IMAD.IADD R3, R231, 0x1, -R0 ;  /* 0x00000001e7037824 */ /* 0x000fc600078e0a00 */
[----:B------:R-:W-:Y:S01]  /*f880*/  HMMA.16816.F32 R204, R12, R28, R44 ;  /* 0x0000001c0ccc723c */ /* 0x000fe2000000182c */
[----:B------:R-:W-:Y:S01]  /*f890*/  IMAD.MOV.U32 R212, RZ, RZ, R9 ;  /* 0x000000ffffd47224 */ /* 0x000fe200078e0009 */
[----:B------:R-:W-:-:S06]  /*f8a0*/  IABS R3, R3 ;  /* 0x0000000300037213 */ /* 0x000fcc0000000000 */
[----:B--2---:R-:W-:Y:S01]  /*f8b0*/  HMMA.16816.F32 R32, R12, R24, R64 ;  /* 0x000000180c20723c */ /* 0x004fe20000001840 */
[----:B-1----:R-:W-:-:S07]  /*f8c0*/  IADD3 R2, R0, 0x1, RZ ;  /* 0x0000000100027810 */ /* 0x002fce0007ffe0ff */
[----:B------:R-:W-:Y:S01]  /*f8d0*/  HMMA.16816.F32 R12, R12, R26, R60 ;  /* 0x0000001a0c0c723c */ /* 0x000fe2000000183c */
[----:B------:R-:W-:Y:S02]  /*f8e0*/  IMAD.IADD R9, R230, 0x1, -R2 ;  /* 0x00000001e6097824 */ /* 0x000fe400078e0a02 */
[----:B------:R-:W-:Y:S02]  /*f8f0*/  IMAD.MOV.U32 R209, RZ, RZ, R37 ;  /* 0x000000ffffd17224 */ /* 0x000fe400078e0025 */
[----:B------:R1:W-:Y:S01]  /*f900*/  I2F R37, R8 ;  /* 0x0000000800257306 */ /* 0x0003e20000201400 */
[----:B------:R-:W-:Y:S02]  /*f910*/  IMAD.MOV.U32 R215, RZ, RZ, R38 ;  /* 0x000000ffffd77224 */ /* 0x000fe400078e0026 */
[----:B------:R-:W-:Y:S02]  /*f920*/  IMAD.MOV.U32 R238, RZ, RZ, R36 ;  /* 0x000000ffffee7224 */ /* 0x000fe400078e0024 */
[----:B------:R-:W-:-:S02]  /*f930*/  IMAD.MOV.U32 R42, RZ, RZ, R6 ;  /* 0x000000ffff2a7224 */ /* 0x000fc400078e0006 */
[----:B------:R-:W-:Y:S02]  /*f940*/  IMAD.MOV.U32 R50, RZ, RZ, R5 ;  /* 0x000000ffff327224 */ /* 0x000fe400078e0005 */
[----:B-1----:R-:W-:Y:S01]  /*f950*/  IMAD.MOV.U32 R8, RZ, RZ, R3 ;  /* 0x000000ffff087224 */ /* 0x002fe200078e0003 */
[----:B------:R-:W-:-:S03]  /*f960*/  IABS R3, R9 ;  /* 0x0000000900037213 */ /* 0x000fc60000000000 */
[----:B------:R1:W-:Y:S01]  /*f970*/  I2F R36, R8 ;  /* 0x0000000800247306 */ /* 0x0003e20000201400 */
[----:B------:R-:W-:Y:S02]  /*f980*/  IMAD.MOV.U32 R49, RZ, RZ, R4 ;  /* 0x000000ffff317224 */ /* 0x000fe400078e0004 */
[----:B------:R-:W-:Y:S02]  /*f990*/  IMAD.MOV.U32 R251, RZ, RZ, R7 ;  /* 0x000000fffffb7224 */ /* 0x000fe400078e0007 */
[----:B------:R-:W2:Y:S01]  /*f9a0*/  LDSM.16.M88.4 R4, [R221+0x4000] ;  /* 0x00400000dd04783b */ /* 0x000ea20000000200 */
[----:B------:R-:W-:Y:S02]  /*f9b0*/  IMAD.MOV.U32 R214, RZ, RZ, R10 ;  /* 0x000000ffffd67224 */ /* 0x000fe400078e000a */
[----:B------:R-:W-:Y:S01]  /*f9c0*/  IMAD.MOV.U32 R246, RZ, RZ, R250 ;  /* 0x000000fffff67224 */ /* 0x000fe200078e00fa */
[----:B------:R3:W-:Y:S01]  /*f9d0*/  I2F R38, R3 ;  /* 0x0000000300267306 */ /* 0x0007e20000201400 */
[----:B------:R-:W-:-:S02]  /*f9e0*/  IMAD.IADD R10, R231, 0x1, -R2 ;  /* 0x00000001e70a7824 */ /* 0x000fc400078e0a02 */
[----:B------:R-:W-:Y:S01]  /*f9f0*/  IMAD.MOV.U32 R239, RZ, RZ, R11 ;  /* 0x000000ffffef7224 */ /* 0x000fe200078e000b */
[C---:B------:R-:W-:Y:S01]  /*fa00*/  ISETP.GE.AND P0, PT, R0.reuse, R235, PT ;  /* 0x000000eb0000720c */ /* 0x040fe20003f06270 */
[----:B-1----:R-:W-:Y:S01]  /*fa10*/  IMAD.IADD R8, R229, 0x1, -R2 ;  /* 0x00000001e5087824 */ /* 0x002fe200078e0a02 */
[C---:B------:R-:W-:Y:S01]  /*fa20*/  ISETP.GE.AND P5, PT, R0.reuse, R233, PT ;  /* 0x000000e90000720c */ /* 0x040fe20003fa6270 */
[----:B------:R-:W-:Y:S01]  /*fa30*/  IMAD.MOV.U32 R236, RZ, RZ, R13 ;  /* 0x000000ffffec7224 */ /* 0x000fe200078e000d */
[C---:B------:R-:W-:Y:S01]  /*fa40*/  ISETP.GE.AND P6, PT, R0.reuse, R234, PT ;  /* 0x000000ea0000720c */ /* 0x040fe20003fc6270 */
[----:B------:R-:W-:Y:S01]  /*fa50*/  IMAD.MOV.U32 R252, RZ, RZ, R14 ;  /* 0x000000fffffc7224 */ /* 0x000fe200078e000e */
[----:B------:R-:W-:Y:S01]  /*fa60*/  ISETP.GE.AND P1, PT, R0, R232, PT ;  /* 0x000000e80000720c */ /* 0x000fe20003f26270 */
[----:B------:R-:W-:Y:S01]  /*fa70*/  IMAD.MOV.U32 R208, RZ, RZ, R12 ;  /* 0x000000ffffd07224 */ /* 0x000fe200078e000c */
[----:B------:R-:W-:-:S04]  /*fa80*/  DEPBAR.LE SB0, 0x0 ;  /* 0x000080000000791a */ /* 0x000fc80000000000 */
[----:B---3--:R-:W-:Y:S01]  /*fa90*/  IMAD.IADD R3, R228, 0x1, -R2 ;  /* 0x00000001e4037824 */ /* 0x008fe200078e0a02 */
[----:B------:R-:W-:-:S04]  /*faa0*/  IABS R8, R8 ;  /* 0x0000000800087213 */ /* 0x000fc80000000000 */
[----:B------:R-:W-:Y:S01]  /*fab0*/  IABS R3, R3 ;  /* 0x0000000300037213 */ /* 0x000fe20000000000 */
[----:B------:R-:W-:Y:S02]  /*fac0*/  IMAD.MOV.U32 R250, RZ, RZ, R15 ;  /* 0x000000fffffa7224 */ /* 0x000fe400078e000f */
[----:B------:R1:W-:Y:S02]  /*fad0*/  I2F R15, R8 ;  /* 0x00000008000f7306 */ /* 0x0003e40000201400 */
[----:B------:R-:W-:Y:S01]  /*fae0*/  IMAD.MOV.U32 R9, RZ, RZ, R3 ;  /* 0x000000ffff097224 */ /* 0x000fe200078e0003 */
[----:B------:R-:W-:-:S05]  /*faf0*/  IABS R3, R10 ;  /* 0x0000000a00037213 */ /* 0x000fca0000000000 */
[----:B------:R3:W-:Y:S01]  /*fb00*/  I2F R13, R3 ;  /* 0x00000003000d7306 */ /* 0x0007e20000201400 */
[----:B-1----:R-:W-:-:S07]  /*fb10*/  IADD3 R8, R0, 0x8, RZ ;  /* 0x0000000800087810 */ /* 0x002fce0007ffe0ff */
[----:B------:R1:W-:Y:S01]  /*fb20*/  I2F R14, R9 ;  /* 0x00000009000e7306 */ /* 0x0003e20000201400 */
[----:B---3--:R-:W-:-:S05]  /*fb30*/  IMAD.IADD R3, R229, 0x1, -R8 ;  /* 0x00000001e5037824 */ /* 0x008fca00078e0a08 */
[----:B------:R-:W-:Y:S01]  /*fb40*/  IABS R3, R3 ;  /* 0x0000000300037213 */ /* 0x000fe20000000000 */
[----:B-1----:R-:W-:-:S03]  /*fb50*/  IMAD.IADD R9, R230, 0x1, -R8 ;  /* 0x00000001e6097824 */ /* 0x002fc600078e0a08 */
[----:B------:R1:W-:Y:S01]  /*fb60*/  I2F R44, R3 ;  /* 0x00000003002c7306 */ /* 0x0003e20000201400 */
[----:B------:R-:W-:Y:S02]  /*fb70*/  IADD3 R10, R0, 0x9, RZ ;  /* 0x00000009000a7810 */ /* 0x000fe40007ffe0ff */
[----:B------:R-:W-:-:S05]  /*fb80*/  IABS R9, R9 ;  /* 0x0000000900097213 */ /* 0x000fca0000000000 */
[----:B------:R3:W-:Y:S01]  /*fb90*/  I2F R47, R9 ;  /* 0x00000009002f7306 */ /* 0x0007e20000201400 */
[----:B-1----:R-:W-:-:S05]  /*fba0*/  IMAD.IADD R3, R231, 0x1, -R8 ;  /* 0x00000001e7037824 */ /* 0x002fca00078e0a08 */
[----:B---3--:R-:W-:Y:S01]  /*fbb0*/  IABS R9, R3 ;  /* 0x0000000300097213 */ /* 0x008fe20000000000 */
[----:B------:R-:W-:-:S05]  /*fbc0*/  IMAD.IADD R3, R230, 0x1, -R10 ;  /* 0x00000001e6037824 */ /* 0x000fca00078e0a0a */
[----:B------:R-:W-:Y:S01]  /*fbd0*/  IABS R3, R3 ;  /* 0x0000000300037213 */ /* 0x000fe20000000000 */
[----:B------:R-:W-:-:S03]  /*fbe0*/  IMAD.IADD R11, R228, 0x1, -R8 ;  /* 0x00000001e40b7824 */ /* 0x000fc600078e0a08 */
[----:B------:R1:W-:Y:S01]  /*fbf0*/  I2F R46, R3 ;  /* 0x00000003002e7306 */ /* 0x0003e20000201400 */
[----:B--2---:R-:W-:Y:S01]  /*fc00*/  HMMA.16816.F32 R180, R4, R20, R180 ;  /* 0x0000001404b4723c */ /* 0x004fe200000018b4 */
[----:B------:R-:W-:Y:S01]  /*fc10*/  IABS R11, R11 ;  /* 0x0000000b000b7213 */ /* 0x000fe20000000000 */
[----:B------:R-:W-:-:S05]  /*fc20*/  IMAD.IADD R12, R231, 0x1, -R10 ;  /* 0x00000001e70c7824 */ /* 0x000fca00078e0a0a */
[----:B------:R2:W-:Y:S01]  /*fc30*/  I2F R20, R9 ;  /* 0x0000000900147306 */ /* 0x0005e20000201400 */
[----:B-1----:R-:W-:-:S07]  /*fc40*/  IMAD.IADD R3, R228, 0x1, -R10 ;  /* 0x00000001e4037824 */ /* 0x002fce00078e0a0a */
[----:B------:R1:W-:Y:S01]  /*fc50*/  I2F R41, R11 ;  /* 0x0000000b00297306 */ /* 0x0003e20000201400 */
[----:B------:R-:W-:Y:S01]  /*fc60*/  IABS R3, R3 ;  /* 0x0000000300037213 */ /* 0x000fe20000000000 */
[----:B--2---:R-:W-:Y:S02]  /*fc70*/  IMAD.IADD R9, R229, 0x1, -R10 ;  /* 0x00000001e5097824 */ /* 0x004fe400078e0a0a */
[----:B------:R-:W-:-:S03]  /*fc80*/  IMAD.MOV.U32 R213, RZ, RZ, R34 ;  /* 0x000000ffffd57224 */ /* 0x000fc600078e0022 */
[----:B------:R-:W-:Y:S01]  /*fc90*/  IABS R9, R9 ;  /* 0x0000000900097213 */ /* 0x000fe20000000000 */
[----:B------:R-:W-:Y:S02]  /*fca0*/  IMAD.MOV.U32 R237, RZ, RZ, R32 ;  /* 0x000000ffffed7224 */ /* 0x000fe400078e0020 */
[----:B------:R-:W-:Y:S02]  /*fcb0*/  IMAD.MOV.U32 R210, RZ, RZ, R33 ;  /* 0x000000ffffd27224 */ /* 0x000fe400078e0021 */
[----:B-1----:R-:W-:Y:S01]  /*fcc0*/  IMAD.MOV.U32 R11, RZ, RZ, R3 ;  /* 0x000000ffff0b7224 */ /* 0x002fe200078e0003 */
[----:B------:R-:W-:Y:S01]  /*fcd0*/  IABS R3, R12 ;  /* 0x0000000c00037213 */ /* 0x000fe20000000000 */
[----:B------:R-:W-:Y:S01]  /*fce0*/  IMAD.MOV.U32 R247, RZ, RZ, R35 ;  /* 0x000000fffff77224 */ /* 0x000fe200078e0023 */
[----:B------:R1:W-:Y:S01]  /*fcf0*/  I2F R45, R9 ;  /* 0x00000009002d7306 */ /* 0x0003e20000201400 */
[C---:B------:R-:W-:Y:S08]  /*fd00*/  HMMA.16816.F32 R32, R4.reuse, R16, R100 ;  /* 0x000000100420723c */ /* 0x040ff00000001864 */
[C---:B------:R-:W-:Y:S07]  /*fd10*/  HMMA.16816.F32 R100, R4.reuse, R24, R196 ;  /* 0x000000180464723c */ /* 0x040fee00000018c4 */
[----:B------:R-:W-:Y:S01]  /*fd20*/  IMAD.MOV.U32 R197, RZ, RZ, R42 ;  /* 0x000000ffffc57224 */ /* 0x000fe200078e002a */
[----:B-1----:R-:W-:Y:S01]  /*fd30*/  IADD3 R9, R0, 0x10, RZ ;  /* 0x0000001000097810 */ /* 0x002fe20007ffe0ff */
[----:B------:R1:W-:Y:S01]  /*fd40*/  I2F R42, R11 ;  /* 0x0000000b002a7306 */ /* 0x0003e20000201400 */
[----:B------:R-:W-:Y:S03]  /*fd50*/  HMMA.16816.F32 R176, R4, R30, R176 ;  /* 0x0000001e04b0723c */ /* 0x000fe600000018b0 */
[----:B------:R-:W-:-:S02]  /*fd60*/  IMAD.IADD R12, R230, 0x1, -R9 ;  /* 0x00000001e60c7824 */ /* 0x000fc400078e0a09 */
[----:B-1----:R-:W-:-:S04]  /*fd70*/  IMAD.MOV.U32 R11, RZ, RZ, R3 ;  /* 0x000000ffff0b7224 */ /* 0x002fc800078e0003 */
[----:B------:R1:W-:Y:S01]  /*fd80*/  I2F R31, R11 ;  /* 0x0000000b001f7306 */ /* 0x0003e20000201400 */
[----:B------:R-:W-:Y:S01]  /*fd90*/  IABS R3, R12 ;  /* 0x0000000c00037213 */ /* 0x000fe20000000000 */
[C---:B------:R-:W-:Y:S06]  /*fda0*/  HMMA.16816.F32 R104, R4.reuse, R18, R104 ;  /* 0x000000120468723c */ /* 0x040fec0000001868 */
[----:B------:R2:W-:Y:S01]  /*fdb0*/  I2F R43, R3 ;  /* 0x00000003002b7306 */ /* 0x0005e20000201400 */
[--C-:B-1----:R-:W-:Y:S01]  /*fdc0*/  IMAD.IADD R11, R229, 0x1, -R9.reuse ;  /* 0x00000001e50b7824 */ /* 0x102fe200078e0a09 */
[----:B------:R-:W-:Y:S04]  /*fdd0*/  HMMA.16816.F32 R108, R4, R28, R108 ;  /* 0x0000001c046c723c */ /* 0x000fe8000000186c */
[----:B------:R-:W-:Y:S01]  /*fde0*/  IABS R11, R11 ;  /* 0x0000000b000b7213 */ /* 0x000fe20000000000 */
[----:B--2---:R-:W-:-:S03]  /*fdf0*/  IMAD.IADD R3, R228, 0x1, -R9 ;  /* 0x00000001e4037824 */ /* 0x004fc600078e0a09 */
[----:B------:R-:W-:Y:S02]  /*fe00*/  HMMA.16816.F32 R188, R4, R22, R188 ;  /* 0x0000001604bc723c */ /* 0x000fe400000018bc */
[----:B------:R-:W-:-:S06]  /*fe10*/  IABS R3, R3 ;  /* 0x0000000300037213 */ /* 0x000fcc0000000000 */
[----:B------:R-:W-:Y:S07]  /*fe20*/  HMMA.16816.F32 R192, R4, R26, R192 ;  /* 0x0000001a04c0723c */ /* 0x000fee00000018c0 */
[----:B------:R-:W-:Y:S02]  /*fe30*/  IMAD.MOV.U32 R4, RZ, RZ, R11 ;  /* 0x000000ffff047224 */ /* 0x000fe400078e000b */
[----:B------:R-:W-:Y:S02]  /*fe40*/  IMAD.IADD R6, R231, 0x1, -R9 ;  /* 0x00000001e7067824 */ /* 0x000fe400078e0a09 */
[----:B------:R1:W-:Y:S01]  /*fe50*/  I2F R28, R4 ;  /* 0x00000004001c7306 */ /* 0x0003e20000201400 */
[----:B------:R-:W-:-:S02]  /*fe60*/  IMAD.MOV.U32 R5, RZ, RZ, R3 ;  /* 0x000000ffff057224 */ /* 0x000fc400078e0003 */
[----:B------:R-:W-:-:S05]  /*fe70*/  IABS R3, R6 ;  /* 0x0000000600037213 */ /* 0x000fca0000000000 */
[----:B------:R2:W-:Y:S01]  /*fe80*/  I2F R27, R5 ;  /* 0x00000005001b7306 */ /* 0x0005e20000201400 */
[----:B-1----:R-:W-:-:S05]  /*fe90*/  IADD3 R4, R0, 0x11, RZ ;  /* 0x0000001100047810 */ /* 0x002fca0007ffe0ff */
[----:B------:R-:W-:Y:S02]  /*fea0*/  IMAD.IADD R6, R230, 0x1, -R4 ;  /* 0x00000001e6067824 */ /* 0x000fe400078e0a04 */
[----:B--2---:R-:W-:-:S03]  /*feb0*/  IMAD.MOV.U32 R5, RZ, RZ, R3 ;  /* 0x000000ffff057224 */ /* 0x004fc600078e0003 */
[----:B------:R-:W-:Y:S01]  /*fec0*/  IABS R3, R6 ;  /* 0x0000000600037213 */ /* 0x000fe20000000000 */
[----:B------:R-:W-:Y:S01]  /*fed0*/  IMAD.IADD R6, R229, 0x1, -R4 ;  /* 0x00000001e5067824 */ /* 0x000fe200078e0a04 */
[----:B------:R1:W-:Y:S03]  /*fee0*/  I2F R26, R5 ;  /* 0x00000005001a7306 */ /* 0x0003e60000201400 */
[----:B-1----:R-:W-:Y:S01]  /*fef0*/  IMAD.MOV.U32 R5, RZ, RZ, R3 ;  /* 0x000000ffff057224 */ /* 0x002fe200078e0003 */
[----:B------:R-:W-:-:S04]  /*ff00*/  IABS R3, R6 ;  /* 0x0000000600037213 */ /* 0x000fc80000000000 */
[----:B------:R1:W-:Y:S08]  /*ff10*/  I2F R29, R3 ;  /* 0x00000003001d7306 */ /* 0x0003f00000201400 */
[----:B------:R-:W-:Y:S01]  /*ff20*/  I2F R30, R5 ;  /* 0x00000005001e7306 */ /* 0x000fe20000201400 */
[----:B-1----:R-:W-:-:S07]  /*ff30*/  FMUL.FTZ R3, R32, c[0x0][0x2ec] ;  /* 0x0000bb0020037a20 */ /* 0x002fce0000410000 */
[----:B------:R1:W2:Y:S01]  /*ff40*/  MUFU.TANH R5, R3 ;  /* 0x0000000300057308 */ /* 0x0002a20000002400 */
[----:B------:R-:W-:Y:S02]  /*ff50*/  FMUL.FTZ R11, R186, c[0x0][0x2ec] ;  /* 0x0000bb00ba0b7a20 */ /* 0x000fe40000410000 */
[----:B-1----:R-:W-:-:S05]  /*ff60*/  FMUL.FTZ R3, R34, c[0x0][0x2ec] ;  /* 0x0000bb0022037a20 */ /* 0x002fca0000410000 */
[----:B------:R1:W-:Y:S02]  /*ff70*/  MUFU.TANH R7, R3 ;  /* 0x0000000300077308 */ /* 0x0003e40000002400 */
[----:B-1----:R-:W-:-:S06]  /*ff80*/  FMUL.FTZ R3, R184, c[0x0][0x2ec] ;  /* 0x0000bb00b8037a20 */ /* 0x002fcc0000410000 */
[----:B------:R1:W3:Y:S08]  /*ff90*/  MUFU.TANH R6, R3 ;  /* 0x0000000300067308 */ /* 0x0002f00000002400 */
[----:B------:R-:W4:Y:S01]  /*ffa0*/  MUFU.TANH R11, R11 ;  /* 0x0000000b000b7308 */ /* 0x000f220000002400 */
[----:B-1----:R-:W-:-:S05]  /*ffb0*/  IMAD.IADD R3, R228, 0x1, -R4 ;  /* 0x00000001e4037824 */ /* 0x002fca00078e0a04 */
[----:B------:R-:W-:-:S04]  /*ffc0*/  IABS R3, R3 ;  /* 0x0000000300037213 */ /* 0x000fc80000000000 */
[----:B------:R1:W-:Y:S01]  /*ffd0*/  I2F R25, R3 ;  /* 0x0000000300197306 */ /* 0x0003e20000201400 */
[-C--:B--2---:R-:W-:Y:S01]  /*ffe0*/  FFMA.FTZ R5, R40, -R222.reuse, R5 ;  /* 0x800000de28057223 */ /* 0x084fe20000010005 */
[C---:B------:R-:W-:Y:S01]  /*fff0*/  ISETP.LT.OR P0, PT, R0.reuse, R227, P0 ;  /* 0x000000e30000720c */ /* 0x040fe20000701670 */
[----:B---3--:R-:W-:Y:S01]  /*10000*/  FFMA.FTZ R6, R37, -R222, R6 ;  /* 0x800000de25067223 */ /* 0x008fe20000010006 */
[----:B------:R-:W-:Y:S01]  /*10010*/  ISETP.LT.OR P5, PT, R0, R225, P5 ;  /* 0x000000e10000720c */ /* 0x000fe20002fa1670 */
[----:B-1----:R-:W-:-:S04]  /*10020*/  FMUL.FTZ R3, R33, c[0x0][0x2ec] ;  /* 0x0000bb0021037a20 */ /* 0x002fc80000410000 */
[----:B------:R1:W2:Y:S01]  /*10030*/  MUFU.TANH R18, R3 ;  /* 0x0000000300127308 */ /* 0x0002a20000002400 */
[-C--:B------:R-:W-:Y:S01]  /*10040*/  FFMA.FTZ R7, R39, -R222.reuse, R7 ;  /* 0x800000de27077223 */ /* 0x080fe20000010007 */
[----:B------:R-:W-:Y:S01]  /*10050*/  FSEL R245, R5, -INF , !P0 ;  /* 0xff80000005f57808 */ /* 0x000fe20004000000 */
[----:B----4-:R-:W-:Y:S01]  /*10060*/  FFMA.FTZ R11, R36, -R222, R11 ;  /* 0x800000de240b7223 */ /* 0x010fe2000001000b */
[----:B------:R-:W-:Y:S01]  /*10070*/  FSEL R55, R6, -INF , !P5 ;  /* 0xff80000006377808 */ /* 0x000fe20006800000 */
[----:B------:R-:W-:Y:S01]  /*10080*/  IMAD.IADD R5, R231, 0x1, -R4 ;  /* 0x00000001e7057824 */ /* 0x000fe200078e0a04 */
[----:B------:R-:W-:Y:S01]  /*10090*/  ISETP.LT.OR P6, PT, R0, R226, P6 ;  /* 0x000000e20000720c */ /* 0x000fe200037c1670 */
[----:B-1----:R-:W-:-:S04]  /*100a0*/  FMUL.FTZ R3, R35, c[0x0][0x2ec] ;  /* 0x0000bb0023037a20 */ /* 0x002fc80000410000 */
[----:B------:R1:W3:Y:S01]  /*100b0*/  MUFU.TANH R12, R3 ;  /* 0x00000003000c7308 */ /* 0x0002e20000002400 */
[C---:B------:R-:W-:Y:S02]  /*100c0*/  ISETP.LT.OR P1, PT, R0.reuse, R224, P1 ;  /* 0x000000e00000720c */ /* 0x040fe40000f21670 */
[----:B------:R-:W-:Y:S02]  /*100d0*/  FSEL R249, R7, -INF , !P6 ;  /* 0xff80000007f97808 */ /* 0x000fe40007000000 */
[----:B------:R-:W-:Y:S02]  /*100e0*/  FSEL R56, R11, -INF , !P1 ;  /* 0xff8000000b387808 */ /* 0x000fe40004800000 */
[----:B-1----:R-:W-:-:S05]  /*100f0*/  IADD3 R3, R0, 0x18, RZ ;  /* 0x0000001800037810 */ /* 0x002fca0007ffe0ff */
[----:B------:R-:W-:Y:S01]  /*10100*/  IMAD.IADD R6, R230, 0x1, -R3 ;  /* 0x00000001e6067824 */ /* 0x000fe200078e0a03 */
[C---:B------:R-:W-:Y:S02]  /*10110*/  ISETP.GE.AND P0, PT, R2.reuse, R235, PT ;  /* 0x000000eb0200720c */ /* 0x040fe40003f06270 */
[C---:B------:R-:W-:Y:S02]  /*10120*/  ISETP.GE.AND P6, PT, R2.reuse, R234, PT ;  /* 0x000000ea0200720c */ /* 0x040fe40003fc6270 */
[C---:B------:R-:W-:Y:S02]  /*10130*/  ISETP.GE.AND P5, PT, R2.reuse, R233, PT ;  /* 0x000000e90200720c */ /* 0x040fe40003fa6270 */
[----:B------:R-:W-:Y:S02]  /*10140*/  IABS R5, R5 ;  /* 0x0000000500057213 */ /* 0x000fe40000000000 */
[C---:B------:R-:W-:Y:S02]  /*10150*/  ISETP.GE.AND P1, PT, R2.reuse, R232, PT ;  /* 0x000000e80200720c */ /* 0x040fe40003f26270 */
[----:B------:R-:W-:Y:S01]  /*10160*/  IABS R6, R6 ;  /* 0x0000000600067213 */ /* 0x000fe20000000000 */
[----:B------:R1:W-:Y:S01]  /*10170*/  I2F R19, R5 ;  /* 0x0000000500137306 */ /* 0x0003e20000201400 */
[----:B------:R-:W-:-:S02]  /*10180*/  ISETP.LT.OR P0, PT, R2, R227, P0 ;  /* 0x000000e30200720c */ /* 0x000fc40000701670 */
[C---:B------:R-:W-:Y:S02]  /*10190*/  ISETP.LT.OR P6, PT, R2.reuse, R226, P6 ;  /* 0x000000e20200720c */ /* 0x040fe400037c1670 */
[C---:B------:R-:W-:Y:S01]  /*101a0*/  ISETP.LT.OR P5, PT, R2.reuse, R225, P5 ;  /* 0x000000e10200720c */ /* 0x040fe20002fa1670 */
[----:B------:R-:W-:Y:S01]  /*101b0*/  BAR.SYNC.DEFER_BLOCKING 0x0 ;  /* 0x0000000000007b1d */ /* 0x000fe20000010000 */
[----:B------:R-:W-:Y:S01]  /*101c0*/  ISETP.LT.OR P1, PT, R2, R224, P1 ;  /* 0x000000e00200720c */ /* 0x000fe20000f21670 */
[----:B------:R-:W-:Y:S02]  /*101d0*/  IMAD.IADD R2, R229, 0x1, -R3 ;  /* 0x00000001e5027824 */ /* 0x000fe400078e0a03 */
[----:B------:R-:W-:Y:S02]  /*101e0*/  FMUL.FTZ R17, R185, c[0x0][0x2ec] ;  /* 0x0000bb00b9117a20 */ /* 0x000fe40000410000 */
[----:B-1----:R-:W-:Y:S01]  /*101f0*/  IMAD.MOV.U32 R5, RZ, RZ, R6 ;  /* 0x000000ffff057224 */ /* 0x002fe200078e0006 */
[----:B------:R-:W-:Y:S01]  /*10200*/  IABS R2, R2 ;  /* 0x0000000200027213 */ /* 0x000fe20000000000 */
[----:B--2---:R-:W-:-:S02]  /*10210*/  FFMA.FTZ R7, R38, -R222, R18 ;  /* 0x800000de26077223 */ /* 0x004fc40000010012 */
[----:B------:R1:W-:Y:S01]  /*10220*/  I2F R24, R5 ;  /* 0x0000000500187306 */ /* 0x0003e20000201400 */
[----:B------:R-:W-:Y:S02]  /*10230*/  FMUL.FTZ R16, R187, c[0x0][0x2ec] ;  /* 0x0000bb00bb107a20 */ /* 0x000fe40000410000 */
[----:B------:R-:W-:Y:S01]  /*10240*/  IMAD.MOV.U32 R6, RZ, RZ, R2 ;  /* 0x000000ffff067224 */ /* 0x000fe200078e0002 */
[----:B------:R-:W-:Y:S01]  /*10250*/  FSEL R241, R7, -INF , !P0 ;  /* 0xff80000007f17808 */ /* 0x000fe20004000000 */
[----:B------:R-:W-:-:S03]  /*10260*/  IMAD.IADD R7, R231, 0x1, -R3 ;  /* 0x00000001e7077824 */ /* 0x000fc600078e0a03 */
[----:B------:R-:W2:Y:S01]  /*10270*/  MUFU.TANH R17, R17 ;  /* 0x0000001100117308 */ /* 0x000ea20000002400 */
[----:B------:R-:W-:Y:S01]  /*10280*/  IADD3 R2, R0, 0x19, RZ ;  /* 0x0000001900027810 */ /* 0x000fe20007ffe0ff */
[----:B-1----:R-:W-:-:S06]  /*10290*/  IMAD.IADD R5, R228, 0x1, -R3 ;  /* 0x00000001e4057824 */ /* 0x002fcc00078e0a03 */
[----:B------:R-:W1:Y:S01]  /*102a0*/  MUFU.TANH R16, R16 ;  /* 0x0000001000107308 */ /* 0x000e620000002400 */
[----:B------:R-:W-:-:S07]  /*102b0*/  IABS R5, R5 ;  /* 0x0000000500057213 */ /* 0x000fce0000000000 */
[----:B------:R4:W-:Y:S01]  /*102c0*/  I2F R23, R6 ;  /* 0x0000000600177306 */ /* 0x0009e20000201400 */
[-C--:B---3--:R-:W-:Y:S02]  /*102d0*/  FFMA.FTZ R11, R15, -R222.reuse, R12 ;  /* 0x800000de0f0b7223 */ /* 0x088fe4000001000c */
[-C--:B--2---:R-:W-:Y:S02]  /*102e0*/  FFMA.FTZ R12, R14, -R222.reuse, R17 ;  /* 0x800000de0e0c7223 */ /* 0x084fe40000010011 */
[----:B----4-:R-:W-:Y:S01]  /*102f0*/  IMAD.MOV.U32 R6, RZ, RZ, R5 ;  /* 0x000000ffff067224 */ /* 0x010fe200078e0005 */
[----:B------:R-:W-:Y:S01]  /*10300*/  IABS R5, R7 ;  /* 0x0000000700057213 */ /* 0x000fe20000000000 */
[----:B------:R-:W-:Y:S02]  /*10310*/  IMAD.IADD R7, R230, 0x1, -R2 ;  /* 0x00000001e6077824 */ /* 0x000fe400078e0a02 */
[----:B------:R2:W-:Y:S01]  /*10320*/  I2F R21, R6 ;  /* 0x0000000600157306 */ /* 0x0005e20000201400 */
[----:B-1----:R-:W-:Y:S01]  /*10330*/  FFMA.FTZ R13, R13, -R222, R16 ;  /* 0x800000de0d0d7223 */ /* 0x002fe20000010010 */
[----:B------:R-:W-:Y:S01]  /*10340*/  FSEL R244, R11, -INF , !P6 ;  /* 0xff8000000bf47808 */ /* 0x000fe20007000000 */
[----:B--2---:R-:W-:Y:S01]  /*10350*/  IMAD.MOV.U32 R6, RZ, RZ, R5 ;  /* 0x000000ffff067224 */ /* 0x004fe200078e0005 */
[----:B------:R-:W-:Y:S01]  /*10360*/  IABS R5, R7 ;  /* 0x0000000700057213 */ /* 0x000fe20000000000 */
[----:B------:R-:W-:-:S03]  /*10370*/  IMAD.IADD R7, R229, 0x1, -R2 ;  /* 0x00000001e5077824 */ /* 0x000fc600078e0a02 */
[----:B------:R1:W-:Y:S01]  /*10380*/  I2F R14, R6 ;  /* 0x00000006000e7306 */ /* 0x0003e20000201400 */
[----:B------:R-:W-:Y:S02]  /*10390*/  FSEL R52, R12, -INF , !P5 ;  /* 0xff8000000c347808 */ /* 0x000fe40006800000 */
[----:B------:R-:W-:Y:S02]  /*103a0*/  FSEL R53, R13, -INF , !P1 ;  /* 0xff8000000d357808 */ /* 0x000fe40004800000 */
[C---:B------:R-:W-:Y:S02]  /*103b0*/  ISETP.GE.AND P0, PT, R8.reuse, R235, PT ;  /* 0x000000eb0800720c */ /* 0x040fe40003f06270 */
[----:B------:R-:W-:Y:S01]  /*103c0*/  ISETP.GE.AND P6, PT, R8, R234, PT ;  /* 0x000000ea0800720c */ /* 0x000fe20003fc6270 */
[----:B-1----:R-:W-:Y:S01]  /*103d0*/  IMAD.MOV.U32 R6, RZ, RZ, R5 ;  /* 0x000000ffff067224 */ /* 0x002fe200078e0005 */
[----:B------:R-:W-:Y:S01]  /*103e0*/  IABS R5, R7 ;  /* 0x0000000700057213 */ /* 0x000fe20000000000 */
[----:B------:R-:W-:-:S02]  /*103f0*/  IMAD.IADD R7, R228, 0x1, -R2 ;  /* 0x00000001e4077824 */ /* 0x000fc400078e0a02 */
[----:B------:R1:W-:Y:S01]  /*10400*/  I2F R54, R6 ;  /* 0x0000000600367306 */ /* 0x0003e20000201400 */
[C---:B------:R-:W-:Y:S02]  /*10410*/  ISETP.GE.AND P5, PT, R8.reuse, R233, PT ;  /* 0x000000e90800720c */ /* 0x040fe40003fa6270 */
[C---:B------:R-:W-:Y:S02]  /*10420*/  ISETP.GE.AND P1, PT, R8.reuse, R232, PT ;  /* 0x000000e80800720c */ /* 0x040fe40003f26270 */
[C---:B------:R-:W-:Y:S02]  /*10430*/  ISETP.LT.OR P0, PT, R8.reuse, R227, P0 ;  /* 0x000000e30800720c */ /* 0x040fe40000701670 */
[C---:B------:R-:W-:Y:S02]  /*10440*/  ISETP.LT.OR P6, PT, R8.reuse, R226, P6 ;  /* 0x000000e20800720c */ /* 0x040fe400037c1670 */
[----:B------:R-:W-:Y:S01]  /*10450*/  ISETP.LT.OR P5, PT, R8, R225, P5 ;  /* 0x000000e10800720c */ /* 0x000fe20002fa1670 */
[----:B-1----:R-:W-:Y:S01]  /*10460*/  IMAD.MOV.U32 R6, RZ, RZ, R5 ;  /* 0x000000ffff067224 */ /* 0x002fe200078e0005 */
[----:B------:R-:W-:-:S03]  /*10470*/  IABS R5, R7 ;  /* 0x0000000700057213 */ /* 0x000fc60000000000 */
[----:B------:R1:W-:Y:S01]  /*10480*/  I2F R51, R6 ;  /* 0x0000000600337306 */ /* 0x0003e20000201400 */
[----:B------:R-:W-:Y:S02]  /*10490*/  ISETP.LT.OR P1, PT, R8, R224, P1 ;  /* 0x000000e00800720c */ /* 0x000fe40000f21670 */
[----:B------:R-:W-:Y:S01]  /*104a0*/  IADD3 R8, R0, 0x20, RZ ;  /* 0x0000002000087810 */ /* 0x000fe20007ffe0ff */
[----:B------:R-:W-:-:S04]  /*104b0*/  IMAD.MOV.U32 R187, RZ, RZ, R49 ;  /* 0x000000ffffbb7224 */ /* 0x000fc800078e0031 */
[----:B------:R-:W-:Y:S02]  /*104c0*/  IMAD.IADD R7, R230, 0x1, -R8 ;  /* 0x00000001e6077824 */ /* 0x000fe400078e0a08 */
[----:B-1----:R-:W-:Y:S02]  /*104d0*/  IMAD.MOV.U32 R6, RZ, RZ, R5 ;  /* 0x000000ffff067224 */ /* 0x002fe400078e0005 */
[----:B------:R-:W-:-:S05]  /*104e0*/  IMAD.IADD R5, R231, 0x1, -R2 ;  /* 0x00000001e7057824 */ /* 0x000fca00078e0a02 */
[----:B------:R-:W-:Y:S01]  /*104f0*/  IABS R5, R5 ;  /* 0x0000000500057213 */ /* 0x000fe20000000000 */
[----:B------:R1:W-:Y:S01]  /*10500*/  I2F R49, R6 ;  /* 0x0000000600317306 */ /* 0x0003e20000201400 */
[----:B------:R-:W-:-:S03]  /*10510*/  IMAD.MOV.U32 R185, RZ, RZ, R50 ;  /* 0x000000ffffb97224 */ /* 0x000fc600078e0032 */
        /* <DEDUP_REMOVED lines=20> */
[----:B------:R-:W-:Y:S02]  /*10660*/  IMAD.IADD R11, R228, 0x1, -R7 ;  /* 0x00000001e40b7824 */ /* 0x000fe400078e0a07 */
        /* <DEDUP_REMOVED lines=13> */
[----:B-1----:R-:W-:-:S03]  /*10740*/  IMAD.MOV.U32 R11, RZ, RZ, R5 ;  /* 0x000000ffff0b7224 */ /* 0x002fc600078e0005 */
[----:B------:R-:W-:Y:S01]  /*10750*/  IABS R5, R12 ;  /* 0x0000000c00057213 */ /* 0x000fe20000000000 */
[----:B------:R1:W-:Y:S01]  /*10760*/  I2F R57, R11 ;  /* 0x0000000b00397306 */ /* 0x0003e20000201400 */
[----:B------:R-:W-:-:S03]  /*10770*/  IMAD.IADD R12, R228, 0x1, -R6 ;  /* 0x00000001e40c7824 */ /* 0x000fc600078e0a06 */
[----:B-1----:R-:W-:Y:S02]  /*10780*/  IMAD.MOV.U32 R11, RZ, RZ, R5 ;  /* 0x000000ffff0b7224 */ /* 0x002fe400078e0005 */
[----:B------:R-:W-:-:S05]  /*10790*/  IMAD.IADD R5, R229, 0x1, -R6 ;  /* 0x00000001e5057824 */ /* 0x000fca00078e0a06 */
[----:B------:R-:W-:Y:S01]  /*107a0*/  IABS R5, R5 ;  /* 0x0000000500057213 */ /* 0x000fe20000000000 */
[----:B------:R1:W-:Y:S01]  /*107b0*/  I2F R65, R11 ;  /* 0x0000000b00417306 */ /* 0x0003e20000201400 */
[----:B------:R-:W-:-:S03]  /*107c0*/  FMUL.FTZ R15, R200, c[0x0][0x2ec] ;  /* 0x0000bb00c80f7a20 */ /* 0x000fc60000410000 */
[----:B-1----:R-:W-:Y:S01]  /*107d0*/  IMAD.MOV.U32 R11, RZ, RZ, R5 ;  /* 0x000000ffff0b7224 */ /* 0x002fe200078e0005 */
[----:B------:R-:W-:-:S03]  /*107e0*/  IABS R5, R12 ;  /* 0x0000000c00057213 */ /* 0x000fc60000000000 */
[----:B------:R1:W-:Y:S01]  /*107f0*/  I2F R62, R11 ;  /* 0x0000000b003e7306 */ /* 0x0003e20000201400 */
[----:B------:R-:W-:-:S07]  /*10800*/  FMUL.FTZ R12, R202, c[0x0][0x2ec] ;  /* 0x0000bb00ca0c7a20 */ /* 0x000fce0000410000 */
[----:B------:R2:W-:Y:S01]  /*10810*/  I2F R59, R5 ;  /* 0x00000005003b7306 */ /* 0x0005e20000201400 */
[----:B-1----:R-:W-:-:S07]  /*10820*/  FMUL.FTZ R11, R106, c[0x0][0x2ec] ;  /* 0x0000bb006a0b7a20 */ /* 0x002fce0000410000 */
[----:B------:R-:W-:Y:S01]  /*10830*/  MUFU.TANH R15, R15 ;  /* 0x0000000f000f7308 */ /* 0x000fe20000002400 */
[----:B--2---:R-:W-:-:S07]  /*10840*/  FMUL.FTZ R5, R104, c[0x0][0x2ec] ;  /* 0x0000bb0068057a20 */ /* 0x004fce0000410000 */
[----:B------:R-:W-:Y:S08]  /*10850*/  MUFU.TANH R11, R11 ;  /* 0x0000000b000b7308 */ /* 0x000ff00000002400 */
[----:B------:R-:W1:Y:S08]  /*10860*/  MUFU.TANH R5, R5 ;  /* 0x0000000500057308 */ /* 0x000e700000002400 */
[----:B------:R2:W3:Y:S02]  /*10870*/  MUFU.TANH R16, R12 ;  /* 0x0000000c00107308 */ /* 0x0004e40000002400 */
[----:B--2---:R-:W-:-:S06]  /*10880*/  FMUL.FTZ R12, R105, c[0x0][0x2ec] ;  /* 0x0000bb00690c7a20 */ /* 0x004fcc0000410000 */
[----:B------:R2:W-:Y:S01]  /*10890*/  MUFU.TANH R22, R12 ;  /* 0x0000000c00167308 */ /* 0x0005e20000002400 */
[----:B-1----:R-:W-:Y:S02]  /*108a0*/  FFMA.FTZ R13, R47, -R222, R5 ;  /* 0x800000de2f0d7223 */ /* 0x002fe40000010005 */
[----:B------:R-:W-:Y:S02]  /*108b0*/  FMUL.FTZ R5, R201, c[0x0][0x2ec] ;  /* 0x0000bb00c9057a20 */ /* 0x000fe40000410000 */
[----:B--2---:R-:W-:-:S04]  /*108c0*/  FMUL.FTZ R12, R107, c[0x0][0x2ec] ;  /* 0x0000bb006b0c7a20 */ /* 0x004fc80000410000 */
[----:B------:R1:W-:Y:S08]  /*108d0*/  MUFU.TANH R18, R12 ;  /* 0x0000000c00127308 */ /* 0x0003f00000002400 */
[----:B------:R3:W2:Y:S01]  /*108e0*/  MUFU.TANH R17, R5 ;  /* 0x0000000500117308 */ /* 0x0006a20000002400 */
[-C--:B-1----:R-:W-:Y:S02]  /*108f0*/  FFMA.FTZ R12, R44, -R222.reuse, R11 ;  /* 0x800000de2c0c7223 */ /* 0x082fe4000001000b */
[----:B------:R-:W-:-:S02]  /*10900*/  FFMA.FTZ R11, R41, -R222, R15 ;  /* 0x800000de290b7223 */ /* 0x000fc4000001000f */
[----:B------:R-:W-:Y:S02]  /*10910*/  FMUL.FTZ R15, R203, c[0x0][0x2ec] ;  /* 0x0000bb00cb0f7a20 */ /* 0x000fe40000410000 */
[----:B---3--:R-:W-:-:S04]  /*10920*/  FFMA.FTZ R5, R20, -R222, R16 ;  /* 0x800000de14057223 */ /* 0x008fc80000010010 */
[----:B------:R-:W1:Y:S01]  /*10930*/  MUFU.TANH R15, R15 ;  /* 0x0000000f000f7308 */ /* 0x000e620000002400 */
[----:B------:R-:W-:Y:S01]  /*10940*/  FSEL R44, R5, -INF , !P1 ;  /* 0xff800000052c7808 */ /* 0x000fe20004800000 */
[----:B------:R-:W-:Y:S01]  /*10950*/  FMUL.FTZ R5, R110, c[0x0][0x2ec] ;  /* 0x0000bb006e057a20 */ /* 0x000fe20000410000 */
[----:B------:R-:W-:Y:S02]  /*10960*/  FSEL R200, R13, -INF , !P0 ;  /* 0xff8000000dc87808 */ /* 0x000fe40004000000 */
[----:B------:R-:W-:Y:S02]  /*10970*/  FSEL R201, R12, -INF , !P6 ;  /* 0xff8000000cc97808 */ /* 0x000fe40007000000 */
[----:B------:R-:W-:Y:S01]  /*10980*/  FSEL R41, R11, -INF , !P5 ;  /* 0xff8000000b297808 */ /* 0x000fe20006800000 */
[----:B------:R3:W-:Y:S01]  /*10990*/  MUFU.TANH R13, R5 ;  /* 0x00000005000d7308 */ /* 0x0007e20000002400 */
[C---:B------:R-:W-:Y:S02]  /*109a0*/  ISETP.GE.AND P0, PT, R10.reuse, R235, PT ;  /* 0x000000eb0a00720c */ /* 0x040fe40003f06270 */
[----:B------:R-:W-:-:S02]  /*109b0*/  ISETP.GE.AND P6, PT, R10, R234, PT ;  /* 0x000000ea0a00720c */ /* 0x000fc40003fc6270 */
[C---:B------:R-:W-:Y:S02]  /*109c0*/  ISETP.GE.AND P5, PT, R10.reuse, R233, PT ;  /* 0x000000e90a00720c */ /* 0x040fe40003fa6270 */
[----:B------:R-:W-:Y:S01]  /*109d0*/  ISETP.GE.AND P1, PT, R10, R232, PT ;  /* 0x000000e80a00720c */ /* 0x000fe20003f26270 */
[----:B------:R-:W-:Y:S01]  /*109e0*/  FMUL.FTZ R11, R108, c[0x0][0x2ec] ;  /* 0x0000bb006c0b7a20 */ /* 0x000fe20000410000 */
[C---:B------:R-:W-:Y:S02]  /*109f0*/  ISETP.LT.OR P0, PT, R10.reuse, R227, P0 ;  /* 0x000000e30a00720c */ /* 0x040fe40000701670 */
[C---:B------:R-:W-:Y:S02]  /*10a00*/  ISETP.LT.OR P6, PT, R10.reuse, R226, P6 ;  /* 0x000000e20a00720c */ /* 0x040fe400037c1670 */
[----:B------:R-:W-:Y:S01]  /*10a10*/  ISETP.LT.OR P5, PT, R10, R225, P5 ;  /* 0x000000e10a00720c */ /* 0x000fe20002fa1670 */
[----:B---3--:R-:W-:Y:S01]  /*10a20*/  FMUL.FTZ R5, R204, c[0x0][0x2ec] ;  /* 0x0000bb00cc057a20 */ /* 0x008fe20000410000 */
[----:B------:R-:W-:Y:S01]  /*10a30*/  ISETP.LT.OR P1, PT, R10, R224, P1 ;  /* 0x000000e00a00720c */ /* 0x000fe20000f21670 */
[-C--:B--2---:R-:W-:Y:S01]  /*10a40*/  FFMA.FTZ R10, R42, -R222.reuse, R17 ;  /* 0x800000de2a0a7223 */ /* 0x084fe20000010011 */
[----:B------:R-:W2:Y:S01]  /*10a50*/  MUFU.TANH R20, R11 ;  /* 0x0000000b00147308 */ /* 0x000ea20000002400 */
[----:B------:R-:W-:-:S07]  /*10a60*/  FFMA.FTZ R12, R46, -R222, R22 ;  /* 0x800000de2e0c7223 */ /* 0x000fce0000010016 */
[----:B------:R1:W3:Y:S01]  /*10a70*/  MUFU.TANH R17, R5 ;  /* 0x0000000500117308 */ /* 0x0002e20000002400 */
[----:B------:R-:W-:Y:S01]  /*10a80*/  FSEL R35, R10, -INF , !P5 ;  /* 0xff8000000a237808 */ /* 0x000fe20006800000 */
[----:B------:R-:W-:Y:S01]  /*10a90*/  FMUL.FTZ R10, R109, c[0x0][0x2ec] ;  /* 0x0000bb006d0a7a20 */ /* 0x000fe20000410000 */
[----:B------:R-:W-:Y:S01]  /*10aa0*/  FSEL R196, R12, -INF , !P0 ;  /* 0xff8000000cc47808 */ /* 0x000fe20004000000 */
[----:B-1----:R-:W-:Y:S02]  /*10ab0*/  FFMA.FTZ R5, R31, -R222, R15 ;  /* 0x800000de1f057223 */ /* 0x002fe4000001000f */
[----:B------:R-:W-:-:S04]  /*10ac0*/  FMUL.FTZ R15, R206, c[0x0][0x2ec] ;  /* 0x0000bb00ce0f7a20 */ /* 0x000fc80000410000 */
[----:B------:R-:W1:Y:S01]  /*10ad0*/  MUFU.TANH R16, R15 ;  /* 0x0000000f00107308 */ /* 0x000e620000002400 */
[-C--:B------:R-:W-:Y:S01]  /*10ae0*/  FFMA.FTZ R11, R45, -R222.reuse, R18 ;  /* 0x800000de2d0b7223 */ /* 0x080fe20000010012 */
[----:B------:R-:W-:Y:S01]  /*10af0*/  FSEL R42, R5, -INF , !P1 ;  /* 0xff800000052a7808 */ /* 0x000fe20004800000 */
[----:B------:R-:W-:Y:S01]  /*10b00*/  FMUL.FTZ R5, R111, c[0x0][0x2ec] ;  /* 0x0000bb006f057a20 */ /* 0x000fe20000410000 */
[----:B------:R-:W-:Y:S02]  /*10b10*/  ISETP.GE.AND P0, PT, R9, R235, PT ;  /* 0x000000eb0900720c */ /* 0x000fe40003f06270 */
[----:B------:R-:W-:Y:S01]  /*10b20*/  FSEL R198, R11, -INF , !P6 ;  /* 0xff8000000bc67808 */ /* 0x000fe20007000000 */
[----:B--2---:R-:W-:Y:S01]  /*10b30*/  FFMA.FTZ R11, R43, -R222, R20 ;  /* 0x800000de2b0b7223 */ /* 0x004fe20000010014 */
[----:B------:R2:W-:Y:S01]  /*10b40*/  MUFU.TANH R18, R10 ;  /* 0x0000000a00127308 */ /* 0x0005e20000002400 */
[C---:B------:R-:W-:Y:S02]  /*10b50*/  ISETP.GE.AND P6, PT, R9.reuse, R234, PT ;  /* 0x000000ea0900720c */ /* 0x040fe40003fc6270 */
[----:B------:R-:W-:-:S02]  /*10b60*/  ISETP.GE.AND P5, PT, R9, R233, PT ;  /* 0x000000e90900720c */ /* 0x000fc40003fa6270 */
[C---:B------:R-:W-:Y:S02]  /*10b70*/  ISETP.GE.AND P1, PT, R9.reuse, R232, PT ;  /* 0x000000e80900720c */ /* 0x040fe40003f26270 */
[C---:B------:R-:W-:Y:S01]  /*10b80*/  ISETP.LT.OR P0, PT, R9.reuse, R227, P0 ;  /* 0x000000e30900720c */ /* 0x040fe20000701670 */
[----:B------:R4:W-:Y:S01]  /*10b90*/  MUFU.TANH R15, R5 ;  /* 0x00000005000f7308 */ /* 0x0009e20000002400 */
[C---:B------:R-:W-:Y:S02]  /*10ba0*/  ISETP.LT.OR P6, PT, R9.reuse, R226, P6 ;  /* 0x000000e20900720c */ /* 0x040fe400037c1670 */
[----:B------:R-:W-:Y:S01]  /*10bb0*/  ISETP.LT.OR P5, PT, R9, R225, P5 ;  /* 0x000000e10900720c */ /* 0x000fe20002fa1670 */
[----:B--2---:R-:W-:Y:S02]  /*10bc0*/  FFMA.FTZ R10, R28, -R222, R13 ;  /* 0x800000de1c0a7223 */ /* 0x004fe4000001000d */
[----:B------:R-:W-:Y:S01]  /*10bd0*/  FMUL.FTZ R13, R207, c[0x0][0x2ec] ;  /* 0x0000bb00cf0d7a20 */ /* 0x000fe20000410000 */
[----:B------:R-:W-:Y:S01]  /*10be0*/  ISETP.LT.OR P1, PT, R9, R224, P1 ;  /* 0x000000e00900720c */ /* 0x000fe20000f21670 */
[----:B----4-:R-:W-:Y:S01]  /*10bf0*/  FMUL.FTZ R5, R205, c[0x0][0x2ec] ;  /* 0x0000bb00cd057a20 */ /* 0x010fe20000410000 */
[----:B------:R-:W-:Y:S01]  /*10c00*/  FSEL R242, R11, -INF , !P0 ;  /* 0xff8000000bf27808 */ /* 0x000fe20004000000 */
[----:B---3--:R-:W-:Y:S01]  /*10c10*/  FFMA.FTZ R9, R27, -R222, R17 ;  /* 0x800000de1b097223 */ /* 0x008fe20000010011 */
[----:B------:R-:W-:Y:S01]  /*10c20*/  MUFU.TANH R11, R13 ;  /* 0x0000000d000b7308 */ /* 0x000fe20000002400 */
[----:B------:R-:W-:-:S07]  /*10c30*/  FSEL R186, R10, -INF , !P6 ;  /* 0xff8000000aba7808 */ /* 0x000fce0007000000 */
[----:B------:R1:W2:Y:S01]  /*10c40*/  MUFU.TANH R12, R5 ;  /* 0x00000005000c7308 */ /* 0x0002a20000002400 */
[----:B------:R-:W-:Y:S02]  /*10c50*/  FSEL R202, R9, -INF , !P5 ;  /* 0xff80000009ca7808 */ /* 0x000fe40006800000 */
[C---:B------:R-:W-:Y:S02]  /*10c60*/  ISETP.GE.AND P0, PT, R4.reuse, R235, PT ;  /* 0x000000eb0400720c */ /* 0x040fe40003f06270 */
[C---:B------:R-:W-:Y:S02]  /*10c70*/  ISETP.GE.AND P6, PT, R4.reuse, R234, PT ;  /* 0x000000ea0400720c */ /* 0x040fe40003fc6270 */
[----:B------:R-:W-:Y:S01]  /*10c80*/  ISETP.GE.AND P5, PT, R4, R233, PT ;  /* 0x000000e90400720c */ /* 0x000fe20003fa6270 */
[----:B-1----:R-:W-:-:S05]  /*10c90*/  FFMA.FTZ R5, R26, -R222, R16 ;  /* 0x800000de1a057223 */ /* 0x002fca0000010010 */
[----:B------:R-:W-:Y:S02]  /*10ca0*/  FSEL R211, R5, -INF , !P1 ;  /* 0xff80000005d37808 */ /* 0x000fe40004800000 */
[----:B------:R-:W-:Y:S01]  /*10cb0*/  ISETP.GE.AND P1, PT, R4, R232, PT ;  /* 0x000000e80400720c */ /* 0x000fe20003f26270 */
[----:B------:R-:W-:Y:S01]  /*10cc0*/  FMUL.FTZ R9, R176, c[0x0][0x2ec] ;  /* 0x0000bb00b0097a20 */ /* 0x000fe20000410000 */
[C---:B------:R-:W-:Y:S02]  /*10cd0*/  ISETP.LT.OR P0, PT, R4.reuse, R227, P0 ;  /* 0x000000e30400720c */ /* 0x040fe40000701670 */
[C---:B------:R-:W-:Y:S02]  /*10ce0*/  ISETP.LT.OR P6, PT, R4.reuse, R226, P6 ;  /* 0x000000e20400720c */ /* 0x040fe400037c1670 */
[C---:B------:R-:W-:Y:S02]  /*10cf0*/  ISETP.LT.OR P5, PT, R4.reuse, R225, P5 ;  /* 0x000000e10400720c */ /* 0x040fe40002fa1670 */
[----:B------:R-:W-:Y:S01]  /*10d00*/  ISETP.LT.OR P1, PT, R4, R224, P1 ;  /* 0x000000e00400720c */ /* 0x000fe20000f21670 */
[----:B------:R-:W-:Y:S01]  /*10d10*/  FMUL.FTZ R4, R178, c[0x0][0x2ec] ;  /* 0x0000bb00b2047a20 */ /* 0x000fe20000410000 */
[----:B------:R1:W-:Y:S01]  /*10d20*/  MUFU.TANH R17, R9 ;  /* 0x0000000900117308 */ /* 0x0003e20000002400 */
[----:B--2---:R-:W-:-:S02]  /*10d30*/  FFMA.FTZ R10, R25, -R222, R12 ;  /* 0x800000de190a7223 */ /* 0x004fc4000001000c */
[----:B------:R-:W-:-:S05]  /*10d40*/  FFMA.FTZ R11, R19, -R222, R11 ;  /* 0x800000de130b7223 */ /* 0x000fca000001000b */
[----:B------:R2:W3:Y:S01]  /*10d50*/  MUFU.TANH R16, R4 ;  /* 0x0000000400107308 */ /* 0x0004e20000002400 */
[----:B------:R-:W-:Y:S01]  /*10d60*/  FMUL.FTZ R12, R238, c[0x0][0x2ec] ;  /* 0x0000bb00ee0c7a20 */ /* 0x000fe20000410000 */
[----:B------:R-:W-:Y:S01]  /*10d70*/  IADD3 R5, R0, 0x29, RZ ;  /* 0x0000002900057810 */ /* 0x000fe20007ffe0ff */
[----:B------:R-:W-:Y:S02]  /*10d80*/  IMAD.MOV.U32 R34, RZ, RZ, R209 ;  /* 0x000000ffff227224 */ /* 0x000fe400078e00d1 */
[-C--:B-1----:R-:W-:Y:S01]  /*10d90*/  FFMA.FTZ R9, R30, -R222.reuse, R18 ;  /* 0x800000de1e097223 */ /* 0x082fe20000010012 */
[----:B------:R-:W-:Y:S02]  /*10da0*/  FSEL R199, R10, -INF , !P5 ;  /* 0xff8000000ac77808 */ /* 0x000fe40006800000 */
[----:B------:R-:W-:Y:S01]  /*10db0*/  FSEL R209, R11, -INF , !P1 ;  /* 0xff8000000bd17808 */ /* 0x000fe20004800000 */
[----:B--2---:R-:W-:Y:S01]  /*10dc0*/  FFMA.FTZ R4, R29, -R222, R15 ;  /* 0x800000de1d047223 */ /* 0x004fe2000001000f */
[----:B------:R-:W-:Y:S01]  /*10dd0*/  FSEL R238, R9, -INF , !P0 ;  /* 0xff80000009ee7808 */ /* 0x000fe20004000000 */
[----:B------:R-:W-:Y:S01]  /*10de0*/  FMUL.FTZ R9, R215, c[0x0][0x2ec] ;  /* 0x0000bb00d7097a20 */ /* 0x000fe20000410000 */
[----:B------:R-:W-:-:S02]  /*10df0*/  ISETP.GE.AND P0, PT, R3, R235, PT ;  /* 0x000000eb0300720c */ /* 0x000fc40003f06270 */
[----:B------:R-:W-:Y:S02]  /*10e00*/  FSEL R184, R4, -INF , !P6 ;  /* 0xff80000004b87808 */ /* 0x000fe40007000000 */
[C---:B------:R-:W-:Y:S02]  /*10e10*/  ISETP.GE.AND P6, PT, R3.reuse, R234, PT ;  /* 0x000000ea0300720c */ /* 0x040fe40003fc6270 */
[C---:B------:R-:W-:Y:S02]  /*10e20*/  ISETP.GE.AND P5, PT, R3.reuse, R233, PT ;  /* 0x000000e90300720c */ /* 0x040fe40003fa6270 */
[----:B------:R-:W-:Y:S01]  /*10e30*/  ISETP.GE.AND P1, PT, R3, R232, PT ;  /* 0x000000e80300720c */ /* 0x000fe20003f26270 */
[----:B------:R1:W2:Y:S01]  /*10e40*/  MUFU.TANH R15, R9 ;  /* 0x00000009000f7308 */ /* 0x0002a20000002400 */
[----:B------:R-:W-:Y:S01]  /*10e50*/  IMAD.IADD R4, R231, 0x1, -R6 ;  /* 0x00000001e7047824 */ /* 0x000fe200078e0a06 */
[C---:B------:R-:W-:Y:S02]  /*10e60*/  ISETP.LT.OR P0, PT, R3.reuse, R227, P0 ;  /* 0x000000e30300720c */ /* 0x040fe40000701670 */
[----:B------:R-:W-:-:S02]  /*10e70*/  ISETP.LT.OR P6, PT, R3, R226, P6 ;  /* 0x000000e20300720c */ /* 0x000fc400037c1670 */
[C---:B------:R-:W-:Y:S02]  /*10e80*/  ISETP.LT.OR P5, PT, R3.reuse, R225, P5 ;  /* 0x000000e10300720c */ /* 0x040fe40002fa1670 */
        /* <DEDUP_REMOVED lines=9> */
[-C--:B---3--:R-:W-:Y:S02]  /*10f20*/  FFMA.FTZ R11, R23, -R222.reuse, R16 ;  /* 0x800000de170b7223 */ /* 0x088fe40000010010 */
[----:B--2---:R-:W-:Y:S02]  /*10f30*/  FFMA.FTZ R14, R14, -R222, R15 ;  /* 0x800000de0e0e7223 */ /* 0x004fe4000001000f */
        /* <DEDUP_REMOVED lines=78> */
[----:B-1----:R-:W-:Y:S02]  /*11420*/  IMAD.IADD R11, R229, 0x1, -R0 ;  /* 0x00000001e50b7824 */ /* 0x002fe400078e0a00 */
[----:B--2---:R-:W-:-:S03]  /*11430*/  IMAD.MOV.U32 R10, RZ, RZ, R9 ;  /* 0x000000ffff0a7224 */ /* 0x004fc600078e0009 */
[----:B------:R-:W-:Y:S02]  /*11440*/  IABS R9, R11 ;  /* 0x0000000b00097213 */ /* 0x000fe40000000000 */
        /* <DEDUP_REMOVED lines=8> */
[----:B------:R1:W-:Y:S08]  /*114d0*/  I2F R13, R9 ;  /* 0x00000009000d7306 */ /* 0x0003f00000201400 */
[----:B------:R-:W-:Y:S01]  /*114e0*/  I2F R14, R10 ;  /* 0x0000000a000e7306 */ /* 0x000fe20000201400 */
[----:B-1----:R-:W-:-:S07]  /*114f0*/  FMUL.FTZ R9, R177, c[0x0][0x2ec] ;  /* 0x0000bb00b1097a20 */ /* 0x002fce0000410000 */
[----:B------:R1:W2:Y:S02]  /*11500*/  MUFU.TANH R10, R9 ;  /* 0x00000009000a7308 */ /* 0x0002a40000002400 */
[----:B-1----:R-:W-:-:S06]  /*11510*/  FMUL.FTZ R9, R179, c[0x0][0x2ec] ;  /* 0x0000bb00b3097a20 */ /* 0x002fcc0000410000 */
[----:B------:R1:W-:Y:S02]  /*11520*/  MUFU.TANH R11, R9 ;  /* 0x00000009000b7308 */ /* 0x0003e40000002400 */
[----:B-1----:R-:W-:-:S06]  /*11530*/  FMUL.FTZ R9, R34, c[0x0][0x2ec] ;  /* 0x0000bb0022097a20 */ /* 0x002fcc0000410000 */
[----:B------:R1:W3:Y:S02]  /*11540*/  MUFU.TANH R36, R9 ;  /* 0x0000000900247308 */ /* 0x0002e40000002400 */
[----:B-1----:R-:W-:-:S06]  /*11550*/  FMUL.FTZ R9, R48, c[0x0][0x2ec] ;  /* 0x0000bb0030097a20 */ /* 0x002fcc0000410000 */
[----:B------:R1:W4:Y:S02]  /*11560*/  MUFU.TANH R34, R9 ;  /* 0x0000000900227308 */ /* 0x0003240000002400 */
        /* <DEDUP_REMOVED lines=11> */
[----:B------:R1:W-:Y:S01]  /*11620*/  MUFU.TANH R46, R9 ;  /* 0x00000009002e7308 */ /* 0x0003e20000002400 */
[-C--:B--2---:R-:W-:Y:S02]  /*11630*/  FFMA.FTZ R12, R54, -R222.reuse, R10 ;  /* 0x800000de360c7223 */ /* 0x084fe4000001000a */
[----:B---3--:R-:W-:Y:S02]  /*11640*/  FFMA.FTZ R10, R49, -R222, R36 ;  /* 0x800000de310a7223 */ /* 0x008fe40000010024 */
[----:B-1----:R-:W-:-:S04]  /*11650*/  FMUL.FTZ R9, R197, c[0x0][0x2ec] ;  /* 0x0000bb00c5097a20 */ /* 0x002fc80000410000 */
[----:B------:R1:W2:Y:S01]  /*11660*/  MUFU.TANH R37, R9 ;  /* 0x0000000900257308 */ /* 0x0002a20000002400 */
[----:B------:R-:W-:Y:S02]  /*11670*/  FFMA.FTZ R11, R51, -R222, R11 ;  /* 0x800000de330b7223 */ /* 0x000fe4000001000b */
[----:B-1----:R-:W-:-:S05]  /*11680*/  FMUL.FTZ R9, R251, c[0x0][0x2ec] ;  /* 0x0000bb00fb097a20 */ /* 0x002fca0000410000 */
[----:B------:R1:W3:Y:S01]  /*11690*/  MUFU.TANH R45, R9 ;  /* 0x00000009002d7308 */ /* 0x0002e20000002400 */
[----:B------:R-:W-:Y:S02]  /*116a0*/  FSEL R197, R12, -INF , !P0 ;  /* 0xff8000000cc57808 */ /* 0x000fe40004000000 */
[----:B------:R-:W-:Y:S02]  /*116b0*/  FSEL R204, R11, -INF , !P6 ;  /* 0xff8000000bcc7808 */ /* 0x000fe40007000000 */
[----:B------:R-:W-:Y:S01]  /*116c0*/  FSEL R54, R10, -INF , !P5 ;  /* 0xff8000000a367808 */ /* 0x000fe20006800000 */
[----:B-1----:R-:W-:-:S04]  /*116d0*/  FMUL.FTZ R9, R188, c[0x0][0x2ec] ;  /* 0x0000bb00bc097a20 */ /* 0x002fc80000410000 */
[----:B------:R4:W1:Y:S01]  /*116e0*/  MUFU.TANH R49, R9 ;  /* 0x0000000900317308 */ /* 0x0008620000002400 */
[C---:B------:R-:W-:Y:S02]  /*116f0*/  ISETP.GE.AND P0, PT, R8.reuse, R235, PT ;  /* 0x000000eb0800720c */ /* 0x040fe40003f06270 */
[C---:B------:R-:W-:Y:S02]  /*11700*/  ISETP.GE.AND P6, PT, R8.reuse, R234, PT ;  /* 0x000000ea0800720c */ /* 0x040fe40003fc6270 */
[----:B------:R-:W-:Y:S01]  /*11710*/  ISETP.GE.AND P5, PT, R8, R233, PT ;  /* 0x000000e90800720c */ /* 0x000fe20003fa6270 */
[----:B----4-:R-:W-:-:S05]  /*11720*/  FFMA.FTZ R9, R50, -R222, R34 ;  /* 0x800000de32097223 */ /* 0x010fca0000010022 */
        /* <DEDUP_REMOVED lines=11> */
[----:B------:R-:W-:-:S03]  /*117e0*/  FFMA.FTZ R11, R67, -R222, R40 ;  /* 0x800000de430b7223 */ /* 0x000fc60000010028 */
[----:B------:R-:W-:Y:S01]  /*117f0*/  MUFU.TANH R51, R34 ;  /* 0x0000002200337308 */ /* 0x000fe20000002400 */
[----:B------:R-:W-:Y:S02]  /*11800*/  FMUL.FTZ R12, R212, c[0x0][0x2ec] ;  /* 0x0000bb00d40c7a20 */ /* 0x000fe40000410000 */
[----:B----4-:R-:W-:-:S05]  /*11810*/  FMUL.FTZ R8, R243, c[0x0][0x2ec] ;  /* 0x0000bb00f3087a20 */ /* 0x010fca0000410000 */
[----:B------:R4:W-:Y:S01]  /*11820*/  MUFU.TANH R43, R10 ;  /* 0x0000000a002b7308 */ /* 0x0009e20000002400 */
[----:B------:R-:W-:Y:S01]  /*11830*/  FSEL R212, R9, -INF , !P5 ;  /* 0xff80000009d47808 */ /* 0x000fe20006800000 */
[----:B------:R-:W-:-:S06]  /*11840*/  FMUL.FTZ R9, R214, c[0x0][0x2ec] ;  /* 0x0000bb00d6097a20 */ /* 0x000fcc0000410000 */
[----:B------:R2:W1:Y:S01]  /*11850*/  MUFU.TANH R34, R8 ;  /* 0x0000000800227308 */ /* 0x0004620000002400 */
[----:B------:R-:W-:Y:S01]  /*11860*/  FSEL R243, R11, -INF , !P0 ;  /* 0xff8000000bf37808 */ /* 0x000fe20004000000 */
[-C--:B----4-:R-:W-:Y:S01]  /*11870*/  FFMA.FTZ R10, R64, -R222.reuse, R39 ;  /* 0x800000de400a7223 */ /* 0x090fe20000010027 */
        /* <DEDUP_REMOVED lines=14> */
[----:B------:R-:W-:-:S05]  /*11960*/  FFMA.FTZ R8, R60, -R222, R46 ;  /* 0x800000de3c087223 */ /* 0x000fca000001002e */
[----:B------:R-:W-:Y:S01]  /*11970*/  MUFU.TANH R39, R12 ;  /* 0x0000000c00277308 */ /* 0x000fe20000002400 */
[----:B--2---:R-:W-:-:S07]  /*11980*/  FMUL.FTZ R7, R100, c[0x0][0x2ec] ;  /* 0x0000bb0064077a20 */ /* 0x004fce0000410000 */
[----:B------:R2:W4:Y:S01]  /*11990*/  MUFU.TANH R12, R9 ;  /* 0x00000009000c7308 */ /* 0x0005220000002400 */
[----:B------:R-:W-:Y:S01]  /*119a0*/  IMAD.MOV.U32 R185, RZ, RZ, R213 ;  /* 0x000000ffffb97224 */ /* 0x000fe200078e00d5 */
[----:B------:R-:W-:-:S06]  /*119b0*/  FSEL R239, R10, -INF , !P0 ;  /* 0xff8000000aef7808 */ /* 0x000fcc0004000000 */
[----:B------:R3:W1:Y:S01]  /*119c0*/  MUFU.TANH R38, R7 ;  /* 0x0000000700267308 */ /* 0x0006620000002400 */
[----:B------:R-:W-:Y:S01]  /*119d0*/  FSEL R207, R8, -INF , !P5 ;  /* 0xff80000008cf7808 */ /* 0x000fe20006800000 */
[-C--:B--2---:R-:W-:Y:S01]  /*119e0*/  FFMA.FTZ R9, R63, -R222.reuse, R47 ;  /* 0x800000de3f097223 */ /* 0x084fe2000001002f */
[----:B------:R-:W-:Y:S01]  /*119f0*/  ISETP.GE.AND P0, PT, R6, R235, PT ;  /* 0x000000eb0600720c */ /* 0x000fe20003f06270 */
[----:B---3--:R-:W-:-:S03]  /*11a00*/  FFMA.FTZ R7, R57, -R222, R45 ;  /* 0x800000de39077223 */ /* 0x008fc6000001002d */
[----:B------:R-:W-:Y:S02]  /*11a10*/  FSEL R58, R9, -INF , !P6 ;  /* 0xff800000093a7808 */ /* 0x000fe40007000000 */
[C---:B------:R-:W-:Y:S02]  /*11a20*/  ISETP.GE.AND P6, PT, R6.reuse, R234, PT ;  /* 0x000000ea0600720c */ /* 0x040fe40003fc6270 */
[----:B------:R-:W-:Y:S02]  /*11a30*/  FSEL R213, R7, -INF , !P1 ;  /* 0xff80000007d57808 */ /* 0x000fe40004800000 */
[C---:B------:R-:W-:Y:S02]  /*11a40*/  ISETP.GE.AND P5, PT, R6.reuse, R233, PT ;  /* 0x000000e90600720c */ /* 0x040fe40003fa6270 */
[----:B------:R-:W-:Y:S01]  /*11a50*/  ISETP.GE.AND P1, PT, R6, R232, PT ;  /* 0x000000e80600720c */ /* 0x000fe20003f26270 */
[----:B------:R-:W-:Y:S01]  /*11a60*/  FMUL.FTZ R8, R102, c[0x0][0x2ec] ;  /* 0x0000bb0066087a20 */ /* 0x000fe20000410000 */
[----:B------:R-:W-:-:S02]  /*11a70*/  ISETP.LT.OR P0, PT, R6, R227, P0 ;  /* 0x000000e30600720c */ /* 0x000fc40000701670 */
[C---:B------:R-:W-:Y:S02]  /*11a80*/  ISETP.LT.OR P6, PT, R6.reuse, R226, P6 ;  /* 0x000000e20600720c */ /* 0x040fe400037c1670 */
[C---:B------:R-:W-:Y:S02]  /*11a90*/  ISETP.LT.OR P5, PT, R6.reuse, R225, P5 ;  /* 0x000000e10600720c */ /* 0x040fe40002fa1670 */
[----:B------:R-:W-:Y:S01]  /*11aa0*/  ISETP.LT.OR P1, PT, R6, R224, P1 ;  /* 0x000000e00600720c */ /* 0x000fe20000f21670 */
[----:B------:R-:W-:Y:S01]  /*11ab0*/  FMUL.FTZ R6, R103, c[0x0][0x2ec] ;  /* 0x0000bb0067067a20 */ /* 0x000fe20000410000 */
[----:B------:R2:W3:Y:S01]  /*11ac0*/  MUFU.TANH R36, R8 ;  /* 0x0000000800247308 */ /* 0x0004e20000002400 */
[-C--:B-1----:R-:W-:Y:S02]  /*11ad0*/  FFMA.FTZ R9, R65, -R222.reuse, R49 ;  /* 0x800000de41097223 */ /* 0x082fe40000010031 */
[----:B------:R-:W-:-:S05]  /*11ae0*/  FFMA.FTZ R7, R59, -R222, R34 ;  /* 0x800000de3b077223 */ /* 0x000fca0000010022 */
[----:B------:R4:W-:Y:S01]  /*11af0*/  MUFU.TANH R40, R6 ;  /* 0x0000000600287308 */ /* 0x0009e20000002400 */
[----:B------:R-:W-:Y:S02]  /*11b00*/  FMUL.FTZ R10, R237, c[0x0][0x2ec] ;  /* 0x0000bb00ed0a7a20 */ /* 0x000fe40000410000 */
[----:B--2---:R-:W-:Y:S01]  /*11b10*/  FFMA.FTZ R8, R62, -R222, R43 ;  /* 0x800000de3e087223 */ /* 0x004fe2000001002b */
[----:B------:R-:W-:-:S04]  /*11b20*/  FSEL R237, R9, -INF , !P0 ;  /* 0xff80000009ed7808 */ /* 0x000fc80004000000 */
[----:B------:R-:W-:Y:S01]  /*11b30*/  FSEL R251, R8, -INF , !P6 ;  /* 0xff80000008fb7808 */ /* 0x000fe20007000000 */
[----:B----4-:R-:W-:Y:S02]  /*11b40*/  FFMA.FTZ R6, R33, -R222, R12 ;  /* 0x800000de21067223 */ /* 0x010fe4000001000c */
[----:B------:R-:W-:Y:S01]  /*11b50*/  FMUL.FTZ R8, R210, c[0x0][0x2ec] ;  /* 0x0000bb00d2087a20 */ /* 0x000fe20000410000 */
[----:B------:R-:W-:Y:S02]  /*11b60*/  ISETP.GE.AND P0, PT, R5, R235, PT ;  /* 0x000000eb0500720c */ /* 0x000fe40003f06270 */
[----:B------:R-:W-:Y:S01]  /*11b70*/  FSEL R210, R6, -INF , !P1 ;  /* 0xff80000006d27808 */ /* 0x000fe20004800000 */
[----:B------:R-:W-:Y:S01]  /*11b80*/  FMUL.FTZ R6, R185, c[0x0][0x2ec] ;  /* 0x0000bb00b9067a20 */ /* 0x000fe20000410000 */
[----:B------:R-:W-:Y:S01]  /*11b90*/  FSEL R206, R7, -INF , !P5 ;  /* 0xff80000007ce7808 */ /* 0x000fe20006800000 */
[----:B------:R-:W-:Y:S01]  /*11ba0*/  FMUL.FTZ R11, R101, c[0x0][0x2ec] ;  /* 0x0000bb00650b7a20 */ /* 0x000fe20000410000 */
[C---:B------:R-:W-:Y:S01]  /*11bb0*/  ISETP.GE.AND P5, PT, R5.reuse, R233, PT ;  /* 0x000000e90500720c */ /* 0x040fe20003fa6270 */
[----:B------:R1:W-:Y:S01]  /*11bc0*/  MUFU.TANH R33, R8 ;  /* 0x0000000800217308 */ /* 0x0003e20000002400 */
[----:B------:R-:W-:-:S02]  /*11bd0*/  ISETP.GE.AND P6, PT, R5, R234, PT ;  /* 0x000000ea0500720c */ /* 0x000fc40003fc6270 */
[----:B------:R-:W-:Y:S01]  /*11be0*/  ISETP.LT.OR P0, PT, R5, R227, P0 ;  /* 0x000000e30500720c */ /* 0x000fe20000701670 */
[----:B------:R-:W-:Y:S01]  /*11bf0*/  FFMA.FTZ R7, R31, -R222, R50 ;  /* 0x800000de1f077223 */ /* 0x000fe20000010032 */
[----:B------:R-:W-:-:S03]  /*11c00*/  ISETP.GE.AND P1, PT, R5, R232, PT ;  /* 0x000000e80500720c */ /* 0x000fc60003f26270 */
[----:B------:R2:W-:Y:S01]  /*11c10*/  MUFU.TANH R9, R6 ;  /* 0x0000000600097308 */ /* 0x0005e20000002400 */
[C---:B------:R-:W-:Y:S01]  /*11c20*/  ISETP.LT.OR P5, PT, R5.reuse, R225, P5 ;  /* 0x000000e10500720c */ /* 0x040fe20002fa1670 */
[----:B------:R-:W-:Y:S01]  /*11c30*/  IMAD.MOV.U32 R185, RZ, RZ, R236 ;  /* 0x000000ffffb97224 */ /* 0x000fe200078e00ec */
[----:B------:R-:W-:Y:S01]  /*11c40*/  ISETP.LT.OR P6, PT, R5, R226, P6 ;  /* 0x000000e20500720c */ /* 0x000fe200037c1670 */
[----:B-1----:R-:W-:-:S04]  /*11c50*/  FFMA.FTZ R8, R32, -R222, R51 ;  /* 0x800000de20087223 */ /* 0x002fc80000010033 */
[----:B------:R-:W-:Y:S01]  /*11c60*/  MUFU.TANH R45, R11 ;  /* 0x0000000b002d7308 */ /* 0x000fe20000002400 */
[----:B------:R-:W-:Y:S01]  /*11c70*/  ISETP.LT.OR P1, PT, R5, R224, P1 ;  /* 0x000000e00500720c */ /* 0x000fe20000f21670 */
[----:B--2---:R-:W-:-:S06]  /*11c80*/  FFMA.FTZ R6, R30, -R222, R39 ;  /* 0x800000de1e067223 */ /* 0x004fcc0000010027 */
[----:B------:R1:W2:Y:S01]  /*11c90*/  MUFU.TANH R12, R10 ;  /* 0x0000000a000c7308 */ /* 0x0002a20000002400 */
[----:B------:R-:W-:Y:S01]  /*11ca0*/  FSEL R236, R8, -INF , !P0 ;  /* 0xff80000008ec7808 */ /* 0x000fe20004000000 */
[-C--:B------:R-:W-:Y:S01]  /*11cb0*/  FFMA.FTZ R5, R29, -R222.reuse, R37 ;  /* 0x800000de1d057223 */ /* 0x080fe20000010025 */
[----:B------:R-:W-:Y:S02]  /*11cc0*/  ISETP.GE.AND P0, PT, R4, R235, PT ;  /* 0x000000eb0400720c */ /* 0x000fe40003f06270 */
[----:B------:R-:W-:Y:S01]  /*11cd0*/  FSEL R203, R6, -INF , !P5 ;  /* 0xff80000006cb7808 */ /* 0x000fe20006800000 */
[----:B------:R-:W-:Y:S01]  /*11ce0*/  FMUL.FTZ R6, R192, c[0x0][0x2ec] ;  /* 0x0000bb00c0067a20 */ /* 0x000fe20000410000 */
[----:B------:R-:W-:Y:S01]  /*11cf0*/  ISETP.LT.OR P0, PT, R4, R227, P0 ;  /* 0x000000e30400720c */ /* 0x000fe20000701670 */
[----:B------:R-:W-:Y:S01]  /*11d00*/  IMAD.MOV.U32 R187, RZ, RZ, R208 ;  /* 0x000000ffffbb7224 */ /* 0x000fe200078e00d0 */
[----:B------:R-:W-:Y:S01]  /*11d10*/  FSEL R208, R5, -INF , !P1 ;  /* 0xff80000005d07808 */ /* 0x000fe20004800000 */
[----:B------:R3:W-:Y:S01]  /*11d20*/  MUFU.TANH R29, R6 ;  /* 0x00000006001d7308 */ /* 0x0007e20000002400 */
[----:B-1----:R-:W-:Y:S01]  /*11d30*/  FMUL.FTZ R10, R247, c[0x0][0x2ec] ;  /* 0x0000bb00f70a7a20 */ /* 0x002fe20000410000 */
[----:B------:R-:W-:Y:S01]  /*11d40*/  FSEL R247, R7, -INF , !P6 ;  /* 0xff80000007f77808 */ /* 0x000fe20007000000 */
[----:B------:R-:W-:Y:S01]  /*11d50*/  FFMA.FTZ R7, R28, -R222, R38 ;  /* 0x800000de1c077223 */ /* 0x000fe20000010026 */
[----:B------:R-:W-:-:S04]  /*11d60*/  ISETP.GE.AND P6, PT, R4, R234, PT ;  /* 0x000000ea0400720c */ /* 0x000fc80003fc6270 */
[----:B------:R-:W1:Y:S01]  /*11d70*/  MUFU.TANH R11, R10 ;  /* 0x0000000a000b7308 */ /* 0x000e620000002400 */
[C---:B------:R-:W-:Y:S02]  /*11d80*/  ISETP.GE.AND P5, PT, R4.reuse, R233, PT ;  /* 0x000000e90400720c */ /* 0x040fe40003fa6270 */
[C---:B------:R-:W-:Y:S02]  /*11d90*/  ISETP.GE.AND P1, PT, R4.reuse, R232, PT ;  /* 0x000000e80400720c */ /* 0x040fe40003f26270 */
[----:B------:R-:W-:Y:S01]  /*11da0*/  ISETP.LT.OR P6, PT, R4, R226, P6 ;  /* 0x000000e20400720c */ /* 0x000fe200037c1670 */
[-C--:B---3--:R-:W-:Y:S01]  /*11db0*/  FFMA.FTZ R6, R27, -R222.reuse, R36 ;  /* 0x800000de1b067223 */ /* 0x088fe20000010024 */
[----:B------:R-:W-:Y:S01]  /*11dc0*/  FSEL R46, R7, -INF , !P0 ;  /* 0xff800000072e7808 */ /* 0x000fe20004000000 */
[----:B------:R-:W-:Y:S01]  /*11dd0*/  FMUL.FTZ R7, R194, c[0x0][0x2ec] ;  /* 0x0000bb00c2077a20 */ /* 0x000fe20000410000 */
[----:B------:R-:W-:Y:S01]  /*11de0*/  ISETP.GE.AND P0, PT, R3, R235, PT ;  /* 0x000000eb0300720c */ /* 0x000fe20003f06270 */
[----:B--2---:R-:W-:Y:S01]  /*11df0*/  FFMA.FTZ R5, R26, -R222, R12 ;  /* 0x800000de1a057223 */ /* 0x004fe2000001000c */
[----:B------:R-:W-:-:S02]  /*11e00*/  ISETP.LT.OR P5, PT, R4, R225, P5 ;  /* 0x000000e10400720c */ /* 0x000fc40002fa1670 */
[----:B------:R-:W-:Y:S01]  /*11e10*/  ISETP.LT.OR P1, PT, R4, R224, P1 ;  /* 0x000000e00400720c */ /* 0x000fe20000f21670 */
[-C--:B------:R-:W-:Y:S01]  /*11e20*/  FFMA.FTZ R4, R25, -R222.reuse, R9 ;  /* 0x800000de19047223 */ /* 0x080fe20000010009 */
[----:B------:R-:W-:Y:S01]  /*11e30*/  FSEL R49, R6, -INF , !P6 ;  /* 0xff80000006317808 */ /* 0x000fe20007000000 */
[----:B------:R-:W-:Y:S01]  /*11e40*/  FFMA.FTZ R6, R24, -R222, R45 ;  /* 0x800000de18067223 */ /* 0x000fe2000001002d */
[----:B------:R2:W3:Y:S01]  /*11e50*/  MUFU.TANH R10, R7 ;  /* 0x00000007000a7308 */ /* 0x0004e20000002400 */
[----:B------:R-:W-:Y:S01]  /*11e60*/  ISETP.LT.OR P0, PT, R3, R227, P0 ;  /* 0x000000e30300720c */ /* 0x000fe20000701670 */
[----:B------:R-:W-:Y:S01]  /*11e70*/  FMUL.FTZ R8, R193, c[0x0][0x2ec] ;  /* 0x0000bb00c1087a20 */ /* 0x000fe20000410000 */
[----:B------:R-:W-:Y:S02]  /*11e80*/  ISETP.GE.AND P6, PT, R3, R234, PT ;  /* 0x000000ea0300720c */ /* 0x000fe40003fc6270 */
[----:B------:R-:W-:Y:S02]  /*11e90*/  FSEL R65, R5, -INF , !P5 ;  /* 0xff80000005417808 */ /* 0x000fe40006800000 */
[----:B------:R-:W-:Y:S01]  /*11ea0*/  FSEL R67, R4, -INF , !P1 ;  /* 0xff80000004437808 */ /* 0x000fe20004800000 */
[----:B------:R-:W-:Y:S01]  /*11eb0*/  FMUL.FTZ R4, R187, c[0x0][0x2ec] ;  /* 0x0000bb00bb047a20 */ /* 0x000fe20000410000 */
[----:B------:R-:W-:Y:S01]  /*11ec0*/  FSEL R34, R6, -INF , !P0 ;  /* 0xff80000006227808 */ /* 0x000fe20004000000 */
[----:B------:R4:W-:Y:S01]  /*11ed0*/  MUFU.TANH R12, R8 ;  /* 0x00000008000c7308 */ /* 0x0009e20000002400 */
[C---:B------:R-:W-:Y:S01]  /*11ee0*/  ISETP.GE.AND P5, PT, R3.reuse, R233, PT ;  /* 0x000000e90300720c */ /* 0x040fe20003fa6270 */
[----:B--2---:R-:W-:Y:S01]  /*11ef0*/  FMUL.FTZ R7, R252, c[0x0][0x2ec] ;  /* 0x0000bb00fc077a20 */ /* 0x004fe20000410000 */
[----:B------:R-:W-:Y:S01]  /*11f00*/  ISETP.GE.AND P1, PT, R3, R232, PT ;  /* 0x000000e80300720c */ /* 0x000fe20003f26270 */
[----:B------:R-:W-:-:S04]  /*11f10*/  FFMA.FTZ R5, R23, -R222, R40 ;  /* 0x800000de17057223 */ /* 0x000fc80000010028 */
[----:B------:R2:W2:Y:S01]  /*11f20*/  MUFU.TANH R6, R7 ;  /* 0x0000000700067308 */ /* 0x0004a20000002400 */
[C---:B------:R-:W-:Y:S02]  /*11f30*/  ISETP.LT.OR P6, PT, R3.reuse, R226, P6 ;  /* 0x000000e20300720c */ /* 0x040fe400037c1670 */
[C---:B------:R-:W-:Y:S02]  /*11f40*/  ISETP.LT.OR P5, PT, R3.reuse, R225, P5 ;  /* 0x000000e10300720c */ /* 0x040fe40002fa1670 */
[----:B------:R-:W-:Y:S01]  /*11f50*/  ISETP.LT.OR P1, PT, R3, R224, P1 ;  /* 0x000000e00300720c */ /* 0x000fe20000f21670 */
[-C--:B-1----:R-:W-:Y:S01]  /*11f60*/  FFMA.FTZ R3, R21, -R222.reuse, R11 ;  /* 0x800000de15037223 */ /* 0x082fe2000001000b */
[----:B------:R-:W-:Y:S01]  /*11f70*/  ISETP.GE.AND P0, PT, R2, R235, PT ;  /* 0x000000eb0200720c */ /* 0x000fe20003f06270 */
[----:B------:R1:W1:Y:S01]  /*11f80*/  MUFU.TANH R9, R4 ;  /* 0x0000000400097308 */ /* 0x0002620000002400 */
[----:B------:R-:W-:Y:S01]  /*11f90*/  FSEL R43, R5, -INF , !P6 ;  /* 0xff800000052b7808 */ /* 0x000fe20007000000 */
[----:B------:R-:W-:Y:S01]  /*11fa0*/  FFMA.FTZ R5, R20, -R222, R29 ;  /* 0x800000de14057223 */ /* 0x000fe2000001001d */
[----:B------:R-:W-:-:S02]  /*11fb0*/  ISETP.GE.AND P6, PT, R2, R234, PT ;  /* 0x000000ea0200720c */ /* 0x000fc40003fc6270 */
[C---:B------:R-:W-:Y:S01]  /*11fc0*/  ISETP.LT.OR P0, PT, R2.reuse, R227, P0 ;  /* 0x000000e30200720c */ /* 0x040fe20000701670 */
[----:B----4-:R-:W-:Y:S01]  /*11fd0*/  FMUL.FTZ R8, R195, c[0x0][0x2ec] ;  /* 0x0000bb00c3087a20 */ /* 0x010fe20000410000 */
[----:B------:R-:W-:Y:S01]  /*11fe0*/  FSEL R3, R3, -INF , !P1 ;  /* 0xff80000003037808 */ /* 0x000fe20004800000 */
[----:B--2---:R-:W-:Y:S01]  /*11ff0*/  FMUL.FTZ R7, R185, c[0x0][0x2ec] ;  /* 0x0000bb00b9077a20 */ /* 0x004fe20000410000 */
[----:B------:R-:W-:Y:S01]  /*12000*/  ISETP.GE.AND P1, PT, R2, R232, PT ;  /* 0x000000e80200720c */ /* 0x000fe20003f26270 */
[----:B-1----:R-:W-:Y:S01]  /*12010*/  FFMA.FTZ R4, R22, -R222, R33 ;  /* 0x800000de16047223 */ /* 0x002fe20000010021 */
        /* <DEDUP_REMOVED lines=9> */
[-C--:B------:R-:W-:Y:S01]  /*120b0*/  FFMA.FTZ R2, R17, -R222.reuse, R6 ;  /* 0x800000de11027223 */ /* 0x080fe20000010006 */
[----:B------:R-:W-:Y:S01]  /*120c0*/  FSEL R59, R4, -INF , !P6 ;  /* 0xff800000043b7808 */ /* 0x000fe20007000000 */
[----:B------:R-:W1:Y:S01]  /*120d0*/  MUFU.TANH R8, R8 ;  /* 0x0000000800087308 */ /* 0x000e620000002400 */
[----:B------:R-:W-:Y:S01]  /*120e0*/  FFMA.FTZ R6, R16, -R222, R12 ;  /* 0x800000de10067223 */ /* 0x000fe2000001000c */
[----:B------:R-:W-:Y:S01]  /*120f0*/  ISETP.LT.OR P0, PT, R0, R227, P0 ;  /* 0x000000e30000720c */ /* 0x000fe20000701670 */
[----:B------:R2:W-:Y:S05]  /*12100*/  STL [R1+0xc], R3 ;  /* 0x00000c0301007387 */ /* 0x0005ea0000100800 */
[----:B------:R-:W3:Y:S01]  /*12110*/  MUFU.TANH R7, R7 ;  /* 0x0000000700077308 */ /* 0x000ee20000002400 */
[----:B------:R-:W-:-:S07]  /*12120*/  FSEL R57, R6, -INF , !P0 ;  /* 0xff80000006397808 */ /* 0x000fce0004000000 */
[----:B------:R-:W4:Y:S01]  /*12130*/  MUFU.TANH R4, R11 ;  /* 0x0000000b00047308 */ /* 0x000f220000002400 */
[----:B------:R-:W-:Y:S02]  /*12140*/  ISETP.GT.AND P0, PT, R240, R246, PT ;  /* 0x000000f6f000720c */ /* 0x000fe40003f04270 */
[----:B------:R-:W-:Y:S02]  /*12150*/  FSEL R31, R2, -INF , !P1 ;  /* 0xff800000021f7808 */ /* 0x000fe40004800000 */
[----:B------:R-:W-:Y:S01]  /*12160*/  ISETP.GE.AND P6, PT, R0, R234, PT ;  /* 0x000000ea0000720c */ /* 0x000fe20003fc6270 */
[----:B--2---:R-:W-:Y:S01]  /*12170*/  FFMA.FTZ R3, R18, -R222, R9 ;  /* 0x800000de12037223 */ /* 0x004fe20000010009 */
[----:B------:R-:W-:-:S04]  /*12180*/  ISETP.GE.AND P1, PT, R0, R232, PT ;  /* 0x000000e80000720c */ /* 0x000fc80003f26270 */
[----:B------:R-:W-:Y:S02]  /*12190*/  FSEL R250, R3, -INF , !P5 ;  /* 0xff80000003fa7808 */ /* 0x000fe40006800000 */
[C---:B------:R-:W-:Y:S01]  /*121a0*/  ISETP.GE.AND P5, PT, R0.reuse, R233, PT ;  /* 0x000000e90000720c */ /* 0x040fe20003fa6270 */
[----:B-1----:R-:W-:Y:S01]  /*121b0*/  FFMA.FTZ R3, R15, -R222, R8 ;  /* 0x800000de0f037223 */ /* 0x002fe20000010008 */
[----:B------:R-:W-:Y:S01]  /*121c0*/  ISETP.LT.OR P6, PT, R0, R226, P6 ;  /* 0x000000e20000720c */ /* 0x000fe200037c1670 */
[----:B---3--:R-:W-:Y:S01]  /*121d0*/  FFMA.FTZ R2, R14, -R222, R7 ;  /* 0x800000de0e027223 */ /* 0x008fe20000010007 */
[C---:B------:R-:W-:Y:S02]  /*121e0*/  ISETP.LT.OR P5, PT, R0.reuse, R225, P5 ;  /* 0x000000e10000720c */ /* 0x040fe40002fa1670 */
[----:B------:R-:W-:Y:S01]  /*121f0*/  ISETP.LT.OR P1, PT, R0, R224, P1 ;  /* 0x000000e00000720c */ /* 0x000fe20000f21670 */
[----:B----4-:R-:W-:Y:S01]  /*12200*/  FFMA.FTZ R0, R13, -R222, R4 ;  /* 0x800000de0d007223 */ /* 0x010fe20000010004 */
[----:B------:R-:W-:-:S02]  /*12210*/  FSEL R62, R3, -INF , !P6 ;  /* 0xff800000033e7808 */ /* 0x000fc40007000000 */
[----:B------:R-:W-:Y:S02]  /*12220*/  FSEL R246, R2, -INF , !P5 ;  /* 0xff80000002f67808 */ /* 0x000fe40006800000 */
[----:B------:R-:W-:Y:S01]  /*12230*/  FSEL R40, R0, -INF , !P1 ;  /* 0xff80000000287808 */ /* 0x000fe20004800000 */
[----:B------:R-:W-:Y:S05]  /*12240*/  @!P0 BRA `(.L_x_1005) ;  /* 0x000003d000008947 */ /* 0x000fea0003800000 */
[----:B------:R-:W2:Y:S04]  /*12250*/  LDL.64 R104, [R1+0x40] ;  /* 0x0000400001687983 */ /* 0x000ea80000100a00 */
[----:B------:R-:W3:Y:S04]  /*12260*/  LDL.LU R185, [R1+0x28] ;  /* 0x0000280001b97983 */ /* 0x000ee80000300800 */
[----:B------:R-:W4:Y:S01]  /*12270*/  LDL.64 R108, [R1+0x48] ;  /* 0x00004800016c7983 */ /* 0x000f220000100a00 */
[----:B------:R-:W-:Y:S03]  /*12280*/  BSSY B0, `(.L_x_1006) ;  /* 0x0000038000007945 */ /* 0x000fe60003800000 */
[----:B------:R1:W-:Y:S04]  /*12290*/  @P4 STS [R223+0x6000], RZ ;  /* 0x006000ffdf004388 */ /* 0x0003e80000000800 */
[----:B------:R1:W-:Y:S04]  /*122a0*/  @P4 STS [R223+0x6004], RZ ;  /* 0x006004ffdf004388 */ /* 0x0003e80000000800 */
[----:B------:R1:W-:Y:S01]  /*122b0*/  @P4 STS.64 [R223+0x6008], RZ ;  /* 0x006008ffdf004388 */ /* 0x0003e20000000a00 */
[----:B---3--:R-:W-:-:S04]  /*122c0*/  IADD3 R0, R185, -0x4, RZ ;  /* 0xfffffffcb9007810 */ /* 0x008fc80007ffe0ff */
[----:B------:R-:W-:Y:S01]  /*122d0*/  SHF.R.S32.HI R4, RZ, 0x1f, R0 ;  /* 0x0000001fff047819 */ /* 0x000fe20000011400 */
[----:B------:R-:W-:-:S04]  /*122e0*/  IMAD.WIDE.U32 R2, R0, c[0x0][0x198], RZ ;  /* 0x0000660000027a25 */ /* 0x000fc800078e00ff */
[----:B------:R-:W-:-:S04]  /*122f0*/  IMAD R4, R4, c[0x0][0x198], RZ ;  /* 0x0000660004047a24 */ /* 0x000fc800078e02ff */
[----:B------:R-:W-:Y:S01]  /*12300*/  IMAD R4, R0, c[0x0][0x19c], R4 ;  /* 0x0000670000047a24 */ /* 0x000fe200078e0204 */
[----:B----4-:R-:W-:-:S03]  /*12310*/  LEA R0, P0, R2, R108, 0x6 ;  /* 0x0000006c02007211 */ /* 0x010fc600078030ff */
[----:B------:R-:W-:Y:S01]  /*12320*/  IMAD.IADD R3, R3, 0x1, R4 ;  /* 0x0000000103037824 */ /* 0x000fe200078e0204 */
[C---:B------:R-:W-:Y:S02]  /*12330*/  @!P4 LEA R12, P5, R0.reuse, c[0x0][0x168], 0x1 ;  /* 0x00005a00000cca11 */ /* 0x040fe400078a08ff */
[----:B------:R-:W-:Y:S02]  /*12340*/  @!P2 LEA R6, P1, R0, c[0x0][0x168], 0x1 ;  /* 0x00005a000006aa11 */ /* 0x000fe400078208ff */
[----:B--2---:R-:W-:Y:S02]  /*12350*/  LEA.HI.X R3, R2, R105, R3, 0x6, P0 ;  /* 0x0000006902037211 */ /* 0x004fe400000f3403 */
        /* <DEDUP_REMOVED lines=42> */
.L_x_1007:
[----:B------:R-:W-:Y:S05]  /*12600*/  BSYNC B0 ;  /* 0x0000000000007941 */ /* 0x000fea0003800000 */
.L_x_1006:
[----:B------:R-:W0:Y:S02]  /*12610*/  LDGDEPBAR ;  /* 0x00000000000079af */ /* 0x000e240000000000 */
.L_x_1005:
[----:B------:R-:W2:Y:S04]  /*12620*/  LDL.LU R2, [R1+0x20] ;  /* 0x0000200001027983 */ /* 0x000ea80000300800 */
[----:B------:R-:W3:Y:S04]  /*12630*/  LDL.LU R0, [R1+0x1c] ;  /* 0x00001c0001007983 */ /* 0x000ee80000300800 */
[----:B-1----:R-:W4:Y:S04]  /*12640*/  LDL.LU R10, [R1+0x4] ;  /* 0x00000400010a7983 */ /* 0x002f280000300800 */
[----:B------:R-:W4:Y:S01]  /*12650*/  LDL.LU R9, [R1+0x8] ;  /* 0x0000080001097983 */ /* 0x000f220000300800 */
[----:B------:R-:W-:-:S02]  /*12660*/  MOV R28, R186 ;  /* 0x000000ba001c7202 */ /* 0x000fc40000000f00 */
[----:B------:R-:W-:Y:S01]  /*12670*/  MOV R29, R184 ;  /* 0x000000b8001d7202 */ /* 0x000fe20000000f00 */
[----:B------:R1:W-:Y:S04]  /*12680*/  STL [R1+0x78], R220 ;  /* 0x000078dc01007387 */ /* 0x0003e80000100800 */
[----:B------:R-:W-:Y:S04]  /*12690*/  LDSM.16.MT88.4 R20, [R216+0x9000] ;  /* 0x00900000d814783b */ /* 0x000fe80000004200 */
[----:B------:R-:W-:Y:S04]  /*126a0*/  LDSM.16.MT88.4 R16, [R218+0x9000] ;  /* 0x00900000da10783b */ /* 0x000fe80000004200 */
[----:B------:R-:W-:Y:S04]  /*126b0*/  LDSM.16.MT88.4 R24, [R216+0xa000] ;  /* 0x00a00000d818783b */ /* 0x000fe80000004200 */
[----:B------:R-:W-:Y:S04]  /*126c0*/  LDSM.16.MT88.4 R12, [R218+0xa000] ;  /* 0x00a00000da0c783b */ /* 0x000fe80000004200 */
[----:B------:R-:W-:Y:S04]  /*126d0*/  LDSM.16.MT88.4 R36, [R218+0xb000] ;  /* 0x00b00000da24783b */ /* 0x000fe80000004200 */
[----:B-1----:R-:W4:Y:S04]  /*126e0*/  LDL.LU R220, [R1+0xc] ;  /* 0x00000c0001dc7983 */ /* 0x002f280000300800 */
[----:B------:R-:W-:Y:S04]  /*126f0*/  STL [R1+0x74], R219 ;  /* 0x000074db01007387 */ /* 0x000fe80000100800 */
[----:B------:R1:W-:Y:S04]  /*12700*/  STL [R1+0x70], R217 ;  /* 0x000070d901007387 */ /* 0x0003e80000100800 */
[----:B-1----:R-:W4:Y:S01]  /*12710*/  LDL.LU R217, [R1+0x14] ;  /* 0x0000140001d97983 */ /* 0x002f220000300800 */
[----:B--2---:R-:W-:Y:S01]  /*12720*/  MOV R6, R2 ;  /* 0x0000000200067202 */ /* 0x004fe20000000f00 */
[----:B---3--:R-:W-:Y:S01]  /*12730*/  IMAD.MOV.U32 R7, RZ, RZ, R0 ;  /* 0x000000ffff077224 */ /* 0x008fe200078e0000 */
[----:B----4-:R-:W-:-:S04]  /*12740*/  FMNMX.FTZ R0, R10, R55, !PT ;  /* 0x000000370a007209 */ /* 0x010fc80007810000 */
        /* <DEDUP_REMOVED lines=32> */
[----:B------:R-:W2:Y:S01]  /*12950*/  SHFL.BFLY PT, R2, R0, 0x2, 0x1f ;  /* 0x0c401f0000027f89 */ /* 0x000ea200000e0000 */
[----:B-1----:R-:W-:-:S05]  /*12960*/  FMNMX.FTZ R103, R103, R3, !PT ;  /* 0x0000000367677209 */ /* 0x002fca0007810000 */
[----:B------:R-:W1:Y:S01]  /*12970*/  SHFL.BFLY PT, R3, R103, 0x1, 0x1f ;  /* 0x0c201f0067037f89 */ /* 0x000e6200000e0000 */
[----:B--2---:R-:W-:-:S05]  /*12980*/  FMNMX.FTZ R0, R0, R2, !PT ;  /* 0x0000000200007209 */ /* 0x004fca0007810000 */
[----:B------:R-:W2:Y:S01]  /*12990*/  SHFL.BFLY PT, R102, R0, 0x1, 0x1f ;  /* 0x0c201f0000667f89 */ /* 0x000ea200000e0000 */
[----:B-1----:R-:W-:-:S04]  /*129a0*/  FMNMX.FTZ R103, R103, R3, !PT ;  /* 0x0000000367677209 */ /* 0x002fc80007810000 */
[C---:B------:R-:W-:Y:S01]  /*129b0*/  FSETP.NEU.FTZ.AND P1, PT, R103.reuse, -INF , PT ;  /* 0xff8000006700780b */ /* 0x040fe20003f3d000 */
[----:B------:R-:W-:-:S05]  /*129c0*/  FMUL.FTZ R8, R103, c[0x0][0x23c] ;  /* 0x00008f0067087a20 */ /* 0x000fca0000410000 */
[----:B------:R-:W-:Y:S02]  /*129d0*/  FSEL R8, R8, RZ, P1 ;  /* 0x000000ff08087208 */ /* 0x000fe40000800000 */
[----:B--2---:R-:W-:-:S03]  /*129e0*/  FMNMX.FTZ R102, R0, R102, !PT ;  /* 0x0000006600667209 */ /* 0x004fc60007810000 */
[----:B------:R-:W-:-:S04]  /*129f0*/  FFMA.FTZ R0, R52, c[0x0][0x23c], -R8 ;  /* 0x00008f0034007a23 */ /* 0x000fc80000010808 */
[----:B------:R1:W-:Y:S01]  /*12a00*/  MUFU.EX2 R60, R0 ;  /* 0x00000000003c7308 */ /* 0x0003e20000000800 */
[C---:B------:R-:W-:Y:S01]  /*12a10*/  FMUL.FTZ R3, R102.reuse, c[0x0][0x23c] ;  /* 0x00008f0066037a20 */ /* 0x040fe20000410000 */
[----:B------:R-:W-:-:S04]  /*12a20*/  FSETP.NEU.FTZ.AND P0, PT, R102, -INF , PT ;  /* 0xff8000006600780b */ /* 0x000fc80003f1d000 */
[----:B------:R-:W-:Y:S01]  /*12a30*/  FSEL R3, R3, RZ, P0 ;  /* 0x000000ff03037208 */ /* 0x000fe20000000000 */
[----:B-1----:R-:W-:-:S04]  /*12a40*/  FFMA.FTZ R0, R41, c[0x0][0x23c], -R8 ;  /* 0x00008f0029007a23 */ /* 0x002fc80000010808 */
[----:B------:R1:W-:Y:S02]  /*12a50*/  MUFU.EX2 R11, R0 ;  /* 0x00000000000b7308 */ /* 0x0003e40000000800 */
[----:B-1----:R-:W-:-:S06]  /*12a60*/  FFMA.FTZ R0, R35, c[0x0][0x23c], -R8 ;  /* 0x00008f0023007a23 */ /* 0x002fcc0000010808 */
[----:B------:R1:W2:Y:S02]  /*12a70*/  MUFU.EX2 R63, R0 ;  /* 0x00000000003f7308 */ /* 0x0002a40000000800 */
[----:B-1----:R-:W-:Y:S02]  /*12a80*/  FFMA.FTZ R0, R56, c[0x0][0x23c], -R3 ;  /* 0x00008f0038007a23 */ /* 0x002fe40000010803 */
[----:B------:R-:W3:Y:S01]  /*12a90*/  LDL.LU R56, [R1+0x10] ;  /* 0x0000100001387983 */ /* 0x000ee20000300800 */
[----:B------:R-:W-:-:S03]  /*12aa0*/  FFMA.FTZ R2, R55, c[0x0][0x23c], -R8 ;  /* 0x00008f0037027a23 */ /* 0x000fc60000010808 */
[----:B------:R1:W-:Y:S08]  /*12ab0*/  MUFU.EX2 R32, R0 ;  /* 0x0000000000207308 */ /* 0x0003f00000000800 */
[----:B------:R4:W-:Y:S01]  /*12ac0*/  MUFU.EX2 R50, R2 ;  /* 0x0000000200327308 */ /* 0x0009e20000000800 */
[----:B-1----:R-:W-:Y:S01]  /*12ad0*/  FFMA.FTZ R0, R53, c[0x0][0x23c], -R3 ;  /* 0x00008f0035007a23 */ /* 0x002fe20000010803 */
[----:B----4-:R-:W-:-:S06]  /*12ae0*/  FMNMX.FTZ R2, R217, R245, !PT ;  /* 0x000000f5d9027209 */ /* 0x010fcc0007810000 */
[----:B------:R-:W-:Y:S01]  /*12af0*/  MUFU.EX2 R66, R0 ;  /* 0x0000000000427308 */ /* 0x000fe20000000800 */
[----:B------:R-:W-:-:S04]  /*12b00*/  FMNMX.FTZ R2, R241, R2, !PT ;  /* 0x00000002f1027209 */ /* 0x000fc80007810000 */
[----:B------:R-:W-:Y:S01]  /*12b10*/  FMNMX.FTZ R4, R200, R2, !PT ;  /* 0x00000002c8047209 */ /* 0x000fe20007810000 */
[----:B------:R-:W-:-:S03]  /*12b20*/  FFMA.FTZ R2, R44, c[0x0][0x23c], -R3 ;  /* 0x00008f002c027a23 */ /* 0x000fc60000010803 */
[----:B------:R-:W-:Y:S01]  /*12b30*/  FMNMX.FTZ R4, R196, R4, !PT ;  /* 0x00000004c4047209 */ /* 0x000fe20007810000 */
[----:B------:R-:W-:Y:S01]  /*12b40*/  MUFU.EX2 R64, R2 ;  /* 0x0000000200407308 */ /* 0x000fe20000000800 */
[----:B------:R-:W-:Y:S02]  /*12b50*/  FSEL R5, R103, RZ, P1 ;  /* 0x000000ff67057208 */ /* 0x000fe40000800000 */
[----:B------:R-:W-:-:S03]  /*12b60*/  FMNMX.FTZ R4, R242, R4, !PT ;  /* 0x00000004f2047209 */ /* 0x000fc60007810000 */
[----:B------:R-:W-:Y:S01]  /*12b70*/  FADD.FTZ R5, R10, -R5 ;  /* 0x800000050a057221 */ /* 0x000fe20000010000 */
[----:B------:R-:W-:-:S03]  /*12b80*/  FMNMX.FTZ R4, R238, R4, !PT ;  /* 0x00000004ee047209 */ /* 0x000fc60007810000 */
[----:B------:R-:W-:Y:S01]  /*12b90*/  FMUL.FTZ R101, R5, c[0x0][0x23c] ;  /* 0x00008f0005657a20 */ /* 0x000fe20000410000 */
[----:B------:R-:W-:Y:S02]  /*12ba0*/  FMNMX.FTZ R4, R215, R4, !PT ;  /* 0x00000004d7047209 */ /* 0x000fe40007810000 */
[----:B------:R-:W-:Y:S02]  /*12bb0*/  MOV R52, R46 ;  /* 0x0000002e00347202 */ /* 0x000fe40000000f00 */
[----:B------:R-:W-:Y:S01]  /*12bc0*/  LDSM.16.MT88.4 R44, [R216+0xb000] ;  /* 0x00b00000d82c783b */ /* 0x000fe20000004200 */
[----:B------:R-:W1:Y:S01]  /*12bd0*/  MUFU.EX2 R101, R101 ;  /* 0x0000006500657308 */ /* 0x000e620000000800 */
[----:B------:R-:W-:Y:S02]  /*12be0*/  MOV R51, R7 ;  /* 0x0000000700337202 */ /* 0x000fe40000000f00 */
[----:B------:R-:W-:Y:S02]  /*12bf0*/  MOV R55, R6 ;  /* 0x0000000600377202 */ /* 0x000fe40000000f00 */
[----:B--2---:R-:W-:Y:S01]  /*12c00*/  F2FP.PACK_AB R6, R63, R11 ;  /* 0x0000000b3f06723e */ /* 0x004fe200000000ff */
[----:B-1----:R-:W-:-:S02]  /*12c10*/  FMUL.FTZ R120, R120, R101 ;  /* 0x0000006578787220 */ /* 0x002fc40000410000 */
        /* <DEDUP_REMOVED lines=23> */
[----:B---3--:R-:W-:-:S04]  /*12d90*/  FMNMX.FTZ R0, R56, R249, !PT ;  /* 0x000000f938007209 */ /* 0x008fc80007810000 */
[----:B------:R-:W-:-:S04]  /*12da0*/  FMNMX.FTZ R0, R244, R0, !PT ;  /* 0x00000000f4007209 */ /* 0x000fc80007810000 */
[----:B------:R-:W-:Y:S01]  /*12db0*/  FMNMX.FTZ R2, R201, R0, !PT ;  /* 0x00000000c9027209 */ /* 0x000fe20007810000 */
[----:B------:R-:W-:-:S03]  /*12dc0*/  FFMA.FTZ R0, R42, c[0x0][0x23c], -R3 ;  /* 0x00008f002a007a23 */ /* 0x000fc60000010803 */
[----:B------:R-:W-:Y:S01]  /*12dd0*/  FMNMX.FTZ R2, R198, R2, !PT ;  /* 0x00000002c6027209 */ /* 0x000fe20007810000 */
[----:B------:R1:W-:Y:S03]  /*12de0*/  MUFU.EX2 R41, R0 ;  /* 0x0000000000297308 */ /* 0x0003e60000000800 */
        /* <DEDUP_REMOVED lines=20> */
[----:B------:R-:W-:-:S05]  /*12f30*/  FMNMX.FTZ R0, R57, R2, !PT ;  /* 0x0000000239007209 */ /* 0x000fca0007810000 */
[----:B------:R-:W1:Y:S01]  /*12f40*/  SHFL.BFLY PT, R2, R0, 0x2, 0x1f ;  /* 0x0c401f0000027f89 */ /* 0x000e6200000e0000 */
[----:B------:R-:W-:-:S04]  /*12f50*/  FMUL.FTZ R5, R5, c[0x0][0x23c] ;  /* 0x00008f0005057a20 */ /* 0x000fc80000410000 */
[----:B------:R-:W2:Y:S01]  /*12f60*/  MUFU.EX2 R100, R5 ;  /* 0x0000000500647308 */ /* 0x000ea20000000800 */
[----:B-1----:R-:W-:Y:S02]  /*12f70*/  FMNMX.FTZ R0, R0, R2, !PT ;  /* 0x0000000200007209 */ /* 0x002fe40007810000 */
[----:B------:R-:W-:-:S04]  /*12f80*/  FMNMX.FTZ R2, R59, R9, !PT ;  /* 0x000000093b027209 */ /* 0x000fc80007810000 */
[----:B------:R-:W-:-:S05]  /*12f90*/  FMNMX.FTZ R2, R62, R2, !PT ;  /* 0x000000023e027209 */ /* 0x000fca0007810000 */
[----:B------:R-:W1:Y:S04]  /*12fa0*/  SHFL.BFLY PT, R10, R2, 0x2, 0x1f ;  /* 0x0c401f00020a7f89 */ /* 0x000e6800000e0000 */
[----:B------:R-:W3:Y:S01]  /*12fb0*/  SHFL.BFLY PT, R9, R0, 0x1, 0x1f ;  /* 0x0c201f0000097f89 */ /* 0x000ee200000e0000 */
[----:B------:R-:W-:Y:S01]  /*12fc0*/  F2FP.PACK_AB R4, R60, R50 ;  /* 0x000000323c04723e */ /* 0x000fe200000000ff */
[----:B--2---:R-:W-:Y:S01]  /*12fd0*/  FMUL.FTZ R122, R122, R100 ;  /* 0x000000647a7a7220 */ /* 0x004fe20000410000 */
[----:B------:R-:W-:Y:S01]  /*12fe0*/  F2FP.PACK_AB R5, R66, R32 ;  /* 0x000000204205723e */ /* 0x000fe200000000ff */
[----:B------:R-:W-:Y:S01]  /*12ff0*/  FMUL.FTZ R123, R123, R100 ;  /* 0x000000647b7b7220 */ /* 0x000fe20000410000 */
[----:B------:R-:W-:Y:S01]  /*13000*/  F2FP.PACK_AB R7, R41, R64 ;  /* 0x000000402907723e */ /* 0x000fe200000000ff */
        /* <DEDUP_REMOVED lines=36> */
[----:B---3--:R-:W-:-:S04]  /*13250*/  FMNMX.FTZ R105, R0, R9, !PT ;  /* 0x0000000900697209 */ /* 0x008fc80007810000 */
        /* <DEDUP_REMOVED lines=15> */
[----:B------:R-:W-:-:S05]  /*13350*/  FSEL R5, R105, RZ, P1 ;  /* 0x000000ff69057208 */ /* 0x000fca0000800000 */
[----:B------:R-:W-:Y:S02]  /*13360*/  FADD.FTZ R6, R217, -R5 ;  /* 0x80000005d9067221 */ /* 0x000fe40000010000 */
[----:B-1----:R-:W-:-:S04]  /*13370*/  FFMA.FTZ R4, R249, c[0x0][0x23c], -R2 ;  /* 0x00008f00f9047a23 */ /* 0x002fc80000010802 */
[----:B------:R1:W-:Y:S01]  /*13380*/  MUFU.EX2 R92, R4 ;  /* 0x00000004005c7308 */ /* 0x0003e20000000800 */
[----:B------:R-:W-:Y:S01]  /*13390*/  FSEL R5, R104, RZ, P0 ;  /* 0x000000ff68057208 */ /* 0x000fe20000000000 */
[----:B-1----:R-:W-:-:S06]  /*133a0*/  FFMA.FTZ R4, R244, c[0x0][0x23c], -R2 ;  /* 0x00008f00f4047a23 */ /* 0x002fcc0000010802 */
[----:B------:R1:W2:Y:S01]  /*133b0*/  MUFU.EX2 R35, R4 ;  /* 0x0000000400237308 */ /* 0x0002a20000000800 */
[----:B------:R-:W-:Y:S02]  /*133c0*/  FMUL.FTZ R6, R6, c[0x0][0x23c] ;  /* 0x00008f0006067a20 */ /* 0x000fe40000410000 */
[----:B-1----:R-:W-:-:S05]  /*133d0*/  FFMA.FTZ R4, R201, c[0x0][0x23c], -R2 ;  /* 0x00008f00c9047a23 */ /* 0x002fca0000010802 */
[----:B------:R1:W-:Y:S01]  /*133e0*/  MUFU.EX2 R217, R4 ;  /* 0x0000000400d97308 */ /* 0x0003e20000000800 */
[----:B------:R-:W-:Y:S01]  /*133f0*/  MOV R196, R11 ;  /* 0x0000000b00c47202 */ /* 0x000fe20000000f00 */
[----:B-1----:R-:W-:-:S04]  /*13400*/  FADD.FTZ R4, R56, -R5 ;  /* 0x8000000538047221 */ /* 0x002fc80000010000 */
[----:B------:R-:W-:-:S04]  /*13410*/  FMUL.FTZ R4, R4, c[0x0][0x23c] ;  /* 0x00008f0004047a20 */ /* 0x000fc80000410000 */
[----:B------:R1:W3:Y:S08]  /*13420*/  MUFU.EX2 R10, R4 ;  /* 0x00000004000a7308 */ /* 0x0002f00000000800 */
[----:B------:R4:W4:Y:S01]  /*13430*/  MUFU.EX2 R11, R6 ;  /* 0x00000006000b7308 */ /* 0x0009220000000800 */
[----:B-1----:R-:W-:-:S07]  /*13440*/  FFMA.FTZ R4, R198, c[0x0][0x23c], -R2 ;  /* 0x00008f00c6047a23 */ /* 0x002fce0000010802 */
[----:B------:R1:W1:Y:S01]  /*13450*/  MUFU.EX2 R9, R4 ;  /* 0x0000000400097308 */ /* 0x0002620000000800 */
[----:B--2---:R-:W-:Y:S01]  /*13460*/  F2FP.PACK_AB R5, R35, R92 ;  /* 0x0000005c2305723e */ /* 0x004fe200000000ff */
[-C--:B---3--:R-:W-:Y:S01]  /*13470*/  FMUL.FTZ R126, R126, R10.reuse ;  /* 0x0000000a7e7e7220 */ /* 0x088fe20000410000 */
[----:B----4-:R-:W-:Y:S01]  /*13480*/  F2FP.PACK_AB R6, R42, R219 ;  /* 0x000000db2a06723e */ /* 0x010fe200000000ff */
[-C--:B------:R-:W-:Y:S02]  /*13490*/  FMUL.FTZ R124, R124, R11.reuse ;  /* 0x0000000b7c7c7220 */ /* 0x080fe40000410000 */
[----:B------:R-:W-:Y:S02]  /*134a0*/  FMUL.FTZ R125, R125, R11 ;  /* 0x0000000b7d7d7220 */ /* 0x000fe40000410000 */
[----:B------:R-:W-:Y:S01]  /*134b0*/  FMUL.FTZ R127, R127, R10 ;  /* 0x0000000a7f7f7220 */ /* 0x000fe20000410000 */
[----:B-1----:R-:W-:Y:S02]  /*134c0*/  F2FP.PACK_AB R4, R33, R30 ;  /* 0x0000001e2104723e */ /* 0x002fe400000000ff */
[----:B------:R-:W-:-:S07]  /*134d0*/  F2FP.PACK_AB R7, R9, R217 ;  /* 0x000000d90907723e */ /* 0x000fce00000000ff */
[----:B------:R-:W-:Y:S07]  /*134e0*/  HMMA.16816.F32 R148, R4, R22, R124 ;  /* 0x000000160494723c */ /* 0x000fee000000187c */
[----:B------:R-:W-:Y:S02]  /*134f0*/  IMAD.MOV.U32 R126, RZ, RZ, R9 ;  /* 0x000000ffff7e7224 */ /* 0x000fe400078e0009 */
[----:B------:R-:W-:-:S04]  /*13500*/  FFMA.FTZ R9, R202, c[0x0][0x23c], -R8 ;  /* 0x00008f00ca097a23 */ /* 0x000fc80000010808 */
[----:B------:R1:W-:Y:S02]  /*13510*/  MUFU.EX2 R249, R9 ;  /* 0x0000000900f97308 */ /* 0x0003e40000000800 */
[----:B-1----:R-:W-:-:S06]  /*13520*/  FFMA.FTZ R9, R199, c[0x0][0x23c], -R8 ;  /* 0x00008f00c7097a23 */ /* 0x002fcc0000010808 */
[----:B------:R1:W2:Y:S02]  /*13530*/  MUFU.EX2 R245, R9 ;  /* 0x0000000900f57308 */ /* 0x0002a40000000800 */
[----:B-1----:R-:W-:-:S06]  /*13540*/  FFMA.FTZ R9, R107, c[0x0][0x23c], -R8 ;  /* 0x00008f006b097a23 */ /* 0x002fcc0000010808 */
[----:B------:R1:W-:Y:S02]  /*13550*/  MUFU.EX2 R244, R9 ;  /* 0x0000000900f47308 */ /* 0x0003e40000000800 */
[----:B-1----:R-:W-:-:S06]  /*13560*/  FFMA.FTZ R9, R54, c[0x0][0x23c], -R8 ;  /* 0x00008f0036097a23 */ /* 0x002fcc0000010808 */
[----:B------:R1:W-:Y:S02]  /*13570*/  MUFU.EX2 R241, R9 ;  /* 0x0000000900f17308 */ /* 0x0003e40000000800 */
[----:B-1----:R-:W-:-:S06]  /*13580*/  FFMA.FTZ R9, R211, c[0x0][0x23c], -R3 ;  /* 0x00008f00d3097a23 */ /* 0x002fcc0000010803 */
[----:B------:R1:W-:Y:S02]  /*13590*/  MUFU.EX2 R211, R9 ;  /* 0x0000000900d37308 */ /* 0x0003e40000000800 */
[----:B-1----:R-:W-:-:S06]  /*135a0*/  FFMA.FTZ R9, R209, c[0x0][0x23c], -R3 ;  /* 0x00008f00d1097a23 */ /* 0x002fcc0000010803 */
[----:B------:R1:W3:Y:S01]  /*135b0*/  MUFU.EX2 R209, R9 ;  /* 0x0000000900d17308 */ /* 0x0002e20000000800 */
[----:B------:R-:W-:Y:S02]  /*135c0*/  FMUL.FTZ R128, R128, R11 ;  /* 0x0000000b80807220 */ /* 0x000fe40000410000 */
[----:B-1----:R-:W-:-:S05]  /*135d0*/  FFMA.FTZ R9, R205, c[0x0][0x23c], -R3 ;  /* 0x00008f00cd097a23 */ /* 0x002fca0000010803 */
[----:B------:R1:W-:Y:S01]  /*135e0*/  MUFU.EX2 R202, R9 ;  /* 0x0000000900ca7308 */ /* 0x0003e20000000800 */
[----:B------:R-:W-:Y:S02]  /*135f0*/  FMUL.FTZ R129, R129, R11 ;  /* 0x0000000b81817220 */ /* 0x000fe40000410000 */
[-C--:B------:R-:W-:Y:S02]  /*13600*/  FMUL.FTZ R130, R130, R10.reuse ;  /* 0x0000000a82827220 */ /* 0x080fe40000410000 */
[----:B------:R-:W-:Y:S02]  /*13610*/  FMUL.FTZ R131, R131, R10 ;  /* 0x0000000a83837220 */ /* 0x000fe40000410000 */
[----:B-1----:R-:W-:-:S04]  /*13620*/  FFMA.FTZ R9, R106, c[0x0][0x23c], -R3 ;  /* 0x00008f006a097a23 */ /* 0x002fc80000010803 */
[----:B------:R1:W2:Y:S01]  /*13630*/  MUFU.EX2 R205, R9 ;  /* 0x0000000900cd7308 */ /* 0x0002a20000000800 */
[-C--:B------:R-:W-:Y:S02]  /*13640*/  FMUL.FTZ R112, R112, R11.reuse ;  /* 0x0000000b70707220 */ /* 0x080fe40000410000 */
[-C--:B------:R-:W-:Y:S02]  /*13650*/  FMUL.FTZ R113, R113, R11.reuse ;  /* 0x0000000b71717220 */ /* 0x080fe40000410000 */
[-C--:B------:R-:W-:Y:S02]  /*13660*/  FMUL.FTZ R114, R114, R10.reuse ;  /* 0x0000000a72727220 */ /* 0x080fe40000410000 */
[----:B------:R-:W-:Y:S02]  /*13670*/  FMUL.FTZ R115, R115, R10 ;  /* 0x0000000a73737220 */ /* 0x000fe40000410000 */
[----:B------:R-:W-:Y:S02]  /*13680*/  FMUL.FTZ R156, R156, R11 ;  /* 0x0000000b9c9c7220 */ /* 0x000fe40000410000 */
[----:B-1----:R-:W-:-:S04]  /*13690*/  FFMA.FTZ R9, R242, c[0x0][0x23c], -R0 ;  /* 0x00008f00f2097a23 */ /* 0x002fc80000010800 */
[----:B------:R1:W-:Y:S01]  /*136a0*/  MUFU.EX2 R201, R9 ;  /* 0x0000000900c97308 */ /* 0x0003e20000000800 */
[-C--:B------:R-:W-:Y:S02]  /*136b0*/  FMUL.FTZ R157, R157, R11.reuse ;  /* 0x0000000b9d9d7220 */ /* 0x080fe40000410000 */
[-C--:B------:R-:W-:Y:S02]  /*136c0*/  FMUL.FTZ R158, R158, R10.reuse ;  /* 0x0000000a9e9e7220 */ /* 0x080fe40000410000 */
[-C--:B------:R-:W-:Y:S02]  /*136d0*/  FMUL.FTZ R159, R159, R10.reuse ;  /* 0x0000000a9f9f7220 */ /* 0x080fe40000410000 */
[-C--:B------:R-:W-:Y:S02]  /*136e0*/  FMUL.FTZ R144, R144, R11.reuse ;  /* 0x0000000b90907220 */ /* 0x080fe40000410000 */
[----:B------:R-:W-:Y:S02]  /*136f0*/  FMUL.FTZ R145, R145, R11 ;  /* 0x0000000b91917220 */ /* 0x000fe40000410000 */
[----:B------:R-:W-:-:S02]  /*13700*/  FMUL.FTZ R146, R146, R10 ;  /* 0x0000000a92927220 */ /* 0x000fc40000410000 */
[----:B-1----:R-:W-:Y:S02]  /*13710*/  FFMA.FTZ R9, R238, c[0x0][0x23c], -R0 ;  /* 0x00008f00ee097a23 */ /* 0x002fe40000010800 */
[-C--:B------:R-:W-:Y:S02]  /*13720*/  FMUL.FTZ R147, R147, R10.reuse ;  /* 0x0000000a93937220 */ /* 0x080fe40000410000 */
[----:B------:R1:W1:Y:S01]  /*13730*/  MUFU.EX2 R199, R9 ;  /* 0x0000000900c77308 */ /* 0x0002620000000800 */
[-C--:B------:R-:W-:Y:S02]  /*13740*/  FMUL.FTZ R140, R140, R11.reuse ;  /* 0x0000000b8c8c7220 */ /* 0x080fe40000410000 */
[-C--:B------:R-:W-:Y:S02]  /*13750*/  FMUL.FTZ R141, R141, R11.reuse ;  /* 0x0000000b8d8d7220 */ /* 0x080fe40000410000 */
[-C--:B------:R-:W-:Y:S02]  /*13760*/  FMUL.FTZ R142, R142, R10.reuse ;  /* 0x0000000a8e8e7220 */ /* 0x080fe40000410000 */
[-C--:B------:R-:W-:Y:S01]  /*13770*/  FMUL.FTZ R143, R143, R10.reuse ;  /* 0x0000000a8f8f7220 */ /* 0x080fe20000410000 */
[----:B------:R-:W-:Y:S01]  /*13780*/  HMMA.16816.F32 R76, R4, R16, R128 ;  /* 0x00000010044c723c */ /* 0x000fe20000001880 */
[----:B------:R-:W-:Y:S01]  /*13790*/  FMUL.FTZ R160, R160, R11 ;  /* 0x0000000ba0a07220 */ /* 0x000fe20000410000 */
[----:B------:R-:W-:Y:S01]  /*137a0*/  MOV R125, R63 ;  /* 0x0000003f007d7202 */ /* 0x000fe20000000f00 */
[----:B------:R-:W-:Y:S01]  /*137b0*/  FMUL.FTZ R161, R161, R11 ;  /* 0x0000000ba1a17220 */ /* 0x000fe20000410000 */
[----:B------:R-:W-:Y:S01]  /*137c0*/  MOV R95, R61 ;  /* 0x0000003d005f7202 */ /* 0x000fe20000000f00 */
[----:B------:R-:W-:-:S02]  /*137d0*/  FMUL.FTZ R162, R162, R10 ;  /* 0x0000000aa2a27220 */ /* 0x000fc40000410000 */
[----:B-1----:R-:W-:Y:S01]  /*137e0*/  FFMA.FTZ R9, R215, c[0x0][0x23c], -R0 ;  /* 0x00008f00d7097a23 */ /* 0x002fe20000010800 */
[----:B------:R-:W-:Y:S01]  /*137f0*/  MOV R131, R62 ;  /* 0x0000003e00837202 */ /* 0x000fe20000000f00 */
[----:B------:R-:W-:Y:S01]  /*13800*/  FMUL.FTZ R163, R163, R10 ;  /* 0x0000000aa3a37220 */ /* 0x000fe20000410000 */
[----:B------:R-:W-:Y:S01]  /*13810*/  MOV R129, R60 ;  /* 0x0000003c00817202 */ /* 0x000fe20000000f00 */
[----:B------:R-:W-:Y:S01]  /*13820*/  HMMA.16816.F32 R88, R4, R20, R112 ;  /* 0x000000140458723c */ /* 0x000fe20000001870 */
[----:B------:R1:W-:Y:S01]  /*13830*/  MUFU.EX2 R200, R9 ;  /* 0x0000000900c87308 */ /* 0x0003e20000000800 */
[----:B------:R-:W-:Y:S01]  /*13840*/  MOV R137, R67 ;  /* 0x0000004300897202 */ /* 0x000fe20000000f00 */
[----:B------:R-:W-:Y:S01]  /*13850*/  IMAD.MOV.U32 R94, RZ, RZ, R65 ;  /* 0x000000ffff5e7224 */ /* 0x000fe200078e0041 */
[----:B------:R-:W-:Y:S02]  /*13860*/  MOV R136, R66 ;  /* 0x0000004200887202 */ /* 0x000fe40000000f00 */
[----:B------:R-:W-:-:S02]  /*13870*/  MOV R107, R40 ;  /* 0x00000028006b7202 */ /* 0x000fc40000000f00 */
[----:B------:R-:W-:Y:S01]  /*13880*/  HMMA.16816.F32 R72, R4, R18, R140 ;  /* 0x000000120448723c */ /* 0x000fe2000000188c */
[----:B------:R-:W-:Y:S01]  /*13890*/  MOV R112, R64 ;  /* 0x0000004000707202 */ /* 0x000fe20000000f00 */
[----:B------:R-:W-:Y:S01]  /*138a0*/  IMAD.MOV.U32 R130, RZ, RZ, R35 ;  /* 0x000000ffff827224 */ /* 0x000fe200078e0023 */
[----:B------:R-:W-:-:S05]  /*138b0*/  MOV R128, R59 ;  /* 0x0000003b00807202 */ /* 0x000fca0000000f00 */
[C---:B------:R-:W-:Y:S01]  /*138c0*/  HMMA.16816.F32 R60, R4.reuse, R26, R156 ;  /* 0x0000001a043c723c */ /* 0x040fe2000000189c */
[----:B-1----:R-:W-:Y:S01]  /*138d0*/  FFMA.FTZ R9, R197, c[0x0][0x23c], -R0 ;  /* 0x00008f00c5097a23 */ /* 0x002fe20000010800 */
[----:B------:R-:W-:Y:S02]  /*138e0*/  MOV R141, R57 ;  /* 0x00000039008d7202 */ /* 0x000fe40000000f00 */
[----:B------:R-:W-:Y:S02]  /*138f0*/  MOV R93, R58 ;  /* 0x0000003a005d7202 */ /* 0x000fe40000000f00 */
[----:B------:R-:W-:Y:S01]  /*13900*/  MOV R124, R41 ;  /* 0x00000029007c7202 */ /* 0x000fe20000000f00 */
[----:B------:R-:W-:Y:S01]  /*13910*/  IMAD.MOV.U32 R159, RZ, RZ, R29 ;  /* 0x000000ffff9f7224 */ /* 0x000fe200078e001d */
[----:B------:R-:W-:Y:S01]  /*13920*/  MOV R158, R28 ;  /* 0x0000001c009e7202 */ /* 0x000fe20000000f00 */
[C---:B------:R-:W-:Y:S01]  /*13930*/  HMMA.16816.F32 R64, R4.reuse, R24, R144 ;  /* 0x000000180440723c */ /* 0x040fe20000001890 */
[----:B------:R1:W-:Y:S01]  /*13940*/  MUFU.EX2 R198, R9 ;  /* 0x0000000900c67308 */ /* 0x0003e20000000800 */
[----:B------:R-:W-:Y:S01]  /*13950*/  IMAD.MOV.U32 R156, RZ, RZ, R107 ;  /* 0x000000ffff9c7224 */ /* 0x000fe200078e006b */
[----:B------:R-:W-:Y:S01]  /*13960*/  MOV R127, R42 ;  /* 0x0000002a007f7202 */ /* 0x000fe20000000f00 */
[----:B------:R-:W-:Y:S01]  /*13970*/  IMAD.MOV.U32 R114, RZ, RZ, R33 ;  /* 0x000000ffff727224 */ /* 0x000fe200078e0021 */
[----:B------:R-:W-:Y:S01]  /*13980*/  MOV R140, R31 ;  /* 0x0000001f008c7202 */ /* 0x000fe20000000f00 */
[----:B------:R-:W-:Y:S01]  /*13990*/  FMUL.FTZ R68, R68, R11 ;  /* 0x0000000b44447220 */ /* 0x000fe20000410000 */
[----:B------:R-:W-:Y:S01]  /*139a0*/  MOV R146, R50 ;  /* 0x0000003200927202 */ /* 0x000fe20000000f00 */
[----:B------:R-:W-:Y:S01]  /*139b0*/  IMAD.MOV.U32 R147, RZ, RZ, R51 ;  /* 0x000000ffff937224 */ /* 0x000fe200078e0033 */
[----:B------:R-:W-:Y:S01]  /*139c0*/  MOV R145, R49 ;  /* 0x0000003100917202 */ /* 0x000fe20000000f00 */
[----:B------:R-:W-:Y:S01]  /*139d0*/  HMMA.16816.F32 R56, R4, R12, R160 ;  /* 0x0000000c0438723c */ /* 0x000fe200000018a0 */
[----:B------:R-:W-:Y:S01]  /*139e0*/  MOV R144, R48 ;  /* 0x0000003000907202 */ /* 0x000fe20000000f00 */
[----:B------:R-:W-:Y:S01]  /*139f0*/  IMAD.MOV.U32 R107, RZ, RZ, R147 ;  /* 0x000000ffff6b7224 */ /* 0x000fe200078e0093 */
[----:B------:R-:W-:Y:S01]  /*13a00*/  MOV R143, R30 ;  /* 0x0000001e008f7202 */ /* 0x000fe20000000f00 */
[----:B------:R-:W-:Y:S01]  /*13a10*/  FMUL.FTZ R69, R69, R11 ;  /* 0x0000000b45457220 */ /* 0x000fe20000410000 */
[----:B------:R-:W-:Y:S01]  /*13a20*/  MOV R157, R144 ;  /* 0x00000090009d7202 */ /* 0x000fe20000000f00 */
[----:B------:R-:W-:Y:S01]  /*13a30*/  FMUL.FTZ R70, R70, R10 ;  /* 0x0000000a46467220 */ /* 0x000fe20000410000 */
[----:B------:R-:W-:Y:S01]  /*13a40*/  MOV R163, R159 ;  /* 0x0000009f00a37202 */ /* 0x000fe20000000f00 */
[----:B-1----:R-:W-:Y:S01]  /*13a50*/  FFMA.FTZ R9, R158, c[0x0][0x23c], -R2 ;  /* 0x00008f009e097a23 */ /* 0x002fe20000010802 */
[----:B------:R-:W-:Y:S01]  /*13a60*/  MOV R158, R145 ;  /* 0x00000091009e7202 */ /* 0x000fe20000000f00 */
[----:B------:R-:W-:Y:S01]  /*13a70*/  IMAD.MOV.U32 R147, RZ, RZ, R130 ;  /* 0x000000ffff937224 */ /* 0x000fe200078e0082 */
[----:B------:R-:W-:Y:S01]  /*13a80*/  MOV R159, R146 ;  /* 0x00000092009f7202 */ /* 0x000fe20000000f00 */
[----:B------:R-:W1:Y:S01]  /*13a90*/  LDSM.16.MT88.4 R28, [R218+0x9400] ;  /* 0x00940000da1c783b */ /* 0x000e620000004200 */
[----:B------:R-:W-:-:S02]  /*13aa0*/  MOV R144, R141 ;  /* 0x0000008d00907202 */ /* 0x000fc40000000f00 */
[----:B------:R-:W-:Y:S01]  /*13ab0*/  MOV R145, R128 ;  /* 0x0000008000917202 */ /* 0x000fe20000000f00 */
[----:B------:R-:W-:Y:S01]  /*13ac0*/  FMUL.FTZ R71, R71, R10 ;  /* 0x0000000a47477220 */ /* 0x000fe20000410000 */
[----:B------:R-:W-:Y:S01]  /*13ad0*/  MOV R146, R129 ;  /* 0x0000008100927202 */ /* 0x000fe20000000f00 */
[----:B------:R-:W-:Y:S01]  /*13ae0*/  IMAD.MOV.U32 R130, RZ, RZ, R126 ;  /* 0x000000ffff827224 */ /* 0x000fe200078e007e */
[----:B------:R-:W-:Y:S01]  /*13af0*/  MOV R141, R131 ;  /* 0x00000083008d7202 */ /* 0x000fe20000000f00 */
[-C--:B------:R-:W-:Y:S01]  /*13b00*/  FMUL.FTZ R84, R84, R11.reuse ;  /* 0x0000000b54547220 */ /* 0x080fe20000410000 */
        /* <DEDUP_REMOVED lines=30> */
[----:B------:R-:W4:Y:S01]  /*13cf0*/  LDL.LU R93, [R1+0x24] ;  /* 0x00002400015d7983 */ /* 0x000f220000300800 */
[----:B------:R-:W-:-:S02]  /*13d00*/  MOV R113, R34 ;  /* 0x0000002200717202 */ /* 0x000fc40000000f00 */
[----:B------:R-:W-:Y:S01]  /*13d10*/  MOV R115, R32 ;  /* 0x0000002000737202 */ /* 0x000fe20000000f00 */
[-C--:B------:R-:W-:Y:S01]  /*13d20*/  FMUL.FTZ R98, R98, R10.reuse ;  /* 0x0000000a62627220 */ /* 0x080fe20000410000 */
[----:B------:R-:W1:Y:S01]  /*13d30*/  LDSM.16.MT88.4 R32, [R216+0x9400] ;  /* 0x00940000d820783b */ /* 0x000e620000004200 */
[----:B------:R-:W-:Y:S02]  /*13d40*/  FMUL.FTZ R99, R99, R10 ;  /* 0x0000000a63637220 */ /* 0x000fe40000410000 */
[----:B------:R-:W-:Y:S01]  /*13d50*/  IMAD.MOV.U32 R139, RZ, RZ, R52 ;  /* 0x000000ffff8b7224 */ /* 0x000fe200078e0034 */
[----:B------:R-:W-:Y:S01]  /*13d60*/  MOV R138, R55 ;  /* 0x00000037008a7202 */ /* 0x000fe20000000f00 */
[----:B------:R-:W-:Y:S01]  /*13d70*/  IMAD.MOV.U32 R142, RZ, RZ, R43 ;  /* 0x000000ffff8e7224 */ /* 0x000fe200078e002b */
[C---:B------:R-:W-:Y:S01]  /*13d80*/  HMMA.16816.F32 R52, R4.reuse, R44, R68 ;  /* 0x0000002c0434723c */ /* 0x040fe20000001844 */
[----:B------:R-:W-:Y:S01]  /*13d90*/  IMAD.MOV.U32 R196, RZ, RZ, R139 ;  /* 0x000000ffffc47224 */ /* 0x000fe200078e008b */
[----:B------:R2:W-:Y:S01]  /*13da0*/  MUFU.EX2 R197, R9 ;  /* 0x0000000900c57308 */ /* 0x0005e20000000800 */
[----:B------:R-:W-:Y:S01]  /*13db0*/  IMAD.MOV.U32 R161, RZ, RZ, R159 ;  /* 0x000000ffffa17224 */ /* 0x000fe200078e009f */
[----:B------:R-:W1:Y:S04]  /*13dc0*/  LDSM.16.MT88.4 R24, [R216+0xa400] ;  /* 0x00a40000d818783b */ /* 0x000e680000004200 */
[C---:B------:R-:W-:Y:S01]  /*13dd0*/  HMMA.16816.F32 R40, R4.reuse, R36, R84 ;  /* 0x000000240428723c */ /* 0x040fe20000001854 */
[----:B------:R-:W-:Y:S01]  /*13de0*/  IMAD.MOV.U32 R159, RZ, RZ, R196 ;  /* 0x000000ffff9f7224 */ /* 0x000fe200078e00c4 */
[----:B------:R-:W1:Y:S04]  /*13df0*/  LDSM.16.MT88.4 R16, [R216+0xb400] ;  /* 0x00b40000d810783b */ /* 0x000e680000004200 */
[----:B------:R-:W4:Y:S02]  /*13e00*/  LDSM.16.MT88.4 R20, [R218+0xa400] ;  /* 0x00a40000da14783b */ /* 0x000f240000004200 */
[C---:B------:R-:W-:Y:S01]  /*13e10*/  HMMA.16816.F32 R48, R4.reuse, R14, R172 ;  /* 0x0000000e0430723c */ /* 0x040fe200000018ac */
[----:B--2---:R-:W-:Y:S01]  /*13e20*/  FFMA.FTZ R9, R163, c[0x0][0x23c], -R2 ;  /* 0x00008f00a3097a23 */ /* 0x004fe20000010802 */
[----:B------:R-:W-:Y:S01]  /*13e30*/  MOV R94, R138 ;  /* 0x0000008a005e7202 */ /* 0x000fe20000000f00 */
[----:B------:R-:W2:Y:S05]  /*13e40*/  LDSM.16.MT88.4 R12, [R218+0xb400] ;  /* 0x00b40000da0c783b */ /* 0x000eaa0000004200 */
[C---:B------:R-:W-:Y:S01]  /*13e50*/  HMMA.16816.F32 R44, R4.reuse, R46, R80 ;  /* 0x0000002e042c723c */ /* 0x040fe20000001850 */
[----:B------:R3:W1:Y:S07]  /*13e60*/  MUFU.EX2 R196, R9 ;  /* 0x0000000900c47308 */ /* 0x00066e0000000800 */
[----:B------:R-:W-:Y:S07]  /*13e70*/  HMMA.16816.F32 R36, R4, R38, R96 ;  /* 0x000000260424723c */ /* 0x000fee0000001860 */
[----:B------:R-:W-:-:S02]  /*13e80*/  F2FP.PACK_AB R4, R245, R249 ;  /* 0x000000f9f504723e */ /* 0x000fc400000000ff */
[----:B---3--:R-:W-:Y:S02]  /*13e90*/  F2FP.PACK_AB R5, R209, R211 ;  /* 0x000000d3d105723e */ /* 0x008fe400000000ff */
[----:B------:R-:W-:Y:S02]  /*13ea0*/  F2FP.PACK_AB R6, R241, R244 ;  /* 0x000000f4f106723e */ /* 0x000fe400000000ff */
[----:B------:R-:W-:Y:S01]  /*13eb0*/  F2FP.PACK_AB R7, R205, R202 ;  /* 0x000000cacd07723e */ /* 0x000fe200000000ff */
[----:B------:R-:W-:-:S06]  /*13ec0*/  FFMA.FTZ R9, R248, c[0x0][0x23c], -R2 ;  /* 0x00008f00f8097a23 */ /* 0x000fcc0000010802 */
[----:B-1----:R-:W-:Y:S01]  /*13ed0*/  HMMA.16816.F32 R136, R4, R28, R192 ;  /* 0x0000001c0488723c */ /* 0x002fe200000018c0 */
[----:B------:R1:W-:Y:S02]  /*13ee0*/  MUFU.EX2 R195, R9 ;  /* 0x0000000900c37308 */ /* 0x0003e40000000800 */
[----:B-1----:R-:W-:-:S06]  /*13ef0*/  FFMA.FTZ R9, R204, c[0x0][0x23c], -R2 ;  /* 0x00008f00cc097a23 */ /* 0x002fcc0000010802 */
[----:B------:R1:W3:Y:S01]  /*13f00*/  MUFU.EX2 R194, R9 ;  /* 0x0000000900c27308 */ /* 0x0002e20000000800 */
[----:B------:R-:W-:Y:S01]  /*13f10*/  HMMA.16816.F32 R68, R4, R34, R188 ;  /* 0x000000220444723c */ /* 0x000fe200000018bc */
[----:B-1----:R-:W-:-:S06]  /*13f20*/  FFMA.FTZ R9, R212, c[0x0][0x23c], -R8 ;  /* 0x00008f00d4097a23 */ /* 0x002fcc0000010808 */
[----:B------:R1:W-:Y:S02]  /*13f30*/  MUFU.EX2 R192, R9 ;  /* 0x0000000900c07308 */ /* 0x0003e40000000800 */
[----:B-1----:R-:W-:-:S06]  /*13f40*/  FFMA.FTZ R9, R207, c[0x0][0x23c], -R8 ;  /* 0x00008f00cf097a23 */ /* 0x002fcc0000010808 */
[----:B------:R1:W1:Y:S02]  /*13f50*/  MUFU.EX2 R193, R9 ;  /* 0x0000000900c17308 */ /* 0x0002640000000800 */
[----:B-1----:R-:W-:-:S06]  /*13f60*/  FFMA.FTZ R9, R206, c[0x0][0x23c], -R8 ;  /* 0x00008f00ce097a23 */ /* 0x002fcc0000010808 */
[----:B------:R1:W-:Y:S01]  /*13f70*/  MUFU.EX2 R191, R9 ;  /* 0x0000000900bf7308 */ /* 0x0003e20000000800 */
[----:B------:R-:W-:Y:S01]  /*13f80*/  MOV R174, R156 ;  /* 0x0000009c00ae7202 */ /* 0x000fe20000000f00 */
[----:B-1----:R-:W-:-:S06]  /*13f90*/  FFMA.FTZ R9, R203, c[0x0][0x23c], -R8 ;  /* 0x00008f00cb097a23 */ /* 0x002fcc0000010808 */
[----:B------:R1:W-:Y:S01]  /*13fa0*/  MUFU.EX2 R190, R9 ;  /* 0x0000000900be7308 */ /* 0x0003e20000000800 */
        /* <DEDUP_REMOVED lines=8> */
[----:B------:R-:W-:Y:S02]  /*14030*/  MOV R157, R147 ;  /* 0x00000093009d7202 */ /* 0x000fe40000000f00 */
[----:B------:R-:W-:Y:S02]  /*14040*/  MOV R144, R128 ;  /* 0x0000008000907202 */ /* 0x000fe40000000f00 */
[----:B------:R-:W-:Y:S02]  /*14050*/  MOV R146, R130 ;  /* 0x0000008200927202 */ /* 0x000fe40000000f00 */
[----:B------:R-:W-:Y:S01]  /*14060*/  MOV R147, R131 ;  /* 0x0000008300937202 */ /* 0x000fe20000000f00 */
[----:B-1----:R-:W-:-:S04]  /*14070*/  FFMA.FTZ R9, R213, c[0x0][0x23c], -R3 ;  /* 0x00008f00d5097a23 */ /* 0x002fc80000010803 */
[----:B------:R1:W1:Y:S01]  /*14080*/  MUFU.EX2 R188, R9 ;  /* 0x0000000900bc7308 */ /* 0x0002620000000800 */
[----:B------:R-:W-:Y:S01]  /*14090*/  HMMA.16816.F32 R128, R4, R24, R184 ;  /* 0x000000180480723c */ /* 0x000fe200000018b8 */
[----:B------:R-:W-:Y:S01]  /*140a0*/  MOV R82, R160 ;  /* 0x000000a000527202 */ /* 0x000fe20000000f00 */
[----:B-1----:R-:W-:-:S05]  /*140b0*/  FFMA.FTZ R9, R210, c[0x0][0x23c], -R3 ;  /* 0x00008f00d2097a23 */ /* 0x002fca0000010803 */
[----:B------:R1:W-:Y:S01]  /*140c0*/  MUFU.EX2 R187, R9 ;  /* 0x0000000900bb7308 */ /* 0x0003e20000000800 */
[----:B------:R-:W-:Y:S01]  /*140d0*/  MOV R173, R161 ;  /* 0x000000a100ad7202 */ /* 0x000fe20000000f00 */
[----:B------:R-:W-:Y:S01]  /*140e0*/  IMAD.MOV.U32 R83, RZ, RZ, R163 ;  /* 0x000000ffff537224 */ /* 0x000fe200078e00a3 */
[----:B------:R-:W-:Y:S01]  /*140f0*/  MOV R172, R162 ;  /* 0x000000a200ac7202 */ /* 0x000fe20000000f00 */
[----:B------:R-:W-:Y:S01]  /*14100*/  IMAD.MOV.U32 R160, RZ, RZ, R144 ;  /* 0x000000ffffa07224 */ /* 0x000fe200078e0090 */
[----:B------:R-:W-:Y:S01]  /*14110*/  MOV R163, R156 ;  /* 0x0000009c00a37202 */ /* 0x000fe20000000f00 */
[----:B-1----:R-:W-:-:S04]  /*14120*/  FFMA.FTZ R9, R208, c[0x0][0x23c], -R3 ;  /* 0x00008f00d0097a23 */ /* 0x002fc80000010803 */
        /* <DEDUP_REMOVED lines=8> */
[----:B-1----:R-:W-:Y:S01]  /*141b0*/  FFMA.FTZ R9, R243, c[0x0][0x23c], -R0 ;  /* 0x00008f00f3097a23 */ /* 0x002fe20000010800 */
[----:B------:R-:W-:-:S03]  /*141c0*/  MOV R145, R124 ;  /* 0x0000007c00917202 */ /* 0x000fc60000000f00 */
[----:B------:R1:W-:Y:S01]  /*141d0*/  MUFU.EX2 R185, R9 ;  /* 0x0000000900b97308 */ /* 0x0003e20000000800 */
[----:B------:R-:W-:Y:S02]  /*141e0*/  MOV R146, R125 ;  /* 0x0000007d00927202 */ /* 0x000fe40000000f00 */
[----:B------:R-:W-:Y:S02]  /*141f0*/  MOV R147, R126 ;  /* 0x0000007e00937202 */ /* 0x000fe40000000f00 */
[----:B------:R-:W-:Y:S01]  /*14200*/  HMMA.16816.F32 R124, R4, R26, R180 ;  /* 0x0000001a047c723c */ /* 0x000fe200000018b4 */
[----:B-1----:R-:W-:-:S04]  /*14210*/  FFMA.FTZ R9, R239, c[0x0][0x23c], -R0 ;  /* 0x00008f00ef097a23 */ /* 0x002fc80000010800 */
[----:B------:R1:W1:Y:S03]  /*14220*/  MUFU.EX2 R183, R9 ;  /* 0x0000000900b77308 */ /* 0x0002660000000800 */
[----:B------:R-:W-:Y:S01]  /*14230*/  HMMA.16816.F32 R96, R4, R18, R168 ;  /* 0x000000120460723c */ /* 0x000fe200000018a8 */
[----:B------:R-:W-:Y:S02]  /*14240*/  MOV R180, R113 ;  /* 0x0000007100b47202 */ /* 0x000fe40000000f00 */
[----:B------:R-:W-:-:S04]  /*14250*/  MOV R204, R174 ;  /* 0x000000ae00cc7202 */ /* 0x000fc80000000f00 */
[----:B------:R-:W-:Y:S01]  /*14260*/  MOV R170, R95 ;  /* 0x0000005f00aa7202 */ /* 0x000fe20000000f00 */
[----:B-1----:R-:W-:-:S04]  /*14270*/  FFMA.FTZ R9, R237, c[0x0][0x23c], -R0 ;  /* 0x00008f00ed097a23 */ /* 0x002fc80000010800 */
[----:B------:R1:W-:Y:S01]  /*14280*/  MUFU.EX2 R184, R9 ;  /* 0x0000000900b87308 */ /* 0x0003e20000000800 */
[----:B------:R-:W-:Y:S01]  /*14290*/  IMAD.MOV.U32 R81, RZ, RZ, R175 ;  /* 0x000000ffff517224 */ /* 0x000fe200078e00af */
[----:B------:R-:W-:Y:S01]  /*142a0*/  MOV R181, R159 ;  /* 0x0000009f00b57202 */ /* 0x000fe20000000f00 */
[----:B------:R-:W-:Y:S01]  /*142b0*/  IMAD.MOV.U32 R175, RZ, RZ, R114 ;  /* 0x000000ffffaf7224 */ /* 0x000fe200078e0072 */
[----:B------:R-:W-:Y:S01]  /*142c0*/  MOV R159, R112 ;  /* 0x00000070009f7202 */ /* 0x000fe20000000f00 */
[----:B------:R-:W-:Y:S01]  /*142d0*/  IMAD.MOV.U32 R248, RZ, RZ, R141 ;  /* 0x000000fffff87224 */ /* 0x000fe200078e008d */
[----:B------:R-:W-:Y:S02]  /*142e0*/  MOV R174, R115 ;  /* 0x0000007300ae7202 */ /* 0x000fe40000000f00 */
[----:B----4-:R-:W-:Y:S01]  /*142f0*/  HMMA.16816.F32 R112, R4, R22, R176 ;  /* 0x000000160470723c */ /* 0x010fe200000018b0 */
[----:B-1----:R-:W-:-:S04]  /*14300*/  FFMA.FTZ R9, R236, c[0x0][0x23c], -R0 ;  /* 0x00008f00ec097a23 */ /* 0x002fc80000010800 */
[----:B------:R1:W-:Y:S02]  /*14310*/  MUFU.EX2 R182, R9 ;  /* 0x0000000900b67308 */ /* 0x0003e40000000800 */
[----:B------:R-:W-:Y:S01]  /*14320*/  MOV R176, R142 ;  /* 0x0000008e00b07202 */ /* 0x000fe20000000f00 */
[----:B------:R-:W-:Y:S01]  /*14330*/  IMAD.MOV.U32 R142, RZ, RZ, R94 ;  /* 0x000000ffff8e7224 */ /* 0x000fe200078e005e */
[----:B------:R-:W-:Y:S01]  /*14340*/  MOV R141, R93 ;  /* 0x0000005d008d7202 */ /* 0x000fe20000000f00 */
[----:B-1----:R-:W-:Y:S01]  /*14350*/  FFMA.FTZ R9, R170, c[0x0][0x23c], -R2 ;  /* 0x00008f00aa097a23 */ /* 0x002fe20000010802 */
[----:B------:R-:W-:Y:S02]  /*14360*/  MOV R170, R180 ;  /* 0x000000b400aa7202 */ /* 0x000fe40000000f00 */
[----:B------:R-:W-:Y:S02]  /*14370*/  MOV R180, R204 ;  /* 0x000000cc00b47202 */ /* 0x000fe40000000f00 */
[----:B------:R-:W-:-:S02]  /*14380*/  MOV R204, R140 ;  /* 0x0000008c00cc7202 */ /* 0x000fc40000000f00 */
[----:B------:R-:W-:Y:S02]  /*14390*/  MOV R140, R220 ;  /* 0x000000dc008c7202 */ /* 0x000fe40000000f00 */
[----:B------:R1:W5:Y:S02]  /*143a0*/  LDL.LU R220, [R1+0x78] ;  /* 0x0000780001dc7983 */ /* 0x0003640000300800 */
[----:B------:R-:W-:Y:S01]  /*143b0*/  MOV R236, R140 ;  /* 0x0000008c00ec7202 */ /* 0x000fe20000000f00 */
[----:B------:R-:W-:Y:S01]  /*143c0*/  IMAD.MOV.U32 R140, RZ, RZ, R141 ;  /* 0x000000ffff8c7224 */ /* 0x000fe200078e008d */
[----:B------:R-:W-:Y:S02]  /*143d0*/  MOV R141, R142 ;  /* 0x0000008e008d7202 */ /* 0x000fe40000000f00 */
[----:B------:R-:W4:Y:S01]  /*143e0*/  LDL.LU R142, [R1+0x18] ;  /* 0x00001800018e7983 */ /* 0x000f220000300800 */
[----:B------:R-:W-:Y:S01]  /*143f0*/  MOV R179, R81 ;  /* 0x0000005100b37202 */ /* 0x000fe20000000f00 */
[----:B------:R-:W-:Y:S01]  /*14400*/  IMAD.MOV.U32 R177, RZ, RZ, R83 ;  /* 0x000000ffffb17224 */ /* 0x000fe200078e0053 */
[----:B------:R-:W-:Y:S01]  /*14410*/  MOV R178, R82 ;  /* 0x0000005200b27202 */ /* 0x000fe20000000f00 */
[----:B------:R-:W-:Y:S01]  /*14420*/  HMMA.16816.F32 R116, R4, R32, R116 ;  /* 0x000000200474723c */ /* 0x000fe20000001874 */
[----:B------:R-:W-:-:S07]  /*14430*/  MOV R171, R92 ;  /* 0x0000005c00ab7202 */ /* 0x000fce0000000f00 */
[C---:B------:R-:W-:Y:S08]  /*14440*/  HMMA.16816.F32 R132, R4.reuse, R30, R132 ;  /* 0x0000001e0484723c */ /* 0x040ff00000001884 */
[C---:B------:R-:W-:Y:S08]  /*14450*/  HMMA.16816.F32 R120, R4.reuse, R20, R120 ;  /* 0x000000140478723c */ /* 0x040ff00000001878 */
[C---:B------:R-:W-:Y:S08]  /*14460*/  HMMA.16816.F32 R108, R4.reuse, R16, R108 ;  /* 0x00000010046c723c */ /* 0x040ff0000000186c */
[C---:B--2---:R-:W-:Y:S08]  /*14470*/  HMMA.16816.F32 R92, R4.reuse, R12, R164 ;  /* 0x0000000c045c723c */ /* 0x044ff000000018a4 */
[----:B------:R-:W-:Y:S07]  /*14480*/  HMMA.16816.F32 R80, R4, R14, R152 ;  /* 0x0000000e0450723c */ /* 0x000fee0000001898 */
[----:B------:R-:W-:-:S02]  /*14490*/  F2FP.PACK_AB R4, R199, R201 ;  /* 0x000000c9c704723e */ /* 0x000fc400000000ff */
[----:B------:R-:W-:Y:S02]  /*144a0*/  F2FP.PACK_AB R5, R196, R197 ;  /* 0x000000c5c405723e */ /* 0x000fe400000000ff */
[----:B------:R-:W-:Y:S02]  /*144b0*/  F2FP.PACK_AB R6, R198, R200 ;  /* 0x000000c8c606723e */ /* 0x000fe400000000ff */
[----:B---3--:R-:W-:-:S07]  /*144c0*/  F2FP.PACK_AB R7, R194, R195 ;  /* 0x000000c3c207723e */ /* 0x008fce00000000ff */
[C---:B------:R-:W-:Y:S08]  /*144d0*/  HMMA.16816.F32 R76, R4.reuse, R28, R76 ;  /* 0x0000001c044c723c */ /* 0x040ff0000000184c */
[C---:B------:R-:W-:Y:S01]  /*144e0*/  HMMA.16816.F32 R72, R4.reuse, R30, R72 ;  /* 0x0000001e0448723c */ /* 0x040fe20000001848 */
[----:B------:R-:W2:Y:S07]  /*144f0*/  LDSM.16.MT88.4 R28, [R218+0x9800] ;  /* 0x00980000da1c783b */ /* 0x000eae0000004200 */
[C---:B------:R-:W-:Y:S08]  /*14500*/  HMMA.16816.F32 R40, R4.reuse, R12, R40 ;  /* 0x0000000c0428723c */ /* 0x040ff00000001828 */
[C---:B------:R-:W-:Y:S01]  /*14510*/  HMMA.16816.F32 R36, R4.reuse, R14, R36 ;  /* 0x0000000e0424723c */ /* 0x040fe20000001824 */
[----:B------:R-:W3:Y:S07]  /*14520*/  LDSM.16.MT88.4 R12, [R216+0xb800] ;  /* 0x00b80000d80c783b */ /* 0x000eee0000004200 */
[C---:B------:R-:W-:Y:S08]  /*14530*/  HMMA.16816.F32 R88, R4.reuse, R32, R88 ;  /* 0x000000200458723c */ /* 0x040ff00000001858 */
[C---:B------:R-:W-:Y:S01]  /*14540*/  HMMA.16816.F32 R84, R4.reuse, R34, R148 ;  /* 0x000000220454723c */ /* 0x040fe20000001894 */
[----:B------:R-:W1:Y:S07]  /*14550*/  LDSM.16.MT88.4 R32, [R216+0x9800] ;  /* 0x00980000d820783b */ /* 0x000e6e0000004200 */
[----:B------:R-:W-:Y:S01]  /*14560*/  HMMA.16816.F32 R64, R4, R24, R64 ;  /* 0x000000180440723c */ /* 0x000fe20000001840 */
[----:B------:R-:W-:-:S07]  /*14570*/  MOV R165, R171 ;  /* 0x000000ab00a57202 */ /* 0x000fce0000000f00 */
[C---:B------:R-:W-:Y:S01]  /*14580*/  HMMA.16816.F32 R60, R4.reuse, R26, R60 ;  /* 0x0000001a043c723c */ /* 0x040fe2000000183c */
[----:B------:R-:W-:Y:S07]  /*14590*/  LDSM.16.MT88.4 R24, [R218+0xb800] ;  /* 0x00b80000da18783b */ /* 0x000fee0000004200 */
[C---:B------:R-:W-:Y:S08]  /*145a0*/  HMMA.16816.F32 R56, R4.reuse, R20, R56 ;  /* 0x000000140438723c */ /* 0x040ff00000001838 */
[C---:B------:R-:W-:Y:S01]  /*145b0*/  HMMA.16816.F32 R48, R4.reuse, R22, R48 ;  /* 0x000000160430723c */ /* 0x040fe20000001830 */
[----:B------:R-:W1:Y:S07]  /*145c0*/  LDSM.16.MT88.4 R20, [R216+0xa800] ;  /* 0x00a80000d814783b */ /* 0x000e6e0000004200 */
[C---:B------:R-:W-:Y:S08]  /*145d0*/  HMMA.16816.F32 R52, R4.reuse, R16, R52 ;  /* 0x000000100434723c */ /* 0x040ff00000001834 */
[----:B------:R-:W-:Y:S01]  /*145e0*/  HMMA.16816.F32 R44, R4, R18, R44 ;  /* 0x00000012042c723c */ /* 0x000fe2000000182c */
[----:B------:R-:W1:Y:S01]  /*145f0*/  LDSM.16.MT88.4 R16, [R218+0xa800] ;  /* 0x00a80000da10783b */ /* 0x000e620000004200 */
[----:B------:R-:W-:-:S02]  /*14600*/  IMAD.MOV.U32 R171, RZ, RZ, R181 ;  /* 0x000000ffffab7224 */ /* 0x000fc400078e00b5 */
[----:B------:R2:W-:Y:S01]  /*14610*/  MUFU.EX2 R181, R9 ;  /* 0x0000000900b57308 */ /* 0x0005e20000000800 */
[----:B------:R-:W-:Y:S02]  /*14620*/  MOV R239, R180 ;  /* 0x000000b400ef7202 */ /* 0x000fe40000000f00 */
[----:B------:R-:W-:Y:S02]  /*14630*/  F2FP.PACK_AB R4, R193, R192 ;  /* 0x000000c0c104723e */ /* 0x000fe400000000ff */
[----:B------:R-:W-:Y:S02]  /*14640*/  F2FP.PACK_AB R5, R188, R189 ;  /* 0x000000bdbc05723e */ /* 0x000fe400000000ff */
[----:B------:R-:W-:Y:S02]  /*14650*/  F2FP.PACK_AB R6, R190, R191 ;  /* 0x000000bfbe06723e */ /* 0x000fe400000000ff */
[----:B------:R-:W-:Y:S01]  /*14660*/  F2FP.PACK_AB R7, R186, R187 ;  /* 0x000000bbba07723e */ /* 0x000fe200000000ff */
[----:B--2---:R-:W-:-:S04]  /*14670*/  FFMA.FTZ R9, R165, c[0x0][0x23c], -R2 ;  /* 0x00008f00a5097a23 */ /* 0x004fc80000010802 */
[----:B------:R2:W1:Y:S01]  /*14680*/  MUFU.EX2 R180, R9 ;  /* 0x0000000900b47308 */ /* 0x0004620000000800 */
[----:B------:R-:W-:Y:S01]  /*14690*/  MOV R106, R156 ;  /* 0x0000009c006a7202 */ /* 0x000fe20000000f00 */
[----:B------:R-:W-:Y:S01]  /*146a0*/  IMAD.MOV.U32 R167, RZ, RZ, R177 ;  /* 0x000000ffffa77224 */ /* 0x000fe200078e00b1 */
[----:B------:R-:W-:Y:S02]  /*146b0*/  MOV R238, R146 ;  /* 0x0000009200ee7202 */ /* 0x000fe40000000f00 */
[----:B------:R-:W-:Y:S02]  /*146c0*/  MOV R207, R107 ;  /* 0x0000006b00cf7202 */ /* 0x000fe40000000f00 */
[----:B------:R-:W-:Y:S02]  /*146d0*/  MOV R166, R176 ;  /* 0x000000b000a67202 */ /* 0x000fe40000000f00 */
[----:B------:R-:W-:Y:S02]  /*146e0*/  MOV R168, R178 ;  /* 0x000000b200a87202 */ /* 0x000fe40000000f00 */
[----:B------:R-:W-:Y:S01]  /*146f0*/  MOV R169, R179 ;  /* 0x000000b300a97202 */ /* 0x000fe20000000f00 */
[--C-:B--2---:R-:W-:Y:S01]  /*14700*/  FFMA.FTZ R9, R251, c[0x0][0x23c], -R2.reuse ;  /* 0x00008f00fb097a23 */ /* 0x104fe20000010802 */
[C---:B------:R-:W-:Y:S03]  /*14710*/  HMMA.16816.F32 R176, R4.reuse, R28, R136 ;  /* 0x0000001c04b0723c */ /* 0x040fe60000001888 */
[----:B------:R2:W-:Y:S05]  /*14720*/  MUFU.EX2 R107, R9 ;  /* 0x00000009006b7308 */ /* 0x0005ea0000000800 */
[----:B------:R-:W-:Y:S07]  /*14730*/  HMMA.16816.F32 R136, R4, R30, R132 ;  /* 0x0000001e0488723c */ /* 0x000fee0000001884 */
[----:B------:R-:W-:Y:S01]  /*14740*/  MOV R134, R238 ;  /* 0x000000ee00867202 */ /* 0x000fe20000000f00 */
[----:B--2---:R-:W-:Y:S01]  /*14750*/  FFMA.FTZ R9, R247, c[0x0][0x23c], -R2 ;  /* 0x00008f00f7097a23 */ /* 0x004fe20000010802 */
[----:B------:R-:W-:-:S03]  /*14760*/  MOV R238, R106 ;  /* 0x0000006a00ee7202 */ /* 0x000fc60000000f00 */
[----:B------:R2:W1:Y:S01]  /*14770*/  MUFU.EX2 R106, R9 ;  /* 0x00000009006a7308 */ /* 0x0004620000000800 */
[----:B------:R-:W-:Y:S02]  /*14780*/  MOV R242, R157 ;  /* 0x0000009d00f27202 */ /* 0x000fe40000000f00 */
[----:B------:R-:W-:Y:S01]  /*14790*/  MOV R215, R147 ;  /* 0x0000009300d77202 */ /* 0x000fe20000000f00 */
[----:B------:R-:W-:Y:S01]  /*147a0*/  IMAD.MOV.U32 R212, RZ, RZ, R163 ;  /* 0x000000ffffd47224 */ /* 0x000fe200078e00a3 */
[----:B------:R-:W-:Y:S02]  /*147b0*/  MOV R237, R204 ;  /* 0x000000cc00ed7202 */ /* 0x000fe40000000f00 */
[----:B------:R-:W-:Y:S01]  /*147c0*/  MOV R203, R215 ;  /* 0x000000d700cb7202 */ /* 0x000fe20000000f00 */
[----:B------:R-:W-:Y:S01]  /*147d0*/  IMAD.MOV.U32 R215, RZ, RZ, R242 ;  /* 0x000000ffffd77224 */ /* 0x000fe200078e00f2 */
[----:B------:R-:W-:Y:S01]  /*147e0*/  MOV R135, R248 ;  /* 0x000000f800877202 */ /* 0x000fe20000000f00 */
[----:B------:R-:W-:Y:S01]  /*147f0*/  IMAD.MOV.U32 R157, RZ, RZ, R144 ;  /* 0x000000ffff9d7224 */ /* 0x000fe200078e0090 */
[----:B------:R-:W-:-:S02]  /*14800*/  MOV R156, R158 ;  /* 0x0000009e009c7202 */ /* 0x000fc40000000f00 */
[----:B------:R-:W-:Y:S02]  /*14810*/  MOV R242, R160 ;  /* 0x000000a000f27202 */ /* 0x000fe40000000f00 */
[----:B------:R-:W-:Y:S02]  /*14820*/  MOV R248, R161 ;  /* 0x000000a100f87202 */ /* 0x000fe40000000f00 */
[----:B------:R-:W-:Y:S01]  /*14830*/  MOV R204, R162 ;  /* 0x000000a200cc7202 */ /* 0x000fe20000000f00 */
[----:B------:R-:W-:Y:S01]  /*14840*/  IMAD.MOV.U32 R206, RZ, RZ, R166 ;  /* 0x000000ffffce7224 */ /* 0x000fe200078e00a6 */
[----:B------:R-:W-:Y:S01]  /*14850*/  MOV R158, R145 ;  /* 0x00000091009e7202 */ /* 0x000fe20000000f00 */
[----:B---3--:R-:W-:Y:S01]  /*14860*/  HMMA.16816.F32 R160, R4, R12, R108 ;  /* 0x0000000c04a0723c */ /* 0x008fe2000000186c */
[----:B------:R-:W-:Y:S01]  /*14870*/  MOV R214, R167 ;  /* 0x000000a700d67202 */ /* 0x000fe20000000f00 */
[----:B------:R-:W-:Y:S01]  /*14880*/  IMAD.MOV.U32 R208, RZ, RZ, R170 ;  /* 0x000000ffffd07224 */ /* 0x000fe200078e00aa */
[----:B------:R-:W-:-:S02]  /*14890*/  MOV R213, R168 ;  /* 0x000000a800d57202 */ /* 0x000fc40000000f00 */
[----:B------:R-:W-:Y:S02]  /*148a0*/  MOV R210, R169 ;  /* 0x000000a900d27202 */ /* 0x000fe40000000f00 */
[----:B------:R-:W-:Y:S01]  /*148b0*/  MOV R243, R171 ;  /* 0x000000ab00f37202 */ /* 0x000fe20000000f00 */
[----:B-1----:R-:W-:Y:S01]  /*148c0*/  HMMA.16816.F32 R144, R4, R34, R68 ;  /* 0x000000220490723c */ /* 0x002fe20000001844 */
[----:B--2---:R-:W-:-:S07]  /*148d0*/  FFMA.FTZ R9, R134, c[0x0][0x23c], -R8 ;  /* 0x00008f0086097a23 */ /* 0x004fce0000010808 */
[C---:B------:R-:W-:Y:S08]  /*148e0*/  HMMA.16816.F32 R108, R4.reuse, R14, R96 ;  /* 0x0000000e046c723c */ /* 0x040ff00000001860 */
[C---:B------:R-:W-:Y:S08]  /*148f0*/  HMMA.16816.F32 R116, R4.reuse, R32, R116 ;  /* 0x000000200474723c */ /* 0x040ff00000001874 */
[C---:B------:R-:W-:Y:S08]  /*14900*/  HMMA.16816.F32 R148, R4.reuse, R20, R128 ;  /* 0x000000140494723c */ /* 0x040ff00000001880 */
[C---:B------:R-:W-:Y:S08]  /*14910*/  HMMA.16816.F32 R152, R4.reuse, R22, R124 ;  /* 0x000000160498723c */ /* 0x040ff0000000187c */
[C---:B------:R-:W-:Y:S08]  /*14920*/  HMMA.16816.F32 R164, R4.reuse, R16, R120 ;  /* 0x0000001004a4723c */ /* 0x040ff00000001878 */
[C---:B------:R-:W-:Y:S08]  /*14930*/  HMMA.16816.F32 R168, R4.reuse, R18, R112 ;  /* 0x0000001204a8723c */ /* 0x040ff00000001870 */
[C---:B------:R-:W-:Y:S01]  /*14940*/  HMMA.16816.F32 R68, R4.reuse, R26, R80 ;  /* 0x0000001a0444723c */ /* 0x040fe20000001850 */
[----:B------:R-:W-:Y:S01]  /*14950*/  MOV R134, R135 ;  /* 0x0000008700867202 */ /* 0x000fe20000000f00 */
[----:B------:R-:W-:Y:S06]  /*14960*/  LDSM.16.MT88.4 R124, [R216+0x9c00] ;  /* 0x009c0000d87c783b */ /* 0x000fec0000004200 */
[----:B------:R-:W-:Y:S01]  /*14970*/  HMMA.16816.F32 R96, R4, R24, R92 ;  /* 0x000000180460723c */ /* 0x000fe2000000185c */
[----:B------:R-:W-:Y:S06]  /*14980*/  LDSM.16.MT88.4 R80, [R216+0xbc00] ;  /* 0x00bc0000d850783b */ /* 0x000fec0000004200 */
[----:B------:R-:W-:-:S02]  /*14990*/  F2FP.PACK_AB R4, R183, R185 ;  /* 0x000000b9b704723e */ /* 0x000fc400000000ff */
[----:B------:R-:W-:Y:S02]  /*149a0*/  F2FP.PACK_AB R5, R180, R181 ;  /* 0x000000b5b405723e */ /* 0x000fe400000000ff */
[----:B------:R-:W-:Y:S02]  /*149b0*/  F2FP.PACK_AB R6, R182, R184 ;  /* 0x000000b8b606723e */ /* 0x000fe400000000ff */
[----:B------:R-:W-:-:S07]  /*149c0*/  F2FP.PACK_AB R7, R106, R107 ;  /* 0x0000006b6a07723e */ /* 0x000fce00000000ff */
[----:B------:R-:W-:Y:S01]  /*149d0*/  HMMA.16816.F32 R84, R4, R34, R84 ;  /* 0x000000220454723c */ /* 0x000fe20000001854 */
[----:B------:R1:W-:Y:S01]  /*149e0*/  MUFU.EX2 R34, R9 ;  /* 0x0000000900227308 */ /* 0x0003e20000000800 */
[----:B------:R-:W-:Y:S02]  /*149f0*/  MOV R135, R236 ;  /* 0x000000ec00877202 */ /* 0x000fe40000000f00 */
[----:B------:R-:W-:-:S04]  /*14a00*/  MOV R236, R237 ;  /* 0x000000ed00ec7202 */ /* 0x000fc80000000f00 */
[----:B------:R-:W-:Y:S01]  /*14a10*/  HMMA.16816.F32 R112, R4, R32, R88 ;  /* 0x000000200470723c */ /* 0x000fe20000001858 */
[----:B-1----:R-:W-:-:S04]  /*14a20*/  FFMA.FTZ R9, R252, c[0x0][0x23c], -R8 ;  /* 0x00008f00fc097a23 */ /* 0x002fc80000010808 */
[----:B------:R1:W2:Y:S01]  /*14a30*/  MUFU.EX2 R35, R9 ;  /* 0x0000000900237308 */ /* 0x0002a20000000800 */
[----:B------:R-:W-:Y:S01]  /*14a40*/  IMAD.MOV.U32 R237, RZ, RZ, R239 ;  /* 0x000000ffffed7224 */ /* 0x000fe200078e00ef */
[----:B------:R-:W-:Y:S01]  /*14a50*/  MOV R239, R243 ;  /* 0x000000f300ef7202 */ /* 0x000fe20000000f00 */
[----:B------:R-:W-:Y:S01]  /*14a60*/  HMMA.16816.F32 R60, R4, R22, R60 ;  /* 0x00000016043c723c */ /* 0x000fe2000000183c */
[--C-:B-1----:R-:W-:Y:S02]  /*14a70*/  FFMA.FTZ R9, R250, c[0x0][0x23c], -R8.reuse ;  /* 0x00008f00fa097a23 */ /* 0x102fe40000010808 */
[----:B------:R-:W-:-:S04]  /*14a80*/  FFMA.FTZ R8, R246, c[0x0][0x23c], -R8 ;  /* 0x00008f00f6087a23 */ /* 0x000fc80000010808 */
[----:B------:R1:W-:Y:S01]  /*14a90*/  MUFU.EX2 R32, R8 ;  /* 0x0000000800207308 */ /* 0x0003e20000000800 */
[----:B------:R-:W-:Y:S02]  /*14aa0*/  MOV R243, R208 ;  /* 0x000000d000f37202 */ /* 0x000fe40000000f00 */
[----:B------:R-:W-:Y:S02]  /*14ab0*/  MOV R208, R210 ;  /* 0x000000d200d07202 */ /* 0x000fe40000000f00 */
[----:B------:R-:W-:Y:S01]  /*14ac0*/  MOV R210, R213 ;  /* 0x000000d500d27202 */ /* 0x000fe20000000f00 */
[----:B------:R-:W-:Y:S02]  /*14ad0*/  IMAD.MOV.U32 R213, RZ, RZ, R214 ;  /* 0x000000ffffd57224 */ /* 0x000fe400078e00d6 */
[----:B-1----:R-:W-:Y:S01]  /*14ae0*/  FFMA.FTZ R8, R134, c[0x0][0x23c], -R3 ;  /* 0x00008f0086087a23 */ /* 0x002fe20000010803 */
[----:B------:R-:W-:Y:S02]  /*14af0*/  MOV R134, R135 ;  /* 0x0000008700867202 */ /* 0x000fe40000000f00 */
[----:B------:R-:W-:Y:S01]  /*14b00*/  MOV R135, R236 ;  /* 0x000000ec00877202 */ /* 0x000fe20000000f00 */
[----:B------:R1:W-:Y:S01]  /*14b10*/  MUFU.EX2 R23, R8 ;  /* 0x0000000800177308 */ /* 0x0003e20000000800 */
[----:B------:R-:W-:Y:S01]  /*14b20*/  IMAD.MOV.U32 R236, RZ, RZ, R237 ;  /* 0x000000ffffec7224 */ /* 0x000fe200078e00ed */
[----:B------:R-:W-:-:S02]  /*14b30*/  MOV R237, R239 ;  /* 0x000000ef00ed7202 */ /* 0x000fc40000000f00 */
[----:B------:R-:W-:Y:S02]  /*14b40*/  MOV R239, R243 ;  /* 0x000000f300ef7202 */ /* 0x000fe40000000f00 */
[----:B------:R-:W-:Y:S01]  /*14b50*/  MOV R243, R208 ;  /* 0x000000d000f37202 */ /* 0x000fe20000000f00 */
[----:B------:R-:W-:Y:S01]  /*14b60*/  IMAD.MOV.U32 R133, RZ, RZ, R237 ;  /* 0x000000ffff857224 */ /* 0x000fe200078e00ed */
[----:B------:R-:W-:Y:S01]  /*14b70*/  MOV R208, R210 ;  /* 0x000000d200d07202 */ /* 0x000fe20000000f00 */
[----:B-1----:R-:W-:-:S04]  /*14b80*/  FFMA.FTZ R8, R134, c[0x0][0x23c], -R3 ;  /* 0x00008f0086087a23 */ /* 0x002fc80000010803 */
[----:B------:R1:W3:Y:S01]  /*14b90*/  MUFU.EX2 R22, R8 ;  /* 0x0000000800167308 */ /* 0x0002e20000000800 */
[----:B------:R-:W-:Y:S01]  /*14ba0*/  IMAD.MOV.U32 R210, RZ, RZ, R213 ;  /* 0x000000ffffd27224 */ /* 0x000fe200078e00d5 */
[----:B------:R-:W-:Y:S01]  /*14bb0*/  MOV R214, R206 ;  /* 0x000000ce00d67202 */ /* 0x000fe20000000f00 */
[----:B------:R-:W-:Y:S01]  /*14bc0*/  HMMA.16816.F32 R64, R4, R20, R64 ;  /* 0x000000140440723c */ /* 0x000fe20000001840 */
[----:B------:R-:W-:Y:S02]  /*14bd0*/  MOV R134, R239 ;  /* 0x000000ef00867202 */ /* 0x000fe40000000f00 */
[----:B------:R-:W-:Y:S02]  /*14be0*/  MOV R213, R214 ;  /* 0x000000d600d57202 */ /* 0x000fe40000000f00 */
[----:B------:R-:W-:Y:S01]  /*14bf0*/  MOV R237, R210 ;  /* 0x000000d200ed7202 */ /* 0x000fe20000000f00 */
[--C-:B-1----:R-:W-:Y:S02]  /*14c00*/  FFMA.FTZ R8, R135, c[0x0][0x23c], -R3.reuse ;  /* 0x00008f0087087a23 */ /* 0x102fe40000010803 */
[----:B------:R-:W-:Y:S01]  /*14c10*/  FFMA.FTZ R3, R236, c[0x0][0x23c], -R3 ;  /* 0x00008f00ec037a23 */ /* 0x000fe20000010803 */
[----:B------:R-:W-:-:S03]  /*14c20*/  MOV R135, R243 ;  /* 0x000000f300877202 */ /* 0x000fc60000000f00 */
[----:B------:R1:W-:Y:S01]  /*14c30*/  MUFU.EX2 R20, R3 ;  /* 0x0000000300147308 */ /* 0x0003e20000000800 */
[----:B------:R-:W-:Y:S01]  /*14c40*/  HMMA.16816.F32 R48, R4, R18, R48 ;  /* 0x000000120430723c */ /* 0x000fe20000001830 */
[----:B------:R-:W-:Y:S01]  /*14c50*/  MOV R251, R135 ;  /* 0x0000008700fb7202 */ /* 0x000fe20000000f00 */
[----:B------:R-:W-:Y:S01]  /*14c60*/  IMAD.MOV.U32 R239, RZ, RZ, R213 ;  /* 0x000000ffffef7224 */ /* 0x000fe200078e00d5 */
[----:B------:R-:W-:Y:S02]  /*14c70*/  MOV R214, R207 ;  /* 0x000000cf00d67202 */ /* 0x000fe40000000f00 */
[----:B------:R-:W-:-:S03]  /*14c80*/  MOV R132, R237 ;  /* 0x000000ed00847202 */ /* 0x000fc60000000f00 */
[----:B------:R-:W-:Y:S01]  /*14c90*/  HMMA.16816.F32 R128, R4, R28, R76 ;  /* 0x0000001c0480723c */ /* 0x000fe2000000184c */
[----:B-1----:R-:W-:-:S07]  /*14ca0*/  FFMA.FTZ R3, R133, c[0x0][0x23c], -R0 ;  /* 0x00008f0085037a23 */ /* 0x002fce0000010800 */
[----:B------:R-:W-:Y:S01]  /*14cb0*/  HMMA.16816.F32 R28, R4, R30, R72 ;  /* 0x0000001e041c723c */ /* 0x000fe20000001848 */
[----:B------:R1:W-:Y:S01]  /*14cc0*/  MUFU.EX2 R19, R3 ;  /* 0x0000000300137308 */ /* 0x0003e20000000800 */
[----:B------:R-:W-:Y:S02]  /*14cd0*/  MOV R207, R212 ;  /* 0x000000d400cf7202 */ /* 0x000fe40000000f00 */
[----:B------:R-:W-:-:S04]  /*14ce0*/  MOV R236, R208 ;  /* 0x000000d000ec7202 */ /* 0x000fc80000000f00 */
[----:B------:R-:W-:Y:S01]  /*14cf0*/  HMMA.16816.F32 R56, R4, R16, R56 ;  /* 0x000000100438723c */ /* 0x000fe20000001838 */
[----:B------:R-:W-:Y:S01]  /*14d00*/  MOV R212, R204 ;  /* 0x000000cc00d47202 */ /* 0x000fe20000000f00 */
[----:B------:R-:W-:-:S06]  /*14d10*/  IMAD.MOV.U32 R204, RZ, RZ, R248 ;  /* 0x000000ffffcc7224 */ /* 0x000fcc00078e00f8 */
[----:B------:R-:W-:Y:S01]  /*14d20*/  HMMA.16816.F32 R52, R4, R12, R52 ;  /* 0x0000000c0434723c */ /* 0x000fe20000001834 */
[----:B-1----:R-:W-:-:S07]  /*14d30*/  FFMA.FTZ R3, R134, c[0x0][0x23c], -R0 ;  /* 0x00008f0086037a23 */ /* 0x002fce0000010800 */
[----:B------:R-:W-:Y:S01]  /*14d40*/  HMMA.16816.F32 R44, R4, R14, R44 ;  /* 0x0000000e042c723c */ /* 0x000fe2000000182c */
[----:B------:R1:W-:Y:S01]  /*14d50*/  MUFU.EX2 R16, R3 ;  /* 0x0000000300107308 */ /* 0x0003e20000000800 */
[----:B------:R-:W-:-:S06]  /*14d60*/  MOV R135, R236 ;  /* 0x000000ec00877202 */ /* 0x000fcc0000000f00 */
[----:B------:R-:W-:Y:S01]  /*14d70*/  HMMA.16816.F32 R40, R4, R24, R40 ;  /* 0x000000180428723c */ /* 0x000fe20000001828 */
[----:B------:R-:W-:-:S07]  /*14d80*/  IMAD.MOV.U32 R133, RZ, RZ, R239 ;  /* 0x000000ffff857224 */ /* 0x000fce00078e00ef */
[----:B------:R-:W-:Y:S01]  /*14d90*/  HMMA.16816.F32 R36, R4, R26, R36 ;  /* 0x0000001a0424723c */ /* 0x000fe20000001824 */
[----:B------:R-:W2:Y:S01]  /*14da0*/  LDSM.16.MT88.4 R4, [R218+0xbc00] ;  /* 0x00bc0000da04783b */ /* 0x000ea20000004200 */
[--C-:B-1----:R-:W-:Y:S02]  /*14db0*/  FFMA.FTZ R3, R251, c[0x0][0x23c], -R0.reuse ;  /* 0x00008f00fb037a23 */ /* 0x102fe40000010800 */
[----:B------:R-:W-:Y:S01]  /*14dc0*/  FFMA.FTZ R0, R132, c[0x0][0x23c], -R0 ;  /* 0x00008f0084007a23 */ /* 0x000fe20000010800 */
[----:B------:R-:W-:Y:S02]  /*14dd0*/  MOV R243, R214 ;  /* 0x000000d600f37202 */ /* 0x000fe40000000f00 */
[----:B------:R-:W-:Y:S01]  /*14de0*/  MOV R208, R204 ;  /* 0x000000cc00d07202 */ /* 0x000fe20000000f00 */
[----:B------:R1:W-:Y:S01]  /*14df0*/  MUFU.EX2 R17, R0 ;  /* 0x0000000000117308 */ /* 0x0003e20000000800 */
[----:B------:R-:W-:Y:S02]  /*14e00*/  MOV R88, R133 ;  /* 0x0000008500587202 */ /* 0x000fe40000000f00 */
[----:B------:R-:W-:-:S02]  /*14e10*/  MOV R134, R243 ;  /* 0x000000f300867202 */ /* 0x000fc40000000f00 */
[----:B------:R-:W-:Y:S02]  /*14e20*/  MOV R236, R208 ;  /* 0x000000d000ec7202 */ /* 0x000fe40000000f00 */
[----:B------:R-:W-:Y:S02]  /*14e30*/  MOV R248, R156 ;  /* 0x0000009c00f87202 */ /* 0x000fe40000000f00 */
[----:B------:R-:W-:Y:S01]  /*14e40*/  MOV R89, R134 ;  /* 0x0000008600597202 */ /* 0x000fe20000000f00 */
[----:B-1----:R-:W-:Y:S01]  /*14e50*/  FFMA.FTZ R0, R135, c[0x0][0x23c], -R2 ;  /* 0x00008f0087007a23 */ /* 0x002fe20000010802 */
[----:B------:R-:W-:-:S03]  /*14e60*/  MOV R156, R157 ;  /* 0x0000009d009c7202 */ /* 0x000fc60000000f00 */
[----:B------:R1:W-:Y:S01]  /*14e70*/  MUFU.EX2 R15, R0 ;  /* 0x00000000000f7308 */ /* 0x0003e20000000800 */
[----:B------:R-:W-:Y:S01]  /*14e80*/  MOV R157, R158 ;  /* 0x0000009e009d7202 */ /* 0x000fe20000000f00 */
[----:B------:R-:W-:Y:S01]  /*14e90*/  IMAD.MOV.U32 R90, RZ, RZ, R236 ;  /* 0x000000ffff5a7224 */ /* 0x000fe200078e00ec */
[----:B------:R-:W-:-:S05]  /*14ea0*/  MOV R158, R217 ;  /* 0x000000d9009e7202 */ /* 0x000fca0000000f00 */
[----:B------:R-:W2:Y:S01]  /*14eb0*/  MUFU.EX2 R33, R9 ;  /* 0x0000000900217308 */ /* 0x000ea20000000800 */
[----:B------:R-:W-:Y:S01]  /*14ec0*/  MOV R214, R207 ;  /* 0x000000cf00d67202 */ /* 0x000fe20000000f00 */
[----:B-1----:R-:W-:-:S06]  /*14ed0*/  FFMA.FTZ R0, R88, c[0x0][0x23c], -R2 ;  /* 0x00008f0058007a23 */ /* 0x002fcc0000010802 */
[----:B------:R-:W1:Y:S01]  /*14ee0*/  MUFU.EX2 R21, R8 ;  /* 0x0000000800157308 */ /* 0x000e620000000800 */
[----:B------:R-:W-:Y:S02]  /*14ef0*/  MOV R207, R158 ;  /* 0x0000009e00cf7202 */ /* 0x000fe40000000f00 */
[----:B------:R-:W-:-:S05]  /*14f00*/  MOV R158, R143 ;  /* 0x0000008f009e7202 */ /* 0x000fca0000000f00 */
[----:B------:R1:W1:Y:S01]  /*14f10*/  MUFU.EX2 R14, R0 ;  /* 0x00000000000e7308 */ /* 0x0002620000000800 */
[----:B------:R-:W-:Y:S02]  /*14f20*/  MOV R213, R212 ;  /* 0x000000d400d57202 */ /* 0x000fe40000000f00 */
[----:B------:R-:W-:Y:S01]  /*14f30*/  MOV R212, R157 ;  /* 0x0000009d00d47202 */ /* 0x000fe20000000f00 */
[----:B----4-:R-:W-:Y:S01]  /*14f40*/  IMAD.MOV.U32 R157, RZ, RZ, R142 ;  /* 0x000000ffff9d7224 */ /* 0x010fe200078e008e */
[----:B------:R-:W-:Y:S01]  /*14f50*/  MOV R210, R140 ;  /* 0x0000008c00d27202 */ /* 0x000fe20000000f00 */
[----:B------:R-:W-:Y:S02]  /*14f60*/  IMAD.MOV.U32 R204, RZ, RZ, R156 ;  /* 0x000000ffffcc7224 */ /* 0x000fe400078e009c */
[----:B------:R4:W2:Y:S01]  /*14f70*/  MUFU.EX2 R18, R3 ;  /* 0x0000000300127308 */ /* 0x0008a20000000800 */
[----:B------:R-:W-:Y:S01]  /*14f80*/  MOV R243, R158 ;  /* 0x0000009e00f37202 */ /* 0x000fe20000000f00 */
[----:B-1----:R-:W-:-:S02]  /*14f90*/  FFMA.FTZ R0, R89, c[0x0][0x23c], -R2 ;  /* 0x00008f0059007a23 */ /* 0x002fc40000010802 */
[----:B------:R-:W-:-:S04]  /*14fa0*/  FFMA.FTZ R2, R90, c[0x0][0x23c], -R2 ;  /* 0x00008f005a027a23 */ /* 0x000fc80000010802 */
[----:B------:R-:W-:Y:S01]  /*14fb0*/  MUFU.EX2 R13, R0 ;  /* 0x00000000000d7308 */ /* 0x000fe20000000800 */
[----:B------:R-:W-:Y:S01]  /*14fc0*/  MOV R156, R141 ;  /* 0x0000008d009c7202 */ /* 0x000fe20000000f00 */
[----:B------:R-:W-:Y:S01]  /*14fd0*/  IMAD.MOV.U32 R239, RZ, RZ, R157 ;  /* 0x000000ffffef7224 */ /* 0x000fe200078e009d */
[----:B------:R-:W-:Y:S01]  /*14fe0*/  MOV R208, R210 ;  /* 0x000000d200d07202 */ /* 0x000fe20000000f00 */
[----:B------:R-:W1:Y:S04]  /*14ff0*/  LDSM.16.MT88.4 R140, [R218+0x9c00] ;  /* 0x009c0000da8c783b */ /* 0x000e680000004200 */
[----:B------:R4:W1:Y:S01]  /*15000*/  MUFU.EX2 R12, R2 ;  /* 0x00000002000c7308 */ /* 0x0008620000000800 */
[----:B------:R-:W-:Y:S02]  /*15010*/  MOV R91, R243 ;  /* 0x000000f3005b7202 */ /* 0x000fe40000000f00 */
[----:B------:R-:W-:-:S02]  /*15020*/  MOV R237, R156 ;  /* 0x0000009c00ed7202 */ /* 0x000fc40000000f00 */
[----:B------:R-:W-:Y:S02]  /*15030*/  MOV R210, R159 ;  /* 0x0000009f00d27202 */ /* 0x000fe40000000f00 */
[----:B--2---:R-:W-:Y:S01]  /*15040*/  F2FP.PACK_AB R92, R35, R34 ;  /* 0x00000022235c723e */ /* 0x004fe200000000ff */
[----:B------:R-:W2:Y:S01]  /*15050*/  LDSM.16.MT88.4 R156, [R216+0xac00] ;  /* 0x00ac0000d89c783b */ /* 0x000ea20000004200 */
[----:B---3--:R-:W-:Y:S02]  /*15060*/  F2FP.PACK_AB R93, R22, R23 ;  /* 0x00000017165d723e */ /* 0x008fe400000000ff */
[----:B------:R-:W-:Y:S02]  /*15070*/  F2FP.PACK_AB R94, R32, R33 ;  /* 0x00000021205e723e */ /* 0x000fe400000000ff */
[----:B------:R-:W-:Y:S02]  /*15080*/  F2FP.PACK_AB R95, R20, R21 ;  /* 0x00000015145f723e */ /* 0x000fe400000000ff */
[----:B------:R-:W-:-:S02]  /*15090*/  MOV R247, R239 ;  /* 0x000000ef00f77202 */ /* 0x000fc40000000f00 */
[----:B------:R-:W-:Y:S02]  /*150a0*/  MOV R252, R91 ;  /* 0x0000005b00fc7202 */ /* 0x000fe40000000f00 */
[----:B------:R-:W-:Y:S02]  /*150b0*/  MOV R236, R237 ;  /* 0x000000ed00ec7202 */ /* 0x000fe40000000f00 */
[----:B------:R-:W-:Y:S01]  /*150c0*/  MOV R251, R210 ;  /* 0x000000d200fb7202 */ /* 0x000fe20000000f00 */
[----:B------:R-:W-:Y:S01]  /*150d0*/  IMAD.MOV.U32 R239, RZ, RZ, R172 ;  /* 0x000000ffffef7224 */ /* 0x000fe200078e00ac */
[----:B------:R-:W-:Y:S02]  /*150e0*/  MOV R237, R173 ;  /* 0x000000ad00ed7202 */ /* 0x000fe40000000f00 */
[----:B------:R-:W-:Y:S01]  /*150f0*/  MOV R243, R174 ;  /* 0x000000ae00f37202 */ /* 0x000fe20000000f00 */
[----:B------:R-:W-:Y:S01]  /*15100*/  HMMA.16816.F32 R88, R92, R4, R96 ;  /* 0x000000045c58723c */ /* 0x000fe20000001860 */
[----:B------:R-:W-:Y:S01]  /*15110*/  MOV R210, R175 ;  /* 0x000000af00d27202 */ /* 0x000fe20000000f00 */
[----:B------:R-:W-:Y:S01]  /*15120*/  FFMA.FTZ R11, R247, R11, R252 ;  /* 0x0000000bf70b7223 */ /* 0x000fe200000100fc */
[----:B------:R-:W-:Y:S01]  /*15130*/  MOV R206, R219 ;  /* 0x000000db00ce7202 */ /* 0x000fe20000000f00 */
[----:B----4-:R-:W-:Y:S01]  /*15140*/  FFMA.FTZ R3, R236, R10, R251 ;  /* 0x0000000aec037223 */ /* 0x010fe200000100fb */
[----:B------:R-:W3:Y:S01]  /*15150*/  LDSM.16.MT88.4 R172, [R218+0xac00] ;  /* 0x00ac0000daac783b */ /* 0x000ee20000004200 */
[----:B------:R-:W-:Y:S01]  /*15160*/  FFMA.FTZ R2, R239, R101, R237 ;  /* 0x00000065ef027223 */ /* 0x000fe200000100ed */
[----:B------:R-:W-:-:S02]  /*15170*/  F2FP.PACK_AB R96, R16, R19 ;  /* 0x000000131060723e */ /* 0x000fc400000000ff */
[----:B------:R-:W-:Y:S02]  /*15180*/  F2FP.PACK_AB R97, R14, R15 ;  /* 0x0000000f0e61723e */ /* 0x000fe400000000ff */
[----:B------:R-:W-:Y:S02]  /*15190*/  F2FP.PACK_AB R98, R17, R18 ;  /* 0x000000121162723e */ /* 0x000fe400000000ff */
[----:B-1----:R-:W-:Y:S01]  /*151a0*/  F2FP.PACK_AB R99, R12, R13 ;  /* 0x0000000d0c63723e */ /* 0x002fe200000000ff */
[----:B------:R-:W-:Y:S01]  /*151b0*/  FFMA.FTZ R0, R208, R100, R243 ;  /* 0x00000064d0007223 */ /* 0x000fe200000100f3 */
[C---:B------:R-:W-:Y:S01]  /*151c0*/  HMMA.16816.F32 R116, R92.reuse, R124, R116 ;  /* 0x0000007c5c74723c */ /* 0x040fe20000001874 */
[----:B------:R-:W-:Y:S01]  /*151d0*/  FADD.FTZ R11, R210, R11 ;  /* 0x0000000bd20b7221 */ /* 0x000fe20000010000 */
[----:B------:R1:W5:Y:S01]  /*151e0*/  LDL.LU R219, [R1+0x74] ;  /* 0x0000740001db7983 */ /* 0x0003620000300800 */
[----:B------:R-:W-:Y:S02]  /*151f0*/  FADD.FTZ R10, R213, R3 ;  /* 0x00000003d50a7221 */ /* 0x000fe40000010000 */
[----:B------:R-:W-:Y:S01]  /*15200*/  FADD.FTZ R9, R214, R2 ;  /* 0x00000002d6097221 */ /* 0x000fe20000010000 */
[----:B------:R1:W5:Y:S01]  /*15210*/  LDL.LU R217, [R1+0x70] ;  /* 0x0000700001d97983 */ /* 0x0003620000300800 */
        /* <DEDUP_REMOVED lines=61> */
[----:B------:R-:W-:Y:S01]  /*155f0*/  FADD.FTZ R0, R20, R0 ;  /* 0x0000000014007221 */ /* 0x000fe20000010000 */
[C---:B------:R-:W-:Y:S02]  /*15600*/  HMMA.16816.F32 R132, R92.reuse, R140, R176 ;  /* 0x0000008c5c84723c */ /* 0x040fe400000018b0 */
[----:B------:R1:W-:Y:S04]  /*15610*/  STL [R1+0x20], R3 ;  /* 0x0000200301007387 */ /* 0x0003e80000100800 */
[----:B------:R1:W-:Y:S02]  /*15620*/  STL [R1+0x1c], R2 ;  /* 0x00001c0201007387 */ /* 0x0003e40000100800 */
[C---:B------:R-:W-:Y:S02]  /*15630*/  HMMA.16816.F32 R136, R92.reuse, R142, R136 ;  /* 0x0000008e5c88723c */ /* 0x040fe40000001888 */
[----:B------:R1:W-:Y:S04]  /*15640*/  STL [R1], R240 ;  /* 0x000000f001007387 */ /* 0x0003e80000100800 */
[----:B------:R1:W-:Y:S02]  /*15650*/  STL [R1+0x24], R0 ;  /* 0x0000240001007387 */ /* 0x0003e40000100800 */
[C---:B--2---:R-:W-:Y:S08]  /*15660*/  HMMA.16816.F32 R148, R92.reuse, R156, R148 ;  /* 0x0000009c5c94723c */ /* 0x044ff00000001894 */
[C---:B------:R-:W-:Y:S08]  /*15670*/  HMMA.16816.F32 R152, R92.reuse, R158, R152 ;  /* 0x0000009e5c98723c */ /* 0x040ff00000001898 */
[C---:B---3--:R-:W-:Y:S08]  /*15680*/  HMMA.16816.F32 R164, R92.reuse, R172, R164 ;  /* 0x000000ac5ca4723c */ /* 0x048ff000000018a4 */
        /* <DEDUP_REMOVED lines=13> */
.L_x_1001:
[----:B-1----:R-:W2:Y:S04]  /*15760*/  LDL R2, [R1+0x30] ;  /* 0x0000300001027983 */ /* 0x002ea80000100800 */
[----:B------:R-:W2:Y:S02]  /*15770*/  LDL R0, [R1] ;  /* 0x0000000001007983 */ /* 0x000ea40000100800 */
        /* <DEDUP_REMOVED lines=18> */
.L_x_1011:
[----:B------:R-:W2:Y:S04]  /*158a0*/  LDL.LU R2, [R1] ;  /* 0x0000000001027983 */ /* 0x000ea80000300800 */
[----:B------:R-:W3:Y:S04]  /*158b0*/  LDL.64 R12, [R1+0x48] ;  /* 0x00004800010c7983 */ /* 0x000ee80000100a00 */
[----:B------:R-:W4:Y:S04]  /*158c0*/  LDL.64 R204, [R1+0x40] ;  /* 0x0000400001cc7983 */ /* 0x000f280000100a00 */
[----:B------:R1:W-:Y:S04]  /*158d0*/  @P6 STS [R223+0x6000], RZ ;  /* 0x006000ffdf006388 */ /* 0x0003e80000000800 */
[----:B------:R1:W-:Y:S04]  /*158e0*/  @P6 STS [R223+0x6004], RZ ;  /* 0x006004ffdf006388 */ /* 0x0003e80000000800 */
[----:B------:R1:W-:Y:S01]  /*158f0*/  @P6 STS.64 [R223+0x6008], RZ ;  /* 0x006008ffdf006388 */ /* 0x0003e20000000a00 */
[----:B--2---:R-:W-:Y:S04]  /*15900*/  IADD3 R0, R2, -0x2, RZ ;  /* 0xfffffffe02007810 */ /* 0x004fe80007ffe0ff */
[----:B------:R-:W-:Y:S01]  /*15910*/  SHF.R.S32.HI R2, RZ, 0x1f, R0 ;  /* 0x0000001fff027819 */ /* 0x000fe20000011400 */
[----:B------:R-:W-:Y:S04]  /*15920*/  IMAD.WIDE.U32 R4, R0, c[0x0][0x198], RZ ;  /* 0x0000660000047a25 */ /* 0x000fe800078e00ff */
[----:B------:R-:W-:Y:S04]  /*15930*/  IMAD R2, R2, c[0x0][0x198], RZ ;  /* 0x0000660002027a24 */ /* 0x000fe800078e02ff */
[----:B------:R-:W-:Y:S01]  /*15940*/  IMAD R2, R0, c[0x0][0x19c], R2 ;  /* 0x0000670000027a24 */ /* 0x000fe200078e0202 */
[----:B---3--:R-:W-:Y:S03]  /*15950*/  LEA R0, P0, R4, R12, 0x6 ;  /* 0x0000000c04007211 */ /* 0x008fe600078030ff */
[----:B------:R-:W-:Y:S01]  /*15960*/  IMAD.IADD R5, R5, 0x1, R2 ;  /* 0x0000000105057824 */ /* 0x000fe200078e0202 */
[C---:B------:R-:W-:Y:S02]  /*15970*/  @!P6 LEA R16, P1, R0.reuse, c[0x0][0x168], 0x1 ;  /* 0x00005a000010ea11 */ /* 0x040fe400078208ff */
[----:B------:R-:W-:Y:S02]  /*15980*/  @!P4 LEA R10, P2, R0, c[0x0][0x168], 0x1 ;  /* 0x00005a00000aca11 */ /* 0x000fe400078408ff */
[----:B----4-:R-:W-:Y:S02]  /*15990*/  LEA.HI.X R4, R4, R205, R5, 0x6, P0 ;  /* 0x000000cd04047211 */ /* 0x010fe400000f3405 */
[C---:B------:R-:W-:Y:S02]  /*159a0*/  @!P5 LEA R12, P0, R0.reuse, c[0x0][0x168], 0x1 ;  /* 0x00005a00000cda11 */ /* 0x040fe400078008ff */
[C-C-:B------:R-:W-:Y:S02]  /*159b0*/  @!P6 LEA.HI.X R17, R0.reuse, c[0x0][0x16c], R4.reuse, 0x1, P1 ;  /* 0x00005b000011ea11 */ /* 0x140fe400008f0c04 */
[C-C-:B------:R-:W-:Y:S02]  /*159c0*/  @!P5 LEA.HI.X R13, R0.reuse, c[0x0][0x16c], R4.reuse, 0x1, P0 ;  /* 0x00005b00000dda11 */ /* 0x140fe400000f0c04 */
[C---:B------:R-:W-:Y:S01]  /*159d0*/  @!P4 LEA.HI.X R11, R0.reuse, c[0x0][0x16c], R4, 0x1, P2 ;  /* 0x00005b00000bca11 */ /* 0x040fe200010f0c04 */
[----:B------:R-:W-:Y:S01]  /*159e0*/  @!PT LDS RZ, [RZ] ;  /* 0x00000000fffff984 */ /* 0x000fe20000000800 */
[----:B------:R-:W-:Y:S01]  /*159f0*/  @!PT LDS RZ, [RZ] ;  /* 0x00000000fffff984 */ /* 0x000fe20000000800 */
[----:B------:R-:W-:Y:S01]  /*15a00*/  @!PT LDS RZ, [RZ] ;  /* 0x00000000fffff984 */ /* 0x000fe20000000800 */
[----:B------:R1:W-:Y:S01]  /*15a10*/  @!P6 LDGSTS.E.BYPASS.LTC128B.128 [R223+0x6000], [R16.64] ;  /* 0x0600000010dfefae */ /* 0x0003e2000b901d4c */
[----:B------:R-:W-:Y:S03]  /*15a20*/  IADD3 R2, P3, R0, UR10, RZ ;  /* 0x0000000a00027c10 */ /* 0x000fe6000ff7e0ff */
        /* <DEDUP_REMOVED lines=34> */
.L_x_1009:
[----:B------:R-:W2:Y:S01]  /*15c50*/  LDL R0, [R1] ;  /* 0x0000000001007983 */ /* 0x000ea20000100800 */
[----:B------:R-:W-:Y:S04]  /*15c60*/  DEPBAR.LE SB0, 0x0 ;  /* 0x000080000000791a */ /* 0x000fe80000000000 */
[----:B------:R-:W3:Y:S06]  /*15c70*/  LDL.64 R4, [R1+0x28] ;  /* 0x0000280001047983 */ /* 0x000eec0000100a00 */
[----:B------:R-:W-:Y:S08]  /*15c80*/  BAR.SYNC.DEFER_BLOCKING 0x0 ;  /* 0x0000000000007b1d */ /* 0x000ff00000010000 */
[----:B------:R-:W-:Y:S06]  /*15c90*/  @P6 STS.64 [R223+0x9008], RZ ;  /* 0x009008ffdf006388 */ /* 0x000fec0000000a00 */
[----:B------:R-:W-:Y:S04]  /*15ca0*/  @P6 STS [R223+0x9000], RZ ;  /* 0x009000ffdf006388 */ /* 0x000fe80000000800 */
[----:B------:R-:W-:Y:S01]  /*15cb0*/  @P6 STS [R223+0x9004], RZ ;  /* 0x009004ffdf006388 */ /* 0x000fe20000000800 */
[----:B--2---:R-:W-:Y:S04]  /*15cc0*/  IADD3 R237, R0, -0x1, RZ ;  /* 0xffffffff00ed7810 */ /* 0x004fe80007ffe0ff */
[----:B------:R-:W-:Y:S01]  /*15cd0*/  SHF.R.S32.HI R2, RZ, 0x1f, R237 ;  /* 0x0000001fff027819 */ /* 0x000fe200000114ed */
[C---:B------:R-:W-:Y:S02]  /*15ce0*/  IMAD R0, R237.reuse, UR6, RZ ;  /* 0x00000006ed007c24 */ /* 0x040fe4000f8e02ff */
[----:B---3--:R-:W-:Y:S04]  /*15cf0*/  IMAD.WIDE.U32 R4, R237, UR14, R4 ;  /* 0x0000000eed047c25 */ /* 0x008fe8000f8e0004 */
[----:B------:R-:W-:Y:S01]  /*15d00*/  IMAD R2, R2, UR14, R0 ;  /* 0x0000000e02027c24 */ /* 0x000fe2000f8e0200 */
[C---:B------:R-:W-:Y:S02]  /*15d10*/  @!P6 LEA R16, P1, R4.reuse, c[0x0][0x170], 0x1 ;  /* 0x00005c000410ea11 */ /* 0x040fe400078208ff */
[C---:B------:R-:W-:Y:S02]  /*15d20*/  @!P5 LEA R12, P0, R4.reuse, c[0x0][0x170], 0x1 ;  /* 0x00005c00040cda11 */ /* 0x040fe400078008ff */
[----:B------:R-:W-:Y:S02]  /*15d30*/  IADD3 R2, R5, R2, RZ ;  /* 0x0000000205027210 */ /* 0x000fe40007ffe0ff */
        /* <DEDUP_REMOVED lines=8> */
[----:B------:R-:W-:Y:S04]  /*15dc0*/  IADD3 R0, P3, R4, UR15, RZ ;  /* 0x0000000f04007c10 */ /* 0x000fe8000ff7e0ff */
        /* <DEDUP_REMOVED lines=32> */
[----:B-----5:R-:W-:Y:S08]  /*15fd0*/  LDSM.16.M88.4 R64, [R220] ;  /* 0x00000000dc40783b */ /* 0x020ff00000000200 */
[----:B-1----:R-:W4:Y:S08]  /*15fe0*/  LDSM.16.M88.4 R16, [R217+0x6000] ;  /* 0x00600000d910783b */ /* 0x002f300000000200 */
        /* <DEDUP_REMOVED lines=26> */
[C---:B------:R-:W-:Y:S08]  /*16190*/  HMMA.16816.F32 R48, R64.reuse, R50, RZ ;  /* 0x000000324030723c */ /* 0x040ff000000018ff */
        /* <DEDUP_REMOVED lines=25> */
[----:B------:R-:W3:Y:S07]  /*16330*/  LDSM.16.M88.4 R176, [R219+0x7400] ;  /* 0x00740000dbb0783b */ /* 0x000eee0000000200 */
[-C--:B--2---:R-:W-:Y:S01]  /*16340*/  HMMA.16816.F32 R4, R108, R180.reuse, R4 ;  /* 0x000000b46c04723c */ /* 0x084fe20000001804 */
[----:B------:R-:W-:Y:S07]  /*16350*/  LDSM.16.M88.4 R196, [R217+0x8800] ;  /* 0x00880000d9c4783b */ /* 0x000fee0000000200 */
        /* <DEDUP_REMOVED lines=14> */
[-C--:B----4-:R-:W-:Y:S08]  /*16440*/  HMMA.16816.F32 R52, R108, R184.reuse, R52 ;  /* 0x000000b86c34723c */ /* 0x090ff00000001834 */
[C---:B------:R-:W-:Y:S08]  /*16450*/  HMMA.16816.F32 R56, R200.reuse, R184, R56 ;  /* 0x000000b8c838723c */ /* 0x040ff00000001838 */
[-C--:B------:R-:W-:Y:S01]  /*16460*/  HMMA.16816.F32 R60, R200, R186.reuse, R60 ;  /* 0x000000bac83c723c */ /* 0x080fe2000000183c */
[----:B------:R-:W-:Y:S07]  /*16470*/  LDSM.16.M88.4 R200, [R217+0x8c00] ;  /* 0x008c0000d9c8783b */ /* 0x000fee0000000200 */
[----:B------:R-:W-:Y:S01]  /*16480*/  HMMA.16816.F32 R64, R108, R186, R64 ;  /* 0x000000ba6c40723c */ /* 0x000fe20000001840 */
[----:B------:R-:W1:Y:S07]  /*16490*/  LDSM.16.M88.4 R108, [R219+0x7c00] ;  /* 0x007c0000db6c783b */ /* 0x000e6e0000000200 */
[-C--:B------:R-:W-:Y:S01]  /*164a0*/  HMMA.16816.F32 R4, R204, R208.reuse, R4 ;  /* 0x000000d0cc04723c */ /* 0x080fe20000001804 */
[----:B------:R-:W3:Y:S07]  /*164b0*/  LDSM.16.M88.4 R184, [R220+0x4000] ;  /* 0x00400000dcb8783b */ /* 0x000eee0000000200 */
        /* <DEDUP_REMOVED lines=35> */
[-C--:B--2---:R-:W-:Y:S08]  /*166f0*/  HMMA.16816.F32 R4, R180, R208.reuse, R4 ;  /* 0x000000d0b404723c */ /* 0x084ff00000001804 */
        /* <DEDUP_REMOVED lines=72> */
[----:B------:R-:W1:Y:S01]  /*16b80*/  MUFU.TANH R189, R23 ;  /* 0x0000001700bd7308 */ /* 0x000e620000002400 */
[----:B------:R-:W-:Y:S01]  /*16b90*/  HMMA.16816.F32 R64, R180, R6, R64 ;  /* 0x00000006b440723c */ /* 0x000fe20000001840 */
[----:B------:R-:W2:Y:S03]  /*16ba0*/  LDL R183, [R1+0x30] ;  /* 0x0000300001b77983 */ /* 0x000ea60000100800 */
        /* <DEDUP_REMOVED lines=8> */
[----:B------:R3:W2:Y:S01]  /*16c30*/  MUFU.TANH R103, R51 ;  /* 0x0000003300677308 */ /* 0x0006a20000002400 */
[----:B------:R-:W-:Y:S02]  /*16c40*/  FMUL.FTZ R41, R41, c[0x0][0x2ec] ;  /* 0x0000bb0029297a20 */ /* 0x000fe40000410000 */
[----:B------:R-:W-:Y:S02]  /*16c50*/  FMUL.FTZ R42, R42, c[0x0][0x2ec] ;  /* 0x0000bb002a2a7a20 */ /* 0x000fe40000410000 */
[----:B------:R-:W-:Y:S02]  /*16c60*/  FMUL.FTZ R64, R64, c[0x0][0x2ec] ;  /* 0x0000bb0040407a20 */ /* 0x000fe40000410000 */
[----:B------:R-:W-:Y:S02]  /*16c70*/  FMUL.FTZ R43, R43, c[0x0][0x2ec] ;  /* 0x0000bb002b2b7a20 */ /* 0x000fe40000410000 */
[----:B------:R-:W-:Y:S01]  /*16c80*/  FMUL.FTZ R44, R44, c[0x0][0x2ec] ;  /* 0x0000bb002c2c7a20 */ /* 0x000fe20000410000 */
[----:B------:R2:W2:Y:S01]  /*16c90*/  MUFU.TANH R236, R24 ;  /* 0x0000001800ec7308 */ /* 0x0004a20000002400 */
        /* <DEDUP_REMOVED lines=8> */
[----:B---3--:R-:W-:Y:S02]  /*16d20*/  FMUL.FTZ R51, R65, c[0x0][0x2ec] ;  /* 0x0000bb0041337a20 */ /* 0x008fe40000410000 */
        /* <DEDUP_REMOVED lines=35> */
[----:B------:R3:W1:Y:S01]  /*16f60*/  MUFU.TANH R101, R53 ;  /* 0x0000003500657308 */ /* 0x0006620000002400 */
[----:B--2---:R-:W-:Y:S09]  /*16f70*/  ISETP.GT.AND P0, PT, R237, R183, PT ;  /* 0x000000b7ed00720c */ /* 0x004ff20003f04270 */
[----:B------:R-:W2:Y:S10]  /*16f80*/  MUFU.TANH R54, R54 ;  /* 0x0000003600367308 */ /* 0x000eb40000002400 */
[----:B------:R-:W1:Y:S10]  /*16f90*/  MUFU.TANH R50, R50 ;  /* 0x0000003200327308 */ /* 0x000e740000002400 */
        /* <DEDUP_REMOVED lines=10> */
[----:B------:R3:W1:Y:S10]  /*17040*/  MUFU.TANH R52, R66 ;  /* 0x0000004200347308 */ /* 0x0006740000002400 */
[----:B------:R3:W1:Y:S02]  /*17050*/  MUFU.TANH R109, R67 ;  /* 0x00000043006d7308 */ /* 0x0006640000002400 */
[----:B-1234-:R-:W-:-:S05]  /*17060*/  @P0 BRA `(.L_x_1011) ;  /* 0xffffe83000000947 */ /* 0x01efca000383ffff */
.L_x_1010:
[----:B------:R-:W2:Y:S01]  /*17070*/  S2R R0, SR_TID.X ;  /* 0x0000000000007919 */ /* 0x000ea20000002100 */
[----:B------:R-:W-:Y:S02]  /*17080*/  IMAD.MOV.U32 R182, RZ, RZ, R206 ;  /* 0x000000ffffb67224 */ /* 0x000fe400078e00ce */
[----:B------:R-:W-:Y:S05]  /*17090*/  IMAD.MOV.U32 R181, RZ, RZ, R207 ;  /* 0x000000ffffb57224 */ /* 0x000fea00078e00cf */
[----:B------:R3:W-:Y:S04]  /*170a0*/  STL [R1+0x74], R219 ;  /* 0x000074db01007387 */ /* 0x0007e80000100800 */
[----:B------:R4:W-:Y:S01]  /*170b0*/  STL [R1+0x70], R217 ;  /* 0x000070d901007387 */ /* 0x0009e20000100800 */
[----:B--2---:R-:W-:Y:S05]  /*170c0*/  IMAD.SHL.U32 R0, R0, 0x2, RZ ;  /* 0x0000000200007824 */ /* 0x004fea00078e00ff */
[----:B------:R-:W-:Y:S05]  /*170d0*/  LOP3.LUT R0, R0, 0x6, RZ, 0xc0, !PT ;  /* 0x0000000600007812 */ /* 0x000fea00078ec0ff */
[----:B------:R-:W-:Y:S04]  /*170e0*/  IMAD R0, R237, 0x40, R0 ;  /* 0x00000040ed007824 */ /* 0x000fe800078e0200 */
[----:B------:R-:W-:Y:S01]  /*170f0*/  IMAD.IADD R4, R229, 0x1, -R0 ;  /* 0x00000001e5047824 */ /* 0x000fe200078e0a00 */
[----:B------:R-:W-:Y:S02]  /*17100*/  IADD3 R2, R230, -R0, RZ ;  /* 0x80000000e6027210 */ /* 0x000fe40007ffe0ff */
        /* <DEDUP_REMOVED lines=20> */
[----:B------:R1:W2:Y:S01]  /*17250*/  I2F R25, R2 ;  /* 0x0000000200197306 */ /* 0x0002a20000201400 */
[C---:B------:R-:W-:Y:S02]  /*17260*/  ISETP.GE.AND P3, PT, R0.reuse, R225, PT ;  /* 0x000000e10000720c */ /* 0x040fe40003f66270 */
[C---:B------:R-:W-:Y:S02]  /*17270*/  ISETP.GE.AND P2, PT, R0.reuse, R224, PT ;  /* 0x000000e00000720c */ /* 0x040fe40003f46270 */
        /* <DEDUP_REMOVED lines=13> */
[----:B------:R1:W-:Y:S04]  /*17350*/  I2F R53, R2 ;  /* 0x0000000200357306 */ /* 0x0003e80000201400 */
[----:B------:R-:W-:Y:S02]  /*17360*/  FSEL R61, R20, -INF , !P3 ;  /* 0xff800000143d7808 */ /* 0x000fe40005800000 */
[C---:B------:R-:W-:Y:S04]  /*17370*/  ISETP.GE.AND P3, PT, R16.reuse, R226, PT ;  /* 0x000000e21000720c */ /* 0x040fe80003f66270 */
[----:B------:R-:W-:Y:S02]  /*17380*/  ISETP.GE.OR P3, PT, R16, R234, !P3 ;  /* 0x000000ea1000720c */ /* 0x000fe40005f66670 */
[----:B-1----:R-:W-:Y:S02]  /*17390*/  IABS R2, R4 ;  /* 0x0000000400027213 */ /* 0x002fe40000000000 */
[C---:B------:R-:W-:Y:S02]  /*173a0*/  IADD3 R4, R230.reuse, -R15, RZ ;  /* 0x8000000fe6047210 */ /* 0x040fe40007ffe0ff */
[----:B------:R1:W2:Y:S02]  /*173b0*/  I2F R19, R2 ;  /* 0x0000000200137306 */ /* 0x0002a40000201400 */
[----:B-1----:R-:W-:Y:S01]  /*173c0*/  IABS R2, R4 ;  /* 0x0000000400027213 */ /* 0x002fe20000000000 */
[----:B--2---:R-:W-:Y:S02]  /*173d0*/  FFMA.FTZ R19, R19, -R222, R202 ;  /* 0x800000de13137223 */ /* 0x004fe400000100ca */
[----:B------:R-:W-:Y:S05]  /*173e0*/  IMAD.IADD R4, R229, 0x1, -R16 ;  /* 0x00000001e5047824 */ /* 0x000fea00078e0a10 */
[----:B------:R1:W2:Y:S02]  /*173f0*/  I2F R24, R2 ;  /* 0x0000000200187306 */ /* 0x0002a40000201400 */
[----:B-1----:R-:W-:Y:S01]  /*17400*/  IABS R2, R4 ;  /* 0x0000000400027213 */ /* 0x002fe20000000000 */
[----:B------:R-:W-:Y:S02]  /*17410*/  IMAD.IADD R4, R230, 0x1, -R14 ;  /* 0x00000001e6047824 */ /* 0x000fe400078e0a0e */
[----:B--2---:R-:W-:Y:S05]  /*17420*/  FFMA.FTZ R24, R24, -R222, R196 ;  /* 0x800000de18187223 */ /* 0x004fea00000100c4 */
[----:B------:R1:W2:Y:S01]  /*17430*/  I2F R21, R2 ;  /* 0x0000000200157306 */ /* 0x0002a20000201400 */
[----:B------:R-:W-:Y:S02]  /*17440*/  FSEL R60, R24, -INF , !P0 ;  /* 0xff800000183c7808 */ /* 0x000fe40004000000 */
[C---:B------:R-:W-:Y:S04]  /*17450*/  ISETP.GE.AND P0, PT, R13.reuse, R227, PT ;  /* 0x000000e30d00720c */ /* 0x040fe80003f06270 */
        /* <DEDUP_REMOVED lines=13> */
[----:B--2---:R-:W-:Y:S01]  /*17530*/  FFMA.FTZ R28, R28, -R222, R193 ;  /* 0x800000de1c1c7223 */ /* 0x004fe200000100c1 */
[----:B------:R-:W-:Y:S06]  /*17540*/  IADD3 R4, R229, -R14, RZ ;  /* 0x8000000ee5047210 */ /* 0x000fec0007ffe0ff */
[----:B------:R1:W2:Y:S02]  /*17550*/  I2F R26, R2 ;  /* 0x00000002001a7306 */ /* 0x0002a40000201400 */
[----:B-1----:R-:W-:Y:S01]  /*17560*/  IABS R2, R4 ;  /* 0x0000000400027213 */ /* 0x002fe20000000000 */
[----:B--2---:R-:W-:Y:S02]  /*17570*/  FFMA.FTZ R26, R26, -R222, R192 ;  /* 0x800000de1a1a7223 */ /* 0x004fe400000100c0 */
[----:B------:R-:W-:Y:S05]  /*17580*/  IMAD.IADD R4, R230, 0x1, -R12 ;  /* 0x00000001e6047824 */ /* 0x000fea00078e0a0c */
[----:B------:R1:W2:Y:S02]  /*17590*/  I2F R29, R2 ;  /* 0x00000002001d7306 */ /* 0x0002a40000201400 */
[----:B-1----:R-:W-:Y:S01]  /*175a0*/  IABS R2, R4 ;  /* 0x0000000400027213 */ /* 0x002fe20000000000 */
[----:B--2---:R-:W-:Y:S02]  /*175b0*/  FFMA.FTZ R29, R29, -R222, R194 ;  /* 0x800000de1d1d7223 */ /* 0x004fe400000100c2 */
[----:B------:R-:W-:Y:S05]  /*175c0*/  IMAD.IADD R4, R229, 0x1, -R13 ;  /* 0x00000001e5047824 */ /* 0x000fea00078e0a0d */
[----:B------:R1:W2:Y:S01]  /*175d0*/  I2F R30, R2 ;  /* 0x00000002001e7306 */ /* 0x0002a20000201400 */
[----:B------:R-:W-:Y:S02]  /*175e0*/  FSEL R55, R29, -INF , !P3 ;  /* 0xff8000001d377808 */ /* 0x000fe40005800000 */
[C---:B------:R-:W-:Y:S04]  /*175f0*/  ISETP.GE.AND P3, PT, R12.reuse, R226, PT ;  /* 0x000000e20c00720c */ /* 0x040fe80003f66270 */
[----:B------:R-:W-:Y:S02]  /*17600*/  ISETP.GE.OR P3, PT, R12, R234, !P3 ;  /* 0x000000ea0c00720c */ /* 0x000fe40005f66670 */
[----:B-1----:R-:W-:Y:S01]  /*17610*/  IABS R2, R4 ;  /* 0x0000000400027213 */ /* 0x002fe20000000000 */
[----:B--2---:R-:W-:Y:S02]  /*17620*/  FFMA.FTZ R30, R30, -R222, R191 ;  /* 0x800000de1e1e7223 */ /* 0x004fe400000100bf */
[----:B------:R-:W-:Y:S01]  /*17630*/  IMAD.IADD R4, R230, 0x1, -R11 ;  /* 0x00000001e6047824 */ /* 0x000fe200078e0a0b */
[----:B------:R1:W2:Y:S04]  /*17640*/  I2F R33, R2 ;  /* 0x0000000200217306 */ /* 0x0002a80000201400 */
[----:B-1----:R-:W-:Y:S01]  /*17650*/  IABS R2, R4 ;  /* 0x0000000400027213 */ /* 0x002fe20000000000 */
[----:B--2---:R-:W-:Y:S02]  /*17660*/  FFMA.FTZ R33, R33, -R222, R190 ;  /* 0x800000de21217223 */ /* 0x004fe400000100be */
[C---:B------:R-:W-:Y:S03]  /*17670*/  IMAD.IADD R4, R229.reuse, 0x1, -R12 ;  /* 0x00000001e5047824 */ /* 0x040fe600078e0a0c */
        /* <DEDUP_REMOVED lines=14> */
[--C-:B------:R-:W-:Y:S01]  /*17760*/  IMAD.IADD R4, R230, 0x1, -R9.reuse ;  /* 0x00000001e6047824 */ /* 0x100fe200078e0a09 */
        /* <DEDUP_REMOVED lines=22> */
[----:B------:R-:W-:Y:S03]  /*178d0*/  IMAD.IADD R4, R229, 0x1, -R8 ;  /* 0x00000001e5047824 */ /* 0x000fe600078e0a08 */
[----:B------:R1:W2:Y:S01]  /*178e0*/  I2F R49, R2 ;  /* 0x0000000200317306 */ /* 0x0002a20000201400 */
[----:B------:R-:W-:Y:S02]  /*178f0*/  FSEL R206, R46, -INF , !P3 ;  /* 0xff8000002ece7808 */ /* 0x000fe40005800000 */
[C---:B------:R-:W-:Y:S04]  /*17900*/  ISETP.GE.AND P3, PT, R8.reuse, R226, PT ;  /* 0x000000e20800720c */ /* 0x040fe80003f66270 */
[----:B------:R-:W-:Y:S02]  /*17910*/  ISETP.GE.OR P3, PT, R8, R234, !P3 ;  /* 0x000000ea0800720c */ /* 0x000fe40005f66670 */
[----:B-1----:R-:W-:Y:S01]  /*17920*/  IABS R2, R4 ;  /* 0x0000000400027213 */ /* 0x002fe20000000000 */
[----:B--2---:R-:W-:Y:S01]  /*17930*/  FFMA.FTZ R49, R49, -R222, R176 ;  /* 0x800000de31317223 */ /* 0x004fe200000100b0 */
[----:B------:R-:W-:Y:S02]  /*17940*/  IADD3 R4, R230, -R6, RZ ;  /* 0x80000006e6047210 */ /* 0x000fe40007ffe0ff */
        /* <DEDUP_REMOVED lines=20> */
[----:B--2---:R-:W-:Y:S01]  /*17a90*/  FFMA.FTZ R43, R43, -R222, R102 ;  /* 0x800000de2b2b7223 */ /* 0x004fe20000010066 */
[----:B------:R-:W-:Y:S02]  /*17aa0*/  IADD3 R4, R0, 0x31, RZ ;  /* 0x0000003100047810 */ /* 0x000fe40007ffe0ff */
[----:B------:R1:W2:Y:S02]  /*17ab0*/  I2F R41, R2 ;  /* 0x0000000200297306 */ /* 0x0002a40000201400 */
[----:B------:R-:W-:Y:S04]  /*17ac0*/  IADD3 R17, R230, -R4, RZ ;  /* 0x80000004e6117210 */ /* 0x000fe80007ffe0ff */
[----:B-1----:R-:W-:Y:S01]  /*17ad0*/  IABS R2, R17 ;  /* 0x0000001100027213 */ /* 0x002fe20000000000 */
[----:B--2---:R-:W-:Y:S02]  /*17ae0*/  FFMA.FTZ R41, R41, -R222, R103 ;  /* 0x800000de29297223 */ /* 0x004fe40000010067 */
[----:B------:R-:W-:Y:S01]  /*17af0*/  IMAD.IADD R17, R229, 0x1, -R5 ;  /* 0x00000001e5117824 */ /* 0x000fe200078e0a05 */
[----:B------:R1:W2:Y:S02]  /*17b00*/  I2F R38, R2 ;  /* 0x0000000200267306 */ /* 0x0002a40000201400 */
[----:B---3--:R-:W-:Y:S02]  /*17b10*/  FSEL R219, R41, -INF , !P3 ;  /* 0xff80000029db7808 */ /* 0x008fe40005800000 */
[----:B------:R-:W-:Y:S02]  /*17b20*/  IABS R17, R17 ;  /* 0x0000001100117213 */ /* 0x000fe40000000000 */
[C---:B------:R-:W-:Y:S04]  /*17b30*/  ISETP.GE.AND P3, PT, R5.reuse, R226, PT ;  /* 0x000000e20500720c */ /* 0x040fe80003f66270 */
[----:B------:R3:W3:Y:S01]  /*17b40*/  I2F R35, R17 ;  /* 0x0000001100237306 */ /* 0x0006e20000201400 */
[----:B------:R-:W-:Y:S02]  /*17b50*/  ISETP.GE.OR P3, PT, R5, R234, !P3 ;  /* 0x000000ea0500720c */ /* 0x000fe40005f66670 */
[----:B-1----:R-:W-:Y:S01]  /*17b60*/  IADD3 R2, R0, 0x38, RZ ;  /* 0x0000003800027810 */ /* 0x002fe20007ffe0ff */
[----:B--2---:R-:W-:Y:S01]  /*17b70*/  FFMA.FTZ R38, R38, -R222, R101 ;  /* 0x800000de26267223 */ /* 0x004fe20000010065 */
[----:B------:R-:W-:Y:S03]  /*17b80*/  IADD3 R0, R0, 0x39, RZ ;  /* 0x0000003900007810 */ /* 0x000fe60007ffe0ff */
[----:B------:R-:W-:Y:S05]  /*17b90*/  IMAD.IADD R18, R230, 0x1, -R2 ;  /* 0x00000001e6127824 */ /* 0x000fea00078e0a02 */
[----:B---3--:R-:W-:Y:S01]  /*17ba0*/  IABS R17, R18 ;  /* 0x0000001200117213 */ /* 0x008fe20000000000 */
[----:B------:R-:W-:Y:S02]  /*17bb0*/  FFMA.FTZ R35, R35, -R222, R54 ;  /* 0x800000de23237223 */ /* 0x000fe40000010036 */
[----:B------:R-:W-:Y:S01]  /*17bc0*/  IMAD.IADD R18, R229, 0x1, -R4 ;  /* 0x00000001e5127824 */ /* 0x000fe200078e0a04 */
[----:B------:R1:W2:Y:S02]  /*17bd0*/  I2F R32, R17 ;  /* 0x0000001100207306 */ /* 0x0002a40000201400 */
[----:B----4-:R-:W-:Y:S02]  /*17be0*/  FSEL R217, R35, -INF , !P3 ;  /* 0xff80000023d97808 */ /* 0x010fe40005800000 */
[C---:B------:R-:W-:Y:S04]  /*17bf0*/  ISETP.GE.AND P3, PT, R4.reuse, R226, PT ;  /* 0x000000e20400720c */ /* 0x040fe80003f66270 */
[----:B------:R-:W-:Y:S02]  /*17c00*/  ISETP.GE.OR P3, PT, R4, R234, !P3 ;  /* 0x000000ea0400720c */ /* 0x000fe40005f66670 */
[----:B-1----:R-:W-:Y:S01]  /*17c10*/  IABS R17, R18 ;  /* 0x0000001200117213 */ /* 0x002fe20000000000 */
[----:B--2---:R-:W-:Y:S01]  /*17c20*/  FFMA.FTZ R32, R32, -R222, R64 ;  /* 0x800000de20207223 */ /* 0x004fe20000010040 */
[----:B------:R-:W-:Y:S02]  /*17c30*/  FSEL R64, R26, -INF , !P0 ;  /* 0xff8000001a407808 */ /* 0x000fe40004000000 */
[----:B------:R-:W1:Y:S01]  /*17c40*/  I2F R27, R17 ;  /* 0x00000011001b7306 */ /* 0x000e620000201400 */
[----:B------:R-:W-:Y:S02]  /*17c50*/  IADD3 R18, R230, -R0, RZ ;  /* 0x80000000e6127210 */ /* 0x000fe40007ffe0ff */
[C---:B------:R-:W-:Y:S04]  /*17c60*/  ISETP.GE.AND P0, PT, R11.reuse, R227, PT ;  /* 0x000000e30b00720c */ /* 0x040fe80003f06270 */
[----:B------:R-:W-:Y:S04]  /*17c70*/  ISETP.GE.OR P0, PT, R11, R235, !P0 ;  /* 0x000000eb0b00720c */ /* 0x000fe80004706670 */
[----:B------:R-:W-:Y:S02]  /*17c80*/  FSEL R193, R34, -INF , !P0 ;  /* 0xff80000022c17808 */ /* 0x000fe40004000000 */
[C---:B------:R-:W-:Y:S04]  /*17c90*/  ISETP.GE.AND P0, PT, R9.reuse, R227, PT ;  /* 0x000000e30900720c */ /* 0x040fe80003f06270 */
[----:B------:R-:W-:Y:S04]  /*17ca0*/  ISETP.GE.OR P0, PT, R9, R235, !P0 ;  /* 0x000000eb0900720c */ /* 0x000fe80004706670 */
[----:B------:R-:W-:Y:S02]  /*17cb0*/  FSEL R204, R40, -INF , !P0 ;  /* 0xff80000028cc7808 */ /* 0x000fe40004000000 */
[C---:B------:R-:W-:Y:S01]  /*17cc0*/  ISETP.GE.AND P0, PT, R16.reuse, R224, PT ;  /* 0x000000e01000720c */ /* 0x040fe20003f06270 */
[----:B-1----:R-:W-:Y:S01]  /*17cd0*/  FFMA.FTZ R50, R27, -R222, R50 ;  /* 0x800000de1b327223 */ /* 0x002fe20000010032 */
[----:B------:R-:W-:Y:S01]  /*17ce0*/  IABS R17, R18 ;  /* 0x0000001200117213 */ /* 0x000fe20000000000 */
[----:B------:R-:W-:Y:S01]  /*17cf0*/  IMAD.IADD R18, R229, 0x1, -R2 ;  /* 0x00000001e5127824 */ /* 0x000fe200078e0a02 */
[----:B------:R-:W-:Y:S02]  /*17d00*/  ISETP.GE.OR P0, PT, R16, R232, !P0 ;  /* 0x000000e81000720c */ /* 0x000fe40004706670 */
[----:B------:R1:W2:Y:S02]  /*17d10*/  I2F R22, R17 ;  /* 0x0000001100167306 */ /* 0x0002a40000201400 */
[----:B-1----:R-:W-:Y:S01]  /*17d20*/  IABS R17, R18 ;  /* 0x0000001200117213 */ /* 0x002fe20000000000 */
[-C--:B------:R-:W-:Y:S01]  /*17d30*/  FFMA.FTZ R18, R53, -R222.reuse, R197 ;  /* 0x800000de35127223 */ /* 0x080fe200000100c5 */
[----:B------:R-:W-:Y:S01]  /*17d40*/  FSEL R53, R31, -INF , !P1 ;  /* 0xff8000001f357808 */ /* 0x000fe20004800000 */
[----:B--2---:R-:W-:Y:S01]  /*17d50*/  FFMA.FTZ R51, R22, -R222, R51 ;  /* 0x800000de16337223 */ /* 0x004fe20000010033 */
[----:B------:R-:W-:Y:S04]  /*17d60*/  ISETP.GE.AND P1, PT, R16, R227, PT ;  /* 0x000000e31000720c */ /* 0x000fe80003f26270 */
[----:B------:R-:W1:Y:S01]  /*17d70*/  I2F R17, R17 ;  /* 0x0000001100117306 */ /* 0x000e620000201400 */
[----:B------:R-:W-:Y:S01]  /*17d80*/  FSEL R62, R18, -INF , !P2 ;  /* 0xff800000123e7808 */ /* 0x000fe20005000000 */
[----:B------:R-:W-:Y:S01]  /*17d90*/  IMAD.IADD R18, R228, 0x1, -R16 ;  /* 0x00000001e4127824 */ /* 0x000fe200078e0a10 */
[----:B------:R-:W-:Y:S02]  /*17da0*/  ISETP.GE.OR P1, PT, R16, R235, !P1 ;  /* 0x000000eb1000720c */ /* 0x000fe40004f26670 */
[C---:B------:R-:W-:Y:S02]  /*17db0*/  ISETP.GE.AND P2, PT, R14.reuse, R227, PT ;  /* 0x000000e30e00720c */ /* 0x040fe40003f46270 */
[----:B------:R-:W-:Y:S02]  /*17dc0*/  FSEL R54, R19, -INF , !P1 ;  /* 0xff80000013367808 */ /* 0x000fe40004800000 */
[C---:B------:R-:W-:Y:S02]  /*17dd0*/  ISETP.GE.AND P1, PT, R15.reuse, R226, PT ;  /* 0x000000e20f00720c */ /* 0x040fe40003f26270 */
[----:B------:R-:W-:Y:S02]  /*17de0*/  ISETP.GE.OR P2, PT, R14, R235, !P2 ;  /* 0x000000eb0e00720c */ /* 0x000fe40005746670 */
[----:B------:R-:W-:Y:S02]  /*17df0*/  ISETP.GE.OR P1, PT, R15, R234, !P1 ;  /* 0x000000ea0f00720c */ /* 0x000fe40004f26670 */
[----:B------:R-:W-:Y:S02]  /*17e00*/  FSEL R58, R23, -INF , !P2 ;  /* 0xff800000173a7808 */ /* 0x000fe40005000000 */
[----:B------:R-:W-:Y:S02]  /*17e10*/  FSEL R56, R28, -INF , !P1 ;  /* 0xff8000001c387808 */ /* 0x000fe40004800000 */
[C---:B------:R-:W-:Y:S02]  /*17e20*/  ISETP.GE.AND P1, PT, R13.reuse, R226, PT ;  /* 0x000000e20d00720c */ /* 0x040fe40003f26270 */
[C---:B------:R-:W-:Y:S02]  /*17e30*/  ISETP.GE.AND P2, PT, R12.reuse, R227, PT ;  /* 0x000000e30c00720c */ /* 0x040fe40003f46270 */
[----:B------:R-:W-:Y:S01]  /*17e40*/  ISETP.GE.OR P1, PT, R13, R234, !P1 ;  /* 0x000000ea0d00720c */ /* 0x000fe20004f26670 */
[----:B-1----:R-:W-:Y:S01]  /*17e50*/  FFMA.FTZ R52, R17, -R222, R52 ;  /* 0x800000de11347223 */ /* 0x002fe20000010034 */
[----:B------:R-:W-:Y:S01]  /*17e60*/  ISETP.GE.OR P2, PT, R12, R235, !P2 ;  /* 0x000000eb0c00720c */ /* 0x000fe20005746670 */
[----:B------:R-:W-:Y:S01]  /*17e70*/  IMAD.IADD R17, R229, 0x1, -R0 ;  /* 0x00000001e5117824 */ /* 0x000fe200078e0a00 */
[----:B------:R-:W-:Y:S02]  /*17e80*/  FSEL R66, R33, -INF , !P1 ;  /* 0xff80000021427808 */ /* 0x000fe40004800000 */
[C---:B------:R-:W-:Y:S02]  /*17e90*/  ISETP.GE.AND P1, PT, R11.reuse, R226, PT ;  /* 0x000000e20b00720c */ /* 0x040fe40003f26270 */
[----:B------:R-:W-:Y:S02]  /*17ea0*/  IABS R17, R17 ;  /* 0x0000001100117213 */ /* 0x000fe40000000000 */
[----:B------:R-:W-:Y:S02]  /*17eb0*/  ISETP.GE.OR P1, PT, R11, R234, !P1 ;  /* 0x000000ea0b00720c */ /* 0x000fe40004f26670 */
[----:B------:R1:W-:Y:S01]  /*17ec0*/  I2F R27, R17 ;  /* 0x00000011001b7306 */ /* 0x0003e20000201400 */
[----:B------:R-:W-:Y:S02]  /*17ed0*/  FSEL R63, R30, -INF , !P2 ;  /* 0xff8000001e3f7808 */ /* 0x000fe40005000000 */
[----:B------:R-:W-:Y:S02]  /*17ee0*/  FSEL R194, R39, -INF , !P1 ;  /* 0xff80000027c27808 */ /* 0x000fe40004800000 */
[----:B------:R-:W-:Y:S02]  /*17ef0*/  ISETP.GE.AND P1, PT, R16, R225, PT ;  /* 0x000000e11000720c */ /* 0x000fe40003f26270 */
[----:B------:R-:W-:Y:S02]  /*17f00*/  ISETP.GE.AND P2, PT, R10, R227, PT ;  /* 0x000000e30a00720c */ /* 0x000fe40003f46270 */
[----:B------:R-:W-:Y:S02]  /*17f10*/  ISETP.GE.OR P1, PT, R16, R233, !P1 ;  /* 0x000000e91000720c */ /* 0x000fe40004f26670 */
[----:B------:R-:W-:Y:S04]  /*17f20*/  ISETP.GE.OR P2, PT, R10, R235, !P2 ;  /* 0x000000eb0a00720c */ /* 0x000fe80005746670 */
[----:B------:R-:W-:Y:S02]  /*17f30*/  FSEL R67, R37, -INF , !P2 ;  /* 0xff80000025437808 */ /* 0x000fe40005000000 */
[C---:B------:R-:W-:Y:S04]  /*17f40*/  ISETP.GE.AND P2, PT, R8.reuse, R227, PT ;  /* 0x000000e30800720c */ /* 0x040fe80003f46270 */
[----:B------:R-:W-:Y:S02]  /*17f50*/  ISETP.GE.OR P2, PT, R8, R235, !P2 ;  /* 0x000000eb0800720c */ /* 0x000fe40005746670 */
[----:B-1----:R-:W-:Y:S02]  /*17f60*/  IABS R17, R18 ;  /* 0x0000001200117213 */ /* 0x002fe40000000000 */
[----:B------:R-:W-:Y:S02]  /*17f70*/  IADD3 R18, R228, -R15, RZ ;  /* 0x8000000fe4127210 */ /* 0x000fe40007ffe0ff */
[----:B------:R1:W-:Y:S01]  /*17f80*/  I2F R28, R17 ;  /* 0x00000011001c7306 */ /* 0x0003e20000201400 */
[----:B------:R-:W-:Y:S02]  /*17f90*/  FSEL R205, R45, -INF , !P2 ;  /* 0xff8000002dcd7808 */ /* 0x000fe40005000000 */
[C---:B------:R-:W-:Y:S04]  /*17fa0*/  ISETP.GE.AND P2, PT, R7.reuse, R227, PT ;  /* 0x000000e30700720c */ /* 0x040fe80003f46270 */
[----:B------:R-:W-:Y:S04]  /*17fb0*/  ISETP.GE.OR P2, PT, R7, R235, !P2 ;  /* 0x000000eb0700720c */ /* 0x000fe80005746670 */
[----:B------:R-:W-:Y:S02]  /*17fc0*/  FSEL R208, R49, -INF , !P2 ;  /* 0xff80000031d07808 */ /* 0x000fe40005000000 */
[----:B------:R-:W-:Y:S02]  /*17fd0*/  ISETP.GE.AND P2, PT, R6, R227, PT ;  /* 0x000000e30600720c */ /* 0x000fe40003f46270 */
[----:B------:R-:W-:Y:S01]  /*17fe0*/  FSEL R49, R50, -INF , !P3 ;  /* 0xff80000032317808 */ /* 0x000fe20005800000 */
[----:B------:R-:W-:Y:S01]  /*17ff0*/  IMAD.MOV.U32 R50, RZ, RZ, R219 ;  /* 0x000000ffff327224 */ /* 0x000fe200078e00db */
[----:B------:R-:W-:Y:S02]  /*18000*/  ISETP.GE.OR P2, PT, R6, R235, !P2 ;  /* 0x000000eb0600720c */ /* 0x000fe40005746670 */
[----:B------:R-:W-:Y:S02]  /*18010*/  ISETP.GE.AND P3, PT, R2, R226, PT ;  /* 0x000000e20200720c */ /* 0x000fe40003f66270 */
[----:B------:R-:W-:Y:S02]  /*18020*/  FSEL R196, R47, -INF , !P2 ;  /* 0xff8000002fc47808 */ /* 0x000fe40005000000 */
[C---:B------:R-:W-:Y:S02]  /*18030*/  ISETP.GE.AND P2, PT, R5.reuse, R227, PT ;  /* 0x000000e30500720c */ /* 0x040fe40003f46270 */
[----:B-1----:R-:W-:Y:S01]  /*18040*/  IABS R17, R18 ;  /* 0x0000001200117213 */ /* 0x002fe20000000000 */
[----:B------:R-:W-:Y:S01]  /*18050*/  IMAD.IADD R18, R228, 0x1, -R14 ;  /* 0x00000001e4127824 */ /* 0x000fe200078e0a0e */
[----:B------:R-:W-:Y:S02]  /*18060*/  ISETP.GE.OR P3, PT, R2, R234, !P3 ;  /* 0x000000ea0200720c */ /* 0x000fe40005f66670 */
[----:B------:R1:W2:Y:S01]  /*18070*/  I2F R19, R17 ;  /* 0x0000001100137306 */ /* 0x0002a20000201400 */
[----:B------:R-:W-:Y:S02]  /*18080*/  ISETP.GE.OR P2, PT, R5, R235, !P2 ;  /* 0x000000eb0500720c */ /* 0x000fe40005746670 */
[----:B------:R-:W-:Y:S02]  /*18090*/  FSEL R197, R52, -INF , !P3 ;  /* 0xff80000034c57808 */ /* 0x000fe40005800000 */
[----:B------:R-:W-:Y:S02]  /*180a0*/  FSEL R200, R43, -INF , !P2 ;  /* 0xff8000002bc87808 */ /* 0x000fe40005000000 */
[C---:B------:R-:W-:Y:S02]  /*180b0*/  ISETP.GE.AND P2, PT, R4.reuse, R227, PT ;  /* 0x000000e30400720c */ /* 0x040fe40003f46270 */
[C---:B------:R-:W-:Y:S02]  /*180c0*/  ISETP.GE.AND P3, PT, R15.reuse, R225, PT ;  /* 0x000000e10f00720c */ /* 0x040fe40003f66270 */
[----:B------:R-:W-:Y:S02]  /*180d0*/  ISETP.GE.OR P2, PT, R4, R235, !P2 ;  /* 0x000000eb0400720c */ /* 0x000fe40005746670 */
[----:B------:R-:W-:Y:S02]  /*180e0*/  ISETP.GE.OR P3, PT, R15, R233, !P3 ;  /* 0x000000e90f00720c */ /* 0x000fe40005f66670 */
[----:B------:R-:W-:Y:S02]  /*180f0*/  FSEL R198, R38, -INF , !P2 ;  /* 0xff80000026c67808 */ /* 0x000fe40005000000 */
[C---:B------:R-:W-:Y:S04]  /*18100*/  ISETP.GE.AND P2, PT, R2.reuse, R227, PT ;  /* 0x000000e30200720c */ /* 0x040fe80003f46270 */
[----:B------:R-:W-:Y:S02]  /*18110*/  ISETP.GE.OR P2, PT, R2, R235, !P2 ;  /* 0x000000eb0200720c */ /* 0x000fe40005746670 */
[----:B-1----:R-:W-:Y:S01]  /*18120*/  IABS R17, R18 ;  /* 0x0000001200117213 */ /* 0x002fe20000000000 */
[----:B--2---:R-:W-:Y:S01]  /*18130*/  FFMA.FTZ R19, R19, -R222, R242 ;  /* 0x800000de13137223 */ /* 0x004fe200000100f2 */
[----:B------:R-:W-:Y:S01]  /*18140*/  FSEL R202, R32, -INF , !P2 ;  /* 0xff80000020ca7808 */ /* 0x000fe20005000000 */
[----:B------:R-:W-:Y:S01]  /*18150*/  IMAD.IADD R18, R228, 0x1, -R13 ;  /* 0x00000001e4127824 */ /* 0x000fe200078e0a0d */
[----:B------:R1:W-:Y:S01]  /*18160*/  I2F R23, R17 ;  /* 0x0000001100177306 */ /* 0x0003e20000201400 */
[C---:B------:R-:W-:Y:S02]  /*18170*/  ISETP.GE.AND P2, PT, R0.reuse, R227, PT ;  /* 0x000000e30000720c */ /* 0x040fe40003f46270 */
[----:B------:R-:W-:Y:S01]  /*18180*/  FSEL R33, R19, -INF , !P3 ;  /* 0xff80000013217808 */ /* 0x000fe20005800000 */
[----:B------:R-:W-:Y:S01]  /*18190*/  IMAD.MOV.U32 R242, RZ, RZ, R202 ;  /* 0x000000fffff27224 */ /* 0x000fe200078e00ca */
[C---:B------:R-:W-:Y:S02]  /*181a0*/  ISETP.GE.OR P2, PT, R0.reuse, R235, !P2 ;  /* 0x000000eb0000720c */ /* 0x040fe40005746670 */
[----:B------:R-:W-:Y:S02]  /*181b0*/  ISETP.GE.AND P3, PT, R13, R225, PT ;  /* 0x000000e10d00720c */ /* 0x000fe40003f66270 */
[----:B------:R-:W-:Y:S01]  /*181c0*/  FSEL R46, R51, -INF , !P2 ;  /* 0xff800000332e7808 */ /* 0x000fe20005000000 */
[----:B------:R-:W-:Y:S01]  /*181d0*/  IMAD.MOV.U32 R51, RZ, RZ, R198 ;  /* 0x000000ffff337224 */ /* 0x000fe200078e00c6 */
[C---:B------:R-:W-:Y:S02]  /*181e0*/  ISETP.GE.AND P2, PT, R0.reuse, R226, PT ;  /* 0x000000e20000720c */ /* 0x040fe40003f46270 */
[----:B------:R-:W-:Y:S02]  /*181f0*/  ISETP.GE.OR P3, PT, R13, R233, !P3 ;  /* 0x000000e90d00720c */ /* 0x000fe40005f66670 */
[----:B------:R-:W-:Y:S02]  /*18200*/  ISETP.GE.OR P2, PT, R0, R234, !P2 ;  /* 0x000000ea0000720c */ /* 0x000fe40005746670 */
[----:B-1----:R-:W-:Y:S01]  /*18210*/  IABS R17, R18 ;  /* 0x0000001200117213 */ /* 0x002fe20000000000 */
[----:B------:R-:W-:Y:S03]  /*18220*/  IMAD.IADD R18, R228, 0x1, -R12 ;  /* 0x00000001e4127824 */ /* 0x000fe600078e0a0c */
[----:B------:R1:W2:Y:S02]  /*18230*/  I2F R20, R17 ;  /* 0x0000001100147306 */ /* 0x0002a40000201400 */
[----:B-1----:R-:W-:Y:S01]  /*18240*/  IABS R17, R18 ;  /* 0x0000001200117213 */ /* 0x002fe20000000000 */
[----:B--2---:R-:W-:Y:S01]  /*18250*/  FFMA.FTZ R20, R20, -R222, R236 ;  /* 0x800000de14147223 */ /* 0x004fe200000100ec */
[----:B------:R-:W-:Y:S01]  /*18260*/  IADD3 R18, R228, -R11, RZ ;  /* 0x8000000be4127210 */ /* 0x000fe20007ffe0ff */
[----:B------:R-:W-:Y:S05]  /*18270*/  IMAD.MOV.U32 R236, RZ, RZ, R199 ;  /* 0x000000ffffec7224 */ /* 0x000fea00078e00c7 */
[----:B------:R1:W2:Y:S01]  /*18280*/  I2F R21, R17 ;  /* 0x0000001100157306 */ /* 0x0002a20000201400 */
[----:B------:R-:W-:Y:S02]  /*18290*/  FSEL R190, R20, -INF , !P3 ;  /* 0xff80000014be7808 */ /* 0x000fe40005800000 */
[C---:B------:R-:W-:Y:S04]  /*182a0*/  ISETP.GE.AND P3, PT, R14.reuse, R224, PT ;  /* 0x000000e00e00720c */ /* 0x040fe80003f66270 */
[----:B------:R-:W-:Y:S02]  /*182b0*/  ISETP.GE.OR P3, PT, R14, R232, !P3 ;  /* 0x000000e80e00720c */ /* 0x000fe40005f66670 */
[----:B-1----:R-:W-:Y:S01]  /*182c0*/  IABS R17, R18 ;  /* 0x0000001200117213 */ /* 0x002fe20000000000 */
[----:B------:R-:W-:Y:S02]  /*182d0*/  IMAD.IADD R18, R231, 0x1, -R16 ;  /* 0x00000001e7127824 */ /* 0x000fe400078e0a10 */
[----:B--2---:R-:W-:Y:S01]  /*182e0*/  FFMA.FTZ R21, R21, -R222, R214 ;  /* 0x800000de15157223 */ /* 0x004fe200000100d6 */
[----:B------:R-:W-:Y:S01]  /*182f0*/  MOV R214, R200 ;  /* 0x000000c800d67202 */ /* 0x000fe20000000f00 */
[----:B------:R-:W-:Y:S01]  /*18300*/  IMAD.MOV.U32 R16, RZ, RZ, R17 ;  /* 0x000000ffff107224 */ /* 0x000fe200078e0011 */
[----:B------:R-:W-:Y:S01]  /*18310*/  IABS R17, R18 ;  /* 0x0000001200117213 */ /* 0x000fe20000000000 */
[-C--:B------:R-:W-:Y:S02]  /*18320*/  FFMA.FTZ R18, R27, -R222.reuse, R109 ;  /* 0x800000de1b127223 */ /* 0x080fe4000001006d */
[----:B------:R1:W-:Y:S03]  /*18330*/  I2F R25, R16 ;  /* 0x0000001000197306 */ /* 0x0003e60000201400 */
[----:B------:R-:W-:Y:S01]  /*18340*/  FSEL R48, R18, -INF , !P2 ;  /* 0xff80000012307808 */ /* 0x000fe20005000000 */
[----:B------:R-:W-:Y:S01]  /*18350*/  FFMA.FTZ R18, R23, -R222, R241 ;  /* 0x800000de17127223 */ /* 0x000fe200000100f1 */
[C---:B------:R-:W-:Y:S01]  /*18360*/  ISETP.GE.AND P2, PT, R15.reuse, R224, PT ;  /* 0x000000e00f00720c */ /* 0x040fe20003f46270 */
[----:B------:R-:W-:Y:S03]  /*18370*/  IMAD.MOV.U32 R241, RZ, RZ, R197 ;  /* 0x000000fffff17224 */ /* 0x000fe600078e00c5 */
[----:B------:R-:W-:Y:S01]  /*18380*/  ISETP.GE.OR P2, PT, R15, R232, !P2 ;  /* 0x000000e80f00720c */ /* 0x000fe20005746670 */
[----:B------:R2:W3:Y:S01]  /*18390*/  I2F R36, R17 ;  /* 0x0000001100247306 */ /* 0x0004e20000201400 */
[----:B-1----:R-:W-:Y:S05]  /*183a0*/  IMAD.IADD R16, R228, 0x1, -R10 ;  /* 0x00000001e4107824 */ /* 0x002fea00078e0a0a */
[----:B------:R-:W-:Y:S04]  /*183b0*/  IABS R16, R16 ;  /* 0x0000001000107213 */ /* 0x000fe80000000000 */
[----:B------:R1:W4:Y:S01]  /*183c0*/  I2F R26, R16 ;  /* 0x00000010001a7306 */ /* 0x0003220000201400 */
[C---:B--2---:R-:W-:Y:S01]  /*183d0*/  IADD3 R17, R231.reuse, -R15, RZ ;  /* 0x8000000fe7117210 */ /* 0x044fe20007ffe0ff */
[-C--:B---3--:R-:W-:Y:S02]  /*183e0*/  FFMA.FTZ R19, R36, -R222.reuse, R250 ;  /* 0x800000de24137223 */ /* 0x088fe400000100fa */
[----:B------:R-:W-:Y:S01]  /*183f0*/  LDSM.16.MT88.4 R36, [R218+0x9000] ;  /* 0x00900000da24783b */ /* 0x000fe20000004200 */
[----:B-1----:R-:W-:Y:S01]  /*18400*/  IABS R16, R17 ;  /* 0x0000001100107213 */ /* 0x002fe20000000000 */
[C---:B------:R-:W-:Y:S04]  /*18410*/  IMAD.IADD R17, R228.reuse, 0x1, -R9 ;  /* 0x00000001e4117824 */ /* 0x040fe800078e0a09 */
[----:B------:R1:W2:Y:S02]  /*18420*/  I2F R22, R16 ;  /* 0x0000001000167306 */ /* 0x0002a40000201400 */
[----:B-1----:R-:W-:Y:S01]  /*18430*/  IABS R16, R17 ;  /* 0x0000001100107213 */ /* 0x002fe20000000000 */
[C---:B------:R-:W-:Y:S07]  /*18440*/  IMAD.IADD R17, R231.reuse, 0x1, -R14 ;  /* 0x00000001e7117824 */ /* 0x040fee00078e0a0e */
[----:B------:R1:W3:Y:S02]  /*18450*/  I2F R24, R16 ;  /* 0x0000001000187306 */ /* 0x0002e40000201400 */
[----:B-1----:R-:W-:Y:S01]  /*18460*/  IABS R16, R17 ;  /* 0x0000001100107213 */ /* 0x002fe20000000000 */
[C---:B------:R-:W-:Y:S07]  /*18470*/  IMAD.IADD R17, R228.reuse, 0x1, -R8 ;  /* 0x00000001e4117824 */ /* 0x040fee00078e0a08 */
[----:B------:R1:W-:Y:S02]  /*18480*/  I2F R30, R16 ;  /* 0x00000010001e7306 */ /* 0x0003e40000201400 */
[----:B-1----:R-:W-:Y:S02]  /*18490*/  IABS R16, R17 ;  /* 0x0000001100107213 */ /* 0x002fe40000000000 */
[C---:B------:R-:W-:Y:S06]  /*184a0*/  IADD3 R17, R231.reuse, -R13, RZ ;  /* 0x8000000de7117210 */ /* 0x040fec0007ffe0ff */
[----:B------:R1:W-:Y:S02]  /*184b0*/  I2F R31, R16 ;  /* 0x00000010001f7306 */ /* 0x0003e40000201400 */
[----:B-1----:R-:W-:Y:S01]  /*184c0*/  IABS R16, R17 ;  /* 0x0000001100107213 */ /* 0x002fe20000000000 */
[----:B------:R-:W-:Y:S07]  /*184d0*/  IMAD.IADD R17, R228, 0x1, -R7 ;  /* 0x00000001e4117824 */ /* 0x000fee00078e0a07 */
[----:B------:R1:W1:Y:S02]  /*184e0*/  I2F R29, R16 ;  /* 0x00000010001d7306 */ /* 0x0002640000201400 */
[----:B-1----:R-:W-:Y:S01]  /*184f0*/  IABS R16, R17 ;  /* 0x0000001100107213 */ /* 0x002fe20000000000 */
[----:B------:R-:W-:Y:S02]  /*18500*/  FFMA.FTZ R17, R28, -R222, R244 ;  /* 0x800000de1c117223 */ /* 0x000fe400000100f4 */
[----:B------:R-:W-:Y:S01]  /*18510*/  IMAD.MOV.U32 R244, RZ, RZ, R196 ;  /* 0x000000fffff47224 */ /* 0x000fe200078e00c4 */
[----:B------:R-:W-:Y:S01]  /*18520*/  MOV R15, R16 ;  /* 0x00000010000f7202 */ /* 0x000fe20000000f00 */
[----:B------:R-:W-:Y:S01]  /*18530*/  IMAD.IADD R16, R231, 0x1, -R12 ;  /* 0x00000001e7107824 */ /* 0x000fe200078e0a0c */
[----:B------:R-:W-:Y:S01]  /*18540*/  FSEL R34, R17, -INF , !P1 ;  /* 0xff80000011227808 */ /* 0x000fe20004800000 */
[-C--:B----4-:R-:W-:Y:S01]  /*18550*/  FFMA.FTZ R17, R26, -R222.reuse, R238 ;  /* 0x800000de1a117223 */ /* 0x090fe200000100ee */
[----:B------:R1:W-:Y:S01]  /*18560*/  I2F R28, R15 ;  /* 0x0000000f001c7306 */ /* 0x0003e20000201400 */
[C---:B------:R-:W-:Y:S04]  /*18570*/  ISETP.GE.AND P1, PT, R14.reuse, R225, PT ;  /* 0x000000e10e00720c */ /* 0x040fe80003f26270 */
[----:B------:R-:W-:Y:S04]  /*18580*/  ISETP.GE.OR P1, PT, R14, R233, !P1 ;  /* 0x000000e90e00720c */ /* 0x000fe80004f26670 */
[----:B------:R-:W-:Y:S01]  /*18590*/  FSEL R32, R18, -INF , !P1 ;  /* 0xff80000012207808 */ /* 0x000fe20004800000 */
[----:B--2---:R-:W-:Y:S01]  /*185a0*/  FFMA.FTZ R18, R22, -R222, R249 ;  /* 0x800000de16127223 */ /* 0x004fe200000100f9 */
[C---:B------:R-:W-:Y:S04]  /*185b0*/  ISETP.GE.AND P1, PT, R12.reuse, R225, PT ;  /* 0x000000e10c00720c */ /* 0x040fe80003f26270 */
[----:B------:R-:W-:Y:S04]  /*185c0*/  ISETP.GE.OR P1, PT, R12, R233, !P1 ;  /* 0x000000e90c00720c */ /* 0x000fe80004f26670 */
[----:B------:R-:W-:Y:S02]  /*185d0*/  FSEL R189, R21, -INF , !P1 ;  /* 0xff80000015bd7808 */ /* 0x000fe40004800000 */
[C---:B------:R-:W-:Y:S02]  /*185e0*/  ISETP.GE.AND P1, PT, R11.reuse, R225, PT ;  /* 0x000000e10b00720c */ /* 0x040fe40003f26270 */
[----:B-1----:R-:W-:Y:S01]  /*185f0*/  IABS R15, R16 ;  /* 0x00000010000f7213 */ /* 0x002fe20000000000 */
[----:B------:R-:W-:Y:S01]  /*18600*/  IMAD.IADD R16, R228, 0x1, -R6 ;  /* 0x00000001e4107824 */ /* 0x000fe200078e0a06 */
[----:B------:R-:W-:Y:S02]  /*18610*/  ISETP.GE.OR P1, PT, R11, R233, !P1 ;  /* 0x000000e90b00720c */ /* 0x000fe40004f26670 */
[----:B------:R1:W2:Y:S02]  /*18620*/  I2F R27, R15 ;  /* 0x0000000f001b7306 */ /* 0x0002a40000201400 */
[----:B-1----:R-:W-:Y:S02]  /*18630*/  IABS R15, R16 ;  /* 0x00000010000f7213 */ /* 0x002fe40000000000 */
[----:B------:R-:W-:Y:S06]  /*18640*/  IADD3 R16, R231, -R11, RZ ;  /* 0x8000000be7107210 */ /* 0x000fec0007ffe0ff */
[----:B------:R1:W-:Y:S01]  /*18650*/  I2F R23, R15 ;  /* 0x0000000f00177306 */ /* 0x0003e20000201400 */
[----:B------:R-:W-:Y:S01]  /*18660*/  IABS R14, R16 ;  /* 0x00000010000e7213 */ /* 0x000fe20000000000 */
[-C--:B------:R-:W-:Y:S01]  /*18670*/  FFMA.FTZ R16, R25, -R222.reuse, R215 ;  /* 0x800000de19107223 */ /* 0x080fe200000100d7 */
[----:B------:R-:W-:Y:S02]  /*18680*/  FSEL R25, R19, -INF , !P0 ;  /* 0xff80000013197808 */ /* 0x000fe40004000000 */
[-C--:B------:R-:W-:Y:S02]  /*18690*/  ISETP.GE.AND P0, PT, R9, R225.reuse, PT ;  /* 0x000000e10900720c */ /* 0x080fe40003f06270 */
[----:B------:R-:W-:Y:S01]  /*186a0*/  FSEL R192, R16, -INF , !P1 ;  /* 0xff80000010c07808 */ /* 0x000fe20004800000 */
[----:B---3--:R-:W-:Y:S02]  /*186b0*/  FFMA.FTZ R16, R24, -R222, R203 ;  /* 0x800000de18107223 */ /* 0x008fe400000100cb */
[----:B------:R3:W-:Y:S01]  /*186c0*/  I2F R21, R14 ;  /* 0x0000000e00157306 */ /* 0x0007e20000201400 */
[----:B------:R-:W-:Y:S02]  /*186d0*/  ISETP.GE.AND P1, PT, R10, R225, PT ;  /* 0x000000e10a00720c */ /* 0x000fe40003f26270 */
[----:B------:R-:W-:Y:S02]  /*186e0*/  FSEL R24, R18, -INF , !P2 ;  /* 0xff80000012187808 */ /* 0x000fe40005000000 */
[-C--:B------:R-:W-:Y:S02]  /*186f0*/  ISETP.GE.OR P1, PT, R10, R233.reuse, !P1 ;  /* 0x000000e90a00720c */ /* 0x080fe40004f26670 */
[-C--:B------:R-:W-:Y:S02]  /*18700*/  ISETP.GE.AND P2, PT, R12, R224.reuse, PT ;  /* 0x000000e00c00720c */ /* 0x080fe40003f46270 */
[----:B------:R-:W-:Y:S02]  /*18710*/  FSEL R191, R17, -INF , !P1 ;  /* 0xff80000011bf7808 */ /* 0x000fe40004800000 */
[----:B------:R-:W-:Y:S02]  /*18720*/  ISETP.GE.AND P1, PT, R13, R224, PT ;  /* 0x000000e00d00720c */ /* 0x000fe40003f26270 */
[----:B------:R-:W-:Y:S01]  /*18730*/  ISETP.GE.OR P0, PT, R9, R233, !P0 ;  /* 0x000000e90900720c */ /* 0x000fe20004706670 */
[----:B-1----:R-:W-:Y:S01]  /*18740*/  IMAD.IADD R15, R228, 0x1, -R5 ;  /* 0x00000001e40f7824 */ /* 0x002fe200078e0a05 */
[-C--:B------:R-:W-:Y:S01]  /*18750*/  ISETP.GE.OR P1, PT, R13, R232.reuse, !P1 ;  /* 0x000000e80d00720c */ /* 0x080fe20004f26670 */
[----:B------:R-:W-:Y:S01]  /*18760*/  IMAD.IADD R13, R231, 0x1, -R9 ;  /* 0x00000001e70d7824 */ /* 0x000fe200078e0a09 */
[----:B------:R-:W-:Y:S02]  /*18770*/  ISETP.GE.OR P2, PT, R12, R232, !P2 ;  /* 0x000000e80c00720c */ /* 0x000fe40005746670 */
[----:B------:R-:W-:Y:S02]  /*18780*/  FSEL R203, R16, -INF , !P0 ;  /* 0xff80000010cb7808 */ /* 0x000fe40004000000 */
[----:B------:R-:W-:Y:S02]  /*18790*/  ISETP.GE.AND P0, PT, R11, R224, PT ;  /* 0x000000e00b00720c */ /* 0x000fe40003f06270 */
[----:B---3--:R-:W-:Y:S01]  /*187a0*/  IABS R14, R15 ;  /* 0x0000000f000e7213 */ /* 0x008fe20000000000 */
[----:B------:R-:W-:Y:S01]  /*187b0*/  IMAD.IADD R15, R231, 0x1, -R10 ;  /* 0x00000001e70f7824 */ /* 0x000fe200078e0a0a */
[----:B------:R-:W-:Y:S02]  /*187c0*/  ISETP.GE.OR P0, PT, R11, R232, !P0 ;  /* 0x000000e80b00720c */ /* 0x000fe40004706670 */
[----:B------:R1:W-:Y:S01]  /*187d0*/  I2F R20, R14 ;  /* 0x0000000e00147306 */ /* 0x0003e20000201400 */
[----:B------:R-:W-:Y:S01]  /*187e0*/  IABS R11, R13 ;  /* 0x0000000d000b7213 */ /* 0x000fe20000000000 */
[-C--:B------:R-:W-:Y:S05]  /*187f0*/  FFMA.FTZ R13, R29, -R222.reuse, R243 ;  /* 0x800000de1d0d7223 */ /* 0x080fea00000100f3 */
[----:B------:R-:W-:Y:S01]  /*18800*/  FSEL R188, R13, -INF , !P1 ;  /* 0xff8000000dbc7808 */ /* 0x000fe20004800000 */
[----:B--2---:R-:W-:Y:S01]  /*18810*/  FFMA.FTZ R13, R27, -R222, R246 ;  /* 0x800000de1b0d7223 */ /* 0x004fe200000100f6 */
[C---:B------:R-:W-:Y:S01]  /*18820*/  ISETP.GE.AND P1, PT, R10.reuse, R224, PT ;  /* 0x000000e00a00720c */ /* 0x040fe20003f26270 */
[----:B------:R-:W2:Y:S03]  /*18830*/  I2F R16, R11 ;  /* 0x0000000b00107306 */ /* 0x000ea60000201400 */
[----:B------:R-:W-:Y:S02]  /*18840*/  ISETP.GE.OR P1, PT, R10, R232, !P1 ;  /* 0x000000e80a00720c */ /* 0x000fe40004f26670 */
[----:B------:R-:W-:Y:S02]  /*18850*/  FSEL R185, R13, -INF , !P2 ;  /* 0xff8000000db97808 */ /* 0x000fe40005000000 */
[C---:B------:R-:W-:Y:S04]  /*18860*/  ISETP.GE.AND P2, PT, R9.reuse, R224, PT ;  /* 0x000000e00900720c */ /* 0x040fe80003f46270 */
[----:B------:R-:W-:Y:S02]  /*18870*/  ISETP.GE.OR P2, PT, R9, R232, !P2 ;  /* 0x000000e80900720c */ /* 0x000fe40005746670 */
[----:B------:R-:W-:Y:S02]  /*18880*/  FMNMX.FTZ R9, R53, R3, !PT ;  /* 0x0000000335097209 */ /* 0x000fe40007810000 */
[----:B-1----:R-:W-:Y:S01]  /*18890*/  IABS R14, R15 ;  /* 0x0000000f000e7213 */ /* 0x002fe20000000000 */
[----:B------:R-:W-:Y:S01]  /*188a0*/  IMAD.IADD R15, R228, 0x1, -R4 ;  /* 0x00000001e40f7824 */ /* 0x000fe200078e0a04 */
[----:B------:R-:W-:Y:S02]  /*188b0*/  FMNMX.FTZ R9, R54, R9, !PT ;  /* 0x0000000936097209 */ /* 0x000fe40007810000 */
[----:B------:R1:W3:Y:S02]  /*188c0*/  I2F R19, R14 ;  /* 0x0000000e00137306 */ /* 0x0002e40000201400 */
[----:B------:R-:W-:Y:S01]  /*188d0*/  FMNMX.FTZ R9, R60, R9, !PT ;  /* 0x000000093c097209 */ /* 0x000fe20007810000 */
[-C--:B--2---:R-:W-:Y:S03]  /*188e0*/  FFMA.FTZ R16, R16, -R222.reuse, R239 ;  /* 0x800000de10107223 */ /* 0x084fe600000100ef */
[----:B------:R-:W-:Y:S01]  /*188f0*/  FMNMX.FTZ R105, R58, R9, !PT ;  /* 0x000000093a697209 */ /* 0x000fe20007810000 */
[----:B------:R-:W-:Y:S03]  /*18900*/  IMAD.IADD R9, R231, 0x1, -R7 ;  /* 0x00000001e7097824 */ /* 0x000fe600078e0a07 */
[----:B------:R-:W-:Y:S02]  /*18910*/  FMNMX.FTZ R105, R64, R105, !PT ;  /* 0x0000006940697209 */ /* 0x000fe40007810000 */
[----:B------:R-:W-:Y:S02]  /*18920*/  IABS R9, R9 ;  /* 0x0000000900097213 */ /* 0x000fe40000000000 */
[----:B------:R-:W-:Y:S02]  /*18930*/  FMNMX.FTZ R105, R63, R105, !PT ;  /* 0x000000693f697209 */ /* 0x000fe40007810000 */
[----:B------:R-:W-:Y:S02]  /*18940*/  FSEL R197, R16, -INF , !P2 ;  /* 0xff80000010c57808 */ /* 0x000fe40005000000 */
[----:B------:R-:W-:Y:S02]  /*18950*/  FMNMX.FTZ R105, R193, R105, !PT ;  /* 0x00000069c1697209 */ /* 0x000fe40007810000 */
[----:B------:R-:W-:Y:S02]  /*18960*/  ISETP.GE.AND P2, PT, R2, R225, PT ;  /* 0x000000e10200720c */ /* 0x000fe40003f46270 */
[----:B------:R-:W-:Y:S02]  /*18970*/  FMNMX.FTZ R105, R67, R105, !PT ;  /* 0x0000006943697209 */ /* 0x000fe40007810000 */
[----:B-1----:R-:W-:Y:S01]  /*18980*/  IABS R14, R15 ;  /* 0x0000000f000e7213 */ /* 0x002fe20000000000 */
[-C--:B------:R-:W-:Y:S01]  /*18990*/  FFMA.FTZ R15, R31, -R222.reuse, R211 ;  /* 0x800000de1f0f7223 */ /* 0x080fe200000100d3 */
[----:B------:R-:W-:Y:S01]  /*189a0*/  FMNMX.FTZ R105, R204, R105, !PT ;  /* 0x00000069cc697209 */ /* 0x000fe20007810000 */
[----:B---3--:R-:W-:Y:S01]  /*189b0*/  FFMA.FTZ R13, R19, -R222, R247 ;  /* 0x800000de130d7223 */ /* 0x008fe200000100f7 */
[----:B------:R-:W-:Y:S01]  /*189c0*/  MOV R12, R14 ;  /* 0x0000000e000c7202 */ /* 0x000fe20000000f00 */
[-C--:B------:R-:W-:Y:S01]  /*189d0*/  FFMA.FTZ R14, R30, -R222.reuse, R252 ;  /* 0x800000de1e0e7223 */ /* 0x080fe200000100fc */
[----:B------:R-:W-:Y:S02]  /*189e0*/  ISETP.GE.OR P2, PT, R2, R233, !P2 ;  /* 0x000000e90200720c */ /* 0x000fe40005746670 */
[----:B------:R1:W2:Y:S01]  /*189f0*/  I2F R18, R12 ;  /* 0x0000000c00127306 */ /* 0x0002a20000201400 */
[----:B------:R-:W-:Y:S02]  /*18a00*/  FSEL R186, R13, -INF , !P1 ;  /* 0xff8000000dba7808 */ /* 0x000fe40004800000 */
[----:B------:R-:W-:Y:S01]  /*18a10*/  FSEL R22, R14, -INF , !P3 ;  /* 0xff8000000e167808 */ /* 0x000fe20005800000 */
[----:B------:R-:W-:Y:S01]  /*18a20*/  FFMA.FTZ R14, R28, -R222, R212 ;  /* 0x800000de1c0e7223 */ /* 0x000fe200000100d4 */
[C---:B------:R-:W-:Y:S02]  /*18a30*/  ISETP.GE.AND P3, PT, R8.reuse, R225, PT ;  /* 0x000000e10800720c */ /* 0x040fe40003f66270 */
[C---:B------:R-:W-:Y:S02]  /*18a40*/  ISETP.GE.AND P1, PT, R7.reuse, R224, PT ;  /* 0x000000e00700720c */ /* 0x040fe40003f26270 */
[----:B------:R-:W-:Y:S02]  /*18a50*/  ISETP.GE.OR P3, PT, R8, R233, !P3 ;  /* 0x000000e90800720c */ /* 0x000fe40005f66670 */
[----:B------:R-:W-:Y:S02]  /*18a60*/  ISETP.GE.OR P1, PT, R7, R232, !P1 ;  /* 0x000000e80700720c */ /* 0x000fe40004f26670 */
[----:B------:R-:W-:Y:S02]  /*18a70*/  FSEL R202, R15, -INF , !P3 ;  /* 0xff8000000fca7808 */ /* 0x000fe40005800000 */
[----:B------:R-:W-:Y:S02]  /*18a80*/  ISETP.GE.AND P3, PT, R7, R225, PT ;  /* 0x000000e10700720c */ /* 0x000fe40003f66270 */
[----:B------:R-:W-:Y:S02]  /*18a90*/  FMNMX.FTZ R105, R205, R105, !PT ;  /* 0x00000069cd697209 */ /* 0x000fe40007810000 */
[----:B------:R-:W-:Y:S02]  /*18aa0*/  ISETP.GE.OR P3, PT, R7, R233, !P3 ;  /* 0x000000e90700720c */ /* 0x000fe40005f66670 */
[----:B------:R-:W-:Y:S02]  /*18ab0*/  FMNMX.FTZ R105, R208, R105, !PT ;  /* 0x00000069d0697209 */ /* 0x000fe40007810000 */
[----:B------:R-:W-:Y:S01]  /*18ac0*/  FSEL R201, R14, -INF , !P3 ;  /* 0xff8000000ec97808 */ /* 0x000fe20005800000 */
[----:B-1----:R-:W-:Y:S01]  /*18ad0*/  IMAD.IADD R12, R228, 0x1, -R2 ;  /* 0x00000001e40c7824 */ /* 0x002fe200078e0a02 */
[----:B------:R-:W-:Y:S01]  /*18ae0*/  ISETP.GE.AND P3, PT, R6, R225, PT ;  /* 0x000000e10600720c */ /* 0x000fe20003f66270 */
[----:B--2---:R-:W-:Y:S01]  /*18af0*/  FFMA.FTZ R14, R18, -R222, R209 ;  /* 0x800000de120e7223 */ /* 0x004fe200000100d1 */
[----:B------:R-:W-:Y:S02]  /*18b00*/  FMNMX.FTZ R105, R244, R105, !PT ;  /* 0x00000069f4697209 */ /* 0x000fe40007810000 */
[----:B------:R-:W-:Y:S01]  /*18b10*/  IABS R11, R12 ;  /* 0x0000000c000b7213 */ /* 0x000fe20000000000 */
[----:B------:R-:W-:Y:S01]  /*18b20*/  IMAD.IADD R12, R231, 0x1, -R8 ;  /* 0x00000001e70c7824 */ /* 0x000fe200078e0a08 */
[----:B------:R-:W-:Y:S02]  /*18b30*/  ISETP.GE.OR P3, PT, R6, R233, !P3 ;  /* 0x000000e90600720c */ /* 0x000fe40005f66670 */
[----:B------:R1:W2:Y:S01]  /*18b40*/  I2F R17, R11 ;  /* 0x0000000b00117306 */ /* 0x0002a20000201400 */
[----:B------:R-:W-:Y:S02]  /*18b50*/  FMNMX.FTZ R105, R214, R105, !PT ;  /* 0x00000069d6697209 */ /* 0x000fe40007810000 */
[----:B------:R-:W-:Y:S01]  /*18b60*/  IABS R10, R12 ;  /* 0x0000000c000a7213 */ /* 0x000fe20000000000 */
[----:B------:R-:W-:Y:S01]  /*18b70*/  FFMA.FTZ R12, R23, -R222, R213 ;  /* 0x800000de170c7223 */ /* 0x000fe200000100d5 */
[----:B------:R-:W-:Y:S04]  /*18b80*/  FMNMX.FTZ R105, R51, R105, !PT ;  /* 0x0000006933697209 */ /* 0x000fe80007810000 */
[----:B------:R-:W-:Y:S01]  /*18b90*/  FSEL R199, R12, -INF , !P3 ;  /* 0xff8000000cc77808 */ /* 0x000fe20005800000 */
[----:B------:R3:W4:Y:S01]  /*18ba0*/  I2F R15, R10 ;  /* 0x0000000a000f7306 */ /* 0x0007220000201400 */
[----:B------:R-:W-:Y:S02]  /*18bb0*/  ISETP.GE.AND P3, PT, R8, R224, PT ;  /* 0x000000e00800720c */ /* 0x000fe40003f66270 */
[----:B------:R-:W-:Y:S02]  /*18bc0*/  FMNMX.FTZ R105, R242, R105, !PT ;  /* 0x00000069f2697209 */ /* 0x000fe40007810000 */
[----:B------:R-:W-:Y:S02]  /*18bd0*/  ISETP.GE.OR P3, PT, R8, R232, !P3 ;  /* 0x000000e80800720c */ /* 0x000fe40005f66670 */
[----:B------:R-:W-:Y:S02]  /*18be0*/  FMNMX.FTZ R8, R59, R100, !PT ;  /* 0x000000643b087209 */ /* 0x000fe40007810000 */
[----:B------:R-:W-:Y:S02]  /*18bf0*/  FMNMX.FTZ R105, R46, R105, !PT ;  /* 0x000000692e697209 */ /* 0x000fe40007810000 */
[----:B------:R-:W-:Y:S02]  /*18c00*/  FMNMX.FTZ R8, R57, R8, !PT ;  /* 0x0000000839087209 */ /* 0x000fe40007810000 */
[----:B-1----:R-:W-:Y:S01]  /*18c10*/  IADD3 R11, R228, -R0, RZ ;  /* 0x80000000e40b7210 */ /* 0x002fe20007ffe0ff */
[----:B--2---:R-:W-:Y:S01]  /*18c20*/  FFMA.FTZ R17, R17, -R222, R210 ;  /* 0x800000de11117223 */ /* 0x004fe200000100d2 */
[----:B------:R-:W-:Y:S04]  /*18c30*/  FMNMX.FTZ R8, R56, R8, !PT ;  /* 0x0000000838087209 */ /* 0x000fe80007810000 */
[----:B------:R-:W-:Y:S02]  /*18c40*/  FMNMX.FTZ R8, R55, R8, !PT ;  /* 0x0000000837087209 */ /* 0x000fe40007810000 */
[----:B------:R-:W-:Y:S02]  /*18c50*/  FSEL R35, R17, -INF , !P2 ;  /* 0xff80000011237808 */ /* 0x000fe40005000000 */
[----:B---3--:R-:W-:Y:S01]  /*18c60*/  IABS R10, R11 ;  /* 0x0000000b000a7213 */ /* 0x008fe20000000000 */
[----:B------:R-:W-:Y:S01]  /*18c70*/  FFMA.FTZ R11, R20, -R222, R111 ;  /* 0x800000de140b7223 */ /* 0x000fe2000001006f */
[----:B------:R-:W-:Y:S01]  /*18c80*/  FMNMX.FTZ R8, R66, R8, !PT ;  /* 0x0000000842087209 */ /* 0x000fe20007810000 */
[----:B----4-:R-:W-:Y:S01]  /*18c90*/  FFMA.FTZ R15, R15, -R222, R240 ;  /* 0x800000de0f0f7223 */ /* 0x010fe200000100f0 */
[----:B------:R1:W2:Y:S01]  /*18ca0*/  I2F R12, R10 ;  /* 0x0000000a000c7306 */ /* 0x0002a20000201400 */
[C---:B------:R-:W-:Y:S02]  /*18cb0*/  ISETP.GE.AND P2, PT, R0.reuse, R225, PT ;  /* 0x000000e10000720c */ /* 0x040fe40003f46270 */
[----:B------:R-:W-:Y:S02]  /*18cc0*/  FMNMX.FTZ R8, R65, R8, !PT ;  /* 0x0000000841087209 */ /* 0x000fe40007810000 */
[----:B------:R-:W-:Y:S02]  /*18cd0*/  ISETP.GE.OR P2, PT, R0, R233, !P2 ;  /* 0x000000e90000720c */ /* 0x000fe40005746670 */
[----:B------:R-:W-:Y:S02]  /*18ce0*/  FMNMX.FTZ R8, R194, R8, !PT ;  /* 0x00000008c2087209 */ /* 0x000fe40007810000 */
[----:B------:R-:W-:Y:S02]  /*18cf0*/  FSEL R196, R15, -INF , !P3 ;  /* 0xff8000000fc47808 */ /* 0x000fe40005800000 */
[----:B------:R-:W-:Y:S02]  /*18d00*/  FMNMX.FTZ R8, R195, R8, !PT ;  /* 0x00000008c3087209 */ /* 0x000fe40007810000 */
[C---:B------:R-:W-:Y:S02]  /*18d10*/  ISETP.GE.AND P3, PT, R5.reuse, R224, PT ;  /* 0x000000e00500720c */ /* 0x040fe40003f66270 */
[----:B------:R-:W-:Y:S02]  /*18d20*/  FMNMX.FTZ R8, R206, R8, !PT ;  /* 0x00000008ce087209 */ /* 0x000fe40007810000 */
[----:B------:R-:W-:Y:S02]  /*18d30*/  ISETP.GE.OR P3, PT, R5, R232, !P3 ;  /* 0x000000e80500720c */ /* 0x000fe40005f66670 */
[----:B------:R-:W-:Y:S01]  /*18d40*/  FMNMX.FTZ R7, R207, R8, !PT ;  /* 0x00000008cf077209 */ /* 0x000fe20007810000 */
[----:B------:R-:W-:Y:S03]  /*18d50*/  IMAD.IADD R8, R231, 0x1, -R6 ;  /* 0x00000001e7087824 */ /* 0x000fe600078e0a06 */
[----:B------:R-:W-:Y:S01]  /*18d60*/  FMNMX.FTZ R7, R236, R7, !PT ;  /* 0x00000007ec077209 */ /* 0x000fe20007810000 */
[----:B-1----:R-:W-:Y:S01]  /*18d70*/  FFMA.FTZ R10, R21, -R222, R245 ;  /* 0x800000de150a7223 */ /* 0x002fe200000100f5 */
[----:B------:R-:W-:Y:S01]  /*18d80*/  IABS R8, R8 ;  /* 0x0000000800087213 */ /* 0x000fe20000000000 */
[----:B--2---:R-:W-:Y:S03]  /*18d90*/  FFMA.FTZ R12, R12, -R222, R110 ;  /* 0x800000de0c0c7223 */ /* 0x004fe6000001006e */
[----:B------:R-:W-:Y:S02]  /*18da0*/  FSEL R187, R10, -INF , !P0 ;  /* 0xff8000000abb7808 */ /* 0x000fe40004000000 */
[C---:B------:R-:W-:Y:S02]  /*18db0*/  ISETP.GE.AND P0, PT, R5.reuse, R225, PT ;  /* 0x000000e10500720c */ /* 0x040fe40003f06270 */
[----:B------:R-:W-:Y:S02]  /*18dc0*/  FSEL R42, R12, -INF , !P2 ;  /* 0xff8000000c2a7808 */ /* 0x000fe40005000000 */
[----:B------:R-:W-:Y:S02]  /*18dd0*/  ISETP.GE.OR P0, PT, R5, R233, !P0 ;  /* 0x000000e90500720c */ /* 0x000fe40004706670 */
[C---:B------:R-:W-:Y:S02]  /*18de0*/  ISETP.GE.AND P2, PT, R4.reuse, R224, PT ;  /* 0x000000e00400720c */ /* 0x040fe40003f46270 */
[----:B------:R-:W-:Y:S02]  /*18df0*/  FSEL R47, R11, -INF , !P0 ;  /* 0xff8000000b2f7808 */ /* 0x000fe40004000000 */
[C---:B------:R-:W-:Y:S02]  /*18e00*/  ISETP.GE.AND P0, PT, R4.reuse, R225, PT ;  /* 0x000000e10400720c */ /* 0x040fe40003f06270 */
[C---:B------:R-:W-:Y:S02]  /*18e10*/  ISETP.GE.OR P2, PT, R4.reuse, R232, !P2 ;  /* 0x000000e80400720c */ /* 0x040fe40005746670 */
[----:B------:R-:W-:Y:S04]  /*18e20*/  ISETP.GE.OR P0, PT, R4, R233, !P0 ;  /* 0x000000e90400720c */ /* 0x000fe80004706670 */
[----:B------:R-:W-:Y:S02]  /*18e30*/  FSEL R45, R14, -INF , !P0 ;  /* 0xff8000000e2d7808 */ /* 0x000fe40004000000 */
[C---:B------:R-:W-:Y:S01]  /*18e40*/  ISETP.GE.AND P0, PT, R6.reuse, R224, PT ;  /* 0x000000e00600720c */ /* 0x040fe20003f06270 */
[----:B------:R1:W-:Y:S03]  /*18e50*/  I2F R14, R8 ;  /* 0x00000008000e7306 */ /* 0x0003e60000201400 */
[----:B------:R-:W-:Y:S02]  /*18e60*/  ISETP.GE.OR P0, PT, R6, R232, !P0 ;  /* 0x000000e80600720c */ /* 0x000fe40004706670 */
[----:B------:R-:W-:Y:S01]  /*18e70*/  FMNMX.FTZ R6, R50, R7, !PT ;  /* 0x0000000732067209 */ /* 0x000fe20007810000 */
[----:B------:R-:W-:Y:S02]  /*18e80*/  IMAD.MOV.U32 R7, RZ, RZ, R9 ;  /* 0x000000ffff077224 */ /* 0x000fe400078e0009 */
[----:B------:R-:W2:Y:S01]  /*18e90*/  SHFL.BFLY PT, R9, R105, 0x2, 0x1f ;  /* 0x0c401f0069097f89 */ /* 0x000ea200000e0000 */
[----:B------:R-:W-:Y:S01]  /*18ea0*/  FMNMX.FTZ R6, R217, R6, !PT ;  /* 0x00000006d9067209 */ /* 0x000fe20007810000 */
[----:B------:R3:W4:Y:S03]  /*18eb0*/  I2F R13, R7 ;  /* 0x00000007000d7306 */ /* 0x0007260000201400 */
[----:B------:R-:W-:Y:S04]  /*18ec0*/  FMNMX.FTZ R6, R49, R6, !PT ;  /* 0x0000000631067209 */ /* 0x000fe80007810000 */
[----:B------:R-:W-:Y:S02]  /*18ed0*/  FMNMX.FTZ R104, R241, R6, !PT ;  /* 0x00000006f1687209 */ /* 0x000fe40007810000 */
[C---:B------:R-:W-:Y:S02]  /*18ee0*/  IADD3 R6, R231.reuse, -R5, RZ ;  /* 0x80000005e7067210 */ /* 0x040fe40007ffe0ff */
[----:B------:R-:W-:Y:S02]  /*18ef0*/  FMNMX.FTZ R104, R48, R104, !PT ;  /* 0x0000006830687209 */ /* 0x000fe40007810000 */
[----:B------:R-:W-:Y:S01]  /*18f00*/  IABS R6, R6 ;  /* 0x0000000600067213 */ /* 0x000fe20000000000 */
[----:B-1----:R-:W-:Y:S02]  /*18f10*/  IMAD.IADD R8, R231, 0x1, -R4 ;  /* 0x00000001e7087824 */ /* 0x002fe400078e0a04 */
[----:B------:R-:W1:Y:S01]  /*18f20*/  SHFL.BFLY PT, R10, R104, 0x2, 0x1f ;  /* 0x0c401f00680a7f89 */ /* 0x000e6200000e0000 */
[----:B------:R1:W-:Y:S02]  /*18f30*/  I2F R11, R6 ;  /* 0x00000006000b7306 */ /* 0x0003e40000201400 */
[----:B------:R-:W-:Y:S02]  /*18f40*/  IABS R5, R8 ;  /* 0x0000000800057213 */ /* 0x000fe40000000000 */
[----:B--2---:R-:W-:Y:S02]  /*18f50*/  FMNMX.FTZ R105, R105, R9, !PT ;  /* 0x0000000969697209 */ /* 0x004fe40007810000 */
[----:B---3--:R-:W-:Y:S01]  /*18f60*/  FMNMX.FTZ R7, R61, R106, !PT ;  /* 0x0000006a3d077209 */ /* 0x008fe20007810000 */
[----:B----4-:R-:W-:Y:S03]  /*18f70*/  FFMA.FTZ R8, R13, -R222, R251 ;  /* 0x800000de0d087223 */ /* 0x010fe600000100fb */
[----:B------:R2:W-:Y:S01]  /*18f80*/  I2F R12, R5 ;  /* 0x00000005000c7306 */ /* 0x0005e20000201400 */
[----:B------:R-:W-:Y:S01]  /*18f90*/  FMNMX.FTZ R7, R34, R7, !PT ;  /* 0x0000000722077209 */ /* 0x000fe20007810000 */
[----:B------:R-:W3:Y:S01]  /*18fa0*/  SHFL.BFLY PT, R9, R105, 0x1, 0x1f ;  /* 0x0c201f0069097f89 */ /* 0x000ee200000e0000 */
[----:B------:R-:W-:Y:S02]  /*18fb0*/  FSEL R200, R8, -INF , !P1 ;  /* 0xff80000008c87808 */ /* 0x000fe40004800000 */
[----:B------:R-:W-:Y:S02]  /*18fc0*/  FMNMX.FTZ R7, R33, R7, !PT ;  /* 0x0000000721077209 */ /* 0x000fe40007810000 */
[C---:B------:R-:W-:Y:S04]  /*18fd0*/  ISETP.GE.AND P1, PT, R2.reuse, R224, PT ;  /* 0x000000e00200720c */ /* 0x040fe80003f26270 */
[----:B------:R-:W-:Y:S02]  /*18fe0*/  ISETP.GE.OR P1, PT, R2, R232, !P1 ;  /* 0x000000e80200720c */ /* 0x000fe40004f26670 */
[----:B-1----:R-:W-:Y:S02]  /*18ff0*/  FMNMX.FTZ R104, R104, R10, !PT ;  /* 0x0000000a68687209 */ /* 0x002fe40007810000 */
[----:B------:R-:W-:Y:S03]  /*19000*/  FMNMX.FTZ R6, R32, R7, !PT ;  /* 0x0000000720067209 */ /* 0x000fe60007810000 */
[----:B------:R-:W1:Y:S01]  /*19010*/  SHFL.BFLY PT, R8, R104, 0x1, 0x1f ;  /* 0x0c201f0068087f89 */ /* 0x000e6200000e0000 */
[----:B------:R-:W-:Y:S01]  /*19020*/  FMNMX.FTZ R4, R190, R6, !PT ;  /* 0x00000006be047209 */ /* 0x000fe20007810000 */
[----:B------:R-:W-:Y:S03]  /*19030*/  IMAD.IADD R6, R231, 0x1, -R2 ;  /* 0x00000001e7067824 */ /* 0x000fe600078e0a02 */
[----:B------:R-:W-:Y:S02]  /*19040*/  FMNMX.FTZ R4, R189, R4, !PT ;  /* 0x00000004bd047209 */ /* 0x000fe40007810000 */
[----:B--2---:R-:W-:Y:S02]  /*19050*/  FMNMX.FTZ R5, R62, R107, !PT ;  /* 0x0000006b3e057209 */ /* 0x004fe40007810000 */
[----:B------:R-:W-:Y:S02]  /*19060*/  FMNMX.FTZ R7, R192, R4, !PT ;  /* 0x00000004c0077209 */ /* 0x000fe40007810000 */
[----:B------:R-:W-:Y:S02]  /*19070*/  IABS R4, R6 ;  /* 0x0000000600047213 */ /* 0x000fe40000000000 */
[----:B------:R-:W-:Y:S01]  /*19080*/  FMNMX.FTZ R6, R191, R7, !PT ;  /* 0x00000007bf067209 */ /* 0x000fe20007810000 */
[----:B------:R-:W-:Y:S01]  /*19090*/  IMAD.IADD R7, R231, 0x1, -R0 ;  /* 0x00000001e7077824 */ /* 0x000fe200078e0a00 */
[----:B------:R2:W4:Y:S01]  /*190a0*/  I2F R10, R4 ;  /* 0x00000004000a7306 */ /* 0x0005220000201400 */
        /* <DEDUP_REMOVED lines=9> */
[----:B---3--:R-:W-:Y:S02]  /*19140*/  FMNMX.FTZ R105, R105, R9, !PT ;  /* 0x0000000969697209 */ /* 0x008fe40007810000 */
[----:B------:R-:W-:Y:S01]  /*19150*/  FMNMX.FTZ R2, R187, R5, !PT ;  /* 0x00000005bb027209 */ /* 0x000fe20007810000 */
[----:B------:R-:W-:Y:S01]  /*19160*/  FFMA.FTZ R5, R14, -R222, R182 ;  /* 0x800000de0e057223 */ /* 0x000fe200000100b6 */
[----:B-1----:R-:W-:Y:S01]  /*19170*/  FMNMX.FTZ R104, R104, R8, !PT ;  /* 0x0000000868687209 */ /* 0x002fe20007810000 */
[----:B------:R-:W-:Y:S01]  /*19180*/  FMUL.FTZ R109, R105, c[0x0][0x23c] ;  /* 0x00008f00696d7a20 */ /* 0x000fe20000410000 */
[----:B--2---:R-:W-:Y:S02]  /*19190*/  IABS R4, R7 ;  /* 0x0000000700047213 */ /* 0x004fe40000000000 */
[----:B------:R-:W-:Y:S01]  /*191a0*/  FMNMX.FTZ R2, R186, R2, !PT ;  /* 0x00000002ba027209 */ /* 0x000fe20007810000 */
[----:B------:R-:W-:Y:S01]  /*191b0*/  FMUL.FTZ R110, R104, c[0x0][0x23c] ;  /* 0x00008f00686e7a20 */ /* 0x000fe20000410000 */
[----:B------:R1:W2:Y:S01]  /*191c0*/  I2F R7, R4 ;  /* 0x0000000400077306 */ /* 0x0002a20000201400 */
[----:B------:R-:W-:Y:S01]  /*191d0*/  FSEL R198, R5, -INF , !P0 ;  /* 0xff80000005c67808 */ /* 0x000fe20004000000 */
[----:B----4-:R-:W-:Y:S01]  /*191e0*/  FFMA.FTZ R5, R10, -R222, R180 ;  /* 0x800000de0a057223 */ /* 0x010fe200000100b4 */
[----:B------:R-:W-:Y:S02]  /*191f0*/  FMNMX.FTZ R2, R197, R2, !PT ;  /* 0x00000002c5027209 */ /* 0x000fe40007810000 */
[----:B------:R-:W-:Y:S02]  /*19200*/  ISETP.GE.AND P0, PT, R0, R224, PT ;  /* 0x000000e00000720c */ /* 0x000fe40003f06270 */
[----:B------:R-:W-:Y:S02]  /*19210*/  FMNMX.FTZ R2, R196, R2, !PT ;  /* 0x00000002c4027209 */ /* 0x000fe40007810000 */
[----:B------:R-:W-:Y:S02]  /*19220*/  ISETP.GE.OR P0, PT, R0, R232, !P0 ;  /* 0x000000e80000720c */ /* 0x000fe40004706670 */
[----:B------:R-:W-:Y:S02]  /*19230*/  FMNMX.FTZ R0, R200, R2, !PT ;  /* 0x00000002c8007209 */ /* 0x000fe40007810000 */
[----:B------:R-:W-:Y:S02]  /*19240*/  FSEL R9, R5, -INF , !P1 ;  /* 0xff80000005097808 */ /* 0x000fe40004800000 */
[----:B------:R-:W-:Y:S02]  /*19250*/  FMNMX.FTZ R0, R198, R0, !PT ;  /* 0x00000000c6007209 */ /* 0x000fe40007810000 */
[----:B-1----:R-:W-:Y:S01]  /*19260*/  FMNMX.FTZ R4, R47, R6, !PT ;  /* 0x000000062f047209 */ /* 0x002fe20007810000 */
[-C--:B------:R-:W-:Y:S01]  /*19270*/  FFMA.FTZ R6, R11, -R222.reuse, R248 ;  /* 0x800000de0b067223 */ /* 0x080fe200000100f8 */
[----:B------:R-:W-:Y:S01]  /*19280*/  MOV R248, R183 ;  /* 0x000000b700f87202 */ /* 0x000fe20000000f00 */
[----:B--2---:R-:W-:Y:S01]  /*19290*/  FFMA.FTZ R108, R7, -R222, R108 ;  /* 0x800000de076c7223 */ /* 0x004fe2000001006c */
[----:B------:R-:W-:Y:S02]  /*192a0*/  FMNMX.FTZ R4, R45, R4, !PT ;  /* 0x000000042d047209 */ /* 0x000fe40007810000 */
[----:B------:R-:W-:Y:S02]  /*192b0*/  FSEL R252, R6, -INF , !P3 ;  /* 0xff80000006fc7808 */ /* 0x000fe40005800000 */
[----:B------:R-:W-:Y:S02]  /*192c0*/  FSETP.NEU.FTZ.AND P3, PT, R105, -INF , PT ;  /* 0xff8000006900780b */ /* 0x000fe40003f7d000 */
[----:B------:R-:W-:Y:S01]  /*192d0*/  FMNMX.FTZ R103, R35, R4, !PT ;  /* 0x0000000423677209 */ /* 0x000fe20007810000 */
[----:B------:R-:W-:Y:S01]  /*192e0*/  FFMA.FTZ R4, R12, -R222, R181 ;  /* 0x800000de0c047223 */ /* 0x000fe200000100b5 */
[----:B------:R-:W-:Y:S02]  /*192f0*/  FSEL R109, R109, RZ, P3 ;  /* 0x000000ff6d6d7208 */ /* 0x000fe40001800000 */
[----:B------:R-:W-:Y:S02]  /*19300*/  FMNMX.FTZ R0, R252, R0, !PT ;  /* 0x00000000fc007209 */ /* 0x000fe40007810000 */
[----:B------:R-:W-:Y:S01]  /*19310*/  FSEL R251, R4, -INF , !P2 ;  /* 0xff80000004fb7808 */ /* 0x000fe20005000000 */
[----:B------:R-:W-:Y:S01]  /*19320*/  FFMA.FTZ R2, R53, c[0x0][0x23c], -R109 ;  /* 0x00008f0035027a23 */ /* 0x000fe2000001086d */
[----:B------:R-:W-:Y:S02]  /*19330*/  FSEL R108, R108, -INF , !P0 ;  /* 0xff8000006c6c7808 */ /* 0x000fe40004000000 */
[----:B------:R-:W-:Y:S01]  /*19340*/  FMNMX.FTZ R0, R251, R0, !PT ;  /* 0x00000000fb007209 */ /* 0x000fe20007810000 */
[----:B------:R1:W-:Y:S01]  /*19350*/  MUFU.EX2 R246, R2 ;  /* 0x0000000200f67308 */ /* 0x0003e20000000800 */
[----:B------:R-:W-:Y:S02]  /*19360*/  FMNMX.FTZ R103, R42, R103, !PT ;  /* 0x000000672a677209 */ /* 0x000fe40007810000 */
[----:B------:R-:W-:Y:S02]  /*19370*/  FMNMX.FTZ R0, R9, R0, !PT ;  /* 0x0000000009007209 */ /* 0x000fe40007810000 */
[----:B------:R-:W-:Y:S01]  /*19380*/  FSETP.NEU.FTZ.AND P2, PT, R104, -INF , PT ;  /* 0xff8000006800780b */ /* 0x000fe20003f5d000 */
[----:B------:R-:W2:Y:S01]  /*19390*/  SHFL.BFLY PT, R6, R103, 0x2, 0x1f ;  /* 0x0c401f0067067f89 */ /* 0x000ea200000e0000 */
[----:B------:R-:W-:Y:S02]  /*193a0*/  FMNMX.FTZ R0, R108, R0, !PT ;  /* 0x000000006c007209 */ /* 0x000fe40007810000 */
[----:B------:R-:W-:Y:S05]  /*193b0*/  FSEL R110, R110, RZ, P2 ;  /* 0x000000ff6e6e7208 */ /* 0x000fea0001000000 */
[--C-:B------:R-:W-:Y:S02]  /*193c0*/  FFMA.FTZ R4, R59, c[0x0][0x23c], -R110.reuse ;  /* 0x00008f003b047a23 */ /* 0x100fe4000001086e */
[----:B------:R-:W-:Y:S02]  /*193d0*/  IMAD.MOV.U32 R59, RZ, RZ, R9 ;  /* 0x000000ffff3b7224 */ /* 0x000fe400078e0009 */
[----:B------:R3:W-:Y:S01]  /*193e0*/  MUFU.EX2 R240, R4 ;  /* 0x0000000400f07308 */ /* 0x0007e20000000800 */
[--C-:B-1----:R-:W-:Y:S09]  /*193f0*/  FFMA.FTZ R2, R54, c[0x0][0x23c], -R109.reuse ;  /* 0x00008f0036027a23 */ /* 0x102ff2000001086d */
[----:B------:R1:W4:Y:S01]  /*19400*/  MUFU.EX2 R238, R2 ;  /* 0x0000000200ee7308 */ /* 0x0003220000000800 */
[----:B--2---:R-:W-:Y:S05]  /*19410*/  FMNMX.FTZ R103, R103, R6, !PT ;  /* 0x0000000667677209 */ /* 0x004fea0007810000 */
[----:B------:R-:W2:Y:S01]  /*19420*/  SHFL.BFLY PT, R5, R103, 0x1, 0x1f ;  /* 0x0c201f0067057f89 */ /* 0x000ea200000e0000 */
[--C-:B---3--:R-:W-:Y:S04]  /*19430*/  FFMA.FTZ R4, R57, c[0x0][0x23c], -R110.reuse ;  /* 0x00008f0039047a23 */ /* 0x108fe8000001086e */
[----:B------:R3:W3:Y:S03]  /*19440*/  MUFU.EX2 R219, R4 ;  /* 0x0000000400db7308 */ /* 0x0006e60000000800 */
[----:B-1----:R-:W1:Y:S01]  /*19450*/  SHFL.BFLY PT, R2, R0, 0x2, 0x1f ;  /* 0x0c401f0000027f89 */ /* 0x002e6200000e0000 */
[----:B----4-:R-:W-:Y:S02]  /*19460*/  F2FP.PACK_AB R176, R238, R246 ;  /* 0x000000f6eeb0723e */ /* 0x010fe400000000ff */
[----:B--2---:R-:W-:Y:S04]  /*19470*/  FMNMX.FTZ R103, R103, R5, !PT ;  /* 0x0000000567677209 */ /* 0x004fe80007810000 */
[C---:B------:R-:W-:Y:S01]  /*19480*/  FSETP.NEU.FTZ.AND P1, PT, R103.reuse, -INF , PT ;  /* 0xff8000006700780b */ /* 0x040fe20003f3d000 */
[----:B------:R-:W-:Y:S05]  /*19490*/  FMUL.FTZ R111, R103, c[0x0][0x23c] ;  /* 0x00008f00676f7a20 */ /* 0x000fea0000410000 */
[----:B------:R-:W-:Y:S01]  /*194a0*/  FSEL R111, R111, RZ, P1 ;  /* 0x000000ff6f6f7208 */ /* 0x000fe20000800000 */
[--C-:B---3--:R-:W-:Y:S01]  /*194b0*/  FFMA.FTZ R4, R60, c[0x0][0x23c], -R109.reuse ;  /* 0x00008f003c047a23 */ /* 0x108fe2000001086d */
[----:B------:R-:W-:Y:S03]  /*194c0*/  F2FP.PACK_AB R177, R219, R240 ;  /* 0x000000f0dbb1723e */ /* 0x000fe600000000ff */
[----:B------:R2:W-:Y:S01]  /*194d0*/  MUFU.EX2 R210, R4 ;  /* 0x0000000400d27308 */ /* 0x0005e20000000800 */
[----:B-1----:R-:W-:Y:S01]  /*194e0*/  FMNMX.FTZ R0, R0, R2, !PT ;  /* 0x0000000200007209 */ /* 0x002fe20007810000 */
[--C-:B------:R-:W-:Y:S08]  /*194f0*/  FFMA.FTZ R2, R56, c[0x0][0x23c], -R110.reuse ;  /* 0x00008f0038027a23 */ /* 0x100ff0000001086e */
[----:B------:R1:W-:Y:S01]  /*19500*/  MUFU.EX2 R215, R2 ;  /* 0x0000000200d77308 */ /* 0x0003e20000000800 */
[----:B--2---:R-:W-:Y:S09]  /*19510*/  FFMA.FTZ R4, R58, c[0x0][0x23c], -R109 ;  /* 0x00008f003a047a23 */ /* 0x004ff2000001086d */
[----:B------:R2:W3:Y:S01]  /*19520*/  MUFU.EX2 R209, R4 ;  /* 0x0000000400d17308 */ /* 0x0004e20000000800 */
[----:B-1----:R-:W1:Y:S01]  /*19530*/  SHFL.BFLY PT, R2, R0, 0x1, 0x1f ;  /* 0x0c201f0000027f89 */ /* 0x002e6200000e0000 */
[----:B--2---:R-:W-:Y:S01]  /*19540*/  FFMA.FTZ R4, R55, c[0x0][0x23c], -R110 ;  /* 0x00008f0037047a23 */ /* 0x004fe2000001086e */
[----:B---3--:R-:W-:Y:S06]  /*19550*/  F2FP.PACK_AB R178, R209, R210 ;  /* 0x000000d2d1b2723e */ /* 0x008fec00000000ff */
[----:B------:R-:W-:Y:S01]  /*19560*/  LDSM.16.MT88.4 R52, [R216+0xa000] ;  /* 0x00a00000d834783b */ /* 0x000fe20000004200 */
[----:B------:R2:W3:Y:S01]  /*19570*/  MUFU.EX2 R44, R4 ;  /* 0x00000004002c7308 */ /* 0x0004e20000000800 */
[----:B-1----:R-:W-:Y:S01]  /*19580*/  FMNMX.FTZ R102, R0, R2, !PT ;  /* 0x0000000200667209 */ /* 0x002fe20007810000 */
[--C-:B------:R-:W-:Y:S03]  /*19590*/  FFMA.FTZ R0, R33, c[0x0][0x23c], -R111.reuse ;  /* 0x00008f0021007a23 */ /* 0x100fe6000001086f */
[C---:B------:R-:W-:Y:S01]  /*195a0*/  FSETP.NEU.FTZ.AND P0, PT, R102.reuse, -INF , PT ;  /* 0xff8000006600780b */ /* 0x040fe20003f1d000 */
[----:B------:R-:W-:Y:S04]  /*195b0*/  FMUL.FTZ R184, R102, c[0x0][0x23c] ;  /* 0x00008f0066b87a20 */ /* 0x000fe80000410000 */
[----:B------:R1:W-:Y:S01]  /*195c0*/  MUFU.EX2 R213, R0 ;  /* 0x0000000000d57308 */ /* 0x0003e20000000800 */
[----:B------:R-:W-:Y:S05]  /*195d0*/  FSEL R184, R184, RZ, P0 ;  /* 0x000000ffb8b87208 */ /* 0x000fea0000000000 */
[--C-:B------:R-:W-:Y:S02]  /*195e0*/  FFMA.FTZ R2, R22, c[0x0][0x23c], -R184.reuse ;  /* 0x00008f0016027a23 */ /* 0x100fe400000108b8 */
[----:B------:R-:W4:Y:S02]  /*195f0*/  LDSM.16.MT88.4 R20, [R216+0x9000] ;  /* 0x00900000d814783b */ /* 0x000f240000004200 */
[----:B------:R1:W-:Y:S01]  /*19600*/  MUFU.EX2 R247, R2 ;  /* 0x0000000200f77308 */ /* 0x0003e20000000800 */
[--C-:B--2---:R-:W-:Y:S01]  /*19610*/  FFMA.FTZ R4, R61, c[0x0][0x23c], -R111.reuse ;  /* 0x00008f003d047a23 */ /* 0x104fe2000001086f */
[----:B---3--:R-:W-:Y:S08]  /*19620*/  F2FP.PACK_AB R179, R44, R215 ;  /* 0x000000d72cb3723e */ /* 0x008ff000000000ff */
[----:B------:R2:W-:Y:S01]  /*19630*/  MUFU.EX2 R243, R4 ;  /* 0x0000000400f37308 */ /* 0x0005e20000000800 */
[--C-:B-1----:R-:W-:Y:S09]  /*19640*/  FFMA.FTZ R0, R32, c[0x0][0x23c], -R111.reuse ;  /* 0x00008f0020007a23 */ /* 0x102ff2000001086f */
[----:B------:R1:W3:Y:S01]  /*19650*/  MUFU.EX2 R43, R0 ;  /* 0x00000000002b7308 */ /* 0x0002e20000000800 */
[----:B------:R-:W-:Y:S01]  /*19660*/  FSEL R2, R104, RZ, P2 ;  /* 0x000000ff68027208 */ /* 0x000fe20001000000 */
[----:B--2---:R-:W-:Y:S08]  /*19670*/  FFMA.FTZ R4, R34, c[0x0][0x23c], -R111 ;  /* 0x00008f0022047a23 */ /* 0x004ff0000001086f */
[----:B------:R-:W2:Y:S01]  /*19680*/  MUFU.EX2 R211, R4 ;  /* 0x0000000400d37308 */ /* 0x000ea20000000800 */
[--C-:B-1----:R-:W-:Y:S01]  /*19690*/  FFMA.FTZ R0, R62, c[0x0][0x23c], -R184.reuse ;  /* 0x00008f003e007a23 */ /* 0x102fe200000108b8 */
[----:B---3--:R-:W-:Y:S08]  /*196a0*/  F2FP.PACK_AB R182, R43, R213 ;  /* 0x000000d52bb6723e */ /* 0x008ff000000000ff */
[----:B------:R1:W-:Y:S01]  /*196b0*/  MUFU.EX2 R245, R0 ;  /* 0x0000000000f57308 */ /* 0x0003e20000000800 */
[----:B--2---:R-:W-:Y:S01]  /*196c0*/  F2FP.PACK_AB R180, R211, R243 ;  /* 0x000000f3d3b4723e */ /* 0x004fe200000000ff */
[--C-:B-1----:R-:W-:Y:S08]  /*196d0*/  FFMA.FTZ R0, R25, c[0x0][0x23c], -R184.reuse ;  /* 0x00008f0019007a23 */ /* 0x102ff000000108b8 */
[----:B------:R1:W2:Y:S02]  /*196e0*/  MUFU.EX2 R239, R0 ;  /* 0x0000000000ef7308 */ /* 0x0002a40000000800 */
[----:B-1----:R-:W-:Y:S01]  /*196f0*/  FFMA.FTZ R0, R24, c[0x0][0x23c], -R184 ;  /* 0x00008f0018007a23 */ /* 0x002fe200000108b8 */
[----:B--2---:R-:W-:Y:S07]  /*19700*/  F2FP.PACK_AB R181, R239, R245 ;  /* 0x000000f5efb5723e */ /* 0x004fee00000000ff */
        /* <DEDUP_REMOVED lines=27> */
[----:B--2---:R-:W-:Y:S01]  /*198c0*/  FMUL.FTZ R6, R100, R114 ;  /* 0x0000007264067220 */ /* 0x004fe20000410000 */
[----:B------:R-:W-:Y:S01]  /*198d0*/  MOV R106, R244 ;  /* 0x000000f4006a7202 */ /* 0x000fe20000000f00 */
[----:B------:R-:W-:Y:S02]  /*198e0*/  FMUL.FTZ R0, R0, c[0x0][0x23c] ;  /* 0x00008f0000007a20 */ /* 0x000fe40000410000 */
[C---:B------:R-:W-:Y:S02]  /*198f0*/  FMUL.FTZ R7, R100.reuse, R115 ;  /* 0x0000007364077220 */ /* 0x040fe40000410000 */
[----:B------:R1:W2:Y:S01]  /*19900*/  MUFU.EX2 R3, R0 ;  /* 0x0000000000037308 */ /* 0x0002a20000000800 */
[----:B------:R-:W3:Y:S01]  /*19910*/  LDSM.16.MT88.4 R112, [R218+0xa000] ;  /* 0x00a00000da70783b */ /* 0x000ee20000004200 */
[C---:B------:R-:W-:Y:S02]  /*19920*/  FMUL.FTZ R18, R100.reuse, R126 ;  /* 0x0000007e64127220 */ /* 0x040fe40000410000 */
[C---:B------:R-:W-:Y:S01]  /*19930*/  FMUL.FTZ R19, R100.reuse, R127 ;  /* 0x0000007f64137220 */ /* 0x040fe20000410000 */
[-C--:B----4-:R-:W-:Y:S01]  /*19940*/  HMMA.16816.F32 R4, R176, R20.reuse, R4 ;  /* 0x00000014b004723c */ /* 0x090fe20000001804 */
[----:B------:R-:W-:Y:S02]  /*19950*/  FMUL.FTZ R34, R100, R142 ;  /* 0x0000008e64227220 */ /* 0x000fe40000410000 */
[----:B------:R-:W-:Y:S01]  /*19960*/  IMAD.MOV.U32 R142, RZ, RZ, R212 ;  /* 0x000000ffff8e7224 */ /* 0x000fe200078e00d4 */
[----:B------:R-:W-:Y:S01]  /*19970*/  LDSM.16.MT88.4 R124, [R218+0x9400] ;  /* 0x00940000da7c783b */ /* 0x000fe20000004200 */
[----:B------:R-:W-:Y:S02]  /*19980*/  FFMA.FTZ R106, R106, c[0x0][0x23c], -R109 ;  /* 0x00008f006a6a7a23 */ /* 0x000fe4000001086d */
[C---:B------:R-:W-:Y:S02]  /*19990*/  FMUL.FTZ R70, R100.reuse, R70 ;  /* 0x0000004664467220 */ /* 0x040fe40000410000 */
[C---:B------:R-:W-:Y:S03]  /*199a0*/  FMUL.FTZ R71, R100.reuse, R71 ;  /* 0x0000004764477220 */ /* 0x040fe60000410000 */
[C---:B------:R-:W-:Y:S02]  /*199b0*/  FMUL.FTZ R82, R100.reuse, R82 ;  /* 0x0000005264527220 */ /* 0x040fe40000410000 */
[C---:B------:R-:W-:Y:S02]  /*199c0*/  FMUL.FTZ R83, R100.reuse, R83 ;  /* 0x0000005364537220 */ /* 0x040fe40000410000 */
[C---:B------:R-:W-:Y:S02]  /*199d0*/  FMUL.FTZ R86, R100.reuse, R86 ;  /* 0x0000005664567220 */ /* 0x040fe40000410000 */
[----:B------:R-:W-:Y:S02]  /*199e0*/  FMUL.FTZ R87, R100, R87 ;  /* 0x0000005764577220 */ /* 0x000fe40000410000 */
[----:B-1----:R-:W-:Y:S01]  /*199f0*/  FADD.FTZ R0, -R2, R107 ;  /* 0x0000006b02007221 */ /* 0x002fe20000010100 */
[----:B------:R-:W-:Y:S01]  /*19a00*/  MOV R107, R42 ;  /* 0x0000002a006b7202 */ /* 0x000fe20000000f00 */
[----:B------:R-:W-:Y:S02]  /*19a10*/  FFMA.FTZ R2, R64, c[0x0][0x23c], -R109 ;  /* 0x00008f0040027a23 */ /* 0x000fe4000001086d */
[----:B------:R-:W-:Y:S02]  /*19a20*/  FMUL.FTZ R0, R0, c[0x0][0x23c] ;  /* 0x00008f0000007a20 */ /* 0x000fe40000410000 */
[----:B------:R1:W-:Y:S01]  /*19a30*/  MUFU.EX2 R250, R2 ;  /* 0x0000000200fa7308 */ /* 0x0003e20000000800 */
[C---:B--2---:R-:W-:Y:S02]  /*19a40*/  FMUL.FTZ R8, R3.reuse, R116 ;  /* 0x0000007403087220 */ /* 0x044fe40000410000 */
[C---:B------:R-:W-:Y:S02]  /*19a50*/  FMUL.FTZ R9, R3.reuse, R117 ;  /* 0x0000007503097220 */ /* 0x040fe40000410000 */
[C---:B------:R-:W-:Y:S02]  /*19a60*/  FMUL.FTZ R12, R3.reuse, R120 ;  /* 0x00000078030c7220 */ /* 0x040fe40000410000 */
[C---:B------:R-:W-:Y:S02]  /*19a70*/  FMUL.FTZ R13, R3.reuse, R121 ;  /* 0x00000079030d7220 */ /* 0x040fe40000410000 */
[C---:B------:R-:W-:Y:S01]  /*19a80*/  FMUL.FTZ R24, R3.reuse, R132 ;  /* 0x0000008403187220 */ /* 0x040fe20000410000 */
[----:B------:R-:W2:Y:S01]  /*19a90*/  MUFU.EX2 R0, R0 ;  /* 0x0000000000007308 */ /* 0x000ea20000000800 */
[C---:B------:R-:W-:Y:S02]  /*19aa0*/  FMUL.FTZ R25, R3.reuse, R133 ;  /* 0x0000008503197220 */ /* 0x040fe40000410000 */
[C---:B------:R-:W-:Y:S01]  /*19ab0*/  FMUL.FTZ R40, R3.reuse, R148 ;  /* 0x0000009403287220 */ /* 0x040fe20000410000 */
[----:B------:R-:W-:Y:S01]  /*19ac0*/  MOV R148, R248 ;  /* 0x000000f800947202 */ /* 0x000fe20000000f00 */
[C---:B------:R-:W-:Y:S02]  /*19ad0*/  FMUL.FTZ R28, R3.reuse, R136 ;  /* 0x00000088031c7220 */ /* 0x040fe40000410000 */
[----:B------:R-:W-:Y:S02]  /*19ae0*/  FMUL.FTZ R29, R3, R137 ;  /* 0x00000089031d7220 */ /* 0x000fe40000410000 */
[----:B------:R-:W-:Y:S02]  /*19af0*/  IMAD.MOV.U32 R132, RZ, RZ, R35 ;  /* 0x000000ffff847224 */ /* 0x000fe400078e0023 */
[----:B------:R-:W-:Y:S02]  /*19b00*/  FMUL.FTZ R35, R100, R143 ;  /* 0x0000008f64237220 */ /* 0x000fe40000410000 */
[----:B------:R-:W-:Y:S02]  /*19b10*/  IMAD.MOV.U32 R136, RZ, RZ, R246 ;  /* 0x000000ffff887224 */ /* 0x000fe400078e00f6 */
[----:B-1----:R-:W-:Y:S02]  /*19b20*/  FFMA.FTZ R2, R63, c[0x0][0x23c], -R109 ;  /* 0x00008f003f027a23 */ /* 0x002fe4000001086d */
[----:B------:R-:W-:Y:S02]  /*19b30*/  IMAD.MOV.U32 R137, RZ, RZ, R245 ;  /* 0x000000ffff897224 */ /* 0x000fe400078e00f5 */
[----:B------:R1:W4:Y:S01]  /*19b40*/  MUFU.EX2 R249, R2 ;  /* 0x0000000200f97308 */ /* 0x0003220000000800 */
[----:B------:R-:W-:Y:S02]  /*19b50*/  IMAD.MOV.U32 R133, RZ, RZ, R43 ;  /* 0x000000ffff857224 */ /* 0x000fe400078e002b */
[----:B------:R-:W-:Y:S02]  /*19b60*/  IMAD.MOV.U32 R143, RZ, RZ, R213 ;  /* 0x000000ffff8f7224 */ /* 0x000fe400078e00d5 */
[C---:B--2---:R-:W-:Y:S02]  /*19b70*/  FMUL.FTZ R10, R0.reuse, R118 ;  /* 0x00000076000a7220 */ /* 0x044fe40000410000 */
[C---:B------:R-:W-:Y:S02]  /*19b80*/  FMUL.FTZ R11, R0.reuse, R119 ;  /* 0x00000077000b7220 */ /* 0x040fe40000410000 */
[----:B------:R-:W2:Y:S01]  /*19b90*/  LDSM.16.MT88.4 R116, [R216+0xb000] ;  /* 0x00b00000d874783b */ /* 0x000ea20000004200 */
[C---:B------:R-:W-:Y:S02]  /*19ba0*/  FMUL.FTZ R64, R101.reuse, R172 ;  /* 0x000000ac65407220 */ /* 0x040fe40000410000 */
[C---:B------:R-:W-:Y:S02]  /*19bb0*/  FMUL.FTZ R14, R0.reuse, R122 ;  /* 0x0000007a000e7220 */ /* 0x040fe40000410000 */
[C---:B------:R-:W-:Y:S01]  /*19bc0*/  HMMA.16816.F32 R8, R180.reuse, R20, R8 ;  /* 0x00000014b408723c */ /* 0x040fe20000001808 */
[C---:B------:R-:W-:Y:S02]  /*19bd0*/  FMUL.FTZ R15, R0.reuse, R123 ;  /* 0x0000007b000f7220 */ /* 0x040fe40000410000 */
[C---:B------:R-:W-:Y:S02]  /*19be0*/  FMUL.FTZ R26, R0.reuse, R134 ;  /* 0x00000086001a7220 */ /* 0x040fe40000410000 */
[----:B------:R-:W-:Y:S02]  /*19bf0*/  IMAD.MOV.U32 R134, RZ, RZ, R44 ;  /* 0x000000ffff867224 */ /* 0x000fe400078e002c */
[C---:B------:R-:W-:Y:S01]  /*19c00*/  FMUL.FTZ R20, R101.reuse, R128 ;  /* 0x0000008065147220 */ /* 0x040fe20000410000 */
[-C--:B------:R-:W-:Y:S01]  /*19c10*/  HMMA.16816.F32 R12, R180, R22.reuse, R12 ;  /* 0x00000016b40c723c */ /* 0x080fe2000000180c */
[----:B------:R-:W-:Y:S03]  /*19c20*/  FMUL.FTZ R21, R101, R129 ;  /* 0x0000008165157220 */ /* 0x000fe60000410000 */
[----:B------:R-:W-:Y:S02]  /*19c30*/  FMUL.FTZ R27, R0, R135 ;  /* 0x00000087001b7220 */ /* 0x000fe40000410000 */
[----:B------:R-:W-:Y:S02]  /*19c40*/  IMAD.MOV.U32 R135, RZ, RZ, R209 ;  /* 0x000000ffff877224 */ /* 0x000fe400078e00d1 */
[C---:B------:R-:W-:Y:S01]  /*19c50*/  HMMA.16816.F32 R16, R176.reuse, R22, R16 ;  /* 0x00000016b010723c */ /* 0x040fe20000001810 */
[--C-:B-1----:R-:W-:Y:S03]  /*19c60*/  FFMA.FTZ R2, R66, c[0x0][0x23c], -R110.reuse ;  /* 0x00008f0042027a23 */ /* 0x102fe6000001086e */
[C---:B------:R-:W-:Y:S01]  /*19c70*/  FMUL.FTZ R30, R0.reuse, R138 ;  /* 0x0000008a001e7220 */ /* 0x040fe20000410000 */
[----:B------:R1:W-:Y:S01]  /*19c80*/  MUFU.EX2 R248, R2 ;  /* 0x0000000200f87308 */ /* 0x0003e20000000800 */
[----:B------:R-:W-:Y:S01]  /*19c90*/  FMUL.FTZ R31, R0, R139 ;  /* 0x0000008b001f7220 */ /* 0x000fe20000410000 */
[----:B------:R-:W-:Y:S01]  /*19ca0*/  MOV R138, R243 ;  /* 0x000000f3008a7202 */ /* 0x000fe20000000f00 */
[C---:B------:R-:W-:Y:S04]  /*19cb0*/  FMUL.FTZ R22, R100.reuse, R130 ;  /* 0x0000008264167220 */ /* 0x040fe80000410000 */
[C---:B------:R-:W-:Y:S02]  /*19cc0*/  FMUL.FTZ R23, R100.reuse, R131 ;  /* 0x0000008364177220 */ /* 0x040fe40000410000 */
[----:B------:R-:W-:Y:S01]  /*19cd0*/  LDSM.16.MT88.4 R128, [R216+0xa400] ;  /* 0x00a40000d880783b */ /* 0x000fe20000004200 */
[----:B------:R-:W-:Y:S02]  /*19ce0*/  FMUL.FTZ R66, R100, R174 ;  /* 0x000000ae64427220 */ /* 0x000fe40000410000 */
[C---:B------:R-:W-:Y:S02]  /*19cf0*/  FMUL.FTZ R42, R0.reuse, R150 ;  /* 0x00000096002a7220 */ /* 0x040fe40000410000 */
[-C--:B------:R-:W-:Y:S01]  /*19d00*/  HMMA.16816.F32 R20, R176, R36.reuse, R20 ;  /* 0x00000024b014723c */ /* 0x080fe20000001814 */
[C---:B------:R-:W-:Y:S02]  /*19d10*/  FMUL.FTZ R43, R0.reuse, R151 ;  /* 0x00000097002b7220 */ /* 0x040fe40000410000 */
[C---:B------:R-:W-:Y:S02]  /*19d20*/  FMUL.FTZ R44, R3.reuse, R152 ;  /* 0x00000098032c7220 */ /* 0x040fe40000410000 */
[C---:B------:R-:W-:Y:S02]  /*19d30*/  FMUL.FTZ R41, R3.reuse, R149 ;  /* 0x0000009503297220 */ /* 0x040fe40000410000 */
[C---:B------:R-:W-:Y:S01]  /*19d40*/  FMUL.FTZ R56, R3.reuse, R164 ;  /* 0x000000a403387220 */ /* 0x040fe20000410000 */
[C---:B------:R-:W-:Y:S01]  /*19d50*/  HMMA.16816.F32 R24, R180.reuse, R36, R24 ;  /* 0x00000024b418723c */ /* 0x040fe20000001818 */
[----:B------:R-:W-:Y:S03]  /*19d60*/  FMUL.FTZ R57, R3, R165 ;  /* 0x000000a503397220 */ /* 0x000fe60000410000 */
[----:B-1----:R-:W-:Y:S02]  /*19d70*/  FFMA.FTZ R2, R65, c[0x0][0x23c], -R110 ;  /* 0x00008f0041027a23 */ /* 0x002fe4000001086e */
[----:B------:R-:W-:Y:S02]  /*19d80*/  FMUL.FTZ R65, R101, R173 ;  /* 0x000000ad65417220 */ /* 0x000fe40000410000 */
[-C--:B------:R-:W-:Y:S01]  /*19d90*/  HMMA.16816.F32 R28, R180, R38.reuse, R28 ;  /* 0x00000026b41c723c */ /* 0x080fe2000000181c */
[----:B------:R-:W-:Y:S03]  /*19da0*/  FMUL.FTZ R58, R0, R166 ;  /* 0x000000a6003a7220 */ /* 0x000fe60000410000 */
[C---:B------:R-:W-:Y:S02]  /*19db0*/  FMUL.FTZ R60, R3.reuse, R168 ;  /* 0x000000a8033c7220 */ /* 0x040fe40000410000 */
[----:B------:R-:W-:Y:S02]  /*19dc0*/  FMUL.FTZ R61, R3, R169 ;  /* 0x000000a9033d7220 */ /* 0x000fe40000410000 */
[C---:B------:R-:W-:Y:S01]  /*19dd0*/  HMMA.16816.F32 R32, R176.reuse, R38, R32 ;  /* 0x00000026b020723c */ /* 0x040fe20000001820 */
[----:B------:R-:W-:Y:S03]  /*19de0*/  IMAD.MOV.U32 R150, RZ, RZ, R48 ;  /* 0x000000ffff967224 */ /* 0x000fe600078e0030 */
[----:B------:R-:W-:Y:S02]  /*19df0*/  FMUL.FTZ R48, R101, R156 ;  /* 0x0000009c65307220 */ /* 0x000fe40000410000 */
[----:B------:R-:W-:Y:S02]  /*19e00*/  IMAD.MOV.U32 R156, RZ, RZ, R242 ;  /* 0x000000ffff9c7224 */ /* 0x000fe400078e00f2 */
[----:B------:R-:W-:Y:S04]  /*19e10*/  FMUL.FTZ R39, R100, R147 ;  /* 0x0000009364277220 */ /* 0x000fe80000410000 */
[----:B------:R-:W-:Y:S02]  /*19e20*/  IMAD.MOV.U32 R147, RZ, RZ, R247 ;  /* 0x000000ffff937224 */ /* 0x000fe400078e00f7 */
[----:B------:R1:W1:Y:S01]  /*19e30*/  MUFU.EX2 R247, R2 ;  /* 0x0000000200f77308 */ /* 0x0002620000000800 */
[----:B------:R-:W-:Y:S02]  /*19e40*/  IMAD.MOV.U32 R151, RZ, RZ, R45 ;  /* 0x000000ffff977224 */ /* 0x000fe400078e002d */
[----:B------:R-:W-:Y:S01]  /*19e50*/  FMUL.FTZ R45, R3, R153 ;  /* 0x00000099032d7220 */ /* 0x000fe20000410000 */
[----:B------:R-:W-:Y:S01]  /*19e60*/  MOV R153, R46 ;  /* 0x0000002e00997202 */ /* 0x000fe20000000f00 */
[----:B------:R-:W-:Y:S02]  /*19e70*/  FMUL.FTZ R46, R0, R154 ;  /* 0x0000009a002e7220 */ /* 0x000fe40000410000 */
[----:B------:R-:W-:Y:S02]  /*19e80*/  IMAD.MOV.U32 R154, RZ, RZ, R241 ;  /* 0x000000ffff9a7224 */ /* 0x000fe400078e00f1 */
[----:B------:R-:W-:Y:S02]  /*19e90*/  IMAD.MOV.U32 R139, RZ, RZ, R240 ;  /* 0x000000ffff8b7224 */ /* 0x000fe400078e00f0 */
[C---:B------:R-:W-:Y:S02]  /*19ea0*/  FMUL.FTZ R36, R101.reuse, R144 ;  /* 0x0000009065247220 */ /* 0x040fe40000410000 */
[----:B------:R-:W-:Y:S02]  /*19eb0*/  IMAD.MOV.U32 R144, RZ, RZ, R239 ;  /* 0x000000ffff907224 */ /* 0x000fe400078e00ef */
[----:B------:R-:W-:Y:S02]  /*19ec0*/  FMUL.FTZ R38, R100, R146 ;  /* 0x0000009264267220 */ /* 0x000fe40000410000 */
[----:B------:R-:W-:Y:S02]  /*19ed0*/  IMAD.MOV.U32 R146, RZ, RZ, R238 ;  /* 0x000000ffff927224 */ /* 0x000fe400078e00ee */
[----:B------:R-:W-:Y:S01]  /*19ee0*/  FMUL.FTZ R37, R101, R145 ;  /* 0x0000009165257220 */ /* 0x000fe20000410000 */
[----:B------:R-:W-:Y:S01]  /*19ef0*/  MOV R145, R215 ;  /* 0x000000d700917202 */ /* 0x000fe20000000f00 */
[----:B------:R-:W-:Y:S02]  /*19f00*/  IMAD.MOV.U32 R152, RZ, RZ, R47 ;  /* 0x000000ffff987224 */ /* 0x000fe400078e002f */
[----:B------:R-:W-:Y:S02]  /*19f10*/  FMUL.FTZ R47, R0, R155 ;  /* 0x0000009b002f7220 */ /* 0x000fe40000410000 */
[----:B-1----:R-:W-:Y:S01]  /*19f20*/  FFMA.FTZ R2, R193, c[0x0][0x23c], -R109 ;  /* 0x00008f00c1027a23 */ /* 0x002fe2000001086d */
[-C--:B------:R-:W-:Y:S01]  /*19f30*/  HMMA.16816.F32 R36, R176, R52.reuse, R36 ;  /* 0x00000034b024723c */ /* 0x080fe20000001824 */
[----:B------:R-:W-:Y:S02]  /*19f40*/  IMAD.MOV.U32 R193, RZ, RZ, R236 ;  /* 0x000000ffffc17224 */ /* 0x000fe400078e00ec */
[----:B------:R1:W-:Y:S01]  /*19f50*/  MUFU.EX2 R246, R2 ;  /* 0x0000000200f67308 */ /* 0x0003e20000000800 */
[----:B------:R-:W-:Y:S02]  /*19f60*/  IMAD.MOV.U32 R155, RZ, RZ, R49 ;  /* 0x000000ffff9b7224 */ /* 0x000fe400078e0031 */
[C---:B------:R-:W-:Y:S02]  /*19f70*/  FMUL.FTZ R49, R101.reuse, R157 ;  /* 0x0000009d65317220 */ /* 0x040fe40000410000 */
[C---:B------:R-:W-:Y:S01]  /*19f80*/  HMMA.16816.F32 R40, R180.reuse, R52, R40 ;  /* 0x00000034b428723c */ /* 0x040fe20000001828 */
[----:B------:R-:W-:Y:S03]  /*19f90*/  IMAD.MOV.U32 R157, RZ, RZ, R50 ;  /* 0x000000ffff9d7224 */ /* 0x000fe600078e0032 */
[C---:B------:R-:W-:Y:S02]  /*19fa0*/  FMUL.FTZ R50, R100.reuse, R158 ;  /* 0x0000009e64327220 */ /* 0x040fe40000410000 */
[----:B------:R-:W-:Y:S02]  /*19fb0*/  IMAD.MOV.U32 R158, RZ, RZ, R51 ;  /* 0x000000ffff9e7224 */ /* 0x000fe400078e0033 */
[-C--:B------:R-:W-:Y:S01]  /*19fc0*/  HMMA.16816.F32 R44, R180, R54.reuse, R44 ;  /* 0x00000036b42c723c */ /* 0x080fe2000000182c */
[C---:B------:R-:W-:Y:S03]  /*19fd0*/  FMUL.FTZ R51, R100.reuse, R159 ;  /* 0x0000009f64337220 */ /* 0x040fe60000410000 */
[----:B------:R-:W-:Y:S01]  /*19fe0*/  MOV R159, R214 ;  /* 0x000000d6009f7202 */ /* 0x000fe20000000f00 */
[----:B------:R-:W-:Y:S02]  /*19ff0*/  FMUL.FTZ R52, R101, R160 ;  /* 0x000000a065347220 */ /* 0x000fe40000410000 */
[----:B------:R-:W-:Y:S01]  /*1a000*/  IMAD.MOV.U32 R160, RZ, RZ, R193 ;  /* 0x000000ffffa07224 */ /* 0x000fe200078e00c1 */
[C---:B------:R-:W-:Y:S01]  /*1a010*/  HMMA.16816.F32 R48, R176.reuse, R54, R48 ;  /* 0x00000036b030723c */ /* 0x040fe20000001830 */
[----:B------:R-:W-:Y:S03]  /*1a020*/  IMAD.MOV.U32 R193, RZ, RZ, R159 ;  /* 0x000000ffffc17224 */ /* 0x000fe600078e009f */
[----:B-1----:R-:W-:Y:S02]  /*1a030*/  FFMA.FTZ R2, R67, c[0x0][0x23c], -R109 ;  /* 0x00008f0043027a23 */ /* 0x002fe4000001086d */
[----:B------:R-:W-:Y:S01]  /*1a040*/  IMAD.MOV.U32 R159, RZ, RZ, R158 ;  /* 0x000000ffff9f7224 */ /* 0x000fe200078e009e */
[----:B------:R-:W-:Y:S01]  /*1a050*/  MOV R158, R157 ;  /* 0x0000009d009e7202 */ /* 0x000fe20000000f00 */
[----:B------:R1:W1:Y:S01]  /*1a060*/  MUFU.EX2 R245, R2 ;  /* 0x0000000200f57308 */ /* 0x0002620000000800 */
[----:B------:R-:W-:Y:S03]  /*1a070*/  FMUL.FTZ R53, R101, R161 ;  /* 0x000000a165357220 */ /* 0x000fe60000410000 */
[C---:B------:R-:W-:Y:S02]  /*1a080*/  FMUL.FTZ R54, R100.reuse, R162 ;  /* 0x000000a264367220 */ /* 0x040fe40000410000 */
[C---:B------:R-:W-:Y:S02]  /*1a090*/  FMUL.FTZ R55, R100.reuse, R163 ;  /* 0x000000a364377220 */ /* 0x040fe40000410000 */
[----:B------:R-:W-:Y:S02]  /*1a0a0*/  FMUL.FTZ R67, R100, R175 ;  /* 0x000000af64437220 */ /* 0x000fe40000410000 */
[----:B------:R-:W-:Y:S01]  /*1a0b0*/  LDSM.16.MT88.4 R172, [R218+0xac00] ;  /* 0x00ac0000daac783b */ /* 0x000fe20000004200 */
[----:B------:R-:W-:Y:S02]  /*1a0c0*/  IMAD.MOV.U32 R157, RZ, RZ, R155 ;  /* 0x000000ffff9d7224 */ /* 0x000fe400078e009b */
[-C--:B---3--:R-:W-:Y:S01]  /*1a0d0*/  HMMA.16816.F32 R52, R176, R112.reuse, R52 ;  /* 0x00000070b034723c */ /* 0x088fe20000001834 */
[----:B------:R-:W-:Y:S02]  /*1a0e0*/  IMAD.MOV.U32 R149, RZ, RZ, R59 ;  /* 0x000000ffff957224 */ /* 0x000fe400078e003b */
[C---:B------:R-:W-:Y:S02]  /*1a0f0*/  FMUL.FTZ R59, R0.reuse, R167 ;  /* 0x000000a7003b7220 */ /* 0x040fe40000410000 */
[C---:B------:R-:W-:Y:S02]  /*1a100*/  FMUL.FTZ R62, R0.reuse, R170 ;  /* 0x000000aa003e7220 */ /* 0x040fe40000410000 */
[----:B------:R-:W-:Y:S02]  /*1a110*/  FMUL.FTZ R63, R0, R171 ;  /* 0x000000ab003f7220 */ /* 0x000fe40000410000 */
[C---:B------:R-:W-:Y:S01]  /*1a120*/  FMUL.FTZ R72, R3.reuse, R72 ;  /* 0x0000004803487220 */ /* 0x040fe20000410000 */
[C---:B------:R-:W-:Y:S02]  /*1a130*/  HMMA.16816.F32 R56, R180.reuse, R112, R56 ;  /* 0x00000070b438723c */ /* 0x040fe40000001838 */
[--C-:B-1----:R-:W-:Y:S02]  /*1a140*/  FFMA.FTZ R2, R194, c[0x0][0x23c], -R110.reuse ;  /* 0x00008f00c2027a23 */ /* 0x102fe4000001086e */
[C---:B------:R-:W-:Y:S02]  /*1a150*/  FMUL.FTZ R73, R3.reuse, R73 ;  /* 0x0000004903497220 */ /* 0x040fe40000410000 */
[----:B------:R1:W-:Y:S01]  /*1a160*/  MUFU.EX2 R244, R2 ;  /* 0x0000000200f47308 */ /* 0x0003e20000000800 */
[C---:B------:R-:W-:Y:S01]  /*1a170*/  FMUL.FTZ R74, R0.reuse, R74 ;  /* 0x0000004a004a7220 */ /* 0x040fe20000410000 */
[-C--:B------:R-:W-:Y:S01]  /*1a180*/  HMMA.16816.F32 R60, R180, R114.reuse, R60 ;  /* 0x00000072b43c723c */ /* 0x080fe2000000183c */
[C---:B------:R-:W-:Y:S03]  /*1a190*/  FMUL.FTZ R75, R0.reuse, R75 ;  /* 0x0000004b004b7220 */ /* 0x040fe60000410000 */
[C---:B------:R-:W-:Y:S02]  /*1a1a0*/  FMUL.FTZ R76, R3.reuse, R76 ;  /* 0x0000004c034c7220 */ /* 0x040fe40000410000 */
[C---:B------:R-:W-:Y:S02]  /*1a1b0*/  FMUL.FTZ R77, R3.reuse, R77 ;  /* 0x0000004d034d7220 */ /* 0x040fe40000410000 */
[C---:B------:R-:W-:Y:S01]  /*1a1c0*/  HMMA.16816.F32 R64, R176.reuse, R114, R64 ;  /* 0x00000072b040723c */ /* 0x040fe20000001840 */
[----:B------:R-:W3:Y:S03]  /*1a1d0*/  LDSM.16.MT88.4 R112, [R218+0xb000] ;  /* 0x00b00000da70783b */ /* 0x000ee60000004200 */
[C---:B------:R-:W-:Y:S02]  /*1a1e0*/  FMUL.FTZ R78, R0.reuse, R78 ;  /* 0x0000004e004e7220 */ /* 0x040fe40000410000 */
[C---:B------:R-:W-:Y:S02]  /*1a1f0*/  FMUL.FTZ R79, R0.reuse, R79 ;  /* 0x0000004f004f7220 */ /* 0x040fe40000410000 */
[-C--:B--2---:R-:W-:Y:S01]  /*1a200*/  HMMA.16816.F32 R68, R176, R116.reuse, R68 ;  /* 0x00000074b044723c */ /* 0x084fe20000001844 */
[C---:B------:R-:W-:Y:S03]  /*1a210*/  FMUL.FTZ R88, R3.reuse, R88 ;  /* 0x0000005803587220 */ /* 0x040fe60000410000 */
[----:B------:R-:W-:Y:S02]  /*1a220*/  FMUL.FTZ R89, R3, R89 ;  /* 0x0000005903597220 */ /* 0x000fe40000410000 */
[----:B-1----:R-:W-:Y:S02]  /*1a230*/  FFMA.FTZ R2, R195, c[0x0][0x23c], -R110 ;  /* 0x00008f00c3027a23 */ /* 0x002fe4000001086e */
[C---:B------:R-:W-:Y:S01]  /*1a240*/  HMMA.16816.F32 R72, R180.reuse, R116, R72 ;  /* 0x00000074b448723c */ /* 0x040fe20000001848 */
[C---:B------:R-:W-:Y:S01]  /*1a250*/  FMUL.FTZ R90, R0.reuse, R90 ;  /* 0x0000005a005a7220 */ /* 0x040fe20000410000 */
[----:B------:R1:W2:Y:S02]  /*1a260*/  MUFU.EX2 R243, R2 ;  /* 0x0000000200f37308 */ /* 0x0002a40000000800 */
[C---:B------:R-:W-:Y:S02]  /*1a270*/  FMUL.FTZ R91, R0.reuse, R91 ;  /* 0x0000005b005b7220 */ /* 0x040fe40000410000 */
[C---:B------:R-:W-:Y:S02]  /*1a280*/  FMUL.FTZ R92, R3.reuse, R92 ;  /* 0x0000005c035c7220 */ /* 0x040fe40000410000 */
[-C--:B------:R-:W-:Y:S01]  /*1a290*/  HMMA.16816.F32 R76, R180, R118.reuse, R76 ;  /* 0x00000076b44c723c */ /* 0x080fe2000000184c */
[----:B------:R-:W-:Y:S03]  /*1a2a0*/  FMUL.FTZ R93, R3, R93 ;  /* 0x0000005d035d7220 */ /* 0x000fe60000410000 */
[C---:B------:R-:W-:Y:S02]  /*1a2b0*/  FMUL.FTZ R94, R0.reuse, R94 ;  /* 0x0000005e005e7220 */ /* 0x040fe40000410000 */
[----:B------:R-:W-:Y:S02]  /*1a2c0*/  FMUL.FTZ R95, R0, R95 ;  /* 0x0000005f005f7220 */ /* 0x000fe40000410000 */
[C---:B------:R-:W-:Y:S01]  /*1a2d0*/  HMMA.16816.F32 R80, R176.reuse, R118, R80 ;  /* 0x00000076b050723c */ /* 0x040fe20000001850 */
[----:B------:R-:W2:Y:S03]  /*1a2e0*/  LDSM.16.MT88.4 R116, [R216+0x9400] ;  /* 0x00940000d874783b */ /* 0x000ea60000004200 */
[----:B------:R-:W-:Y:S02]  /*1a2f0*/  FMUL.FTZ R97, R101, R97 ;  /* 0x0000006165617220 */ /* 0x000fe40000410000 */
[C---:B------:R-:W-:Y:S02]  /*1a300*/  FMUL.FTZ R98, R100.reuse, R98 ;  /* 0x0000006264627220 */ /* 0x040fe40000410000 */
[----:B------:R-:W-:Y:S01]  /*1a310*/  FMUL.FTZ R99, R100, R99 ;  /* 0x0000006364637220 */ /* 0x000fe20000410000 */
[-C--:B---3--:R-:W-:Y:S03]  /*1a320*/  HMMA.16816.F32 R84, R176, R112.reuse, R84 ;  /* 0x00000070b054723c */ /* 0x088fe60000001854 */
[----:B-1----:R-:W-:Y:S02]  /*1a330*/  FFMA.FTZ R2, R190, c[0x0][0x23c], -R111 ;  /* 0x00008f00be027a23 */ /* 0x002fe4000001086f */
[----:B------:R-:W-:Y:S02]  /*1a340*/  IMAD.MOV.U32 R155, RZ, RZ, R153 ;  /* 0x000000ffff9b7224 */ /* 0x000fe400078e0099 */
[----:B------:R1:W-:Y:S01]  /*1a350*/  MUFU.EX2 R242, R2 ;  /* 0x0000000200f27308 */ /* 0x0003e20000000800 */
[C---:B------:R-:W-:Y:S01]  /*1a360*/  HMMA.16816.F32 R88, R180.reuse, R112, R88 ;  /* 0x00000070b458723c */ /* 0x040fe20000001858 */
[----:B------:R-:W-:Y:S03]  /*1a370*/  IMAD.MOV.U32 R153, RZ, RZ, R150 ;  /* 0x000000ffff997224 */ /* 0x000fe600078e0096 */
[----:B------:R-:W-:Y:S01]  /*1a380*/  MOV R150, R132 ;  /* 0x0000008400967202 */ /* 0x000fe20000000f00 */
[----:B------:R-:W-:Y:S02]  /*1a390*/  IMAD.MOV.U32 R132, RZ, RZ, R219 ;  /* 0x000000ffff847224 */ /* 0x000fe400078e00db */
[----:B------:R3:W5:Y:S01]  /*1a3a0*/  LDL.LU R219, [R1+0x74] ;  /* 0x0000740001db7983 */ /* 0x0007620000300800 */
[-C--:B------:R-:W-:Y:S01]  /*1a3b0*/  HMMA.16816.F32 R92, R180, R114.reuse, R92 ;  /* 0x00000072b45c723c */ /* 0x080fe2000000185c */
[----:B----4-:R-:W-:Y:S02]  /*1a3c0*/  F2FP.PACK_AB R112, R249, R250 ;  /* 0x000000faf970723e */ /* 0x010fe400000000ff */
[----:B------:R-:W-:Y:S01]  /*1a3d0*/  LDSM.16.MT88.4 R180, [R216+0xbc00] ;  /* 0x00bc0000d8b4783b */ /* 0x000fe20000004200 */
[----:B------:R-:W-:Y:S04]  /*1a3e0*/  F2FP.PACK_AB R113, R247, R248 ;  /* 0x000000f8f771723e */ /* 0x000fe800000000ff */
[----:B------:R-:W-:Y:S01]  /*1a3f0*/  HMMA.16816.F32 R96, R176, R114, R96 ;  /* 0x00000072b060723c */ /* 0x000fe20000001860 */
[--C-:B-1----:R-:W-:Y:S06]  /*1a400*/  FFMA.FTZ R2, R189, c[0x0][0x23c], -R111.reuse ;  /* 0x00008f00bd027a23 */ /* 0x102fec000001086f */
[----:B------:R-:W-:Y:S01]  /*1a410*/  F2FP.PACK_AB R114, R245, R246 ;  /* 0x000000f6f572723e */ /* 0x000fe200000000ff */
[----:B------:R1:W4:Y:S01]  /*1a420*/  MUFU.EX2 R241, R2 ;  /* 0x0000000200f17308 */ /* 0x0003220000000800 */
[----:B--2---:R-:W-:Y:S07]  /*1a430*/  F2FP.PACK_AB R115, R243, R244 ;  /* 0x000000f4f373723e */ /* 0x004fee00000000ff */
[-C--:B------:R-:W-:Y:S01]  /*1a440*/  HMMA.16816.F32 R4, R112, R116.reuse, R4 ;  /* 0x000000747004723c */ /* 0x080fe20000001804 */
[--C-:B-1----:R-:W-:Y:S01]  /*1a450*/  FFMA.FTZ R2, R192, c[0x0][0x23c], -R111.reuse ;  /* 0x00008f00c0027a23 */ /* 0x102fe2000001086f */
[----:B----4-:R-:W-:Y:S03]  /*1a460*/  F2FP.PACK_AB R120, R241, R242 ;  /* 0x000000f2f178723e */ /* 0x010fe600000000ff */
        /* <DEDUP_REMOVED lines=22> */
[----:B------:R1:W4:Y:S07]  /*1a5d0*/  MUFU.EX2 R213, R2 ;  /* 0x0000000200d57308 */ /* 0x00032e0000000800 */
        /* <DEDUP_REMOVED lines=9> */
[--C-:B--2---:R-:W-:Y:S07]  /*1a670*/  FFMA.FTZ R2, R207, c[0x0][0x23c], -R110.reuse ;  /* 0x00008f00cf027a23 */ /* 0x104fee000001086e */
[C---:B------:R-:W-:Y:S01]  /*1a680*/  HMMA.16816.F32 R48, R112.reuse, R130, R48 ;  /* 0x000000827030723c */ /* 0x040fe20000001830 */
[----:B------:R2:W1:Y:S01]  /*1a690*/  MUFU.EX2 R209, R2 ;  /* 0x0000000200d17308 */ /* 0x0004620000000800 */
[----:B------:R-:W3:Y:S06]  /*1a6a0*/  LDSM.16.MT88.4 R128, [R218+0xb400] ;  /* 0x00b40000da80783b */ /* 0x000eec0000004200 */
[-C--:B------:R-:W-:Y:S08]  /*1a6b0*/  HMMA.16816.F32 R52, R112, R116.reuse, R52 ;  /* 0x000000747034723c */ /* 0x080ff00000001834 */
[C---:B------:R-:W-:Y:S08]  /*1a6c0*/  HMMA.16816.F32 R56, R120.reuse, R116, R56 ;  /* 0x000000747838723c */ /* 0x040ff00000001838 */
[-C--:B------:R-:W-:Y:S01]  /*1a6d0*/  HMMA.16816.F32 R60, R120, R118.reuse, R60 ;  /* 0x00000076783c723c */ /* 0x080fe2000000183c */
[----:B--2---:R-:W-:Y:S02]  /*1a6e0*/  FFMA.FTZ R2, R208, c[0x0][0x23c], -R109 ;  /* 0x00008f00d0027a23 */ /* 0x004fe4000001086d */
[----:B------:R2:W-:Y:S05]  /*1a6f0*/  MUFU.EX2 R208, R106 ;  /* 0x0000006a00d07308 */ /* 0x0005ea0000000800 */
[C---:B------:R-:W-:Y:S01]  /*1a700*/  HMMA.16816.F32 R64, R112.reuse, R118, R64 ;  /* 0x000000767040723c */ /* 0x040fe20000001840 */
[----:B------:R-:W4:Y:S04]  /*1a710*/  LDSM.16.MT88.4 R116, [R216+0x9800] ;  /* 0x00980000d874783b */ /* 0x000f280000004200 */
[----:B------:R3:W3:Y:S03]  /*1a720*/  MUFU.EX2 R210, R2 ;  /* 0x0000000200d27308 */ /* 0x0006e60000000800 */
[-C--:B-1----:R-:W-:Y:S08]  /*1a730*/  HMMA.16816.F32 R68, R112, R124.reuse, R68 ;  /* 0x0000007c7044723c */ /* 0x082ff00000001844 */
[C---:B------:R-:W-:Y:S01]  /*1a740*/  HMMA.16816.F32 R72, R120.reuse, R124, R72 ;  /* 0x0000007c7848723c */ /* 0x040fe20000001848 */
[----:B--2---:R-:W-:Y:S07]  /*1a750*/  FFMA.FTZ R106, R202, c[0x0][0x23c], -R111 ;  /* 0x00008f00ca6a7a23 */ /* 0x004fee000001086f */
[-C--:B------:R-:W-:Y:S01]  /*1a760*/  HMMA.16816.F32 R76, R120, R126.reuse, R76 ;  /* 0x0000007e784c723c */ /* 0x080fe2000000184c */
[----:B---3--:R-:W-:Y:S03]  /*1a770*/  FFMA.FTZ R2, R160, c[0x0][0x23c], -R110 ;  /* 0x00008f00a0027a23 */ /* 0x008fe6000001086e */
[----:B------:R-:W-:Y:S04]  /*1a780*/  IMAD.MOV.U32 R160, RZ, RZ, R158 ;  /* 0x000000ffffa07224 */ /* 0x000fe800078e009e */
[C---:B------:R-:W-:Y:S01]  /*1a790*/  HMMA.16816.F32 R80, R112.reuse, R126, R80 ;  /* 0x0000007e7050723c */ /* 0x040fe20000001850 */
[----:B------:R1:W-:Y:S01]  /*1a7a0*/  MUFU.EX2 R207, R2 ;  /* 0x0000000200cf7308 */ /* 0x0003e20000000800 */
[----:B------:R-:W2:Y:S02]  /*1a7b0*/  LDSM.16.MT88.4 R124, [R218+0x9800] ;  /* 0x00980000da7c783b */ /* 0x000ea40000004200 */
[----:B------:R-:W-:Y:S04]  /*1a7c0*/  IMAD.MOV.U32 R158, RZ, RZ, R217 ;  /* 0x000000ffff9e7224 */ /* 0x000fe800078e00d9 */
[-C--:B------:R-:W-:Y:S02]  /*1a7d0*/  HMMA.16816.F32 R84, R112, R128.reuse, R84 ;  /* 0x000000807054723c */ /* 0x080fe40000001854 */
[----:B------:R3:W5:Y:S06]  /*1a7e0*/  LDL.LU R217, [R1+0x70] ;  /* 0x0000700001d97983 */ /* 0x00076c0000300800 */
[C---:B------:R-:W-:Y:S08]  /*1a7f0*/  HMMA.16816.F32 R88, R120.reuse, R128, R88 ;  /* 0x000000807858723c */ /* 0x040ff00000001858 */
[-C--:B------:R-:W-:Y:S01]  /*1a800*/  HMMA.16816.F32 R92, R120, R130.reuse, R92 ;  /* 0x00000082785c723c */ /* 0x080fe2000000185c */
[----:B-1----:R-:W-:Y:S04]  /*1a810*/  FFMA.FTZ R2, R160, c[0x0][0x23c], -R110 ;  /* 0x00008f00a0027a23 */ /* 0x002fe8000001086e */
[----:B------:R1:W1:Y:S03]  /*1a820*/  MUFU.EX2 R206, R2 ;  /* 0x0000000200ce7308 */ /* 0x0002660000000800 */
[----:B------:R-:W-:Y:S01]  /*1a830*/  HMMA.16816.F32 R96, R112, R130, R96 ;  /* 0x000000827060723c */ /* 0x000fe20000001860 */
[----:B------:R-:W2:Y:S06]  /*1a840*/  LDSM.16.MT88.4 R128, [R216+0xa800] ;  /* 0x00a80000d880783b */ /* 0x000eac0000004200 */
[----:B----4-:R-:W-:Y:S02]  /*1a850*/  F2FP.PACK_AB R112, R213, R212 ;  /* 0x000000d4d570723e */ /* 0x010fe400000000ff */
[----:B------:R-:W-:Y:S03]  /*1a860*/  F2FP.PACK_AB R113, R209, R211 ;  /* 0x000000d3d171723e */ /* 0x000fe600000000ff */
[----:B------:R-:W-:Y:S01]  /*1a870*/  F2FP.PACK_AB R114, R208, R210 ;  /* 0x000000d2d072723e */ /* 0x000fe200000000ff */
[--C-:B-1----:R-:W-:Y:S01]  /*1a880*/  FFMA.FTZ R2, R203, c[0x0][0x23c], -R111.reuse ;  /* 0x00008f00cb027a23 */ /* 0x102fe2000001086f */
[----:B------:R-:W-:Y:S01]  /*1a890*/  F2FP.PACK_AB R115, R206, R207 ;  /* 0x000000cfce73723e */ /* 0x000fe200000000ff */
[----:B------:R-:W-:Y:S06]  /*1a8a0*/  MUFU.EX2 R203, R106 ;  /* 0x0000006a00cb7308 */ /* 0x000fec0000000800 */
[-C--:B------:R-:W-:Y:S04]  /*1a8b0*/  HMMA.16816.F32 R4, R112, R116.reuse, R4 ;  /* 0x000000747004723c */ /* 0x080fe80000001804 */
[----:B------:R1:W4:Y:S02]  /*1a8c0*/  MUFU.EX2 R205, R2 ;  /* 0x0000000200cd7308 */ /* 0x0003240000000800 */
[--C-:B-1----:R-:W-:Y:S01]  /*1a8d0*/  FFMA.FTZ R2, R201, c[0x0][0x23c], -R111.reuse ;  /* 0x00008f00c9027a23 */ /* 0x102fe2000001086f */
[----:B----4-:R-:W-:Y:S07]  /*1a8e0*/  F2FP.PACK_AB R120, R203, R205 ;  /* 0x000000cdcb78723e */ /* 0x010fee00000000ff */
[----:B------:R1:W-:Y:S02]  /*1a8f0*/  MUFU.EX2 R204, R2 ;  /* 0x0000000200cc7308 */ /* 0x0003e40000000800 */
[----:B-1----:R-:W-:Y:S08]  /*1a900*/  FFMA.FTZ R2, R199, c[0x0][0x23c], -R111 ;  /* 0x00008f00c7027a23 */ /* 0x002ff0000001086f */
[----:B------:R1:W4:Y:S02]  /*1a910*/  MUFU.EX2 R202, R2 ;  /* 0x0000000200ca7308 */ /* 0x0003240000000800 */
[--C-:B-1----:R-:W-:Y:S01]  /*1a920*/  FFMA.FTZ R2, R197, c[0x0][0x23c], -R184.reuse ;  /* 0x00008f00c5027a23 */ /* 0x102fe200000108b8 */
[----:B----4-:R-:W-:Y:S07]  /*1a930*/  F2FP.PACK_AB R122, R202, R204 ;  /* 0x000000ccca7a723e */ /* 0x010fee00000000ff */
[----:B------:R1:W-:Y:S02]  /*1a940*/  MUFU.EX2 R201, R2 ;  /* 0x0000000200c97308 */ /* 0x0003e40000000800 */
[--C-:B-1----:R-:W-:Y:S08]  /*1a950*/  FFMA.FTZ R2, R196, c[0x0][0x23c], -R184.reuse ;  /* 0x00008f00c4027a23 */ /* 0x102ff000000108b8 */
        /* <DEDUP_REMOVED lines=8> */
[----:B------:R1:W-:Y:S01]  /*1a9e0*/  MUFU.EX2 R197, R2 ;  /* 0x0000000200c57308 */ /* 0x0003e20000000800 */
[C---:B------:R-:W-:Y:S08]  /*1a9f0*/  HMMA.16816.F32 R8, R120.reuse, R116, R8 ;  /* 0x000000747808723c */ /* 0x040ff00000001808 */
[-C--:B------:R-:W-:Y:S08]  /*1aa00*/  HMMA.16816.F32 R12, R120, R118.reuse, R12 ;  /* 0x00000076780c723c */ /* 0x080ff0000000180c */
[C---:B------:R-:W-:Y:S01]  /*1aa10*/  HMMA.16816.F32 R16, R112.reuse, R118, R16 ;  /* 0x000000767010723c */ /* 0x040fe20000001810 */
[----:B------:R-:W4:Y:S03]  /*1aa20*/  LDSM.16.MT88.4 R116, [R218+0xa800] ;  /* 0x00a80000da74783b */ /* 0x000f260000004200 */
[--C-:B-1----:R-:W-:Y:S04]  /*1aa30*/  FFMA.FTZ R2, R159, c[0x0][0x23c], -R109.reuse ;  /* 0x00008f009f027a23 */ /* 0x102fe8000001086d */
[-C--:B--2---:R-:W-:Y:S01]  /*1aa40*/  HMMA.16816.F32 R20, R112, R124.reuse, R20 ;  /* 0x0000007c7014723c */ /* 0x084fe20000001814 */
[----:B------:R1:W-:Y:S07]  /*1aa50*/  MUFU.EX2 R196, R2 ;  /* 0x0000000200c47308 */ /* 0x0003ee0000000800 */
        /* <DEDUP_REMOVED lines=13> */
[-C--:B----4-:R-:W-:Y:S08]  /*1ab30*/  HMMA.16816.F32 R52, R112, R116.reuse, R52 ;  /* 0x000000747034723c */ /* 0x090ff00000001834 */
[C---:B------:R-:W-:Y:S08]  /*1ab40*/  HMMA.16816.F32 R56, R120.reuse, R116, R56 ;  /* 0x000000747838723c */ /* 0x040ff00000001838 */
[-C--:B------:R-:W-:Y:S01]  /*1ab50*/  HMMA.16816.F32 R60, R120, R118.reuse, R60 ;  /* 0x00000076783c723c */ /* 0x080fe2000000183c */
[--C-:B--2---:R-:W-:Y:S02]  /*1ab60*/  FFMA.FTZ R2, R156, c[0x0][0x23c], -R109.reuse ;  /* 0x00008f009c027a23 */ /* 0x104fe4000001086d */
[----:B------:R-:W-:Y:S01]  /*1ab70*/  LDSM.16.MT88.4 R156, [R216+0xac00] ;  /* 0x00ac0000d89c783b */ /* 0x000fe20000004200 */
[----:B------:R-:W-:Y:S01]  /*1ab80*/  FFMA.FTZ R109, R155, c[0x0][0x23c], -R109 ;  /* 0x00008f009b6d7a23 */ /* 0x000fe2000001086d */
[----:B------:R2:W-:Y:S03]  /*1ab90*/  MUFU.EX2 R194, R2 ;  /* 0x0000000200c27308 */ /* 0x0005e60000000800 */
[C---:B------:R-:W-:Y:S07]  /*1aba0*/  HMMA.16816.F32 R64, R112.reuse, R118, R64 ;  /* 0x000000767040723c */ /* 0x040fee0000001840 */
[----:B------:R4:W3:Y:S01]  /*1abb0*/  MUFU.EX2 R192, R109 ;  /* 0x0000006d00c07308 */ /* 0x0008e20000000800 */
[-C--:B-1----:R-:W-:Y:S08]  /*1abc0*/  HMMA.16816.F32 R68, R112, R124.reuse, R68 ;  /* 0x0000007c7044723c */ /* 0x082ff00000001844 */
[C---:B------:R-:W-:Y:S01]  /*1abd0*/  HMMA.16816.F32 R72, R120.reuse, R124, R72 ;  /* 0x0000007c7848723c */ /* 0x040fe20000001848 */
[--C-:B--2---:R-:W-:Y:S03]  /*1abe0*/  FFMA.FTZ R2, R154, c[0x0][0x23c], -R110.reuse ;  /* 0x00008f009a027a23 */ /* 0x104fe6000001086e */
[----:B------:R-:W-:Y:S04]  /*1abf0*/  FFMA.FTZ R110, R153, c[0x0][0x23c], -R110 ;  /* 0x00008f00996e7a23 */ /* 0x000fe8000001086e */
[-C--:B------:R-:W-:Y:S01]  /*1ac00*/  HMMA.16816.F32 R76, R120, R126.reuse, R76 ;  /* 0x0000007e784c723c */ /* 0x080fe2000000184c */
[----:B------:R1:W-:Y:S03]  /*1ac10*/  MUFU.EX2 R191, R2 ;  /* 0x0000000200bf7308 */ /* 0x0003e60000000800 */
[----:B------:R-:W-:Y:S02]  /*1ac20*/  MOV R153, R149 ;  /* 0x0000009500997202 */ /* 0x000fe40000000f00 */
[----:B------:R-:W-:Y:S01]  /*1ac30*/  MOV R149, R145 ;  /* 0x0000009100957202 */ /* 0x000fe20000000f00 */
[----:B------:R-:W-:Y:S01]  /*1ac40*/  IMAD.MOV.U32 R145, RZ, RZ, R141 ;  /* 0x000000ffff917224 */ /* 0x000fe200078e008d */
[C---:B------:R-:W-:Y:S01]  /*1ac50*/  HMMA.16816.F32 R80, R112.reuse, R126, R80 ;  /* 0x0000007e7050723c */ /* 0x040fe20000001850 */
[----:B------:R-:W-:Y:S02]  /*1ac60*/  IMAD.MOV.U32 R141, RZ, RZ, R133 ;  /* 0x000000ffff8d7224 */ /* 0x000fe400078e0085 */
[----:B------:R2:W-:Y:S01]  /*1ac70*/  MUFU.EX2 R190, R110 ;  /* 0x0000006e00be7308 */ /* 0x0005e20000000800 */
[----:B----4-:R-:W-:Y:S04]  /*1ac80*/  F2FP.PACK_AB R109, R193, R195 ;  /* 0x000000c3c16d723e */ /* 0x010fe800000000ff */
[-C--:B---3--:R-:W-:Y:S08]  /*1ac90*/  HMMA.16816.F32 R84, R112, R128.reuse, R84 ;  /* 0x000000807054723c */ /* 0x088ff00000001854 */
[C---:B------:R-:W-:Y:S01]  /*1aca0*/  HMMA.16816.F32 R88, R120.reuse, R128, R88 ;  /* 0x000000807858723c */ /* 0x040fe20000001858 */
[----:B-1----:R-:W-:Y:S03]  /*1acb0*/  FFMA.FTZ R2, R152, c[0x0][0x23c], -R111 ;  /* 0x00008f0098027a23 */ /* 0x002fe6000001086f */
[----:B------:R-:W-:Y:S01]  /*1acc0*/  IMAD.MOV.U32 R152, RZ, RZ, R148 ;  /* 0x000000ffff987224 */ /* 0x000fe200078e0094 */
[----:B------:R1:W-:Y:S01]  /*1acd0*/  MUFU.EX2 R188, R2 ;  /* 0x0000000200bc7308 */ /* 0x0003e20000000800 */
[----:B------:R-:W-:Y:S02]  /*1ace0*/  IMAD.MOV.U32 R148, RZ, RZ, R143 ;  /* 0x000000ffff947224 */ /* 0x000fe400078e008f */
[-C--:B------:R-:W-:Y:S01]  /*1acf0*/  HMMA.16816.F32 R92, R120, R130.reuse, R92 ;  /* 0x00000082785c723c */ /* 0x080fe2000000185c */
[----:B------:R-:W-:Y:S03]  /*1ad00*/  IMAD.MOV.U32 R143, RZ, RZ, R135 ;  /* 0x000000ffff8f7224 */ /* 0x000fe600078e0087 */
[----:B--2---:R-:W-:Y:S04]  /*1ad10*/  F2FP.PACK_AB R110, R192, R194 ;  /* 0x000000c2c06e723e */ /* 0x004fe800000000ff */
[----:B------:R-:W-:Y:S01]  /*1ad20*/  HMMA.16816.F32 R96, R112, R130, R96 ;  /* 0x000000827060723c */ /* 0x000fe20000001860 */
[----:B-1----:R-:W-:Y:S03]  /*1ad30*/  FFMA.FTZ R2, R151, c[0x0][0x23c], -R111 ;  /* 0x00008f0097027a23 */ /* 0x002fe6000001086f */
[----:B------:R-:W-:Y:S01]  /*1ad40*/  IMAD.MOV.U32 R151, RZ, RZ, R147 ;  /* 0x000000ffff977224 */ /* 0x000fe200078e0093 */
[----:B------:R1:W2:Y:S01]  /*1ad50*/  MUFU.EX2 R189, R2 ;  /* 0x0000000200bd7308 */ /* 0x0002a20000000800 */
[----:B------:R-:W-:Y:S02]  /*1ad60*/  IMAD.MOV.U32 R147, RZ, RZ, R142 ;  /* 0x000000ffff937224 */ /* 0x000fe400078e008e */
[----:B------:R-:W-:Y:S04]  /*1ad70*/  IMAD.MOV.U32 R142, RZ, RZ, R134 ;  /* 0x000000ffff8e7224 */ /* 0x000fe800078e0086 */
[--C-:B-1----:R-:W-:Y:S01]  /*1ad80*/  FFMA.FTZ R2, R150, c[0x0][0x23c], -R111.reuse ;  /* 0x00008f0096027a23 */ /* 0x102fe2000001086f */
[----:B--2---:R-:W-:Y:S01]  /*1ad90*/  F2FP.PACK_AB R176, R189, R188 ;  /* 0x000000bcbdb0723e */ /* 0x004fe200000000ff */
[----:B------:R-:W-:Y:S02]  /*1ada0*/  FFMA.FTZ R111, R107, c[0x0][0x23c], -R111 ;  /* 0x00008f006b6f7a23 */ /* 0x000fe4000001086f */
[----:B------:R1:W-:Y:S01]  /*1adb0*/  MUFU.EX2 R187, R2 ;  /* 0x0000000200bb7308 */ /* 0x0003e20000000800 */
[----:B------:R-:W-:Y:S01]  /*1adc0*/  IMAD.MOV.U32 R150, RZ, RZ, R146 ;  /* 0x000000ffff967224 */ /* 0x000fe200078e0092 */
[----:B------:R-:W-:Y:S02]  /*1add0*/  MOV R146, R140 ;  /* 0x0000008c00927202 */ /* 0x000fe40000000f00 */
[----:B------:R-:W-:Y:S01]  /*1ade0*/  MOV R140, R132 ;  /* 0x00000084008c7202 */ /* 0x000fe20000000f00 */
[----:B------:R-:W-:Y:S01]  /*1adf0*/  IMAD.MOV.U32 R154, RZ, RZ, R150 ;  /* 0x000000ffff9a7224 */ /* 0x000fe200078e0096 */
[----:B------:R-:W2:Y:S01]  /*1ae00*/  LDSM.16.MT88.4 R132, [R216+0x9c00] ;  /* 0x009c0000d884783b */ /* 0x000ea20000004200 */
[----:B------:R-:W-:Y:S02]  /*1ae10*/  IMAD.MOV.U32 R150, RZ, RZ, R146 ;  /* 0x000000ffff967224 */ /* 0x000fe400078e0092 */
[----:B------:R-:W-:Y:S01]  /*1ae20*/  IMAD.MOV.U32 R146, RZ, RZ, R140 ;  /* 0x000000ffff927224 */ /* 0x000fe200078e008c */
[----:B------:R3:W4:Y:S01]  /*1ae30*/  MUFU.EX2 R186, R111 ;  /* 0x0000006f00ba7308 */ /* 0x0007220000000800 */
[----:B-1----:R-:W-:Y:S02]  /*1ae40*/  FFMA.FTZ R2, R252, c[0x0][0x23c], -R184 ;  /* 0x00008f00fc027a23 */ /* 0x002fe400000108b8 */
[----:B------:R-:W-:Y:S07]  /*1ae50*/  IMAD.MOV.U32 R252, RZ, RZ, R152 ;  /* 0x000000fffffc7224 */ /* 0x000fee00078e0098 */
[----:B------:R1:W-:Y:S01]  /*1ae60*/  MUFU.EX2 R185, R2 ;  /* 0x0000000200b97308 */ /* 0x0003e20000000800 */
[----:B------:R-:W-:Y:S02]  /*1ae70*/  IMAD.MOV.U32 R152, RZ, RZ, R148 ;  /* 0x000000ffff987224 */ /* 0x000fe400078e0094 */
[----:B------:R-:W-:Y:S01]  /*1ae80*/  IMAD.MOV.U32 R148, RZ, RZ, R142 ;  /* 0x000000ffff947224 */ /* 0x000fe200078e008e */
[----:B------:R-:W-:Y:S02]  /*1ae90*/  ISETP.GT.AND P0, PT, R237, R252, PT ;  /* 0x000000fced00720c */ /* 0x000fe40003f04270 */
[----:B---3--:R-:W-:Y:S02]  /*1aea0*/  F2FP.PACK_AB R111, R190, R191 ;  /* 0x000000bfbe6f723e */ /* 0x008fe400000000ff */
[----:B----4-:R-:W-:Y:S01]  /*1aeb0*/  F2FP.PACK_AB R178, R186, R187 ;  /* 0x000000bbbab2723e */ /* 0x010fe200000000ff */
[--C-:B-1----:R-:W-:Y:S02]  /*1aec0*/  FFMA.FTZ R2, R251, c[0x0][0x23c], -R184.reuse ;  /* 0x00008f00fb027a23 */ /* 0x102fe400000108b8 */
[----:B------:R-:W-:Y:S02]  /*1aed0*/  IMAD.MOV.U32 R251, RZ, RZ, R151 ;  /* 0x000000fffffb7224 */ /* 0x000fe400078e0097 */
[----:B------:R1:W3:Y:S01]  /*1aee0*/  MUFU.EX2 R107, R2 ;  /* 0x00000002006b7308 */ /* 0x0002e20000000800 */
[----:B------:R-:W-:Y:S02]  /*1aef0*/  IMAD.MOV.U32 R151, RZ, RZ, R147 ;  /* 0x000000ffff977224 */ /* 0x000fe400078e0093 */
[----:B------:R-:W-:Y:S02]  /*1af00*/  IMAD.MOV.U32 R147, RZ, RZ, R141 ;  /* 0x000000ffff937224 */ /* 0x000fe400078e008d */
[--C-:B-1----:R-:W-:Y:S01]  /*1af10*/  FFMA.FTZ R2, R153, c[0x0][0x23c], -R184.reuse ;  /* 0x00008f0099027a23 */ /* 0x102fe200000108b8 */
[----:B------:R-:W-:Y:S01]  /*1af20*/  MOV R153, R149 ;  /* 0x0000009500997202 */ /* 0x000fe20000000f00 */
[----:B------:R-:W-:Y:S01]  /*1af30*/  FFMA.FTZ R184, R108, c[0x0][0x23c], -R184 ;  /* 0x00008f006cb87a23 */ /* 0x000fe200000108b8 */
[----:B------:R-:W-:Y:S02]  /*1af40*/  MOV R149, R143 ;  /* 0x0000008f00957202 */ /* 0x000fe40000000f00 */
[----:B------:R1:W-:Y:S01]  /*1af50*/  MUFU.EX2 R106, R2 ;  /* 0x00000002006a7308 */ /* 0x0003e20000000800 */
[----:B------:R-:W4:Y:S01]  /*1af60*/  LDSM.16.MT88.4 R140, [R218+0x9c00] ;  /* 0x009c0000da8c783b */ /* 0x000f220000004200 */
[----:B------:R-:W-:Y:S02]  /*1af70*/  F2FP.PACK_AB R108, R196, R197 ;  /* 0x000000c5c46c723e */ /* 0x000fe400000000ff */
[----:B---3--:R-:W-:Y:S05]  /*1af80*/  F2FP.PACK_AB R177, R107, R185 ;  /* 0x000000b96bb1723e */ /* 0x008fea00000000ff */
[-C--:B--2---:R-:W-:Y:S01]  /*1af90*/  HMMA.16816.F32 R112, R108, R132.reuse, R4 ;  /* 0x000000846c70723c */ /* 0x084fe20000001804 */
[----:B------:R-:W2:Y:S01]  /*1afa0*/  MUFU.EX2 R184, R184 ;  /* 0x000000b800b87308 */ /* 0x000ea20000000800 */
[----:B------:R-:W4:Y:S08]  /*1afb0*/  LDSM.16.MT88.4 R4, [R218+0xbc00] ;  /* 0x00bc0000da04783b */ /* 0x000f300000004200 */
[----:B-1----:R-:W3:Y:S02]  /*1afc0*/  LDL.LU R2, [R1+0x1c] ;  /* 0x00001c0001027983 */ /* 0x002ee40000300800 */
[----:B--2---:R-:W-:Y:S07]  /*1afd0*/  F2FP.PACK_AB R179, R184, R106 ;  /* 0x0000006ab8b3723e */ /* 0x004fee00000000ff */
[C---:B------:R-:W-:Y:S07]  /*1afe0*/  HMMA.16816.F32 R116, R176.reuse, R132, R8 ;  /* 0x00000084b074723c */ /* 0x040fee0000001808 */
[----:B------:R-:W-:Y:S01]  /*1aff0*/  IMAD.MOV.U32 R10, RZ, RZ, R153 ;  /* 0x000000ffff0a7224 */ /* 0x000fe200078e0099 */
[-C--:B------:R-:W-:Y:S01]  /*1b000*/  HMMA.16816.F32 R120, R176, R134.reuse, R12 ;  /* 0x00000086b078723c */ /* 0x080fe2000000180c */
[----:B------:R-:W-:Y:S03]  /*1b010*/  IMAD.MOV.U32 R8, RZ, RZ, R151 ;  /* 0x000000ffff087224 */ /* 0x000fe600078e0097 */
[----:B------:R-:W-:Y:S01]  /*1b020*/  MOV R11, R154 ;  /* 0x0000009a000b7202 */ /* 0x000fe20000000f00 */
[----:B------:R-:W-:Y:S02]  /*1b030*/  IMAD.MOV.U32 R9, RZ, RZ, R152 ;  /* 0x000000ffff097224 */ /* 0x000fe400078e0098 */
[----:B------:R-:W-:Y:S01]  /*1b040*/  MOV R12, R150 ;  /* 0x00000096000c7202 */ /* 0x000fe20000000f00 */
[C---:B------:R-:W-:Y:S01]  /*1b050*/  HMMA.16816.F32 R124, R108.reuse, R134, R16 ;  /* 0x000000866c7c723c */ /* 0x040fe20000001810 */
[----:B------:R-:W2:Y:S03]  /*1b060*/  LDL.LU R16, [R1+0x24] ;  /* 0x0000240001107983 */ /* 0x000ea60000300800 */
[----:B------:R-:W-:Y:S02]  /*1b070*/  IMAD.MOV.U32 R13, RZ, RZ, R149 ;  /* 0x000000ffff0d7224 */ /* 0x000fe400078e0095 */
[----:B------:R-:W-:Y:S01]  /*1b080*/  IMAD.MOV.U32 R14, RZ, RZ, R148 ;  /* 0x000000ffff0e7224 */ /* 0x000fe200078e0094 */
[----:B------:R-:W-:Y:S01]  /*1b090*/  MOV R17, R146 ;  /* 0x0000009200117202 */ /* 0x000fe20000000f00 */
[-C--:B----4-:R-:W-:Y:S01]  /*1b0a0*/  HMMA.16816.F32 R128, R108, R140.reuse, R20 ;  /* 0x0000008c6c80723c */ /* 0x090fe20000001814 */
[----:B------:R-:W4:Y:S03]  /*1b0b0*/  LDL.LU R21, [R1+0x20] ;  /* 0x0000200001157983 */ /* 0x000f260000300800 */
[----:B------:R-:W-:Y:S02]  /*1b0c0*/  IMAD.MOV.U32 R15, RZ, RZ, R147 ;  /* 0x000000ffff0f7224 */ /* 0x000fe400078e0093 */
[----:B------:R-:W-:Y:S01]  /*1b0d0*/  IMAD.MOV.U32 R18, RZ, RZ, R145 ;  /* 0x000000ffff127224 */ /* 0x000fe200078e0091 */
[----:B------:R-:W-:Y:S01]  /*1b0e0*/  MOV R22, R138 ;  /* 0x0000008a00167202 */ /* 0x000fe20000000f00 */
[C---:B------:R-:W-:Y:S01]  /*1b0f0*/  HMMA.16816.F32 R132, R176.reuse, R140, R24 ;  /* 0x0000008cb084723c */ /* 0x040fe20000001818 */
[----:B------:R-:W4:Y:S03]  /*1b100*/  LDL.LU R27, [R1+0x18] ;  /* 0x00001800011b7983 */ /* 0x000f260000300800 */
[----:B------:R-:W-:Y:S02]  /*1b110*/  IMAD.MOV.U32 R20, RZ, RZ, R139 ;  /* 0x000000ffff147224 */ /* 0x000fe400078e008b */
[----:B------:R-:W-:Y:S02]  /*1b120*/  IMAD.MOV.U32 R23, RZ, RZ, R137 ;  /* 0x000000ffff177224 */ /* 0x000fe400078e0089 */
[----:B------:R-:W-:Y:S02]  /*1b130*/  IMAD.MOV.U32 R26, RZ, RZ, R136 ;  /* 0x000000ffff1a7224 */ /* 0x000fe400078e0088 */
[-C--:B------:R-:W-:Y:S02]  /*1b140*/  HMMA.16816.F32 R136, R176, R142.reuse, R28 ;  /* 0x0000008eb088723c */ /* 0x080fe4000000181c */
[----:B------:R-:W-:Y:S06]  /*1b150*/  IMAD.MOV.U32 R19, RZ, RZ, R144 ;  /* 0x000000ffff137224 */ /* 0x000fec00078e0090 */
        /* <DEDUP_REMOVED lines=17> */
[----:B---3--:R-:W-:Y:S04]  /*1b270*/  FFMA.FTZ R2, R3, R2, R22 ;  /* 0x0000000203027223 */ /* 0x008fe80000010016 */
[----:B------:R-:W-:Y:S04]  /*1b280*/  FADD.FTZ R2, R18, R2 ;  /* 0x0000000212027221 */ /* 0x000fe80000010000 */
[----:B------:R-:W-:Y:S03]  /*1b290*/  FADD.FTZ R9, R9, R2 ;  /* 0x0000000209097221 */ /* 0x000fe60000010000 */
[----:B--2---:R-:W-:Y:S04]  /*1b2a0*/  FFMA.FTZ R0, R0, R16, R23 ;  /* 0x0000001000007223 */ /* 0x004fe80000010017 */
[----:B------:R-:W-:Y:S02]  /*1b2b0*/  FADD.FTZ R0, R19, R0 ;  /* 0x0000000013007221 */ /* 0x000fe40000010000 */
[----:B----4-:R-:W-:Y:S02]  /*1b2c0*/  FFMA.FTZ R100, R100, R21, R20 ;  /* 0x0000001564647223 */ /* 0x010fe40000010014 */
[----:B------:R-:W-:Y:S02]  /*1b2d0*/  FADD.FTZ R8, R8, R0 ;  /* 0x0000000008087221 */ /* 0x000fe40000010000 */
[----:B------:R-:W-:Y:S01]  /*1b2e0*/  FADD.FTZ R3, R17, R100 ;  /* 0x0000006411037221 */ /* 0x000fe20000010000 */
[----:B------:R-:W-:Y:S01]  /*1b2f0*/  MOV R100, R104 ;  /* 0x0000006800647202 */ /* 0x000fe20000000f00 */
        /* <DEDUP_REMOVED lines=57> */
[----:B------:R-:W-:Y:S01]  /*1b690*/  IMAD.MOV.U32 R107, RZ, RZ, R102 ;  /* 0x000000ffff6b7224 */ /* 0x000fe200078e0066 */
[----:B------:R2:W-:Y:S01]  /*1b6a0*/  STL [R1+0x1c], R2 ;  /* 0x00001c0201007387 */ /* 0x0005e20000100800 */
[----:B------:R-:W-:Y:S02]  /*1b6b0*/  FADD.FTZ R0, R184, R0 ;  /* 0x00000000b8007221 */ /* 0x000fe40000010000 */
[----:B------:R-:W-:Y:S03]  /*1b6c0*/  IMAD.MOV.U32 R106, RZ, RZ, R103 ;  /* 0x000000ffff6a7224 */ /* 0x000fe600078e0067 */
[----:B------:R2:W-:Y:S04]  /*1b6d0*/  STL [R1+0x24], R0 ;  /* 0x0000240001007387 */ /* 0x0005e80000100800 */
[----:B------:R2:W-:Y:S01]  /*1b6e0*/  STL [R1], R237 ;  /* 0x000000ed01007387 */ /* 0x0005e20000100800 */
[----:B-1----:R-:W-:Y:S01]  /*1b6f0*/  IMAD.MOV.U32 R3, RZ, RZ, R105 ;  /* 0x000000ffff037224 */ /* 0x002fe200078e0069 */
[----:B--2--5:R-:W-:-:S05]  /*1b700*/  @P0 BRA `(.L_x_1009) ;  /* 0xffffa54000000947 */ /* 0x024fca000383ffff */
.L_x_1008:
        /* <DEDUP_REMOVED lines=378> */
.L_x_1013:
[----:B------:R-:W-:Y:S05]  /*1ceb0*/  BSYNC B0 ;  /* 0x0000000000007941 */ /* 0x000fea0003800000 */
.L_x_1012:
        /* <DEDUP_REMOVED lines=36> */
.L_x_1015:
[----:B-1----:R-:W-:Y:S05]  /*1d100*/  BSYNC B0 ;  /* 0x0000000000007941 */ /* 0x002fea0003800000 */
.L_x_1014:
        /* <DEDUP_REMOVED lines=20> */
.L_x_1017:
[----:B------:R-:W-:Y:S05]  /*1d250*/  BSYNC B0 ;  /* 0x0000000000007941 */ /* 0x000fea0003800000 */
.L_x_1016:
        /* <DEDUP_REMOVED lines=20> */
.L_x_1019:
[----:B------:R-:W-:Y:S05]  /*1d3a0*/  BSYNC B0 ;  /* 0x0000000000007941 */ /* 0x000fea0003800000 */
.L_x_1018:
        /* <DEDUP_REMOVED lines=21> */
.L_x_1020:
        /* <DEDUP_REMOVED lines=16> */
.L_x_1049:


//--------------------- .nv.shared._ZN5flash16flash_fwd_kernelI23Flash_fwd_kernel_traitsILi96ELi128ELi64ELi4ELb0ELb0EN7cutlass6half_tE19Flash_kernel_traitsILi96ELi128ELi64ELi4ES3_EELb0ELb0ELb0ELb0ELb0ELb1ELb0ELb0EEEvNS_16Flash_fwd_paramsE --------------------------
	.section	.nv.shared._ZN5flash16flash_fwd_kernelI23Flash_fwd_kernel_traitsILi96ELi128ELi64ELi4ELb0ELb0EN7cutlass6half_tE19Flash_kernel_traitsILi96ELi128ELi64ELi4ES3_EELb0ELb0ELb0ELb0ELb0ELb1ELb0ELb0EEEvNS_16Flash_fwd_paramsE,"aw",@nobits
	.sectionflags	@""
	.align	16


//--------------------- .nv.global                --------------------------
	.section	.nv.global,"aw",@nobits
.nv.global:
	.type		_ZN65_INTERNAL_d31bf68f_29_flash_fwd_hdim96_fp16_sm80_cu_348dd9ca_28404cute1_E,@object
	.size		_ZN65_INTERNAL_d31bf68f_29_flash_fwd_hdim96_fp16_sm80_cu_348dd9ca_28404cute1_E,(_ZN65_INTERNAL_d31bf68f_29_flash_fwd_hdim96_fp16_sm80_cu_348dd9ca_28404cuda3std3__45__cpo6cbeginE - _ZN65_INTERNAL_d31bf68f_29_flash_fwd_hdim96_fp16_sm80_cu_348dd9ca_28404cute1_E)
_ZN65_INTERNAL_d31bf68f_29_flash_fwd_hdim96_fp16_sm80_cu_348dd9ca_28404cute1_E:
	.zero		1
	.type		_ZN65_INTERNAL_d31bf68f_29_flash_fwd_hdim96_fp16_sm80_cu_348dd9ca_28404cuda3std3__45__cpo6cbeginE,@object
	.size		_ZN65_INTERNAL_d31bf68f_29_flash_fwd_hdim96_fp16_sm80_cu_348dd9ca_28404cuda3std3__45__cpo6cbeginE,(_ZN65_INTERNAL_d31bf68f_29_flash_fwd_hdim96_fp16_sm80_cu_348dd9ca_28404cuda3std3__48in_placeE - _ZN65_INTERNAL_d31bf68f_29_flash_fwd_hdim96_fp16_sm80_cu_348dd9ca_28404cuda3std3__45__cpo6cbeginE)
_ZN65_INTERNAL_d31bf68f_29_flash_fwd_hdim96_fp16_sm80_cu_348dd9ca_28404cuda3std3__45__cpo6cbeginE:
	.zero		1
	.type		_ZN65_INTERNAL_d31bf68f_29_flash_fwd_hdim96_fp16_sm80_cu_348dd9ca_28404cuda3std3__48in_placeE,@object
	.size		_ZN65_INTERNAL_d31bf68f_29_flash_fwd_hdim96_fp16_sm80_cu_348dd9ca_28404cuda3std3__48in_placeE,(_ZN65_INTERNAL_d31bf68f_29_flash_fwd_hdim96_fp16_sm80_cu_348dd9ca_28404cuda3std6ranges3__45__cpo9iter_moveE - _ZN65_INTERNAL_d31bf68f_29_flash_fwd_hdim96_fp16_sm80_cu_348dd9ca_28404cuda3std3__48in_placeE)
_ZN65_INTERNAL_d31bf68f_29_flash_fwd_hdim96_fp16_sm80_cu_348dd9ca_28404cuda3std3__48in_placeE:
	.zero		1
	.type		_ZN65_INTERNAL_d31bf68f_29_flash_fwd_hdim96_fp16_sm80_cu_348dd9ca_28404cuda3std6ranges3__45__cpo9iter_moveE,@object
	.size		_ZN65_INTERNAL_d31bf68f_29_flash_fwd_hdim96_fp16_sm80_cu_348dd9ca_28404cuda3std6ranges3__45__cpo9iter_moveE,(_ZN65_INTERNAL_d31bf68f_29_flash_fwd_hdim96_fp16_sm80_cu_348dd9ca_28404cuda3std3__45__cpo5beginE - _ZN65_INTERNAL_d31bf68f_29_flash_fwd_hdim96_fp16_sm80_cu_348dd9ca_28404cuda3std6ranges3__45__cpo9iter_moveE)
_ZN65_INTERNAL_d31bf68f_29_flash_fwd_hdim96_fp16_sm80_cu_348dd9ca_28404cuda3std6ranges3__45__cpo9iter_moveE:
	.zero		1
	.type		_ZN65_INTERNAL_d31bf68f_29_flash_fwd_hdim96_fp16_sm80_cu_348dd9ca_28404cuda3std3__45__cpo5beginE,@object
	.size		_ZN65_INTERNAL_d31bf68f_29_flash_fwd_hdim96_fp16_sm80_cu_348dd9ca_28404cuda3std3__45__cpo5beginE,(_ZN65_INTERNAL_d31bf68f_29_flash_fwd_hdim96_fp16_sm80_cu_348dd9ca_28404cuda3std3__467_GLOBAL__N__d31bf68f_29_flash_fwd_hdim96_fp16_sm80_cu_348dd9ca_28406ignoreE - _ZN65_INTERNAL_d31bf68f_29_flash_fwd_hdim96_fp16_sm80_cu_348dd9ca_28404cuda3std3__45__cpo5beginE)
_ZN65_INTERNAL_d31bf68f_29_flash_fwd_hdim96_fp16_sm80_cu_348dd9ca_28404cuda3std3__45__cpo5beginE:
	.zero		1
	.type		_ZN65_INTERNAL_d31bf68f_29_flash_fwd_hdim96_fp16_sm80_cu_348dd9ca_28404cuda3std3__467_GLOBAL__N__d31bf68f_29_flash_fwd_hdim96_fp16_sm80_cu_348dd9ca_28406ignoreE,@object
	.size		_ZN65_INTERNAL_d31bf68f_29_flash_fwd_hdim96_fp16_sm80_cu_348dd9ca_28404cuda3std3__467_GLOBAL__N__d31bf68f_29_flash_fwd_hdim96_fp16_sm80_cu_348dd9ca_28406ignoreE,(_ZN65_INTERNAL_d31bf68f_29_flash_fwd_hdim96_fp16_sm80_cu_348dd9ca_28404cute7productE - _ZN65_INTERNAL_d31bf68f_29_flash_fwd_hdim96_fp16_sm80_cu_348dd9ca_28404cuda3std3__467_GLOBAL__N__d31bf68f_29_flash_fwd_hdim96_fp16_sm80_cu_348dd9ca_28406ignoreE)
_ZN65_INTERNAL_d31bf68f_29_flash_fwd_hdim96_fp16_sm80_cu_348dd9ca_28404cuda3std3__467_GLOBAL__N__d31bf68f_29_flash_fwd_hdim96_fp16_sm80_cu_348dd9ca_28406ignoreE:
	.zero		1
	.type		_ZN65_INTERNAL_d31bf68f_29_flash_fwd_hdim96_fp16_sm80_cu_348dd9ca_28404cute7productE,@object
	.size		_ZN65_INTERNAL_d31bf68f_29_flash_fwd_hdim96_fp16_sm80_cu_348dd9ca_28404cute7productE,(_ZN65_INTERNAL_d31bf68f_29_flash_fwd_hdim96_fp16_sm80_cu_348dd9ca_28404cuda3std3__45__cpo3endE - _ZN65_INTERNAL_d31bf68f_29_flash_fwd_hdim96_fp16_sm80_cu_348dd9ca_28404cute7productE)
_ZN65_INTERNAL_d31bf68f_29_flash_fwd_hdim96_fp16_sm80_cu_348dd9ca_28404cute7productE:
	.zero		1
	.type		_ZN65_INTERNAL_d31bf68f_29_flash_fwd_hdim96_fp16_sm80_cu_348dd9ca_28404cuda3std3__45__cpo3endE,@object
	.size		_ZN65_INTERNAL_d31bf68f_29_flash_fwd_hdim96_fp16_sm80_cu_348dd9ca_28404cuda3std3__45__cpo3endE,(_ZN65_INTERNAL_d31bf68f_29_flash_fwd_hdim96_fp16_sm80_cu_348dd9ca_28404cuda3std3__419piecewise_constructE - _ZN65_INTERNAL_d31bf68f_29_flash_fwd_hdim96_fp16_sm80_cu_348dd9ca_28404cuda3std3__45__cpo3endE)
_ZN65_INTERNAL_d31bf68f_29_flash_fwd_hdim96_fp16_sm80_cu_348dd9ca_28404cuda3std3__45__cpo3endE:
	.zero		1
	.type		_ZN65_INTERNAL_d31bf68f_29_flash_fwd_hdim96_fp16_sm80_cu_348dd9ca_28404cuda3std3__419piecewise_constructE,@object
	.size		_ZN65_INTERNAL_d31bf68f_29_flash_fwd_hdim96_fp16_sm80_cu_348dd9ca_28404cuda3std3__419piecewise_constructE,(_ZN65_INTERNAL_d31bf68f_29_flash_fwd_hdim96_fp16_sm80_cu_348dd9ca_28404cuda3std3__45__cpo4cendE - _ZN65_INTERNAL_d31bf68f_29_flash_fwd_hdim96_fp16_sm80_cu_348dd9ca_28404cuda3std3__419piecewise_constructE)
_ZN65_INTERNAL_d31bf68f_29_flash_fwd_hdim96_fp16_sm80_cu_348dd9ca_28404cuda3std3__419piecewise_constructE:
	.zero		1
	.type		_ZN65_INTERNAL_d31bf68f_29_flash_fwd_hdim96_fp16_sm80_cu_348dd9ca_28404cuda3std3__45__cpo4cendE,@object
	.size		_ZN65_INTERNAL_d31bf68f_29_flash_fwd_hdim96_fp16_sm80_cu_348dd9ca_28404cuda3std3__45__cpo4cendE,(_ZN65_INTERNAL_d31bf68f_29_flash_fwd_hdim96_fp16_sm80_cu_348dd9ca_28404cuda3std6ranges3__45__cpo4swapE - _ZN65_INTERNAL_d31bf68f_29_flash_fwd_hdim96_fp16_sm80_cu_348dd9ca_28404cuda3std3__45__cpo4cendE)
_ZN65_INTERNAL_d31bf68f_29_flash_fwd_hdim96_fp16_sm80_cu_348dd9ca_28404cuda3std3__45__cpo4cendE:
	.zero		1
	.type		_ZN65_INTERNAL_d31bf68f_29_flash_fwd_hdim96_fp16_sm80_cu_348dd9ca_28404cuda3std6ranges3__45__cpo4swapE,@object
	.size		_ZN65_INTERNAL_d31bf68f_29_flash_fwd_hdim96_fp16_sm80_cu_348dd9ca_28404cuda3std6ranges3__45__cpo4swapE,(.L_7 - _ZN65_INTERNAL_d31bf68f_29_flash_fwd_hdim96_fp16_sm80_cu_348dd9ca_28404cuda3std6ranges3__45__cpo4swapE)
_ZN65_INTERNAL_d31bf68f_29_flash_fwd_hdim96_fp16_sm80_cu_348dd9ca_28404cuda3std6ranges3__45__cpo4swapE:
	.zero		1
.L_7:


//--------------------- .nv.shared._ZN5flash16flash_fwd_kernelI23Flash_fwd_kernel_traitsILi96ELi128ELi64ELi4ELb0ELb0EN7cutlass6half_tE19Flash_kernel_traitsILi96ELi128ELi64ELi4ES3_EELb0ELb0ELb0ELb0ELb1ELb1ELb0ELb0EEEvNS_16Flash_fwd_paramsE --------------------------
	.section	.nv.shared._ZN5flash16flash_fwd_kernelI23Flash_fwd_kernel_traitsILi96ELi128ELi64ELi4ELb0ELb0EN7cutlass6half_tE19Flash_kernel_traitsILi96ELi128ELi64ELi4ES3_EELb0ELb0ELb0ELb0ELb1ELb1ELb0ELb0EEEvNS_16Flash_fwd_paramsE,"aw",@nobits
	.sectionflags	@""
	.align	16


//--------------------- .nv.shared._ZN5flash16flash_fwd_kernelI23Flash_fwd_kernel_traitsILi96ELi128ELi64ELi4ELb0ELb0EN7cutlass6half_tE19Flash_kernel_traitsILi96ELi128ELi64ELi4ES3_EELb0ELb0ELb0ELb0ELb0ELb0ELb0ELb0EEEvNS_16Flash_fwd_paramsE --------------------------
	.section	.nv.shared._ZN5flash16flash_fwd_kernelI23Flash_fwd_kernel_traitsILi96ELi128ELi64ELi4ELb0ELb0EN7cutlass6half_tE19Flash_kernel_traitsILi96ELi128ELi64ELi4ES3_EELb0ELb0ELb0ELb0ELb0ELb0ELb0ELb0EEEvNS_16Flash_fwd_paramsE,"aw",@nobits
	.sectionflags	@""
	.align	16


//--------------------- .nv.shared._ZN5flash16flash_fwd_kernelI23Flash_fwd_kernel_traitsILi96ELi128ELi64ELi4ELb0ELb0EN7cutlass6half_tE19Flash_kernel_traitsILi96ELi128ELi64ELi4ES3_EELb0ELb0ELb0ELb1ELb0ELb0ELb0ELb0EEEvNS_16Flash_fwd_paramsE --------------------------
	.section	.nv.shared._ZN5flash16flash_fwd_kernelI23Flash_fwd_kernel_traitsILi96ELi128ELi64ELi4ELb0ELb0EN7cutlass6half_tE19Flash_kernel_traitsILi96ELi128ELi64ELi4ES3_EELb0ELb0ELb0ELb1ELb0ELb0ELb0ELb0EEEvNS_16Flash_fwd_paramsE,"aw",@nobits
	.sectionflags	@""
	.align	16


//--------------------- .nv.shared._ZN5flash16flash_fwd_kernelI23Flash_fwd_kernel_traitsILi96ELi128ELi64ELi4ELb0ELb0EN7cutlass6half_tE19Flash_kernel_traitsILi96ELi128ELi64ELi4ES3_EELb0ELb0ELb1ELb0ELb0ELb1ELb0ELb0EEEvNS_16Flash_fwd_paramsE --------------------------
	.section	.nv.shared._ZN5flash16flash_fwd_kernelI23Flash_fwd_kernel_traitsILi96ELi128ELi64ELi4ELb0ELb0EN7cutlass6half_tE19Flash_kernel_traitsILi96ELi128ELi64ELi4ES3_EELb0ELb0ELb1ELb0ELb0ELb1ELb0ELb0EEEvNS_16Flash_fwd_paramsE,"aw",@nobits
	.sectionflags	@""
	.align	16


//--------------------- .nv.shared._ZN5flash16flash_fwd_kernelI23Flash_fwd_kernel_traitsILi96ELi128ELi64ELi4ELb0ELb0EN7cutlass6half_tE19Flash_kernel_traitsILi96ELi128ELi64ELi4ES3_EELb0ELb0ELb1ELb0ELb0ELb0ELb0ELb0EEEvNS_16Flash_fwd_paramsE --------------------------
	.section	.nv.shared._ZN5flash16flash_fwd_kernelI23Flash_fwd_kernel_traitsILi96ELi128ELi64ELi4ELb0ELb0EN7cutlass6half_tE19Flash_kernel_traitsILi96ELi128ELi64ELi4ES3_EELb0ELb0ELb1ELb0ELb0ELb0ELb0ELb0EEEvNS_16Flash_fwd_paramsE,"aw",@nobits
	.sectionflags	@""
	.align	16


//--------------------- .nv.shared._ZN5flash16flash_fwd_kernelI23Flash_fwd_kernel_traitsILi96ELi128ELi64ELi4ELb0ELb0EN7cutlass6half_tE19Flash_kernel_traitsILi96ELi128ELi64ELi4ES3_EELb0ELb0ELb1ELb1ELb0ELb0ELb0ELb0EEEvNS_16Flash_fwd_paramsE --------------------------
	.section	.nv.shared._ZN5flash16flash_fwd_kernelI23Flash_fwd_kernel_traitsILi96ELi128ELi64ELi4ELb0ELb0EN7cutlass6half_tE19Flash_kernel_traitsILi96ELi128ELi64ELi4ES3_EELb0ELb0ELb1ELb1ELb0ELb0ELb0ELb0EEEvNS_16Flash_fwd_paramsE,"aw",@nobits
	.sectionflags	@""
	.align	16


//--------------------- .nv.shared._ZN5flash16flash_fwd_kernelI23Flash_fwd_kernel_traitsILi96ELi128ELi64ELi4ELb0ELb0EN7cutlass6half_tE19Flash_kernel_traitsILi96ELi128ELi64ELi4ES3_EELb1ELb0ELb0ELb0ELb0ELb1ELb0ELb0EEEvNS_16Flash_fwd_paramsE --------------------------
	.section	.nv.shared._ZN5flash16flash_fwd_kernelI23Flash_fwd_kernel_traitsILi96ELi128ELi64ELi4ELb0ELb0EN7cutlass6half_tE19Flash_kernel_traitsILi96ELi128ELi64ELi4ES3_EELb1ELb0ELb0ELb0ELb0ELb1ELb0ELb0EEEvNS_16Flash_fwd_paramsE,"aw",@nobits
	.sectionflags	@""
	.align	16


//--------------------- .nv.shared._ZN5flash16flash_fwd_kernelI23Flash_fwd_kernel_traitsILi96ELi128ELi64ELi4ELb0ELb0EN7cutlass6half_tE19Flash_kernel_traitsILi96ELi128ELi64ELi4ES3_EELb0ELb0ELb0ELb0ELb0ELb1ELb1ELb0EEEvNS_16Flash_fwd_paramsE --------------------------
	.section	.nv.shared._ZN5flash16flash_fwd_kernelI23Flash_fwd_kernel_traitsILi96ELi128ELi64ELi4ELb0ELb0EN7cutlass6half_tE19Flash_kernel_traitsILi96ELi128ELi64ELi4ES3_EELb0ELb0ELb0ELb0ELb0ELb1ELb1ELb0EEEvNS_16Flash_fwd_paramsE,"aw",@nobits
	.sectionflags	@""
	.align	16


//--------------------- .nv.shared._ZN5flash16flash_fwd_kernelI23Flash_fwd_kernel_traitsILi96ELi128ELi64ELi4ELb0ELb0EN7cutlass6half_tE19Flash_kernel_traitsILi96ELi128ELi64ELi4ES3_EELb1ELb0ELb0ELb0ELb0ELb0ELb0ELb0EEEvNS_16Flash_fwd_paramsE --------------------------
	.section	.nv.shared._ZN5flash16flash_fwd_kernelI23Flash_fwd_kernel_traitsILi96ELi128ELi64ELi4ELb0ELb0EN7cutlass6half_tE19Flash_kernel_traitsILi96ELi128ELi64ELi4ES3_EELb1ELb0ELb0ELb0ELb0ELb0ELb0ELb0EEEvNS_16Flash_fwd_paramsE,"aw",@nobits
	.sectionflags	@""
	.align	16


//--------------------- .nv.shared._ZN5flash16flash_fwd_kernelI23Flash_fwd_kernel_traitsILi96ELi128ELi64ELi4ELb0ELb0EN7cutlass6half_tE19Flash_kernel_traitsILi96ELi128ELi64ELi4ES3_EELb1ELb0ELb1ELb0ELb0ELb0ELb0ELb0EEEvNS_16Flash_fwd_paramsE --------------------------
	.section	.nv.shared._ZN5flash16flash_fwd_kernelI23Flash_fwd_kernel_traitsILi96ELi128ELi64ELi4ELb0ELb0EN7cutlass6half_tE19Flash_kernel_traitsILi96ELi128ELi64ELi4ES3_EELb1ELb0ELb1ELb0ELb0ELb0ELb0ELb0EEEvNS_16Flash_fwd_paramsE,"aw",@nobits
	.sectionflags	@""
	.align	16


//--------------------- .nv.shared._ZN5flash16flash_fwd_kernelI23Flash_fwd_kernel_traitsILi96ELi128ELi64ELi4ELb0ELb0EN7cutlass6half_tE19Flash_kernel_traitsILi96ELi128ELi64ELi4ES3_EELb1ELb0ELb0ELb0ELb1ELb1ELb0ELb0EEEvNS_16Flash_fwd_paramsE --------------------------
	.section	.nv.shared._ZN5flash16flash_fwd_kernelI23Flash_fwd_kernel_traitsILi96ELi128ELi64ELi4ELb0ELb0EN7cutlass6half_tE19Flash_kernel_traitsILi96ELi128ELi64ELi4ES3_EELb1ELb0ELb0ELb0ELb1ELb1ELb0ELb0EEEvNS_16Flash_fwd_paramsE,"aw",@nobits
	.sectionflags	@""
	.align	16


//--------------------- .nv.shared._ZN5flash16flash_fwd_kernelI23Flash_fwd_kernel_traitsILi96ELi128ELi64ELi4ELb0ELb0EN7cutlass6half_tE19Flash_kernel_traitsILi96ELi128ELi64ELi4ES3_EELb0ELb0ELb0ELb0ELb1ELb1ELb1ELb0EEEvNS_16Flash_fwd_paramsE --------------------------
	.section	.nv.shared._ZN5flash16flash_fwd_kernelI23Flash_fwd_kernel_traitsILi96ELi128ELi64ELi4ELb0ELb0EN7cutlass6half_tE19Flash_kernel_traitsILi96ELi128ELi64ELi4ES3_EELb0ELb0ELb0ELb0ELb1ELb1ELb1ELb0EEEvNS_16Flash_fwd_paramsE,"aw",@nobits
	.sectionflags	@""
	.align	16


//--------------------- .nv.shared._ZN5flash16flash_fwd_kernelI23Flash_fwd_kernel_traitsILi96ELi128ELi64ELi4ELb0ELb0EN7cutlass6half_tE19Flash_kernel_traitsILi96ELi128ELi64ELi4ES3_EELb1ELb0ELb0ELb1ELb0ELb0ELb0ELb0EEEvNS_16Flash_fwd_paramsE --------------------------
	.section	.nv.shared._ZN5flash16flash_fwd_kernelI23Flash_fwd_kernel_traitsILi96ELi128ELi64ELi4ELb0ELb0EN7cutlass6half_tE19Flash_kernel_traitsILi96ELi128ELi64ELi4ES3_EELb1ELb0ELb0ELb1ELb0ELb0ELb0ELb0EEEvNS_16Flash_fwd_paramsE,"aw",@nobits
	.sectionflags	@""
	.align	16


//--------------------- .nv.shared._ZN5flash16flash_fwd_kernelI23Flash_fwd_kernel_traitsILi96ELi128ELi64ELi4ELb0ELb0EN7cutlass6half_tE19Flash_kernel_traitsILi96ELi128ELi64ELi4ES3_EELb1ELb0ELb0ELb0ELb0ELb0ELb0ELb1EEEvNS_16Flash_fwd_paramsE --------------------------
	.section	.nv.shared._ZN5flash16flash_fwd_kernelI23Flash_fwd_kernel_traitsILi96ELi128ELi64ELi4ELb0ELb0EN7cutlass6half_tE19Flash_kernel_traitsILi96ELi128ELi64ELi4ES3_EELb1ELb0ELb0ELb0ELb0ELb0ELb0ELb1EEEvNS_16Flash_fwd_paramsE,"aw",@nobits
	.sectionflags	@""
	.align	16


//--------------------- .nv.shared._ZN5flash16flash_fwd_kernelI23Flash_fwd_kernel_traitsILi96ELi128ELi64ELi4ELb0ELb0EN7cutlass6half_tE19Flash_kernel_traitsILi96ELi128ELi64ELi4ES3_EELb0ELb0ELb0ELb0ELb0ELb0ELb1ELb0EEEvNS_16Flash_fwd_paramsE --------------------------
	.section	.nv.shared._ZN5flash16flash_fwd_kernelI23Flash_fwd_kernel_traitsILi96ELi128ELi64ELi4ELb0ELb0EN7cutlass6half_tE19Flash_kernel_traitsILi96ELi128ELi64ELi4ES3_EELb0ELb0ELb0ELb0ELb0ELb0ELb1ELb0EEEvNS_16Flash_fwd_paramsE,"aw",@nobits
	.sectionflags	@""
	.align	16


//--------------------- .nv.shared._ZN5flash16flash_fwd_kernelI23Flash_fwd_kernel_traitsILi96ELi128ELi64ELi4ELb0ELb0EN7cutlass6half_tE19Flash_kernel_traitsILi96ELi128ELi64ELi4ES3_EELb1ELb0ELb0ELb1ELb0ELb0ELb0ELb1EEEvNS_16Flash_fwd_paramsE --------------------------
	.section	.nv.shared._ZN5flash16flash_fwd_kernelI23Flash_fwd_kernel_traitsILi96ELi128ELi64ELi4ELb0ELb0EN7cutlass6half_tE19Flash_kernel_traitsILi96ELi128ELi64ELi4ES3_EELb1ELb0ELb0ELb1ELb0ELb0ELb0ELb1EEEvNS_16Flash_fwd_paramsE,"aw",@nobits
	.sectionflags	@""
	.align	16


//--------------------- .nv.shared._ZN5flash16flash_fwd_kernelI23Flash_fwd_kernel_traitsILi96ELi128ELi64ELi4ELb0ELb0EN7cutlass6half_tE19Flash_kernel_traitsILi96ELi128ELi64ELi4ES3_EELb0ELb0ELb0ELb1ELb0ELb0ELb1ELb0EEEvNS_16Flash_fwd_paramsE --------------------------
	.section	.nv.shared._ZN5flash16flash_fwd_kernelI23Flash_fwd_kernel_traitsILi96ELi128ELi64ELi4ELb0ELb0EN7cutlass6half_tE19Flash_kernel_traitsILi96ELi128ELi64ELi4ES3_EELb0ELb0ELb0ELb1ELb0ELb0ELb1ELb0EEEvNS_16Flash_fwd_paramsE,"aw",@nobits
	.sectionflags	@""
	.align	16


//--------------------- .nv.shared._ZN5flash16flash_fwd_kernelI23Flash_fwd_kernel_traitsILi96ELi128ELi64ELi4ELb0ELb0EN7cutlass6half_tE19Flash_kernel_traitsILi96ELi128ELi64ELi4ES3_EELb1ELb0ELb1ELb0ELb0ELb1ELb0ELb0EEEvNS_16Flash_fwd_paramsE --------------------------
	.section	.nv.shared._ZN5flash16flash_fwd_kernelI23Flash_fwd_kernel_traitsILi96ELi128ELi64ELi4ELb0ELb0EN7cutlass6half_tE19Flash_kernel_traitsILi96ELi128ELi64ELi4ES3_EELb1ELb0ELb1ELb0ELb0ELb1ELb0ELb0EEEvNS_16Flash_fwd_paramsE,"aw",@nobits
	.sectionflags	@""
	.align	16


//--------------------- .nv.shared._ZN5flash16flash_fwd_kernelI23Flash_fwd_kernel_traitsILi96ELi128ELi64ELi4ELb0ELb0EN7cutlass6half_tE19Flash_kernel_traitsILi96ELi128ELi64ELi4ES3_EELb0ELb0ELb1ELb0ELb0ELb1ELb1ELb0EEEvNS_16Flash_fwd_paramsE --------------------------
	.section	.nv.shared._ZN5flash16flash_fwd_kernelI23Flash_fwd_kernel_traitsILi96ELi128ELi64ELi4ELb0ELb0EN7cutlass6half_tE19Flash_kernel_traitsILi96ELi128ELi64ELi4ES3_EELb0ELb0ELb1ELb0ELb0ELb1ELb1ELb0EEEvNS_16Flash_fwd_paramsE,"aw",@nobits
	.sectionflags	@""
	.align	16


//--------------------- .nv.shared._ZN5flash16flash_fwd_kernelI23Flash_fwd_kernel_traitsILi96ELi128ELi64ELi4ELb0ELb0EN7cutlass6half_tE19Flash_kernel_traitsILi96ELi128ELi64ELi4ES3_EELb1ELb0ELb1ELb1ELb0ELb0ELb0ELb0EEEvNS_16Flash_fwd_paramsE --------------------------
	.section	.nv.shared._ZN5flash16flash_fwd_kernelI23Flash_fwd_kernel_traitsILi96ELi128ELi64ELi4ELb0ELb0EN7cutlass6half_tE19Flash_kernel_traitsILi96ELi128ELi64ELi4ES3_EELb1ELb0ELb1ELb1ELb0ELb0ELb0ELb0EEEvNS_16Flash_fwd_paramsE,"aw",@nobits
	.sectionflags	@""
	.align	16


//--------------------- .nv.shared._ZN5flash16flash_fwd_kernelI23Flash_fwd_kernel_traitsILi96ELi128ELi64ELi4ELb0ELb0EN7cutlass6half_tE19Flash_kernel_traitsILi96ELi128ELi64ELi4ES3_EELb1ELb0ELb1ELb0ELb0ELb0ELb0ELb1EEEvNS_16Flash_fwd_paramsE --------------------------
	.section	.nv.shared._ZN5flash16flash_fwd_kernelI23Flash_fwd_kernel_traitsILi96ELi128ELi64ELi4ELb0ELb0EN7cutlass6half_tE19Flash_kernel_traitsILi96ELi128ELi64ELi4ES3_EELb1ELb0ELb1ELb0ELb0ELb0ELb0ELb1EEEvNS_16Flash_fwd_paramsE,"aw",@nobits
	.sectionflags	@""
	.align	16


//--------------------- .nv.shared._ZN5flash16flash_fwd_kernelI23Flash_fwd_kernel_traitsILi96ELi128ELi64ELi4ELb0ELb0EN7cutlass6half_tE19Flash_kernel_traitsILi96ELi128ELi64ELi4ES3_EELb0ELb0ELb1ELb0ELb0ELb0ELb1ELb0EEEvNS_16Flash_fwd_paramsE --------------------------
	.section	.nv.shared._ZN5flash16flash_fwd_kernelI23Flash_fwd_kernel_traitsILi96ELi128ELi64ELi4ELb0ELb0EN7cutlass6half_tE19Flash_kernel_traitsILi96ELi128ELi64ELi4ES3_EELb0ELb0ELb1ELb0ELb0ELb0ELb1ELb0EEEvNS_16Flash_fwd_paramsE,"aw",@nobits
	.sectionflags	@""
	.align	16


//--------------------- .nv.shared._ZN5flash16flash_fwd_kernelI23Flash_fwd_kernel_traitsILi96ELi128ELi64ELi4ELb0ELb0EN7cutlass6half_tE19Flash_kernel_traitsILi96ELi128ELi64ELi4ES3_EELb1ELb0ELb1ELb1ELb0ELb0ELb0ELb1EEEvNS_16Flash_fwd_paramsE --------------------------
	.section	.nv.shared._ZN5flash16flash_fwd_kernelI23Flash_fwd_kernel_traitsILi96ELi128ELi64ELi4ELb0ELb0EN7cutlass6half_tE19Flash_kernel_traitsILi96ELi128ELi64ELi4ES3_EELb1ELb0ELb1ELb1ELb0ELb0ELb0ELb1EEEvNS_16Flash_fwd_paramsE,"aw",@nobits
	.sectionflags	@""
	.align	16


//--------------------- .nv.shared._ZN5flash16flash_fwd_kernelI23Flash_fwd_kernel_traitsILi96ELi128ELi64ELi4ELb0ELb0EN7cutlass6half_tE19Flash_kernel_traitsILi96ELi128ELi64ELi4ES3_EELb0ELb0ELb1ELb1ELb0ELb0ELb1ELb0EEEvNS_16Flash_fwd_paramsE --------------------------
	.section	.nv.shared._ZN5flash16flash_fwd_kernelI23Flash_fwd_kernel_traitsILi96ELi128ELi64ELi4ELb0ELb0EN7cutlass6half_tE19Flash_kernel_traitsILi96ELi128ELi64ELi4ES3_EELb0ELb0ELb1ELb1ELb0ELb0ELb1ELb0EEEvNS_16Flash_fwd_paramsE,"aw",@nobits
	.sectionflags	@""
	.align	16
